	.target	sm_90a

	.elftype	@"ET_EXEC"


//--------------------- .note.nv.tkinfo           --------------------------
	.section	.note.nv.tkinfo,"",@"SHT_NOTE"
	.sectionflags	@"SHF_NOTE_NV_TKINFO"
	.tkinfo
        /*0018*/ 	.word	0x00000002
        /*0030*/ 	.string	""
        /*0030*/ 	.string	"ptxas"
        /*0030*/ 	.string	"Cuda compilation tools, release 13.0, V13.0.88"
        /*0030*/ 	.string	"Build cuda_13.0.r13.0/compiler.36424714_0"
        /*0030*/ 	.string	"-arch sm_90a -m 64 "



//--------------------- .note.nv.cuinfo           --------------------------
	.section	.note.nv.cuinfo,"",@"SHT_NOTE"
	.sectionflags	@"SHF_NOTE_NV_CUINFO"
        /*0018*/ 	.short	0x0002
        /*001a*/ 	.short	0x005a
        /*001c*/ 	.short	0x0082
	.zero		2


//--------------------- .nv.info                  --------------------------
	.section	.nv.info,"",@"SHT_CUDA_INFO"
	.align	4


	//----- nvinfo : EIATTR_REGCOUNT
	.align		4
        /*0000*/ 	.byte	0x04, 0x2f
        /*0002*/ 	.short	(.L_1 - .L_0)
	.align		4
.L_0:
        /*0004*/ 	.word	index@(_ZN10layer_norm13ln_bwd_kernelINS_13Kernel_traitsIfffffjLj3072ELj1ELj1ELj4ELj16ENS_18Kernel_traits_baseILj3072EfffffjLj128EEEEELb1ELb1ELb1ELb1EEEvNS_9BwdParamsE)
        /*0008*/ 	.word	0x000000fa


	//----- nvinfo : EIATTR_FRAME_SIZE
	.align		4
.L_1:
        /*000c*/ 	.byte	0x04, 0x11
        /*000e*/ 	.short	(.L_3 - .L_2)
	.align		4
.L_2:
        /*0010*/ 	.word	index@(_ZN10layer_norm13ln_bwd_kernelINS_13Kernel_traitsIfffffjLj3072ELj1ELj1ELj4ELj16ENS_18Kernel_traits_baseILj3072EfffffjLj128EEEEELb1ELb1ELb1ELb1EEEvNS_9BwdParamsE)
        /*0014*/ 	.word	0x00000000


	//----- nvinfo : EIATTR_REGCOUNT
	.align		4
.L_3:
        /*0018*/ 	.byte	0x04, 0x2f
        /*001a*/ 	.short	(.L_5 - .L_4)
	.align		4
.L_4:
        /*001c*/ 	.word	index@(_ZN10layer_norm22ln_bwd_finalize_kernelINS_22Kernel_traits_finalizeILj3072EfffffjLb1ELj1024ELj4ENS_18Kernel_traits_baseILj3072EfffffjLj1024EEEEELb1ELb1EEEvNS_9BwdParamsE)
        /*0020*/ 	.word	0x00000020


	//----- nvinfo : EIATTR_FRAME_SIZE
	.align		4
.L_5:
        /*0024*/ 	.byte	0x04, 0x11
        /*0026*/ 	.short	(.L_7 - .L_6)
	.align		4
.L_6:
        /*0028*/ 	.word	index@(_ZN10layer_norm22ln_bwd_finalize_kernelINS_22Kernel_traits_finalizeILj3072EfffffjLb1ELj1024ELj4ENS_18Kernel_traits_baseILj3072EfffffjLj1024EEEEELb1ELb1EEEvNS_9BwdParamsE)
        /*002c*/ 	.word	0x00000000


	//----- nvinfo : EIATTR_REGCOUNT
	.align		4
.L_7:
        /*0030*/ 	.byte	0x04, 0x2f
        /*0032*/ 	.short	(.L_9 - .L_8)
	.align		4
.L_8:
        /*0034*/ 	.word	index@(_ZN10layer_norm13ln_bwd_kernelINS_13Kernel_traitsIfffffjLj3072ELj1ELj1ELj4ELj16ENS_18Kernel_traits_baseILj3072EfffffjLj128EEEEELb1ELb1ELb1ELb0EEEvNS_9BwdParamsE)
        /*0038*/ 	.word	0x000000f4


	//----- nvinfo : EIATTR_FRAME_SIZE
	.align		4
.L_9:
        /*003c*/ 	.byte	0x04, 0x11
        /*003e*/ 	.short	(.L_11 - .L_10)
	.align		4
.L_10:
        /*0040*/ 	.word	index@(_ZN10layer_norm13ln_bwd_kernelINS_13Kernel_traitsIfffffjLj3072ELj1ELj1ELj4ELj16ENS_18Kernel_traits_baseILj3072EfffffjLj128EEEEELb1ELb1ELb1ELb0EEEvNS_9BwdParamsE)
        /*0044*/ 	.word	0x00000000


	//----- nvinfo : EIATTR_REGCOUNT
	.align		4
.L_11:
        /*0048*/ 	.byte	0x04, 0x2f
        /*004a*/ 	.short	(.L_13 - .L_12)
	.align		4
.L_12:
        /*004c*/ 	.word	index@(_ZN10layer_norm22ln_bwd_finalize_kernelINS_22Kernel_traits_finalizeILj3072EfffffjLb1ELj1024ELj4ENS_18Kernel_traits_baseILj3072EfffffjLj1024EEEEELb1ELb0EEEvNS_9BwdParamsE)
        /*0050*/ 	.word	0x00000020


	//----- nvinfo : EIATTR_FRAME_SIZE
	.align		4
.L_13:
        /*0054*/ 	.byte	0x04, 0x11
        /*0056*/ 	.short	(.L_15 - .L_14)
	.align		4
.L_14:
        /*0058*/ 	.word	index@(_ZN10layer_norm22ln_bwd_finalize_kernelINS_22Kernel_traits_finalizeILj3072EfffffjLb1ELj1024ELj4ENS_18Kernel_traits_baseILj3072EfffffjLj1024EEEEELb1ELb0EEEvNS_9BwdParamsE)
        /*005c*/ 	.word	0x00000000


	//----- nvinfo : EIATTR_REGCOUNT
	.align		4
.L_15:
        /*0060*/ 	.byte	0x04, 0x2f
        /*0062*/ 	.short	(.L_17 - .L_16)
	.align		4
.L_16:
        /*0064*/ 	.word	index@(_ZN10layer_norm13ln_bwd_kernelINS_13Kernel_traitsIfffffjLj3072ELj1ELj1ELj4ELj16ENS_18Kernel_traits_baseILj3072EfffffjLj128EEEEELb1ELb1ELb0ELb1EEEvNS_9BwdParamsE)
        /*0068*/ 	.word	0x000000f8


	//----- nvinfo : EIATTR_FRAME_SIZE
	.align		4
.L_17:
        /*006c*/ 	.byte	0x04, 0x11
        /*006e*/ 	.short	(.L_19 - .L_18)
	.align		4
.L_18:
        /*0070*/ 	.word	index@(_ZN10layer_norm13ln_bwd_kernelINS_13Kernel_traitsIfffffjLj3072ELj1ELj1ELj4ELj16ENS_18Kernel_traits_baseILj3072EfffffjLj128EEEEELb1ELb1ELb0ELb1EEEvNS_9BwdParamsE)
        /*0074*/ 	.word	0x00000000


	//----- nvinfo : EIATTR_REGCOUNT
	.align		4
.L_19:
        /*0078*/ 	.byte	0x04, 0x2f
        /*007a*/ 	.short	(.L_21 - .L_20)
	.align		4
.L_20:
        /*007c*/ 	.word	index@(_ZN10layer_norm13ln_bwd_kernelINS_13Kernel_traitsIfffffjLj3072ELj1ELj1ELj4ELj16ENS_18Kernel_traits_baseILj3072EfffffjLj128EEEEELb1ELb1ELb0ELb0EEEvNS_9BwdParamsE)
        /*0080*/ 	.word	0x000000ec


	//----- nvinfo : EIATTR_FRAME_SIZE
	.align		4
.L_21:
        /*0084*/ 	.byte	0x04, 0x11
        /*0086*/ 	.short	(.L_23 - .L_22)
	.align		4
.L_22:
        /*0088*/ 	.word	index@(_ZN10layer_norm13ln_bwd_kernelINS_13Kernel_traitsIfffffjLj3072ELj1ELj1ELj4ELj16ENS_18Kernel_traits_baseILj3072EfffffjLj128EEEEELb1ELb1ELb0ELb0EEEvNS_9BwdParamsE)
        /*008c*/ 	.word	0x00000000


	//----- nvinfo : EIATTR_REGCOUNT
	.align		4
.L_23:
        /*0090*/ 	.byte	0x04, 0x2f
        /*0092*/ 	.short	(.L_25 - .L_24)
	.align		4
.L_24:
        /*0094*/ 	.word	index@(_ZN10layer_norm13ln_bwd_kernelINS_13Kernel_traitsIfffffjLj3072ELj1ELj1ELj4ELj16ENS_18Kernel_traits_baseILj3072EfffffjLj128EEEEELb1ELb0ELb1ELb1EEEvNS_9BwdParamsE)
        /*0098*/ 	.word	0x000000cb


	//----- nvinfo : EIATTR_FRAME_SIZE
	.align		4
.L_25:
        /*009c*/ 	.byte	0x04, 0x11
        /*009e*/ 	.short	(.L_27 - .L_26)
	.align		4
.L_26:
        /*00a0*/ 	.word	index@(_ZN10layer_norm13ln_bwd_kernelINS_13Kernel_traitsIfffffjLj3072ELj1ELj1ELj4ELj16ENS_18Kernel_traits_baseILj3072EfffffjLj128EEEEELb1ELb0ELb1ELb1EEEvNS_9BwdParamsE)
        /*00a4*/ 	.word	0x00000000


	//----- nvinfo : EIATTR_REGCOUNT
	.align		4
.L_27:
        /*00a8*/ 	.byte	0x04, 0x2f
        /*00aa*/ 	.short	(.L_29 - .L_28)
	.align		4
.L_28:
        /*00ac*/ 	.word	index@(_ZN10layer_norm22ln_bwd_finalize_kernelINS_22Kernel_traits_finalizeILj3072EfffffjLb0ELj1024ELj4ENS_18Kernel_traits_baseILj3072EfffffjLj1024EEEEELb0ELb1EEEvNS_9BwdParamsE)
        /*00b0*/ 	.word	0x00000020


	//----- nvinfo : EIATTR_FRAME_SIZE
	.align		4
.L_29:
        /*00b4*/ 	.byte	0x04, 0x11
        /*00b6*/ 	.short	(.L_31 - .L_30)
	.align		4
.L_30:
        /*00b8*/ 	.word	index@(_ZN10layer_norm22ln_bwd_finalize_kernelINS_22Kernel_traits_finalizeILj3072EfffffjLb0ELj1024ELj4ENS_18Kernel_traits_baseILj3072EfffffjLj1024EEEEELb0ELb1EEEvNS_9BwdParamsE)
        /*00bc*/ 	.word	0x00000000


	//----- nvinfo : EIATTR_REGCOUNT
	.align		4
.L_31:
        /*00c0*/ 	.byte	0x04, 0x2f
        /*00c2*/ 	.short	(.L_33 - .L_32)
	.align		4
.L_32:
        /*00c4*/ 	.word	index@(_ZN10layer_norm13ln_bwd_kernelINS_13Kernel_traitsIfffffjLj3072ELj1ELj1ELj4ELj16ENS_18Kernel_traits_baseILj3072EfffffjLj128EEEEELb1ELb0ELb1ELb0EEEvNS_9BwdParamsE)
        /*00c8*/ 	.word	0x000000c2


	//----- nvinfo : EIATTR_FRAME_SIZE
	.align		4
.L_33:
        /*00cc*/ 	.byte	0x04, 0x11
        /*00ce*/ 	.short	(.L_35 - .L_34)
	.align		4
.L_34:
        /*00d0*/ 	.word	index@(_ZN10layer_norm13ln_bwd_kernelINS_13Kernel_traitsIfffffjLj3072ELj1ELj1ELj4ELj16ENS_18Kernel_traits_baseILj3072EfffffjLj128EEEEELb1ELb0ELb1ELb0EEEvNS_9BwdParamsE)
        /*00d4*/ 	.word	0x00000000


	//----- nvinfo : EIATTR_REGCOUNT
	.align		4
.L_35:
        /*00d8*/ 	.byte	0x04, 0x2f
        /*00da*/ 	.short	(.L_37 - .L_36)
	.align		4
.L_36:
        /*00dc*/ 	.word	index@(_ZN10layer_norm22ln_bwd_finalize_kernelINS_22Kernel_traits_finalizeILj3072EfffffjLb0ELj1024ELj4ENS_18Kernel_traits_baseILj3072EfffffjLj1024EEEEELb0ELb0EEEvNS_9BwdParamsE)
        /*00e0*/ 	.word	0x00000020


	//----- nvinfo : EIATTR_FRAME_SIZE
	.align		4
.L_37:
        /*00e4*/ 	.byte	0x04, 0x11
        /*00e6*/ 	.short	(.L_39 - .L_38)
	.align		4
.L_38:
        /*00e8*/ 	.word	index@(_ZN10layer_norm22ln_bwd_finalize_kernelINS_22Kernel_traits_finalizeILj3072EfffffjLb0ELj1024ELj4ENS_18Kernel_traits_baseILj3072EfffffjLj1024EEEEELb0ELb0EEEvNS_9BwdParamsE)
        /*00ec*/ 	.word	0x00000000


	//----- nvinfo : EIATTR_REGCOUNT
	.align		4
.L_39:
        /*00f0*/ 	.byte	0x04, 0x2f
        /*00f2*/ 	.short	(.L_41 - .L_40)
	.align		4
.L_40:
        /*00f4*/ 	.word	index@(_ZN10layer_norm13ln_bwd_kernelINS_13Kernel_traitsIfffffjLj3072ELj1ELj1ELj4ELj16ENS_18Kernel_traits_baseILj3072EfffffjLj128EEEEELb1ELb0ELb0ELb1EEEvNS_9BwdParamsE)
        /*00f8*/ 	.word	0x000000c5


	//----- nvinfo : EIATTR_FRAME_SIZE
	.align		4
.L_41:
        /*00fc*/ 	.byte	0x04, 0x11
        /*00fe*/ 	.short	(.L_43 - .L_42)
	.align		4
.L_42:
        /*0100*/ 	.word	index@(_ZN10layer_norm13ln_bwd_kernelINS_13Kernel_traitsIfffffjLj3072ELj1ELj1ELj4ELj16ENS_18Kernel_traits_baseILj3072EfffffjLj128EEEEELb1ELb0ELb0ELb1EEEvNS_9BwdParamsE)
        /*0104*/ 	.word	0x00000000


	//----- nvinfo : EIATTR_REGCOUNT
	.align		4
.L_43:
        /*0108*/ 	.byte	0x04, 0x2f
        /*010a*/ 	.short	(.L_45 - .L_44)
	.align		4
.L_44:
        /*010c*/ 	.word	index@(_ZN10layer_norm13ln_bwd_kernelINS_13Kernel_traitsIfffffjLj3072ELj1ELj1ELj4ELj16ENS_18Kernel_traits_baseILj3072EfffffjLj128EEEEELb1ELb0ELb0ELb0EEEvNS_9BwdParamsE)
        /*0110*/ 	.word	0x000000ba


	//----- nvinfo : EIATTR_FRAME_SIZE
	.align		4
.L_45:
        /*0114*/ 	.byte	0x04, 0x11
        /*0116*/ 	.short	(.L_47 - .L_46)
	.align		4
.L_46:
        /*0118*/ 	.word	index@(_ZN10layer_norm13ln_bwd_kernelINS_13Kernel_traitsIfffffjLj3072ELj1ELj1ELj4ELj16ENS_18Kernel_traits_baseILj3072EfffffjLj128EEEEELb1ELb0ELb0ELb0EEEvNS_9BwdParamsE)
        /*011c*/ 	.word	0x00000000


	//----- nvinfo : EIATTR_REGCOUNT
	.align		4
.L_47:
        /*0120*/ 	.byte	0x04, 0x2f
        /*0122*/ 	.short	(.L_49 - .L_48)
	.align		4
.L_48:
        /*0124*/ 	.word	index@(_ZN10layer_norm13ln_bwd_kernelINS_13Kernel_traitsIfffffjLj3072ELj1ELj1ELj4ELj16ENS_18Kernel_traits_baseILj3072EfffffjLj128EEEEELb0ELb1ELb1ELb1EEEvNS_9BwdParamsE)
        /*0128*/ 	.word	0x000000f2


	//----- nvinfo : EIATTR_FRAME_SIZE
	.align		4
.L_49:
        /*012c*/ 	.byte	0x04, 0x11
        /*012e*/ 	.short	(.L_51 - .L_50)
	.align		4
.L_50:
        /*0130*/ 	.word	index@(_ZN10layer_norm13ln_bwd_kernelINS_13Kernel_traitsIfffffjLj3072ELj1ELj1ELj4ELj16ENS_18Kernel_traits_baseILj3072EfffffjLj128EEEEELb0ELb1ELb1ELb1EEEvNS_9BwdParamsE)
        /*0134*/ 	.word	0x00000000


	//----- nvinfo : EIATTR_REGCOUNT
	.align		4
.L_51:
        /*0138*/ 	.byte	0x04, 0x2f
        /*013a*/ 	.short	(.L_53 - .L_52)
	.align		4
.L_52:
        /*013c*/ 	.word	index@(_ZN10layer_norm13ln_bwd_kernelINS_13Kernel_traitsIfffffjLj3072ELj1ELj1ELj4ELj16ENS_18Kernel_traits_baseILj3072EfffffjLj128EEEEELb0ELb1ELb1ELb0EEEvNS_9BwdParamsE)
        /*0140*/ 	.word	0x000000ea


	//----- nvinfo : EIATTR_FRAME_SIZE
	.align		4
.L_53:
        /*0144*/ 	.byte	0x04, 0x11
        /*0146*/ 	.short	(.L_55 - .L_54)
	.align		4
.L_54:
        /*0148*/ 	.word	index@(_ZN10layer_norm13ln_bwd_kernelINS_13Kernel_traitsIfffffjLj3072ELj1ELj1ELj4ELj16ENS_18Kernel_traits_baseILj3072EfffffjLj128EEEEELb0ELb1ELb1ELb0EEEvNS_9BwdParamsE)
        /*014c*/ 	.word	0x00000000


	//----- nvinfo : EIATTR_REGCOUNT
	.align		4
.L_55:
        /*0150*/ 	.byte	0x04, 0x2f
        /*0152*/ 	.short	(.L_57 - .L_56)
	.align		4
.L_56:
        /*0154*/ 	.word	index@(_ZN10layer_norm13ln_bwd_kernelINS_13Kernel_traitsIfffffjLj3072ELj1ELj1ELj4ELj16ENS_18Kernel_traits_baseILj3072EfffffjLj128EEEEELb0ELb1ELb0ELb1EEEvNS_9BwdParamsE)
        /*0158*/ 	.word	0x000000f6


	//----- nvinfo : EIATTR_FRAME_SIZE
	.align		4
.L_57:
        /*015c*/ 	.byte	0x04, 0x11
        /*015e*/ 	.short	(.L_59 - .L_58)
	.align		4
.L_58:
        /*0160*/ 	.word	index@(_ZN10layer_norm13ln_bwd_kernelINS_13Kernel_traitsIfffffjLj3072ELj1ELj1ELj4ELj16ENS_18Kernel_traits_baseILj3072EfffffjLj128EEEEELb0ELb1ELb0ELb1EEEvNS_9BwdParamsE)
        /*0164*/ 	.word	0x00000000


	//----- nvinfo : EIATTR_REGCOUNT
	.align		4
.L_59:
        /*0168*/ 	.byte	0x04, 0x2f
        /*016a*/ 	.short	(.L_61 - .L_60)
	.align		4
.L_60:
        /*016c*/ 	.word	index@(_ZN10layer_norm13ln_bwd_kernelINS_13Kernel_traitsIfffffjLj3072ELj1ELj1ELj4ELj16ENS_18Kernel_traits_baseILj3072EfffffjLj128EEEEELb0ELb1ELb0ELb0EEEvNS_9BwdParamsE)
        /*0170*/ 	.word	0x000000e5


	//----- nvinfo : EIATTR_FRAME_SIZE
	.align		4
.L_61:
        /*0174*/ 	.byte	0x04, 0x11
        /*0176*/ 	.short	(.L_63 - .L_62)
	.align		4
.L_62:
        /*0178*/ 	.word	index@(_ZN10layer_norm13ln_bwd_kernelINS_13Kernel_traitsIfffffjLj3072ELj1ELj1ELj4ELj16ENS_18Kernel_traits_baseILj3072EfffffjLj128EEEEELb0ELb1ELb0ELb0EEEvNS_9BwdParamsE)
        /*017c*/ 	.word	0x00000000


	//----- nvinfo : EIATTR_REGCOUNT
	.align		4
.L_63:
        /*0180*/ 	.byte	0x04, 0x2f
        /*0182*/ 	.short	(.L_65 - .L_64)
	.align		4
.L_64:
        /*0184*/ 	.word	index@(_ZN10layer_norm13ln_bwd_kernelINS_13Kernel_traitsIfffffjLj3072ELj1ELj1ELj4ELj16ENS_18Kernel_traits_baseILj3072EfffffjLj128EEEEELb0ELb0ELb1ELb1EEEvNS_9BwdParamsE)
        /*0188*/ 	.word	0x000000ce


	//----- nvinfo : EIATTR_FRAME_SIZE
	.align		4
.L_65:
        /*018c*/ 	.byte	0x04, 0x11
        /*018e*/ 	.short	(.L_67 - .L_66)
	.align		4
.L_66:
        /*0190*/ 	.word	index@(_ZN10layer_norm13ln_bwd_kernelINS_13Kernel_traitsIfffffjLj3072ELj1ELj1ELj4ELj16ENS_18Kernel_traits_baseILj3072EfffffjLj128EEEEELb0ELb0ELb1ELb1EEEvNS_9BwdParamsE)
        /*0194*/ 	.word	0x00000000


	//----- nvinfo : EIATTR_REGCOUNT
	.align		4
.L_67:
        /*0198*/ 	.byte	0x04, 0x2f
        /*019a*/ 	.short	(.L_69 - .L_68)
	.align		4
.L_68:
        /*019c*/ 	.word	index@(_ZN10layer_norm13ln_bwd_kernelINS_13Kernel_traitsIfffffjLj3072ELj1ELj1ELj4ELj16ENS_18Kernel_traits_baseILj3072EfffffjLj128EEEEELb0ELb0ELb1ELb0EEEvNS_9BwdParamsE)
        /*01a0*/ 	.word	0x000000b9


	//----- nvinfo : EIATTR_FRAME_SIZE
	.align		4
.L_69:
        /*01a4*/ 	.byte	0x04, 0x11
        /*01a6*/ 	.short	(.L_71 - .L_70)
	.align		4
.L_70:
        /*01a8*/ 	.word	index@(_ZN10layer_norm13ln_bwd_kernelINS_13Kernel_traitsIfffffjLj3072ELj1ELj1ELj4ELj16ENS_18Kernel_traits_baseILj3072EfffffjLj128EEEEELb0ELb0ELb1ELb0EEEvNS_9BwdParamsE)
        /*01ac*/ 	.word	0x00000000


	//----- nvinfo : EIATTR_REGCOUNT
	.align		4
.L_71:
        /*01b0*/ 	.byte	0x04, 0x2f
        /*01b2*/ 	.short	(.L_73 - .L_72)
	.align		4
.L_72:
        /*01b4*/ 	.word	index@(_ZN10layer_norm13ln_bwd_kernelINS_13Kernel_traitsIfffffjLj3072ELj1ELj1ELj4ELj16ENS_18Kernel_traits_baseILj3072EfffffjLj128EEEEELb0ELb0ELb0ELb1EEEvNS_9BwdParamsE)
        /*01b8*/ 	.word	0x000000bf


	//----- nvinfo : EIATTR_FRAME_SIZE
	.align		4
.L_73:
        /*01bc*/ 	.byte	0x04, 0x11
        /*01be*/ 	.short	(.L_75 - .L_74)
	.align		4
.L_74:
        /*01c0*/ 	.word	index@(_ZN10layer_norm13ln_bwd_kernelINS_13Kernel_traitsIfffffjLj3072ELj1ELj1ELj4ELj16ENS_18Kernel_traits_baseILj3072EfffffjLj128EEEEELb0ELb0ELb0ELb1EEEvNS_9BwdParamsE)
        /*01c4*/ 	.word	0x00000000


	//----- nvinfo : EIATTR_REGCOUNT
	.align		4
.L_75:
        /*01c8*/ 	.byte	0x04, 0x2f
        /*01ca*/ 	.short	(.L_77 - .L_76)
	.align		4
.L_76:
        /*01cc*/ 	.word	index@(_ZN10layer_norm13ln_bwd_kernelINS_13Kernel_traitsIfffffjLj3072ELj1ELj1ELj4ELj16ENS_18Kernel_traits_baseILj3072EfffffjLj128EEEEELb0ELb0ELb0ELb0EEEvNS_9BwdParamsE)
        /*01d0*/ 	.word	0x000000b3


	//----- nvinfo : EIATTR_FRAME_SIZE
	.align		4
.L_77:
        /*01d4*/ 	.byte	0x04, 0x11
        /*01d6*/ 	.short	(.L_79 - .L_78)
	.align		4
.L_78:
        /*01d8*/ 	.word	index@(_ZN10layer_norm13ln_bwd_kernelINS_13Kernel_traitsIfffffjLj3072ELj1ELj1ELj4ELj16ENS_18Kernel_traits_baseILj3072EfffffjLj128EEEEELb0ELb0ELb0ELb0EEEvNS_9BwdParamsE)
        /*01dc*/ 	.word	0x00000000


	//----- nvinfo : EIATTR_REGCOUNT
	.align		4
.L_79:
        /*01e0*/ 	.byte	0x04, 0x2f
        /*01e2*/ 	.short	(.L_81 - .L_80)
	.align		4
.L_80:
        /*01e4*/ 	.word	index@(_ZN10layer_norm13ln_bwd_kernelINS_13Kernel_traitsI6__halfffffjLj3072ELj1ELj1ELj4ELj16ENS_18Kernel_traits_baseILj3072ES2_ffffjLj128EEEEELb1ELb1ELb1ELb1EEEvNS_9BwdParamsE)
        /*01e8*/ 	.word	0x000000fe


	//----- nvinfo : EIATTR_FRAME_SIZE
	.align		4
.L_81:
        /*01ec*/ 	.byte	0x04, 0x11
        /*01ee*/ 	.short	(.L_83 - .L_82)
	.align		4
.L_82:
        /*01f0*/ 	.word	index@(_ZN10layer_norm13ln_bwd_kernelINS_13Kernel_traitsI6__halfffffjLj3072ELj1ELj1ELj4ELj16ENS_18Kernel_traits_baseILj3072ES2_ffffjLj128EEEEELb1ELb1ELb1ELb1EEEvNS_9BwdParamsE)
        /*01f4*/ 	.word	0x00000000


	//----- nvinfo : EIATTR_REGCOUNT
	.align		4
.L_83:
        /*01f8*/ 	.byte	0x04, 0x2f
        /*01fa*/ 	.short	(.L_85 - .L_84)
	.align		4
.L_84:
        /*01fc*/ 	.word	index@(_ZN10layer_norm22ln_bwd_finalize_kernelINS_22Kernel_traits_finalizeILj3072E6__halfffffjLb1ELj1024ELj4ENS_18Kernel_traits_baseILj3072ES2_ffffjLj1024EEEEELb1ELb1EEEvNS_9BwdParamsE)
        /*0200*/ 	.word	0x00000020


	//----- nvinfo : EIATTR_FRAME_SIZE
	.align		4
.L_85:
        /*0204*/ 	.byte	0x04, 0x11
        /*0206*/ 	.short	(.L_87 - .L_86)
	.align		4
.L_86:
        /*0208*/ 	.word	index@(_ZN10layer_norm22ln_bwd_finalize_kernelINS_22Kernel_traits_finalizeILj3072E6__halfffffjLb1ELj1024ELj4ENS_18Kernel_traits_baseILj3072ES2_ffffjLj1024EEEEELb1ELb1EEEvNS_9BwdParamsE)
        /*020c*/ 	.word	0x00000000


	//----- nvinfo : EIATTR_REGCOUNT
	.align		4
.L_87:
        /*0210*/ 	.byte	0x04, 0x2f
        /*0212*/ 	.short	(.L_89 - .L_88)
	.align		4
.L_88:
        /*0214*/ 	.word	index@(_ZN10layer_norm13ln_bwd_kernelINS_13Kernel_traitsI6__halfffffjLj3072ELj1ELj1ELj4ELj16ENS_18Kernel_traits_baseILj3072ES2_ffffjLj128EEEEELb1ELb1ELb1ELb0EEEvNS_9BwdParamsE)
        /*0218*/ 	.word	0x000000f2


	//----- nvinfo : EIATTR_FRAME_SIZE
	.align		4
.L_89:
        /*021c*/ 	.byte	0x04, 0x11
        /*021e*/ 	.short	(.L_91 - .L_90)
	.align		4
.L_90:
        /*0220*/ 	.word	index@(_ZN10layer_norm13ln_bwd_kernelINS_13Kernel_traitsI6__halfffffjLj3072ELj1ELj1ELj4ELj16ENS_18Kernel_traits_baseILj3072ES2_ffffjLj128EEEEELb1ELb1ELb1ELb0EEEvNS_9BwdParamsE)
        /*0224*/ 	.word	0x00000000


	//----- nvinfo : EIATTR_REGCOUNT
	.align		4
.L_91:
        /*0228*/ 	.byte	0x04, 0x2f
        /*022a*/ 	.short	(.L_93 - .L_92)
	.align		4
.L_92:
        /*022c*/ 	.word	index@(_ZN10layer_norm22ln_bwd_finalize_kernelINS_22Kernel_traits_finalizeILj3072E6__halfffffjLb1ELj1024ELj4ENS_18Kernel_traits_baseILj3072ES2_ffffjLj1024EEEEELb1ELb0EEEvNS_9BwdParamsE)
        /*0230*/ 	.word	0x00000020


	//----- nvinfo : EIATTR_FRAME_SIZE
	.align		4
.L_93:
        /*0234*/ 	.byte	0x04, 0x11
        /*0236*/ 	.short	(.L_95 - .L_94)
	.align		4
.L_94:
        /*0238*/ 	.word	index@(_ZN10layer_norm22ln_bwd_finalize_kernelINS_22Kernel_traits_finalizeILj3072E6__halfffffjLb1ELj1024ELj4ENS_18Kernel_traits_baseILj3072ES2_ffffjLj1024EEEEELb1ELb0EEEvNS_9BwdParamsE)
        /*023c*/ 	.word	0x00000000


	//----- nvinfo : EIATTR_REGCOUNT
	.align		4
.L_95:
        /*0240*/ 	.byte	0x04, 0x2f
        /*0242*/ 	.short	(.L_97 - .L_96)
	.align		4
.L_96:
        /*0244*/ 	.word	index@(_ZN10layer_norm13ln_bwd_kernelINS_13Kernel_traitsI6__halfffffjLj3072ELj1ELj1ELj4ELj16ENS_18Kernel_traits_baseILj3072ES2_ffffjLj128EEEEELb1ELb1ELb0ELb1EEEvNS_9BwdParamsE)
        /*0248*/ 	.word	0x000000f7


	//----- nvinfo : EIATTR_FRAME_SIZE
	.align		4
.L_97:
        /*024c*/ 	.byte	0x04, 0x11
        /*024e*/ 	.short	(.L_99 - .L_98)
	.align		4
.L_98:
        /*0250*/ 	.word	index@(_ZN10layer_norm13ln_bwd_kernelINS_13Kernel_traitsI6__halfffffjLj3072ELj1ELj1ELj4ELj16ENS_18Kernel_traits_baseILj3072ES2_ffffjLj128EEEEELb1ELb1ELb0ELb1EEEvNS_9BwdParamsE)
        /*0254*/ 	.word	0x00000000


	//----- nvinfo : EIATTR_REGCOUNT
	.align		4
.L_99:
        /*0258*/ 	.byte	0x04, 0x2f
        /*025a*/ 	.short	(.L_101 - .L_100)
	.align		4
.L_100:
        /*025c*/ 	.word	index@(_ZN10layer_norm13ln_bwd_kernelINS_13Kernel_traitsI6__halfffffjLj3072ELj1ELj1ELj4ELj16ENS_18Kernel_traits_baseILj3072ES2_ffffjLj128EEEEELb1ELb1ELb0ELb0EEEvNS_9BwdParamsE)
        /*0260*/ 	.word	0x000000eb


	//----- nvinfo : EIATTR_FRAME_SIZE
	.align		4
.L_101:
        /*0264*/ 	.byte	0x04, 0x11
        /*0266*/ 	.short	(.L_103 - .L_102)
	.align		4
.L_102:
        /*0268*/ 	.word	index@(_ZN10layer_norm13ln_bwd_kernelINS_13Kernel_traitsI6__halfffffjLj3072ELj1ELj1ELj4ELj16ENS_18Kernel_traits_baseILj3072ES2_ffffjLj128EEEEELb1ELb1ELb0ELb0EEEvNS_9BwdParamsE)
        /*026c*/ 	.word	0x00000000


	//----- nvinfo : EIATTR_REGCOUNT
	.align		4
.L_103:
        /*0270*/ 	.byte	0x04, 0x2f
        /*0272*/ 	.short	(.L_105 - .L_104)
	.align		4
.L_104:
        /*0274*/ 	.word	index@(_ZN10layer_norm13ln_bwd_kernelINS_13Kernel_traitsI6__halfffffjLj3072ELj1ELj1ELj4ELj16ENS_18Kernel_traits_baseILj3072ES2_ffffjLj128EEEEELb1ELb0ELb1ELb1EEEvNS_9BwdParamsE)
        /*0278*/ 	.word	0x000000cc


	//----- nvinfo : EIATTR_FRAME_SIZE
	.align		4
.L_105:
        /*027c*/ 	.byte	0x04, 0x11
        /*027e*/ 	.short	(.L_107 - .L_106)
	.align		4
.L_106:
        /*0280*/ 	.word	index@(_ZN10layer_norm13ln_bwd_kernelINS_13Kernel_traitsI6__halfffffjLj3072ELj1ELj1ELj4ELj16ENS_18Kernel_traits_baseILj3072ES2_ffffjLj128EEEEELb1ELb0ELb1ELb1EEEvNS_9BwdParamsE)
        /*0284*/ 	.word	0x00000000


	//----- nvinfo : EIATTR_REGCOUNT
	.align		4
.L_107:
        /*0288*/ 	.byte	0x04, 0x2f
        /*028a*/ 	.short	(.L_109 - .L_108)
	.align		4
.L_108:
        /*028c*/ 	.word	index@(_ZN10layer_norm22ln_bwd_finalize_kernelINS_22Kernel_traits_finalizeILj3072E6__halfffffjLb0ELj1024ELj4ENS_18Kernel_traits_baseILj3072ES2_ffffjLj1024EEEEELb0ELb1EEEvNS_9BwdParamsE)
        /*0290*/ 	.word	0x00000020


	//----- nvinfo : EIATTR_FRAME_SIZE
	.align		4
.L_109:
        /*0294*/ 	.byte	0x04, 0x11
        /*0296*/ 	.short	(.L_111 - .L_110)
	.align		4
.L_110:
        /*0298*/ 	.word	index@(_ZN10layer_norm22ln_bwd_finalize_kernelINS_22Kernel_traits_finalizeILj3072E6__halfffffjLb0ELj1024ELj4ENS_18Kernel_traits_baseILj3072ES2_ffffjLj1024EEEEELb0ELb1EEEvNS_9BwdParamsE)
        /*029c*/ 	.word	0x00000000


	//----- nvinfo : EIATTR_REGCOUNT
	.align		4
.L_111:
        /*02a0*/ 	.byte	0x04, 0x2f
        /*02a2*/ 	.short	(.L_113 - .L_112)
	.align		4
.L_112:
        /*02a4*/ 	.word	index@(_ZN10layer_norm13ln_bwd_kernelINS_13Kernel_traitsI6__halfffffjLj3072ELj1ELj1ELj4ELj16ENS_18Kernel_traits_baseILj3072ES2_ffffjLj128EEEEELb1ELb0ELb1ELb0EEEvNS_9BwdParamsE)
        /*02a8*/ 	.word	0x000000c2


	//----- nvinfo : EIATTR_FRAME_SIZE
	.align		4
.L_113:
        /*02ac*/ 	.byte	0x04, 0x11
        /*02ae*/ 	.short	(.L_115 - .L_114)
	.align		4
.L_114:
        /*02b0*/ 	.word	index@(_ZN10layer_norm13ln_bwd_kernelINS_13Kernel_traitsI6__halfffffjLj3072ELj1ELj1ELj4ELj16ENS_18Kernel_traits_baseILj3072ES2_ffffjLj128EEEEELb1ELb0ELb1ELb0EEEvNS_9BwdParamsE)
        /*02b4*/ 	.word	0x00000000


	//----- nvinfo : EIATTR_REGCOUNT
	.align		4
.L_115:
        /*02b8*/ 	.byte	0x04, 0x2f
        /*02ba*/ 	.short	(.L_117 - .L_116)
	.align		4
.L_116:
        /*02bc*/ 	.word	index@(_ZN10layer_norm22ln_bwd_finalize_kernelINS_22Kernel_traits_finalizeILj3072E6__halfffffjLb0ELj1024ELj4ENS_18Kernel_traits_baseILj3072ES2_ffffjLj1024EEEEELb0ELb0EEEvNS_9BwdParamsE)
        /*02c0*/ 	.word	0x00000020


	//----- nvinfo : EIATTR_FRAME_SIZE
	.align		4
.L_117:
        /*02c4*/ 	.byte	0x04, 0x11
        /*02c6*/ 	.short	(.L_119 - .L_118)
	.align		4
.L_118:
        /*02c8*/ 	.word	index@(_ZN10layer_norm22ln_bwd_finalize_kernelINS_22Kernel_traits_finalizeILj3072E6__halfffffjLb0ELj1024ELj4ENS_18Kernel_traits_baseILj3072ES2_ffffjLj1024EEEEELb0ELb0EEEvNS_9BwdParamsE)
        /*02cc*/ 	.word	0x00000000


	//----- nvinfo : EIATTR_REGCOUNT
	.align		4
.L_119:
        /*02d0*/ 	.byte	0x04, 0x2f
        /*02d2*/ 	.short	(.L_121 - .L_120)
	.align		4
.L_120:
        /*02d4*/ 	.word	index@(_ZN10layer_norm13ln_bwd_kernelINS_13Kernel_traitsI6__halfffffjLj3072ELj1ELj1ELj4ELj16ENS_18Kernel_traits_baseILj3072ES2_ffffjLj128EEEEELb1ELb0ELb0ELb1EEEvNS_9BwdParamsE)
        /*02d8*/ 	.word	0x000000c5


	//----- nvinfo : EIATTR_FRAME_SIZE
	.align		4
.L_121:
        /*02dc*/ 	.byte	0x04, 0x11
        /*02de*/ 	.short	(.L_123 - .L_122)
	.align		4
.L_122:
        /*02e0*/ 	.word	index@(_ZN10layer_norm13ln_bwd_kernelINS_13Kernel_traitsI6__halfffffjLj3072ELj1ELj1ELj4ELj16ENS_18Kernel_traits_baseILj3072ES2_ffffjLj128EEEEELb1ELb0ELb0ELb1EEEvNS_9BwdParamsE)
        /*02e4*/ 	.word	0x00000000


	//----- nvinfo : EIATTR_REGCOUNT
	.align		4
.L_123:
        /*02e8*/ 	.byte	0x04, 0x2f
        /*02ea*/ 	.short	(.L_125 - .L_124)
	.align		4
.L_124:
        /*02ec*/ 	.word	index@(_ZN10layer_norm13ln_bwd_kernelINS_13Kernel_traitsI6__halfffffjLj3072ELj1ELj1ELj4ELj16ENS_18Kernel_traits_baseILj3072ES2_ffffjLj128EEEEELb1ELb0ELb0ELb0EEEvNS_9BwdParamsE)
        /*02f0*/ 	.word	0x000000bb


	//----- nvinfo : EIATTR_FRAME_SIZE
	.align		4
.L_125:
        /*02f4*/ 	.byte	0x04, 0x11
        /*02f6*/ 	.short	(.L_127 - .L_126)
	.align		4
.L_126:
        /*02f8*/ 	.word	index@(_ZN10layer_norm13ln_bwd_kernelINS_13Kernel_traitsI6__halfffffjLj3072ELj1ELj1ELj4ELj16ENS_18Kernel_traits_baseILj3072ES2_ffffjLj128EEEEELb1ELb0ELb0ELb0EEEvNS_9BwdParamsE)
        /*02fc*/ 	.word	0x00000000


	//----- nvinfo : EIATTR_REGCOUNT
	.align		4
.L_127:
        /*0300*/ 	.byte	0x04, 0x2f
        /*0302*/ 	.short	(.L_129 - .L_128)
	.align		4
.L_128:
        /*0304*/ 	.word	index@(_ZN10layer_norm13ln_bwd_kernelINS_13Kernel_traitsI6__halfffffjLj3072ELj1ELj1ELj4ELj16ENS_18Kernel_traits_baseILj3072ES2_ffffjLj128EEEEELb0ELb1ELb1ELb1EEEvNS_9BwdParamsE)
        /*0308*/ 	.word	0x000000f6


	//----- nvinfo : EIATTR_FRAME_SIZE
	.align		4
.L_129:
        /*030c*/ 	.byte	0x04, 0x11
        /*030e*/ 	.short	(.L_131 - .L_130)
	.align		4
.L_130:
        /*0310*/ 	.word	index@(_ZN10layer_norm13ln_bwd_kernelINS_13Kernel_traitsI6__halfffffjLj3072ELj1ELj1ELj4ELj16ENS_18Kernel_traits_baseILj3072ES2_ffffjLj128EEEEELb0ELb1ELb1ELb1EEEvNS_9BwdParamsE)
        /*0314*/ 	.word	0x00000000


	//----- nvinfo : EIATTR_REGCOUNT
	.align		4
.L_131:
        /*0318*/ 	.byte	0x04, 0x2f
        /*031a*/ 	.short	(.L_133 - .L_132)
	.align		4
.L_132:
        /*031c*/ 	.word	index@(_ZN10layer_norm13ln_bwd_kernelINS_13Kernel_traitsI6__halfffffjLj3072ELj1ELj1ELj4ELj16ENS_18Kernel_traits_baseILj3072ES2_ffffjLj128EEEEELb0ELb1ELb1ELb0EEEvNS_9BwdParamsE)
        /*0320*/ 	.word	0x000000eb


	//----- nvinfo : EIATTR_FRAME_SIZE
	.align		4
.L_133:
        /*0324*/ 	.byte	0x04, 0x11
        /*0326*/ 	.short	(.L_135 - .L_134)
	.align		4
.L_134:
        /*0328*/ 	.word	index@(_ZN10layer_norm13ln_bwd_kernelINS_13Kernel_traitsI6__halfffffjLj3072ELj1ELj1ELj4ELj16ENS_18Kernel_traits_baseILj3072ES2_ffffjLj128EEEEELb0ELb1ELb1ELb0EEEvNS_9BwdParamsE)
        /*032c*/ 	.word	0x00000000


	//----- nvinfo : EIATTR_REGCOUNT
	.align		4
.L_135:
        /*0330*/ 	.byte	0x04, 0x2f
        /*0332*/ 	.short	(.L_137 - .L_136)
	.align		4
.L_136:
        /*0334*/ 	.word	index@(_ZN10layer_norm13ln_bwd_kernelINS_13Kernel_traitsI6__halfffffjLj3072ELj1ELj1ELj4ELj16ENS_18Kernel_traits_baseILj3072ES2_ffffjLj128EEEEELb0ELb1ELb0ELb1EEEvNS_9BwdParamsE)
        /*0338*/ 	.word	0x000000f6


	//----- nvinfo : EIATTR_FRAME_SIZE
	.align		4
.L_137:
        /*033c*/ 	.byte	0x04, 0x11
        /*033e*/ 	.short	(.L_139 - .L_138)
	.align		4
.L_138:
        /*0340*/ 	.word	index@(_ZN10layer_norm13ln_bwd_kernelINS_13Kernel_traitsI6__halfffffjLj3072ELj1ELj1ELj4ELj16ENS_18Kernel_traits_baseILj3072ES2_ffffjLj128EEEEELb0ELb1ELb0ELb1EEEvNS_9BwdParamsE)
        /*0344*/ 	.word	0x00000000


	//----- nvinfo : EIATTR_REGCOUNT
	.align		4
.L_139:
        /*0348*/ 	.byte	0x04, 0x2f
        /*034a*/ 	.short	(.L_141 - .L_140)
	.align		4
.L_140:
        /*034c*/ 	.word	index@(_ZN10layer_norm13ln_bwd_kernelINS_13Kernel_traitsI6__halfffffjLj3072ELj1ELj1ELj4ELj16ENS_18Kernel_traits_baseILj3072ES2_ffffjLj128EEEEELb0ELb1ELb0ELb0EEEvNS_9BwdParamsE)
        /*0350*/ 	.word	0x000000e5


	//----- nvinfo : EIATTR_FRAME_SIZE
	.align		4
.L_141:
        /*0354*/ 	.byte	0x04, 0x11
        /*0356*/ 	.short	(.L_143 - .L_142)
	.align		4
.L_142:
        /*0358*/ 	.word	index@(_ZN10layer_norm13ln_bwd_kernelINS_13Kernel_traitsI6__halfffffjLj3072ELj1ELj1ELj4ELj16ENS_18Kernel_traits_baseILj3072ES2_ffffjLj128EEEEELb0ELb1ELb0ELb0EEEvNS_9BwdParamsE)
        /*035c*/ 	.word	0x00000000


	//----- nvinfo : EIATTR_REGCOUNT
	.align		4
.L_143:
        /*0360*/ 	.byte	0x04, 0x2f
        /*0362*/ 	.short	(.L_145 - .L_144)
	.align		4
.L_144:
        /*0364*/ 	.word	index@(_ZN10layer_norm13ln_bwd_kernelINS_13Kernel_traitsI6__halfffffjLj3072ELj1ELj1ELj4ELj16ENS_18Kernel_traits_baseILj3072ES2_ffffjLj128EEEEELb0ELb0ELb1ELb1EEEvNS_9BwdParamsE)
        /*0368*/ 	.word	0x000000ce


	//----- nvinfo : EIATTR_FRAME_SIZE
	.align		4
.L_145:
        /*036c*/ 	.byte	0x04, 0x11
        /*036e*/ 	.short	(.L_147 - .L_146)
	.align		4
.L_146:
        /*0370*/ 	.word	index@(_ZN10layer_norm13ln_bwd_kernelINS_13Kernel_traitsI6__halfffffjLj3072ELj1ELj1ELj4ELj16ENS_18Kernel_traits_baseILj3072ES2_ffffjLj128EEEEELb0ELb0ELb1ELb1EEEvNS_9BwdParamsE)
        /*0374*/ 	.word	0x00000000


	//----- nvinfo : EIATTR_REGCOUNT
	.align		4
.L_147:
        /*0378*/ 	.byte	0x04, 0x2f
        /*037a*/ 	.short	(.L_149 - .L_148)
	.align		4
.L_148:
        /*037c*/ 	.word	index@(_ZN10layer_norm13ln_bwd_kernelINS_13Kernel_traitsI6__halfffffjLj3072ELj1ELj1ELj4ELj16ENS_18Kernel_traits_baseILj3072ES2_ffffjLj128EEEEELb0ELb0ELb1ELb0EEEvNS_9BwdParamsE)
        /*0380*/ 	.word	0x000000ba


	//----- nvinfo : EIATTR_FRAME_SIZE
	.align		4
.L_149:
        /*0384*/ 	.byte	0x04, 0x11
        /*0386*/ 	.short	(.L_151 - .L_150)
	.align		4
.L_150:
        /*0388*/ 	.word	index@(_ZN10layer_norm13ln_bwd_kernelINS_13Kernel_traitsI6__halfffffjLj3072ELj1ELj1ELj4ELj16ENS_18Kernel_traits_baseILj3072ES2_ffffjLj128EEEEELb0ELb0ELb1ELb0EEEvNS_9BwdParamsE)
        /*038c*/ 	.word	0x00000000


	//----- nvinfo : EIATTR_REGCOUNT
	.align		4
.L_151:
        /*0390*/ 	.byte	0x04, 0x2f
        /*0392*/ 	.short	(.L_153 - .L_152)
	.align		4
.L_152:
        /*0394*/ 	.word	index@(_ZN10layer_norm13ln_bwd_kernelINS_13Kernel_traitsI6__halfffffjLj3072ELj1ELj1ELj4ELj16ENS_18Kernel_traits_baseILj3072ES2_ffffjLj128EEEEELb0ELb0ELb0ELb1EEEvNS_9BwdParamsE)
        /*0398*/ 	.word	0x000000d4


	//----- nvinfo : EIATTR_FRAME_SIZE
	.align		4
.L_153:
        /*039c*/ 	.byte	0x04, 0x11
        /*039e*/ 	.short	(.L_155 - .L_154)
	.align		4
.L_154:
        /*03a0*/ 	.word	index@(_ZN10layer_norm13ln_bwd_kernelINS_13Kernel_traitsI6__halfffffjLj3072ELj1ELj1ELj4ELj16ENS_18Kernel_traits_baseILj3072ES2_ffffjLj128EEEEELb0ELb0ELb0ELb1EEEvNS_9BwdParamsE)
        /*03a4*/ 	.word	0x00000000


	//----- nvinfo : EIATTR_REGCOUNT
	.align		4
.L_155:
        /*03a8*/ 	.byte	0x04, 0x2f
        /*03aa*/ 	.short	(.L_157 - .L_156)
	.align		4
.L_156:
        /*03ac*/ 	.word	index@(_ZN10layer_norm13ln_bwd_kernelINS_13Kernel_traitsI6__halfffffjLj3072ELj1ELj1ELj4ELj16ENS_18Kernel_traits_baseILj3072ES2_ffffjLj128EEEEELb0ELb0ELb0ELb0EEEvNS_9BwdParamsE)
        /*03b0*/ 	.word	0x000000b3


	//----- nvinfo : EIATTR_FRAME_SIZE
	.align		4
.L_157:
        /*03b4*/ 	.byte	0x04, 0x11
        /*03b6*/ 	.short	(.L_159 - .L_158)
	.align		4
.L_158:
        /*03b8*/ 	.word	index@(_ZN10layer_norm13ln_bwd_kernelINS_13Kernel_traitsI6__halfffffjLj3072ELj1ELj1ELj4ELj16ENS_18Kernel_traits_baseILj3072ES2_ffffjLj128EEEEELb0ELb0ELb0ELb0EEEvNS_9BwdParamsE)
        /*03bc*/ 	.word	0x00000000


	//----- nvinfo : EIATTR_REGCOUNT
	.align		4
.L_159:
        /*03c0*/ 	.byte	0x04, 0x2f
        /*03c2*/ 	.short	(.L_161 - .L_160)
	.align		4
.L_160:
        /*03c4*/ 	.word	index@(_ZN10layer_norm13ln_bwd_kernelINS_13Kernel_traitsIf6__halffS2_fjLj3072ELj1ELj1ELj4ELj16ENS_18Kernel_traits_baseILj3072EfS2_fS2_fjLj128EEEEELb1ELb1ELb1ELb1EEEvNS_9BwdParamsE)
        /*03c8*/ 	.word	0x000000ff


	//----- nvinfo : EIATTR_FRAME_SIZE
	.align		4
.L_161:
        /*03cc*/ 	.byte	0x04, 0x11
        /*03ce*/ 	.short	(.L_163 - .L_162)
	.align		4
.L_162:
        /*03d0*/ 	.word	index@(_ZN10layer_norm13ln_bwd_kernelINS_13Kernel_traitsIf6__halffS2_fjLj3072ELj1ELj1ELj4ELj16ENS_18Kernel_traits_baseILj3072EfS2_fS2_fjLj128EEEEELb1ELb1ELb1ELb1EEEvNS_9BwdParamsE)
        /*03d4*/ 	.word	0x00000000


	//----- nvinfo : EIATTR_REGCOUNT
	.align		4
.L_163:
        /*03d8*/ 	.byte	0x04, 0x2f
        /*03da*/ 	.short	(.L_165 - .L_164)
	.align		4
.L_164:
        /*03dc*/ 	.word	index@(_ZN10layer_norm22ln_bwd_finalize_kernelINS_22Kernel_traits_finalizeILj3072Ef6__halffS2_fjLb1ELj1024ELj4ENS_18Kernel_traits_baseILj3072EfS2_fS2_fjLj1024EEEEELb1ELb1EEEvNS_9BwdParamsE)
        /*03e0*/ 	.word	0x00000020


	//----- nvinfo : EIATTR_FRAME_SIZE
	.align		4
.L_165:
        /*03e4*/ 	.byte	0x04, 0x11
        /*03e6*/ 	.short	(.L_167 - .L_166)
	.align		4
.L_166:
        /*03e8*/ 	.word	index@(_ZN10layer_norm22ln_bwd_finalize_kernelINS_22Kernel_traits_finalizeILj3072Ef6__halffS2_fjLb1ELj1024ELj4ENS_18Kernel_traits_baseILj3072EfS2_fS2_fjLj1024EEEEELb1ELb1EEEvNS_9BwdParamsE)
        /*03ec*/ 	.word	0x00000000


	//----- nvinfo : EIATTR_REGCOUNT
	.align		4
.L_167:
        /*03f0*/ 	.byte	0x04, 0x2f
        /*03f2*/ 	.short	(.L_169 - .L_168)
	.align		4
.L_168:
        /*03f4*/ 	.word	index@(_ZN10layer_norm13ln_bwd_kernelINS_13Kernel_traitsIf6__halffS2_fjLj3072ELj1ELj1ELj4ELj16ENS_18Kernel_traits_baseILj3072EfS2_fS2_fjLj128EEEEELb1ELb1ELb1ELb0EEEvNS_9BwdParamsE)
        /*03f8*/ 	.word	0x000000f8


	//----- nvinfo : EIATTR_FRAME_SIZE
	.align		4
.L_169:
        /*03fc*/ 	.byte	0x04, 0x11
        /*03fe*/ 	.short	(.L_171 - .L_170)
	.align		4
.L_170:
        /*0400*/ 	.word	index@(_ZN10layer_norm13ln_bwd_kernelINS_13Kernel_traitsIf6__halffS2_fjLj3072ELj1ELj1ELj4ELj16ENS_18Kernel_traits_baseILj3072EfS2_fS2_fjLj128EEEEELb1ELb1ELb1ELb0EEEvNS_9BwdParamsE)
        /*0404*/ 	.word	0x00000000


	//----- nvinfo : EIATTR_REGCOUNT
	.align		4
.L_171:
        /*0408*/ 	.byte	0x04, 0x2f
        /*040a*/ 	.short	(.L_173 - .L_172)
	.align		4
.L_172:
        /*040c*/ 	.word	index@(_ZN10layer_norm22ln_bwd_finalize_kernelINS_22Kernel_traits_finalizeILj3072Ef6__halffS2_fjLb1ELj1024ELj4ENS_18Kernel_traits_baseILj3072EfS2_fS2_fjLj1024EEEEELb1ELb0EEEvNS_9BwdParamsE)
        /*0410*/ 	.word	0x00000020


	//----- nvinfo : EIATTR_FRAME_SIZE
	.align		4
.L_173:
        /*0414*/ 	.byte	0x04, 0x11
        /*0416*/ 	.short	(.L_175 - .L_174)
	.align		4
.L_174:
        /*0418*/ 	.word	index@(_ZN10layer_norm22ln_bwd_finalize_kernelINS_22Kernel_traits_finalizeILj3072Ef6__halffS2_fjLb1ELj1024ELj4ENS_18Kernel_traits_baseILj3072EfS2_fS2_fjLj1024EEEEELb1ELb0EEEvNS_9BwdParamsE)
        /*041c*/ 	.word	0x00000000


	//----- nvinfo : EIATTR_REGCOUNT
	.align		4
.L_175:
        /*0420*/ 	.byte	0x04, 0x2f
        /*0422*/ 	.short	(.L_177 - .L_176)
	.align		4
.L_176:
        /*0424*/ 	.word	index@(_ZN10layer_norm13ln_bwd_kernelINS_13Kernel_traitsIf6__halffS2_fjLj3072ELj1ELj1ELj4ELj16ENS_18Kernel_traits_baseILj3072EfS2_fS2_fjLj128EEEEELb1ELb1ELb0ELb1EEEvNS_9BwdParamsE)
        /*0428*/ 	.word	0x000000fe


	//----- nvinfo : EIATTR_FRAME_SIZE
	.align		4
.L_177:
        /*042c*/ 	.byte	0x04, 0x11
        /*042e*/ 	.short	(.L_179 - .L_178)
	.align		4
.L_178:
        /*0430*/ 	.word	index@(_ZN10layer_norm13ln_bwd_kernelINS_13Kernel_traitsIf6__halffS2_fjLj3072ELj1ELj1ELj4ELj16ENS_18Kernel_traits_baseILj3072EfS2_fS2_fjLj128EEEEELb1ELb1ELb0ELb1EEEvNS_9BwdParamsE)
        /*0434*/ 	.word	0x00000000


	//----- nvinfo : EIATTR_REGCOUNT
	.align		4
.L_179:
        /*0438*/ 	.byte	0x04, 0x2f
        /*043a*/ 	.short	(.L_181 - .L_180)
	.align		4
.L_180:
        /*043c*/ 	.word	index@(_ZN10layer_norm13ln_bwd_kernelINS_13Kernel_traitsIf6__halffS2_fjLj3072ELj1ELj1ELj4ELj16ENS_18Kernel_traits_baseILj3072EfS2_fS2_fjLj128EEEEELb1ELb1ELb0ELb0EEEvNS_9BwdParamsE)
        /*0440*/ 	.word	0x000000f2


	//----- nvinfo : EIATTR_FRAME_SIZE
	.align		4
.L_181:
        /*0444*/ 	.byte	0x04, 0x11
        /*0446*/ 	.short	(.L_183 - .L_182)
	.align		4
.L_182:
        /*0448*/ 	.word	index@(_ZN10layer_norm13ln_bwd_kernelINS_13Kernel_traitsIf6__halffS2_fjLj3072ELj1ELj1ELj4ELj16ENS_18Kernel_traits_baseILj3072EfS2_fS2_fjLj128EEEEELb1ELb1ELb0ELb0EEEvNS_9BwdParamsE)
        /*044c*/ 	.word	0x00000000


	//----- nvinfo : EIATTR_REGCOUNT
	.align		4
.L_183:
        /*0450*/ 	.byte	0x04, 0x2f
        /*0452*/ 	.short	(.L_185 - .L_184)
	.align		4
.L_184:
        /*0454*/ 	.word	index@(_ZN10layer_norm13ln_bwd_kernelINS_13Kernel_traitsIf6__halffS2_fjLj3072ELj1ELj1ELj4ELj16ENS_18Kernel_traits_baseILj3072EfS2_fS2_fjLj128EEEEELb1ELb0ELb1ELb1EEEvNS_9BwdParamsE)
        /*0458*/ 	.word	0x000000d4


	//----- nvinfo : EIATTR_FRAME_SIZE
	.align		4
.L_185:
        /*045c*/ 	.byte	0x04, 0x11
        /*045e*/ 	.short	(.L_187 - .L_186)
	.align		4
.L_186:
        /*0460*/ 	.word	index@(_ZN10layer_norm13ln_bwd_kernelINS_13Kernel_traitsIf6__halffS2_fjLj3072ELj1ELj1ELj4ELj16ENS_18Kernel_traits_baseILj3072EfS2_fS2_fjLj128EEEEELb1ELb0ELb1ELb1EEEvNS_9BwdParamsE)
        /*0464*/ 	.word	0x00000000


	//----- nvinfo : EIATTR_REGCOUNT
	.align		4
.L_187:
        /*0468*/ 	.byte	0x04, 0x2f
        /*046a*/ 	.short	(.L_189 - .L_188)
	.align		4
.L_188:
        /*046c*/ 	.word	index@(_ZN10layer_norm22ln_bwd_finalize_kernelINS_22Kernel_traits_finalizeILj3072Ef6__halffS2_fjLb0ELj1024ELj4ENS_18Kernel_traits_baseILj3072EfS2_fS2_fjLj1024EEEEELb0ELb1EEEvNS_9BwdParamsE)
        /*0470*/ 	.word	0x00000020


	//----- nvinfo : EIATTR_FRAME_SIZE
	.align		4
.L_189:
        /*0474*/ 	.byte	0x04, 0x11
        /*0476*/ 	.short	(.L_191 - .L_190)
	.align		4
.L_190:
        /*0478*/ 	.word	index@(_ZN10layer_norm22ln_bwd_finalize_kernelINS_22Kernel_traits_finalizeILj3072Ef6__halffS2_fjLb0ELj1024ELj4ENS_18Kernel_traits_baseILj3072EfS2_fS2_fjLj1024EEEEELb0ELb1EEEvNS_9BwdParamsE)
        /*047c*/ 	.word	0x00000000


	//----- nvinfo : EIATTR_REGCOUNT
	.align		4
.L_191:
        /*0480*/ 	.byte	0x04, 0x2f
        /*0482*/ 	.short	(.L_193 - .L_192)
	.align		4
.L_192:
        /*0484*/ 	.word	index@(_ZN10layer_norm13ln_bwd_kernelINS_13Kernel_traitsIf6__halffS2_fjLj3072ELj1ELj1ELj4ELj16ENS_18Kernel_traits_baseILj3072EfS2_fS2_fjLj128EEEEELb1ELb0ELb1ELb0EEEvNS_9BwdParamsE)
        /*0488*/ 	.word	0x000000cb


	//----- nvinfo : EIATTR_FRAME_SIZE
	.align		4
.L_193:
        /*048c*/ 	.byte	0x04, 0x11
        /*048e*/ 	.short	(.L_195 - .L_194)
	.align		4
.L_194:
        /*0490*/ 	.word	index@(_ZN10layer_norm13ln_bwd_kernelINS_13Kernel_traitsIf6__halffS2_fjLj3072ELj1ELj1ELj4ELj16ENS_18Kernel_traits_baseILj3072EfS2_fS2_fjLj128EEEEELb1ELb0ELb1ELb0EEEvNS_9BwdParamsE)
        /*0494*/ 	.word	0x00000000


	//----- nvinfo : EIATTR_REGCOUNT
	.align		4
.L_195:
        /*0498*/ 	.byte	0x04, 0x2f
        /*049a*/ 	.short	(.L_197 - .L_196)
	.align		4
.L_196:
        /*049c*/ 	.word	index@(_ZN10layer_norm22ln_bwd_finalize_kernelINS_22Kernel_traits_finalizeILj3072Ef6__halffS2_fjLb0ELj1024ELj4ENS_18Kernel_traits_baseILj3072EfS2_fS2_fjLj1024EEEEELb0ELb0EEEvNS_9BwdParamsE)
        /*04a0*/ 	.word	0x00000020


	//----- nvinfo : EIATTR_FRAME_SIZE
	.align		4
.L_197:
        /*04a4*/ 	.byte	0x04, 0x11
        /*04a6*/ 	.short	(.L_199 - .L_198)
	.align		4
.L_198:
        /*04a8*/ 	.word	index@(_ZN10layer_norm22ln_bwd_finalize_kernelINS_22Kernel_traits_finalizeILj3072Ef6__halffS2_fjLb0ELj1024ELj4ENS_18Kernel_traits_baseILj3072EfS2_fS2_fjLj1024EEEEELb0ELb0EEEvNS_9BwdParamsE)
        /*04ac*/ 	.word	0x00000000


	//----- nvinfo : EIATTR_REGCOUNT
	.align		4
.L_199:
        /*04b0*/ 	.byte	0x04, 0x2f
        /*04b2*/ 	.short	(.L_201 - .L_200)
	.align		4
.L_200:
        /*04b4*/ 	.word	index@(_ZN10layer_norm13ln_bwd_kernelINS_13Kernel_traitsIf6__halffS2_fjLj3072ELj1ELj1ELj4ELj16ENS_18Kernel_traits_baseILj3072EfS2_fS2_fjLj128EEEEELb1ELb0ELb0ELb1EEEvNS_9BwdParamsE)
        /*04b8*/ 	.word	0x000000c8


	//----- nvinfo : EIATTR_FRAME_SIZE
	.align		4
.L_201:
        /*04bc*/ 	.byte	0x04, 0x11
        /*04be*/ 	.short	(.L_203 - .L_202)
	.align		4
.L_202:
        /*04c0*/ 	.word	index@(_ZN10layer_norm13ln_bwd_kernelINS_13Kernel_traitsIf6__halffS2_fjLj3072ELj1ELj1ELj4ELj16ENS_18Kernel_traits_baseILj3072EfS2_fS2_fjLj128EEEEELb1ELb0ELb0ELb1EEEvNS_9BwdParamsE)
        /*04c4*/ 	.word	0x00000000


	//----- nvinfo : EIATTR_REGCOUNT
	.align		4
.L_203:
        /*04c8*/ 	.byte	0x04, 0x2f
        /*04ca*/ 	.short	(.L_205 - .L_204)
	.align		4
.L_204:
        /*04cc*/ 	.word	index@(_ZN10layer_norm13ln_bwd_kernelINS_13Kernel_traitsIf6__halffS2_fjLj3072ELj1ELj1ELj4ELj16ENS_18Kernel_traits_baseILj3072EfS2_fS2_fjLj128EEEEELb1ELb0ELb0ELb0EEEvNS_9BwdParamsE)
        /*04d0*/ 	.word	0x000000be


	//----- nvinfo : EIATTR_FRAME_SIZE
	.align		4
.L_205:
        /*04d4*/ 	.byte	0x04, 0x11
        /*04d6*/ 	.short	(.L_207 - .L_206)
	.align		4
.L_206:
        /*04d8*/ 	.word	index@(_ZN10layer_norm13ln_bwd_kernelINS_13Kernel_traitsIf6__halffS2_fjLj3072ELj1ELj1ELj4ELj16ENS_18Kernel_traits_baseILj3072EfS2_fS2_fjLj128EEEEELb1ELb0ELb0ELb0EEEvNS_9BwdParamsE)
        /*04dc*/ 	.word	0x00000000


	//----- nvinfo : EIATTR_REGCOUNT
	.align		4
.L_207:
        /*04e0*/ 	.byte	0x04, 0x2f
        /*04e2*/ 	.short	(.L_209 - .L_208)
	.align		4
.L_208:
        /*04e4*/ 	.word	index@(_ZN10layer_norm13ln_bwd_kernelINS_13Kernel_traitsIf6__halffS2_fjLj3072ELj1ELj1ELj4ELj16ENS_18Kernel_traits_baseILj3072EfS2_fS2_fjLj128EEEEELb0ELb1ELb1ELb1EEEvNS_9BwdParamsE)
        /*04e8*/ 	.word	0x000000fe


	//----- nvinfo : EIATTR_FRAME_SIZE
	.align		4
.L_209:
        /*04ec*/ 	.byte	0x04, 0x11
        /*04ee*/ 	.short	(.L_211 - .L_210)
	.align		4
.L_210:
        /*04f0*/ 	.word	index@(_ZN10layer_norm13ln_bwd_kernelINS_13Kernel_traitsIf6__halffS2_fjLj3072ELj1ELj1ELj4ELj16ENS_18Kernel_traits_baseILj3072EfS2_fS2_fjLj128EEEEELb0ELb1ELb1ELb1EEEvNS_9BwdParamsE)
        /*04f4*/ 	.word	0x00000000


	//----- nvinfo : EIATTR_REGCOUNT
	.align		4
.L_211:
        /*04f8*/ 	.byte	0x04, 0x2f
        /*04fa*/ 	.short	(.L_213 - .L_212)
	.align		4
.L_212:
        /*04fc*/ 	.word	index@(_ZN10layer_norm13ln_bwd_kernelINS_13Kernel_traitsIf6__halffS2_fjLj3072ELj1ELj1ELj4ELj16ENS_18Kernel_traits_baseILj3072EfS2_fS2_fjLj128EEEEELb0ELb1ELb1ELb0EEEvNS_9BwdParamsE)
        /*0500*/ 	.word	0x000000f4


	//----- nvinfo : EIATTR_FRAME_SIZE
	.align		4
.L_213:
        /*0504*/ 	.byte	0x04, 0x11
        /*0506*/ 	.short	(.L_215 - .L_214)
	.align		4
.L_214:
        /*0508*/ 	.word	index@(_ZN10layer_norm13ln_bwd_kernelINS_13Kernel_traitsIf6__halffS2_fjLj3072ELj1ELj1ELj4ELj16ENS_18Kernel_traits_baseILj3072EfS2_fS2_fjLj128EEEEELb0ELb1ELb1ELb0EEEvNS_9BwdParamsE)
        /*050c*/ 	.word	0x00000000


	//----- nvinfo : EIATTR_REGCOUNT
	.align		4
.L_215:
        /*0510*/ 	.byte	0x04, 0x2f
        /*0512*/ 	.short	(.L_217 - .L_216)
	.align		4
.L_216:
        /*0514*/ 	.word	index@(_ZN10layer_norm13ln_bwd_kernelINS_13Kernel_traitsIf6__halffS2_fjLj3072ELj1ELj1ELj4ELj16ENS_18Kernel_traits_baseILj3072EfS2_fS2_fjLj128EEEEELb0ELb1ELb0ELb1EEEvNS_9BwdParamsE)
        /*0518*/ 	.word	0x000000fe


	//----- nvinfo : EIATTR_FRAME_SIZE
	.align		4
.L_217:
        /*051c*/ 	.byte	0x04, 0x11
        /*051e*/ 	.short	(.L_219 - .L_218)
	.align		4
.L_218:
        /*0520*/ 	.word	index@(_ZN10layer_norm13ln_bwd_kernelINS_13Kernel_traitsIf6__halffS2_fjLj3072ELj1ELj1ELj4ELj16ENS_18Kernel_traits_baseILj3072EfS2_fS2_fjLj128EEEEELb0ELb1ELb0ELb1EEEvNS_9BwdParamsE)
        /*0524*/ 	.word	0x00000000


	//----- nvinfo : EIATTR_REGCOUNT
	.align		4
.L_219:
        /*0528*/ 	.byte	0x04, 0x2f
        /*052a*/ 	.short	(.L_221 - .L_220)
	.align		4
.L_220:
        /*052c*/ 	.word	index@(_ZN10layer_norm13ln_bwd_kernelINS_13Kernel_traitsIf6__halffS2_fjLj3072ELj1ELj1ELj4ELj16ENS_18Kernel_traits_baseILj3072EfS2_fS2_fjLj128EEEEELb0ELb1ELb0ELb0EEEvNS_9BwdParamsE)
        /*0530*/ 	.word	0x000000ed


	//----- nvinfo : EIATTR_FRAME_SIZE
	.align		4
.L_221:
        /*0534*/ 	.byte	0x04, 0x11
        /*0536*/ 	.short	(.L_223 - .L_222)
	.align		4
.L_222:
        /*0538*/ 	.word	index@(_ZN10layer_norm13ln_bwd_kernelINS_13Kernel_traitsIf6__halffS2_fjLj3072ELj1ELj1ELj4ELj16ENS_18Kernel_traits_baseILj3072EfS2_fS2_fjLj128EEEEELb0ELb1ELb0ELb0EEEvNS_9BwdParamsE)
        /*053c*/ 	.word	0x00000000


	//----- nvinfo : EIATTR_REGCOUNT
	.align		4
.L_223:
        /*0540*/ 	.byte	0x04, 0x2f
        /*0542*/ 	.short	(.L_225 - .L_224)
	.align		4
.L_224:
        /*0544*/ 	.word	index@(_ZN10layer_norm13ln_bwd_kernelINS_13Kernel_traitsIf6__halffS2_fjLj3072ELj1ELj1ELj4ELj16ENS_18Kernel_traits_baseILj3072EfS2_fS2_fjLj128EEEEELb0ELb0ELb1ELb1EEEvNS_9BwdParamsE)
        /*0548*/ 	.word	0x000000cd


	//----- nvinfo : EIATTR_FRAME_SIZE
	.align		4
.L_225:
        /*054c*/ 	.byte	0x04, 0x11
        /*054e*/ 	.short	(.L_227 - .L_226)
	.align		4
.L_226:
        /*0550*/ 	.word	index@(_ZN10layer_norm13ln_bwd_kernelINS_13Kernel_traitsIf6__halffS2_fjLj3072ELj1ELj1ELj4ELj16ENS_18Kernel_traits_baseILj3072EfS2_fS2_fjLj128EEEEELb0ELb0ELb1ELb1EEEvNS_9BwdParamsE)
        /*0554*/ 	.word	0x00000000


	//----- nvinfo : EIATTR_REGCOUNT
	.align		4
.L_227:
        /*0558*/ 	.byte	0x04, 0x2f
        /*055a*/ 	.short	(.L_229 - .L_228)
	.align		4
.L_228:
        /*055c*/ 	.word	index@(_ZN10layer_norm13ln_bwd_kernelINS_13Kernel_traitsIf6__halffS2_fjLj3072ELj1ELj1ELj4ELj16ENS_18Kernel_traits_baseILj3072EfS2_fS2_fjLj128EEEEELb0ELb0ELb1ELb0EEEvNS_9BwdParamsE)
        /*0560*/ 	.word	0x000000c1


	//----- nvinfo : EIATTR_FRAME_SIZE
	.align		4
.L_229:
        /*0564*/ 	.byte	0x04, 0x11
        /*0566*/ 	.short	(.L_231 - .L_230)
	.align		4
.L_230:
        /*0568*/ 	.word	index@(_ZN10layer_norm13ln_bwd_kernelINS_13Kernel_traitsIf6__halffS2_fjLj3072ELj1ELj1ELj4ELj16ENS_18Kernel_traits_baseILj3072EfS2_fS2_fjLj128EEEEELb0ELb0ELb1ELb0EEEvNS_9BwdParamsE)
        /*056c*/ 	.word	0x00000000


	//----- nvinfo : EIATTR_REGCOUNT
	.align		4
.L_231:
        /*0570*/ 	.byte	0x04, 0x2f
        /*0572*/ 	.short	(.L_233 - .L_232)
	.align		4
.L_232:
        /*0574*/ 	.word	index@(_ZN10layer_norm13ln_bwd_kernelINS_13Kernel_traitsIf6__halffS2_fjLj3072ELj1ELj1ELj4ELj16ENS_18Kernel_traits_baseILj3072EfS2_fS2_fjLj128EEEEELb0ELb0ELb0ELb1EEEvNS_9BwdParamsE)
        /*0578*/ 	.word	0x000000c4


	//----- nvinfo : EIATTR_FRAME_SIZE
	.align		4
.L_233:
        /*057c*/ 	.byte	0x04, 0x11
        /*057e*/ 	.short	(.L_235 - .L_234)
	.align		4
.L_234:
        /*0580*/ 	.word	index@(_ZN10layer_norm13ln_bwd_kernelINS_13Kernel_traitsIf6__halffS2_fjLj3072ELj1ELj1ELj4ELj16ENS_18Kernel_traits_baseILj3072EfS2_fS2_fjLj128EEEEELb0ELb0ELb0ELb1EEEvNS_9BwdParamsE)
        /*0584*/ 	.word	0x00000000


	//----- nvinfo : EIATTR_REGCOUNT
	.align		4
.L_235:
        /*0588*/ 	.byte	0x04, 0x2f
        /*058a*/ 	.short	(.L_237 - .L_236)
	.align		4
.L_236:
        /*058c*/ 	.word	index@(_ZN10layer_norm13ln_bwd_kernelINS_13Kernel_traitsIf6__halffS2_fjLj3072ELj1ELj1ELj4ELj16ENS_18Kernel_traits_baseILj3072EfS2_fS2_fjLj128EEEEELb0ELb0ELb0ELb0EEEvNS_9BwdParamsE)
        /*0590*/ 	.word	0x000000bb


	//----- nvinfo : EIATTR_FRAME_SIZE
	.align		4
.L_237:
        /*0594*/ 	.byte	0x04, 0x11
        /*0596*/ 	.short	(.L_239 - .L_238)
	.align		4
.L_238:
        /*0598*/ 	.word	index@(_ZN10layer_norm13ln_bwd_kernelINS_13Kernel_traitsIf6__halffS2_fjLj3072ELj1ELj1ELj4ELj16ENS_18Kernel_traits_baseILj3072EfS2_fS2_fjLj128EEEEELb0ELb0ELb0ELb0EEEvNS_9BwdParamsE)
        /*059c*/ 	.word	0x00000000


	//----- nvinfo : EIATTR_REGCOUNT
	.align		4
.L_239:
        /*05a0*/ 	.byte	0x04, 0x2f
        /*05a2*/ 	.short	(.L_241 - .L_240)
	.align		4
.L_240:
        /*05a4*/ 	.word	index@(_ZN10layer_norm13ln_bwd_kernelINS_13Kernel_traitsI6__halfS2_fS2_fjLj3072ELj1ELj1ELj4ELj16ENS_18Kernel_traits_baseILj3072ES2_S2_fS2_fjLj128EEEEELb1ELb1ELb1ELb1EEEvNS_9BwdParamsE)
        /*05a8*/ 	.word	0x000000fd


	//----- nvinfo : EIATTR_FRAME_SIZE
	.align		4
.L_241:
        /*05ac*/ 	.byte	0x04, 0x11
        /*05ae*/ 	.short	(.L_243 - .L_242)
	.align		4
.L_242:
        /*05b0*/ 	.word	index@(_ZN10layer_norm13ln_bwd_kernelINS_13Kernel_traitsI6__halfS2_fS2_fjLj3072ELj1ELj1ELj4ELj16ENS_18Kernel_traits_baseILj3072ES2_S2_fS2_fjLj128EEEEELb1ELb1ELb1ELb1EEEvNS_9BwdParamsE)
        /*05b4*/ 	.word	0x00000000


	//----- nvinfo : EIATTR_REGCOUNT
	.align		4
.L_243:
        /*05b8*/ 	.byte	0x04, 0x2f
        /*05ba*/ 	.short	(.L_245 - .L_244)
	.align		4
.L_244:
        /*05bc*/ 	.word	index@(_ZN10layer_norm22ln_bwd_finalize_kernelINS_22Kernel_traits_finalizeILj3072E6__halfS2_fS2_fjLb1ELj1024ELj4ENS_18Kernel_traits_baseILj3072ES2_S2_fS2_fjLj1024EEEEELb1ELb1EEEvNS_9BwdParamsE)
        /*05c0*/ 	.word	0x00000020


	//----- nvinfo : EIATTR_FRAME_SIZE
	.align		4
.L_245:
        /*05c4*/ 	.byte	0x04, 0x11
        /*05c6*/ 	.short	(.L_247 - .L_246)
	.align		4
.L_246:
        /*05c8*/ 	.word	index@(_ZN10layer_norm22ln_bwd_finalize_kernelINS_22Kernel_traits_finalizeILj3072E6__halfS2_fS2_fjLb1ELj1024ELj4ENS_18Kernel_traits_baseILj3072ES2_S2_fS2_fjLj1024EEEEELb1ELb1EEEvNS_9BwdParamsE)
        /*05cc*/ 	.word	0x00000000


	//----- nvinfo : EIATTR_REGCOUNT
	.align		4
.L_247:
        /*05d0*/ 	.byte	0x04, 0x2f
        /*05d2*/ 	.short	(.L_249 - .L_248)
	.align		4
.L_248:
        /*05d4*/ 	.word	index@(_ZN10layer_norm13ln_bwd_kernelINS_13Kernel_traitsI6__halfS2_fS2_fjLj3072ELj1ELj1ELj4ELj16ENS_18Kernel_traits_baseILj3072ES2_S2_fS2_fjLj128EEEEELb1ELb1ELb1ELb0EEEvNS_9BwdParamsE)
        /*05d8*/ 	.word	0x000000f8


	//----- nvinfo : EIATTR_FRAME_SIZE
	.align		4
.L_249:
        /*05dc*/ 	.byte	0x04, 0x11
        /*05de*/ 	.short	(.L_251 - .L_250)
	.align		4
.L_250:
        /*05e0*/ 	.word	index@(_ZN10layer_norm13ln_bwd_kernelINS_13Kernel_traitsI6__halfS2_fS2_fjLj3072ELj1ELj1ELj4ELj16ENS_18Kernel_traits_baseILj3072ES2_S2_fS2_fjLj128EEEEELb1ELb1ELb1ELb0EEEvNS_9BwdParamsE)
        /*05e4*/ 	.word	0x00000000


	//----- nvinfo : EIATTR_REGCOUNT
	.align		4
.L_251:
        /*05e8*/ 	.byte	0x04, 0x2f
        /*05ea*/ 	.short	(.L_253 - .L_252)
	.align		4
.L_252:
        /*05ec*/ 	.word	index@(_ZN10layer_norm22ln_bwd_finalize_kernelINS_22Kernel_traits_finalizeILj3072E6__halfS2_fS2_fjLb1ELj1024ELj4ENS_18Kernel_traits_baseILj3072ES2_S2_fS2_fjLj1024EEEEELb1ELb0EEEvNS_9BwdParamsE)
        /*05f0*/ 	.word	0x00000020


	//----- nvinfo : EIATTR_FRAME_SIZE
	.align		4
.L_253:
        /*05f4*/ 	.byte	0x04, 0x11
        /*05f6*/ 	.short	(.L_255 - .L_254)
	.align		4
.L_254:
        /*05f8*/ 	.word	index@(_ZN10layer_norm22ln_bwd_finalize_kernelINS_22Kernel_traits_finalizeILj3072E6__halfS2_fS2_fjLb1ELj1024ELj4ENS_18Kernel_traits_baseILj3072ES2_S2_fS2_fjLj1024EEEEELb1ELb0EEEvNS_9BwdParamsE)
        /*05fc*/ 	.word	0x00000000


	//----- nvinfo : EIATTR_REGCOUNT
	.align		4
.L_255:
        /*0600*/ 	.byte	0x04, 0x2f
        /*0602*/ 	.short	(.L_257 - .L_256)
	.align		4
.L_256:
        /*0604*/ 	.word	index@(_ZN10layer_norm13ln_bwd_kernelINS_13Kernel_traitsI6__halfS2_fS2_fjLj3072ELj1ELj1ELj4ELj16ENS_18Kernel_traits_baseILj3072ES2_S2_fS2_fjLj128EEEEELb1ELb1ELb0ELb1EEEvNS_9BwdParamsE)
        /*0608*/ 	.word	0x000000f4


	//----- nvinfo : EIATTR_FRAME_SIZE
	.align		4
.L_257:
        /*060c*/ 	.byte	0x04, 0x11
        /*060e*/ 	.short	(.L_259 - .L_258)
	.align		4
.L_258:
        /*0610*/ 	.word	index@(_ZN10layer_norm13ln_bwd_kernelINS_13Kernel_traitsI6__halfS2_fS2_fjLj3072ELj1ELj1ELj4ELj16ENS_18Kernel_traits_baseILj3072ES2_S2_fS2_fjLj128EEEEELb1ELb1ELb0ELb1EEEvNS_9BwdParamsE)
        /*0614*/ 	.word	0x00000000


	//----- nvinfo : EIATTR_REGCOUNT
	.align		4
.L_259:
        /*0618*/ 	.byte	0x04, 0x2f
        /*061a*/ 	.short	(.L_261 - .L_260)
	.align		4
.L_260:
        /*061c*/ 	.word	index@(_ZN10layer_norm13ln_bwd_kernelINS_13Kernel_traitsI6__halfS2_fS2_fjLj3072ELj1ELj1ELj4ELj16ENS_18Kernel_traits_baseILj3072ES2_S2_fS2_fjLj128EEEEELb1ELb1ELb0ELb0EEEvNS_9BwdParamsE)
        /*0620*/ 	.word	0x000000f2


	//----- nvinfo : EIATTR_FRAME_SIZE
	.align		4
.L_261:
        /*0624*/ 	.byte	0x04, 0x11
        /*0626*/ 	.short	(.L_263 - .L_262)
	.align		4
.L_262:
        /*0628*/ 	.word	index@(_ZN10layer_norm13ln_bwd_kernelINS_13Kernel_traitsI6__halfS2_fS2_fjLj3072ELj1ELj1ELj4ELj16ENS_18Kernel_traits_baseILj3072ES2_S2_fS2_fjLj128EEEEELb1ELb1ELb0ELb0EEEvNS_9BwdParamsE)
        /*062c*/ 	.word	0x00000000


	//----- nvinfo : EIATTR_REGCOUNT
	.align		4
.L_263:
        /*0630*/ 	.byte	0x04, 0x2f
        /*0632*/ 	.short	(.L_265 - .L_264)
	.align		4
.L_264:
        /*0634*/ 	.word	index@(_ZN10layer_norm13ln_bwd_kernelINS_13Kernel_traitsI6__halfS2_fS2_fjLj3072ELj1ELj1ELj4ELj16ENS_18Kernel_traits_baseILj3072ES2_S2_fS2_fjLj128EEEEELb1ELb0ELb1ELb1EEEvNS_9BwdParamsE)
        /*0638*/ 	.word	0x000000d4


	//----- nvinfo : EIATTR_FRAME_SIZE
	.align		4
.L_265:
        /*063c*/ 	.byte	0x04, 0x11
        /*063e*/ 	.short	(.L_267 - .L_266)
	.align		4
.L_266:
        /*0640*/ 	.word	index@(_ZN10layer_norm13ln_bwd_kernelINS_13Kernel_traitsI6__halfS2_fS2_fjLj3072ELj1ELj1ELj4ELj16ENS_18Kernel_traits_baseILj3072ES2_S2_fS2_fjLj128EEEEELb1ELb0ELb1ELb1EEEvNS_9BwdParamsE)
        /*0644*/ 	.word	0x00000000


	//----- nvinfo : EIATTR_REGCOUNT
	.align		4
.L_267:
        /*0648*/ 	.byte	0x04, 0x2f
        /*064a*/ 	.short	(.L_269 - .L_268)
	.align		4
.L_268:
        /*064c*/ 	.word	index@(_ZN10layer_norm22ln_bwd_finalize_kernelINS_22Kernel_traits_finalizeILj3072E6__halfS2_fS2_fjLb0ELj1024ELj4ENS_18Kernel_traits_baseILj3072ES2_S2_fS2_fjLj1024EEEEELb0ELb1EEEvNS_9BwdParamsE)
        /*0650*/ 	.word	0x00000020


	//----- nvinfo : EIATTR_FRAME_SIZE
	.align		4
.L_269:
        /*0654*/ 	.byte	0x04, 0x11
        /*0656*/ 	.short	(.L_271 - .L_270)
	.align		4
.L_270:
        /*0658*/ 	.word	index@(_ZN10layer_norm22ln_bwd_finalize_kernelINS_22Kernel_traits_finalizeILj3072E6__halfS2_fS2_fjLb0ELj1024ELj4ENS_18Kernel_traits_baseILj3072ES2_S2_fS2_fjLj1024EEEEELb0ELb1EEEvNS_9BwdParamsE)
        /*065c*/ 	.word	0x00000000


	//----- nvinfo : EIATTR_REGCOUNT
	.align		4
.L_271:
        /*0660*/ 	.byte	0x04, 0x2f
        /*0662*/ 	.short	(.L_273 - .L_272)
	.align		4
.L_272:
        /*0664*/ 	.word	index@(_ZN10layer_norm13ln_bwd_kernelINS_13Kernel_traitsI6__halfS2_fS2_fjLj3072ELj1ELj1ELj4ELj16ENS_18Kernel_traits_baseILj3072ES2_S2_fS2_fjLj128EEEEELb1ELb0ELb1ELb0EEEvNS_9BwdParamsE)
        /*0668*/ 	.word	0x000000cb


	//----- nvinfo : EIATTR_FRAME_SIZE
	.align		4
.L_273:
        /*066c*/ 	.byte	0x04, 0x11
        /*066e*/ 	.short	(.L_275 - .L_274)
	.align		4
.L_274:
        /*0670*/ 	.word	index@(_ZN10layer_norm13ln_bwd_kernelINS_13Kernel_traitsI6__halfS2_fS2_fjLj3072ELj1ELj1ELj4ELj16ENS_18Kernel_traits_baseILj3072ES2_S2_fS2_fjLj128EEEEELb1ELb0ELb1ELb0EEEvNS_9BwdParamsE)
        /*0674*/ 	.word	0x00000000


	//----- nvinfo : EIATTR_REGCOUNT
	.align		4
.L_275:
        /*0678*/ 	.byte	0x04, 0x2f
        /*067a*/ 	.short	(.L_277 - .L_276)
	.align		4
.L_276:
        /*067c*/ 	.word	index@(_ZN10layer_norm22ln_bwd_finalize_kernelINS_22Kernel_traits_finalizeILj3072E6__halfS2_fS2_fjLb0ELj1024ELj4ENS_18Kernel_traits_baseILj3072ES2_S2_fS2_fjLj1024EEEEELb0ELb0EEEvNS_9BwdParamsE)
        /*0680*/ 	.word	0x00000020


	//----- nvinfo : EIATTR_FRAME_SIZE
	.align		4
.L_277:
        /*0684*/ 	.byte	0x04, 0x11
        /*0686*/ 	.short	(.L_279 - .L_278)
	.align		4
.L_278:
        /*0688*/ 	.word	index@(_ZN10layer_norm22ln_bwd_finalize_kernelINS_22Kernel_traits_finalizeILj3072E6__halfS2_fS2_fjLb0ELj1024ELj4ENS_18Kernel_traits_baseILj3072ES2_S2_fS2_fjLj1024EEEEELb0ELb0EEEvNS_9BwdParamsE)
        /*068c*/ 	.word	0x00000000


	//----- nvinfo : EIATTR_REGCOUNT
	.align		4
.L_279:
        /*0690*/ 	.byte	0x04, 0x2f
        /*0692*/ 	.short	(.L_281 - .L_280)
	.align		4
.L_280:
        /*0694*/ 	.word	index@(_ZN10layer_norm13ln_bwd_kernelINS_13Kernel_traitsI6__halfS2_fS2_fjLj3072ELj1ELj1ELj4ELj16ENS_18Kernel_traits_baseILj3072ES2_S2_fS2_fjLj128EEEEELb1ELb0ELb0ELb1EEEvNS_9BwdParamsE)
        /*0698*/ 	.word	0x000000dc


	//----- nvinfo : EIATTR_FRAME_SIZE
	.align		4
.L_281:
        /*069c*/ 	.byte	0x04, 0x11
        /*069e*/ 	.short	(.L_283 - .L_282)
	.align		4
.L_282:
        /*06a0*/ 	.word	index@(_ZN10layer_norm13ln_bwd_kernelINS_13Kernel_traitsI6__halfS2_fS2_fjLj3072ELj1ELj1ELj4ELj16ENS_18Kernel_traits_baseILj3072ES2_S2_fS2_fjLj128EEEEELb1ELb0ELb0ELb1EEEvNS_9BwdParamsE)
        /*06a4*/ 	.word	0x00000000


	//----- nvinfo : EIATTR_REGCOUNT
	.align		4
.L_283:
        /*06a8*/ 	.byte	0x04, 0x2f
        /*06aa*/ 	.short	(.L_285 - .L_284)
	.align		4
.L_284:
        /*06ac*/ 	.word	index@(_ZN10layer_norm13ln_bwd_kernelINS_13Kernel_traitsI6__halfS2_fS2_fjLj3072ELj1ELj1ELj4ELj16ENS_18Kernel_traits_baseILj3072ES2_S2_fS2_fjLj128EEEEELb1ELb0ELb0ELb0EEEvNS_9BwdParamsE)
        /*06b0*/ 	.word	0x000000bf


	//----- nvinfo : EIATTR_FRAME_SIZE
	.align		4
.L_285:
        /*06b4*/ 	.byte	0x04, 0x11
        /*06b6*/ 	.short	(.L_287 - .L_286)
	.align		4
.L_286:
        /*06b8*/ 	.word	index@(_ZN10layer_norm13ln_bwd_kernelINS_13Kernel_traitsI6__halfS2_fS2_fjLj3072ELj1ELj1ELj4ELj16ENS_18Kernel_traits_baseILj3072ES2_S2_fS2_fjLj128EEEEELb1ELb0ELb0ELb0EEEvNS_9BwdParamsE)
        /*06bc*/ 	.word	0x00000000


	//----- nvinfo : EIATTR_REGCOUNT
	.align		4
.L_287:
        /*06c0*/ 	.byte	0x04, 0x2f
        /*06c2*/ 	.short	(.L_289 - .L_288)
	.align		4
.L_288:
        /*06c4*/ 	.word	index@(_ZN10layer_norm13ln_bwd_kernelINS_13Kernel_traitsI6__halfS2_fS2_fjLj3072ELj1ELj1ELj4ELj16ENS_18Kernel_traits_baseILj3072ES2_S2_fS2_fjLj128EEEEELb0ELb1ELb1ELb1EEEvNS_9BwdParamsE)
        /*06c8*/ 	.word	0x000000f7


	//----- nvinfo : EIATTR_FRAME_SIZE
	.align		4
.L_289:
        /*06cc*/ 	.byte	0x04, 0x11
        /*06ce*/ 	.short	(.L_291 - .L_290)
	.align		4
.L_290:
        /*06d0*/ 	.word	index@(_ZN10layer_norm13ln_bwd_kernelINS_13Kernel_traitsI6__halfS2_fS2_fjLj3072ELj1ELj1ELj4ELj16ENS_18Kernel_traits_baseILj3072ES2_S2_fS2_fjLj128EEEEELb0ELb1ELb1ELb1EEEvNS_9BwdParamsE)
        /*06d4*/ 	.word	0x00000000


	//----- nvinfo : EIATTR_REGCOUNT
	.align		4
.L_291:
        /*06d8*/ 	.byte	0x04, 0x2f
        /*06da*/ 	.short	(.L_293 - .L_292)
	.align		4
.L_292:
        /*06dc*/ 	.word	index@(_ZN10layer_norm13ln_bwd_kernelINS_13Kernel_traitsI6__halfS2_fS2_fjLj3072ELj1ELj1ELj4ELj16ENS_18Kernel_traits_baseILj3072ES2_S2_fS2_fjLj128EEEEELb0ELb1ELb1ELb0EEEvNS_9BwdParamsE)
        /*06e0*/ 	.word	0x000000f4


	//----- nvinfo : EIATTR_FRAME_SIZE
	.align		4
.L_293:
        /*06e4*/ 	.byte	0x04, 0x11
        /*06e6*/ 	.short	(.L_295 - .L_294)
	.align		4
.L_294:
        /*06e8*/ 	.word	index@(_ZN10layer_norm13ln_bwd_kernelINS_13Kernel_traitsI6__halfS2_fS2_fjLj3072ELj1ELj1ELj4ELj16ENS_18Kernel_traits_baseILj3072ES2_S2_fS2_fjLj128EEEEELb0ELb1ELb1ELb0EEEvNS_9BwdParamsE)
        /*06ec*/ 	.word	0x00000000


	//----- nvinfo : EIATTR_REGCOUNT
	.align		4
.L_295:
        /*06f0*/ 	.byte	0x04, 0x2f
        /*06f2*/ 	.short	(.L_297 - .L_296)
	.align		4
.L_296:
        /*06f4*/ 	.word	index@(_ZN10layer_norm13ln_bwd_kernelINS_13Kernel_traitsI6__halfS2_fS2_fjLj3072ELj1ELj1ELj4ELj16ENS_18Kernel_traits_baseILj3072ES2_S2_fS2_fjLj128EEEEELb0ELb1ELb0ELb1EEEvNS_9BwdParamsE)
        /*06f8*/ 	.word	0x000000fe


	//----- nvinfo : EIATTR_FRAME_SIZE
	.align		4
.L_297:
        /*06fc*/ 	.byte	0x04, 0x11
        /*06fe*/ 	.short	(.L_299 - .L_298)
	.align		4
.L_298:
        /*0700*/ 	.word	index@(_ZN10layer_norm13ln_bwd_kernelINS_13Kernel_traitsI6__halfS2_fS2_fjLj3072ELj1ELj1ELj4ELj16ENS_18Kernel_traits_baseILj3072ES2_S2_fS2_fjLj128EEEEELb0ELb1ELb0ELb1EEEvNS_9BwdParamsE)
        /*0704*/ 	.word	0x00000000


	//----- nvinfo : EIATTR_REGCOUNT
	.align		4
.L_299:
        /*0708*/ 	.byte	0x04, 0x2f
        /*070a*/ 	.short	(.L_301 - .L_300)
	.align		4
.L_300:
        /*070c*/ 	.word	index@(_ZN10layer_norm13ln_bwd_kernelINS_13Kernel_traitsI6__halfS2_fS2_fjLj3072ELj1ELj1ELj4ELj16ENS_18Kernel_traits_baseILj3072ES2_S2_fS2_fjLj128EEEEELb0ELb1ELb0ELb0EEEvNS_9BwdParamsE)
        /*0710*/ 	.word	0x000000ed


	//----- nvinfo : EIATTR_FRAME_SIZE
	.align		4
.L_301:
        /*0714*/ 	.byte	0x04, 0x11
        /*0716*/ 	.short	(.L_303 - .L_302)
	.align		4
.L_302:
        /*0718*/ 	.word	index@(_ZN10layer_norm13ln_bwd_kernelINS_13Kernel_traitsI6__halfS2_fS2_fjLj3072ELj1ELj1ELj4ELj16ENS_18Kernel_traits_baseILj3072ES2_S2_fS2_fjLj128EEEEELb0ELb1ELb0ELb0EEEvNS_9BwdParamsE)
        /*071c*/ 	.word	0x00000000


	//----- nvinfo : EIATTR_REGCOUNT
	.align		4
.L_303:
        /*0720*/ 	.byte	0x04, 0x2f
        /*0722*/ 	.short	(.L_305 - .L_304)
	.align		4
.L_304:
        /*0724*/ 	.word	index@(_ZN10layer_norm13ln_bwd_kernelINS_13Kernel_traitsI6__halfS2_fS2_fjLj3072ELj1ELj1ELj4ELj16ENS_18Kernel_traits_baseILj3072ES2_S2_fS2_fjLj128EEEEELb0ELb0ELb1ELb1EEEvNS_9BwdParamsE)
        /*0728*/ 	.word	0x000000d8


	//----- nvinfo : EIATTR_FRAME_SIZE
	.align		4
.L_305:
        /*072c*/ 	.byte	0x04, 0x11
        /*072e*/ 	.short	(.L_307 - .L_306)
	.align		4
.L_306:
        /*0730*/ 	.word	index@(_ZN10layer_norm13ln_bwd_kernelINS_13Kernel_traitsI6__halfS2_fS2_fjLj3072ELj1ELj1ELj4ELj16ENS_18Kernel_traits_baseILj3072ES2_S2_fS2_fjLj128EEEEELb0ELb0ELb1ELb1EEEvNS_9BwdParamsE)
        /*0734*/ 	.word	0x00000000


	//----- nvinfo : EIATTR_REGCOUNT
	.align		4
.L_307:
        /*0738*/ 	.byte	0x04, 0x2f
        /*073a*/ 	.short	(.L_309 - .L_308)
	.align		4
.L_308:
        /*073c*/ 	.word	index@(_ZN10layer_norm13ln_bwd_kernelINS_13Kernel_traitsI6__halfS2_fS2_fjLj3072ELj1ELj1ELj4ELj16ENS_18Kernel_traits_baseILj3072ES2_S2_fS2_fjLj128EEEEELb0ELb0ELb1ELb0EEEvNS_9BwdParamsE)
        /*0740*/ 	.word	0x000000c1


	//----- nvinfo : EIATTR_FRAME_SIZE
	.align		4
.L_309:
        /*0744*/ 	.byte	0x04, 0x11
        /*0746*/ 	.short	(.L_311 - .L_310)
	.align		4
.L_310:
        /*0748*/ 	.word	index@(_ZN10layer_norm13ln_bwd_kernelINS_13Kernel_traitsI6__halfS2_fS2_fjLj3072ELj1ELj1ELj4ELj16ENS_18Kernel_traits_baseILj3072ES2_S2_fS2_fjLj128EEEEELb0ELb0ELb1ELb0EEEvNS_9BwdParamsE)
        /*074c*/ 	.word	0x00000000


	//----- nvinfo : EIATTR_REGCOUNT
	.align		4
.L_311:
        /*0750*/ 	.byte	0x04, 0x2f
        /*0752*/ 	.short	(.L_313 - .L_312)
	.align		4
.L_312:
        /*0754*/ 	.word	index@(_ZN10layer_norm13ln_bwd_kernelINS_13Kernel_traitsI6__halfS2_fS2_fjLj3072ELj1ELj1ELj4ELj16ENS_18Kernel_traits_baseILj3072ES2_S2_fS2_fjLj128EEEEELb0ELb0ELb0ELb1EEEvNS_9BwdParamsE)
        /*0758*/ 	.word	0x000000d6


	//----- nvinfo : EIATTR_FRAME_SIZE
	.align		4
.L_313:
        /*075c*/ 	.byte	0x04, 0x11
        /*075e*/ 	.short	(.L_315 - .L_314)
	.align		4
.L_314:
        /*0760*/ 	.word	index@(_ZN10layer_norm13ln_bwd_kernelINS_13Kernel_traitsI6__halfS2_fS2_fjLj3072ELj1ELj1ELj4ELj16ENS_18Kernel_traits_baseILj3072ES2_S2_fS2_fjLj128EEEEELb0ELb0ELb0ELb1EEEvNS_9BwdParamsE)
        /*0764*/ 	.word	0x00000000


	//----- nvinfo : EIATTR_REGCOUNT
	.align		4
.L_315:
        /*0768*/ 	.byte	0x04, 0x2f
        /*076a*/ 	.short	(.L_317 - .L_316)
	.align		4
.L_316:
        /*076c*/ 	.word	index@(_ZN10layer_norm13ln_bwd_kernelINS_13Kernel_traitsI6__halfS2_fS2_fjLj3072ELj1ELj1ELj4ELj16ENS_18Kernel_traits_baseILj3072ES2_S2_fS2_fjLj128EEEEELb0ELb0ELb0ELb0EEEvNS_9BwdParamsE)
        /*0770*/ 	.word	0x000000b6


	//----- nvinfo : EIATTR_FRAME_SIZE
	.align		4
.L_317:
        /*0774*/ 	.byte	0x04, 0x11
        /*0776*/ 	.short	(.L_319 - .L_318)
	.align		4
.L_318:
        /*0778*/ 	.word	index@(_ZN10layer_norm13ln_bwd_kernelINS_13Kernel_traitsI6__halfS2_fS2_fjLj3072ELj1ELj1ELj4ELj16ENS_18Kernel_traits_baseILj3072ES2_S2_fS2_fjLj128EEEEELb0ELb0ELb0ELb0EEEvNS_9BwdParamsE)
        /*077c*/ 	.word	0x00000000


	//----- nvinfo : EIATTR_REGCOUNT
	.align		4
.L_319:
        /*0780*/ 	.byte	0x04, 0x2f
        /*0782*/ 	.short	(.L_321 - .L_320)
	.align		4
.L_320:
        /*0784*/ 	.word	index@(_ZN10layer_norm13ln_bwd_kernelINS_13Kernel_traitsIf6__halfS2_S2_fjLj3072ELj1ELj1ELj4ELj16ENS_18Kernel_traits_baseILj3072EfS2_S2_S2_fjLj128EEEEELb1ELb1ELb1ELb1EEEvNS_9BwdParamsE)
        /*0788*/ 	.word	0x000000f1


	//----- nvinfo : EIATTR_FRAME_SIZE
	.align		4
.L_321:
        /*078c*/ 	.byte	0x04, 0x11
        /*078e*/ 	.short	(.L_323 - .L_322)
	.align		4
.L_322:
        /*0790*/ 	.word	index@(_ZN10layer_norm13ln_bwd_kernelINS_13Kernel_traitsIf6__halfS2_S2_fjLj3072ELj1ELj1ELj4ELj16ENS_18Kernel_traits_baseILj3072EfS2_S2_S2_fjLj128EEEEELb1ELb1ELb1ELb1EEEvNS_9BwdParamsE)
        /*0794*/ 	.word	0x00000000


	//----- nvinfo : EIATTR_REGCOUNT
	.align		4
.L_323:
        /*0798*/ 	.byte	0x04, 0x2f
        /*079a*/ 	.short	(.L_325 - .L_324)
	.align		4
.L_324:
        /*079c*/ 	.word	index@(_ZN10layer_norm22ln_bwd_finalize_kernelINS_22Kernel_traits_finalizeILj3072Ef6__halfS2_S2_fjLb1ELj1024ELj4ENS_18Kernel_traits_baseILj3072EfS2_S2_S2_fjLj1024EEEEELb1ELb1EEEvNS_9BwdParamsE)
        /*07a0*/ 	.word	0x00000020


	//----- nvinfo : EIATTR_FRAME_SIZE
	.align		4
.L_325:
        /*07a4*/ 	.byte	0x04, 0x11
        /*07a6*/ 	.short	(.L_327 - .L_326)
	.align		4
.L_326:
        /*07a8*/ 	.word	index@(_ZN10layer_norm22ln_bwd_finalize_kernelINS_22Kernel_traits_finalizeILj3072Ef6__halfS2_S2_fjLb1ELj1024ELj4ENS_18Kernel_traits_baseILj3072EfS2_S2_S2_fjLj1024EEEEELb1ELb1EEEvNS_9BwdParamsE)
        /*07ac*/ 	.word	0x00000000


	//----- nvinfo : EIATTR_REGCOUNT
	.align		4
.L_327:
        /*07b0*/ 	.byte	0x04, 0x2f
        /*07b2*/ 	.short	(.L_329 - .L_328)
	.align		4
.L_328:
        /*07b4*/ 	.word	index@(_ZN10layer_norm13ln_bwd_kernelINS_13Kernel_traitsIf6__halfS2_S2_fjLj3072ELj1ELj1ELj4ELj16ENS_18Kernel_traits_baseILj3072EfS2_S2_S2_fjLj128EEEEELb1ELb1ELb1ELb0EEEvNS_9BwdParamsE)
        /*07b8*/ 	.word	0x000000e8


	//----- nvinfo : EIATTR_FRAME_SIZE
	.align		4
.L_329:
        /*07bc*/ 	.byte	0x04, 0x11
        /*07be*/ 	.short	(.L_331 - .L_330)
	.align		4
.L_330:
        /*07c0*/ 	.word	index@(_ZN10layer_norm13ln_bwd_kernelINS_13Kernel_traitsIf6__halfS2_S2_fjLj3072ELj1ELj1ELj4ELj16ENS_18Kernel_traits_baseILj3072EfS2_S2_S2_fjLj128EEEEELb1ELb1ELb1ELb0EEEvNS_9BwdParamsE)
        /*07c4*/ 	.word	0x00000000


	//----- nvinfo : EIATTR_REGCOUNT
	.align		4
.L_331:
        /*07c8*/ 	.byte	0x04, 0x2f
        /*07ca*/ 	.short	(.L_333 - .L_332)
	.align		4
.L_332:
        /*07cc*/ 	.word	index@(_ZN10layer_norm22ln_bwd_finalize_kernelINS_22Kernel_traits_finalizeILj3072Ef6__halfS2_S2_fjLb1ELj1024ELj4ENS_18Kernel_traits_baseILj3072EfS2_S2_S2_fjLj1024EEEEELb1ELb0EEEvNS_9BwdParamsE)
        /*07d0*/ 	.word	0x00000020


	//----- nvinfo : EIATTR_FRAME_SIZE
	.align		4
.L_333:
        /*07d4*/ 	.byte	0x04, 0x11
        /*07d6*/ 	.short	(.L_335 - .L_334)
	.align		4
.L_334:
        /*07d8*/ 	.word	index@(_ZN10layer_norm22ln_bwd_finalize_kernelINS_22Kernel_traits_finalizeILj3072Ef6__halfS2_S2_fjLb1ELj1024ELj4ENS_18Kernel_traits_baseILj3072EfS2_S2_S2_fjLj1024EEEEELb1ELb0EEEvNS_9BwdParamsE)
        /*07dc*/ 	.word	0x00000000


	//----- nvinfo : EIATTR_REGCOUNT
	.align		4
.L_335:
        /*07e0*/ 	.byte	0x04, 0x2f
        /*07e2*/ 	.short	(.L_337 - .L_336)
	.align		4
.L_336:
        /*07e4*/ 	.word	index@(_ZN10layer_norm13ln_bwd_kernelINS_13Kernel_traitsIf6__halfS2_S2_fjLj3072ELj1ELj1ELj4ELj16ENS_18Kernel_traits_baseILj3072EfS2_S2_S2_fjLj128EEEEELb1ELb1ELb0ELb1EEEvNS_9BwdParamsE)
        /*07e8*/ 	.word	0x000000e2


	//----- nvinfo : EIATTR_FRAME_SIZE
	.align		4
.L_337:
        /*07ec*/ 	.byte	0x04, 0x11
        /*07ee*/ 	.short	(.L_339 - .L_338)
	.align		4
.L_338:
        /*07f0*/ 	.word	index@(_ZN10layer_norm13ln_bwd_kernelINS_13Kernel_traitsIf6__halfS2_S2_fjLj3072ELj1ELj1ELj4ELj16ENS_18Kernel_traits_baseILj3072EfS2_S2_S2_fjLj128EEEEELb1ELb1ELb0ELb1EEEvNS_9BwdParamsE)
        /*07f4*/ 	.word	0x00000000


	//----- nvinfo : EIATTR_REGCOUNT
	.align		4
.L_339:
        /*07f8*/ 	.byte	0x04, 0x2f
        /*07fa*/ 	.short	(.L_341 - .L_340)
	.align		4
.L_340:
        /*07fc*/ 	.word	index@(_ZN10layer_norm13ln_bwd_kernelINS_13Kernel_traitsIf6__halfS2_S2_fjLj3072ELj1ELj1ELj4ELj16ENS_18Kernel_traits_baseILj3072EfS2_S2_S2_fjLj128EEEEELb1ELb1ELb0ELb0EEEvNS_9BwdParamsE)
        /*0800*/ 	.word	0x000000e3


	//----- nvinfo : EIATTR_FRAME_SIZE
	.align		4
.L_341:
        /*0804*/ 	.byte	0x04, 0x11
        /*0806*/ 	.short	(.L_343 - .L_342)
	.align		4
.L_342:
        /*0808*/ 	.word	index@(_ZN10layer_norm13ln_bwd_kernelINS_13Kernel_traitsIf6__halfS2_S2_fjLj3072ELj1ELj1ELj4ELj16ENS_18Kernel_traits_baseILj3072EfS2_S2_S2_fjLj128EEEEELb1ELb1ELb0ELb0EEEvNS_9BwdParamsE)
        /*080c*/ 	.word	0x00000000


	//----- nvinfo : EIATTR_REGCOUNT
	.align		4
.L_343:
        /*0810*/ 	.byte	0x04, 0x2f
        /*0812*/ 	.short	(.L_345 - .L_344)
	.align		4
.L_344:
        /*0814*/ 	.word	index@(_ZN10layer_norm13ln_bwd_kernelINS_13Kernel_traitsIf6__halfS2_S2_fjLj3072ELj1ELj1ELj4ELj16ENS_18Kernel_traits_baseILj3072EfS2_S2_S2_fjLj128EEEEELb1ELb0ELb1ELb1EEEvNS_9BwdParamsE)
        /*0818*/ 	.word	0x000000bf


	//----- nvinfo : EIATTR_FRAME_SIZE
	.align		4
.L_345:
        /*081c*/ 	.byte	0x04, 0x11
        /*081e*/ 	.short	(.L_347 - .L_346)
	.align		4
.L_346:
        /*0820*/ 	.word	index@(_ZN10layer_norm13ln_bwd_kernelINS_13Kernel_traitsIf6__halfS2_S2_fjLj3072ELj1ELj1ELj4ELj16ENS_18Kernel_traits_baseILj3072EfS2_S2_S2_fjLj128EEEEELb1ELb0ELb1ELb1EEEvNS_9BwdParamsE)
        /*0824*/ 	.word	0x00000000


	//----- nvinfo : EIATTR_REGCOUNT
	.align		4
.L_347:
        /*0828*/ 	.byte	0x04, 0x2f
        /*082a*/ 	.short	(.L_349 - .L_348)
	.align		4
.L_348:
        /*082c*/ 	.word	index@(_ZN10layer_norm22ln_bwd_finalize_kernelINS_22Kernel_traits_finalizeILj3072Ef6__halfS2_S2_fjLb0ELj1024ELj4ENS_18Kernel_traits_baseILj3072EfS2_S2_S2_fjLj1024EEEEELb0ELb1EEEvNS_9BwdParamsE)
        /*0830*/ 	.word	0x00000020


	//----- nvinfo : EIATTR_FRAME_SIZE
	.align		4
.L_349:
        /*0834*/ 	.byte	0x04, 0x11
        /*0836*/ 	.short	(.L_351 - .L_350)
	.align		4
.L_350:
        /*0838*/ 	.word	index@(_ZN10layer_norm22ln_bwd_finalize_kernelINS_22Kernel_traits_finalizeILj3072Ef6__halfS2_S2_fjLb0ELj1024ELj4ENS_18Kernel_traits_baseILj3072EfS2_S2_S2_fjLj1024EEEEELb0ELb1EEEvNS_9BwdParamsE)
        /*083c*/ 	.word	0x00000000


	//----- nvinfo : EIATTR_REGCOUNT
	.align		4
.L_351:
        /*0840*/ 	.byte	0x04, 0x2f
        /*0842*/ 	.short	(.L_353 - .L_352)
	.align		4
.L_352:
        /*0844*/ 	.word	index@(_ZN10layer_norm13ln_bwd_kernelINS_13Kernel_traitsIf6__halfS2_S2_fjLj3072ELj1ELj1ELj4ELj16ENS_18Kernel_traits_baseILj3072EfS2_S2_S2_fjLj128EEEEELb1ELb0ELb1ELb0EEEvNS_9BwdParamsE)
        /*0848*/ 	.word	0x000000b1


	//----- nvinfo : EIATTR_FRAME_SIZE
	.align		4
.L_353:
        /*084c*/ 	.byte	0x04, 0x11
        /*084e*/ 	.short	(.L_355 - .L_354)
	.align		4
.L_354:
        /*0850*/ 	.word	index@(_ZN10layer_norm13ln_bwd_kernelINS_13Kernel_traitsIf6__halfS2_S2_fjLj3072ELj1ELj1ELj4ELj16ENS_18Kernel_traits_baseILj3072EfS2_S2_S2_fjLj128EEEEELb1ELb0ELb1ELb0EEEvNS_9BwdParamsE)
        /*0854*/ 	.word	0x00000000


	//----- nvinfo : EIATTR_REGCOUNT
	.align		4
.L_355:
        /*0858*/ 	.byte	0x04, 0x2f
        /*085a*/ 	.short	(.L_357 - .L_356)
	.align		4
.L_356:
        /*085c*/ 	.word	index@(_ZN10layer_norm22ln_bwd_finalize_kernelINS_22Kernel_traits_finalizeILj3072Ef6__halfS2_S2_fjLb0ELj1024ELj4ENS_18Kernel_traits_baseILj3072EfS2_S2_S2_fjLj1024EEEEELb0ELb0EEEvNS_9BwdParamsE)
        /*0860*/ 	.word	0x00000020


	//----- nvinfo : EIATTR_FRAME_SIZE
	.align		4
.L_357:
        /*0864*/ 	.byte	0x04, 0x11
        /*0866*/ 	.short	(.L_359 - .L_358)
	.align		4
.L_358:
        /*0868*/ 	.word	index@(_ZN10layer_norm22ln_bwd_finalize_kernelINS_22Kernel_traits_finalizeILj3072Ef6__halfS2_S2_fjLb0ELj1024ELj4ENS_18Kernel_traits_baseILj3072EfS2_S2_S2_fjLj1024EEEEELb0ELb0EEEvNS_9BwdParamsE)
        /*086c*/ 	.word	0x00000000


	//----- nvinfo : EIATTR_REGCOUNT
	.align		4
.L_359:
        /*0870*/ 	.byte	0x04, 0x2f
        /*0872*/ 	.short	(.L_361 - .L_360)
	.align		4
.L_360:
        /*0874*/ 	.word	index@(_ZN10layer_norm13ln_bwd_kernelINS_13Kernel_traitsIf6__halfS2_S2_fjLj3072ELj1ELj1ELj4ELj16ENS_18Kernel_traits_baseILj3072EfS2_S2_S2_fjLj128EEEEELb1ELb0ELb0ELb1EEEvNS_9BwdParamsE)
        /*0878*/ 	.word	0x000000a8


	//----- nvinfo : EIATTR_FRAME_SIZE
	.align		4
.L_361:
        /*087c*/ 	.byte	0x04, 0x11
        /*087e*/ 	.short	(.L_363 - .L_362)
	.align		4
.L_362:
        /*0880*/ 	.word	index@(_ZN10layer_norm13ln_bwd_kernelINS_13Kernel_traitsIf6__halfS2_S2_fjLj3072ELj1ELj1ELj4ELj16ENS_18Kernel_traits_baseILj3072EfS2_S2_S2_fjLj128EEEEELb1ELb0ELb0ELb1EEEvNS_9BwdParamsE)
        /*0884*/ 	.word	0x00000000


	//----- nvinfo : EIATTR_REGCOUNT
	.align		4
.L_363:
        /*0888*/ 	.byte	0x04, 0x2f
        /*088a*/ 	.short	(.L_365 - .L_364)
	.align		4
.L_364:
        /*088c*/ 	.word	index@(_ZN10layer_norm13ln_bwd_kernelINS_13Kernel_traitsIf6__halfS2_S2_fjLj3072ELj1ELj1ELj4ELj16ENS_18Kernel_traits_baseILj3072EfS2_S2_S2_fjLj128EEEEELb1ELb0ELb0ELb0EEEvNS_9BwdParamsE)
        /*0890*/ 	.word	0x000000a8


	//----- nvinfo : EIATTR_FRAME_SIZE
	.align		4
.L_365:
        /*0894*/ 	.byte	0x04, 0x11
        /*0896*/ 	.short	(.L_367 - .L_366)
	.align		4
.L_366:
        /*0898*/ 	.word	index@(_ZN10layer_norm13ln_bwd_kernelINS_13Kernel_traitsIf6__halfS2_S2_fjLj3072ELj1ELj1ELj4ELj16ENS_18Kernel_traits_baseILj3072EfS2_S2_S2_fjLj128EEEEELb1ELb0ELb0ELb0EEEvNS_9BwdParamsE)
        /*089c*/ 	.word	0x00000000


	//----- nvinfo : EIATTR_REGCOUNT
	.align		4
.L_367:
        /*08a0*/ 	.byte	0x04, 0x2f
        /*08a2*/ 	.short	(.L_369 - .L_368)
	.align		4
.L_368:
        /*08a4*/ 	.word	index@(_ZN10layer_norm13ln_bwd_kernelINS_13Kernel_traitsIf6__halfS2_S2_fjLj3072ELj1ELj1ELj4ELj16ENS_18Kernel_traits_baseILj3072EfS2_S2_S2_fjLj128EEEEELb0ELb1ELb1ELb1EEEvNS_9BwdParamsE)
        /*08a8*/ 	.word	0x000000ee


	//----- nvinfo : EIATTR_FRAME_SIZE
	.align		4
.L_369:
        /*08ac*/ 	.byte	0x04, 0x11
        /*08ae*/ 	.short	(.L_371 - .L_370)
	.align		4
.L_370:
        /*08b0*/ 	.word	index@(_ZN10layer_norm13ln_bwd_kernelINS_13Kernel_traitsIf6__halfS2_S2_fjLj3072ELj1ELj1ELj4ELj16ENS_18Kernel_traits_baseILj3072EfS2_S2_S2_fjLj128EEEEELb0ELb1ELb1ELb1EEEvNS_9BwdParamsE)
        /*08b4*/ 	.word	0x00000000


	//----- nvinfo : EIATTR_REGCOUNT
	.align		4
.L_371:
        /*08b8*/ 	.byte	0x04, 0x2f
        /*08ba*/ 	.short	(.L_373 - .L_372)
	.align		4
.L_372:
        /*08bc*/ 	.word	index@(_ZN10layer_norm13ln_bwd_kernelINS_13Kernel_traitsIf6__halfS2_S2_fjLj3072ELj1ELj1ELj4ELj16ENS_18Kernel_traits_baseILj3072EfS2_S2_S2_fjLj128EEEEELb0ELb1ELb1ELb0EEEvNS_9BwdParamsE)
        /*08c0*/ 	.word	0x000000e2


	//----- nvinfo : EIATTR_FRAME_SIZE
	.align		4
.L_373:
        /*08c4*/ 	.byte	0x04, 0x11
        /*08c6*/ 	.short	(.L_375 - .L_374)
	.align		4
.L_374:
        /*08c8*/ 	.word	index@(_ZN10layer_norm13ln_bwd_kernelINS_13Kernel_traitsIf6__halfS2_S2_fjLj3072ELj1ELj1ELj4ELj16ENS_18Kernel_traits_baseILj3072EfS2_S2_S2_fjLj128EEEEELb0ELb1ELb1ELb0EEEvNS_9BwdParamsE)
        /*08cc*/ 	.word	0x00000000


	//----- nvinfo : EIATTR_REGCOUNT
	.align		4
.L_375:
        /*08d0*/ 	.byte	0x04, 0x2f
        /*08d2*/ 	.short	(.L_377 - .L_376)
	.align		4
.L_376:
        /*08d4*/ 	.word	index@(_ZN10layer_norm13ln_bwd_kernelINS_13Kernel_traitsIf6__halfS2_S2_fjLj3072ELj1ELj1ELj4ELj16ENS_18Kernel_traits_baseILj3072EfS2_S2_S2_fjLj128EEEEELb0ELb1ELb0ELb1EEEvNS_9BwdParamsE)
        /*08d8*/ 	.word	0x000000d6


	//----- nvinfo : EIATTR_FRAME_SIZE
	.align		4
.L_377:
        /*08dc*/ 	.byte	0x04, 0x11
        /*08de*/ 	.short	(.L_379 - .L_378)
	.align		4
.L_378:
        /*08e0*/ 	.word	index@(_ZN10layer_norm13ln_bwd_kernelINS_13Kernel_traitsIf6__halfS2_S2_fjLj3072ELj1ELj1ELj4ELj16ENS_18Kernel_traits_baseILj3072EfS2_S2_S2_fjLj128EEEEELb0ELb1ELb0ELb1EEEvNS_9BwdParamsE)
        /*08e4*/ 	.word	0x00000000


	//----- nvinfo : EIATTR_REGCOUNT
	.align		4
.L_379:
        /*08e8*/ 	.byte	0x04, 0x2f
        /*08ea*/ 	.short	(.L_381 - .L_380)
	.align		4
.L_380:
        /*08ec*/ 	.word	index@(_ZN10layer_norm13ln_bwd_kernelINS_13Kernel_traitsIf6__halfS2_S2_fjLj3072ELj1ELj1ELj4ELj16ENS_18Kernel_traits_baseILj3072EfS2_S2_S2_fjLj128EEEEELb0ELb1ELb0ELb0EEEvNS_9BwdParamsE)
        /*08f0*/ 	.word	0x000000e4


	//----- nvinfo : EIATTR_FRAME_SIZE
	.align		4
.L_381:
        /*08f4*/ 	.byte	0x04, 0x11
        /*08f6*/ 	.short	(.L_383 - .L_382)
	.align		4
.L_382:
        /*08f8*/ 	.word	index@(_ZN10layer_norm13ln_bwd_kernelINS_13Kernel_traitsIf6__halfS2_S2_fjLj3072ELj1ELj1ELj4ELj16ENS_18Kernel_traits_baseILj3072EfS2_S2_S2_fjLj128EEEEELb0ELb1ELb0ELb0EEEvNS_9BwdParamsE)
        /*08fc*/ 	.word	0x00000000


	//----- nvinfo : EIATTR_REGCOUNT
	.align		4
.L_383:
        /*0900*/ 	.byte	0x04, 0x2f
        /*0902*/ 	.short	(.L_385 - .L_384)
	.align		4
.L_384:
        /*0904*/ 	.word	index@(_ZN10layer_norm13ln_bwd_kernelINS_13Kernel_traitsIf6__halfS2_S2_fjLj3072ELj1ELj1ELj4ELj16ENS_18Kernel_traits_baseILj3072EfS2_S2_S2_fjLj128EEEEELb0ELb0ELb1ELb1EEEvNS_9BwdParamsE)
        /*0908*/ 	.word	0x000000a8


	//----- nvinfo : EIATTR_FRAME_SIZE
	.align		4
.L_385:
        /*090c*/ 	.byte	0x04, 0x11
        /*090e*/ 	.short	(.L_387 - .L_386)
	.align		4
.L_386:
        /*0910*/ 	.word	index@(_ZN10layer_norm13ln_bwd_kernelINS_13Kernel_traitsIf6__halfS2_S2_fjLj3072ELj1ELj1ELj4ELj16ENS_18Kernel_traits_baseILj3072EfS2_S2_S2_fjLj128EEEEELb0ELb0ELb1ELb1EEEvNS_9BwdParamsE)
        /*0914*/ 	.word	0x00000000


	//----- nvinfo : EIATTR_REGCOUNT
	.align		4
.L_387:
        /*0918*/ 	.byte	0x04, 0x2f
        /*091a*/ 	.short	(.L_389 - .L_388)
	.align		4
.L_388:
        /*091c*/ 	.word	index@(_ZN10layer_norm13ln_bwd_kernelINS_13Kernel_traitsIf6__halfS2_S2_fjLj3072ELj1ELj1ELj4ELj16ENS_18Kernel_traits_baseILj3072EfS2_S2_S2_fjLj128EEEEELb0ELb0ELb1ELb0EEEvNS_9BwdParamsE)
        /*0920*/ 	.word	0x000000a8


	//----- nvinfo : EIATTR_FRAME_SIZE
	.align		4
.L_389:
        /*0924*/ 	.byte	0x04, 0x11
        /*0926*/ 	.short	(.L_391 - .L_390)
	.align		4
.L_390:
        /*0928*/ 	.word	index@(_ZN10layer_norm13ln_bwd_kernelINS_13Kernel_traitsIf6__halfS2_S2_fjLj3072ELj1ELj1ELj4ELj16ENS_18Kernel_traits_baseILj3072EfS2_S2_S2_fjLj128EEEEELb0ELb0ELb1ELb0EEEvNS_9BwdParamsE)
        /*092c*/ 	.word	0x00000000


	//----- nvinfo : EIATTR_REGCOUNT
	.align		4
.L_391:
        /*0930*/ 	.byte	0x04, 0x2f
        /*0932*/ 	.short	(.L_393 - .L_392)
	.align		4
.L_392:
        /*0934*/ 	.word	index@(_ZN10layer_norm13ln_bwd_kernelINS_13Kernel_traitsIf6__halfS2_S2_fjLj3072ELj1ELj1ELj4ELj16ENS_18Kernel_traits_baseILj3072EfS2_S2_S2_fjLj128EEEEELb0ELb0ELb0ELb1EEEvNS_9BwdParamsE)
        /*0938*/ 	.word	0x000000a8


	//----- nvinfo : EIATTR_FRAME_SIZE
	.align		4
.L_393:
        /*093c*/ 	.byte	0x04, 0x11
        /*093e*/ 	.short	(.L_395 - .L_394)
	.align		4
.L_394:
        /*0940*/ 	.word	index@(_ZN10layer_norm13ln_bwd_kernelINS_13Kernel_traitsIf6__halfS2_S2_fjLj3072ELj1ELj1ELj4ELj16ENS_18Kernel_traits_baseILj3072EfS2_S2_S2_fjLj128EEEEELb0ELb0ELb0ELb1EEEvNS_9BwdParamsE)
        /*0944*/ 	.word	0x00000000


	//----- nvinfo : EIATTR_REGCOUNT
	.align		4
.L_395:
        /*0948*/ 	.byte	0x04, 0x2f
        /*094a*/ 	.short	(.L_397 - .L_396)
	.align		4
.L_396:
        /*094c*/ 	.word	index@(_ZN10layer_norm13ln_bwd_kernelINS_13Kernel_traitsIf6__halfS2_S2_fjLj3072ELj1ELj1ELj4ELj16ENS_18Kernel_traits_baseILj3072EfS2_S2_S2_fjLj128EEEEELb0ELb0ELb0ELb0EEEvNS_9BwdParamsE)
        /*0950*/ 	.word	0x000000a7


	//----- nvinfo : EIATTR_FRAME_SIZE
	.align		4
.L_397:
        /*0954*/ 	.byte	0x04, 0x11
        /*0956*/ 	.short	(.L_399 - .L_398)
	.align		4
.L_398:
        /*0958*/ 	.word	index@(_ZN10layer_norm13ln_bwd_kernelINS_13Kernel_traitsIf6__halfS2_S2_fjLj3072ELj1ELj1ELj4ELj16ENS_18Kernel_traits_baseILj3072EfS2_S2_S2_fjLj128EEEEELb0ELb0ELb0ELb0EEEvNS_9BwdParamsE)
        /*095c*/ 	.word	0x00000000


	//----- nvinfo : EIATTR_REGCOUNT
	.align		4
.L_399:
        /*0960*/ 	.byte	0x04, 0x2f
        /*0962*/ 	.short	(.L_401 - .L_400)
	.align		4
.L_400:
        /*0964*/ 	.word	index@(_ZN10layer_norm13ln_bwd_kernelINS_13Kernel_traitsIf13__nv_bfloat16fS2_fjLj3072ELj1ELj1ELj4ELj16ENS_18Kernel_traits_baseILj3072EfS2_fS2_fjLj128EEEEELb1ELb1ELb1ELb1EEEvNS_9BwdParamsE)
        /*0968*/ 	.word	0x000000fd


	//----- nvinfo : EIATTR_FRAME_SIZE
	.align		4
.L_401:
        /*096c*/ 	.byte	0x04, 0x11
        /*096e*/ 	.short	(.L_403 - .L_402)
	.align		4
.L_402:
        /*0970*/ 	.word	index@(_ZN10layer_norm13ln_bwd_kernelINS_13Kernel_traitsIf13__nv_bfloat16fS2_fjLj3072ELj1ELj1ELj4ELj16ENS_18Kernel_traits_baseILj3072EfS2_fS2_fjLj128EEEEELb1ELb1ELb1ELb1EEEvNS_9BwdParamsE)
        /*0974*/ 	.word	0x00000000


	//----- nvinfo : EIATTR_REGCOUNT
	.align		4
.L_403:
        /*0978*/ 	.byte	0x04, 0x2f
        /*097a*/ 	.short	(.L_405 - .L_404)
	.align		4
.L_404:
        /*097c*/ 	.word	index@(_ZN10layer_norm22ln_bwd_finalize_kernelINS_22Kernel_traits_finalizeILj3072Ef13__nv_bfloat16fS2_fjLb1ELj1024ELj4ENS_18Kernel_traits_baseILj3072EfS2_fS2_fjLj1024EEEEELb1ELb1EEEvNS_9BwdParamsE)
        /*0980*/ 	.word	0x00000020


	//----- nvinfo : EIATTR_FRAME_SIZE
	.align		4
.L_405:
        /*0984*/ 	.byte	0x04, 0x11
        /*0986*/ 	.short	(.L_407 - .L_406)
	.align		4
.L_406:
        /*0988*/ 	.word	index@(_ZN10layer_norm22ln_bwd_finalize_kernelINS_22Kernel_traits_finalizeILj3072Ef13__nv_bfloat16fS2_fjLb1ELj1024ELj4ENS_18Kernel_traits_baseILj3072EfS2_fS2_fjLj1024EEEEELb1ELb1EEEvNS_9BwdParamsE)
        /*098c*/ 	.word	0x00000000


	//----- nvinfo : EIATTR_REGCOUNT
	.align		4
.L_407:
        /*0990*/ 	.byte	0x04, 0x2f
        /*0992*/ 	.short	(.L_409 - .L_408)
	.align		4
.L_408:
        /*0994*/ 	.word	index@(_ZN10layer_norm13ln_bwd_kernelINS_13Kernel_traitsIf13__nv_bfloat16fS2_fjLj3072ELj1ELj1ELj4ELj16ENS_18Kernel_traits_baseILj3072EfS2_fS2_fjLj128EEEEELb1ELb1ELb1ELb0EEEvNS_9BwdParamsE)
        /*0998*/ 	.word	0x000000f8


	//----- nvinfo : EIATTR_FRAME_SIZE
	.align		4
.L_409:
        /*099c*/ 	.byte	0x04, 0x11
        /*099e*/ 	.short	(.L_411 - .L_410)
	.align		4
.L_410:
        /*09a0*/ 	.word	index@(_ZN10layer_norm13ln_bwd_kernelINS_13Kernel_traitsIf13__nv_bfloat16fS2_fjLj3072ELj1ELj1ELj4ELj16ENS_18Kernel_traits_baseILj3072EfS2_fS2_fjLj128EEEEELb1ELb1ELb1ELb0EEEvNS_9BwdParamsE)
        /*09a4*/ 	.word	0x00000000


	//----- nvinfo : EIATTR_REGCOUNT
	.align		4
.L_411:
        /*09a8*/ 	.byte	0x04, 0x2f
        /*09aa*/ 	.short	(.L_413 - .L_412)
	.align		4
.L_412:
        /*09ac*/ 	.word	index@(_ZN10layer_norm22ln_bwd_finalize_kernelINS_22Kernel_traits_finalizeILj3072Ef13__nv_bfloat16fS2_fjLb1ELj1024ELj4ENS_18Kernel_traits_baseILj3072EfS2_fS2_fjLj1024EEEEELb1ELb0EEEvNS_9BwdParamsE)
        /*09b0*/ 	.word	0x00000020


	//----- nvinfo : EIATTR_FRAME_SIZE
	.align		4
.L_413:
        /*09b4*/ 	.byte	0x04, 0x11
        /*09b6*/ 	.short	(.L_415 - .L_414)
	.align		4
.L_414:
        /*09b8*/ 	.word	index@(_ZN10layer_norm22ln_bwd_finalize_kernelINS_22Kernel_traits_finalizeILj3072Ef13__nv_bfloat16fS2_fjLb1ELj1024ELj4ENS_18Kernel_traits_baseILj3072EfS2_fS2_fjLj1024EEEEELb1ELb0EEEvNS_9BwdParamsE)
        /*09bc*/ 	.word	0x00000000


	//----- nvinfo : EIATTR_REGCOUNT
	.align		4
.L_415:
        /*09c0*/ 	.byte	0x04, 0x2f
        /*09c2*/ 	.short	(.L_417 - .L_416)
	.align		4
.L_416:
        /*09c4*/ 	.word	index@(_ZN10layer_norm13ln_bwd_kernelINS_13Kernel_traitsIf13__nv_bfloat16fS2_fjLj3072ELj1ELj1ELj4ELj16ENS_18Kernel_traits_baseILj3072EfS2_fS2_fjLj128EEEEELb1ELb1ELb0ELb1EEEvNS_9BwdParamsE)
        /*09c8*/ 	.word	0x000000fe


	//----- nvinfo : EIATTR_FRAME_SIZE
	.align		4
.L_417:
        /*09cc*/ 	.byte	0x04, 0x11
        /*09ce*/ 	.short	(.L_419 - .L_418)
	.align		4
.L_418:
        /*09d0*/ 	.word	index@(_ZN10layer_norm13ln_bwd_kernelINS_13Kernel_traitsIf13__nv_bfloat16fS2_fjLj3072ELj1ELj1ELj4ELj16ENS_18Kernel_traits_baseILj3072EfS2_fS2_fjLj128EEEEELb1ELb1ELb0ELb1EEEvNS_9BwdParamsE)
        /*09d4*/ 	.word	0x00000000


	//----- nvinfo : EIATTR_REGCOUNT
	.align		4
.L_419:
        /*09d8*/ 	.byte	0x04, 0x2f
        /*09da*/ 	.short	(.L_421 - .L_420)
	.align		4
.L_420:
        /*09dc*/ 	.word	index@(_ZN10layer_norm13ln_bwd_kernelINS_13Kernel_traitsIf13__nv_bfloat16fS2_fjLj3072ELj1ELj1ELj4ELj16ENS_18Kernel_traits_baseILj3072EfS2_fS2_fjLj128EEEEELb1ELb1ELb0ELb0EEEvNS_9BwdParamsE)
        /*09e0*/ 	.word	0x000000f2


	//----- nvinfo : EIATTR_FRAME_SIZE
	.align		4
.L_421:
        /*09e4*/ 	.byte	0x04, 0x11
        /*09e6*/ 	.short	(.L_423 - .L_422)
	.align		4
.L_422:
        /*09e8*/ 	.word	index@(_ZN10layer_norm13ln_bwd_kernelINS_13Kernel_traitsIf13__nv_bfloat16fS2_fjLj3072ELj1ELj1ELj4ELj16ENS_18Kernel_traits_baseILj3072EfS2_fS2_fjLj128EEEEELb1ELb1ELb0ELb0EEEvNS_9BwdParamsE)
        /*09ec*/ 	.word	0x00000000


	//----- nvinfo : EIATTR_REGCOUNT
	.align		4
.L_423:
        /*09f0*/ 	.byte	0x04, 0x2f
        /*09f2*/ 	.short	(.L_425 - .L_424)
	.align		4
.L_424:
        /*09f4*/ 	.word	index@(_ZN10layer_norm13ln_bwd_kernelINS_13Kernel_traitsIf13__nv_bfloat16fS2_fjLj3072ELj1ELj1ELj4ELj16ENS_18Kernel_traits_baseILj3072EfS2_fS2_fjLj128EEEEELb1ELb0ELb1ELb1EEEvNS_9BwdParamsE)
        /*09f8*/ 	.word	0x000000d4


	//----- nvinfo : EIATTR_FRAME_SIZE
	.align		4
.L_425:
        /*09fc*/ 	.byte	0x04, 0x11
        /*09fe*/ 	.short	(.L_427 - .L_426)
	.align		4
.L_426:
        /*0a00*/ 	.word	index@(_ZN10layer_norm13ln_bwd_kernelINS_13Kernel_traitsIf13__nv_bfloat16fS2_fjLj3072ELj1ELj1ELj4ELj16ENS_18Kernel_traits_baseILj3072EfS2_fS2_fjLj128EEEEELb1ELb0ELb1ELb1EEEvNS_9BwdParamsE)
        /*0a04*/ 	.word	0x00000000


	//----- nvinfo : EIATTR_REGCOUNT
	.align		4
.L_427:
        /*0a08*/ 	.byte	0x04, 0x2f
        /*0a0a*/ 	.short	(.L_429 - .L_428)
	.align		4
.L_428:
        /*0a0c*/ 	.word	index@(_ZN10layer_norm22ln_bwd_finalize_kernelINS_22Kernel_traits_finalizeILj3072Ef13__nv_bfloat16fS2_fjLb0ELj1024ELj4ENS_18Kernel_traits_baseILj3072EfS2_fS2_fjLj1024EEEEELb0ELb1EEEvNS_9BwdParamsE)
        /*0a10*/ 	.word	0x00000020


	//----- nvinfo : EIATTR_FRAME_SIZE
	.align		4
.L_429:
        /*0a14*/ 	.byte	0x04, 0x11
        /*0a16*/ 	.short	(.L_431 - .L_430)
	.align		4
.L_430:
        /*0a18*/ 	.word	index@(_ZN10layer_norm22ln_bwd_finalize_kernelINS_22Kernel_traits_finalizeILj3072Ef13__nv_bfloat16fS2_fjLb0ELj1024ELj4ENS_18Kernel_traits_baseILj3072EfS2_fS2_fjLj1024EEEEELb0ELb1EEEvNS_9BwdParamsE)
        /*0a1c*/ 	.word	0x00000000


	//----- nvinfo : EIATTR_REGCOUNT
	.align		4
.L_431:
        /*0a20*/ 	.byte	0x04, 0x2f
        /*0a22*/ 	.short	(.L_433 - .L_432)
	.align		4
.L_432:
        /*0a24*/ 	.word	index@(_ZN10layer_norm13ln_bwd_kernelINS_13Kernel_traitsIf13__nv_bfloat16fS2_fjLj3072ELj1ELj1ELj4ELj16ENS_18Kernel_traits_baseILj3072EfS2_fS2_fjLj128EEEEELb1ELb0ELb1ELb0EEEvNS_9BwdParamsE)
        /*0a28*/ 	.word	0x000000cb


	//----- nvinfo : EIATTR_FRAME_SIZE
	.align		4
.L_433:
        /*0a2c*/ 	.byte	0x04, 0x11
        /*0a2e*/ 	.short	(.L_435 - .L_434)
	.align		4
.L_434:
        /*0a30*/ 	.word	index@(_ZN10layer_norm13ln_bwd_kernelINS_13Kernel_traitsIf13__nv_bfloat16fS2_fjLj3072ELj1ELj1ELj4ELj16ENS_18Kernel_traits_baseILj3072EfS2_fS2_fjLj128EEEEELb1ELb0ELb1ELb0EEEvNS_9BwdParamsE)
        /*0a34*/ 	.word	0x00000000


	//----- nvinfo : EIATTR_REGCOUNT
	.align		4
.L_435:
        /*0a38*/ 	.byte	0x04, 0x2f
        /*0a3a*/ 	.short	(.L_437 - .L_436)
	.align		4
.L_436:
        /*0a3c*/ 	.word	index@(_ZN10layer_norm22ln_bwd_finalize_kernelINS_22Kernel_traits_finalizeILj3072Ef13__nv_bfloat16fS2_fjLb0ELj1024ELj4ENS_18Kernel_traits_baseILj3072EfS2_fS2_fjLj1024EEEEELb0ELb0EEEvNS_9BwdParamsE)
        /*0a40*/ 	.word	0x00000020


	//----- nvinfo : EIATTR_FRAME_SIZE
	.align		4
.L_437:
        /*0a44*/ 	.byte	0x04, 0x11
        /*0a46*/ 	.short	(.L_439 - .L_438)
	.align		4
.L_438:
        /*0a48*/ 	.word	index@(_ZN10layer_norm22ln_bwd_finalize_kernelINS_22Kernel_traits_finalizeILj3072Ef13__nv_bfloat16fS2_fjLb0ELj1024ELj4ENS_18Kernel_traits_baseILj3072EfS2_fS2_fjLj1024EEEEELb0ELb0EEEvNS_9BwdParamsE)
        /*0a4c*/ 	.word	0x00000000


	//----- nvinfo : EIATTR_REGCOUNT
	.align		4
.L_439:
        /*0a50*/ 	.byte	0x04, 0x2f
        /*0a52*/ 	.short	(.L_441 - .L_440)
	.align		4
.L_440:
        /*0a54*/ 	.word	index@(_ZN10layer_norm13ln_bwd_kernelINS_13Kernel_traitsIf13__nv_bfloat16fS2_fjLj3072ELj1ELj1ELj4ELj16ENS_18Kernel_traits_baseILj3072EfS2_fS2_fjLj128EEEEELb1ELb0ELb0ELb1EEEvNS_9BwdParamsE)
        /*0a58*/ 	.word	0x000000ca


	//----- nvinfo : EIATTR_FRAME_SIZE
	.align		4
.L_441:
        /*0a5c*/ 	.byte	0x04, 0x11
        /*0a5e*/ 	.short	(.L_443 - .L_442)
	.align		4
.L_442:
        /*0a60*/ 	.word	index@(_ZN10layer_norm13ln_bwd_kernelINS_13Kernel_traitsIf13__nv_bfloat16fS2_fjLj3072ELj1ELj1ELj4ELj16ENS_18Kernel_traits_baseILj3072EfS2_fS2_fjLj128EEEEELb1ELb0ELb0ELb1EEEvNS_9BwdParamsE)
        /*0a64*/ 	.word	0x00000000


	//----- nvinfo : EIATTR_REGCOUNT
	.align		4
.L_443:
        /*0a68*/ 	.byte	0x04, 0x2f
        /*0a6a*/ 	.short	(.L_445 - .L_444)
	.align		4
.L_444:
        /*0a6c*/ 	.word	index@(_ZN10layer_norm13ln_bwd_kernelINS_13Kernel_traitsIf13__nv_bfloat16fS2_fjLj3072ELj1ELj1ELj4ELj16ENS_18Kernel_traits_baseILj3072EfS2_fS2_fjLj128EEEEELb1ELb0ELb0ELb0EEEvNS_9BwdParamsE)
        /*0a70*/ 	.word	0x000000be


	//----- nvinfo : EIATTR_FRAME_SIZE
	.align		4
.L_445:
        /*0a74*/ 	.byte	0x04, 0x11
        /*0a76*/ 	.short	(.L_447 - .L_446)
	.align		4
.L_446:
        /*0a78*/ 	.word	index@(_ZN10layer_norm13ln_bwd_kernelINS_13Kernel_traitsIf13__nv_bfloat16fS2_fjLj3072ELj1ELj1ELj4ELj16ENS_18Kernel_traits_baseILj3072EfS2_fS2_fjLj128EEEEELb1ELb0ELb0ELb0EEEvNS_9BwdParamsE)
        /*0a7c*/ 	.word	0x00000000


	//----- nvinfo : EIATTR_REGCOUNT
	.align		4
.L_447:
        /*0a80*/ 	.byte	0x04, 0x2f
        /*0a82*/ 	.short	(.L_449 - .L_448)
	.align		4
.L_448:
        /*0a84*/ 	.word	index@(_ZN10layer_norm13ln_bwd_kernelINS_13Kernel_traitsIf13__nv_bfloat16fS2_fjLj3072ELj1ELj1ELj4ELj16ENS_18Kernel_traits_baseILj3072EfS2_fS2_fjLj128EEEEELb0ELb1ELb1ELb1EEEvNS_9BwdParamsE)
        /*0a88*/ 	.word	0x000000ff


	//----- nvinfo : EIATTR_FRAME_SIZE
	.align		4
.L_449:
        /*0a8c*/ 	.byte	0x04, 0x11
        /*0a8e*/ 	.short	(.L_451 - .L_450)
	.align		4
.L_450:
        /*0a90*/ 	.word	index@(_ZN10layer_norm13ln_bwd_kernelINS_13Kernel_traitsIf13__nv_bfloat16fS2_fjLj3072ELj1ELj1ELj4ELj16ENS_18Kernel_traits_baseILj3072EfS2_fS2_fjLj128EEEEELb0ELb1ELb1ELb1EEEvNS_9BwdParamsE)
        /*0a94*/ 	.word	0x00000000


	//----- nvinfo : EIATTR_REGCOUNT
	.align		4
.L_451:
        /*0a98*/ 	.byte	0x04, 0x2f
        /*0a9a*/ 	.short	(.L_453 - .L_452)
	.align		4
.L_452:
        /*0a9c*/ 	.word	index@(_ZN10layer_norm13ln_bwd_kernelINS_13Kernel_traitsIf13__nv_bfloat16fS2_fjLj3072ELj1ELj1ELj4ELj16ENS_18Kernel_traits_baseILj3072EfS2_fS2_fjLj128EEEEELb0ELb1ELb1ELb0EEEvNS_9BwdParamsE)
        /*0aa0*/ 	.word	0x000000f4


	//----- nvinfo : EIATTR_FRAME_SIZE
	.align		4
.L_453:
        /*0aa4*/ 	.byte	0x04, 0x11
        /*0aa6*/ 	.short	(.L_455 - .L_454)
	.align		4
.L_454:
        /*0aa8*/ 	.word	index@(_ZN10layer_norm13ln_bwd_kernelINS_13Kernel_traitsIf13__nv_bfloat16fS2_fjLj3072ELj1ELj1ELj4ELj16ENS_18Kernel_traits_baseILj3072EfS2_fS2_fjLj128EEEEELb0ELb1ELb1ELb0EEEvNS_9BwdParamsE)
        /*0aac*/ 	.word	0x00000000


	//----- nvinfo : EIATTR_REGCOUNT
	.align		4
.L_455:
        /*0ab0*/ 	.byte	0x04, 0x2f
        /*0ab2*/ 	.short	(.L_457 - .L_456)
	.align		4
.L_456:
        /*0ab4*/ 	.word	index@(_ZN10layer_norm13ln_bwd_kernelINS_13Kernel_traitsIf13__nv_bfloat16fS2_fjLj3072ELj1ELj1ELj4ELj16ENS_18Kernel_traits_baseILj3072EfS2_fS2_fjLj128EEEEELb0ELb1ELb0ELb1EEEvNS_9BwdParamsE)
        /*0ab8*/ 	.word	0x000000f6


	//----- nvinfo : EIATTR_FRAME_SIZE
	.align		4
.L_457:
        /*0abc*/ 	.byte	0x04, 0x11
        /*0abe*/ 	.short	(.L_459 - .L_458)
	.align		4
.L_458:
        /*0ac0*/ 	.word	index@(_ZN10layer_norm13ln_bwd_kernelINS_13Kernel_traitsIf13__nv_bfloat16fS2_fjLj3072ELj1ELj1ELj4ELj16ENS_18Kernel_traits_baseILj3072EfS2_fS2_fjLj128EEEEELb0ELb1ELb0ELb1EEEvNS_9BwdParamsE)
        /*0ac4*/ 	.word	0x00000000


	//----- nvinfo : EIATTR_REGCOUNT
	.align		4
.L_459:
        /*0ac8*/ 	.byte	0x04, 0x2f
        /*0aca*/ 	.short	(.L_461 - .L_460)
	.align		4
.L_460:
        /*0acc*/ 	.word	index@(_ZN10layer_norm13ln_bwd_kernelINS_13Kernel_traitsIf13__nv_bfloat16fS2_fjLj3072ELj1ELj1ELj4ELj16ENS_18Kernel_traits_baseILj3072EfS2_fS2_fjLj128EEEEELb0ELb1ELb0ELb0EEEvNS_9BwdParamsE)
        /*0ad0*/ 	.word	0x000000ed


	//----- nvinfo : EIATTR_FRAME_SIZE
	.align		4
.L_461:
        /*0ad4*/ 	.byte	0x04, 0x11
        /*0ad6*/ 	.short	(.L_463 - .L_462)
	.align		4
.L_462:
        /*0ad8*/ 	.word	index@(_ZN10layer_norm13ln_bwd_kernelINS_13Kernel_traitsIf13__nv_bfloat16fS2_fjLj3072ELj1ELj1ELj4ELj16ENS_18Kernel_traits_baseILj3072EfS2_fS2_fjLj128EEEEELb0ELb1ELb0ELb0EEEvNS_9BwdParamsE)
        /*0adc*/ 	.word	0x00000000


	//----- nvinfo : EIATTR_REGCOUNT
	.align		4
.L_463:
        /*0ae0*/ 	.byte	0x04, 0x2f
        /*0ae2*/ 	.short	(.L_465 - .L_464)
	.align		4
.L_464:
        /*0ae4*/ 	.word	index@(_ZN10layer_norm13ln_bwd_kernelINS_13Kernel_traitsIf13__nv_bfloat16fS2_fjLj3072ELj1ELj1ELj4ELj16ENS_18Kernel_traits_baseILj3072EfS2_fS2_fjLj128EEEEELb0ELb0ELb1ELb1EEEvNS_9BwdParamsE)
        /*0ae8*/ 	.word	0x000000c1


	//----- nvinfo : EIATTR_FRAME_SIZE
	.align		4
.L_465:
        /*0aec*/ 	.byte	0x04, 0x11
        /*0aee*/ 	.short	(.L_467 - .L_466)
	.align		4
.L_466:
        /*0af0*/ 	.word	index@(_ZN10layer_norm13ln_bwd_kernelINS_13Kernel_traitsIf13__nv_bfloat16fS2_fjLj3072ELj1ELj1ELj4ELj16ENS_18Kernel_traits_baseILj3072EfS2_fS2_fjLj128EEEEELb0ELb0ELb1ELb1EEEvNS_9BwdParamsE)
        /*0af4*/ 	.word	0x00000000


	//----- nvinfo : EIATTR_REGCOUNT
	.align		4
.L_467:
        /*0af8*/ 	.byte	0x04, 0x2f
        /*0afa*/ 	.short	(.L_469 - .L_468)
	.align		4
.L_468:
        /*0afc*/ 	.word	index@(_ZN10layer_norm13ln_bwd_kernelINS_13Kernel_traitsIf13__nv_bfloat16fS2_fjLj3072ELj1ELj1ELj4ELj16ENS_18Kernel_traits_baseILj3072EfS2_fS2_fjLj128EEEEELb0ELb0ELb1ELb0EEEvNS_9BwdParamsE)
        /*0b00*/ 	.word	0x000000c1


	//----- nvinfo : EIATTR_FRAME_SIZE
	.align		4
.L_469:
        /*0b04*/ 	.byte	0x04, 0x11
        /*0b06*/ 	.short	(.L_471 - .L_470)
	.align		4
.L_470:
        /*0b08*/ 	.word	index@(_ZN10layer_norm13ln_bwd_kernelINS_13Kernel_traitsIf13__nv_bfloat16fS2_fjLj3072ELj1ELj1ELj4ELj16ENS_18Kernel_traits_baseILj3072EfS2_fS2_fjLj128EEEEELb0ELb0ELb1ELb0EEEvNS_9BwdParamsE)
        /*0b0c*/ 	.word	0x00000000


	//----- nvinfo : EIATTR_REGCOUNT
	.align		4
.L_471:
        /*0b10*/ 	.byte	0x04, 0x2f
        /*0b12*/ 	.short	(.L_473 - .L_472)
	.align		4
.L_472:
        /*0b14*/ 	.word	index@(_ZN10layer_norm13ln_bwd_kernelINS_13Kernel_traitsIf13__nv_bfloat16fS2_fjLj3072ELj1ELj1ELj4ELj16ENS_18Kernel_traits_baseILj3072EfS2_fS2_fjLj128EEEEELb0ELb0ELb0ELb1EEEvNS_9BwdParamsE)
        /*0b18*/ 	.word	0x000000c0


	//----- nvinfo : EIATTR_FRAME_SIZE
	.align		4
.L_473:
        /*0b1c*/ 	.byte	0x04, 0x11
        /*0b1e*/ 	.short	(.L_475 - .L_474)
	.align		4
.L_474:
        /*0b20*/ 	.word	index@(_ZN10layer_norm13ln_bwd_kernelINS_13Kernel_traitsIf13__nv_bfloat16fS2_fjLj3072ELj1ELj1ELj4ELj16ENS_18Kernel_traits_baseILj3072EfS2_fS2_fjLj128EEEEELb0ELb0ELb0ELb1EEEvNS_9BwdParamsE)
        /*0b24*/ 	.word	0x00000000


	//----- nvinfo : EIATTR_REGCOUNT
	.align		4
.L_475:
        /*0b28*/ 	.byte	0x04, 0x2f
        /*0b2a*/ 	.short	(.L_477 - .L_476)
	.align		4
.L_476:
        /*0b2c*/ 	.word	index@(_ZN10layer_norm13ln_bwd_kernelINS_13Kernel_traitsIf13__nv_bfloat16fS2_fjLj3072ELj1ELj1ELj4ELj16ENS_18Kernel_traits_baseILj3072EfS2_fS2_fjLj128EEEEELb0ELb0ELb0ELb0EEEvNS_9BwdParamsE)
        /*0b30*/ 	.word	0x000000b6


	//----- nvinfo : EIATTR_FRAME_SIZE
	.align		4
.L_477:
        /*0b34*/ 	.byte	0x04, 0x11
        /*0b36*/ 	.short	(.L_479 - .L_478)
	.align		4
.L_478:
        /*0b38*/ 	.word	index@(_ZN10layer_norm13ln_bwd_kernelINS_13Kernel_traitsIf13__nv_bfloat16fS2_fjLj3072ELj1ELj1ELj4ELj16ENS_18Kernel_traits_baseILj3072EfS2_fS2_fjLj128EEEEELb0ELb0ELb0ELb0EEEvNS_9BwdParamsE)
        /*0b3c*/ 	.word	0x00000000


	//----- nvinfo : EIATTR_REGCOUNT
	.align		4
.L_479:
        /*0b40*/ 	.byte	0x04, 0x2f
        /*0b42*/ 	.short	(.L_481 - .L_480)
	.align		4
.L_480:
        /*0b44*/ 	.word	index@(_ZN10layer_norm13ln_bwd_kernelINS_13Kernel_traitsI13__nv_bfloat16S2_fS2_fjLj3072ELj1ELj1ELj4ELj16ENS_18Kernel_traits_baseILj3072ES2_S2_fS2_fjLj128EEEEELb1ELb1ELb1ELb1EEEvNS_9BwdParamsE)
        /*0b48*/ 	.word	0x000000fd


	//----- nvinfo : EIATTR_FRAME_SIZE
	.align		4
.L_481:
        /*0b4c*/ 	.byte	0x04, 0x11
        /*0b4e*/ 	.short	(.L_483 - .L_482)
	.align		4
.L_482:
        /*0b50*/ 	.word	index@(_ZN10layer_norm13ln_bwd_kernelINS_13Kernel_traitsI13__nv_bfloat16S2_fS2_fjLj3072ELj1ELj1ELj4ELj16ENS_18Kernel_traits_baseILj3072ES2_S2_fS2_fjLj128EEEEELb1ELb1ELb1ELb1EEEvNS_9BwdParamsE)
        /*0b54*/ 	.word	0x00000000


	//----- nvinfo : EIATTR_REGCOUNT
	.align		4
.L_483:
        /*0b58*/ 	.byte	0x04, 0x2f
        /*0b5a*/ 	.short	(.L_485 - .L_484)
	.align		4
.L_484:
        /*0b5c*/ 	.word	index@(_ZN10layer_norm22ln_bwd_finalize_kernelINS_22Kernel_traits_finalizeILj3072E13__nv_bfloat16S2_fS2_fjLb1ELj1024ELj4ENS_18Kernel_traits_baseILj3072ES2_S2_fS2_fjLj1024EEEEELb1ELb1EEEvNS_9BwdParamsE)
        /*0b60*/ 	.word	0x00000020


	//----- nvinfo : EIATTR_FRAME_SIZE
	.align		4
.L_485:
        /*0b64*/ 	.byte	0x04, 0x11
        /*0b66*/ 	.short	(.L_487 - .L_486)
	.align		4
.L_486:
        /*0b68*/ 	.word	index@(_ZN10layer_norm22ln_bwd_finalize_kernelINS_22Kernel_traits_finalizeILj3072E13__nv_bfloat16S2_fS2_fjLb1ELj1024ELj4ENS_18Kernel_traits_baseILj3072ES2_S2_fS2_fjLj1024EEEEELb1ELb1EEEvNS_9BwdParamsE)
        /*0b6c*/ 	.word	0x00000000


	//----- nvinfo : EIATTR_REGCOUNT
	.align		4
.L_487:
        /*0b70*/ 	.byte	0x04, 0x2f
        /*0b72*/ 	.short	(.L_489 - .L_488)
	.align		4
.L_488:
        /*0b74*/ 	.word	index@(_ZN10layer_norm13ln_bwd_kernelINS_13Kernel_traitsI13__nv_bfloat16S2_fS2_fjLj3072ELj1ELj1ELj4ELj16ENS_18Kernel_traits_baseILj3072ES2_S2_fS2_fjLj128EEEEELb1ELb1ELb1ELb0EEEvNS_9BwdParamsE)
        /*0b78*/ 	.word	0x000000f8


	//----- nvinfo : EIATTR_FRAME_SIZE
	.align		4
.L_489:
        /*0b7c*/ 	.byte	0x04, 0x11
        /*0b7e*/ 	.short	(.L_491 - .L_490)
	.align		4
.L_490:
        /*0b80*/ 	.word	index@(_ZN10layer_norm13ln_bwd_kernelINS_13Kernel_traitsI13__nv_bfloat16S2_fS2_fjLj3072ELj1ELj1ELj4ELj16ENS_18Kernel_traits_baseILj3072ES2_S2_fS2_fjLj128EEEEELb1ELb1ELb1ELb0EEEvNS_9BwdParamsE)
        /*0b84*/ 	.word	0x00000000


	//----- nvinfo : EIATTR_REGCOUNT
	.align		4
.L_491:
        /*0b88*/ 	.byte	0x04, 0x2f
        /*0b8a*/ 	.short	(.L_493 - .L_492)
	.align		4
.L_492:
        /*0b8c*/ 	.word	index@(_ZN10layer_norm22ln_bwd_finalize_kernelINS_22Kernel_traits_finalizeILj3072E13__nv_bfloat16S2_fS2_fjLb1ELj1024ELj4ENS_18Kernel_traits_baseILj3072ES2_S2_fS2_fjLj1024EEEEELb1ELb0EEEvNS_9BwdParamsE)
        /*0b90*/ 	.word	0x00000020


	//----- nvinfo : EIATTR_FRAME_SIZE
	.align		4
.L_493:
        /*0b94*/ 	.byte	0x04, 0x11
        /*0b96*/ 	.short	(.L_495 - .L_494)
	.align		4
.L_494:
        /*0b98*/ 	.word	index@(_ZN10layer_norm22ln_bwd_finalize_kernelINS_22Kernel_traits_finalizeILj3072E13__nv_bfloat16S2_fS2_fjLb1ELj1024ELj4ENS_18Kernel_traits_baseILj3072ES2_S2_fS2_fjLj1024EEEEELb1ELb0EEEvNS_9BwdParamsE)
        /*0b9c*/ 	.word	0x00000000


	//----- nvinfo : EIATTR_REGCOUNT
	.align		4
.L_495:
        /*0ba0*/ 	.byte	0x04, 0x2f
        /*0ba2*/ 	.short	(.L_497 - .L_496)
	.align		4
.L_496:
        /*0ba4*/ 	.word	index@(_ZN10layer_norm13ln_bwd_kernelINS_13Kernel_traitsI13__nv_bfloat16S2_fS2_fjLj3072ELj1ELj1ELj4ELj16ENS_18Kernel_traits_baseILj3072ES2_S2_fS2_fjLj128EEEEELb1ELb1ELb0ELb1EEEvNS_9BwdParamsE)
        /*0ba8*/ 	.word	0x000000f0


	//----- nvinfo : EIATTR_FRAME_SIZE
	.align		4
.L_497:
        /*0bac*/ 	.byte	0x04, 0x11
        /*0bae*/ 	.short	(.L_499 - .L_498)
	.align		4
.L_498:
        /*0bb0*/ 	.word	index@(_ZN10layer_norm13ln_bwd_kernelINS_13Kernel_traitsI13__nv_bfloat16S2_fS2_fjLj3072ELj1ELj1ELj4ELj16ENS_18Kernel_traits_baseILj3072ES2_S2_fS2_fjLj128EEEEELb1ELb1ELb0ELb1EEEvNS_9BwdParamsE)
        /*0bb4*/ 	.word	0x00000000


	//----- nvinfo : EIATTR_REGCOUNT
	.align		4
.L_499:
        /*0bb8*/ 	.byte	0x04, 0x2f
        /*0bba*/ 	.short	(.L_501 - .L_500)
	.align		4
.L_500:
        /*0bbc*/ 	.word	index@(_ZN10layer_norm13ln_bwd_kernelINS_13Kernel_traitsI13__nv_bfloat16S2_fS2_fjLj3072ELj1ELj1ELj4ELj16ENS_18Kernel_traits_baseILj3072ES2_S2_fS2_fjLj128EEEEELb1ELb1ELb0ELb0EEEvNS_9BwdParamsE)
        /*0bc0*/ 	.word	0x000000f2


	//----- nvinfo : EIATTR_FRAME_SIZE
	.align		4
.L_501:
        /*0bc4*/ 	.byte	0x04, 0x11
        /*0bc6*/ 	.short	(.L_503 - .L_502)
	.align		4
.L_502:
        /*0bc8*/ 	.word	index@(_ZN10layer_norm13ln_bwd_kernelINS_13Kernel_traitsI13__nv_bfloat16S2_fS2_fjLj3072ELj1ELj1ELj4ELj16ENS_18Kernel_traits_baseILj3072ES2_S2_fS2_fjLj128EEEEELb1ELb1ELb0ELb0EEEvNS_9BwdParamsE)
        /*0bcc*/ 	.word	0x00000000


	//----- nvinfo : EIATTR_REGCOUNT
	.align		4
.L_503:
        /*0bd0*/ 	.byte	0x04, 0x2f
        /*0bd2*/ 	.short	(.L_505 - .L_504)
	.align		4
.L_504:
        /*0bd4*/ 	.word	index@(_ZN10layer_norm13ln_bwd_kernelINS_13Kernel_traitsI13__nv_bfloat16S2_fS2_fjLj3072ELj1ELj1ELj4ELj16ENS_18Kernel_traits_baseILj3072ES2_S2_fS2_fjLj128EEEEELb1ELb0ELb1ELb1EEEvNS_9BwdParamsE)
        /*0bd8*/ 	.word	0x000000d4


	//----- nvinfo : EIATTR_FRAME_SIZE
	.align		4
.L_505:
        /*0bdc*/ 	.byte	0x04, 0x11
        /*0bde*/ 	.short	(.L_507 - .L_506)
	.align		4
.L_506:
        /*0be0*/ 	.word	index@(_ZN10layer_norm13ln_bwd_kernelINS_13Kernel_traitsI13__nv_bfloat16S2_fS2_fjLj3072ELj1ELj1ELj4ELj16ENS_18Kernel_traits_baseILj3072ES2_S2_fS2_fjLj128EEEEELb1ELb0ELb1ELb1EEEvNS_9BwdParamsE)
        /*0be4*/ 	.word	0x00000000


	//----- nvinfo : EIATTR_REGCOUNT
	.align		4
.L_507:
        /*0be8*/ 	.byte	0x04, 0x2f
        /*0bea*/ 	.short	(.L_509 - .L_508)
	.align		4
.L_508:
        /*0bec*/ 	.word	index@(_ZN10layer_norm22ln_bwd_finalize_kernelINS_22Kernel_traits_finalizeILj3072E13__nv_bfloat16S2_fS2_fjLb0ELj1024ELj4ENS_18Kernel_traits_baseILj3072ES2_S2_fS2_fjLj1024EEEEELb0ELb1EEEvNS_9BwdParamsE)
        /*0bf0*/ 	.word	0x00000020


	//----- nvinfo : EIATTR_FRAME_SIZE
	.align		4
.L_509:
        /*0bf4*/ 	.byte	0x04, 0x11
        /*0bf6*/ 	.short	(.L_511 - .L_510)
	.align		4
.L_510:
        /*0bf8*/ 	.word	index@(_ZN10layer_norm22ln_bwd_finalize_kernelINS_22Kernel_traits_finalizeILj3072E13__nv_bfloat16S2_fS2_fjLb0ELj1024ELj4ENS_18Kernel_traits_baseILj3072ES2_S2_fS2_fjLj1024EEEEELb0ELb1EEEvNS_9BwdParamsE)
        /*0bfc*/ 	.word	0x00000000


	//----- nvinfo : EIATTR_REGCOUNT
	.align		4
.L_511:
        /*0c00*/ 	.byte	0x04, 0x2f
        /*0c02*/ 	.short	(.L_513 - .L_512)
	.align		4
.L_512:
        /*0c04*/ 	.word	index@(_ZN10layer_norm13ln_bwd_kernelINS_13Kernel_traitsI13__nv_bfloat16S2_fS2_fjLj3072ELj1ELj1ELj4ELj16ENS_18Kernel_traits_baseILj3072ES2_S2_fS2_fjLj128EEEEELb1ELb0ELb1ELb0EEEvNS_9BwdParamsE)
        /*0c08*/ 	.word	0x000000cb


	//----- nvinfo : EIATTR_FRAME_SIZE
	.align		4
.L_513:
        /*0c0c*/ 	.byte	0x04, 0x11
        /*0c0e*/ 	.short	(.L_515 - .L_514)
	.align		4
.L_514:
        /*0c10*/ 	.word	index@(_ZN10layer_norm13ln_bwd_kernelINS_13Kernel_traitsI13__nv_bfloat16S2_fS2_fjLj3072ELj1ELj1ELj4ELj16ENS_18Kernel_traits_baseILj3072ES2_S2_fS2_fjLj128EEEEELb1ELb0ELb1ELb0EEEvNS_9BwdParamsE)
        /*0c14*/ 	.word	0x00000000


	//----- nvinfo : EIATTR_REGCOUNT
	.align		4
.L_515:
        /*0c18*/ 	.byte	0x04, 0x2f
        /*0c1a*/ 	.short	(.L_517 - .L_516)
	.align		4
.L_516:
        /*0c1c*/ 	.word	index@(_ZN10layer_norm22ln_bwd_finalize_kernelINS_22Kernel_traits_finalizeILj3072E13__nv_bfloat16S2_fS2_fjLb0ELj1024ELj4ENS_18Kernel_traits_baseILj3072ES2_S2_fS2_fjLj1024EEEEELb0ELb0EEEvNS_9BwdParamsE)
        /*0c20*/ 	.word	0x00000020


	//----- nvinfo : EIATTR_FRAME_SIZE
	.align		4
.L_517:
        /*0c24*/ 	.byte	0x04, 0x11
        /*0c26*/ 	.short	(.L_519 - .L_518)
	.align		4
.L_518:
        /*0c28*/ 	.word	index@(_ZN10layer_norm22ln_bwd_finalize_kernelINS_22Kernel_traits_finalizeILj3072E13__nv_bfloat16S2_fS2_fjLb0ELj1024ELj4ENS_18Kernel_traits_baseILj3072ES2_S2_fS2_fjLj1024EEEEELb0ELb0EEEvNS_9BwdParamsE)
        /*0c2c*/ 	.word	0x00000000


	//----- nvinfo : EIATTR_REGCOUNT
	.align		4
.L_519:
        /*0c30*/ 	.byte	0x04, 0x2f
        /*0c32*/ 	.short	(.L_521 - .L_520)
	.align		4
.L_520:
        /*0c34*/ 	.word	index@(_ZN10layer_norm13ln_bwd_kernelINS_13Kernel_traitsI13__nv_bfloat16S2_fS2_fjLj3072ELj1ELj1ELj4ELj16ENS_18Kernel_traits_baseILj3072ES2_S2_fS2_fjLj128EEEEELb1ELb0ELb0ELb1EEEvNS_9BwdParamsE)
        /*0c38*/ 	.word	0x000000d0


	//----- nvinfo : EIATTR_FRAME_SIZE
	.align		4
.L_521:
        /*0c3c*/ 	.byte	0x04, 0x11
        /*0c3e*/ 	.short	(.L_523 - .L_522)
	.align		4
.L_522:
        /*0c40*/ 	.word	index@(_ZN10layer_norm13ln_bwd_kernelINS_13Kernel_traitsI13__nv_bfloat16S2_fS2_fjLj3072ELj1ELj1ELj4ELj16ENS_18Kernel_traits_baseILj3072ES2_S2_fS2_fjLj128EEEEELb1ELb0ELb0ELb1EEEvNS_9BwdParamsE)
        /*0c44*/ 	.word	0x00000000


	//----- nvinfo : EIATTR_REGCOUNT
	.align		4
.L_523:
        /*0c48*/ 	.byte	0x04, 0x2f
        /*0c4a*/ 	.short	(.L_525 - .L_524)
	.align		4
.L_524:
        /*0c4c*/ 	.word	index@(_ZN10layer_norm13ln_bwd_kernelINS_13Kernel_traitsI13__nv_bfloat16S2_fS2_fjLj3072ELj1ELj1ELj4ELj16ENS_18Kernel_traits_baseILj3072ES2_S2_fS2_fjLj128EEEEELb1ELb0ELb0ELb0EEEvNS_9BwdParamsE)
        /*0c50*/ 	.word	0x000000bf


	//----- nvinfo : EIATTR_FRAME_SIZE
	.align		4
.L_525:
        /*0c54*/ 	.byte	0x04, 0x11
        /*0c56*/ 	.short	(.L_527 - .L_526)
	.align		4
.L_526:
        /*0c58*/ 	.word	index@(_ZN10layer_norm13ln_bwd_kernelINS_13Kernel_traitsI13__nv_bfloat16S2_fS2_fjLj3072ELj1ELj1ELj4ELj16ENS_18Kernel_traits_baseILj3072ES2_S2_fS2_fjLj128EEEEELb1ELb0ELb0ELb0EEEvNS_9BwdParamsE)
        /*0c5c*/ 	.word	0x00000000


	//----- nvinfo : EIATTR_REGCOUNT
	.align		4
.L_527:
        /*0c60*/ 	.byte	0x04, 0x2f
        /*0c62*/ 	.short	(.L_529 - .L_528)
	.align		4
.L_528:
        /*0c64*/ 	.word	index@(_ZN10layer_norm13ln_bwd_kernelINS_13Kernel_traitsI13__nv_bfloat16S2_fS2_fjLj3072ELj1ELj1ELj4ELj16ENS_18Kernel_traits_baseILj3072ES2_S2_fS2_fjLj128EEEEELb0ELb1ELb1ELb1EEEvNS_9BwdParamsE)
        /*0c68*/ 	.word	0x000000f7


	//----- nvinfo : EIATTR_FRAME_SIZE
	.align		4
.L_529:
        /*0c6c*/ 	.byte	0x04, 0x11
        /*0c6e*/ 	.short	(.L_531 - .L_530)
	.align		4
.L_530:
        /*0c70*/ 	.word	index@(_ZN10layer_norm13ln_bwd_kernelINS_13Kernel_traitsI13__nv_bfloat16S2_fS2_fjLj3072ELj1ELj1ELj4ELj16ENS_18Kernel_traits_baseILj3072ES2_S2_fS2_fjLj128EEEEELb0ELb1ELb1ELb1EEEvNS_9BwdParamsE)
        /*0c74*/ 	.word	0x00000000


	//----- nvinfo : EIATTR_REGCOUNT
	.align		4
.L_531:
        /*0c78*/ 	.byte	0x04, 0x2f
        /*0c7a*/ 	.short	(.L_533 - .L_532)
	.align		4
.L_532:
        /*0c7c*/ 	.word	index@(_ZN10layer_norm13ln_bwd_kernelINS_13Kernel_traitsI13__nv_bfloat16S2_fS2_fjLj3072ELj1ELj1ELj4ELj16ENS_18Kernel_traits_baseILj3072ES2_S2_fS2_fjLj128EEEEELb0ELb1ELb1ELb0EEEvNS_9BwdParamsE)
        /*0c80*/ 	.word	0x000000f3


	//----- nvinfo : EIATTR_FRAME_SIZE
	.align		4
.L_533:
        /*0c84*/ 	.byte	0x04, 0x11
        /*0c86*/ 	.short	(.L_535 - .L_534)
	.align		4
.L_534:
        /*0c88*/ 	.word	index@(_ZN10layer_norm13ln_bwd_kernelINS_13Kernel_traitsI13__nv_bfloat16S2_fS2_fjLj3072ELj1ELj1ELj4ELj16ENS_18Kernel_traits_baseILj3072ES2_S2_fS2_fjLj128EEEEELb0ELb1ELb1ELb0EEEvNS_9BwdParamsE)
        /*0c8c*/ 	.word	0x00000000


	//----- nvinfo : EIATTR_REGCOUNT
	.align		4
.L_535:
        /*0c90*/ 	.byte	0x04, 0x2f
        /*0c92*/ 	.short	(.L_537 - .L_536)
	.align		4
.L_536:
        /*0c94*/ 	.word	index@(_ZN10layer_norm13ln_bwd_kernelINS_13Kernel_traitsI13__nv_bfloat16S2_fS2_fjLj3072ELj1ELj1ELj4ELj16ENS_18Kernel_traits_baseILj3072ES2_S2_fS2_fjLj128EEEEELb0ELb1ELb0ELb1EEEvNS_9BwdParamsE)
        /*0c98*/ 	.word	0x000000f0


	//----- nvinfo : EIATTR_FRAME_SIZE
	.align		4
.L_537:
        /*0c9c*/ 	.byte	0x04, 0x11
        /*0c9e*/ 	.short	(.L_539 - .L_538)
	.align		4
.L_538:
        /*0ca0*/ 	.word	index@(_ZN10layer_norm13ln_bwd_kernelINS_13Kernel_traitsI13__nv_bfloat16S2_fS2_fjLj3072ELj1ELj1ELj4ELj16ENS_18Kernel_traits_baseILj3072ES2_S2_fS2_fjLj128EEEEELb0ELb1ELb0ELb1EEEvNS_9BwdParamsE)
        /*0ca4*/ 	.word	0x00000000


	//----- nvinfo : EIATTR_REGCOUNT
	.align		4
.L_539:
        /*0ca8*/ 	.byte	0x04, 0x2f
        /*0caa*/ 	.short	(.L_541 - .L_540)
	.align		4
.L_540:
        /*0cac*/ 	.word	index@(_ZN10layer_norm13ln_bwd_kernelINS_13Kernel_traitsI13__nv_bfloat16S2_fS2_fjLj3072ELj1ELj1ELj4ELj16ENS_18Kernel_traits_baseILj3072ES2_S2_fS2_fjLj128EEEEELb0ELb1ELb0ELb0EEEvNS_9BwdParamsE)
        /*0cb0*/ 	.word	0x000000ed


	//----- nvinfo : EIATTR_FRAME_SIZE
	.align		4
.L_541:
        /*0cb4*/ 	.byte	0x04, 0x11
        /*0cb6*/ 	.short	(.L_543 - .L_542)
	.align		4
.L_542:
        /*0cb8*/ 	.word	index@(_ZN10layer_norm13ln_bwd_kernelINS_13Kernel_traitsI13__nv_bfloat16S2_fS2_fjLj3072ELj1ELj1ELj4ELj16ENS_18Kernel_traits_baseILj3072ES2_S2_fS2_fjLj128EEEEELb0ELb1ELb0ELb0EEEvNS_9BwdParamsE)
        /*0cbc*/ 	.word	0x00000000


	//----- nvinfo : EIATTR_REGCOUNT
	.align		4
.L_543:
        /*0cc0*/ 	.byte	0x04, 0x2f
        /*0cc2*/ 	.short	(.L_545 - .L_544)
	.align		4
.L_544:
        /*0cc4*/ 	.word	index@(_ZN10layer_norm13ln_bwd_kernelINS_13Kernel_traitsI13__nv_bfloat16S2_fS2_fjLj3072ELj1ELj1ELj4ELj16ENS_18Kernel_traits_baseILj3072ES2_S2_fS2_fjLj128EEEEELb0ELb0ELb1ELb1EEEvNS_9BwdParamsE)
        /*0cc8*/ 	.word	0x000000ce


	//----- nvinfo : EIATTR_FRAME_SIZE
	.align		4
.L_545:
        /*0ccc*/ 	.byte	0x04, 0x11
        /*0cce*/ 	.short	(.L_547 - .L_546)
	.align		4
.L_546:
        /*0cd0*/ 	.word	index@(_ZN10layer_norm13ln_bwd_kernelINS_13Kernel_traitsI13__nv_bfloat16S2_fS2_fjLj3072ELj1ELj1ELj4ELj16ENS_18Kernel_traits_baseILj3072ES2_S2_fS2_fjLj128EEEEELb0ELb0ELb1ELb1EEEvNS_9BwdParamsE)
        /*0cd4*/ 	.word	0x00000000


	//----- nvinfo : EIATTR_REGCOUNT
	.align		4
.L_547:
        /*0cd8*/ 	.byte	0x04, 0x2f
        /*0cda*/ 	.short	(.L_549 - .L_548)
	.align		4
.L_548:
        /*0cdc*/ 	.word	index@(_ZN10layer_norm13ln_bwd_kernelINS_13Kernel_traitsI13__nv_bfloat16S2_fS2_fjLj3072ELj1ELj1ELj4ELj16ENS_18Kernel_traits_baseILj3072ES2_S2_fS2_fjLj128EEEEELb0ELb0ELb1ELb0EEEvNS_9BwdParamsE)
        /*0ce0*/ 	.word	0x000000c1


	//----- nvinfo : EIATTR_FRAME_SIZE
	.align		4
.L_549:
        /*0ce4*/ 	.byte	0x04, 0x11
        /*0ce6*/ 	.short	(.L_551 - .L_550)
	.align		4
.L_550:
        /*0ce8*/ 	.word	index@(_ZN10layer_norm13ln_bwd_kernelINS_13Kernel_traitsI13__nv_bfloat16S2_fS2_fjLj3072ELj1ELj1ELj4ELj16ENS_18Kernel_traits_baseILj3072ES2_S2_fS2_fjLj128EEEEELb0ELb0ELb1ELb0EEEvNS_9BwdParamsE)
        /*0cec*/ 	.word	0x00000000


	//----- nvinfo : EIATTR_REGCOUNT
	.align		4
.L_551:
        /*0cf0*/ 	.byte	0x04, 0x2f
        /*0cf2*/ 	.short	(.L_553 - .L_552)
	.align		4
.L_552:
        /*0cf4*/ 	.word	index@(_ZN10layer_norm13ln_bwd_kernelINS_13Kernel_traitsI13__nv_bfloat16S2_fS2_fjLj3072ELj1ELj1ELj4ELj16ENS_18Kernel_traits_baseILj3072ES2_S2_fS2_fjLj128EEEEELb0ELb0ELb0ELb1EEEvNS_9BwdParamsE)
        /*0cf8*/ 	.word	0x000000c3


	//----- nvinfo : EIATTR_FRAME_SIZE
	.align		4
.L_553:
        /*0cfc*/ 	.byte	0x04, 0x11
        /*0cfe*/ 	.short	(.L_555 - .L_554)
	.align		4
.L_554:
        /*0d00*/ 	.word	index@(_ZN10layer_norm13ln_bwd_kernelINS_13Kernel_traitsI13__nv_bfloat16S2_fS2_fjLj3072ELj1ELj1ELj4ELj16ENS_18Kernel_traits_baseILj3072ES2_S2_fS2_fjLj128EEEEELb0ELb0ELb0ELb1EEEvNS_9BwdParamsE)
        /*0d04*/ 	.word	0x00000000


	//----- nvinfo : EIATTR_REGCOUNT
	.align		4
.L_555:
        /*0d08*/ 	.byte	0x04, 0x2f
        /*0d0a*/ 	.short	(.L_557 - .L_556)
	.align		4
.L_556:
        /*0d0c*/ 	.word	index@(_ZN10layer_norm13ln_bwd_kernelINS_13Kernel_traitsI13__nv_bfloat16S2_fS2_fjLj3072ELj1ELj1ELj4ELj16ENS_18Kernel_traits_baseILj3072ES2_S2_fS2_fjLj128EEEEELb0ELb0ELb0ELb0EEEvNS_9BwdParamsE)
        /*0d10*/ 	.word	0x000000b7


	//----- nvinfo : EIATTR_FRAME_SIZE
	.align		4
.L_557:
        /*0d14*/ 	.byte	0x04, 0x11
        /*0d16*/ 	.short	(.L_559 - .L_558)
	.align		4
.L_558:
        /*0d18*/ 	.word	index@(_ZN10layer_norm13ln_bwd_kernelINS_13Kernel_traitsI13__nv_bfloat16S2_fS2_fjLj3072ELj1ELj1ELj4ELj16ENS_18Kernel_traits_baseILj3072ES2_S2_fS2_fjLj128EEEEELb0ELb0ELb0ELb0EEEvNS_9BwdParamsE)
        /*0d1c*/ 	.word	0x00000000


	//----- nvinfo : EIATTR_REGCOUNT
	.align		4
.L_559:
        /*0d20*/ 	.byte	0x04, 0x2f
        /*0d22*/ 	.short	(.L_561 - .L_560)
	.align		4
.L_560:
        /*0d24*/ 	.word	index@(_ZN10layer_norm13ln_bwd_kernelINS_13Kernel_traitsIf13__nv_bfloat16S2_S2_fjLj3072ELj1ELj1ELj4ELj16ENS_18Kernel_traits_baseILj3072EfS2_S2_S2_fjLj128EEEEELb1ELb1ELb1ELb1EEEvNS_9BwdParamsE)
        /*0d28*/ 	.word	0x000000eb


	//----- nvinfo : EIATTR_FRAME_SIZE
	.align		4
.L_561:
        /*0d2c*/ 	.byte	0x04, 0x11
        /*0d2e*/ 	.short	(.L_563 - .L_562)
	.align		4
.L_562:
        /*0d30*/ 	.word	index@(_ZN10layer_norm13ln_bwd_kernelINS_13Kernel_traitsIf13__nv_bfloat16S2_S2_fjLj3072ELj1ELj1ELj4ELj16ENS_18Kernel_traits_baseILj3072EfS2_S2_S2_fjLj128EEEEELb1ELb1ELb1ELb1EEEvNS_9BwdParamsE)
        /*0d34*/ 	.word	0x00000000


	//----- nvinfo : EIATTR_REGCOUNT
	.align		4
.L_563:
        /*0d38*/ 	.byte	0x04, 0x2f
        /*0d3a*/ 	.short	(.L_565 - .L_564)
	.align		4
.L_564:
        /*0d3c*/ 	.word	index@(_ZN10layer_norm22ln_bwd_finalize_kernelINS_22Kernel_traits_finalizeILj3072Ef13__nv_bfloat16S2_S2_fjLb1ELj1024ELj4ENS_18Kernel_traits_baseILj3072EfS2_S2_S2_fjLj1024EEEEELb1ELb1EEEvNS_9BwdParamsE)
        /*0d40*/ 	.word	0x00000020


	//----- nvinfo : EIATTR_FRAME_SIZE
	.align		4
.L_565:
        /*0d44*/ 	.byte	0x04, 0x11
        /*0d46*/ 	.short	(.L_567 - .L_566)
	.align		4
.L_566:
        /*0d48*/ 	.word	index@(_ZN10layer_norm22ln_bwd_finalize_kernelINS_22Kernel_traits_finalizeILj3072Ef13__nv_bfloat16S2_S2_fjLb1ELj1024ELj4ENS_18Kernel_traits_baseILj3072EfS2_S2_S2_fjLj1024EEEEELb1ELb1EEEvNS_9BwdParamsE)
        /*0d4c*/ 	.word	0x00000000


	//----- nvinfo : EIATTR_REGCOUNT
	.align		4
.L_567:
        /*0d50*/ 	.byte	0x04, 0x2f
        /*0d52*/ 	.short	(.L_569 - .L_568)
	.align		4
.L_568:
        /*0d54*/ 	.word	index@(_ZN10layer_norm13ln_bwd_kernelINS_13Kernel_traitsIf13__nv_bfloat16S2_S2_fjLj3072ELj1ELj1ELj4ELj16ENS_18Kernel_traits_baseILj3072EfS2_S2_S2_fjLj128EEEEELb1ELb1ELb1ELb0EEEvNS_9BwdParamsE)
        /*0d58*/ 	.word	0x000000e5


	//----- nvinfo : EIATTR_FRAME_SIZE
	.align		4
.L_569:
        /*0d5c*/ 	.byte	0x04, 0x11
        /*0d5e*/ 	.short	(.L_571 - .L_570)
	.align		4
.L_570:
        /*0d60*/ 	.word	index@(_ZN10layer_norm13ln_bwd_kernelINS_13Kernel_traitsIf13__nv_bfloat16S2_S2_fjLj3072ELj1ELj1ELj4ELj16ENS_18Kernel_traits_baseILj3072EfS2_S2_S2_fjLj128EEEEELb1ELb1ELb1ELb0EEEvNS_9BwdParamsE)
        /*0d64*/ 	.word	0x00000000


	//----- nvinfo : EIATTR_REGCOUNT
	.align		4
.L_571:
        /*0d68*/ 	.byte	0x04, 0x2f
        /*0d6a*/ 	.short	(.L_573 - .L_572)
	.align		4
.L_572:
        /*0d6c*/ 	.word	index@(_ZN10layer_norm22ln_bwd_finalize_kernelINS_22Kernel_traits_finalizeILj3072Ef13__nv_bfloat16S2_S2_fjLb1ELj1024ELj4ENS_18Kernel_traits_baseILj3072EfS2_S2_S2_fjLj1024EEEEELb1ELb0EEEvNS_9BwdParamsE)
        /*0d70*/ 	.word	0x00000020


	//----- nvinfo : EIATTR_FRAME_SIZE
	.align		4
.L_573:
        /*0d74*/ 	.byte	0x04, 0x11
        /*0d76*/ 	.short	(.L_575 - .L_574)
	.align		4
.L_574:
        /*0d78*/ 	.word	index@(_ZN10layer_norm22ln_bwd_finalize_kernelINS_22Kernel_traits_finalizeILj3072Ef13__nv_bfloat16S2_S2_fjLb1ELj1024ELj4ENS_18Kernel_traits_baseILj3072EfS2_S2_S2_fjLj1024EEEEELb1ELb0EEEvNS_9BwdParamsE)
        /*0d7c*/ 	.word	0x00000000


	//----- nvinfo : EIATTR_REGCOUNT
	.align		4
.L_575:
        /*0d80*/ 	.byte	0x04, 0x2f
        /*0d82*/ 	.short	(.L_577 - .L_576)
	.align		4
.L_576:
        /*0d84*/ 	.word	index@(_ZN10layer_norm13ln_bwd_kernelINS_13Kernel_traitsIf13__nv_bfloat16S2_S2_fjLj3072ELj1ELj1ELj4ELj16ENS_18Kernel_traits_baseILj3072EfS2_S2_S2_fjLj128EEEEELb1ELb1ELb0ELb1EEEvNS_9BwdParamsE)
        /*0d88*/ 	.word	0x000000e0


	//----- nvinfo : EIATTR_FRAME_SIZE
	.align		4
.L_577:
        /*0d8c*/ 	.byte	0x04, 0x11
        /*0d8e*/ 	.short	(.L_579 - .L_578)
	.align		4
.L_578:
        /*0d90*/ 	.word	index@(_ZN10layer_norm13ln_bwd_kernelINS_13Kernel_traitsIf13__nv_bfloat16S2_S2_fjLj3072ELj1ELj1ELj4ELj16ENS_18Kernel_traits_baseILj3072EfS2_S2_S2_fjLj128EEEEELb1ELb1ELb0ELb1EEEvNS_9BwdParamsE)
        /*0d94*/ 	.word	0x00000000


	//----- nvinfo : EIATTR_REGCOUNT
	.align		4
.L_579:
        /*0d98*/ 	.byte	0x04, 0x2f
        /*0d9a*/ 	.short	(.L_581 - .L_580)
	.align		4
.L_580:
        /*0d9c*/ 	.word	index@(_ZN10layer_norm13ln_bwd_kernelINS_13Kernel_traitsIf13__nv_bfloat16S2_S2_fjLj3072ELj1ELj1ELj4ELj16ENS_18Kernel_traits_baseILj3072EfS2_S2_S2_fjLj128EEEEELb1ELb1ELb0ELb0EEEvNS_9BwdParamsE)
        /*0da0*/ 	.word	0x000000e2


	//----- nvinfo : EIATTR_FRAME_SIZE
	.align		4
.L_581:
        /*0da4*/ 	.byte	0x04, 0x11
        /*0da6*/ 	.short	(.L_583 - .L_582)
	.align		4
.L_582:
        /*0da8*/ 	.word	index@(_ZN10layer_norm13ln_bwd_kernelINS_13Kernel_traitsIf13__nv_bfloat16S2_S2_fjLj3072ELj1ELj1ELj4ELj16ENS_18Kernel_traits_baseILj3072EfS2_S2_S2_fjLj128EEEEELb1ELb1ELb0ELb0EEEvNS_9BwdParamsE)
        /*0dac*/ 	.word	0x00000000


	//----- nvinfo : EIATTR_REGCOUNT
	.align		4
.L_583:
        /*0db0*/ 	.byte	0x04, 0x2f
        /*0db2*/ 	.short	(.L_585 - .L_584)
	.align		4
.L_584:
        /*0db4*/ 	.word	index@(_ZN10layer_norm13ln_bwd_kernelINS_13Kernel_traitsIf13__nv_bfloat16S2_S2_fjLj3072ELj1ELj1ELj4ELj16ENS_18Kernel_traits_baseILj3072EfS2_S2_S2_fjLj128EEEEELb1ELb0ELb1ELb1EEEvNS_9BwdParamsE)
        /*0db8*/ 	.word	0x000000b5


	//----- nvinfo : EIATTR_FRAME_SIZE
	.align		4
.L_585:
        /*0dbc*/ 	.byte	0x04, 0x11
        /*0dbe*/ 	.short	(.L_587 - .L_586)
	.align		4
.L_586:
        /*0dc0*/ 	.word	index@(_ZN10layer_norm13ln_bwd_kernelINS_13Kernel_traitsIf13__nv_bfloat16S2_S2_fjLj3072ELj1ELj1ELj4ELj16ENS_18Kernel_traits_baseILj3072EfS2_S2_S2_fjLj128EEEEELb1ELb0ELb1ELb1EEEvNS_9BwdParamsE)
        /*0dc4*/ 	.word	0x00000000


	//----- nvinfo : EIATTR_REGCOUNT
	.align		4
.L_587:
        /*0dc8*/ 	.byte	0x04, 0x2f
        /*0dca*/ 	.short	(.L_589 - .L_588)
	.align		4
.L_588:
        /*0dcc*/ 	.word	index@(_ZN10layer_norm22ln_bwd_finalize_kernelINS_22Kernel_traits_finalizeILj3072Ef13__nv_bfloat16S2_S2_fjLb0ELj1024ELj4ENS_18Kernel_traits_baseILj3072EfS2_S2_S2_fjLj1024EEEEELb0ELb1EEEvNS_9BwdParamsE)
        /*0dd0*/ 	.word	0x00000020


	//----- nvinfo : EIATTR_FRAME_SIZE
	.align		4
.L_589:
        /*0dd4*/ 	.byte	0x04, 0x11
        /*0dd6*/ 	.short	(.L_591 - .L_590)
	.align		4
.L_590:
        /*0dd8*/ 	.word	index@(_ZN10layer_norm22ln_bwd_finalize_kernelINS_22Kernel_traits_finalizeILj3072Ef13__nv_bfloat16S2_S2_fjLb0ELj1024ELj4ENS_18Kernel_traits_baseILj3072EfS2_S2_S2_fjLj1024EEEEELb0ELb1EEEvNS_9BwdParamsE)
        /*0ddc*/ 	.word	0x00000000


	//----- nvinfo : EIATTR_REGCOUNT
	.align		4
.L_591:
        /*0de0*/ 	.byte	0x04, 0x2f
        /*0de2*/ 	.short	(.L_593 - .L_592)
	.align		4
.L_592:
        /*0de4*/ 	.word	index@(_ZN10layer_norm13ln_bwd_kernelINS_13Kernel_traitsIf13__nv_bfloat16S2_S2_fjLj3072ELj1ELj1ELj4ELj16ENS_18Kernel_traits_baseILj3072EfS2_S2_S2_fjLj128EEEEELb1ELb0ELb1ELb0EEEvNS_9BwdParamsE)
        /*0de8*/ 	.word	0x000000b1


	//----- nvinfo : EIATTR_FRAME_SIZE
	.align		4
.L_593:
        /*0dec*/ 	.byte	0x04, 0x11
        /*0dee*/ 	.short	(.L_595 - .L_594)
	.align		4
.L_594:
        /*0df0*/ 	.word	index@(_ZN10layer_norm13ln_bwd_kernelINS_13Kernel_traitsIf13__nv_bfloat16S2_S2_fjLj3072ELj1ELj1ELj4ELj16ENS_18Kernel_traits_baseILj3072EfS2_S2_S2_fjLj128EEEEELb1ELb0ELb1ELb0EEEvNS_9BwdParamsE)
        /*0df4*/ 	.word	0x00000000


	//----- nvinfo : EIATTR_REGCOUNT
	.align		4
.L_595:
        /*0df8*/ 	.byte	0x04, 0x2f
        /*0dfa*/ 	.short	(.L_597 - .L_596)
	.align		4
.L_596:
        /*0dfc*/ 	.word	index@(_ZN10layer_norm22ln_bwd_finalize_kernelINS_22Kernel_traits_finalizeILj3072Ef13__nv_bfloat16S2_S2_fjLb0ELj1024ELj4ENS_18Kernel_traits_baseILj3072EfS2_S2_S2_fjLj1024EEEEELb0ELb0EEEvNS_9BwdParamsE)
        /*0e00*/ 	.word	0x00000020


	//----- nvinfo : EIATTR_FRAME_SIZE
	.align		4
.L_597:
        /*0e04*/ 	.byte	0x04, 0x11
        /*0e06*/ 	.short	(.L_599 - .L_598)
	.align		4
.L_598:
        /*0e08*/ 	.word	index@(_ZN10layer_norm22ln_bwd_finalize_kernelINS_22Kernel_traits_finalizeILj3072Ef13__nv_bfloat16S2_S2_fjLb0ELj1024ELj4ENS_18Kernel_traits_baseILj3072EfS2_S2_S2_fjLj1024EEEEELb0ELb0EEEvNS_9BwdParamsE)
        /*0e0c*/ 	.word	0x00000000


	//----- nvinfo : EIATTR_REGCOUNT
	.align		4
.L_599:
        /*0e10*/ 	.byte	0x04, 0x2f
        /*0e12*/ 	.short	(.L_601 - .L_600)
	.align		4
.L_600:
        /*0e14*/ 	.word	index@(_ZN10layer_norm13ln_bwd_kernelINS_13Kernel_traitsIf13__nv_bfloat16S2_S2_fjLj3072ELj1ELj1ELj4ELj16ENS_18Kernel_traits_baseILj3072EfS2_S2_S2_fjLj128EEEEELb1ELb0ELb0ELb1EEEvNS_9BwdParamsE)
        /*0e18*/ 	.word	0x000000a8


	//----- nvinfo : EIATTR_FRAME_SIZE
	.align		4
.L_601:
        /*0e1c*/ 	.byte	0x04, 0x11
        /*0e1e*/ 	.short	(.L_603 - .L_602)
	.align		4
.L_602:
        /*0e20*/ 	.word	index@(_ZN10layer_norm13ln_bwd_kernelINS_13Kernel_traitsIf13__nv_bfloat16S2_S2_fjLj3072ELj1ELj1ELj4ELj16ENS_18Kernel_traits_baseILj3072EfS2_S2_S2_fjLj128EEEEELb1ELb0ELb0ELb1EEEvNS_9BwdParamsE)
        /*0e24*/ 	.word	0x00000000


	//----- nvinfo : EIATTR_REGCOUNT
	.align		4
.L_603:
        /*0e28*/ 	.byte	0x04, 0x2f
        /*0e2a*/ 	.short	(.L_605 - .L_604)
	.align		4
.L_604:
        /*0e2c*/ 	.word	index@(_ZN10layer_norm13ln_bwd_kernelINS_13Kernel_traitsIf13__nv_bfloat16S2_S2_fjLj3072ELj1ELj1ELj4ELj16ENS_18Kernel_traits_baseILj3072EfS2_S2_S2_fjLj128EEEEELb1ELb0ELb0ELb0EEEvNS_9BwdParamsE)
        /*0e30*/ 	.word	0x000000a8


	//----- nvinfo : EIATTR_FRAME_SIZE
	.align		4
.L_605:
        /*0e34*/ 	.byte	0x04, 0x11
        /*0e36*/ 	.short	(.L_607 - .L_606)
	.align		4
.L_606:
        /*0e38*/ 	.word	index@(_ZN10layer_norm13ln_bwd_kernelINS_13Kernel_traitsIf13__nv_bfloat16S2_S2_fjLj3072ELj1ELj1ELj4ELj16ENS_18Kernel_traits_baseILj3072EfS2_S2_S2_fjLj128EEEEELb1ELb0ELb0ELb0EEEvNS_9BwdParamsE)
        /*0e3c*/ 	.word	0x00000000


	//----- nvinfo : EIATTR_REGCOUNT
	.align		4
.L_607:
        /*0e40*/ 	.byte	0x04, 0x2f
        /*0e42*/ 	.short	(.L_609 - .L_608)
	.align		4
.L_608:
        /*0e44*/ 	.word	index@(_ZN10layer_norm13ln_bwd_kernelINS_13Kernel_traitsIf13__nv_bfloat16S2_S2_fjLj3072ELj1ELj1ELj4ELj16ENS_18Kernel_traits_baseILj3072EfS2_S2_S2_fjLj128EEEEELb0ELb1ELb1ELb1EEEvNS_9BwdParamsE)
        /*0e48*/ 	.word	0x000000f4


	//----- nvinfo : EIATTR_FRAME_SIZE
	.align		4
.L_609:
        /*0e4c*/ 	.byte	0x04, 0x11
        /*0e4e*/ 	.short	(.L_611 - .L_610)
	.align		4
.L_610:
        /*0e50*/ 	.word	index@(_ZN10layer_norm13ln_bwd_kernelINS_13Kernel_traitsIf13__nv_bfloat16S2_S2_fjLj3072ELj1ELj1ELj4ELj16ENS_18Kernel_traits_baseILj3072EfS2_S2_S2_fjLj128EEEEELb0ELb1ELb1ELb1EEEvNS_9BwdParamsE)
        /*0e54*/ 	.word	0x00000000


	//----- nvinfo : EIATTR_REGCOUNT
	.align		4
.L_611:
        /*0e58*/ 	.byte	0x04, 0x2f
        /*0e5a*/ 	.short	(.L_613 - .L_612)
	.align		4
.L_612:
        /*0e5c*/ 	.word	index@(_ZN10layer_norm13ln_bwd_kernelINS_13Kernel_traitsIf13__nv_bfloat16S2_S2_fjLj3072ELj1ELj1ELj4ELj16ENS_18Kernel_traits_baseILj3072EfS2_S2_S2_fjLj128EEEEELb0ELb1ELb1ELb0EEEvNS_9BwdParamsE)
        /*0e60*/ 	.word	0x000000e0


	//----- nvinfo : EIATTR_FRAME_SIZE
	.align		4
.L_613:
        /*0e64*/ 	.byte	0x04, 0x11
        /*0e66*/ 	.short	(.L_615 - .L_614)
	.align		4
.L_614:
        /*0e68*/ 	.word	index@(_ZN10layer_norm13ln_bwd_kernelINS_13Kernel_traitsIf13__nv_bfloat16S2_S2_fjLj3072ELj1ELj1ELj4ELj16ENS_18Kernel_traits_baseILj3072EfS2_S2_S2_fjLj128EEEEELb0ELb1ELb1ELb0EEEvNS_9BwdParamsE)
        /*0e6c*/ 	.word	0x00000000


	//----- nvinfo : EIATTR_REGCOUNT
	.align		4
.L_615:
        /*0e70*/ 	.byte	0x04, 0x2f
        /*0e72*/ 	.short	(.L_617 - .L_616)
	.align		4
.L_616:
        /*0e74*/ 	.word	index@(_ZN10layer_norm13ln_bwd_kernelINS_13Kernel_traitsIf13__nv_bfloat16S2_S2_fjLj3072ELj1ELj1ELj4ELj16ENS_18Kernel_traits_baseILj3072EfS2_S2_S2_fjLj128EEEEELb0ELb1ELb0ELb1EEEvNS_9BwdParamsE)
        /*0e78*/ 	.word	0x000000d2


	//----- nvinfo : EIATTR_FRAME_SIZE
	.align		4
.L_617:
        /*0e7c*/ 	.byte	0x04, 0x11
        /*0e7e*/ 	.short	(.L_619 - .L_618)
	.align		4
.L_618:
        /*0e80*/ 	.word	index@(_ZN10layer_norm13ln_bwd_kernelINS_13Kernel_traitsIf13__nv_bfloat16S2_S2_fjLj3072ELj1ELj1ELj4ELj16ENS_18Kernel_traits_baseILj3072EfS2_S2_S2_fjLj128EEEEELb0ELb1ELb0ELb1EEEvNS_9BwdParamsE)
        /*0e84*/ 	.word	0x00000000


	//----- nvinfo : EIATTR_REGCOUNT
	.align		4
.L_619:
        /*0e88*/ 	.byte	0x04, 0x2f
        /*0e8a*/ 	.short	(.L_621 - .L_620)
	.align		4
.L_620:
        /*0e8c*/ 	.word	index@(_ZN10layer_norm13ln_bwd_kernelINS_13Kernel_traitsIf13__nv_bfloat16S2_S2_fjLj3072ELj1ELj1ELj4ELj16ENS_18Kernel_traits_baseILj3072EfS2_S2_S2_fjLj128EEEEELb0ELb1ELb0ELb0EEEvNS_9BwdParamsE)
        /*0e90*/ 	.word	0x000000e2


	//----- nvinfo : EIATTR_FRAME_SIZE
	.align		4
.L_621:
        /*0e94*/ 	.byte	0x04, 0x11
        /*0e96*/ 	.short	(.L_623 - .L_622)
	.align		4
.L_622:
        /*0e98*/ 	.word	index@(_ZN10layer_norm13ln_bwd_kernelINS_13Kernel_traitsIf13__nv_bfloat16S2_S2_fjLj3072ELj1ELj1ELj4ELj16ENS_18Kernel_traits_baseILj3072EfS2_S2_S2_fjLj128EEEEELb0ELb1ELb0ELb0EEEvNS_9BwdParamsE)
        /*0e9c*/ 	.word	0x00000000


	//----- nvinfo : EIATTR_REGCOUNT
	.align		4
.L_623:
        /*0ea0*/ 	.byte	0x04, 0x2f
        /*0ea2*/ 	.short	(.L_625 - .L_624)
	.align		4
.L_624:
        /*0ea4*/ 	.word	index@(_ZN10layer_norm13ln_bwd_kernelINS_13Kernel_traitsIf13__nv_bfloat16S2_S2_fjLj3072ELj1ELj1ELj4ELj16ENS_18Kernel_traits_baseILj3072EfS2_S2_S2_fjLj128EEEEELb0ELb0ELb1ELb1EEEvNS_9BwdParamsE)
        /*0ea8*/ 	.word	0x000000a8


	//----- nvinfo : EIATTR_FRAME_SIZE
	.align		4
.L_625:
        /*0eac*/ 	.byte	0x04, 0x11
        /*0eae*/ 	.short	(.L_627 - .L_626)
	.align		4
.L_626:
        /*0eb0*/ 	.word	index@(_ZN10layer_norm13ln_bwd_kernelINS_13Kernel_traitsIf13__nv_bfloat16S2_S2_fjLj3072ELj1ELj1ELj4ELj16ENS_18Kernel_traits_baseILj3072EfS2_S2_S2_fjLj128EEEEELb0ELb0ELb1ELb1EEEvNS_9BwdParamsE)
        /*0eb4*/ 	.word	0x00000000


	//----- nvinfo : EIATTR_REGCOUNT
	.align		4
.L_627:
        /*0eb8*/ 	.byte	0x04, 0x2f
        /*0eba*/ 	.short	(.L_629 - .L_628)
	.align		4
.L_628:
        /*0ebc*/ 	.word	index@(_ZN10layer_norm13ln_bwd_kernelINS_13Kernel_traitsIf13__nv_bfloat16S2_S2_fjLj3072ELj1ELj1ELj4ELj16ENS_18Kernel_traits_baseILj3072EfS2_S2_S2_fjLj128EEEEELb0ELb0ELb1ELb0EEEvNS_9BwdParamsE)
        /*0ec0*/ 	.word	0x000000a8


	//----- nvinfo : EIATTR_FRAME_SIZE
	.align		4
.L_629:
        /*0ec4*/ 	.byte	0x04, 0x11
        /*0ec6*/ 	.short	(.L_631 - .L_630)
	.align		4
.L_630:
        /*0ec8*/ 	.word	index@(_ZN10layer_norm13ln_bwd_kernelINS_13Kernel_traitsIf13__nv_bfloat16S2_S2_fjLj3072ELj1ELj1ELj4ELj16ENS_18Kernel_traits_baseILj3072EfS2_S2_S2_fjLj128EEEEELb0ELb0ELb1ELb0EEEvNS_9BwdParamsE)
        /*0ecc*/ 	.word	0x00000000


	//----- nvinfo : EIATTR_REGCOUNT
	.align		4
.L_631:
        /*0ed0*/ 	.byte	0x04, 0x2f
        /*0ed2*/ 	.short	(.L_633 - .L_632)
	.align		4
.L_632:
        /*0ed4*/ 	.word	index@(_ZN10layer_norm13ln_bwd_kernelINS_13Kernel_traitsIf13__nv_bfloat16S2_S2_fjLj3072ELj1ELj1ELj4ELj16ENS_18Kernel_traits_baseILj3072EfS2_S2_S2_fjLj128EEEEELb0ELb0ELb0ELb1EEEvNS_9BwdParamsE)
        /*0ed8*/ 	.word	0x000000a8


	//----- nvinfo : EIATTR_FRAME_SIZE
	.align		4
.L_633:
        /*0edc*/ 	.byte	0x04, 0x11
        /*0ede*/ 	.short	(.L_635 - .L_634)
	.align		4
.L_634:
        /*0ee0*/ 	.word	index@(_ZN10layer_norm13ln_bwd_kernelINS_13Kernel_traitsIf13__nv_bfloat16S2_S2_fjLj3072ELj1ELj1ELj4ELj16ENS_18Kernel_traits_baseILj3072EfS2_S2_S2_fjLj128EEEEELb0ELb0ELb0ELb1EEEvNS_9BwdParamsE)
        /*0ee4*/ 	.word	0x00000000


	//----- nvinfo : EIATTR_REGCOUNT
	.align		4
.L_635:
        /*0ee8*/ 	.byte	0x04, 0x2f
        /*0eea*/ 	.short	(.L_637 - .L_636)
	.align		4
.L_636:
        /*0eec*/ 	.word	index@(_ZN10layer_norm13ln_bwd_kernelINS_13Kernel_traitsIf13__nv_bfloat16S2_S2_fjLj3072ELj1ELj1ELj4ELj16ENS_18Kernel_traits_baseILj3072EfS2_S2_S2_fjLj128EEEEELb0ELb0ELb0ELb0EEEvNS_9BwdParamsE)
        /*0ef0*/ 	.word	0x000000a8


	//----- nvinfo : EIATTR_FRAME_SIZE
	.align		4
.L_637:
        /*0ef4*/ 	.byte	0x04, 0x11
        /*0ef6*/ 	.short	(.L_639 - .L_638)
	.align		4
.L_638:
        /*0ef8*/ 	.word	index@(_ZN10layer_norm13ln_bwd_kernelINS_13Kernel_traitsIf13__nv_bfloat16S2_S2_fjLj3072ELj1ELj1ELj4ELj16ENS_18Kernel_traits_baseILj3072EfS2_S2_S2_fjLj128EEEEELb0ELb0ELb0ELb0EEEvNS_9BwdParamsE)
        /*0efc*/ 	.word	0x00000000


	//----- nvinfo : EIATTR_REGCOUNT
	.align		4
.L_639:
        /*0f00*/ 	.byte	0x04, 0x2f
        /*0f02*/ 	.short	(.L_641 - .L_640)
	.align		4
.L_640:
        /*0f04*/ 	.word	index@(_ZN10layer_norm13ln_bwd_kernelINS_13Kernel_traitsI6__halfS2_S2_S2_fjLj3072ELj1ELj1ELj4ELj16ENS_18Kernel_traits_baseILj3072ES2_S2_S2_S2_fjLj128EEEEELb1ELb1ELb1ELb1EEEvNS_9BwdParamsE)
        /*0f08*/ 	.word	0x000000e6


	//----- nvinfo : EIATTR_FRAME_SIZE
	.align		4
.L_641:
        /*0f0c*/ 	.byte	0x04, 0x11
        /*0f0e*/ 	.short	(.L_643 - .L_642)
	.align		4
.L_642:
        /*0f10*/ 	.word	index@(_ZN10layer_norm13ln_bwd_kernelINS_13Kernel_traitsI6__halfS2_S2_S2_fjLj3072ELj1ELj1ELj4ELj16ENS_18Kernel_traits_baseILj3072ES2_S2_S2_S2_fjLj128EEEEELb1ELb1ELb1ELb1EEEvNS_9BwdParamsE)
        /*0f14*/ 	.word	0x00000000


	//----- nvinfo : EIATTR_REGCOUNT
	.align		4
.L_643:
        /*0f18*/ 	.byte	0x04, 0x2f
        /*0f1a*/ 	.short	(.L_645 - .L_644)
	.align		4
.L_644:
        /*0f1c*/ 	.word	index@(_ZN10layer_norm22ln_bwd_finalize_kernelINS_22Kernel_traits_finalizeILj3072E6__halfS2_S2_S2_fjLb1ELj1024ELj4ENS_18Kernel_traits_baseILj3072ES2_S2_S2_S2_fjLj1024EEEEELb1ELb1EEEvNS_9BwdParamsE)
        /*0f20*/ 	.word	0x00000020


	//----- nvinfo : EIATTR_FRAME_SIZE
	.align		4
.L_645:
        /*0f24*/ 	.byte	0x04, 0x11
        /*0f26*/ 	.short	(.L_647 - .L_646)
	.align		4
.L_646:
        /*0f28*/ 	.word	index@(_ZN10layer_norm22ln_bwd_finalize_kernelINS_22Kernel_traits_finalizeILj3072E6__halfS2_S2_S2_fjLb1ELj1024ELj4ENS_18Kernel_traits_baseILj3072ES2_S2_S2_S2_fjLj1024EEEEELb1ELb1EEEvNS_9BwdParamsE)
        /*0f2c*/ 	.word	0x00000000


	//----- nvinfo : EIATTR_REGCOUNT
	.align		4
.L_647:
        /*0f30*/ 	.byte	0x04, 0x2f
        /*0f32*/ 	.short	(.L_649 - .L_648)
	.align		4
.L_648:
        /*0f34*/ 	.word	index@(_ZN10layer_norm13ln_bwd_kernelINS_13Kernel_traitsI6__halfS2_S2_S2_fjLj3072ELj1ELj1ELj4ELj16ENS_18Kernel_traits_baseILj3072ES2_S2_S2_S2_fjLj128EEEEELb1ELb1ELb1ELb0EEEvNS_9BwdParamsE)
        /*0f38*/ 	.word	0x000000e8


	//----- nvinfo : EIATTR_FRAME_SIZE
	.align		4
.L_649:
        /*0f3c*/ 	.byte	0x04, 0x11
        /*0f3e*/ 	.short	(.L_651 - .L_650)
	.align		4
.L_650:
        /*0f40*/ 	.word	index@(_ZN10layer_norm13ln_bwd_kernelINS_13Kernel_traitsI6__halfS2_S2_S2_fjLj3072ELj1ELj1ELj4ELj16ENS_18Kernel_traits_baseILj3072ES2_S2_S2_S2_fjLj128EEEEELb1ELb1ELb1ELb0EEEvNS_9BwdParamsE)
        /*0f44*/ 	.word	0x00000000


	//----- nvinfo : EIATTR_REGCOUNT
	.align		4
.L_651:
        /*0f48*/ 	.byte	0x04, 0x2f
        /*0f4a*/ 	.short	(.L_653 - .L_652)
	.align		4
.L_652:
        /*0f4c*/ 	.word	index@(_ZN10layer_norm22ln_bwd_finalize_kernelINS_22Kernel_traits_finalizeILj3072E6__halfS2_S2_S2_fjLb1ELj1024ELj4ENS_18Kernel_traits_baseILj3072ES2_S2_S2_S2_fjLj1024EEEEELb1ELb0EEEvNS_9BwdParamsE)
        /*0f50*/ 	.word	0x00000020


	//----- nvinfo : EIATTR_FRAME_SIZE
	.align		4
.L_653:
        /*0f54*/ 	.byte	0x04, 0x11
        /*0f56*/ 	.short	(.L_655 - .L_654)
	.align		4
.L_654:
        /*0f58*/ 	.word	index@(_ZN10layer_norm22ln_bwd_finalize_kernelINS_22Kernel_traits_finalizeILj3072E6__halfS2_S2_S2_fjLb1ELj1024ELj4ENS_18Kernel_traits_baseILj3072ES2_S2_S2_S2_fjLj1024EEEEELb1ELb0EEEvNS_9BwdParamsE)
        /*0f5c*/ 	.word	0x00000000


	//----- nvinfo : EIATTR_REGCOUNT
	.align		4
.L_655:
        /*0f60*/ 	.byte	0x04, 0x2f
        /*0f62*/ 	.short	(.L_657 - .L_656)
	.align		4
.L_656:
        /*0f64*/ 	.word	index@(_ZN10layer_norm13ln_bwd_kernelINS_13Kernel_traitsI6__halfS2_S2_S2_fjLj3072ELj1ELj1ELj4ELj16ENS_18Kernel_traits_baseILj3072ES2_S2_S2_S2_fjLj128EEEEELb1ELb1ELb0ELb1EEEvNS_9BwdParamsE)
        /*0f68*/ 	.word	0x000000da


	//----- nvinfo : EIATTR_FRAME_SIZE
	.align		4
.L_657:
        /*0f6c*/ 	.byte	0x04, 0x11
        /*0f6e*/ 	.short	(.L_659 - .L_658)
	.align		4
.L_658:
        /*0f70*/ 	.word	index@(_ZN10layer_norm13ln_bwd_kernelINS_13Kernel_traitsI6__halfS2_S2_S2_fjLj3072ELj1ELj1ELj4ELj16ENS_18Kernel_traits_baseILj3072ES2_S2_S2_S2_fjLj128EEEEELb1ELb1ELb0ELb1EEEvNS_9BwdParamsE)
        /*0f74*/ 	.word	0x00000000


	//----- nvinfo : EIATTR_REGCOUNT
	.align		4
.L_659:
        /*0f78*/ 	.byte	0x04, 0x2f
        /*0f7a*/ 	.short	(.L_661 - .L_660)
	.align		4
.L_660:
        /*0f7c*/ 	.word	index@(_ZN10layer_norm13ln_bwd_kernelINS_13Kernel_traitsI6__halfS2_S2_S2_fjLj3072ELj1ELj1ELj4ELj16ENS_18Kernel_traits_baseILj3072ES2_S2_S2_S2_fjLj128EEEEELb1ELb1ELb0ELb0EEEvNS_9BwdParamsE)
        /*0f80*/ 	.word	0x000000eb


	//----- nvinfo : EIATTR_FRAME_SIZE
	.align		4
.L_661:
        /*0f84*/ 	.byte	0x04, 0x11
        /*0f86*/ 	.short	(.L_663 - .L_662)
	.align		4
.L_662:
        /*0f88*/ 	.word	index@(_ZN10layer_norm13ln_bwd_kernelINS_13Kernel_traitsI6__halfS2_S2_S2_fjLj3072ELj1ELj1ELj4ELj16ENS_18Kernel_traits_baseILj3072ES2_S2_S2_S2_fjLj128EEEEELb1ELb1ELb0ELb0EEEvNS_9BwdParamsE)
        /*0f8c*/ 	.word	0x00000000


	//----- nvinfo : EIATTR_REGCOUNT
	.align		4
.L_663:
        /*0f90*/ 	.byte	0x04, 0x2f
        /*0f92*/ 	.short	(.L_665 - .L_664)
	.align		4
.L_664:
        /*0f94*/ 	.word	index@(_ZN10layer_norm13ln_bwd_kernelINS_13Kernel_traitsI6__halfS2_S2_S2_fjLj3072ELj1ELj1ELj4ELj16ENS_18Kernel_traits_baseILj3072ES2_S2_S2_S2_fjLj128EEEEELb1ELb0ELb1ELb1EEEvNS_9BwdParamsE)
        /*0f98*/ 	.word	0x000000be


	//----- nvinfo : EIATTR_FRAME_SIZE
	.align		4
.L_665:
        /*0f9c*/ 	.byte	0x04, 0x11
        /*0f9e*/ 	.short	(.L_667 - .L_666)
	.align		4
.L_666:
        /*0fa0*/ 	.word	index@(_ZN10layer_norm13ln_bwd_kernelINS_13Kernel_traitsI6__halfS2_S2_S2_fjLj3072ELj1ELj1ELj4ELj16ENS_18Kernel_traits_baseILj3072ES2_S2_S2_S2_fjLj128EEEEELb1ELb0ELb1ELb1EEEvNS_9BwdParamsE)
        /*0fa4*/ 	.word	0x00000000


	//----- nvinfo : EIATTR_REGCOUNT
	.align		4
.L_667:
        /*0fa8*/ 	.byte	0x04, 0x2f
        /*0faa*/ 	.short	(.L_669 - .L_668)
	.align		4
.L_668:
        /*0fac*/ 	.word	index@(_ZN10layer_norm22ln_bwd_finalize_kernelINS_22Kernel_traits_finalizeILj3072E6__halfS2_S2_S2_fjLb0ELj1024ELj4ENS_18Kernel_traits_baseILj3072ES2_S2_S2_S2_fjLj1024EEEEELb0ELb1EEEvNS_9BwdParamsE)
        /*0fb0*/ 	.word	0x00000020


	//----- nvinfo : EIATTR_FRAME_SIZE
	.align		4
.L_669:
        /*0fb4*/ 	.byte	0x04, 0x11
        /*0fb6*/ 	.short	(.L_671 - .L_670)
	.align		4
.L_670:
        /*0fb8*/ 	.word	index@(_ZN10layer_norm22ln_bwd_finalize_kernelINS_22Kernel_traits_finalizeILj3072E6__halfS2_S2_S2_fjLb0ELj1024ELj4ENS_18Kernel_traits_baseILj3072ES2_S2_S2_S2_fjLj1024EEEEELb0ELb1EEEvNS_9BwdParamsE)
        /*0fbc*/ 	.word	0x00000000


	//----- nvinfo : EIATTR_REGCOUNT
	.align		4
.L_671:
        /*0fc0*/ 	.byte	0x04, 0x2f
        /*0fc2*/ 	.short	(.L_673 - .L_672)
	.align		4
.L_672:
        /*0fc4*/ 	.word	index@(_ZN10layer_norm13ln_bwd_kernelINS_13Kernel_traitsI6__halfS2_S2_S2_fjLj3072ELj1ELj1ELj4ELj16ENS_18Kernel_traits_baseILj3072ES2_S2_S2_S2_fjLj128EEEEELb1ELb0ELb1ELb0EEEvNS_9BwdParamsE)
        /*0fc8*/ 	.word	0x000000b5


	//----- nvinfo : EIATTR_FRAME_SIZE
	.align		4
.L_673:
        /*0fcc*/ 	.byte	0x04, 0x11
        /*0fce*/ 	.short	(.L_675 - .L_674)
	.align		4
.L_674:
        /*0fd0*/ 	.word	index@(_ZN10layer_norm13ln_bwd_kernelINS_13Kernel_traitsI6__halfS2_S2_S2_fjLj3072ELj1ELj1ELj4ELj16ENS_18Kernel_traits_baseILj3072ES2_S2_S2_S2_fjLj128EEEEELb1ELb0ELb1ELb0EEEvNS_9BwdParamsE)
        /*0fd4*/ 	.word	0x00000000


	//----- nvinfo : EIATTR_REGCOUNT
	.align		4
.L_675:
        /*0fd8*/ 	.byte	0x04, 0x2f
        /*0fda*/ 	.short	(.L_677 - .L_676)
	.align		4
.L_676:
        /*0fdc*/ 	.word	index@(_ZN10layer_norm22ln_bwd_finalize_kernelINS_22Kernel_traits_finalizeILj3072E6__halfS2_S2_S2_fjLb0ELj1024ELj4ENS_18Kernel_traits_baseILj3072ES2_S2_S2_S2_fjLj1024EEEEELb0ELb0EEEvNS_9BwdParamsE)
        /*0fe0*/ 	.word	0x00000020


	//----- nvinfo : EIATTR_FRAME_SIZE
	.align		4
.L_677:
        /*0fe4*/ 	.byte	0x04, 0x11
        /*0fe6*/ 	.short	(.L_679 - .L_678)
	.align		4
.L_678:
        /*0fe8*/ 	.word	index@(_ZN10layer_norm22ln_bwd_finalize_kernelINS_22Kernel_traits_finalizeILj3072E6__halfS2_S2_S2_fjLb0ELj1024ELj4ENS_18Kernel_traits_baseILj3072ES2_S2_S2_S2_fjLj1024EEEEELb0ELb0EEEvNS_9BwdParamsE)
        /*0fec*/ 	.word	0x00000000


	//----- nvinfo : EIATTR_REGCOUNT
	.align		4
.L_679:
        /*0ff0*/ 	.byte	0x04, 0x2f
        /*0ff2*/ 	.short	(.L_681 - .L_680)
	.align		4
.L_680:
        /*0ff4*/ 	.word	index@(_ZN10layer_norm13ln_bwd_kernelINS_13Kernel_traitsI6__halfS2_S2_S2_fjLj3072ELj1ELj1ELj4ELj16ENS_18Kernel_traits_baseILj3072ES2_S2_S2_S2_fjLj128EEEEELb1ELb0ELb0ELb1EEEvNS_9BwdParamsE)
        /*0ff8*/ 	.word	0x000000a8


	//----- nvinfo : EIATTR_FRAME_SIZE
	.align		4
.L_681:
        /*0ffc*/ 	.byte	0x04, 0x11
        /*0ffe*/ 	.short	(.L_683 - .L_682)
	.align		4
.L_682:
        /*1000*/ 	.word	index@(_ZN10layer_norm13ln_bwd_kernelINS_13Kernel_traitsI6__halfS2_S2_S2_fjLj3072ELj1ELj1ELj4ELj16ENS_18Kernel_traits_baseILj3072ES2_S2_S2_S2_fjLj128EEEEELb1ELb0ELb0ELb1EEEvNS_9BwdParamsE)
        /*1004*/ 	.word	0x00000000


	//----- nvinfo : EIATTR_REGCOUNT
	.align		4
.L_683:
        /*1008*/ 	.byte	0x04, 0x2f
        /*100a*/ 	.short	(.L_685 - .L_684)
	.align		4
.L_684:
        /*100c*/ 	.word	index@(_ZN10layer_norm13ln_bwd_kernelINS_13Kernel_traitsI6__halfS2_S2_S2_fjLj3072ELj1ELj1ELj4ELj16ENS_18Kernel_traits_baseILj3072ES2_S2_S2_S2_fjLj128EEEEELb1ELb0ELb0ELb0EEEvNS_9BwdParamsE)
        /*1010*/ 	.word	0x000000a8


	//----- nvinfo : EIATTR_FRAME_SIZE
	.align		4
.L_685:
        /*1014*/ 	.byte	0x04, 0x11
        /*1016*/ 	.short	(.L_687 - .L_686)
	.align		4
.L_686:
        /*1018*/ 	.word	index@(_ZN10layer_norm13ln_bwd_kernelINS_13Kernel_traitsI6__halfS2_S2_S2_fjLj3072ELj1ELj1ELj4ELj16ENS_18Kernel_traits_baseILj3072ES2_S2_S2_S2_fjLj128EEEEELb1ELb0ELb0ELb0EEEvNS_9BwdParamsE)
        /*101c*/ 	.word	0x00000000


	//----- nvinfo : EIATTR_REGCOUNT
	.align		4
.L_687:
        /*1020*/ 	.byte	0x04, 0x2f
        /*1022*/ 	.short	(.L_689 - .L_688)
	.align		4
.L_688:
        /*1024*/ 	.word	index@(_ZN10layer_norm13ln_bwd_kernelINS_13Kernel_traitsI6__halfS2_S2_S2_fjLj3072ELj1ELj1ELj4ELj16ENS_18Kernel_traits_baseILj3072ES2_S2_S2_S2_fjLj128EEEEELb0ELb1ELb1ELb1EEEvNS_9BwdParamsE)
        /*1028*/ 	.word	0x000000da


	//----- nvinfo : EIATTR_FRAME_SIZE
	.align		4
.L_689:
        /*102c*/ 	.byte	0x04, 0x11
        /*102e*/ 	.short	(.L_691 - .L_690)
	.align		4
.L_690:
        /*1030*/ 	.word	index@(_ZN10layer_norm13ln_bwd_kernelINS_13Kernel_traitsI6__halfS2_S2_S2_fjLj3072ELj1ELj1ELj4ELj16ENS_18Kernel_traits_baseILj3072ES2_S2_S2_S2_fjLj128EEEEELb0ELb1ELb1ELb1EEEvNS_9BwdParamsE)
        /*1034*/ 	.word	0x00000000


	//----- nvinfo : EIATTR_REGCOUNT
	.align		4
.L_691:
        /*1038*/ 	.byte	0x04, 0x2f
        /*103a*/ 	.short	(.L_693 - .L_692)
	.align		4
.L_692:
        /*103c*/ 	.word	index@(_ZN10layer_norm13ln_bwd_kernelINS_13Kernel_traitsI6__halfS2_S2_S2_fjLj3072ELj1ELj1ELj4ELj16ENS_18Kernel_traits_baseILj3072ES2_S2_S2_S2_fjLj128EEEEELb0ELb1ELb1ELb0EEEvNS_9BwdParamsE)
        /*1040*/ 	.word	0x000000e0


	//----- nvinfo : EIATTR_FRAME_SIZE
	.align		4
.L_693:
        /*1044*/ 	.byte	0x04, 0x11
        /*1046*/ 	.short	(.L_695 - .L_694)
	.align		4
.L_694:
        /*1048*/ 	.word	index@(_ZN10layer_norm13ln_bwd_kernelINS_13Kernel_traitsI6__halfS2_S2_S2_fjLj3072ELj1ELj1ELj4ELj16ENS_18Kernel_traits_baseILj3072ES2_S2_S2_S2_fjLj128EEEEELb0ELb1ELb1ELb0EEEvNS_9BwdParamsE)
        /*104c*/ 	.word	0x00000000


	//----- nvinfo : EIATTR_REGCOUNT
	.align		4
.L_695:
        /*1050*/ 	.byte	0x04, 0x2f
        /*1052*/ 	.short	(.L_697 - .L_696)
	.align		4
.L_696:
        /*1054*/ 	.word	index@(_ZN10layer_norm13ln_bwd_kernelINS_13Kernel_traitsI6__halfS2_S2_S2_fjLj3072ELj1ELj1ELj4ELj16ENS_18Kernel_traits_baseILj3072ES2_S2_S2_S2_fjLj128EEEEELb0ELb1ELb0ELb1EEEvNS_9BwdParamsE)
        /*1058*/ 	.word	0x000000e0


	//----- nvinfo : EIATTR_FRAME_SIZE
	.align		4
.L_697:
        /*105c*/ 	.byte	0x04, 0x11
        /*105e*/ 	.short	(.L_699 - .L_698)
	.align		4
.L_698:
        /*1060*/ 	.word	index@(_ZN10layer_norm13ln_bwd_kernelINS_13Kernel_traitsI6__halfS2_S2_S2_fjLj3072ELj1ELj1ELj4ELj16ENS_18Kernel_traits_baseILj3072ES2_S2_S2_S2_fjLj128EEEEELb0ELb1ELb0ELb1EEEvNS_9BwdParamsE)
        /*1064*/ 	.word	0x00000000


	//----- nvinfo : EIATTR_REGCOUNT
	.align		4
.L_699:
        /*1068*/ 	.byte	0x04, 0x2f
        /*106a*/ 	.short	(.L_701 - .L_700)
	.align		4
.L_700:
        /*106c*/ 	.word	index@(_ZN10layer_norm13ln_bwd_kernelINS_13Kernel_traitsI6__halfS2_S2_S2_fjLj3072ELj1ELj1ELj4ELj16ENS_18Kernel_traits_baseILj3072ES2_S2_S2_S2_fjLj128EEEEELb0ELb1ELb0ELb0EEEvNS_9BwdParamsE)
        /*1070*/ 	.word	0x000000e2


	//----- nvinfo : EIATTR_FRAME_SIZE
	.align		4
.L_701:
        /*1074*/ 	.byte	0x04, 0x11
        /*1076*/ 	.short	(.L_703 - .L_702)
	.align		4
.L_702:
        /*1078*/ 	.word	index@(_ZN10layer_norm13ln_bwd_kernelINS_13Kernel_traitsI6__halfS2_S2_S2_fjLj3072ELj1ELj1ELj4ELj16ENS_18Kernel_traits_baseILj3072ES2_S2_S2_S2_fjLj128EEEEELb0ELb1ELb0ELb0EEEvNS_9BwdParamsE)
        /*107c*/ 	.word	0x00000000


	//----- nvinfo : EIATTR_REGCOUNT
	.align		4
.L_703:
        /*1080*/ 	.byte	0x04, 0x2f
        /*1082*/ 	.short	(.L_705 - .L_704)
	.align		4
.L_704:
        /*1084*/ 	.word	index@(_ZN10layer_norm13ln_bwd_kernelINS_13Kernel_traitsI6__halfS2_S2_S2_fjLj3072ELj1ELj1ELj4ELj16ENS_18Kernel_traits_baseILj3072ES2_S2_S2_S2_fjLj128EEEEELb0ELb0ELb1ELb1EEEvNS_9BwdParamsE)
        /*1088*/ 	.word	0x000000a8


	//----- nvinfo : EIATTR_FRAME_SIZE
	.align		4
.L_705:
        /*108c*/ 	.byte	0x04, 0x11
        /*108e*/ 	.short	(.L_707 - .L_706)
	.align		4
.L_706:
        /*1090*/ 	.word	index@(_ZN10layer_norm13ln_bwd_kernelINS_13Kernel_traitsI6__halfS2_S2_S2_fjLj3072ELj1ELj1ELj4ELj16ENS_18Kernel_traits_baseILj3072ES2_S2_S2_S2_fjLj128EEEEELb0ELb0ELb1ELb1EEEvNS_9BwdParamsE)
        /*1094*/ 	.word	0x00000000


	//----- nvinfo : EIATTR_REGCOUNT
	.align		4
.L_707:
        /*1098*/ 	.byte	0x04, 0x2f
        /*109a*/ 	.short	(.L_709 - .L_708)
	.align		4
.L_708:
        /*109c*/ 	.word	index@(_ZN10layer_norm13ln_bwd_kernelINS_13Kernel_traitsI6__halfS2_S2_S2_fjLj3072ELj1ELj1ELj4ELj16ENS_18Kernel_traits_baseILj3072ES2_S2_S2_S2_fjLj128EEEEELb0ELb0ELb1ELb0EEEvNS_9BwdParamsE)
        /*10a0*/ 	.word	0x000000a8


	//----- nvinfo : EIATTR_FRAME_SIZE
	.align		4
.L_709:
        /*10a4*/ 	.byte	0x04, 0x11
        /*10a6*/ 	.short	(.L_711 - .L_710)
	.align		4
.L_710:
        /*10a8*/ 	.word	index@(_ZN10layer_norm13ln_bwd_kernelINS_13Kernel_traitsI6__halfS2_S2_S2_fjLj3072ELj1ELj1ELj4ELj16ENS_18Kernel_traits_baseILj3072ES2_S2_S2_S2_fjLj128EEEEELb0ELb0ELb1ELb0EEEvNS_9BwdParamsE)
        /*10ac*/ 	.word	0x00000000


	//----- nvinfo : EIATTR_REGCOUNT
	.align		4
.L_711:
        /*10b0*/ 	.byte	0x04, 0x2f
        /*10b2*/ 	.short	(.L_713 - .L_712)
	.align		4
.L_712:
        /*10b4*/ 	.word	index@(_ZN10layer_norm13ln_bwd_kernelINS_13Kernel_traitsI6__halfS2_S2_S2_fjLj3072ELj1ELj1ELj4ELj16ENS_18Kernel_traits_baseILj3072ES2_S2_S2_S2_fjLj128EEEEELb0ELb0ELb0ELb1EEEvNS_9BwdParamsE)
        /*10b8*/ 	.word	0x000000a8


	//----- nvinfo : EIATTR_FRAME_SIZE
	.align		4
.L_713:
        /*10bc*/ 	.byte	0x04, 0x11
        /*10be*/ 	.short	(.L_715 - .L_714)
	.align		4
.L_714:
        /*10c0*/ 	.word	index@(_ZN10layer_norm13ln_bwd_kernelINS_13Kernel_traitsI6__halfS2_S2_S2_fjLj3072ELj1ELj1ELj4ELj16ENS_18Kernel_traits_baseILj3072ES2_S2_S2_S2_fjLj128EEEEELb0ELb0ELb0ELb1EEEvNS_9BwdParamsE)
        /*10c4*/ 	.word	0x00000000


	//----- nvinfo : EIATTR_REGCOUNT
	.align		4
.L_715:
        /*10c8*/ 	.byte	0x04, 0x2f
        /*10ca*/ 	.short	(.L_717 - .L_716)
	.align		4
.L_716:
        /*10cc*/ 	.word	index@(_ZN10layer_norm13ln_bwd_kernelINS_13Kernel_traitsI6__halfS2_S2_S2_fjLj3072ELj1ELj1ELj4ELj16ENS_18Kernel_traits_baseILj3072ES2_S2_S2_S2_fjLj128EEEEELb0ELb0ELb0ELb0EEEvNS_9BwdParamsE)
        /*10d0*/ 	.word	0x000000a7


	//----- nvinfo : EIATTR_FRAME_SIZE
	.align		4
.L_717:
        /*10d4*/ 	.byte	0x04, 0x11
        /*10d6*/ 	.short	(.L_719 - .L_718)
	.align		4
.L_718:
        /*10d8*/ 	.word	index@(_ZN10layer_norm13ln_bwd_kernelINS_13Kernel_traitsI6__halfS2_S2_S2_fjLj3072ELj1ELj1ELj4ELj16ENS_18Kernel_traits_baseILj3072ES2_S2_S2_S2_fjLj128EEEEELb0ELb0ELb0ELb0EEEvNS_9BwdParamsE)
        /*10dc*/ 	.word	0x00000000


	//----- nvinfo : EIATTR_REGCOUNT
	.align		4
.L_719:
        /*10e0*/ 	.byte	0x04, 0x2f
        /*10e2*/ 	.short	(.L_721 - .L_720)
	.align		4
.L_720:
        /*10e4*/ 	.word	index@(_ZN10layer_norm13ln_bwd_kernelINS_13Kernel_traitsI13__nv_bfloat16S2_S2_S2_fjLj3072ELj1ELj1ELj4ELj16ENS_18Kernel_traits_baseILj3072ES2_S2_S2_S2_fjLj128EEEEELb1ELb1ELb1ELb1EEEvNS_9BwdParamsE)
        /*10e8*/ 	.word	0x000000e6


	//----- nvinfo : EIATTR_FRAME_SIZE
	.align		4
.L_721:
        /*10ec*/ 	.byte	0x04, 0x11
        /*10ee*/ 	.short	(.L_723 - .L_722)
	.align		4
.L_722:
        /*10f0*/ 	.word	index@(_ZN10layer_norm13ln_bwd_kernelINS_13Kernel_traitsI13__nv_bfloat16S2_S2_S2_fjLj3072ELj1ELj1ELj4ELj16ENS_18Kernel_traits_baseILj3072ES2_S2_S2_S2_fjLj128EEEEELb1ELb1ELb1ELb1EEEvNS_9BwdParamsE)
        /*10f4*/ 	.word	0x00000000


	//----- nvinfo : EIATTR_REGCOUNT
	.align		4
.L_723:
        /*10f8*/ 	.byte	0x04, 0x2f
        /*10fa*/ 	.short	(.L_725 - .L_724)
	.align		4
.L_724:
        /*10fc*/ 	.word	index@(_ZN10layer_norm22ln_bwd_finalize_kernelINS_22Kernel_traits_finalizeILj3072E13__nv_bfloat16S2_S2_S2_fjLb1ELj1024ELj4ENS_18Kernel_traits_baseILj3072ES2_S2_S2_S2_fjLj1024EEEEELb1ELb1EEEvNS_9BwdParamsE)
        /*1100*/ 	.word	0x00000020


	//----- nvinfo : EIATTR_FRAME_SIZE
	.align		4
.L_725:
        /*1104*/ 	.byte	0x04, 0x11
        /*1106*/ 	.short	(.L_727 - .L_726)
	.align		4
.L_726:
        /*1108*/ 	.word	index@(_ZN10layer_norm22ln_bwd_finalize_kernelINS_22Kernel_traits_finalizeILj3072E13__nv_bfloat16S2_S2_S2_fjLb1ELj1024ELj4ENS_18Kernel_traits_baseILj3072ES2_S2_S2_S2_fjLj1024EEEEELb1ELb1EEEvNS_9BwdParamsE)
        /*110c*/ 	.word	0x00000000


	//----- nvinfo : EIATTR_REGCOUNT
	.align		4
.L_727:
        /*1110*/ 	.byte	0x04, 0x2f
        /*1112*/ 	.short	(.L_729 - .L_728)
	.align		4
.L_728:
        /*1114*/ 	.word	index@(_ZN10layer_norm13ln_bwd_kernelINS_13Kernel_traitsI13__nv_bfloat16S2_S2_S2_fjLj3072ELj1ELj1ELj4ELj16ENS_18Kernel_traits_baseILj3072ES2_S2_S2_S2_fjLj128EEEEELb1ELb1ELb1ELb0EEEvNS_9BwdParamsE)
        /*1118*/ 	.word	0x000000e8


	//----- nvinfo : EIATTR_FRAME_SIZE
	.align		4
.L_729:
        /*111c*/ 	.byte	0x04, 0x11
        /*111e*/ 	.short	(.L_731 - .L_730)
	.align		4
.L_730:
        /*1120*/ 	.word	index@(_ZN10layer_norm13ln_bwd_kernelINS_13Kernel_traitsI13__nv_bfloat16S2_S2_S2_fjLj3072ELj1ELj1ELj4ELj16ENS_18Kernel_traits_baseILj3072ES2_S2_S2_S2_fjLj128EEEEELb1ELb1ELb1ELb0EEEvNS_9BwdParamsE)
        /*1124*/ 	.word	0x00000000


	//----- nvinfo : EIATTR_REGCOUNT
	.align		4
.L_731:
        /*1128*/ 	.byte	0x04, 0x2f
        /*112a*/ 	.short	(.L_733 - .L_732)
	.align		4
.L_732:
        /*112c*/ 	.word	index@(_ZN10layer_norm22ln_bwd_finalize_kernelINS_22Kernel_traits_finalizeILj3072E13__nv_bfloat16S2_S2_S2_fjLb1ELj1024ELj4ENS_18Kernel_traits_baseILj3072ES2_S2_S2_S2_fjLj1024EEEEELb1ELb0EEEvNS_9BwdParamsE)
        /*1130*/ 	.word	0x00000020


	//----- nvinfo : EIATTR_FRAME_SIZE
	.align		4
.L_733:
        /*1134*/ 	.byte	0x04, 0x11
        /*1136*/ 	.short	(.L_735 - .L_734)
	.align		4
.L_734:
        /*1138*/ 	.word	index@(_ZN10layer_norm22ln_bwd_finalize_kernelINS_22Kernel_traits_finalizeILj3072E13__nv_bfloat16S2_S2_S2_fjLb1ELj1024ELj4ENS_18Kernel_traits_baseILj3072ES2_S2_S2_S2_fjLj1024EEEEELb1ELb0EEEvNS_9BwdParamsE)
        /*113c*/ 	.word	0x00000000


	//----- nvinfo : EIATTR_REGCOUNT
	.align		4
.L_735:
        /*1140*/ 	.byte	0x04, 0x2f
        /*1142*/ 	.short	(.L_737 - .L_736)
	.align		4
.L_736:
        /*1144*/ 	.word	index@(_ZN10layer_norm13ln_bwd_kernelINS_13Kernel_traitsI13__nv_bfloat16S2_S2_S2_fjLj3072ELj1ELj1ELj4ELj16ENS_18Kernel_traits_baseILj3072ES2_S2_S2_S2_fjLj128EEEEELb1ELb1ELb0ELb1EEEvNS_9BwdParamsE)
        /*1148*/ 	.word	0x000000dc


	//----- nvinfo : EIATTR_FRAME_SIZE
	.align		4
.L_737:
        /*114c*/ 	.byte	0x04, 0x11
        /*114e*/ 	.short	(.L_739 - .L_738)
	.align		4
.L_738:
        /*1150*/ 	.word	index@(_ZN10layer_norm13ln_bwd_kernelINS_13Kernel_traitsI13__nv_bfloat16S2_S2_S2_fjLj3072ELj1ELj1ELj4ELj16ENS_18Kernel_traits_baseILj3072ES2_S2_S2_S2_fjLj128EEEEELb1ELb1ELb0ELb1EEEvNS_9BwdParamsE)
        /*1154*/ 	.word	0x00000000


	//----- nvinfo : EIATTR_REGCOUNT
	.align		4
.L_739:
        /*1158*/ 	.byte	0x04, 0x2f
        /*115a*/ 	.short	(.L_741 - .L_740)
	.align		4
.L_740:
        /*115c*/ 	.word	index@(_ZN10layer_norm13ln_bwd_kernelINS_13Kernel_traitsI13__nv_bfloat16S2_S2_S2_fjLj3072ELj1ELj1ELj4ELj16ENS_18Kernel_traits_baseILj3072ES2_S2_S2_S2_fjLj128EEEEELb1ELb1ELb0ELb0EEEvNS_9BwdParamsE)
        /*1160*/ 	.word	0x000000e9


	//----- nvinfo : EIATTR_FRAME_SIZE
	.align		4
.L_741:
        /*1164*/ 	.byte	0x04, 0x11
        /*1166*/ 	.short	(.L_743 - .L_742)
	.align		4
.L_742:
        /*1168*/ 	.word	index@(_ZN10layer_norm13ln_bwd_kernelINS_13Kernel_traitsI13__nv_bfloat16S2_S2_S2_fjLj3072ELj1ELj1ELj4ELj16ENS_18Kernel_traits_baseILj3072ES2_S2_S2_S2_fjLj128EEEEELb1ELb1ELb0ELb0EEEvNS_9BwdParamsE)
        /*116c*/ 	.word	0x00000000


	//----- nvinfo : EIATTR_REGCOUNT
	.align		4
.L_743:
        /*1170*/ 	.byte	0x04, 0x2f
        /*1172*/ 	.short	(.L_745 - .L_744)
	.align		4
.L_744:
        /*1174*/ 	.word	index@(_ZN10layer_norm13ln_bwd_kernelINS_13Kernel_traitsI13__nv_bfloat16S2_S2_S2_fjLj3072ELj1ELj1ELj4ELj16ENS_18Kernel_traits_baseILj3072ES2_S2_S2_S2_fjLj128EEEEELb1ELb0ELb1ELb1EEEvNS_9BwdParamsE)
        /*1178*/ 	.word	0x000000ba


	//----- nvinfo : EIATTR_FRAME_SIZE
	.align		4
.L_745:
        /*117c*/ 	.byte	0x04, 0x11
        /*117e*/ 	.short	(.L_747 - .L_746)
	.align		4
.L_746:
        /*1180*/ 	.word	index@(_ZN10layer_norm13ln_bwd_kernelINS_13Kernel_traitsI13__nv_bfloat16S2_S2_S2_fjLj3072ELj1ELj1ELj4ELj16ENS_18Kernel_traits_baseILj3072ES2_S2_S2_S2_fjLj128EEEEELb1ELb0ELb1ELb1EEEvNS_9BwdParamsE)
        /*1184*/ 	.word	0x00000000


	//----- nvinfo : EIATTR_REGCOUNT
	.align		4
.L_747:
        /*1188*/ 	.byte	0x04, 0x2f
        /*118a*/ 	.short	(.L_749 - .L_748)
	.align		4
.L_748:
        /*118c*/ 	.word	index@(_ZN10layer_norm22ln_bwd_finalize_kernelINS_22Kernel_traits_finalizeILj3072E13__nv_bfloat16S2_S2_S2_fjLb0ELj1024ELj4ENS_18Kernel_traits_baseILj3072ES2_S2_S2_S2_fjLj1024EEEEELb0ELb1EEEvNS_9BwdParamsE)
        /*1190*/ 	.word	0x00000020


	//----- nvinfo : EIATTR_FRAME_SIZE
	.align		4
.L_749:
        /*1194*/ 	.byte	0x04, 0x11
        /*1196*/ 	.short	(.L_751 - .L_750)
	.align		4
.L_750:
        /*1198*/ 	.word	index@(_ZN10layer_norm22ln_bwd_finalize_kernelINS_22Kernel_traits_finalizeILj3072E13__nv_bfloat16S2_S2_S2_fjLb0ELj1024ELj4ENS_18Kernel_traits_baseILj3072ES2_S2_S2_S2_fjLj1024EEEEELb0ELb1EEEvNS_9BwdParamsE)
        /*119c*/ 	.word	0x00000000


	//----- nvinfo : EIATTR_REGCOUNT
	.align		4
.L_751:
        /*11a0*/ 	.byte	0x04, 0x2f
        /*11a2*/ 	.short	(.L_753 - .L_752)
	.align		4
.L_752:
        /*11a4*/ 	.word	index@(_ZN10layer_norm13ln_bwd_kernelINS_13Kernel_traitsI13__nv_bfloat16S2_S2_S2_fjLj3072ELj1ELj1ELj4ELj16ENS_18Kernel_traits_baseILj3072ES2_S2_S2_S2_fjLj128EEEEELb1ELb0ELb1ELb0EEEvNS_9BwdParamsE)
        /*11a8*/ 	.word	0x000000b1


	//----- nvinfo : EIATTR_FRAME_SIZE
	.align		4
.L_753:
        /*11ac*/ 	.byte	0x04, 0x11
        /*11ae*/ 	.short	(.L_755 - .L_754)
	.align		4
.L_754:
        /*11b0*/ 	.word	index@(_ZN10layer_norm13ln_bwd_kernelINS_13Kernel_traitsI13__nv_bfloat16S2_S2_S2_fjLj3072ELj1ELj1ELj4ELj16ENS_18Kernel_traits_baseILj3072ES2_S2_S2_S2_fjLj128EEEEELb1ELb0ELb1ELb0EEEvNS_9BwdParamsE)
        /*11b4*/ 	.word	0x00000000


	//----- nvinfo : EIATTR_REGCOUNT
	.align		4
.L_755:
        /*11b8*/ 	.byte	0x04, 0x2f
        /*11ba*/ 	.short	(.L_757 - .L_756)
	.align		4
.L_756:
        /*11bc*/ 	.word	index@(_ZN10layer_norm22ln_bwd_finalize_kernelINS_22Kernel_traits_finalizeILj3072E13__nv_bfloat16S2_S2_S2_fjLb0ELj1024ELj4ENS_18Kernel_traits_baseILj3072ES2_S2_S2_S2_fjLj1024EEEEELb0ELb0EEEvNS_9BwdParamsE)
        /*11c0*/ 	.word	0x00000020


	//----- nvinfo : EIATTR_FRAME_SIZE
	.align		4
.L_757:
        /*11c4*/ 	.byte	0x04, 0x11
        /*11c6*/ 	.short	(.L_759 - .L_758)
	.align		4
.L_758:
        /*11c8*/ 	.word	index@(_ZN10layer_norm22ln_bwd_finalize_kernelINS_22Kernel_traits_finalizeILj3072E13__nv_bfloat16S2_S2_S2_fjLb0ELj1024ELj4ENS_18Kernel_traits_baseILj3072ES2_S2_S2_S2_fjLj1024EEEEELb0ELb0EEEvNS_9BwdParamsE)
        /*11cc*/ 	.word	0x00000000


	//----- nvinfo : EIATTR_REGCOUNT
	.align		4
.L_759:
        /*11d0*/ 	.byte	0x04, 0x2f
        /*11d2*/ 	.short	(.L_761 - .L_760)
	.align		4
.L_760:
        /*11d4*/ 	.word	index@(_ZN10layer_norm13ln_bwd_kernelINS_13Kernel_traitsI13__nv_bfloat16S2_S2_S2_fjLj3072ELj1ELj1ELj4ELj16ENS_18Kernel_traits_baseILj3072ES2_S2_S2_S2_fjLj128EEEEELb1ELb0ELb0ELb1EEEvNS_9BwdParamsE)
        /*11d8*/ 	.word	0x000000a8


	//----- nvinfo : EIATTR_FRAME_SIZE
	.align		4
.L_761:
        /*11dc*/ 	.byte	0x04, 0x11
        /*11de*/ 	.short	(.L_763 - .L_762)
	.align		4
.L_762:
        /*11e0*/ 	.word	index@(_ZN10layer_norm13ln_bwd_kernelINS_13Kernel_traitsI13__nv_bfloat16S2_S2_S2_fjLj3072ELj1ELj1ELj4ELj16ENS_18Kernel_traits_baseILj3072ES2_S2_S2_S2_fjLj128EEEEELb1ELb0ELb0ELb1EEEvNS_9BwdParamsE)
        /*11e4*/ 	.word	0x00000000


	//----- nvinfo : EIATTR_REGCOUNT
	.align		4
.L_763:
        /*11e8*/ 	.byte	0x04, 0x2f
        /*11ea*/ 	.short	(.L_765 - .L_764)
	.align		4
.L_764:
        /*11ec*/ 	.word	index@(_ZN10layer_norm13ln_bwd_kernelINS_13Kernel_traitsI13__nv_bfloat16S2_S2_S2_fjLj3072ELj1ELj1ELj4ELj16ENS_18Kernel_traits_baseILj3072ES2_S2_S2_S2_fjLj128EEEEELb1ELb0ELb0ELb0EEEvNS_9BwdParamsE)
        /*11f0*/ 	.word	0x000000a8


	//----- nvinfo : EIATTR_FRAME_SIZE
	.align		4
.L_765:
        /*11f4*/ 	.byte	0x04, 0x11
        /*11f6*/ 	.short	(.L_767 - .L_766)
	.align		4
.L_766:
        /*11f8*/ 	.word	index@(_ZN10layer_norm13ln_bwd_kernelINS_13Kernel_traitsI13__nv_bfloat16S2_S2_S2_fjLj3072ELj1ELj1ELj4ELj16ENS_18Kernel_traits_baseILj3072ES2_S2_S2_S2_fjLj128EEEEELb1ELb0ELb0ELb0EEEvNS_9BwdParamsE)
        /*11fc*/ 	.word	0x00000000


	//----- nvinfo : EIATTR_REGCOUNT
	.align		4
.L_767:
        /*1200*/ 	.byte	0x04, 0x2f
        /*1202*/ 	.short	(.L_769 - .L_768)
	.align		4
.L_768:
        /*1204*/ 	.word	index@(_ZN10layer_norm13ln_bwd_kernelINS_13Kernel_traitsI13__nv_bfloat16S2_S2_S2_fjLj3072ELj1ELj1ELj4ELj16ENS_18Kernel_traits_baseILj3072ES2_S2_S2_S2_fjLj128EEEEELb0ELb1ELb1ELb1EEEvNS_9BwdParamsE)
        /*1208*/ 	.word	0x000000da


	//----- nvinfo : EIATTR_FRAME_SIZE
	.align		4
.L_769:
        /*120c*/ 	.byte	0x04, 0x11
        /*120e*/ 	.short	(.L_771 - .L_770)
	.align		4
.L_770:
        /*1210*/ 	.word	index@(_ZN10layer_norm13ln_bwd_kernelINS_13Kernel_traitsI13__nv_bfloat16S2_S2_S2_fjLj3072ELj1ELj1ELj4ELj16ENS_18Kernel_traits_baseILj3072ES2_S2_S2_S2_fjLj128EEEEELb0ELb1ELb1ELb1EEEvNS_9BwdParamsE)
        /*1214*/ 	.word	0x00000000


	//----- nvinfo : EIATTR_REGCOUNT
	.align		4
.L_771:
        /*1218*/ 	.byte	0x04, 0x2f
        /*121a*/ 	.short	(.L_773 - .L_772)
	.align		4
.L_772:
        /*121c*/ 	.word	index@(_ZN10layer_norm13ln_bwd_kernelINS_13Kernel_traitsI13__nv_bfloat16S2_S2_S2_fjLj3072ELj1ELj1ELj4ELj16ENS_18Kernel_traits_baseILj3072ES2_S2_S2_S2_fjLj128EEEEELb0ELb1ELb1ELb0EEEvNS_9BwdParamsE)
        /*1220*/ 	.word	0x000000e0


	//----- nvinfo : EIATTR_FRAME_SIZE
	.align		4
.L_773:
        /*1224*/ 	.byte	0x04, 0x11
        /*1226*/ 	.short	(.L_775 - .L_774)
	.align		4
.L_774:
        /*1228*/ 	.word	index@(_ZN10layer_norm13ln_bwd_kernelINS_13Kernel_traitsI13__nv_bfloat16S2_S2_S2_fjLj3072ELj1ELj1ELj4ELj16ENS_18Kernel_traits_baseILj3072ES2_S2_S2_S2_fjLj128EEEEELb0ELb1ELb1ELb0EEEvNS_9BwdParamsE)
        /*122c*/ 	.word	0x00000000


	//----- nvinfo : EIATTR_REGCOUNT
	.align		4
.L_775:
        /*1230*/ 	.byte	0x04, 0x2f
        /*1232*/ 	.short	(.L_777 - .L_776)
	.align		4
.L_776:
        /*1234*/ 	.word	index@(_ZN10layer_norm13ln_bwd_kernelINS_13Kernel_traitsI13__nv_bfloat16S2_S2_S2_fjLj3072ELj1ELj1ELj4ELj16ENS_18Kernel_traits_baseILj3072ES2_S2_S2_S2_fjLj128EEEEELb0ELb1ELb0ELb1EEEvNS_9BwdParamsE)
        /*1238*/ 	.word	0x000000d6


	//----- nvinfo : EIATTR_FRAME_SIZE
	.align		4
.L_777:
        /*123c*/ 	.byte	0x04, 0x11
        /*123e*/ 	.short	(.L_779 - .L_778)
	.align		4
.L_778:
        /*1240*/ 	.word	index@(_ZN10layer_norm13ln_bwd_kernelINS_13Kernel_traitsI13__nv_bfloat16S2_S2_S2_fjLj3072ELj1ELj1ELj4ELj16ENS_18Kernel_traits_baseILj3072ES2_S2_S2_S2_fjLj128EEEEELb0ELb1ELb0ELb1EEEvNS_9BwdParamsE)
        /*1244*/ 	.word	0x00000000


	//----- nvinfo : EIATTR_REGCOUNT
	.align		4
.L_779:
        /*1248*/ 	.byte	0x04, 0x2f
        /*124a*/ 	.short	(.L_781 - .L_780)
	.align		4
.L_780:
        /*124c*/ 	.word	index@(_ZN10layer_norm13ln_bwd_kernelINS_13Kernel_traitsI13__nv_bfloat16S2_S2_S2_fjLj3072ELj1ELj1ELj4ELj16ENS_18Kernel_traits_baseILj3072ES2_S2_S2_S2_fjLj128EEEEELb0ELb1ELb0ELb0EEEvNS_9BwdParamsE)
        /*1250*/ 	.word	0x000000de


	//----- nvinfo : EIATTR_FRAME_SIZE
	.align		4
.L_781:
        /*1254*/ 	.byte	0x04, 0x11
        /*1256*/ 	.short	(.L_783 - .L_782)
	.align		4
.L_782:
        /*1258*/ 	.word	index@(_ZN10layer_norm13ln_bwd_kernelINS_13Kernel_traitsI13__nv_bfloat16S2_S2_S2_fjLj3072ELj1ELj1ELj4ELj16ENS_18Kernel_traits_baseILj3072ES2_S2_S2_S2_fjLj128EEEEELb0ELb1ELb0ELb0EEEvNS_9BwdParamsE)
        /*125c*/ 	.word	0x00000000


	//----- nvinfo : EIATTR_REGCOUNT
	.align		4
.L_783:
        /*1260*/ 	.byte	0x04, 0x2f
        /*1262*/ 	.short	(.L_785 - .L_784)
	.align		4
.L_784:
        /*1264*/ 	.word	index@(_ZN10layer_norm13ln_bwd_kernelINS_13Kernel_traitsI13__nv_bfloat16S2_S2_S2_fjLj3072ELj1ELj1ELj4ELj16ENS_18Kernel_traits_baseILj3072ES2_S2_S2_S2_fjLj128EEEEELb0ELb0ELb1ELb1EEEvNS_9BwdParamsE)
        /*1268*/ 	.word	0x000000a8


	//----- nvinfo : EIATTR_FRAME_SIZE
	.align		4
.L_785:
        /*126c*/ 	.byte	0x04, 0x11
        /*126e*/ 	.short	(.L_787 - .L_786)
	.align		4
.L_786:
        /*1270*/ 	.word	index@(_ZN10layer_norm13ln_bwd_kernelINS_13Kernel_traitsI13__nv_bfloat16S2_S2_S2_fjLj3072ELj1ELj1ELj4ELj16ENS_18Kernel_traits_baseILj3072ES2_S2_S2_S2_fjLj128EEEEELb0ELb0ELb1ELb1EEEvNS_9BwdParamsE)
        /*1274*/ 	.word	0x00000000


	//----- nvinfo : EIATTR_REGCOUNT
	.align		4
.L_787:
        /*1278*/ 	.byte	0x04, 0x2f
        /*127a*/ 	.short	(.L_789 - .L_788)
	.align		4
.L_788:
        /*127c*/ 	.word	index@(_ZN10layer_norm13ln_bwd_kernelINS_13Kernel_traitsI13__nv_bfloat16S2_S2_S2_fjLj3072ELj1ELj1ELj4ELj16ENS_18Kernel_traits_baseILj3072ES2_S2_S2_S2_fjLj128EEEEELb0ELb0ELb1ELb0EEEvNS_9BwdParamsE)
        /*1280*/ 	.word	0x000000a8


	//----- nvinfo : EIATTR_FRAME_SIZE
	.align		4
.L_789:
        /*1284*/ 	.byte	0x04, 0x11
        /*1286*/ 	.short	(.L_791 - .L_790)
	.align		4
.L_790:
        /*1288*/ 	.word	index@(_ZN10layer_norm13ln_bwd_kernelINS_13Kernel_traitsI13__nv_bfloat16S2_S2_S2_fjLj3072ELj1ELj1ELj4ELj16ENS_18Kernel_traits_baseILj3072ES2_S2_S2_S2_fjLj128EEEEELb0ELb0ELb1ELb0EEEvNS_9BwdParamsE)
        /*128c*/ 	.word	0x00000000


	//----- nvinfo : EIATTR_REGCOUNT
	.align		4
.L_791:
        /*1290*/ 	.byte	0x04, 0x2f
        /*1292*/ 	.short	(.L_793 - .L_792)
	.align		4
.L_792:
        /*1294*/ 	.word	index@(_ZN10layer_norm13ln_bwd_kernelINS_13Kernel_traitsI13__nv_bfloat16S2_S2_S2_fjLj3072ELj1ELj1ELj4ELj16ENS_18Kernel_traits_baseILj3072ES2_S2_S2_S2_fjLj128EEEEELb0ELb0ELb0ELb1EEEvNS_9BwdParamsE)
        /*1298*/ 	.word	0x000000a7


	//----- nvinfo : EIATTR_FRAME_SIZE
	.align		4
.L_793:
        /*129c*/ 	.byte	0x04, 0x11
        /*129e*/ 	.short	(.L_795 - .L_794)
	.align		4
.L_794:
        /*12a0*/ 	.word	index@(_ZN10layer_norm13ln_bwd_kernelINS_13Kernel_traitsI13__nv_bfloat16S2_S2_S2_fjLj3072ELj1ELj1ELj4ELj16ENS_18Kernel_traits_baseILj3072ES2_S2_S2_S2_fjLj128EEEEELb0ELb0ELb0ELb1EEEvNS_9BwdParamsE)
        /*12a4*/ 	.word	0x00000000


	//----- nvinfo : EIATTR_REGCOUNT
	.align		4
.L_795:
        /*12a8*/ 	.byte	0x04, 0x2f
        /*12aa*/ 	.short	(.L_797 - .L_796)
	.align		4
.L_796:
        /*12ac*/ 	.word	index@(_ZN10layer_norm13ln_bwd_kernelINS_13Kernel_traitsI13__nv_bfloat16S2_S2_S2_fjLj3072ELj1ELj1ELj4ELj16ENS_18Kernel_traits_baseILj3072ES2_S2_S2_S2_fjLj128EEEEELb0ELb0ELb0ELb0EEEvNS_9BwdParamsE)
        /*12b0*/ 	.word	0x000000a8


	//----- nvinfo : EIATTR_FRAME_SIZE
	.align		4
.L_797:
        /*12b4*/ 	.byte	0x04, 0x11
        /*12b6*/ 	.short	(.L_799 - .L_798)
	.align		4
.L_798:
        /*12b8*/ 	.word	index@(_ZN10layer_norm13ln_bwd_kernelINS_13Kernel_traitsI13__nv_bfloat16S2_S2_S2_fjLj3072ELj1ELj1ELj4ELj16ENS_18Kernel_traits_baseILj3072ES2_S2_S2_S2_fjLj128EEEEELb0ELb0ELb0ELb0EEEvNS_9BwdParamsE)
        /*12bc*/ 	.word	0x00000000


	//----- nvinfo : EIATTR_MIN_STACK_SIZE
	.align		4
.L_799:
        /*12c0*/ 	.byte	0x04, 0x12
        /*12c2*/ 	.short	(.L_801 - .L_800)
	.align		4
.L_800:
        /*12c4*/ 	.word	index@(_ZN10layer_norm13ln_bwd_kernelINS_13Kernel_traitsI13__nv_bfloat16S2_S2_S2_fjLj3072ELj1ELj1ELj4ELj16ENS_18Kernel_traits_baseILj3072ES2_S2_S2_S2_fjLj128EEEEELb0ELb0ELb0ELb0EEEvNS_9BwdParamsE)
        /*12c8*/ 	.word	0x00000000


	//----- nvinfo : EIATTR_MIN_STACK_SIZE
	.align		4
.L_801:
        /*12cc*/ 	.byte	0x04, 0x12
        /*12ce*/ 	.short	(.L_803 - .L_802)
	.align		4
.L_802:
        /*12d0*/ 	.word	index@(_ZN10layer_norm13ln_bwd_kernelINS_13Kernel_traitsI13__nv_bfloat16S2_S2_S2_fjLj3072ELj1ELj1ELj4ELj16ENS_18Kernel_traits_baseILj3072ES2_S2_S2_S2_fjLj128EEEEELb0ELb0ELb0ELb1EEEvNS_9BwdParamsE)
        /*12d4*/ 	.word	0x00000000


	//----- nvinfo : EIATTR_MIN_STACK_SIZE
	.align		4
.L_803:
        /*12d8*/ 	.byte	0x04, 0x12
        /*12da*/ 	.short	(.L_805 - .L_804)
	.align		4
.L_804:
        /*12dc*/ 	.word	index@(_ZN10layer_norm13ln_bwd_kernelINS_13Kernel_traitsI13__nv_bfloat16S2_S2_S2_fjLj3072ELj1ELj1ELj4ELj16ENS_18Kernel_traits_baseILj3072ES2_S2_S2_S2_fjLj128EEEEELb0ELb0ELb1ELb0EEEvNS_9BwdParamsE)
        /*12e0*/ 	.word	0x00000000


	//----- nvinfo : EIATTR_MIN_STACK_SIZE
	.align		4
.L_805:
        /*12e4*/ 	.byte	0x04, 0x12
        /*12e6*/ 	.short	(.L_807 - .L_806)
	.align		4
.L_806:
        /*12e8*/ 	.word	index@(_ZN10layer_norm13ln_bwd_kernelINS_13Kernel_traitsI13__nv_bfloat16S2_S2_S2_fjLj3072ELj1ELj1ELj4ELj16ENS_18Kernel_traits_baseILj3072ES2_S2_S2_S2_fjLj128EEEEELb0ELb0ELb1ELb1EEEvNS_9BwdParamsE)
        /*12ec*/ 	.word	0x00000000


	//----- nvinfo : EIATTR_MIN_STACK_SIZE
	.align		4
.L_807:
        /*12f0*/ 	.byte	0x04, 0x12
        /*12f2*/ 	.short	(.L_809 - .L_808)
	.align		4
.L_808:
        /*12f4*/ 	.word	index@(_ZN10layer_norm13ln_bwd_kernelINS_13Kernel_traitsI13__nv_bfloat16S2_S2_S2_fjLj3072ELj1ELj1ELj4ELj16ENS_18Kernel_traits_baseILj3072ES2_S2_S2_S2_fjLj128EEEEELb0ELb1ELb0ELb0EEEvNS_9BwdParamsE)
        /*12f8*/ 	.word	0x00000000


	//----- nvinfo : EIATTR_MIN_STACK_SIZE
	.align		4
.L_809:
        /*12fc*/ 	.byte	0x04, 0x12
        /*12fe*/ 	.short	(.L_811 - .L_810)
	.align		4
.L_810:
        /*1300*/ 	.word	index@(_ZN10layer_norm13ln_bwd_kernelINS_13Kernel_traitsI13__nv_bfloat16S2_S2_S2_fjLj3072ELj1ELj1ELj4ELj16ENS_18Kernel_traits_baseILj3072ES2_S2_S2_S2_fjLj128EEEEELb0ELb1ELb0ELb1EEEvNS_9BwdParamsE)
        /*1304*/ 	.word	0x00000000


	//----- nvinfo : EIATTR_MIN_STACK_SIZE
	.align		4
.L_811:
        /*1308*/ 	.byte	0x04, 0x12
        /*130a*/ 	.short	(.L_813 - .L_812)
	.align		4
.L_812:
        /*130c*/ 	.word	index@(_ZN10layer_norm13ln_bwd_kernelINS_13Kernel_traitsI13__nv_bfloat16S2_S2_S2_fjLj3072ELj1ELj1ELj4ELj16ENS_18Kernel_traits_baseILj3072ES2_S2_S2_S2_fjLj128EEEEELb0ELb1ELb1ELb0EEEvNS_9BwdParamsE)
        /*1310*/ 	.word	0x00000000


	//----- nvinfo : EIATTR_MIN_STACK_SIZE
	.align		4
.L_813:
        /*1314*/ 	.byte	0x04, 0x12
        /*1316*/ 	.short	(.L_815 - .L_814)
	.align		4
.L_814:
        /*1318*/ 	.word	index@(_ZN10layer_norm13ln_bwd_kernelINS_13Kernel_traitsI13__nv_bfloat16S2_S2_S2_fjLj3072ELj1ELj1ELj4ELj16ENS_18Kernel_traits_baseILj3072ES2_S2_S2_S2_fjLj128EEEEELb0ELb1ELb1ELb1EEEvNS_9BwdParamsE)
        /*131c*/ 	.word	0x00000000


	//----- nvinfo : EIATTR_MIN_STACK_SIZE
	.align		4
.L_815:
        /*1320*/ 	.byte	0x04, 0x12
        /*1322*/ 	.short	(.L_817 - .L_816)
	.align		4
.L_816:
        /*1324*/ 	.word	index@(_ZN10layer_norm13ln_bwd_kernelINS_13Kernel_traitsI13__nv_bfloat16S2_S2_S2_fjLj3072ELj1ELj1ELj4ELj16ENS_18Kernel_traits_baseILj3072ES2_S2_S2_S2_fjLj128EEEEELb1ELb0ELb0ELb0EEEvNS_9BwdParamsE)
        /*1328*/ 	.word	0x00000000


	//----- nvinfo : EIATTR_MIN_STACK_SIZE
	.align		4
.L_817:
        /*132c*/ 	.byte	0x04, 0x12
        /*132e*/ 	.short	(.L_819 - .L_818)
	.align		4
.L_818:
        /*1330*/ 	.word	index@(_ZN10layer_norm13ln_bwd_kernelINS_13Kernel_traitsI13__nv_bfloat16S2_S2_S2_fjLj3072ELj1ELj1ELj4ELj16ENS_18Kernel_traits_baseILj3072ES2_S2_S2_S2_fjLj128EEEEELb1ELb0ELb0ELb1EEEvNS_9BwdParamsE)
        /*1334*/ 	.word	0x00000000


	//----- nvinfo : EIATTR_MIN_STACK_SIZE
	.align		4
.L_819:
        /*1338*/ 	.byte	0x04, 0x12
        /*133a*/ 	.short	(.L_821 - .L_820)
	.align		4
.L_820:
        /*133c*/ 	.word	index@(_ZN10layer_norm22ln_bwd_finalize_kernelINS_22Kernel_traits_finalizeILj3072E13__nv_bfloat16S2_S2_S2_fjLb0ELj1024ELj4ENS_18Kernel_traits_baseILj3072ES2_S2_S2_S2_fjLj1024EEEEELb0ELb0EEEvNS_9BwdParamsE)
        /*1340*/ 	.word	0x00000000


	//----- nvinfo : EIATTR_MIN_STACK_SIZE
	.align		4
.L_821:
        /*1344*/ 	.byte	0x04, 0x12
        /*1346*/ 	.short	(.L_823 - .L_822)
	.align		4
.L_822:
        /*1348*/ 	.word	index@(_ZN10layer_norm13ln_bwd_kernelINS_13Kernel_traitsI13__nv_bfloat16S2_S2_S2_fjLj3072ELj1ELj1ELj4ELj16ENS_18Kernel_traits_baseILj3072ES2_S2_S2_S2_fjLj128EEEEELb1ELb0ELb1ELb0EEEvNS_9BwdParamsE)
        /*134c*/ 	.word	0x00000000


	//----- nvinfo : EIATTR_MIN_STACK_SIZE
	.align		4
.L_823:
        /*1350*/ 	.byte	0x04, 0x12
        /*1352*/ 	.short	(.L_825 - .L_824)
	.align		4
.L_824:
        /*1354*/ 	.word	index@(_ZN10layer_norm22ln_bwd_finalize_kernelINS_22Kernel_traits_finalizeILj3072E13__nv_bfloat16S2_S2_S2_fjLb0ELj1024ELj4ENS_18Kernel_traits_baseILj3072ES2_S2_S2_S2_fjLj1024EEEEELb0ELb1EEEvNS_9BwdParamsE)
        /*1358*/ 	.word	0x00000000


	//----- nvinfo : EIATTR_MIN_STACK_SIZE
	.align		4
.L_825:
        /*135c*/ 	.byte	0x04, 0x12
        /*135e*/ 	.short	(.L_827 - .L_826)
	.align		4
.L_826:
        /*1360*/ 	.word	index@(_ZN10layer_norm13ln_bwd_kernelINS_13Kernel_traitsI13__nv_bfloat16S2_S2_S2_fjLj3072ELj1ELj1ELj4ELj16ENS_18Kernel_traits_baseILj3072ES2_S2_S2_S2_fjLj128EEEEELb1ELb0ELb1ELb1EEEvNS_9BwdParamsE)
        /*1364*/ 	.word	0x00000000


	//----- nvinfo : EIATTR_MIN_STACK_SIZE
	.align		4
.L_827:
        /*1368*/ 	.byte	0x04, 0x12
        /*136a*/ 	.short	(.L_829 - .L_828)
	.align		4
.L_828:
        /*136c*/ 	.word	index@(_ZN10layer_norm13ln_bwd_kernelINS_13Kernel_traitsI13__nv_bfloat16S2_S2_S2_fjLj3072ELj1ELj1ELj4ELj16ENS_18Kernel_traits_baseILj3072ES2_S2_S2_S2_fjLj128EEEEELb1ELb1ELb0ELb0EEEvNS_9BwdParamsE)
        /*1370*/ 	.word	0x00000000


	//----- nvinfo : EIATTR_MIN_STACK_SIZE
	.align		4
.L_829:
        /*1374*/ 	.byte	0x04, 0x12
        /*1376*/ 	.short	(.L_831 - .L_830)
	.align		4
.L_830:
        /*1378*/ 	.word	index@(_ZN10layer_norm13ln_bwd_kernelINS_13Kernel_traitsI13__nv_bfloat16S2_S2_S2_fjLj3072ELj1ELj1ELj4ELj16ENS_18Kernel_traits_baseILj3072ES2_S2_S2_S2_fjLj128EEEEELb1ELb1ELb0ELb1EEEvNS_9BwdParamsE)
        /*137c*/ 	.word	0x00000000


	//----- nvinfo : EIATTR_MIN_STACK_SIZE
	.align		4
.L_831:
        /*1380*/ 	.byte	0x04, 0x12
        /*1382*/ 	.short	(.L_833 - .L_832)
	.align		4
.L_832:
        /*1384*/ 	.word	index@(_ZN10layer_norm22ln_bwd_finalize_kernelINS_22Kernel_traits_finalizeILj3072E13__nv_bfloat16S2_S2_S2_fjLb1ELj1024ELj4ENS_18Kernel_traits_baseILj3072ES2_S2_S2_S2_fjLj1024EEEEELb1ELb0EEEvNS_9BwdParamsE)
        /*1388*/ 	.word	0x00000000


	//----- nvinfo : EIATTR_MIN_STACK_SIZE
	.align		4
.L_833:
        /*138c*/ 	.byte	0x04, 0x12
        /*138e*/ 	.short	(.L_835 - .L_834)
	.align		4
.L_834:
        /*1390*/ 	.word	index@(_ZN10layer_norm13ln_bwd_kernelINS_13Kernel_traitsI13__nv_bfloat16S2_S2_S2_fjLj3072ELj1ELj1ELj4ELj16ENS_18Kernel_traits_baseILj3072ES2_S2_S2_S2_fjLj128EEEEELb1ELb1ELb1ELb0EEEvNS_9BwdParamsE)
        /*1394*/ 	.word	0x00000000


	//----- nvinfo : EIATTR_MIN_STACK_SIZE
	.align		4
.L_835:
        /*1398*/ 	.byte	0x04, 0x12
        /*139a*/ 	.short	(.L_837 - .L_836)
	.align		4
.L_836:
        /*139c*/ 	.word	index@(_ZN10layer_norm22ln_bwd_finalize_kernelINS_22Kernel_traits_finalizeILj3072E13__nv_bfloat16S2_S2_S2_fjLb1ELj1024ELj4ENS_18Kernel_traits_baseILj3072ES2_S2_S2_S2_fjLj1024EEEEELb1ELb1EEEvNS_9BwdParamsE)
        /*13a0*/ 	.word	0x00000000


	//----- nvinfo : EIATTR_MIN_STACK_SIZE
	.align		4
.L_837:
        /*13a4*/ 	.byte	0x04, 0x12
        /*13a6*/ 	.short	(.L_839 - .L_838)
	.align		4
.L_838:
        /*13a8*/ 	.word	index@(_ZN10layer_norm13ln_bwd_kernelINS_13Kernel_traitsI13__nv_bfloat16S2_S2_S2_fjLj3072ELj1ELj1ELj4ELj16ENS_18Kernel_traits_baseILj3072ES2_S2_S2_S2_fjLj128EEEEELb1ELb1ELb1ELb1EEEvNS_9BwdParamsE)
        /*13ac*/ 	.word	0x00000000


	//----- nvinfo : EIATTR_MIN_STACK_SIZE
	.align		4
.L_839:
        /*13b0*/ 	.byte	0x04, 0x12
        /*13b2*/ 	.short	(.L_841 - .L_840)
	.align		4
.L_840:
        /*13b4*/ 	.word	index@(_ZN10layer_norm13ln_bwd_kernelINS_13Kernel_traitsI6__halfS2_S2_S2_fjLj3072ELj1ELj1ELj4ELj16ENS_18Kernel_traits_baseILj3072ES2_S2_S2_S2_fjLj128EEEEELb0ELb0ELb0ELb0EEEvNS_9BwdParamsE)
        /*13b8*/ 	.word	0x00000000


	//----- nvinfo : EIATTR_MIN_STACK_SIZE
	.align		4
.L_841:
        /*13bc*/ 	.byte	0x04, 0x12
        /*13be*/ 	.short	(.L_843 - .L_842)
	.align		4
.L_842:
        /*13c0*/ 	.word	index@(_ZN10layer_norm13ln_bwd_kernelINS_13Kernel_traitsI6__halfS2_S2_S2_fjLj3072ELj1ELj1ELj4ELj16ENS_18Kernel_traits_baseILj3072ES2_S2_S2_S2_fjLj128EEEEELb0ELb0ELb0ELb1EEEvNS_9BwdParamsE)
        /*13c4*/ 	.word	0x00000000


	//----- nvinfo : EIATTR_MIN_STACK_SIZE
	.align		4
.L_843:
        /*13c8*/ 	.byte	0x04, 0x12
        /*13ca*/ 	.short	(.L_845 - .L_844)
	.align		4
.L_844:
        /*13cc*/ 	.word	index@(_ZN10layer_norm13ln_bwd_kernelINS_13Kernel_traitsI6__halfS2_S2_S2_fjLj3072ELj1ELj1ELj4ELj16ENS_18Kernel_traits_baseILj3072ES2_S2_S2_S2_fjLj128EEEEELb0ELb0ELb1ELb0EEEvNS_9BwdParamsE)
        /*13d0*/ 	.word	0x00000000


	//----- nvinfo : EIATTR_MIN_STACK_SIZE
	.align		4
.L_845:
        /*13d4*/ 	.byte	0x04, 0x12
        /*13d6*/ 	.short	(.L_847 - .L_846)
	.align		4
.L_846:
        /*13d8*/ 	.word	index@(_ZN10layer_norm13ln_bwd_kernelINS_13Kernel_traitsI6__halfS2_S2_S2_fjLj3072ELj1ELj1ELj4ELj16ENS_18Kernel_traits_baseILj3072ES2_S2_S2_S2_fjLj128EEEEELb0ELb0ELb1ELb1EEEvNS_9BwdParamsE)
        /*13dc*/ 	.word	0x00000000


	//----- nvinfo : EIATTR_MIN_STACK_SIZE
	.align		4
.L_847:
        /*13e0*/ 	.byte	0x04, 0x12
        /*13e2*/ 	.short	(.L_849 - .L_848)
	.align		4
.L_848:
        /*13e4*/ 	.word	index@(_ZN10layer_norm13ln_bwd_kernelINS_13Kernel_traitsI6__halfS2_S2_S2_fjLj3072ELj1ELj1ELj4ELj16ENS_18Kernel_traits_baseILj3072ES2_S2_S2_S2_fjLj128EEEEELb0ELb1ELb0ELb0EEEvNS_9BwdParamsE)
        /*13e8*/ 	.word	0x00000000


	//----- nvinfo : EIATTR_MIN_STACK_SIZE
	.align		4
.L_849:
        /*13ec*/ 	.byte	0x04, 0x12
        /*13ee*/ 	.short	(.L_851 - .L_850)
	.align		4
.L_850:
        /*13f0*/ 	.word	index@(_ZN10layer_norm13ln_bwd_kernelINS_13Kernel_traitsI6__halfS2_S2_S2_fjLj3072ELj1ELj1ELj4ELj16ENS_18Kernel_traits_baseILj3072ES2_S2_S2_S2_fjLj128EEEEELb0ELb1ELb0ELb1EEEvNS_9BwdParamsE)
        /*13f4*/ 	.word	0x00000000


	//----- nvinfo : EIATTR_MIN_STACK_SIZE
	.align		4
.L_851:
        /*13f8*/ 	.byte	0x04, 0x12
        /*13fa*/ 	.short	(.L_853 - .L_852)
	.align		4
.L_852:
        /*13fc*/ 	.word	index@(_ZN10layer_norm13ln_bwd_kernelINS_13Kernel_traitsI6__halfS2_S2_S2_fjLj3072ELj1ELj1ELj4ELj16ENS_18Kernel_traits_baseILj3072ES2_S2_S2_S2_fjLj128EEEEELb0ELb1ELb1ELb0EEEvNS_9BwdParamsE)
        /*1400*/ 	.word	0x00000000


	//----- nvinfo : EIATTR_MIN_STACK_SIZE
	.align		4
.L_853:
        /*1404*/ 	.byte	0x04, 0x12
        /*1406*/ 	.short	(.L_855 - .L_854)
	.align		4
.L_854:
        /*1408*/ 	.word	index@(_ZN10layer_norm13ln_bwd_kernelINS_13Kernel_traitsI6__halfS2_S2_S2_fjLj3072ELj1ELj1ELj4ELj16ENS_18Kernel_traits_baseILj3072ES2_S2_S2_S2_fjLj128EEEEELb0ELb1ELb1ELb1EEEvNS_9BwdParamsE)
        /*140c*/ 	.word	0x00000000


	//----- nvinfo : EIATTR_MIN_STACK_SIZE
	.align		4
.L_855:
        /*1410*/ 	.byte	0x04, 0x12
        /*1412*/ 	.short	(.L_857 - .L_856)
	.align		4
.L_856:
        /*1414*/ 	.word	index@(_ZN10layer_norm13ln_bwd_kernelINS_13Kernel_traitsI6__halfS2_S2_S2_fjLj3072ELj1ELj1ELj4ELj16ENS_18Kernel_traits_baseILj3072ES2_S2_S2_S2_fjLj128EEEEELb1ELb0ELb0ELb0EEEvNS_9BwdParamsE)
        /*1418*/ 	.word	0x00000000


	//----- nvinfo : EIATTR_MIN_STACK_SIZE
	.align		4
.L_857:
        /*141c*/ 	.byte	0x04, 0x12
        /*141e*/ 	.short	(.L_859 - .L_858)
	.align		4
.L_858:
        /*1420*/ 	.word	index@(_ZN10layer_norm13ln_bwd_kernelINS_13Kernel_traitsI6__halfS2_S2_S2_fjLj3072ELj1ELj1ELj4ELj16ENS_18Kernel_traits_baseILj3072ES2_S2_S2_S2_fjLj128EEEEELb1ELb0ELb0ELb1EEEvNS_9BwdParamsE)
        /*1424*/ 	.word	0x00000000


	//----- nvinfo : EIATTR_MIN_STACK_SIZE
	.align		4
.L_859:
        /*1428*/ 	.byte	0x04, 0x12
        /*142a*/ 	.short	(.L_861 - .L_860)
	.align		4
.L_860:
        /*142c*/ 	.word	index@(_ZN10layer_norm22ln_bwd_finalize_kernelINS_22Kernel_traits_finalizeILj3072E6__halfS2_S2_S2_fjLb0ELj1024ELj4ENS_18Kernel_traits_baseILj3072ES2_S2_S2_S2_fjLj1024EEEEELb0ELb0EEEvNS_9BwdParamsE)
        /*1430*/ 	.word	0x00000000


	//----- nvinfo : EIATTR_MIN_STACK_SIZE
	.align		4
.L_861:
        /*1434*/ 	.byte	0x04, 0x12
        /*1436*/ 	.short	(.L_863 - .L_862)
	.align		4
.L_862:
        /*1438*/ 	.word	index@(_ZN10layer_norm13ln_bwd_kernelINS_13Kernel_traitsI6__halfS2_S2_S2_fjLj3072ELj1ELj1ELj4ELj16ENS_18Kernel_traits_baseILj3072ES2_S2_S2_S2_fjLj128EEEEELb1ELb0ELb1ELb0EEEvNS_9BwdParamsE)
        /*143c*/ 	.word	0x00000000


	//----- nvinfo : EIATTR_MIN_STACK_SIZE
	.align		4
.L_863:
        /*1440*/ 	.byte	0x04, 0x12
        /*1442*/ 	.short	(.L_865 - .L_864)
	.align		4
.L_864:
        /*1444*/ 	.word	index@(_ZN10layer_norm22ln_bwd_finalize_kernelINS_22Kernel_traits_finalizeILj3072E6__halfS2_S2_S2_fjLb0ELj1024ELj4ENS_18Kernel_traits_baseILj3072ES2_S2_S2_S2_fjLj1024EEEEELb0ELb1EEEvNS_9BwdParamsE)
        /*1448*/ 	.word	0x00000000


	//----- nvinfo : EIATTR_MIN_STACK_SIZE
	.align		4
.L_865:
        /*144c*/ 	.byte	0x04, 0x12
        /*144e*/ 	.short	(.L_867 - .L_866)
	.align		4
.L_866:
        /*1450*/ 	.word	index@(_ZN10layer_norm13ln_bwd_kernelINS_13Kernel_traitsI6__halfS2_S2_S2_fjLj3072ELj1ELj1ELj4ELj16ENS_18Kernel_traits_baseILj3072ES2_S2_S2_S2_fjLj128EEEEELb1ELb0ELb1ELb1EEEvNS_9BwdParamsE)
        /*1454*/ 	.word	0x00000000


	//----- nvinfo : EIATTR_MIN_STACK_SIZE
	.align		4
.L_867:
        /*1458*/ 	.byte	0x04, 0x12
        /*145a*/ 	.short	(.L_869 - .L_868)
	.align		4
.L_868:
        /*145c*/ 	.word	index@(_ZN10layer_norm13ln_bwd_kernelINS_13Kernel_traitsI6__halfS2_S2_S2_fjLj3072ELj1ELj1ELj4ELj16ENS_18Kernel_traits_baseILj3072ES2_S2_S2_S2_fjLj128EEEEELb1ELb1ELb0ELb0EEEvNS_9BwdParamsE)
        /*1460*/ 	.word	0x00000000


	//----- nvinfo : EIATTR_MIN_STACK_SIZE
	.align		4
.L_869:
        /*1464*/ 	.byte	0x04, 0x12
        /*1466*/ 	.short	(.L_871 - .L_870)
	.align		4
.L_870:
        /*1468*/ 	.word	index@(_ZN10layer_norm13ln_bwd_kernelINS_13Kernel_traitsI6__halfS2_S2_S2_fjLj3072ELj1ELj1ELj4ELj16ENS_18Kernel_traits_baseILj3072ES2_S2_S2_S2_fjLj128EEEEELb1ELb1ELb0ELb1EEEvNS_9BwdParamsE)
        /*146c*/ 	.word	0x00000000


	//----- nvinfo : EIATTR_MIN_STACK_SIZE
	.align		4
.L_871:
        /*1470*/ 	.byte	0x04, 0x12
        /*1472*/ 	.short	(.L_873 - .L_872)
	.align		4
.L_872:
        /*1474*/ 	.word	index@(_ZN10layer_norm22ln_bwd_finalize_kernelINS_22Kernel_traits_finalizeILj3072E6__halfS2_S2_S2_fjLb1ELj1024ELj4ENS_18Kernel_traits_baseILj3072ES2_S2_S2_S2_fjLj1024EEEEELb1ELb0EEEvNS_9BwdParamsE)
        /*1478*/ 	.word	0x00000000


	//----- nvinfo : EIATTR_MIN_STACK_SIZE
	.align		4
.L_873:
        /*147c*/ 	.byte	0x04, 0x12
        /*147e*/ 	.short	(.L_875 - .L_874)
	.align		4
.L_874:
        /*1480*/ 	.word	index@(_ZN10layer_norm13ln_bwd_kernelINS_13Kernel_traitsI6__halfS2_S2_S2_fjLj3072ELj1ELj1ELj4ELj16ENS_18Kernel_traits_baseILj3072ES2_S2_S2_S2_fjLj128EEEEELb1ELb1ELb1ELb0EEEvNS_9BwdParamsE)
        /*1484*/ 	.word	0x00000000


	//----- nvinfo : EIATTR_MIN_STACK_SIZE
	.align		4
.L_875:
        /*1488*/ 	.byte	0x04, 0x12
        /*148a*/ 	.short	(.L_877 - .L_876)
	.align		4
.L_876:
        /*148c*/ 	.word	index@(_ZN10layer_norm22ln_bwd_finalize_kernelINS_22Kernel_traits_finalizeILj3072E6__halfS2_S2_S2_fjLb1ELj1024ELj4ENS_18Kernel_traits_baseILj3072ES2_S2_S2_S2_fjLj1024EEEEELb1ELb1EEEvNS_9BwdParamsE)
        /*1490*/ 	.word	0x00000000


	//----- nvinfo : EIATTR_MIN_STACK_SIZE
	.align		4
.L_877:
        /*1494*/ 	.byte	0x04, 0x12
        /*1496*/ 	.short	(.L_879 - .L_878)
	.align		4
.L_878:
        /*1498*/ 	.word	index@(_ZN10layer_norm13ln_bwd_kernelINS_13Kernel_traitsI6__halfS2_S2_S2_fjLj3072ELj1ELj1ELj4ELj16ENS_18Kernel_traits_baseILj3072ES2_S2_S2_S2_fjLj128EEEEELb1ELb1ELb1ELb1EEEvNS_9BwdParamsE)
        /*149c*/ 	.word	0x00000000


	//----- nvinfo : EIATTR_MIN_STACK_SIZE
	.align		4
.L_879:
        /*14a0*/ 	.byte	0x04, 0x12
        /*14a2*/ 	.short	(.L_881 - .L_880)
	.align		4
.L_880:
        /*14a4*/ 	.word	index@(_ZN10layer_norm13ln_bwd_kernelINS_13Kernel_traitsIf13__nv_bfloat16S2_S2_fjLj3072ELj1ELj1ELj4ELj16ENS_18Kernel_traits_baseILj3072EfS2_S2_S2_fjLj128EEEEELb0ELb0ELb0ELb0EEEvNS_9BwdParamsE)
        /*14a8*/ 	.word	0x00000000


	//----- nvinfo : EIATTR_MIN_STACK_SIZE
	.align		4
.L_881:
        /*14ac*/ 	.byte	0x04, 0x12
        /*14ae*/ 	.short	(.L_883 - .L_882)
	.align		4
.L_882:
        /*14b0*/ 	.word	index@(_ZN10layer_norm13ln_bwd_kernelINS_13Kernel_traitsIf13__nv_bfloat16S2_S2_fjLj3072ELj1ELj1ELj4ELj16ENS_18Kernel_traits_baseILj3072EfS2_S2_S2_fjLj128EEEEELb0ELb0ELb0ELb1EEEvNS_9BwdParamsE)
        /*14b4*/ 	.word	0x00000000


	//----- nvinfo : EIATTR_MIN_STACK_SIZE
	.align		4
.L_883:
        /*14b8*/ 	.byte	0x04, 0x12
        /*14ba*/ 	.short	(.L_885 - .L_884)
	.align		4
.L_884:
        /*14bc*/ 	.word	index@(_ZN10layer_norm13ln_bwd_kernelINS_13Kernel_traitsIf13__nv_bfloat16S2_S2_fjLj3072ELj1ELj1ELj4ELj16ENS_18Kernel_traits_baseILj3072EfS2_S2_S2_fjLj128EEEEELb0ELb0ELb1ELb0EEEvNS_9BwdParamsE)
        /*14c0*/ 	.word	0x00000000


	//----- nvinfo : EIATTR_MIN_STACK_SIZE
	.align		4
.L_885:
        /*14c4*/ 	.byte	0x04, 0x12
        /*14c6*/ 	.short	(.L_887 - .L_886)
	.align		4
.L_886:
        /*14c8*/ 	.word	index@(_ZN10layer_norm13ln_bwd_kernelINS_13Kernel_traitsIf13__nv_bfloat16S2_S2_fjLj3072ELj1ELj1ELj4ELj16ENS_18Kernel_traits_baseILj3072EfS2_S2_S2_fjLj128EEEEELb0ELb0ELb1ELb1EEEvNS_9BwdParamsE)
        /*14cc*/ 	.word	0x00000000


	//----- nvinfo : EIATTR_MIN_STACK_SIZE
	.align		4
.L_887:
        /*14d0*/ 	.byte	0x04, 0x12
        /*14d2*/ 	.short	(.L_889 - .L_888)
	.align		4
.L_888:
        /*14d4*/ 	.word	index@(_ZN10layer_norm13ln_bwd_kernelINS_13Kernel_traitsIf13__nv_bfloat16S2_S2_fjLj3072ELj1ELj1ELj4ELj16ENS_18Kernel_traits_baseILj3072EfS2_S2_S2_fjLj128EEEEELb0ELb1ELb0ELb0EEEvNS_9BwdParamsE)
        /*14d8*/ 	.word	0x00000000


	//----- nvinfo : EIATTR_MIN_STACK_SIZE
	.align		4
.L_889:
        /*14dc*/ 	.byte	0x04, 0x12
        /*14de*/ 	.short	(.L_891 - .L_890)
	.align		4
.L_890:
        /*14e0*/ 	.word	index@(_ZN10layer_norm13ln_bwd_kernelINS_13Kernel_traitsIf13__nv_bfloat16S2_S2_fjLj3072ELj1ELj1ELj4ELj16ENS_18Kernel_traits_baseILj3072EfS2_S2_S2_fjLj128EEEEELb0ELb1ELb0ELb1EEEvNS_9BwdParamsE)
        /*14e4*/ 	.word	0x00000000


	//----- nvinfo : EIATTR_MIN_STACK_SIZE
	.align		4
.L_891:
        /*14e8*/ 	.byte	0x04, 0x12
        /*14ea*/ 	.short	(.L_893 - .L_892)
	.align		4
.L_892:
        /*14ec*/ 	.word	index@(_ZN10layer_norm13ln_bwd_kernelINS_13Kernel_traitsIf13__nv_bfloat16S2_S2_fjLj3072ELj1ELj1ELj4ELj16ENS_18Kernel_traits_baseILj3072EfS2_S2_S2_fjLj128EEEEELb0ELb1ELb1ELb0EEEvNS_9BwdParamsE)
        /*14f0*/ 	.word	0x00000000


	//----- nvinfo : EIATTR_MIN_STACK_SIZE
	.align		4
.L_893:
        /*14f4*/ 	.byte	0x04, 0x12
        /*14f6*/ 	.short	(.L_895 - .L_894)
	.align		4
.L_894:
        /*14f8*/ 	.word	index@(_ZN10layer_norm13ln_bwd_kernelINS_13Kernel_traitsIf13__nv_bfloat16S2_S2_fjLj3072ELj1ELj1ELj4ELj16ENS_18Kernel_traits_baseILj3072EfS2_S2_S2_fjLj128EEEEELb0ELb1ELb1ELb1EEEvNS_9BwdParamsE)
        /*14fc*/ 	.word	0x00000000


	//----- nvinfo : EIATTR_MIN_STACK_SIZE
	.align		4
.L_895:
        /*1500*/ 	.byte	0x04, 0x12
        /*1502*/ 	.short	(.L_897 - .L_896)
	.align		4
.L_896:
        /*1504*/ 	.word	index@(_ZN10layer_norm13ln_bwd_kernelINS_13Kernel_traitsIf13__nv_bfloat16S2_S2_fjLj3072ELj1ELj1ELj4ELj16ENS_18Kernel_traits_baseILj3072EfS2_S2_S2_fjLj128EEEEELb1ELb0ELb0ELb0EEEvNS_9BwdParamsE)
        /*1508*/ 	.word	0x00000000


	//----- nvinfo : EIATTR_MIN_STACK_SIZE
	.align		4
.L_897:
        /*150c*/ 	.byte	0x04, 0x12
        /*150e*/ 	.short	(.L_899 - .L_898)
	.align		4
.L_898:
        /*1510*/ 	.word	index@(_ZN10layer_norm13ln_bwd_kernelINS_13Kernel_traitsIf13__nv_bfloat16S2_S2_fjLj3072ELj1ELj1ELj4ELj16ENS_18Kernel_traits_baseILj3072EfS2_S2_S2_fjLj128EEEEELb1ELb0ELb0ELb1EEEvNS_9BwdParamsE)
        /*1514*/ 	.word	0x00000000


	//----- nvinfo : EIATTR_MIN_STACK_SIZE
	.align		4
.L_899:
        /*1518*/ 	.byte	0x04, 0x12
        /*151a*/ 	.short	(.L_901 - .L_900)
	.align		4
.L_900:
        /*151c*/ 	.word	index@(_ZN10layer_norm22ln_bwd_finalize_kernelINS_22Kernel_traits_finalizeILj3072Ef13__nv_bfloat16S2_S2_fjLb0ELj1024ELj4ENS_18Kernel_traits_baseILj3072EfS2_S2_S2_fjLj1024EEEEELb0ELb0EEEvNS_9BwdParamsE)
        /*1520*/ 	.word	0x00000000


	//----- nvinfo : EIATTR_MIN_STACK_SIZE
	.align		4
.L_901:
        /*1524*/ 	.byte	0x04, 0x12
        /*1526*/ 	.short	(.L_903 - .L_902)
	.align		4
.L_902:
        /*1528*/ 	.word	index@(_ZN10layer_norm13ln_bwd_kernelINS_13Kernel_traitsIf13__nv_bfloat16S2_S2_fjLj3072ELj1ELj1ELj4ELj16ENS_18Kernel_traits_baseILj3072EfS2_S2_S2_fjLj128EEEEELb1ELb0ELb1ELb0EEEvNS_9BwdParamsE)
        /*152c*/ 	.word	0x00000000


	//----- nvinfo : EIATTR_MIN_STACK_SIZE
	.align		4
.L_903:
        /*1530*/ 	.byte	0x04, 0x12
        /*1532*/ 	.short	(.L_905 - .L_904)
	.align		4
.L_904:
        /*1534*/ 	.word	index@(_ZN10layer_norm22ln_bwd_finalize_kernelINS_22Kernel_traits_finalizeILj3072Ef13__nv_bfloat16S2_S2_fjLb0ELj1024ELj4ENS_18Kernel_traits_baseILj3072EfS2_S2_S2_fjLj1024EEEEELb0ELb1EEEvNS_9BwdParamsE)
        /*1538*/ 	.word	0x00000000


	//----- nvinfo : EIATTR_MIN_STACK_SIZE
	.align		4
.L_905:
        /*153c*/ 	.byte	0x04, 0x12
        /*153e*/ 	.short	(.L_907 - .L_906)
	.align		4
.L_906:
        /*1540*/ 	.word	index@(_ZN10layer_norm13ln_bwd_kernelINS_13Kernel_traitsIf13__nv_bfloat16S2_S2_fjLj3072ELj1ELj1ELj4ELj16ENS_18Kernel_traits_baseILj3072EfS2_S2_S2_fjLj128EEEEELb1ELb0ELb1ELb1EEEvNS_9BwdParamsE)
        /*1544*/ 	.word	0x00000000


	//----- nvinfo : EIATTR_MIN_STACK_SIZE
	.align		4
.L_907:
        /*1548*/ 	.byte	0x04, 0x12
        /*154a*/ 	.short	(.L_909 - .L_908)
	.align		4
.L_908:
        /*154c*/ 	.word	index@(_ZN10layer_norm13ln_bwd_kernelINS_13Kernel_traitsIf13__nv_bfloat16S2_S2_fjLj3072ELj1ELj1ELj4ELj16ENS_18Kernel_traits_baseILj3072EfS2_S2_S2_fjLj128EEEEELb1ELb1ELb0ELb0EEEvNS_9BwdParamsE)
        /*1550*/ 	.word	0x00000000


	//----- nvinfo : EIATTR_MIN_STACK_SIZE
	.align		4
.L_909:
        /*1554*/ 	.byte	0x04, 0x12
        /*1556*/ 	.short	(.L_911 - .L_910)
	.align		4
.L_910:
        /*1558*/ 	.word	index@(_ZN10layer_norm13ln_bwd_kernelINS_13Kernel_traitsIf13__nv_bfloat16S2_S2_fjLj3072ELj1ELj1ELj4ELj16ENS_18Kernel_traits_baseILj3072EfS2_S2_S2_fjLj128EEEEELb1ELb1ELb0ELb1EEEvNS_9BwdParamsE)
        /*155c*/ 	.word	0x00000000


	//----- nvinfo : EIATTR_MIN_STACK_SIZE
	.align		4
.L_911:
        /*1560*/ 	.byte	0x04, 0x12
        /*1562*/ 	.short	(.L_913 - .L_912)
	.align		4
.L_912:
        /*1564*/ 	.word	index@(_ZN10layer_norm22ln_bwd_finalize_kernelINS_22Kernel_traits_finalizeILj3072Ef13__nv_bfloat16S2_S2_fjLb1ELj1024ELj4ENS_18Kernel_traits_baseILj3072EfS2_S2_S2_fjLj1024EEEEELb1ELb0EEEvNS_9BwdParamsE)
        /*1568*/ 	.word	0x00000000


	//----- nvinfo : EIATTR_MIN_STACK_SIZE
	.align		4
.L_913:
        /*156c*/ 	.byte	0x04, 0x12
        /*156e*/ 	.short	(.L_915 - .L_914)
	.align		4
.L_914:
        /*1570*/ 	.word	index@(_ZN10layer_norm13ln_bwd_kernelINS_13Kernel_traitsIf13__nv_bfloat16S2_S2_fjLj3072ELj1ELj1ELj4ELj16ENS_18Kernel_traits_baseILj3072EfS2_S2_S2_fjLj128EEEEELb1ELb1ELb1ELb0EEEvNS_9BwdParamsE)
        /*1574*/ 	.word	0x00000000


	//----- nvinfo : EIATTR_MIN_STACK_SIZE
	.align		4
.L_915:
        /*1578*/ 	.byte	0x04, 0x12
        /*157a*/ 	.short	(.L_917 - .L_916)
	.align		4
.L_916:
        /*157c*/ 	.word	index@(_ZN10layer_norm22ln_bwd_finalize_kernelINS_22Kernel_traits_finalizeILj3072Ef13__nv_bfloat16S2_S2_fjLb1ELj1024ELj4ENS_18Kernel_traits_baseILj3072EfS2_S2_S2_fjLj1024EEEEELb1ELb1EEEvNS_9BwdParamsE)
        /*1580*/ 	.word	0x00000000


	//----- nvinfo : EIATTR_MIN_STACK_SIZE
	.align		4
.L_917:
        /*1584*/ 	.byte	0x04, 0x12
        /*1586*/ 	.short	(.L_919 - .L_918)
	.align		4
.L_918:
        /*1588*/ 	.word	index@(_ZN10layer_norm13ln_bwd_kernelINS_13Kernel_traitsIf13__nv_bfloat16S2_S2_fjLj3072ELj1ELj1ELj4ELj16ENS_18Kernel_traits_baseILj3072EfS2_S2_S2_fjLj128EEEEELb1ELb1ELb1ELb1EEEvNS_9BwdParamsE)
        /*158c*/ 	.word	0x00000000


	//----- nvinfo : EIATTR_MIN_STACK_SIZE
	.align		4
.L_919:
        /*1590*/ 	.byte	0x04, 0x12
        /*1592*/ 	.short	(.L_921 - .L_920)
	.align		4
.L_920:
        /*1594*/ 	.word	index@(_ZN10layer_norm13ln_bwd_kernelINS_13Kernel_traitsI13__nv_bfloat16S2_fS2_fjLj3072ELj1ELj1ELj4ELj16ENS_18Kernel_traits_baseILj3072ES2_S2_fS2_fjLj128EEEEELb0ELb0ELb0ELb0EEEvNS_9BwdParamsE)
        /*1598*/ 	.word	0x00000000


	//----- nvinfo : EIATTR_MIN_STACK_SIZE
	.align		4
.L_921:
        /*159c*/ 	.byte	0x04, 0x12
        /*159e*/ 	.short	(.L_923 - .L_922)
	.align		4
.L_922:
        /*15a0*/ 	.word	index@(_ZN10layer_norm13ln_bwd_kernelINS_13Kernel_traitsI13__nv_bfloat16S2_fS2_fjLj3072ELj1ELj1ELj4ELj16ENS_18Kernel_traits_baseILj3072ES2_S2_fS2_fjLj128EEEEELb0ELb0ELb0ELb1EEEvNS_9BwdParamsE)
        /*15a4*/ 	.word	0x00000000


	//----- nvinfo : EIATTR_MIN_STACK_SIZE
	.align		4
.L_923:
        /*15a8*/ 	.byte	0x04, 0x12
        /*15aa*/ 	.short	(.L_925 - .L_924)
	.align		4
.L_924:
        /*15ac*/ 	.word	index@(_ZN10layer_norm13ln_bwd_kernelINS_13Kernel_traitsI13__nv_bfloat16S2_fS2_fjLj3072ELj1ELj1ELj4ELj16ENS_18Kernel_traits_baseILj3072ES2_S2_fS2_fjLj128EEEEELb0ELb0ELb1ELb0EEEvNS_9BwdParamsE)
        /*15b0*/ 	.word	0x00000000


	//----- nvinfo : EIATTR_MIN_STACK_SIZE
	.align		4
.L_925:
        /*15b4*/ 	.byte	0x04, 0x12
        /*15b6*/ 	.short	(.L_927 - .L_926)
	.align		4
.L_926:
        /*15b8*/ 	.word	index@(_ZN10layer_norm13ln_bwd_kernelINS_13Kernel_traitsI13__nv_bfloat16S2_fS2_fjLj3072ELj1ELj1ELj4ELj16ENS_18Kernel_traits_baseILj3072ES2_S2_fS2_fjLj128EEEEELb0ELb0ELb1ELb1EEEvNS_9BwdParamsE)
        /*15bc*/ 	.word	0x00000000


	//----- nvinfo : EIATTR_MIN_STACK_SIZE
	.align		4
.L_927:
        /*15c0*/ 	.byte	0x04, 0x12
        /*15c2*/ 	.short	(.L_929 - .L_928)
	.align		4
.L_928:
        /*15c4*/ 	.word	index@(_ZN10layer_norm13ln_bwd_kernelINS_13Kernel_traitsI13__nv_bfloat16S2_fS2_fjLj3072ELj1ELj1ELj4ELj16ENS_18Kernel_traits_baseILj3072ES2_S2_fS2_fjLj128EEEEELb0ELb1ELb0ELb0EEEvNS_9BwdParamsE)
        /*15c8*/ 	.word	0x00000000


	//----- nvinfo : EIATTR_MIN_STACK_SIZE
	.align		4
.L_929:
        /*15cc*/ 	.byte	0x04, 0x12
        /*15ce*/ 	.short	(.L_931 - .L_930)
	.align		4
.L_930:
        /*15d0*/ 	.word	index@(_ZN10layer_norm13ln_bwd_kernelINS_13Kernel_traitsI13__nv_bfloat16S2_fS2_fjLj3072ELj1ELj1ELj4ELj16ENS_18Kernel_traits_baseILj3072ES2_S2_fS2_fjLj128EEEEELb0ELb1ELb0ELb1EEEvNS_9BwdParamsE)
        /*15d4*/ 	.word	0x00000000


	//----- nvinfo : EIATTR_MIN_STACK_SIZE
	.align		4
.L_931:
        /*15d8*/ 	.byte	0x04, 0x12
        /*15da*/ 	.short	(.L_933 - .L_932)
	.align		4
.L_932:
        /*15dc*/ 	.word	index@(_ZN10layer_norm13ln_bwd_kernelINS_13Kernel_traitsI13__nv_bfloat16S2_fS2_fjLj3072ELj1ELj1ELj4ELj16ENS_18Kernel_traits_baseILj3072ES2_S2_fS2_fjLj128EEEEELb0ELb1ELb1ELb0EEEvNS_9BwdParamsE)
        /*15e0*/ 	.word	0x00000000


	//----- nvinfo : EIATTR_MIN_STACK_SIZE
	.align		4
.L_933:
        /*15e4*/ 	.byte	0x04, 0x12
        /*15e6*/ 	.short	(.L_935 - .L_934)
	.align		4
.L_934:
        /*15e8*/ 	.word	index@(_ZN10layer_norm13ln_bwd_kernelINS_13Kernel_traitsI13__nv_bfloat16S2_fS2_fjLj3072ELj1ELj1ELj4ELj16ENS_18Kernel_traits_baseILj3072ES2_S2_fS2_fjLj128EEEEELb0ELb1ELb1ELb1EEEvNS_9BwdParamsE)
        /*15ec*/ 	.word	0x00000000


	//----- nvinfo : EIATTR_MIN_STACK_SIZE
	.align		4
.L_935:
        /*15f0*/ 	.byte	0x04, 0x12
        /*15f2*/ 	.short	(.L_937 - .L_936)
	.align		4
.L_936:
        /*15f4*/ 	.word	index@(_ZN10layer_norm13ln_bwd_kernelINS_13Kernel_traitsI13__nv_bfloat16S2_fS2_fjLj3072ELj1ELj1ELj4ELj16ENS_18Kernel_traits_baseILj3072ES2_S2_fS2_fjLj128EEEEELb1ELb0ELb0ELb0EEEvNS_9BwdParamsE)
        /*15f8*/ 	.word	0x00000000


	//----- nvinfo : EIATTR_MIN_STACK_SIZE
	.align		4
.L_937:
        /*15fc*/ 	.byte	0x04, 0x12
        /*15fe*/ 	.short	(.L_939 - .L_938)
	.align		4
.L_938:
        /*1600*/ 	.word	index@(_ZN10layer_norm13ln_bwd_kernelINS_13Kernel_traitsI13__nv_bfloat16S2_fS2_fjLj3072ELj1ELj1ELj4ELj16ENS_18Kernel_traits_baseILj3072ES2_S2_fS2_fjLj128EEEEELb1ELb0ELb0ELb1EEEvNS_9BwdParamsE)
        /*1604*/ 	.word	0x00000000


	//----- nvinfo : EIATTR_MIN_STACK_SIZE
	.align		4
.L_939:
        /*1608*/ 	.byte	0x04, 0x12
        /*160a*/ 	.short	(.L_941 - .L_940)
	.align		4
.L_940:
        /*160c*/ 	.word	index@(_ZN10layer_norm22ln_bwd_finalize_kernelINS_22Kernel_traits_finalizeILj3072E13__nv_bfloat16S2_fS2_fjLb0ELj1024ELj4ENS_18Kernel_traits_baseILj3072ES2_S2_fS2_fjLj1024EEEEELb0ELb0EEEvNS_9BwdParamsE)
        /*1610*/ 	.word	0x00000000


	//----- nvinfo : EIATTR_MIN_STACK_SIZE
	.align		4
.L_941:
        /*1614*/ 	.byte	0x04, 0x12
        /*1616*/ 	.short	(.L_943 - .L_942)
	.align		4
.L_942:
        /*1618*/ 	.word	index@(_ZN10layer_norm13ln_bwd_kernelINS_13Kernel_traitsI13__nv_bfloat16S2_fS2_fjLj3072ELj1ELj1ELj4ELj16ENS_18Kernel_traits_baseILj3072ES2_S2_fS2_fjLj128EEEEELb1ELb0ELb1ELb0EEEvNS_9BwdParamsE)
        /*161c*/ 	.word	0x00000000


	//----- nvinfo : EIATTR_MIN_STACK_SIZE
	.align		4
.L_943:
        /*1620*/ 	.byte	0x04, 0x12
        /*1622*/ 	.short	(.L_945 - .L_944)
	.align		4
.L_944:
        /*1624*/ 	.word	index@(_ZN10layer_norm22ln_bwd_finalize_kernelINS_22Kernel_traits_finalizeILj3072E13__nv_bfloat16S2_fS2_fjLb0ELj1024ELj4ENS_18Kernel_traits_baseILj3072ES2_S2_fS2_fjLj1024EEEEELb0ELb1EEEvNS_9BwdParamsE)
        /*1628*/ 	.word	0x00000000


	//----- nvinfo : EIATTR_MIN_STACK_SIZE
	.align		4
.L_945:
        /*162c*/ 	.byte	0x04, 0x12
        /*162e*/ 	.short	(.L_947 - .L_946)
	.align		4
.L_946:
        /*1630*/ 	.word	index@(_ZN10layer_norm13ln_bwd_kernelINS_13Kernel_traitsI13__nv_bfloat16S2_fS2_fjLj3072ELj1ELj1ELj4ELj16ENS_18Kernel_traits_baseILj3072ES2_S2_fS2_fjLj128EEEEELb1ELb0ELb1ELb1EEEvNS_9BwdParamsE)
        /*1634*/ 	.word	0x00000000


	//----- nvinfo : EIATTR_MIN_STACK_SIZE
	.align		4
.L_947:
        /*1638*/ 	.byte	0x04, 0x12
        /*163a*/ 	.short	(.L_949 - .L_948)
	.align		4
.L_948:
        /*163c*/ 	.word	index@(_ZN10layer_norm13ln_bwd_kernelINS_13Kernel_traitsI13__nv_bfloat16S2_fS2_fjLj3072ELj1ELj1ELj4ELj16ENS_18Kernel_traits_baseILj3072ES2_S2_fS2_fjLj128EEEEELb1ELb1ELb0ELb0EEEvNS_9BwdParamsE)
        /*1640*/ 	.word	0x00000000


	//----- nvinfo : EIATTR_MIN_STACK_SIZE
	.align		4
.L_949:
        /*1644*/ 	.byte	0x04, 0x12
        /*1646*/ 	.short	(.L_951 - .L_950)
	.align		4
.L_950:
        /*1648*/ 	.word	index@(_ZN10layer_norm13ln_bwd_kernelINS_13Kernel_traitsI13__nv_bfloat16S2_fS2_fjLj3072ELj1ELj1ELj4ELj16ENS_18Kernel_traits_baseILj3072ES2_S2_fS2_fjLj128EEEEELb1ELb1ELb0ELb1EEEvNS_9BwdParamsE)
        /*164c*/ 	.word	0x00000000


	//----- nvinfo : EIATTR_MIN_STACK_SIZE
	.align		4
.L_951:
        /*1650*/ 	.byte	0x04, 0x12
        /*1652*/ 	.short	(.L_953 - .L_952)
	.align		4
.L_952:
        /*1654*/ 	.word	index@(_ZN10layer_norm22ln_bwd_finalize_kernelINS_22Kernel_traits_finalizeILj3072E13__nv_bfloat16S2_fS2_fjLb1ELj1024ELj4ENS_18Kernel_traits_baseILj3072ES2_S2_fS2_fjLj1024EEEEELb1ELb0EEEvNS_9BwdParamsE)
        /*1658*/ 	.word	0x00000000


	//----- nvinfo : EIATTR_MIN_STACK_SIZE
	.align		4
.L_953:
        /*165c*/ 	.byte	0x04, 0x12
        /*165e*/ 	.short	(.L_955 - .L_954)
	.align		4
.L_954:
        /*1660*/ 	.word	index@(_ZN10layer_norm13ln_bwd_kernelINS_13Kernel_traitsI13__nv_bfloat16S2_fS2_fjLj3072ELj1ELj1ELj4ELj16ENS_18Kernel_traits_baseILj3072ES2_S2_fS2_fjLj128EEEEELb1ELb1ELb1ELb0EEEvNS_9BwdParamsE)
        /*1664*/ 	.word	0x00000000


	//----- nvinfo : EIATTR_MIN_STACK_SIZE
	.align		4
.L_955:
        /*1668*/ 	.byte	0x04, 0x12
        /*166a*/ 	.short	(.L_957 - .L_956)
	.align		4
.L_956:
        /*166c*/ 	.word	index@(_ZN10layer_norm22ln_bwd_finalize_kernelINS_22Kernel_traits_finalizeILj3072E13__nv_bfloat16S2_fS2_fjLb1ELj1024ELj4ENS_18Kernel_traits_baseILj3072ES2_S2_fS2_fjLj1024EEEEELb1ELb1EEEvNS_9BwdParamsE)
        /*1670*/ 	.word	0x00000000


	//----- nvinfo : EIATTR_MIN_STACK_SIZE
	.align		4
.L_957:
        /*1674*/ 	.byte	0x04, 0x12
        /*1676*/ 	.short	(.L_959 - .L_958)
	.align		4
.L_958:
        /*1678*/ 	.word	index@(_ZN10layer_norm13ln_bwd_kernelINS_13Kernel_traitsI13__nv_bfloat16S2_fS2_fjLj3072ELj1ELj1ELj4ELj16ENS_18Kernel_traits_baseILj3072ES2_S2_fS2_fjLj128EEEEELb1ELb1ELb1ELb1EEEvNS_9BwdParamsE)
        /*167c*/ 	.word	0x00000000


	//----- nvinfo : EIATTR_MIN_STACK_SIZE
	.align		4
.L_959:
        /*1680*/ 	.byte	0x04, 0x12
        /*1682*/ 	.short	(.L_961 - .L_960)
	.align		4
.L_960:
        /*1684*/ 	.word	index@(_ZN10layer_norm13ln_bwd_kernelINS_13Kernel_traitsIf13__nv_bfloat16fS2_fjLj3072ELj1ELj1ELj4ELj16ENS_18Kernel_traits_baseILj3072EfS2_fS2_fjLj128EEEEELb0ELb0ELb0ELb0EEEvNS_9BwdParamsE)
        /*1688*/ 	.word	0x00000000


	//----- nvinfo : EIATTR_MIN_STACK_SIZE
	.align		4
.L_961:
        /*168c*/ 	.byte	0x04, 0x12
        /*168e*/ 	.short	(.L_963 - .L_962)
	.align		4
.L_962:
        /*1690*/ 	.word	index@(_ZN10layer_norm13ln_bwd_kernelINS_13Kernel_traitsIf13__nv_bfloat16fS2_fjLj3072ELj1ELj1ELj4ELj16ENS_18Kernel_traits_baseILj3072EfS2_fS2_fjLj128EEEEELb0ELb0ELb0ELb1EEEvNS_9BwdParamsE)
        /*1694*/ 	.word	0x00000000


	//----- nvinfo : EIATTR_MIN_STACK_SIZE
	.align		4
.L_963:
        /*1698*/ 	.byte	0x04, 0x12
        /*169a*/ 	.short	(.L_965 - .L_964)
	.align		4
.L_964:
        /*169c*/ 	.word	index@(_ZN10layer_norm13ln_bwd_kernelINS_13Kernel_traitsIf13__nv_bfloat16fS2_fjLj3072ELj1ELj1ELj4ELj16ENS_18Kernel_traits_baseILj3072EfS2_fS2_fjLj128EEEEELb0ELb0ELb1ELb0EEEvNS_9BwdParamsE)
        /*16a0*/ 	.word	0x00000000


	//----- nvinfo : EIATTR_MIN_STACK_SIZE
	.align		4
.L_965:
        /*16a4*/ 	.byte	0x04, 0x12
        /*16a6*/ 	.short	(.L_967 - .L_966)
	.align		4
.L_966:
        /*16a8*/ 	.word	index@(_ZN10layer_norm13ln_bwd_kernelINS_13Kernel_traitsIf13__nv_bfloat16fS2_fjLj3072ELj1ELj1ELj4ELj16ENS_18Kernel_traits_baseILj3072EfS2_fS2_fjLj128EEEEELb0ELb0ELb1ELb1EEEvNS_9BwdParamsE)
        /*16ac*/ 	.word	0x00000000


	//----- nvinfo : EIATTR_MIN_STACK_SIZE
	.align		4
.L_967:
        /*16b0*/ 	.byte	0x04, 0x12
        /*16b2*/ 	.short	(.L_969 - .L_968)
	.align		4
.L_968:
        /*16b4*/ 	.word	index@(_ZN10layer_norm13ln_bwd_kernelINS_13Kernel_traitsIf13__nv_bfloat16fS2_fjLj3072ELj1ELj1ELj4ELj16ENS_18Kernel_traits_baseILj3072EfS2_fS2_fjLj128EEEEELb0ELb1ELb0ELb0EEEvNS_9BwdParamsE)
        /*16b8*/ 	.word	0x00000000


	//----- nvinfo : EIATTR_MIN_STACK_SIZE
	.align		4
.L_969:
        /*16bc*/ 	.byte	0x04, 0x12
        /*16be*/ 	.short	(.L_971 - .L_970)
	.align		4
.L_970:
        /*16c0*/ 	.word	index@(_ZN10layer_norm13ln_bwd_kernelINS_13Kernel_traitsIf13__nv_bfloat16fS2_fjLj3072ELj1ELj1ELj4ELj16ENS_18Kernel_traits_baseILj3072EfS2_fS2_fjLj128EEEEELb0ELb1ELb0ELb1EEEvNS_9BwdParamsE)
        /*16c4*/ 	.word	0x00000000


	//----- nvinfo : EIATTR_MIN_STACK_SIZE
	.align		4
.L_971:
        /*16c8*/ 	.byte	0x04, 0x12
        /*16ca*/ 	.short	(.L_973 - .L_972)
	.align		4
.L_972:
        /*16cc*/ 	.word	index@(_ZN10layer_norm13ln_bwd_kernelINS_13Kernel_traitsIf13__nv_bfloat16fS2_fjLj3072ELj1ELj1ELj4ELj16ENS_18Kernel_traits_baseILj3072EfS2_fS2_fjLj128EEEEELb0ELb1ELb1ELb0EEEvNS_9BwdParamsE)
        /*16d0*/ 	.word	0x00000000


	//----- nvinfo : EIATTR_MIN_STACK_SIZE
	.align		4
.L_973:
        /*16d4*/ 	.byte	0x04, 0x12
        /*16d6*/ 	.short	(.L_975 - .L_974)
	.align		4
.L_974:
        /*16d8*/ 	.word	index@(_ZN10layer_norm13ln_bwd_kernelINS_13Kernel_traitsIf13__nv_bfloat16fS2_fjLj3072ELj1ELj1ELj4ELj16ENS_18Kernel_traits_baseILj3072EfS2_fS2_fjLj128EEEEELb0ELb1ELb1ELb1EEEvNS_9BwdParamsE)
        /*16dc*/ 	.word	0x00000000


	//----- nvinfo : EIATTR_MIN_STACK_SIZE
	.align		4
.L_975:
        /*16e0*/ 	.byte	0x04, 0x12
        /*16e2*/ 	.short	(.L_977 - .L_976)
	.align		4
.L_976:
        /*16e4*/ 	.word	index@(_ZN10layer_norm13ln_bwd_kernelINS_13Kernel_traitsIf13__nv_bfloat16fS2_fjLj3072ELj1ELj1ELj4ELj16ENS_18Kernel_traits_baseILj3072EfS2_fS2_fjLj128EEEEELb1ELb0ELb0ELb0EEEvNS_9BwdParamsE)
        /*16e8*/ 	.word	0x00000000


	//----- nvinfo : EIATTR_MIN_STACK_SIZE
	.align		4
.L_977:
        /*16ec*/ 	.byte	0x04, 0x12
        /*16ee*/ 	.short	(.L_979 - .L_978)
	.align		4
.L_978:
        /*16f0*/ 	.word	index@(_ZN10layer_norm13ln_bwd_kernelINS_13Kernel_traitsIf13__nv_bfloat16fS2_fjLj3072ELj1ELj1ELj4ELj16ENS_18Kernel_traits_baseILj3072EfS2_fS2_fjLj128EEEEELb1ELb0ELb0ELb1EEEvNS_9BwdParamsE)
        /*16f4*/ 	.word	0x00000000


	//----- nvinfo : EIATTR_MIN_STACK_SIZE
	.align		4
.L_979:
        /*16f8*/ 	.byte	0x04, 0x12
        /*16fa*/ 	.short	(.L_981 - .L_980)
	.align		4
.L_980:
        /*16fc*/ 	.word	index@(_ZN10layer_norm22ln_bwd_finalize_kernelINS_22Kernel_traits_finalizeILj3072Ef13__nv_bfloat16fS2_fjLb0ELj1024ELj4ENS_18Kernel_traits_baseILj3072EfS2_fS2_fjLj1024EEEEELb0ELb0EEEvNS_9BwdParamsE)
        /*1700*/ 	.word	0x00000000


	//----- nvinfo : EIATTR_MIN_STACK_SIZE
	.align		4
.L_981:
        /*1704*/ 	.byte	0x04, 0x12
        /*1706*/ 	.short	(.L_983 - .L_982)
	.align		4
.L_982:
        /*1708*/ 	.word	index@(_ZN10layer_norm13ln_bwd_kernelINS_13Kernel_traitsIf13__nv_bfloat16fS2_fjLj3072ELj1ELj1ELj4ELj16ENS_18Kernel_traits_baseILj3072EfS2_fS2_fjLj128EEEEELb1ELb0ELb1ELb0EEEvNS_9BwdParamsE)
        /*170c*/ 	.word	0x00000000


	//----- nvinfo : EIATTR_MIN_STACK_SIZE
	.align		4
.L_983:
        /*1710*/ 	.byte	0x04, 0x12
        /*1712*/ 	.short	(.L_985 - .L_984)
	.align		4
.L_984:
        /*1714*/ 	.word	index@(_ZN10layer_norm22ln_bwd_finalize_kernelINS_22Kernel_traits_finalizeILj3072Ef13__nv_bfloat16fS2_fjLb0ELj1024ELj4ENS_18Kernel_traits_baseILj3072EfS2_fS2_fjLj1024EEEEELb0ELb1EEEvNS_9BwdParamsE)
        /*1718*/ 	.word	0x00000000


	//----- nvinfo : EIATTR_MIN_STACK_SIZE
	.align		4
.L_985:
        /*171c*/ 	.byte	0x04, 0x12
        /*171e*/ 	.short	(.L_987 - .L_986)
	.align		4
.L_986:
        /*1720*/ 	.word	index@(_ZN10layer_norm13ln_bwd_kernelINS_13Kernel_traitsIf13__nv_bfloat16fS2_fjLj3072ELj1ELj1ELj4ELj16ENS_18Kernel_traits_baseILj3072EfS2_fS2_fjLj128EEEEELb1ELb0ELb1ELb1EEEvNS_9BwdParamsE)
        /*1724*/ 	.word	0x00000000


	//----- nvinfo : EIATTR_MIN_STACK_SIZE
	.align		4
.L_987:
        /*1728*/ 	.byte	0x04, 0x12
        /*172a*/ 	.short	(.L_989 - .L_988)
	.align		4
.L_988:
        /*172c*/ 	.word	index@(_ZN10layer_norm13ln_bwd_kernelINS_13Kernel_traitsIf13__nv_bfloat16fS2_fjLj3072ELj1ELj1ELj4ELj16ENS_18Kernel_traits_baseILj3072EfS2_fS2_fjLj128EEEEELb1ELb1ELb0ELb0EEEvNS_9BwdParamsE)
        /*1730*/ 	.word	0x00000000


	//----- nvinfo : EIATTR_MIN_STACK_SIZE
	.align		4
.L_989:
        /*1734*/ 	.byte	0x04, 0x12
        /*1736*/ 	.short	(.L_991 - .L_990)
	.align		4
.L_990:
        /*1738*/ 	.word	index@(_ZN10layer_norm13ln_bwd_kernelINS_13Kernel_traitsIf13__nv_bfloat16fS2_fjLj3072ELj1ELj1ELj4ELj16ENS_18Kernel_traits_baseILj3072EfS2_fS2_fjLj128EEEEELb1ELb1ELb0ELb1EEEvNS_9BwdParamsE)
        /*173c*/ 	.word	0x00000000


	//----- nvinfo : EIATTR_MIN_STACK_SIZE
	.align		4
.L_991:
        /*1740*/ 	.byte	0x04, 0x12
        /*1742*/ 	.short	(.L_993 - .L_992)
	.align		4
.L_992:
        /*1744*/ 	.word	index@(_ZN10layer_norm22ln_bwd_finalize_kernelINS_22Kernel_traits_finalizeILj3072Ef13__nv_bfloat16fS2_fjLb1ELj1024ELj4ENS_18Kernel_traits_baseILj3072EfS2_fS2_fjLj1024EEEEELb1ELb0EEEvNS_9BwdParamsE)
        /*1748*/ 	.word	0x00000000


	//----- nvinfo : EIATTR_MIN_STACK_SIZE
	.align		4
.L_993:
        /*174c*/ 	.byte	0x04, 0x12
        /*174e*/ 	.short	(.L_995 - .L_994)
	.align		4
.L_994:
        /*1750*/ 	.word	index@(_ZN10layer_norm13ln_bwd_kernelINS_13Kernel_traitsIf13__nv_bfloat16fS2_fjLj3072ELj1ELj1ELj4ELj16ENS_18Kernel_traits_baseILj3072EfS2_fS2_fjLj128EEEEELb1ELb1ELb1ELb0EEEvNS_9BwdParamsE)
        /*1754*/ 	.word	0x00000000


	//----- nvinfo : EIATTR_MIN_STACK_SIZE
	.align		4
.L_995:
        /*1758*/ 	.byte	0x04, 0x12
        /*175a*/ 	.short	(.L_997 - .L_996)
	.align		4
.L_996:
        /*175c*/ 	.word	index@(_ZN10layer_norm22ln_bwd_finalize_kernelINS_22Kernel_traits_finalizeILj3072Ef13__nv_bfloat16fS2_fjLb1ELj1024ELj4ENS_18Kernel_traits_baseILj3072EfS2_fS2_fjLj1024EEEEELb1ELb1EEEvNS_9BwdParamsE)
        /*1760*/ 	.word	0x00000000


	//----- nvinfo : EIATTR_MIN_STACK_SIZE
	.align		4
.L_997:
        /*1764*/ 	.byte	0x04, 0x12
        /*1766*/ 	.short	(.L_999 - .L_998)
	.align		4
.L_998:
        /*1768*/ 	.word	index@(_ZN10layer_norm13ln_bwd_kernelINS_13Kernel_traitsIf13__nv_bfloat16fS2_fjLj3072ELj1ELj1ELj4ELj16ENS_18Kernel_traits_baseILj3072EfS2_fS2_fjLj128EEEEELb1ELb1ELb1ELb1EEEvNS_9BwdParamsE)
        /*176c*/ 	.word	0x00000000


	//----- nvinfo : EIATTR_MIN_STACK_SIZE
	.align		4
.L_999:
        /*1770*/ 	.byte	0x04, 0x12
        /*1772*/ 	.short	(.L_1001 - .L_1000)
	.align		4
.L_1000:
        /*1774*/ 	.word	index@(_ZN10layer_norm13ln_bwd_kernelINS_13Kernel_traitsIf6__halfS2_S2_fjLj3072ELj1ELj1ELj4ELj16ENS_18Kernel_traits_baseILj3072EfS2_S2_S2_fjLj128EEEEELb0ELb0ELb0ELb0EEEvNS_9BwdParamsE)
        /*1778*/ 	.word	0x00000000


	//----- nvinfo : EIATTR_MIN_STACK_SIZE
	.align		4
.L_1001:
        /*177c*/ 	.byte	0x04, 0x12
        /*177e*/ 	.short	(.L_1003 - .L_1002)
	.align		4
.L_1002:
        /*1780*/ 	.word	index@(_ZN10layer_norm13ln_bwd_kernelINS_13Kernel_traitsIf6__halfS2_S2_fjLj3072ELj1ELj1ELj4ELj16ENS_18Kernel_traits_baseILj3072EfS2_S2_S2_fjLj128EEEEELb0ELb0ELb0ELb1EEEvNS_9BwdParamsE)
        /*1784*/ 	.word	0x00000000


	//----- nvinfo : EIATTR_MIN_STACK_SIZE
	.align		4
.L_1003:
        /*1788*/ 	.byte	0x04, 0x12
        /*178a*/ 	.short	(.L_1005 - .L_1004)
	.align		4
.L_1004:
        /*178c*/ 	.word	index@(_ZN10layer_norm13ln_bwd_kernelINS_13Kernel_traitsIf6__halfS2_S2_fjLj3072ELj1ELj1ELj4ELj16ENS_18Kernel_traits_baseILj3072EfS2_S2_S2_fjLj128EEEEELb0ELb0ELb1ELb0EEEvNS_9BwdParamsE)
        /*1790*/ 	.word	0x00000000


	//----- nvinfo : EIATTR_MIN_STACK_SIZE
	.align		4
.L_1005:
        /*1794*/ 	.byte	0x04, 0x12
        /*1796*/ 	.short	(.L_1007 - .L_1006)
	.align		4
.L_1006:
        /*1798*/ 	.word	index@(_ZN10layer_norm13ln_bwd_kernelINS_13Kernel_traitsIf6__halfS2_S2_fjLj3072ELj1ELj1ELj4ELj16ENS_18Kernel_traits_baseILj3072EfS2_S2_S2_fjLj128EEEEELb0ELb0ELb1ELb1EEEvNS_9BwdParamsE)
        /*179c*/ 	.word	0x00000000


	//----- nvinfo : EIATTR_MIN_STACK_SIZE
	.align		4
.L_1007:
        /*17a0*/ 	.byte	0x04, 0x12
        /*17a2*/ 	.short	(.L_1009 - .L_1008)
	.align		4
.L_1008:
        /*17a4*/ 	.word	index@(_ZN10layer_norm13ln_bwd_kernelINS_13Kernel_traitsIf6__halfS2_S2_fjLj3072ELj1ELj1ELj4ELj16ENS_18Kernel_traits_baseILj3072EfS2_S2_S2_fjLj128EEEEELb0ELb1ELb0ELb0EEEvNS_9BwdParamsE)
        /*17a8*/ 	.word	0x00000000


	//----- nvinfo : EIATTR_MIN_STACK_SIZE
	.align		4
.L_1009:
        /*17ac*/ 	.byte	0x04, 0x12
        /*17ae*/ 	.short	(.L_1011 - .L_1010)
	.align		4
.L_1010:
        /*17b0*/ 	.word	index@(_ZN10layer_norm13ln_bwd_kernelINS_13Kernel_traitsIf6__halfS2_S2_fjLj3072ELj1ELj1ELj4ELj16ENS_18Kernel_traits_baseILj3072EfS2_S2_S2_fjLj128EEEEELb0ELb1ELb0ELb1EEEvNS_9BwdParamsE)
        /*17b4*/ 	.word	0x00000000


	//----- nvinfo : EIATTR_MIN_STACK_SIZE
	.align		4
.L_1011:
        /*17b8*/ 	.byte	0x04, 0x12
        /*17ba*/ 	.short	(.L_1013 - .L_1012)
	.align		4
.L_1012:
        /*17bc*/ 	.word	index@(_ZN10layer_norm13ln_bwd_kernelINS_13Kernel_traitsIf6__halfS2_S2_fjLj3072ELj1ELj1ELj4ELj16ENS_18Kernel_traits_baseILj3072EfS2_S2_S2_fjLj128EEEEELb0ELb1ELb1ELb0EEEvNS_9BwdParamsE)
        /*17c0*/ 	.word	0x00000000


	//----- nvinfo : EIATTR_MIN_STACK_SIZE
	.align		4
.L_1013:
        /*17c4*/ 	.byte	0x04, 0x12
        /*17c6*/ 	.short	(.L_1015 - .L_1014)
	.align		4
.L_1014:
        /*17c8*/ 	.word	index@(_ZN10layer_norm13ln_bwd_kernelINS_13Kernel_traitsIf6__halfS2_S2_fjLj3072ELj1ELj1ELj4ELj16ENS_18Kernel_traits_baseILj3072EfS2_S2_S2_fjLj128EEEEELb0ELb1ELb1ELb1EEEvNS_9BwdParamsE)
        /*17cc*/ 	.word	0x00000000


	//----- nvinfo : EIATTR_MIN_STACK_SIZE
	.align		4
.L_1015:
        /*17d0*/ 	.byte	0x04, 0x12
        /*17d2*/ 	.short	(.L_1017 - .L_1016)
	.align		4
.L_1016:
        /*17d4*/ 	.word	index@(_ZN10layer_norm13ln_bwd_kernelINS_13Kernel_traitsIf6__halfS2_S2_fjLj3072ELj1ELj1ELj4ELj16ENS_18Kernel_traits_baseILj3072EfS2_S2_S2_fjLj128EEEEELb1ELb0ELb0ELb0EEEvNS_9BwdParamsE)
        /*17d8*/ 	.word	0x00000000


	//----- nvinfo : EIATTR_MIN_STACK_SIZE
	.align		4
.L_1017:
        /*17dc*/ 	.byte	0x04, 0x12
        /*17de*/ 	.short	(.L_1019 - .L_1018)
	.align		4
.L_1018:
        /*17e0*/ 	.word	index@(_ZN10layer_norm13ln_bwd_kernelINS_13Kernel_traitsIf6__halfS2_S2_fjLj3072ELj1ELj1ELj4ELj16ENS_18Kernel_traits_baseILj3072EfS2_S2_S2_fjLj128EEEEELb1ELb0ELb0ELb1EEEvNS_9BwdParamsE)
        /*17e4*/ 	.word	0x00000000


	//----- nvinfo : EIATTR_MIN_STACK_SIZE
	.align		4
.L_1019:
        /*17e8*/ 	.byte	0x04, 0x12
        /*17ea*/ 	.short	(.L_1021 - .L_1020)
	.align		4
.L_1020:
        /*17ec*/ 	.word	index@(_ZN10layer_norm22ln_bwd_finalize_kernelINS_22Kernel_traits_finalizeILj3072Ef6__halfS2_S2_fjLb0ELj1024ELj4ENS_18Kernel_traits_baseILj3072EfS2_S2_S2_fjLj1024EEEEELb0ELb0EEEvNS_9BwdParamsE)
        /*17f0*/ 	.word	0x00000000


	//----- nvinfo : EIATTR_MIN_STACK_SIZE
	.align		4
.L_1021:
        /*17f4*/ 	.byte	0x04, 0x12
        /*17f6*/ 	.short	(.L_1023 - .L_1022)
	.align		4
.L_1022:
        /*17f8*/ 	.word	index@(_ZN10layer_norm13ln_bwd_kernelINS_13Kernel_traitsIf6__halfS2_S2_fjLj3072ELj1ELj1ELj4ELj16ENS_18Kernel_traits_baseILj3072EfS2_S2_S2_fjLj128EEEEELb1ELb0ELb1ELb0EEEvNS_9BwdParamsE)
        /*17fc*/ 	.word	0x00000000


	//----- nvinfo : EIATTR_MIN_STACK_SIZE
	.align		4
.L_1023:
        /*1800*/ 	.byte	0x04, 0x12
        /*1802*/ 	.short	(.L_1025 - .L_1024)
	.align		4
.L_1024:
        /*1804*/ 	.word	index@(_ZN10layer_norm22ln_bwd_finalize_kernelINS_22Kernel_traits_finalizeILj3072Ef6__halfS2_S2_fjLb0ELj1024ELj4ENS_18Kernel_traits_baseILj3072EfS2_S2_S2_fjLj1024EEEEELb0ELb1EEEvNS_9BwdParamsE)
        /*1808*/ 	.word	0x00000000


	//----- nvinfo : EIATTR_MIN_STACK_SIZE
	.align		4
.L_1025:
        /*180c*/ 	.byte	0x04, 0x12
        /*180e*/ 	.short	(.L_1027 - .L_1026)
	.align		4
.L_1026:
        /*1810*/ 	.word	index@(_ZN10layer_norm13ln_bwd_kernelINS_13Kernel_traitsIf6__halfS2_S2_fjLj3072ELj1ELj1ELj4ELj16ENS_18Kernel_traits_baseILj3072EfS2_S2_S2_fjLj128EEEEELb1ELb0ELb1ELb1EEEvNS_9BwdParamsE)
        /*1814*/ 	.word	0x00000000


	//----- nvinfo : EIATTR_MIN_STACK_SIZE
	.align		4
.L_1027:
        /*1818*/ 	.byte	0x04, 0x12
        /*181a*/ 	.short	(.L_1029 - .L_1028)
	.align		4
.L_1028:
        /*181c*/ 	.word	index@(_ZN10layer_norm13ln_bwd_kernelINS_13Kernel_traitsIf6__halfS2_S2_fjLj3072ELj1ELj1ELj4ELj16ENS_18Kernel_traits_baseILj3072EfS2_S2_S2_fjLj128EEEEELb1ELb1ELb0ELb0EEEvNS_9BwdParamsE)
        /*1820*/ 	.word	0x00000000


	//----- nvinfo : EIATTR_MIN_STACK_SIZE
	.align		4
.L_1029:
        /*1824*/ 	.byte	0x04, 0x12
        /*1826*/ 	.short	(.L_1031 - .L_1030)
	.align		4
.L_1030:
        /*1828*/ 	.word	index@(_ZN10layer_norm13ln_bwd_kernelINS_13Kernel_traitsIf6__halfS2_S2_fjLj3072ELj1ELj1ELj4ELj16ENS_18Kernel_traits_baseILj3072EfS2_S2_S2_fjLj128EEEEELb1ELb1ELb0ELb1EEEvNS_9BwdParamsE)
        /*182c*/ 	.word	0x00000000


	//----- nvinfo : EIATTR_MIN_STACK_SIZE
	.align		4
.L_1031:
        /*1830*/ 	.byte	0x04, 0x12
        /*1832*/ 	.short	(.L_1033 - .L_1032)
	.align		4
.L_1032:
        /*1834*/ 	.word	index@(_ZN10layer_norm22ln_bwd_finalize_kernelINS_22Kernel_traits_finalizeILj3072Ef6__halfS2_S2_fjLb1ELj1024ELj4ENS_18Kernel_traits_baseILj3072EfS2_S2_S2_fjLj1024EEEEELb1ELb0EEEvNS_9BwdParamsE)
        /*1838*/ 	.word	0x00000000


	//----- nvinfo : EIATTR_MIN_STACK_SIZE
	.align		4
.L_1033:
        /*183c*/ 	.byte	0x04, 0x12
        /*183e*/ 	.short	(.L_1035 - .L_1034)
	.align		4
.L_1034:
        /*1840*/ 	.word	index@(_ZN10layer_norm13ln_bwd_kernelINS_13Kernel_traitsIf6__halfS2_S2_fjLj3072ELj1ELj1ELj4ELj16ENS_18Kernel_traits_baseILj3072EfS2_S2_S2_fjLj128EEEEELb1ELb1ELb1ELb0EEEvNS_9BwdParamsE)
        /*1844*/ 	.word	0x00000000


	//----- nvinfo : EIATTR_MIN_STACK_SIZE
	.align		4
.L_1035:
        /*1848*/ 	.byte	0x04, 0x12
        /*184a*/ 	.short	(.L_1037 - .L_1036)
	.align		4
.L_1036:
        /*184c*/ 	.word	index@(_ZN10layer_norm22ln_bwd_finalize_kernelINS_22Kernel_traits_finalizeILj3072Ef6__halfS2_S2_fjLb1ELj1024ELj4ENS_18Kernel_traits_baseILj3072EfS2_S2_S2_fjLj1024EEEEELb1ELb1EEEvNS_9BwdParamsE)
        /*1850*/ 	.word	0x00000000


	//----- nvinfo : EIATTR_MIN_STACK_SIZE
	.align		4
.L_1037:
        /*1854*/ 	.byte	0x04, 0x12
        /*1856*/ 	.short	(.L_1039 - .L_1038)
	.align		4
.L_1038:
        /*1858*/ 	.word	index@(_ZN10layer_norm13ln_bwd_kernelINS_13Kernel_traitsIf6__halfS2_S2_fjLj3072ELj1ELj1ELj4ELj16ENS_18Kernel_traits_baseILj3072EfS2_S2_S2_fjLj128EEEEELb1ELb1ELb1ELb1EEEvNS_9BwdParamsE)
        /*185c*/ 	.word	0x00000000


	//----- nvinfo : EIATTR_MIN_STACK_SIZE
	.align		4
.L_1039:
        /*1860*/ 	.byte	0x04, 0x12
        /*1862*/ 	.short	(.L_1041 - .L_1040)
	.align		4
.L_1040:
        /*1864*/ 	.word	index@(_ZN10layer_norm13ln_bwd_kernelINS_13Kernel_traitsI6__halfS2_fS2_fjLj3072ELj1ELj1ELj4ELj16ENS_18Kernel_traits_baseILj3072ES2_S2_fS2_fjLj128EEEEELb0ELb0ELb0ELb0EEEvNS_9BwdParamsE)
        /*1868*/ 	.word	0x00000000


	//----- nvinfo : EIATTR_MIN_STACK_SIZE
	.align		4
.L_1041:
        /*186c*/ 	.byte	0x04, 0x12
        /*186e*/ 	.short	(.L_1043 - .L_1042)
	.align		4
.L_1042:
        /*1870*/ 	.word	index@(_ZN10layer_norm13ln_bwd_kernelINS_13Kernel_traitsI6__halfS2_fS2_fjLj3072ELj1ELj1ELj4ELj16ENS_18Kernel_traits_baseILj3072ES2_S2_fS2_fjLj128EEEEELb0ELb0ELb0ELb1EEEvNS_9BwdParamsE)
        /*1874*/ 	.word	0x00000000


	//----- nvinfo : EIATTR_MIN_STACK_SIZE
	.align		4
.L_1043:
        /*1878*/ 	.byte	0x04, 0x12
        /*187a*/ 	.short	(.L_1045 - .L_1044)
	.align		4
.L_1044:
        /*187c*/ 	.word	index@(_ZN10layer_norm13ln_bwd_kernelINS_13Kernel_traitsI6__halfS2_fS2_fjLj3072ELj1ELj1ELj4ELj16ENS_18Kernel_traits_baseILj3072ES2_S2_fS2_fjLj128EEEEELb0ELb0ELb1ELb0EEEvNS_9BwdParamsE)
        /*1880*/ 	.word	0x00000000


	//----- nvinfo : EIATTR_MIN_STACK_SIZE
	.align		4
.L_1045:
        /*1884*/ 	.byte	0x04, 0x12
        /*1886*/ 	.short	(.L_1047 - .L_1046)
	.align		4
.L_1046:
        /*1888*/ 	.word	index@(_ZN10layer_norm13ln_bwd_kernelINS_13Kernel_traitsI6__halfS2_fS2_fjLj3072ELj1ELj1ELj4ELj16ENS_18Kernel_traits_baseILj3072ES2_S2_fS2_fjLj128EEEEELb0ELb0ELb1ELb1EEEvNS_9BwdParamsE)
        /*188c*/ 	.word	0x00000000


	//----- nvinfo : EIATTR_MIN_STACK_SIZE
	.align		4
.L_1047:
        /*1890*/ 	.byte	0x04, 0x12
        /*1892*/ 	.short	(.L_1049 - .L_1048)
	.align		4
.L_1048:
        /*1894*/ 	.word	index@(_ZN10layer_norm13ln_bwd_kernelINS_13Kernel_traitsI6__halfS2_fS2_fjLj3072ELj1ELj1ELj4ELj16ENS_18Kernel_traits_baseILj3072ES2_S2_fS2_fjLj128EEEEELb0ELb1ELb0ELb0EEEvNS_9BwdParamsE)
        /*1898*/ 	.word	0x00000000


	//----- nvinfo : EIATTR_MIN_STACK_SIZE
	.align		4
.L_1049:
        /*189c*/ 	.byte	0x04, 0x12
        /*189e*/ 	.short	(.L_1051 - .L_1050)
	.align		4
.L_1050:
        /*18a0*/ 	.word	index@(_ZN10layer_norm13ln_bwd_kernelINS_13Kernel_traitsI6__halfS2_fS2_fjLj3072ELj1ELj1ELj4ELj16ENS_18Kernel_traits_baseILj3072ES2_S2_fS2_fjLj128EEEEELb0ELb1ELb0ELb1EEEvNS_9BwdParamsE)
        /*18a4*/ 	.word	0x00000000


	//----- nvinfo : EIATTR_MIN_STACK_SIZE
	.align		4
.L_1051:
        /*18a8*/ 	.byte	0x04, 0x12
        /*18aa*/ 	.short	(.L_1053 - .L_1052)
	.align		4
.L_1052:
        /*18ac*/ 	.word	index@(_ZN10layer_norm13ln_bwd_kernelINS_13Kernel_traitsI6__halfS2_fS2_fjLj3072ELj1ELj1ELj4ELj16ENS_18Kernel_traits_baseILj3072ES2_S2_fS2_fjLj128EEEEELb0ELb1ELb1ELb0EEEvNS_9BwdParamsE)
        /*18b0*/ 	.word	0x00000000


	//----- nvinfo : EIATTR_MIN_STACK_SIZE
	.align		4
.L_1053:
        /*18b4*/ 	.byte	0x04, 0x12
        /*18b6*/ 	.short	(.L_1055 - .L_1054)
	.align		4
.L_1054:
        /*18b8*/ 	.word	index@(_ZN10layer_norm13ln_bwd_kernelINS_13Kernel_traitsI6__halfS2_fS2_fjLj3072ELj1ELj1ELj4ELj16ENS_18Kernel_traits_baseILj3072ES2_S2_fS2_fjLj128EEEEELb0ELb1ELb1ELb1EEEvNS_9BwdParamsE)
        /*18bc*/ 	.word	0x00000000


	//----- nvinfo : EIATTR_MIN_STACK_SIZE
	.align		4
.L_1055:
        /*18c0*/ 	.byte	0x04, 0x12
        /*18c2*/ 	.short	(.L_1057 - .L_1056)
	.align		4
.L_1056:
        /*18c4*/ 	.word	index@(_ZN10layer_norm13ln_bwd_kernelINS_13Kernel_traitsI6__halfS2_fS2_fjLj3072ELj1ELj1ELj4ELj16ENS_18Kernel_traits_baseILj3072ES2_S2_fS2_fjLj128EEEEELb1ELb0ELb0ELb0EEEvNS_9BwdParamsE)
        /*18c8*/ 	.word	0x00000000


	//----- nvinfo : EIATTR_MIN_STACK_SIZE
	.align		4
.L_1057:
        /*18cc*/ 	.byte	0x04, 0x12
        /*18ce*/ 	.short	(.L_1059 - .L_1058)
	.align		4
.L_1058:
        /*18d0*/ 	.word	index@(_ZN10layer_norm13ln_bwd_kernelINS_13Kernel_traitsI6__halfS2_fS2_fjLj3072ELj1ELj1ELj4ELj16ENS_18Kernel_traits_baseILj3072ES2_S2_fS2_fjLj128EEEEELb1ELb0ELb0ELb1EEEvNS_9BwdParamsE)
        /*18d4*/ 	.word	0x00000000


	//----- nvinfo : EIATTR_MIN_STACK_SIZE
	.align		4
.L_1059:
        /*18d8*/ 	.byte	0x04, 0x12
        /*18da*/ 	.short	(.L_1061 - .L_1060)
	.align		4
.L_1060:
        /*18dc*/ 	.word	index@(_ZN10layer_norm22ln_bwd_finalize_kernelINS_22Kernel_traits_finalizeILj3072E6__halfS2_fS2_fjLb0ELj1024ELj4ENS_18Kernel_traits_baseILj3072ES2_S2_fS2_fjLj1024EEEEELb0ELb0EEEvNS_9BwdParamsE)
        /*18e0*/ 	.word	0x00000000


	//----- nvinfo : EIATTR_MIN_STACK_SIZE
	.align		4
.L_1061:
        /*18e4*/ 	.byte	0x04, 0x12
        /*18e6*/ 	.short	(.L_1063 - .L_1062)
	.align		4
.L_1062:
        /*18e8*/ 	.word	index@(_ZN10layer_norm13ln_bwd_kernelINS_13Kernel_traitsI6__halfS2_fS2_fjLj3072ELj1ELj1ELj4ELj16ENS_18Kernel_traits_baseILj3072ES2_S2_fS2_fjLj128EEEEELb1ELb0ELb1ELb0EEEvNS_9BwdParamsE)
        /*18ec*/ 	.word	0x00000000


	//----- nvinfo : EIATTR_MIN_STACK_SIZE
	.align		4
.L_1063:
        /*18f0*/ 	.byte	0x04, 0x12
        /*18f2*/ 	.short	(.L_1065 - .L_1064)
	.align		4
.L_1064:
        /*18f4*/ 	.word	index@(_ZN10layer_norm22ln_bwd_finalize_kernelINS_22Kernel_traits_finalizeILj3072E6__halfS2_fS2_fjLb0ELj1024ELj4ENS_18Kernel_traits_baseILj3072ES2_S2_fS2_fjLj1024EEEEELb0ELb1EEEvNS_9BwdParamsE)
        /*18f8*/ 	.word	0x00000000


	//----- nvinfo : EIATTR_MIN_STACK_SIZE
	.align		4
.L_1065:
        /*18fc*/ 	.byte	0x04, 0x12
        /*18fe*/ 	.short	(.L_1067 - .L_1066)
	.align		4
.L_1066:
        /*1900*/ 	.word	index@(_ZN10layer_norm13ln_bwd_kernelINS_13Kernel_traitsI6__halfS2_fS2_fjLj3072ELj1ELj1ELj4ELj16ENS_18Kernel_traits_baseILj3072ES2_S2_fS2_fjLj128EEEEELb1ELb0ELb1ELb1EEEvNS_9BwdParamsE)
        /*1904*/ 	.word	0x00000000


	//----- nvinfo : EIATTR_MIN_STACK_SIZE
	.align		4
.L_1067:
        /*1908*/ 	.byte	0x04, 0x12
        /*190a*/ 	.short	(.L_1069 - .L_1068)
	.align		4
.L_1068:
        /*190c*/ 	.word	index@(_ZN10layer_norm13ln_bwd_kernelINS_13Kernel_traitsI6__halfS2_fS2_fjLj3072ELj1ELj1ELj4ELj16ENS_18Kernel_traits_baseILj3072ES2_S2_fS2_fjLj128EEEEELb1ELb1ELb0ELb0EEEvNS_9BwdParamsE)
        /*1910*/ 	.word	0x00000000


	//----- nvinfo : EIATTR_MIN_STACK_SIZE
	.align		4
.L_1069:
        /*1914*/ 	.byte	0x04, 0x12
        /*1916*/ 	.short	(.L_1071 - .L_1070)
	.align		4
.L_1070:
        /*1918*/ 	.word	index@(_ZN10layer_norm13ln_bwd_kernelINS_13Kernel_traitsI6__halfS2_fS2_fjLj3072ELj1ELj1ELj4ELj16ENS_18Kernel_traits_baseILj3072ES2_S2_fS2_fjLj128EEEEELb1ELb1ELb0ELb1EEEvNS_9BwdParamsE)
        /*191c*/ 	.word	0x00000000


	//----- nvinfo : EIATTR_MIN_STACK_SIZE
	.align		4
.L_1071:
        /*1920*/ 	.byte	0x04, 0x12
        /*1922*/ 	.short	(.L_1073 - .L_1072)
	.align		4
.L_1072:
        /*1924*/ 	.word	index@(_ZN10layer_norm22ln_bwd_finalize_kernelINS_22Kernel_traits_finalizeILj3072E6__halfS2_fS2_fjLb1ELj1024ELj4ENS_18Kernel_traits_baseILj3072ES2_S2_fS2_fjLj1024EEEEELb1ELb0EEEvNS_9BwdParamsE)
        /*1928*/ 	.word	0x00000000


	//----- nvinfo : EIATTR_MIN_STACK_SIZE
	.align		4
.L_1073:
        /*192c*/ 	.byte	0x04, 0x12
        /*192e*/ 	.short	(.L_1075 - .L_1074)
	.align		4
.L_1074:
        /*1930*/ 	.word	index@(_ZN10layer_norm13ln_bwd_kernelINS_13Kernel_traitsI6__halfS2_fS2_fjLj3072ELj1ELj1ELj4ELj16ENS_18Kernel_traits_baseILj3072ES2_S2_fS2_fjLj128EEEEELb1ELb1ELb1ELb0EEEvNS_9BwdParamsE)
        /*1934*/ 	.word	0x00000000


	//----- nvinfo : EIATTR_MIN_STACK_SIZE
	.align		4
.L_1075:
        /*1938*/ 	.byte	0x04, 0x12
        /*193a*/ 	.short	(.L_1077 - .L_1076)
	.align		4
.L_1076:
        /*193c*/ 	.word	index@(_ZN10layer_norm22ln_bwd_finalize_kernelINS_22Kernel_traits_finalizeILj3072E6__halfS2_fS2_fjLb1ELj1024ELj4ENS_18Kernel_traits_baseILj3072ES2_S2_fS2_fjLj1024EEEEELb1ELb1EEEvNS_9BwdParamsE)
        /*1940*/ 	.word	0x00000000


	//----- nvinfo : EIATTR_MIN_STACK_SIZE
	.align		4
.L_1077:
        /*1944*/ 	.byte	0x04, 0x12
        /*1946*/ 	.short	(.L_1079 - .L_1078)
	.align		4
.L_1078:
        /*1948*/ 	.word	index@(_ZN10layer_norm13ln_bwd_kernelINS_13Kernel_traitsI6__halfS2_fS2_fjLj3072ELj1ELj1ELj4ELj16ENS_18Kernel_traits_baseILj3072ES2_S2_fS2_fjLj128EEEEELb1ELb1ELb1ELb1EEEvNS_9BwdParamsE)
        /*194c*/ 	.word	0x00000000


	//----- nvinfo : EIATTR_MIN_STACK_SIZE
	.align		4
.L_1079:
        /*1950*/ 	.byte	0x04, 0x12
        /*1952*/ 	.short	(.L_1081 - .L_1080)
	.align		4
.L_1080:
        /*1954*/ 	.word	index@(_ZN10layer_norm13ln_bwd_kernelINS_13Kernel_traitsIf6__halffS2_fjLj3072ELj1ELj1ELj4ELj16ENS_18Kernel_traits_baseILj3072EfS2_fS2_fjLj128EEEEELb0ELb0ELb0ELb0EEEvNS_9BwdParamsE)
        /*1958*/ 	.word	0x00000000


	//----- nvinfo : EIATTR_MIN_STACK_SIZE
	.align		4
.L_1081:
        /*195c*/ 	.byte	0x04, 0x12
        /*195e*/ 	.short	(.L_1083 - .L_1082)
	.align		4
.L_1082:
        /*1960*/ 	.word	index@(_ZN10layer_norm13ln_bwd_kernelINS_13Kernel_traitsIf6__halffS2_fjLj3072ELj1ELj1ELj4ELj16ENS_18Kernel_traits_baseILj3072EfS2_fS2_fjLj128EEEEELb0ELb0ELb0ELb1EEEvNS_9BwdParamsE)
        /*1964*/ 	.word	0x00000000


	//----- nvinfo : EIATTR_MIN_STACK_SIZE
	.align		4
.L_1083:
        /*1968*/ 	.byte	0x04, 0x12
        /*196a*/ 	.short	(.L_1085 - .L_1084)
	.align		4
.L_1084:
        /*196c*/ 	.word	index@(_ZN10layer_norm13ln_bwd_kernelINS_13Kernel_traitsIf6__halffS2_fjLj3072ELj1ELj1ELj4ELj16ENS_18Kernel_traits_baseILj3072EfS2_fS2_fjLj128EEEEELb0ELb0ELb1ELb0EEEvNS_9BwdParamsE)
        /*1970*/ 	.word	0x00000000


	//----- nvinfo : EIATTR_MIN_STACK_SIZE
	.align		4
.L_1085:
        /*1974*/ 	.byte	0x04, 0x12
        /*1976*/ 	.short	(.L_1087 - .L_1086)
	.align		4
.L_1086:
        /*1978*/ 	.word	index@(_ZN10layer_norm13ln_bwd_kernelINS_13Kernel_traitsIf6__halffS2_fjLj3072ELj1ELj1ELj4ELj16ENS_18Kernel_traits_baseILj3072EfS2_fS2_fjLj128EEEEELb0ELb0ELb1ELb1EEEvNS_9BwdParamsE)
        /*197c*/ 	.word	0x00000000


	//----- nvinfo : EIATTR_MIN_STACK_SIZE
	.align		4
.L_1087:
        /*1980*/ 	.byte	0x04, 0x12
        /*1982*/ 	.short	(.L_1089 - .L_1088)
	.align		4
.L_1088:
        /*1984*/ 	.word	index@(_ZN10layer_norm13ln_bwd_kernelINS_13Kernel_traitsIf6__halffS2_fjLj3072ELj1ELj1ELj4ELj16ENS_18Kernel_traits_baseILj3072EfS2_fS2_fjLj128EEEEELb0ELb1ELb0ELb0EEEvNS_9BwdParamsE)
        /*1988*/ 	.word	0x00000000


	//----- nvinfo : EIATTR_MIN_STACK_SIZE
	.align		4
.L_1089:
        /*198c*/ 	.byte	0x04, 0x12
        /*198e*/ 	.short	(.L_1091 - .L_1090)
	.align		4
.L_1090:
        /*1990*/ 	.word	index@(_ZN10layer_norm13ln_bwd_kernelINS_13Kernel_traitsIf6__halffS2_fjLj3072ELj1ELj1ELj4ELj16ENS_18Kernel_traits_baseILj3072EfS2_fS2_fjLj128EEEEELb0ELb1ELb0ELb1EEEvNS_9BwdParamsE)
        /*1994*/ 	.word	0x00000000


	//----- nvinfo : EIATTR_MIN_STACK_SIZE
	.align		4
.L_1091:
        /*1998*/ 	.byte	0x04, 0x12
        /*199a*/ 	.short	(.L_1093 - .L_1092)
	.align		4
.L_1092:
        /*199c*/ 	.word	index@(_ZN10layer_norm13ln_bwd_kernelINS_13Kernel_traitsIf6__halffS2_fjLj3072ELj1ELj1ELj4ELj16ENS_18Kernel_traits_baseILj3072EfS2_fS2_fjLj128EEEEELb0ELb1ELb1ELb0EEEvNS_9BwdParamsE)
        /*19a0*/ 	.word	0x00000000


	//----- nvinfo : EIATTR_MIN_STACK_SIZE
	.align		4
.L_1093:
        /*19a4*/ 	.byte	0x04, 0x12
        /*19a6*/ 	.short	(.L_1095 - .L_1094)
	.align		4
.L_1094:
        /*19a8*/ 	.word	index@(_ZN10layer_norm13ln_bwd_kernelINS_13Kernel_traitsIf6__halffS2_fjLj3072ELj1ELj1ELj4ELj16ENS_18Kernel_traits_baseILj3072EfS2_fS2_fjLj128EEEEELb0ELb1ELb1ELb1EEEvNS_9BwdParamsE)
        /*19ac*/ 	.word	0x00000000


	//----- nvinfo : EIATTR_MIN_STACK_SIZE
	.align		4
.L_1095:
        /*19b0*/ 	.byte	0x04, 0x12
        /*19b2*/ 	.short	(.L_1097 - .L_1096)
	.align		4
.L_1096:
        /*19b4*/ 	.word	index@(_ZN10layer_norm13ln_bwd_kernelINS_13Kernel_traitsIf6__halffS2_fjLj3072ELj1ELj1ELj4ELj16ENS_18Kernel_traits_baseILj3072EfS2_fS2_fjLj128EEEEELb1ELb0ELb0ELb0EEEvNS_9BwdParamsE)
        /*19b8*/ 	.word	0x00000000


	//----- nvinfo : EIATTR_MIN_STACK_SIZE
	.align		4
.L_1097:
        /*19bc*/ 	.byte	0x04, 0x12
        /*19be*/ 	.short	(.L_1099 - .L_1098)
	.align		4
.L_1098:
        /*19c0*/ 	.word	index@(_ZN10layer_norm13ln_bwd_kernelINS_13Kernel_traitsIf6__halffS2_fjLj3072ELj1ELj1ELj4ELj16ENS_18Kernel_traits_baseILj3072EfS2_fS2_fjLj128EEEEELb1ELb0ELb0ELb1EEEvNS_9BwdParamsE)
        /*19c4*/ 	.word	0x00000000


	//----- nvinfo : EIATTR_MIN_STACK_SIZE
	.align		4
.L_1099:
        /*19c8*/ 	.byte	0x04, 0x12
        /*19ca*/ 	.short	(.L_1101 - .L_1100)
	.align		4
.L_1100:
        /*19cc*/ 	.word	index@(_ZN10layer_norm22ln_bwd_finalize_kernelINS_22Kernel_traits_finalizeILj3072Ef6__halffS2_fjLb0ELj1024ELj4ENS_18Kernel_traits_baseILj3072EfS2_fS2_fjLj1024EEEEELb0ELb0EEEvNS_9BwdParamsE)
        /*19d0*/ 	.word	0x00000000


	//----- nvinfo : EIATTR_MIN_STACK_SIZE
	.align		4
.L_1101:
        /*19d4*/ 	.byte	0x04, 0x12
        /*19d6*/ 	.short	(.L_1103 - .L_1102)
	.align		4
.L_1102:
        /*19d8*/ 	.word	index@(_ZN10layer_norm13ln_bwd_kernelINS_13Kernel_traitsIf6__halffS2_fjLj3072ELj1ELj1ELj4ELj16ENS_18Kernel_traits_baseILj3072EfS2_fS2_fjLj128EEEEELb1ELb0ELb1ELb0EEEvNS_9BwdParamsE)
        /*19dc*/ 	.word	0x00000000


	//----- nvinfo : EIATTR_MIN_STACK_SIZE
	.align		4
.L_1103:
        /*19e0*/ 	.byte	0x04, 0x12
        /*19e2*/ 	.short	(.L_1105 - .L_1104)
	.align		4
.L_1104:
        /*19e4*/ 	.word	index@(_ZN10layer_norm22ln_bwd_finalize_kernelINS_22Kernel_traits_finalizeILj3072Ef6__halffS2_fjLb0ELj1024ELj4ENS_18Kernel_traits_baseILj3072EfS2_fS2_fjLj1024EEEEELb0ELb1EEEvNS_9BwdParamsE)
        /*19e8*/ 	.word	0x00000000


	//----- nvinfo : EIATTR_MIN_STACK_SIZE
	.align		4
.L_1105:
        /*19ec*/ 	.byte	0x04, 0x12
        /*19ee*/ 	.short	(.L_1107 - .L_1106)
	.align		4
.L_1106:
        /*19f0*/ 	.word	index@(_ZN10layer_norm13ln_bwd_kernelINS_13Kernel_traitsIf6__halffS2_fjLj3072ELj1ELj1ELj4ELj16ENS_18Kernel_traits_baseILj3072EfS2_fS2_fjLj128EEEEELb1ELb0ELb1ELb1EEEvNS_9BwdParamsE)
        /*19f4*/ 	.word	0x00000000


	//----- nvinfo : EIATTR_MIN_STACK_SIZE
	.align		4
.L_1107:
        /*19f8*/ 	.byte	0x04, 0x12
        /*19fa*/ 	.short	(.L_1109 - .L_1108)
	.align		4
.L_1108:
        /*19fc*/ 	.word	index@(_ZN10layer_norm13ln_bwd_kernelINS_13Kernel_traitsIf6__halffS2_fjLj3072ELj1ELj1ELj4ELj16ENS_18Kernel_traits_baseILj3072EfS2_fS2_fjLj128EEEEELb1ELb1ELb0ELb0EEEvNS_9BwdParamsE)
        /*1a00*/ 	.word	0x00000000


	//----- nvinfo : EIATTR_MIN_STACK_SIZE
	.align		4
.L_1109:
        /*1a04*/ 	.byte	0x04, 0x12
        /*1a06*/ 	.short	(.L_1111 - .L_1110)
	.align		4
.L_1110:
        /*1a08*/ 	.word	index@(_ZN10layer_norm13ln_bwd_kernelINS_13Kernel_traitsIf6__halffS2_fjLj3072ELj1ELj1ELj4ELj16ENS_18Kernel_traits_baseILj3072EfS2_fS2_fjLj128EEEEELb1ELb1ELb0ELb1EEEvNS_9BwdParamsE)
        /*1a0c*/ 	.word	0x00000000


	//----- nvinfo : EIATTR_MIN_STACK_SIZE
	.align		4
.L_1111:
        /*1a10*/ 	.byte	0x04, 0x12
        /*1a12*/ 	.short	(.L_1113 - .L_1112)
	.align		4
.L_1112:
        /*1a14*/ 	.word	index@(_ZN10layer_norm22ln_bwd_finalize_kernelINS_22Kernel_traits_finalizeILj3072Ef6__halffS2_fjLb1ELj1024ELj4ENS_18Kernel_traits_baseILj3072EfS2_fS2_fjLj1024EEEEELb1ELb0EEEvNS_9BwdParamsE)
        /*1a18*/ 	.word	0x00000000


	//----- nvinfo : EIATTR_MIN_STACK_SIZE
	.align		4
.L_1113:
        /*1a1c*/ 	.byte	0x04, 0x12
        /*1a1e*/ 	.short	(.L_1115 - .L_1114)
	.align		4
.L_1114:
        /*1a20*/ 	.word	index@(_ZN10layer_norm13ln_bwd_kernelINS_13Kernel_traitsIf6__halffS2_fjLj3072ELj1ELj1ELj4ELj16ENS_18Kernel_traits_baseILj3072EfS2_fS2_fjLj128EEEEELb1ELb1ELb1ELb0EEEvNS_9BwdParamsE)
        /*1a24*/ 	.word	0x00000000


	//----- nvinfo : EIATTR_MIN_STACK_SIZE
	.align		4
.L_1115:
        /*1a28*/ 	.byte	0x04, 0x12
        /*1a2a*/ 	.short	(.L_1117 - .L_1116)
	.align		4
.L_1116:
        /*1a2c*/ 	.word	index@(_ZN10layer_norm22ln_bwd_finalize_kernelINS_22Kernel_traits_finalizeILj3072Ef6__halffS2_fjLb1ELj1024ELj4ENS_18Kernel_traits_baseILj3072EfS2_fS2_fjLj1024EEEEELb1ELb1EEEvNS_9BwdParamsE)
        /*1a30*/ 	.word	0x00000000


	//----- nvinfo : EIATTR_MIN_STACK_SIZE
	.align		4
.L_1117:
        /*1a34*/ 	.byte	0x04, 0x12
        /*1a36*/ 	.short	(.L_1119 - .L_1118)
	.align		4
.L_1118:
        /*1a38*/ 	.word	index@(_ZN10layer_norm13ln_bwd_kernelINS_13Kernel_traitsIf6__halffS2_fjLj3072ELj1ELj1ELj4ELj16ENS_18Kernel_traits_baseILj3072EfS2_fS2_fjLj128EEEEELb1ELb1ELb1ELb1EEEvNS_9BwdParamsE)
        /*1a3c*/ 	.word	0x00000000


	//----- nvinfo : EIATTR_MIN_STACK_SIZE
	.align		4
.L_1119:
        /*1a40*/ 	.byte	0x04, 0x12
        /*1a42*/ 	.short	(.L_1121 - .L_1120)
	.align		4
.L_1120:
        /*1a44*/ 	.word	index@(_ZN10layer_norm13ln_bwd_kernelINS_13Kernel_traitsI6__halfffffjLj3072ELj1ELj1ELj4ELj16ENS_18Kernel_traits_baseILj3072ES2_ffffjLj128EEEEELb0ELb0ELb0ELb0EEEvNS_9BwdParamsE)
        /*1a48*/ 	.word	0x00000000


	//----- nvinfo : EIATTR_MIN_STACK_SIZE
	.align		4
.L_1121:
        /*1a4c*/ 	.byte	0x04, 0x12
        /*1a4e*/ 	.short	(.L_1123 - .L_1122)
	.align		4
.L_1122:
        /*1a50*/ 	.word	index@(_ZN10layer_norm13ln_bwd_kernelINS_13Kernel_traitsI6__halfffffjLj3072ELj1ELj1ELj4ELj16ENS_18Kernel_traits_baseILj3072ES2_ffffjLj128EEEEELb0ELb0ELb0ELb1EEEvNS_9BwdParamsE)
        /*1a54*/ 	.word	0x00000000


	//----- nvinfo : EIATTR_MIN_STACK_SIZE
	.align		4
.L_1123:
        /*1a58*/ 	.byte	0x04, 0x12
        /*1a5a*/ 	.short	(.L_1125 - .L_1124)
	.align		4
.L_1124:
        /*1a5c*/ 	.word	index@(_ZN10layer_norm13ln_bwd_kernelINS_13Kernel_traitsI6__halfffffjLj3072ELj1ELj1ELj4ELj16ENS_18Kernel_traits_baseILj3072ES2_ffffjLj128EEEEELb0ELb0ELb1ELb0EEEvNS_9BwdParamsE)
        /*1a60*/ 	.word	0x00000000


	//----- nvinfo : EIATTR_MIN_STACK_SIZE
	.align		4
.L_1125:
        /*1a64*/ 	.byte	0x04, 0x12
        /*1a66*/ 	.short	(.L_1127 - .L_1126)
	.align		4
.L_1126:
        /*1a68*/ 	.word	index@(_ZN10layer_norm13ln_bwd_kernelINS_13Kernel_traitsI6__halfffffjLj3072ELj1ELj1ELj4ELj16ENS_18Kernel_traits_baseILj3072ES2_ffffjLj128EEEEELb0ELb0ELb1ELb1EEEvNS_9BwdParamsE)
        /*1a6c*/ 	.word	0x00000000


	//----- nvinfo : EIATTR_MIN_STACK_SIZE
	.align		4
.L_1127:
        /*1a70*/ 	.byte	0x04, 0x12
        /*1a72*/ 	.short	(.L_1129 - .L_1128)
	.align		4
.L_1128:
        /*1a74*/ 	.word	index@(_ZN10layer_norm13ln_bwd_kernelINS_13Kernel_traitsI6__halfffffjLj3072ELj1ELj1ELj4ELj16ENS_18Kernel_traits_baseILj3072ES2_ffffjLj128EEEEELb0ELb1ELb0ELb0EEEvNS_9BwdParamsE)
        /*1a78*/ 	.word	0x00000000


	//----- nvinfo : EIATTR_MIN_STACK_SIZE
	.align		4
.L_1129:
        /*1a7c*/ 	.byte	0x04, 0x12
        /*1a7e*/ 	.short	(.L_1131 - .L_1130)
	.align		4
.L_1130:
        /*1a80*/ 	.word	index@(_ZN10layer_norm13ln_bwd_kernelINS_13Kernel_traitsI6__halfffffjLj3072ELj1ELj1ELj4ELj16ENS_18Kernel_traits_baseILj3072ES2_ffffjLj128EEEEELb0ELb1ELb0ELb1EEEvNS_9BwdParamsE)
        /*1a84*/ 	.word	0x00000000


	//----- nvinfo : EIATTR_MIN_STACK_SIZE
	.align		4
.L_1131:
        /*1a88*/ 	.byte	0x04, 0x12
        /*1a8a*/ 	.short	(.L_1133 - .L_1132)
	.align		4
.L_1132:
        /*1a8c*/ 	.word	index@(_ZN10layer_norm13ln_bwd_kernelINS_13Kernel_traitsI6__halfffffjLj3072ELj1ELj1ELj4ELj16ENS_18Kernel_traits_baseILj3072ES2_ffffjLj128EEEEELb0ELb1ELb1ELb0EEEvNS_9BwdParamsE)
        /*1a90*/ 	.word	0x00000000


	//----- nvinfo : EIATTR_MIN_STACK_SIZE
	.align		4
.L_1133:
        /*1a94*/ 	.byte	0x04, 0x12
        /*1a96*/ 	.short	(.L_1135 - .L_1134)
	.align		4
.L_1134:
        /*1a98*/ 	.word	index@(_ZN10layer_norm13ln_bwd_kernelINS_13Kernel_traitsI6__halfffffjLj3072ELj1ELj1ELj4ELj16ENS_18Kernel_traits_baseILj3072ES2_ffffjLj128EEEEELb0ELb1ELb1ELb1EEEvNS_9BwdParamsE)
        /*1a9c*/ 	.word	0x00000000


	//----- nvinfo : EIATTR_MIN_STACK_SIZE
	.align		4
.L_1135:
        /*1aa0*/ 	.byte	0x04, 0x12
        /*1aa2*/ 	.short	(.L_1137 - .L_1136)
	.align		4
.L_1136:
        /*1aa4*/ 	.word	index@(_ZN10layer_norm13ln_bwd_kernelINS_13Kernel_traitsI6__halfffffjLj3072ELj1ELj1ELj4ELj16ENS_18Kernel_traits_baseILj3072ES2_ffffjLj128EEEEELb1ELb0ELb0ELb0EEEvNS_9BwdParamsE)
        /*1aa8*/ 	.word	0x00000000


	//----- nvinfo : EIATTR_MIN_STACK_SIZE
	.align		4
.L_1137:
        /*1aac*/ 	.byte	0x04, 0x12
        /*1aae*/ 	.short	(.L_1139 - .L_1138)
	.align		4
.L_1138:
        /*1ab0*/ 	.word	index@(_ZN10layer_norm13ln_bwd_kernelINS_13Kernel_traitsI6__halfffffjLj3072ELj1ELj1ELj4ELj16ENS_18Kernel_traits_baseILj3072ES2_ffffjLj128EEEEELb1ELb0ELb0ELb1EEEvNS_9BwdParamsE)
        /*1ab4*/ 	.word	0x00000000


	//----- nvinfo : EIATTR_MIN_STACK_SIZE
	.align		4
.L_1139:
        /*1ab8*/ 	.byte	0x04, 0x12
        /*1aba*/ 	.short	(.L_1141 - .L_1140)
	.align		4
.L_1140:
        /*1abc*/ 	.word	index@(_ZN10layer_norm22ln_bwd_finalize_kernelINS_22Kernel_traits_finalizeILj3072E6__halfffffjLb0ELj1024ELj4ENS_18Kernel_traits_baseILj3072ES2_ffffjLj1024EEEEELb0ELb0EEEvNS_9BwdParamsE)
        /*1ac0*/ 	.word	0x00000000


	//----- nvinfo : EIATTR_MIN_STACK_SIZE
	.align		4
.L_1141:
        /*1ac4*/ 	.byte	0x04, 0x12
        /*1ac6*/ 	.short	(.L_1143 - .L_1142)
	.align		4
.L_1142:
        /*1ac8*/ 	.word	index@(_ZN10layer_norm13ln_bwd_kernelINS_13Kernel_traitsI6__halfffffjLj3072ELj1ELj1ELj4ELj16ENS_18Kernel_traits_baseILj3072ES2_ffffjLj128EEEEELb1ELb0ELb1ELb0EEEvNS_9BwdParamsE)
        /*1acc*/ 	.word	0x00000000


	//----- nvinfo : EIATTR_MIN_STACK_SIZE
	.align		4
.L_1143:
        /*1ad0*/ 	.byte	0x04, 0x12
        /*1ad2*/ 	.short	(.L_1145 - .L_1144)
	.align		4
.L_1144:
        /*1ad4*/ 	.word	index@(_ZN10layer_norm22ln_bwd_finalize_kernelINS_22Kernel_traits_finalizeILj3072E6__halfffffjLb0ELj1024ELj4ENS_18Kernel_traits_baseILj3072ES2_ffffjLj1024EEEEELb0ELb1EEEvNS_9BwdParamsE)
        /*1ad8*/ 	.word	0x00000000


	//----- nvinfo : EIATTR_MIN_STACK_SIZE
	.align		4
.L_1145:
        /*1adc*/ 	.byte	0x04, 0x12
        /*1ade*/ 	.short	(.L_1147 - .L_1146)
	.align		4
.L_1146:
        /*1ae0*/ 	.word	index@(_ZN10layer_norm13ln_bwd_kernelINS_13Kernel_traitsI6__halfffffjLj3072ELj1ELj1ELj4ELj16ENS_18Kernel_traits_baseILj3072ES2_ffffjLj128EEEEELb1ELb0ELb1ELb1EEEvNS_9BwdParamsE)
        /*1ae4*/ 	.word	0x00000000


	//----- nvinfo : EIATTR_MIN_STACK_SIZE
	.align		4
.L_1147:
        /*1ae8*/ 	.byte	0x04, 0x12
        /*1aea*/ 	.short	(.L_1149 - .L_1148)
	.align		4
.L_1148:
        /*1aec*/ 	.word	index@(_ZN10layer_norm13ln_bwd_kernelINS_13Kernel_traitsI6__halfffffjLj3072ELj1ELj1ELj4ELj16ENS_18Kernel_traits_baseILj3072ES2_ffffjLj128EEEEELb1ELb1ELb0ELb0EEEvNS_9BwdParamsE)
        /*1af0*/ 	.word	0x00000000


	//----- nvinfo : EIATTR_MIN_STACK_SIZE
	.align		4
.L_1149:
        /*1af4*/ 	.byte	0x04, 0x12
        /*1af6*/ 	.short	(.L_1151 - .L_1150)
	.align		4
.L_1150:
        /*1af8*/ 	.word	index@(_ZN10layer_norm13ln_bwd_kernelINS_13Kernel_traitsI6__halfffffjLj3072ELj1ELj1ELj4ELj16ENS_18Kernel_traits_baseILj3072ES2_ffffjLj128EEEEELb1ELb1ELb0ELb1EEEvNS_9BwdParamsE)
        /*1afc*/ 	.word	0x00000000


	//----- nvinfo : EIATTR_MIN_STACK_SIZE
	.align		4
.L_1151:
        /*1b00*/ 	.byte	0x04, 0x12
        /*1b02*/ 	.short	(.L_1153 - .L_1152)
	.align		4
.L_1152:
        /*1b04*/ 	.word	index@(_ZN10layer_norm22ln_bwd_finalize_kernelINS_22Kernel_traits_finalizeILj3072E6__halfffffjLb1ELj1024ELj4ENS_18Kernel_traits_baseILj3072ES2_ffffjLj1024EEEEELb1ELb0EEEvNS_9BwdParamsE)
        /*1b08*/ 	.word	0x00000000


	//----- nvinfo : EIATTR_MIN_STACK_SIZE
	.align		4
.L_1153:
        /*1b0c*/ 	.byte	0x04, 0x12
        /*1b0e*/ 	.short	(.L_1155 - .L_1154)
	.align		4
.L_1154:
        /*1b10*/ 	.word	index@(_ZN10layer_norm13ln_bwd_kernelINS_13Kernel_traitsI6__halfffffjLj3072ELj1ELj1ELj4ELj16ENS_18Kernel_traits_baseILj3072ES2_ffffjLj128EEEEELb1ELb1ELb1ELb0EEEvNS_9BwdParamsE)
        /*1b14*/ 	.word	0x00000000


	//----- nvinfo : EIATTR_MIN_STACK_SIZE
	.align		4
.L_1155:
        /*1b18*/ 	.byte	0x04, 0x12
        /*1b1a*/ 	.short	(.L_1157 - .L_1156)
	.align		4
.L_1156:
        /*1b1c*/ 	.word	index@(_ZN10layer_norm22ln_bwd_finalize_kernelINS_22Kernel_traits_finalizeILj3072E6__halfffffjLb1ELj1024ELj4ENS_18Kernel_traits_baseILj3072ES2_ffffjLj1024EEEEELb1ELb1EEEvNS_9BwdParamsE)
        /*1b20*/ 	.word	0x00000000


	//----- nvinfo : EIATTR_MIN_STACK_SIZE
	.align		4
.L_1157:
        /*1b24*/ 	.byte	0x04, 0x12
        /*1b26*/ 	.short	(.L_1159 - .L_1158)
	.align		4
.L_1158:
        /*1b28*/ 	.word	index@(_ZN10layer_norm13ln_bwd_kernelINS_13Kernel_traitsI6__halfffffjLj3072ELj1ELj1ELj4ELj16ENS_18Kernel_traits_baseILj3072ES2_ffffjLj128EEEEELb1ELb1ELb1ELb1EEEvNS_9BwdParamsE)
        /*1b2c*/ 	.word	0x00000000


	//----- nvinfo : EIATTR_MIN_STACK_SIZE
	.align		4
.L_1159:
        /*1b30*/ 	.byte	0x04, 0x12
        /*1b32*/ 	.short	(.L_1161 - .L_1160)
	.align		4
.L_1160:
        /*1b34*/ 	.word	index@(_ZN10layer_norm13ln_bwd_kernelINS_13Kernel_traitsIfffffjLj3072ELj1ELj1ELj4ELj16ENS_18Kernel_traits_baseILj3072EfffffjLj128EEEEELb0ELb0ELb0ELb0EEEvNS_9BwdParamsE)
        /*1b38*/ 	.word	0x00000000


	//----- nvinfo : EIATTR_MIN_STACK_SIZE
	.align		4
.L_1161:
        /*1b3c*/ 	.byte	0x04, 0x12
        /*1b3e*/ 	.short	(.L_1163 - .L_1162)
	.align		4
.L_1162:
        /*1b40*/ 	.word	index@(_ZN10layer_norm13ln_bwd_kernelINS_13Kernel_traitsIfffffjLj3072ELj1ELj1ELj4ELj16ENS_18Kernel_traits_baseILj3072EfffffjLj128EEEEELb0ELb0ELb0ELb1EEEvNS_9BwdParamsE)
        /*1b44*/ 	.word	0x00000000


	//----- nvinfo : EIATTR_MIN_STACK_SIZE
	.align		4
.L_1163:
        /*1b48*/ 	.byte	0x04, 0x12
        /*1b4a*/ 	.short	(.L_1165 - .L_1164)
	.align		4
.L_1164:
        /*1b4c*/ 	.word	index@(_ZN10layer_norm13ln_bwd_kernelINS_13Kernel_traitsIfffffjLj3072ELj1ELj1ELj4ELj16ENS_18Kernel_traits_baseILj3072EfffffjLj128EEEEELb0ELb0ELb1ELb0EEEvNS_9BwdParamsE)
        /*1b50*/ 	.word	0x00000000


	//----- nvinfo : EIATTR_MIN_STACK_SIZE
	.align		4
.L_1165:
        /*1b54*/ 	.byte	0x04, 0x12
        /*1b56*/ 	.short	(.L_1167 - .L_1166)
	.align		4
.L_1166:
        /*1b58*/ 	.word	index@(_ZN10layer_norm13ln_bwd_kernelINS_13Kernel_traitsIfffffjLj3072ELj1ELj1ELj4ELj16ENS_18Kernel_traits_baseILj3072EfffffjLj128EEEEELb0ELb0ELb1ELb1EEEvNS_9BwdParamsE)
        /*1b5c*/ 	.word	0x00000000


	//----- nvinfo : EIATTR_MIN_STACK_SIZE
	.align		4
.L_1167:
        /*1b60*/ 	.byte	0x04, 0x12
        /*1b62*/ 	.short	(.L_1169 - .L_1168)
	.align		4
.L_1168:
        /*1b64*/ 	.word	index@(_ZN10layer_norm13ln_bwd_kernelINS_13Kernel_traitsIfffffjLj3072ELj1ELj1ELj4ELj16ENS_18Kernel_traits_baseILj3072EfffffjLj128EEEEELb0ELb1ELb0ELb0EEEvNS_9BwdParamsE)
        /*1b68*/ 	.word	0x00000000


	//----- nvinfo : EIATTR_MIN_STACK_SIZE
	.align		4
.L_1169:
        /*1b6c*/ 	.byte	0x04, 0x12
        /*1b6e*/ 	.short	(.L_1171 - .L_1170)
	.align		4
.L_1170:
        /*1b70*/ 	.word	index@(_ZN10layer_norm13ln_bwd_kernelINS_13Kernel_traitsIfffffjLj3072ELj1ELj1ELj4ELj16ENS_18Kernel_traits_baseILj3072EfffffjLj128EEEEELb0ELb1ELb0ELb1EEEvNS_9BwdParamsE)
        /*1b74*/ 	.word	0x00000000


	//----- nvinfo : EIATTR_MIN_STACK_SIZE
	.align		4
.L_1171:
        /*1b78*/ 	.byte	0x04, 0x12
        /*1b7a*/ 	.short	(.L_1173 - .L_1172)
	.align		4
.L_1172:
        /*1b7c*/ 	.word	index@(_ZN10layer_norm13ln_bwd_kernelINS_13Kernel_traitsIfffffjLj3072ELj1ELj1ELj4ELj16ENS_18Kernel_traits_baseILj3072EfffffjLj128EEEEELb0ELb1ELb1ELb0EEEvNS_9BwdParamsE)
        /*1b80*/ 	.word	0x00000000


	//----- nvinfo : EIATTR_MIN_STACK_SIZE
	.align		4
.L_1173:
        /*1b84*/ 	.byte	0x04, 0x12
        /*1b86*/ 	.short	(.L_1175 - .L_1174)
	.align		4
.L_1174:
        /*1b88*/ 	.word	index@(_ZN10layer_norm13ln_bwd_kernelINS_13Kernel_traitsIfffffjLj3072ELj1ELj1ELj4ELj16ENS_18Kernel_traits_baseILj3072EfffffjLj128EEEEELb0ELb1ELb1ELb1EEEvNS_9BwdParamsE)
        /*1b8c*/ 	.word	0x00000000


	//----- nvinfo : EIATTR_MIN_STACK_SIZE
	.align		4
.L_1175:
        /*1b90*/ 	.byte	0x04, 0x12
        /*1b92*/ 	.short	(.L_1177 - .L_1176)
	.align		4
.L_1176:
        /*1b94*/ 	.word	index@(_ZN10layer_norm13ln_bwd_kernelINS_13Kernel_traitsIfffffjLj3072ELj1ELj1ELj4ELj16ENS_18Kernel_traits_baseILj3072EfffffjLj128EEEEELb1ELb0ELb0ELb0EEEvNS_9BwdParamsE)
        /*1b98*/ 	.word	0x00000000


	//----- nvinfo : EIATTR_MIN_STACK_SIZE
	.align		4
.L_1177:
        /*1b9c*/ 	.byte	0x04, 0x12
        /*1b9e*/ 	.short	(.L_1179 - .L_1178)
	.align		4
.L_1178:
        /*1ba0*/ 	.word	index@(_ZN10layer_norm13ln_bwd_kernelINS_13Kernel_traitsIfffffjLj3072ELj1ELj1ELj4ELj16ENS_18Kernel_traits_baseILj3072EfffffjLj128EEEEELb1ELb0ELb0ELb1EEEvNS_9BwdParamsE)
        /*1ba4*/ 	.word	0x00000000


	//----- nvinfo : EIATTR_MIN_STACK_SIZE
	.align		4
.L_1179:
        /*1ba8*/ 	.byte	0x04, 0x12
        /*1baa*/ 	.short	(.L_1181 - .L_1180)
	.align		4
.L_1180:
        /*1bac*/ 	.word	index@(_ZN10layer_norm22ln_bwd_finalize_kernelINS_22Kernel_traits_finalizeILj3072EfffffjLb0ELj1024ELj4ENS_18Kernel_traits_baseILj3072EfffffjLj1024EEEEELb0ELb0EEEvNS_9BwdParamsE)
        /*1bb0*/ 	.word	0x00000000


	//----- nvinfo : EIATTR_MIN_STACK_SIZE
	.align		4
.L_1181:
        /*1bb4*/ 	.byte	0x04, 0x12
        /*1bb6*/ 	.short	(.L_1183 - .L_1182)
	.align		4
.L_1182:
        /*1bb8*/ 	.word	index@(_ZN10layer_norm13ln_bwd_kernelINS_13Kernel_traitsIfffffjLj3072ELj1ELj1ELj4ELj16ENS_18Kernel_traits_baseILj3072EfffffjLj128EEEEELb1ELb0ELb1ELb0EEEvNS_9BwdParamsE)
        /*1bbc*/ 	.word	0x00000000


	//----- nvinfo : EIATTR_MIN_STACK_SIZE
	.align		4
.L_1183:
        /*1bc0*/ 	.byte	0x04, 0x12
        /*1bc2*/ 	.short	(.L_1185 - .L_1184)
	.align		4
.L_1184:
        /*1bc4*/ 	.word	index@(_ZN10layer_norm22ln_bwd_finalize_kernelINS_22Kernel_traits_finalizeILj3072EfffffjLb0ELj1024ELj4ENS_18Kernel_traits_baseILj3072EfffffjLj1024EEEEELb0ELb1EEEvNS_9BwdParamsE)
        /*1bc8*/ 	.word	0x00000000


	//----- nvinfo : EIATTR_MIN_STACK_SIZE
	.align		4
.L_1185:
        /*1bcc*/ 	.byte	0x04, 0x12
        /*1bce*/ 	.short	(.L_1187 - .L_1186)
	.align		4
.L_1186:
        /*1bd0*/ 	.word	index@(_ZN10layer_norm13ln_bwd_kernelINS_13Kernel_traitsIfffffjLj3072ELj1ELj1ELj4ELj16ENS_18Kernel_traits_baseILj3072EfffffjLj128EEEEELb1ELb0ELb1ELb1EEEvNS_9BwdParamsE)
        /*1bd4*/ 	.word	0x00000000


	//----- nvinfo : EIATTR_MIN_STACK_SIZE
	.align		4
.L_1187:
        /*1bd8*/ 	.byte	0x04, 0x12
        /*1bda*/ 	.short	(.L_1189 - .L_1188)
	.align		4
.L_1188:
        /*1bdc*/ 	.word	index@(_ZN10layer_norm13ln_bwd_kernelINS_13Kernel_traitsIfffffjLj3072ELj1ELj1ELj4ELj16ENS_18Kernel_traits_baseILj3072EfffffjLj128EEEEELb1ELb1ELb0ELb0EEEvNS_9BwdParamsE)
        /*1be0*/ 	.word	0x00000000


	//----- nvinfo : EIATTR_MIN_STACK_SIZE
	.align		4
.L_1189:
        /*1be4*/ 	.byte	0x04, 0x12
        /*1be6*/ 	.short	(.L_1191 - .L_1190)
	.align		4
.L_1190:
        /*1be8*/ 	.word	index@(_ZN10layer_norm13ln_bwd_kernelINS_13Kernel_traitsIfffffjLj3072ELj1ELj1ELj4ELj16ENS_18Kernel_traits_baseILj3072EfffffjLj128EEEEELb1ELb1ELb0ELb1EEEvNS_9BwdParamsE)
        /*1bec*/ 	.word	0x00000000


	//----- nvinfo : EIATTR_MIN_STACK_SIZE
	.align		4
.L_1191:
        /*1bf0*/ 	.byte	0x04, 0x12
        /*1bf2*/ 	.short	(.L_1193 - .L_1192)
	.align		4
.L_1192:
        /*1bf4*/ 	.word	index@(_ZN10layer_norm22ln_bwd_finalize_kernelINS_22Kernel_traits_finalizeILj3072EfffffjLb1ELj1024ELj4ENS_18Kernel_traits_baseILj3072EfffffjLj1024EEEEELb1ELb0EEEvNS_9BwdParamsE)
        /*1bf8*/ 	.word	0x00000000


	//----- nvinfo : EIATTR_MIN_STACK_SIZE
	.align		4
.L_1193:
        /*1bfc*/ 	.byte	0x04, 0x12
        /*1bfe*/ 	.short	(.L_1195 - .L_1194)
	.align		4
.L_1194:
        /*1c00*/ 	.word	index@(_ZN10layer_norm13ln_bwd_kernelINS_13Kernel_traitsIfffffjLj3072ELj1ELj1ELj4ELj16ENS_18Kernel_traits_baseILj3072EfffffjLj128EEEEELb1ELb1ELb1ELb0EEEvNS_9BwdParamsE)
        /*1c04*/ 	.word	0x00000000


	//----- nvinfo : EIATTR_MIN_STACK_SIZE
	.align		4
.L_1195:
        /*1c08*/ 	.byte	0x04, 0x12
        /*1c0a*/ 	.short	(.L_1197 - .L_1196)
	.align		4
.L_1196:
        /*1c0c*/ 	.word	index@(_ZN10layer_norm22ln_bwd_finalize_kernelINS_22Kernel_traits_finalizeILj3072EfffffjLb1ELj1024ELj4ENS_18Kernel_traits_baseILj3072EfffffjLj1024EEEEELb1ELb1EEEvNS_9BwdParamsE)
        /*1c10*/ 	.word	0x00000000


	//----- nvinfo : EIATTR_MIN_STACK_SIZE
	.align		4
.L_1197:
        /*1c14*/ 	.byte	0x04, 0x12
        /*1c16*/ 	.short	(.L_1199 - .L_1198)
	.align		4
.L_1198:
        /*1c18*/ 	.word	index@(_ZN10layer_norm13ln_bwd_kernelINS_13Kernel_traitsIfffffjLj3072ELj1ELj1ELj4ELj16ENS_18Kernel_traits_baseILj3072EfffffjLj128EEEEELb1ELb1ELb1ELb1EEEvNS_9BwdParamsE)
        /*1c1c*/ 	.word	0x00000000
.L_1199:


//--------------------- .nv.compat                --------------------------
	.section	.nv.compat,"",@"SHT_CUDA_COMPAT_INFO"
	.align	4
        /*0000*/ 	.byte	0x02, 0x09, 0x01, 0x00, 0x02, 0x02, 0x01, 0x00, 0x02, 0x05, 0x05, 0x00, 0x03, 0x07, 0x01, 0x01
        /*0010*/ 	.byte	0x02, 0x03, 0x00, 0x00, 0x02, 0x06, 0x01, 0x00, 0x04, 0x0b, 0x08, 0x00, 0x00, 0x00, 0x00, 0x00
        /*0020*/ 	.byte	0x00, 0x00, 0x00, 0x00


//--------------------- .nv.info._ZN10layer_norm13ln_bwd_kernelINS_13Kernel_traitsI13__nv_bfloat16S2_S2_S2_fjLj3072ELj1ELj1ELj4ELj16ENS_18Kernel_traits_baseILj3072ES2_S2_S2_S2_fjLj128EEEEELb0ELb0ELb0ELb0EEEvNS_9BwdParamsE --------------------------
	.section	.nv.info._ZN10layer_norm13ln_bwd_kernelINS_13Kernel_traitsI13__nv_bfloat16S2_S2_S2_fjLj3072ELj1ELj1ELj4ELj16ENS_18Kernel_traits_baseILj3072ES2_S2_S2_S2_fjLj128EEEEELb0ELb0ELb0ELb0EEEvNS_9BwdParamsE,"",@"SHT_CUDA_INFO"
	.sectionflags	@""
	.align	4


	//----- nvinfo : EIATTR_CUDA_API_VERSION
	.align		4
        /*0000*/ 	.byte	0x04, 0x37
        /*0002*/ 	.short	(.L_1201 - .L_1200)
.L_1200:
        /*0004*/ 	.word	0x00000082


	//----- nvinfo : EIATTR_KPARAM_INFO
	.align		4
.L_1201:
        /*0008*/ 	.byte	0x04, 0x17
        /*000a*/ 	.short	(.L_1203 - .L_1202)
.L_1202:
        /*000c*/ 	.word	0x00000000
        /*0010*/ 	.short	0x0000
        /*0012*/ 	.short	0x0000
        /*0014*/ 	.byte	0x00, 0xf0, 0xa1, 0x04


	//----- nvinfo : EIATTR_SPARSE_MMA_MASK
	.align		4
.L_1203:
        /*0018*/ 	.byte	0x03, 0x50
        /*001a*/ 	.short	0x0000


	//----- nvinfo : EIATTR_MAXREG_COUNT
	.align		4
        /*001c*/ 	.byte	0x03, 0x1b
        /*001e*/ 	.short	0x00ff


	//----- nvinfo : EIATTR_NUM_BARRIERS
	.align		4
        /*0020*/ 	.byte	0x02, 0x4c
        /*0022*/ 	.byte	0x01
	.zero		1


	//----- nvinfo : EIATTR_MERCURY_ISA_VERSION
	.align		4
        /*0024*/ 	.byte	0x03, 0x5f
        /*0026*/ 	.short	0x0101


	//----- nvinfo : EIATTR_COOP_GROUP_MASK_REGIDS
	.align		4
        /*0028*/ 	.byte	0x04, 0x29
        /*002a*/ 	.short	(.L_1205 - .L_1204)


	//   ....[0]....
.L_1204:
        /*002c*/ 	.word	0xffffffff


	//   ....[1]....
        /*0030*/ 	.word	0xffffffff


	//   ....[2]....
        /*0034*/ 	.word	0xffffffff


	//   ....[3]....
        /*0038*/ 	.word	0xffffffff


	//   ....[4]....
        /*003c*/ 	.word	0xffffffff


	//   ....[5]....
        /*0040*/ 	.word	0xffffffff


	//   ....[6]....
        /*0044*/ 	.word	0xffffffff


	//   ....[7]....
        /*0048*/ 	.word	0xffffffff


	//   ....[8]....
        /*004c*/ 	.word	0xffffffff


	//   ....[9]....
        /*0050*/ 	.word	0xffffffff


	//   ....[10]....
        /*0054*/ 	.word	0x05000098


	//   ....[11]....
        /*0058*/ 	.word	0x05000098


	//   ....[12]....
        /*005c*/ 	.word	0x05000098


	//   ....[13]....
        /*0060*/ 	.word	0x05000098


	//   ....[14]....
        /*0064*/ 	.word	0x05000098


	//   ....[15]....
        /*0068*/ 	.word	0x05000098


	//   ....[16]....
        /*006c*/ 	.word	0x05000098


	//   ....[17]....
        /*0070*/ 	.word	0x05000098


	//   ....[18]....
        /*0074*/ 	.word	0x05000098


	//   ....[19]....
        /*0078*/ 	.word	0x05000098


	//----- nvinfo : EIATTR_COOP_GROUP_INSTR_OFFSETS
	.align		4
.L_1205:
        /*007c*/ 	.byte	0x04, 0x28
        /*007e*/ 	.short	(.L_1207 - .L_1206)


	//   ....[0]....
.L_1206:
        /*0080*/ 	.word	0x00001a10


	//   ....[1]....
        /*0084*/ 	.word	0x00001a20


	//   ....[2]....
        /*0088*/ 	.word	0x00001a50


	//   ....[3]....
        /*008c*/ 	.word	0x00001a60


	//   ....[4]....
        /*0090*/ 	.word	0x00001a90


	//   ....[5]....
        /*0094*/ 	.word	0x00001aa0


	//   ....[6]....
        /*0098*/ 	.word	0x00001ad0


	//   ....[7]....
        /*009c*/ 	.word	0x00001ae0


	//   ....[8]....
        /*00a0*/ 	.word	0x00001b10


	//   ....[9]....
        /*00a4*/ 	.word	0x00001b20


	//   ....[10]....
        /*00a8*/ 	.word	0x00003030


	//   ....[11]....
        /*00ac*/ 	.word	0x00003090


	//   ....[12]....
        /*00b0*/ 	.word	0x000030f0


	//   ....[13]....
        /*00b4*/ 	.word	0x00003150


	//   ....[14]....
        /*00b8*/ 	.word	0x000031c0


	//   ....[15]....
        /*00bc*/ 	.word	0x00003220


	//   ....[16]....
        /*00c0*/ 	.word	0x00003290


	//   ....[17]....
        /*00c4*/ 	.word	0x000032f0


	//   ....[18]....
        /*00c8*/ 	.word	0x00003360


	//   ....[19]....
        /*00cc*/ 	.word	0x000033c0


	//----- nvinfo : EIATTR_EXIT_INSTR_OFFSETS
	.align		4
.L_1207:
        /*00d0*/ 	.byte	0x04, 0x1c
        /*00d2*/ 	.short	(.L_1209 - .L_1208)


	//   ....[0]....
.L_1208:
        /*00d4*/ 	.word	0x00002f50


	//   ....[1]....
        /*00d8*/ 	.word	0x00002fe0


	//----- nvinfo : EIATTR_MAX_THREADS
	.align		4
.L_1209:
        /*00dc*/ 	.byte	0x04, 0x05
        /*00de*/ 	.short	(.L_1211 - .L_1210)
.L_1210:
        /*00e0*/ 	.word	0x00000080
        /*00e4*/ 	.word	0x00000001
        /*00e8*/ 	.word	0x00000001


	//----- nvinfo : EIATTR_CRS_STACK_SIZE
	.align		4
.L_1211:
        /*00ec*/ 	.byte	0x04, 0x1e
        /*00ee*/ 	.short	(.L_1213 - .L_1212)
.L_1212:
        /*00f0*/ 	.word	0x00000000


	//----- nvinfo : EIATTR_CBANK_PARAM_SIZE
	.align		4
.L_1213:
        /*00f4*/ 	.byte	0x03, 0x19
        /*00f6*/ 	.short	0x0128


	//----- nvinfo : EIATTR_PARAM_CBANK
	.align		4
        /*00f8*/ 	.byte	0x04, 0x0a
        /*00fa*/ 	.short	(.L_1215 - .L_1214)
	.align		4
.L_1214:
        /*00fc*/ 	.word	index@(.nv.constant0._ZN10layer_norm13ln_bwd_kernelINS_13Kernel_traitsI13__nv_bfloat16S2_S2_S2_fjLj3072ELj1ELj1ELj4ELj16ENS_18Kernel_traits_baseILj3072ES2_S2_S2_S2_fjLj128EEEEELb0ELb0ELb0ELb0EEEvNS_9BwdParamsE)
        /*0100*/ 	.short	0x0210
        /*0102*/ 	.short	0x0128


	//----- nvinfo : EIATTR_SW_WAR
	.align		4
.L_1215:
        /*0104*/ 	.byte	0x04, 0x36
        /*0106*/ 	.short	(.L_1217 - .L_1216)
.L_1216:
        /*0108*/ 	.word	0x00000008
.L_1217:


//--------------------- .nv.info._ZN10layer_norm13ln_bwd_kernelINS_13Kernel_traitsI13__nv_bfloat16S2_S2_S2_fjLj3072ELj1ELj1ELj4ELj16ENS_18Kernel_traits_baseILj3072ES2_S2_S2_S2_fjLj128EEEEELb0ELb0ELb0ELb1EEEvNS_9BwdParamsE --------------------------
	.section	.nv.info._ZN10layer_norm13ln_bwd_kernelINS_13Kernel_traitsI13__nv_bfloat16S2_S2_S2_fjLj3072ELj1ELj1ELj4ELj16ENS_18Kernel_traits_baseILj3072ES2_S2_S2_S2_fjLj128EEEEELb0ELb0ELb0ELb1EEEvNS_9BwdParamsE,"",@"SHT_CUDA_INFO"
	.sectionflags	@""
	.align	4


	//----- nvinfo : EIATTR_CUDA_API_VERSION
	.align		4
        /*0000*/ 	.byte	0x04, 0x37
        /*0002*/ 	.short	(.L_1219 - .L_1218)
.L_1218:
        /*0004*/ 	.word	0x00000082


	//----- nvinfo : EIATTR_KPARAM_INFO
	.align		4
.L_1219:
        /*0008*/ 	.byte	0x04, 0x17
        /*000a*/ 	.short	(.L_1221 - .L_1220)
.L_1220:
        /*000c*/ 	.word	0x00000000
        /*0010*/ 	.short	0x0000
        /*0012*/ 	.short	0x0000
        /*0014*/ 	.byte	0x00, 0xf0, 0xa1, 0x04


	//----- nvinfo : EIATTR_SPARSE_MMA_MASK
	.align		4
.L_1221:
        /*0018*/ 	.byte	0x03, 0x50
        /*001a*/ 	.short	0x0000


	//----- nvinfo : EIATTR_MAXREG_COUNT
	.align		4
        /*001c*/ 	.byte	0x03, 0x1b
        /*001e*/ 	.short	0x00ff


	//----- nvinfo : EIATTR_NUM_BARRIERS
	.align		4
        /*0020*/ 	.byte	0x02, 0x4c
        /*0022*/ 	.byte	0x01
	.zero		1


	//----- nvinfo : EIATTR_MERCURY_ISA_VERSION
	.align		4
        /*0024*/ 	.byte	0x03, 0x5f
        /*0026*/ 	.short	0x0101


	//----- nvinfo : EIATTR_COOP_GROUP_MASK_REGIDS
	.align		4
        /*0028*/ 	.byte	0x04, 0x29
        /*002a*/ 	.short	(.L_1223 - .L_1222)


	//   ....[0]....
.L_1222:
        /*002c*/ 	.word	0xffffffff


	//   ....[1]....
        /*0030*/ 	.word	0xffffffff


	//   ....[2]....
        /*0034*/ 	.word	0xffffffff


	//   ....[3]....
        /*0038*/ 	.word	0xffffffff


	//   ....[4]....
        /*003c*/ 	.word	0xffffffff


	//   ....[5]....
        /*0040*/ 	.word	0xffffffff


	//   ....[6]....
        /*0044*/ 	.word	0xffffffff


	//   ....[7]....
        /*0048*/ 	.word	0xffffffff


	//   ....[8]....
        /*004c*/ 	.word	0xffffffff


	//   ....[9]....
        /*0050*/ 	.word	0xffffffff


	//   ....[10]....
        /*0054*/ 	.word	0x05000099


	//   ....[11]....
        /*0058*/ 	.word	0x05000099


	//   ....[12]....
        /*005c*/ 	.word	0x05000099


	//   ....[13]....
        /*0060*/ 	.word	0x05000099


	//   ....[14]....
        /*0064*/ 	.word	0x05000099


	//   ....[15]....
        /*0068*/ 	.word	0x05000099


	//   ....[16]....
        /*006c*/ 	.word	0x05000099


	//   ....[17]....
        /*0070*/ 	.word	0x05000099


	//   ....[18]....
        /*0074*/ 	.word	0x05000099


	//   ....[19]....
        /*0078*/ 	.word	0x05000099


	//----- nvinfo : EIATTR_COOP_GROUP_INSTR_OFFSETS
	.align		4
.L_1223:
        /*007c*/ 	.byte	0x04, 0x28
        /*007e*/ 	.short	(.L_1225 - .L_1224)


	//   ....[0]....
.L_1224:
        /*0080*/ 	.word	0x00001950


	//   ....[1]....
        /*0084*/ 	.word	0x00001960


	//   ....[2]....
        /*0088*/ 	.word	0x00001990


	//   ....[3]....
        /*008c*/ 	.word	0x000019a0


	//   ....[4]....
        /*0090*/ 	.word	0x000019d0


	//   ....[5]....
        /*0094*/ 	.word	0x000019e0


	//   ....[6]....
        /*0098*/ 	.word	0x00001a10


	//   ....[7]....
        /*009c*/ 	.word	0x00001a20


	//   ....[8]....
        /*00a0*/ 	.word	0x00001a50


	//   ....[9]....
        /*00a4*/ 	.word	0x00001a60


	//   ....[10]....
        /*00a8*/ 	.word	0x00002f90


	//   ....[11]....
        /*00ac*/ 	.word	0x00002fe0


	//   ....[12]....
        /*00b0*/ 	.word	0x00003050


	//   ....[13]....
        /*00b4*/ 	.word	0x000030b0


	//   ....[14]....
        /*00b8*/ 	.word	0x00003120


	//   ....[15]....
        /*00bc*/ 	.word	0x00003180


	//   ....[16]....
        /*00c0*/ 	.word	0x000031f0


	//   ....[17]....
        /*00c4*/ 	.word	0x00003250


	//   ....[18]....
        /*00c8*/ 	.word	0x000032c0


	//   ....[19]....
        /*00cc*/ 	.word	0x00003320


	//----- nvinfo : EIATTR_EXIT_INSTR_OFFSETS
	.align		4
.L_1225:
        /*00d0*/ 	.byte	0x04, 0x1c
        /*00d2*/ 	.short	(.L_1227 - .L_1226)


	//   ....[0]....
.L_1226:
        /*00d4*/ 	.word	0x00002f30


	//----- nvinfo : EIATTR_MAX_THREADS
	.align		4
.L_1227:
        /*00d8*/ 	.byte	0x04, 0x05
        /*00da*/ 	.short	(.L_1229 - .L_1228)
.L_1228:
        /*00dc*/ 	.word	0x00000080
        /*00e0*/ 	.word	0x00000001
        /*00e4*/ 	.word	0x00000001


	//----- nvinfo : EIATTR_CRS_STACK_SIZE
	.align		4
.L_1229:
        /*00e8*/ 	.byte	0x04, 0x1e
        /*00ea*/ 	.short	(.L_1231 - .L_1230)
.L_1230:
        /*00ec*/ 	.word	0x00000000


	//----- nvinfo : EIATTR_CBANK_PARAM_SIZE
	.align		4
.L_1231:
        /*00f0*/ 	.byte	0x03, 0x19
        /*00f2*/ 	.short	0x0128


	//----- nvinfo : EIATTR_PARAM_CBANK
	.align		4
        /*00f4*/ 	.byte	0x04, 0x0a
        /*00f6*/ 	.short	(.L_1233 - .L_1232)
	.align		4
.L_1232:
        /*00f8*/ 	.word	index@(.nv.constant0._ZN10layer_norm13ln_bwd_kernelINS_13Kernel_traitsI13__nv_bfloat16S2_S2_S2_fjLj3072ELj1ELj1ELj4ELj16ENS_18Kernel_traits_baseILj3072ES2_S2_S2_S2_fjLj128EEEEELb0ELb0ELb0ELb1EEEvNS_9BwdParamsE)
        /*00fc*/ 	.short	0x0210
        /*00fe*/ 	.short	0x0128


	//----- nvinfo : EIATTR_SW_WAR
	.align		4
.L_1233:
        /*0100*/ 	.byte	0x04, 0x36
        /*0102*/ 	.short	(.L_1235 - .L_1234)
.L_1234:
        /*0104*/ 	.word	0x00000008
.L_1235:


//--------------------- .nv.info._ZN10layer_norm13ln_bwd_kernelINS_13Kernel_traitsI13__nv_bfloat16S2_S2_S2_fjLj3072ELj1ELj1ELj4ELj16ENS_18Kernel_traits_baseILj3072ES2_S2_S2_S2_fjLj128EEEEELb0ELb0ELb1ELb0EEEvNS_9BwdParamsE --------------------------
	.section	.nv.info._ZN10layer_norm13ln_bwd_kernelINS_13Kernel_traitsI13__nv_bfloat16S2_S2_S2_fjLj3072ELj1ELj1ELj4ELj16ENS_18Kernel_traits_baseILj3072ES2_S2_S2_S2_fjLj128EEEEELb0ELb0ELb1ELb0EEEvNS_9BwdParamsE,"",@"SHT_CUDA_INFO"
	.sectionflags	@""
	.align	4


	//----- nvinfo : EIATTR_CUDA_API_VERSION
	.align		4
        /*0000*/ 	.byte	0x04, 0x37
        /*0002*/ 	.short	(.L_1237 - .L_1236)
.L_1236:
        /*0004*/ 	.word	0x00000082


	//----- nvinfo : EIATTR_KPARAM_INFO
	.align		4
.L_1237:
        /*0008*/ 	.byte	0x04, 0x17
        /*000a*/ 	.short	(.L_1239 - .L_1238)
.L_1238:
        /*000c*/ 	.word	0x00000000
        /*0010*/ 	.short	0x0000
        /*0012*/ 	.short	0x0000
        /*0014*/ 	.byte	0x00, 0xf0, 0xa1, 0x04


	//----- nvinfo : EIATTR_SPARSE_MMA_MASK
	.align		4
.L_1239:
        /*0018*/ 	.byte	0x03, 0x50
        /*001a*/ 	.short	0x0000


	//----- nvinfo : EIATTR_MAXREG_COUNT
	.align		4
        /*001c*/ 	.byte	0x03, 0x1b
        /*001e*/ 	.short	0x00ff


	//----- nvinfo : EIATTR_NUM_BARRIERS
	.align		4
        /*0020*/ 	.byte	0x02, 0x4c
        /*0022*/ 	.byte	0x01
	.zero		1


	//----- nvinfo : EIATTR_MERCURY_ISA_VERSION
	.align		4
        /*0024*/ 	.byte	0x03, 0x5f
        /*0026*/ 	.short	0x0101


	//----- nvinfo : EIATTR_COOP_GROUP_MASK_REGIDS
	.align		4
        /*0028*/ 	.byte	0x04, 0x29
        /*002a*/ 	.short	(.L_1241 - .L_1240)


	//   ....[0]....
.L_1240:
        /*002c*/ 	.word	0xffffffff


	//   ....[1]....
        /*0030*/ 	.word	0xffffffff


	//   ....[2]....
        /*0034*/ 	.word	0xffffffff


	//   ....[3]....
        /*0038*/ 	.word	0xffffffff


	//   ....[4]....
        /*003c*/ 	.word	0xffffffff


	//   ....[5]....
        /*0040*/ 	.word	0xffffffff


	//   ....[6]....
        /*0044*/ 	.word	0xffffffff


	//   ....[7]....
        /*0048*/ 	.word	0xffffffff


	//   ....[8]....
        /*004c*/ 	.word	0xffffffff


	//   ....[9]....
        /*0050*/ 	.word	0xffffffff


	//   ....[10]....
        /*0054*/ 	.word	0x05000060


	//   ....[11]....
        /*0058*/ 	.word	0x05000060


	//   ....[12]....
        /*005c*/ 	.word	0x05000060


	//   ....[13]....
        /*0060*/ 	.word	0x05000060


	//   ....[14]....
        /*0064*/ 	.word	0x05000060


	//   ....[15]....
        /*0068*/ 	.word	0x05000060


	//   ....[16]....
        /*006c*/ 	.word	0x05000060


	//   ....[17]....
        /*0070*/ 	.word	0x05000060


	//   ....[18]....
        /*0074*/ 	.word	0x05000060


	//   ....[19]....
        /*0078*/ 	.word	0x05000060


	//----- nvinfo : EIATTR_COOP_GROUP_INSTR_OFFSETS
	.align		4
.L_1241:
        /*007c*/ 	.byte	0x04, 0x28
        /*007e*/ 	.short	(.L_1243 - .L_1242)


	//   ....[0]....
.L_1242:
        /*0080*/ 	.word	0x00001c70


	//   ....[1]....
        /*0084*/ 	.word	0x00001c80


	//   ....[2]....
        /*0088*/ 	.word	0x00001cb0


	//   ....[3]....
        /*008c*/ 	.word	0x00001cc0


	//   ....[4]....
        /*0090*/ 	.word	0x00001cf0


	//   ....[5]....
        /*0094*/ 	.word	0x00001d00


	//   ....[6]....
        /*0098*/ 	.word	0x00001d30


	//   ....[7]....
        /*009c*/ 	.word	0x00001d40


	//   ....[8]....
        /*00a0*/ 	.word	0x00001d70


	//   ....[9]....
        /*00a4*/ 	.word	0x00001d80


	//   ....[10]....
        /*00a8*/ 	.word	0x000042d0


	//   ....[11]....
        /*00ac*/ 	.word	0x00004320


	//   ....[12]....
        /*00b0*/ 	.word	0x00004380


	//   ....[13]....
        /*00b4*/ 	.word	0x000043e0


	//   ....[14]....
        /*00b8*/ 	.word	0x00004440


	//   ....[15]....
        /*00bc*/ 	.word	0x000044a0


	//   ....[16]....
        /*00c0*/ 	.word	0x00004500


	//   ....[17]....
        /*00c4*/ 	.word	0x00004560


	//   ....[18]....
        /*00c8*/ 	.word	0x000045c0


	//   ....[19]....
        /*00cc*/ 	.word	0x00004620


	//----- nvinfo : EIATTR_EXIT_INSTR_OFFSETS
	.align		4
.L_1243:
        /*00d0*/ 	.byte	0x04, 0x1c
        /*00d2*/ 	.short	(.L_1245 - .L_1244)


	//   ....[0]....
.L_1244:
        /*00d4*/ 	.word	0x000041e0


	//   ....[1]....
        /*00d8*/ 	.word	0x00004270


	//----- nvinfo : EIATTR_MAX_THREADS
	.align		4
.L_1245:
        /*00dc*/ 	.byte	0x04, 0x05
        /*00de*/ 	.short	(.L_1247 - .L_1246)
.L_1246:
        /*00e0*/ 	.word	0x00000080
        /*00e4*/ 	.word	0x00000001
        /*00e8*/ 	.word	0x00000001


	//----- nvinfo : EIATTR_CRS_STACK_SIZE
	.align		4
.L_1247:
        /*00ec*/ 	.byte	0x04, 0x1e
        /*00ee*/ 	.short	(.L_1249 - .L_1248)
.L_1248:
        /*00f0*/ 	.word	0x00000000


	//----- nvinfo : EIATTR_CBANK_PARAM_SIZE
	.align		4
.L_1249:
        /*00f4*/ 	.byte	0x03, 0x19
        /*00f6*/ 	.short	0x0128


	//----- nvinfo : EIATTR_PARAM_CBANK
	.align		4
        /*00f8*/ 	.byte	0x04, 0x0a
        /*00fa*/ 	.short	(.L_1251 - .L_1250)
	.align		4
.L_1250:
        /*00fc*/ 	.word	index@(.nv.constant0._ZN10layer_norm13ln_bwd_kernelINS_13Kernel_traitsI13__nv_bfloat16S2_S2_S2_fjLj3072ELj1ELj1ELj4ELj16ENS_18Kernel_traits_baseILj3072ES2_S2_S2_S2_fjLj128EEEEELb0ELb0ELb1ELb0EEEvNS_9BwdParamsE)
        /*0100*/ 	.short	0x0210
        /*0102*/ 	.short	0x0128


	//----- nvinfo : EIATTR_SW_WAR
	.align		4
.L_1251:
        /*0104*/ 	.byte	0x04, 0x36
        /*0106*/ 	.short	(.L_1253 - .L_1252)
.L_1252:
        /*0108*/ 	.word	0x00000008
.L_1253:


//--------------------- .nv.info._ZN10layer_norm13ln_bwd_kernelINS_13Kernel_traitsI13__nv_bfloat16S2_S2_S2_fjLj3072ELj1ELj1ELj4ELj16ENS_18Kernel_traits_baseILj3072ES2_S2_S2_S2_fjLj128EEEEELb0ELb0ELb1ELb1EEEvNS_9BwdParamsE --------------------------
	.section	.nv.info._ZN10layer_norm13ln_bwd_kernelINS_13Kernel_traitsI13__nv_bfloat16S2_S2_S2_fjLj3072ELj1ELj1ELj4ELj16ENS_18Kernel_traits_baseILj3072ES2_S2_S2_S2_fjLj128EEEEELb0ELb0ELb1ELb1EEEvNS_9BwdParamsE,"",@"SHT_CUDA_INFO"
	.sectionflags	@""
	.align	4


	//----- nvinfo : EIATTR_CUDA_API_VERSION
	.align		4
        /*0000*/ 	.byte	0x04, 0x37
        /*0002*/ 	.short	(.L_1255 - .L_1254)
.L_1254:
        /*0004*/ 	.word	0x00000082


	//----- nvinfo : EIATTR_KPARAM_INFO
	.align		4
.L_1255:
        /*0008*/ 	.byte	0x04, 0x17
        /*000a*/ 	.short	(.L_1257 - .L_1256)
.L_1256:
        /*000c*/ 	.word	0x00000000
        /*0010*/ 	.short	0x0000
        /*0012*/ 	.short	0x0000
        /*0014*/ 	.byte	0x00, 0xf0, 0xa1, 0x04


	//----- nvinfo : EIATTR_SPARSE_MMA_MASK
	.align		4
.L_1257:
        /*0018*/ 	.byte	0x03, 0x50
        /*001a*/ 	.short	0x0000


	//----- nvinfo : EIATTR_MAXREG_COUNT
	.align		4
        /*001c*/ 	.byte	0x03, 0x1b
        /*001e*/ 	.short	0x00ff


	//----- nvinfo : EIATTR_NUM_BARRIERS
	.align		4
        /*0020*/ 	.byte	0x02, 0x4c
        /*0022*/ 	.byte	0x01
	.zero		1


	//----- nvinfo : EIATTR_MERCURY_ISA_VERSION
	.align		4
        /*0024*/ 	.byte	0x03, 0x5f
        /*0026*/ 	.short	0x0101


	//----- nvinfo : EIATTR_COOP_GROUP_MASK_REGIDS
	.align		4
        /*0028*/ 	.byte	0x04, 0x29
        /*002a*/ 	.short	(.L_1259 - .L_1258)


	//   ....[0]....
.L_1258:
        /*002c*/ 	.word	0xffffffff


	//   ....[1]....
        /*0030*/ 	.word	0xffffffff


	//   ....[2]....
        /*0034*/ 	.word	0xffffffff


	//   ....[3]....
        /*0038*/ 	.word	0xffffffff


	//   ....[4]....
        /*003c*/ 	.word	0xffffffff


	//   ....[5]....
        /*0040*/ 	.word	0xffffffff


	//   ....[6]....
        /*0044*/ 	.word	0xffffffff


	//   ....[7]....
        /*0048*/ 	.word	0xffffffff


	//   ....[8]....
        /*004c*/ 	.word	0xffffffff


	//   ....[9]....
        /*0050*/ 	.word	0xffffffff


	//   ....[10]....
        /*0054*/ 	.word	0x0500005c


	//   ....[11]....
        /*0058*/ 	.word	0x0500005c


	//   ....[12]....
        /*005c*/ 	.word	0x0500005c


	//   ....[13]....
        /*0060*/ 	.word	0x0500005c


	//   ....[14]....
        /*0064*/ 	.word	0x0500005c


	//   ....[15]....
        /*0068*/ 	.word	0x0500005c


	//   ....[16]....
        /*006c*/ 	.word	0x0500005c


	//   ....[17]....
        /*0070*/ 	.word	0x0500005c


	//   ....[18]....
        /*0074*/ 	.word	0x0500005c


	//   ....[19]....
        /*0078*/ 	.word	0x0500005c


	//----- nvinfo : EIATTR_COOP_GROUP_INSTR_OFFSETS
	.align		4
.L_1259:
        /*007c*/ 	.byte	0x04, 0x28
        /*007e*/ 	.short	(.L_1261 - .L_1260)


	//   ....[0]....
.L_1260:
        /*0080*/ 	.word	0x00001a90


	//   ....[1]....
        /*0084*/ 	.word	0x00001aa0


	//   ....[2]....
        /*0088*/ 	.word	0x00001ad0


	//   ....[3]....
        /*008c*/ 	.word	0x00001ae0


	//   ....[4]....
        /*0090*/ 	.word	0x00001b10


	//   ....[5]....
        /*0094*/ 	.word	0x00001b20


	//   ....[6]....
        /*0098*/ 	.word	0x00001b50


	//   ....[7]....
        /*009c*/ 	.word	0x00001b60


	//   ....[8]....
        /*00a0*/ 	.word	0x00001b90


	//   ....[9]....
        /*00a4*/ 	.word	0x00001ba0


	//   ....[10]....
        /*00a8*/ 	.word	0x00003dd0


	//   ....[11]....
        /*00ac*/ 	.word	0x00003e20


	//   ....[12]....
        /*00b0*/ 	.word	0x00003e80


	//   ....[13]....
        /*00b4*/ 	.word	0x00003ee0


	//   ....[14]....
        /*00b8*/ 	.word	0x00003f40


	//   ....[15]....
        /*00bc*/ 	.word	0x00003fa0


	//   ....[16]....
        /*00c0*/ 	.word	0x00004000


	//   ....[17]....
        /*00c4*/ 	.word	0x00004060


	//   ....[18]....
        /*00c8*/ 	.word	0x000040c0


	//   ....[19]....
        /*00cc*/ 	.word	0x00004120


	//----- nvinfo : EIATTR_EXIT_INSTR_OFFSETS
	.align		4
.L_1261:
        /*00d0*/ 	.byte	0x04, 0x1c
        /*00d2*/ 	.short	(.L_1263 - .L_1262)


	//   ....[0]....
.L_1262:
        /*00d4*/ 	.word	0x00003d80


	//----- nvinfo : EIATTR_MAX_THREADS
	.align		4
.L_1263:
        /*00d8*/ 	.byte	0x04, 0x05
        /*00da*/ 	.short	(.L_1265 - .L_1264)
.L_1264:
        /*00dc*/ 	.word	0x00000080
        /*00e0*/ 	.word	0x00000001
        /*00e4*/ 	.word	0x00000001


	//----- nvinfo : EIATTR_CRS_STACK_SIZE
	.align		4
.L_1265:
        /*00e8*/ 	.byte	0x04, 0x1e
        /*00ea*/ 	.short	(.L_1267 - .L_1266)
.L_1266:
        /*00ec*/ 	.word	0x00000000


	//----- nvinfo : EIATTR_CBANK_PARAM_SIZE
	.align		4
.L_1267:
        /*00f0*/ 	.byte	0x03, 0x19
        /*00f2*/ 	.short	0x0128


	//----- nvinfo : EIATTR_PARAM_CBANK
	.align		4
        /*00f4*/ 	.byte	0x04, 0x0a
        /*00f6*/ 	.short	(.L_1269 - .L_1268)
	.align		4
.L_1268:
        /*00f8*/ 	.word	index@(.nv.constant0._ZN10layer_norm13ln_bwd_kernelINS_13Kernel_traitsI13__nv_bfloat16S2_S2_S2_fjLj3072ELj1ELj1ELj4ELj16ENS_18Kernel_traits_baseILj3072ES2_S2_S2_S2_fjLj128EEEEELb0ELb0ELb1ELb1EEEvNS_9BwdParamsE)
        /*00fc*/ 	.short	0x0210
        /*00fe*/ 	.short	0x0128


	//----- nvinfo : EIATTR_SW_WAR
	.align		4
.L_1269:
        /*0100*/ 	.byte	0x04, 0x36
        /*0102*/ 	.short	(.L_1271 - .L_1270)
.L_1270:
        /*0104*/ 	.word	0x00000008
.L_1271:


//--------------------- .nv.info._ZN10layer_norm13ln_bwd_kernelINS_13Kernel_traitsI13__nv_bfloat16S2_S2_S2_fjLj3072ELj1ELj1ELj4ELj16ENS_18Kernel_traits_baseILj3072ES2_S2_S2_S2_fjLj128EEEEELb0ELb1ELb0ELb0EEEvNS_9BwdParamsE --------------------------
	.section	.nv.info._ZN10layer_norm13ln_bwd_kernelINS_13Kernel_traitsI13__nv_bfloat16S2_S2_S2_fjLj3072ELj1ELj1ELj4ELj16ENS_18Kernel_traits_baseILj3072ES2_S2_S2_S2_fjLj128EEEEELb0ELb1ELb0ELb0EEEvNS_9BwdParamsE,"",@"SHT_CUDA_INFO"
	.sectionflags	@""
	.align	4


	//----- nvinfo : EIATTR_CUDA_API_VERSION
	.align		4
        /*0000*/ 	.byte	0x04, 0x37
        /*0002*/ 	.short	(.L_1273 - .L_1272)
.L_1272:
        /*0004*/ 	.word	0x00000082


	//----- nvinfo : EIATTR_KPARAM_INFO
	.align		4
.L_1273:
        /*0008*/ 	.byte	0x04, 0x17
        /*000a*/ 	.short	(.L_1275 - .L_1274)
.L_1274:
        /*000c*/ 	.word	0x00000000
        /*0010*/ 	.short	0x0000
        /*0012*/ 	.short	0x0000
        /*0014*/ 	.byte	0x00, 0xf0, 0xa1, 0x04


	//----- nvinfo : EIATTR_SPARSE_MMA_MASK
	.align		4
.L_1275:
        /*0018*/ 	.byte	0x03, 0x50
        /*001a*/ 	.short	0x0000


	//----- nvinfo : EIATTR_MAXREG_COUNT
	.align		4
        /*001c*/ 	.byte	0x03, 0x1b
        /*001e*/ 	.short	0x00ff


	//----- nvinfo : EIATTR_NUM_BARRIERS
	.align		4
        /*0020*/ 	.byte	0x02, 0x4c
        /*0022*/ 	.byte	0x01
	.zero		1


	//----- nvinfo : EIATTR_MERCURY_ISA_VERSION
	.align		4
        /*0024*/ 	.byte	0x03, 0x5f
        /*0026*/ 	.short	0x0101


	//----- nvinfo : EIATTR_COOP_GROUP_MASK_REGIDS
	.align		4
        /*0028*/ 	.byte	0x04, 0x29
        /*002a*/ 	.short	(.L_1277 - .L_1276)


	//   ....[0]....
.L_1276:
        /*002c*/ 	.word	0xffffffff


	//   ....[1]....
        /*0030*/ 	.word	0xffffffff


	//   ....[2]....
        /*0034*/ 	.word	0xffffffff


	//   ....[3]....
        /*0038*/ 	.word	0xffffffff


	//   ....[4]....
        /*003c*/ 	.word	0xffffffff


	//   ....[5]....
        /*0040*/ 	.word	0xffffffff


	//   ....[6]....
        /*0044*/ 	.word	0xffffffff


	//   ....[7]....
        /*0048*/ 	.word	0xffffffff


	//   ....[8]....
        /*004c*/ 	.word	0xffffffff


	//   ....[9]....
        /*0050*/ 	.word	0xffffffff


	//   ....[10]....
        /*0054*/ 	.word	0x050000b0


	//   ....[11]....
        /*0058*/ 	.word	0x050000b0


	//   ....[12]....
        /*005c*/ 	.word	0x050000b0


	//   ....[13]....
        /*0060*/ 	.word	0x050000b0


	//   ....[14]....
        /*0064*/ 	.word	0x050000b0


	//   ....[15]....
        /*0068*/ 	.word	0x050000b0


	//   ....[16]....
        /*006c*/ 	.word	0x050000b0


	//   ....[17]....
        /*0070*/ 	.word	0x050000b0


	//   ....[18]....
        /*0074*/ 	.word	0x050000b0


	//   ....[19]....
        /*0078*/ 	.word	0x050000b0


	//----- nvinfo : EIATTR_COOP_GROUP_INSTR_OFFSETS
	.align		4
.L_1277:
        /*007c*/ 	.byte	0x04, 0x28
        /*007e*/ 	.short	(.L_1279 - .L_1278)


	//   ....[0]....
.L_1278:
        /*0080*/ 	.word	0x00001dc0


	//   ....[1]....
        /*0084*/ 	.word	0x00001dd0


	//   ....[2]....
        /*0088*/ 	.word	0x00001e00


	//   ....[3]....
        /*008c*/ 	.word	0x00001e10


	//   ....[4]....
        /*0090*/ 	.word	0x00001e40


	//   ....[5]....
        /*0094*/ 	.word	0x00001e50


	//   ....[6]....
        /*0098*/ 	.word	0x00001e80


	//   ....[7]....
        /*009c*/ 	.word	0x00001e90


	//   ....[8]....
        /*00a0*/ 	.word	0x00001ec0


	//   ....[9]....
        /*00a4*/ 	.word	0x00001ed0


	//   ....[10]....
        /*00a8*/ 	.word	0x00003a20


	//   ....[11]....
        /*00ac*/ 	.word	0x00003a70


	//   ....[12]....
        /*00b0*/ 	.word	0x00003ae0


	//   ....[13]....
        /*00b4*/ 	.word	0x00003b40


	//   ....[14]....
        /*00b8*/ 	.word	0x00003bb0


	//   ....[15]....
        /*00bc*/ 	.word	0x00003c10


	//   ....[16]....
        /*00c0*/ 	.word	0x00003c80


	//   ....[17]....
        /*00c4*/ 	.word	0x00003ce0


	//   ....[18]....
        /*00c8*/ 	.word	0x00003d50


	//   ....[19]....
        /*00cc*/ 	.word	0x00003db0


	//----- nvinfo : EIATTR_EXIT_INSTR_OFFSETS
	.align		4
.L_1279:
        /*00d0*/ 	.byte	0x04, 0x1c
        /*00d2*/ 	.short	(.L_1281 - .L_1280)


	//   ....[0]....
.L_1280:
        /*00d4*/ 	.word	0x000038f0


	//   ....[1]....
        /*00d8*/ 	.word	0x000039c0


	//----- nvinfo : EIATTR_MAX_THREADS
	.align		4
.L_1281:
        /*00dc*/ 	.byte	0x04, 0x05
        /*00de*/ 	.short	(.L_1283 - .L_1282)
.L_1282:
        /*00e0*/ 	.word	0x00000080
        /*00e4*/ 	.word	0x00000001
        /*00e8*/ 	.word	0x00000001


	//----- nvinfo : EIATTR_CRS_STACK_SIZE
	.align		4
.L_1283:
        /*00ec*/ 	.byte	0x04, 0x1e
        /*00ee*/ 	.short	(.L_1285 - .L_1284)
.L_1284:
        /*00f0*/ 	.word	0x00000000


	//----- nvinfo : EIATTR_CBANK_PARAM_SIZE
	.align		4
.L_1285:
        /*00f4*/ 	.byte	0x03, 0x19
        /*00f6*/ 	.short	0x0128


	//----- nvinfo : EIATTR_PARAM_CBANK
	.align		4
        /*00f8*/ 	.byte	0x04, 0x0a
        /*00fa*/ 	.short	(.L_1287 - .L_1286)
	.align		4
.L_1286:
        /*00fc*/ 	.word	index@(.nv.constant0._ZN10layer_norm13ln_bwd_kernelINS_13Kernel_traitsI13__nv_bfloat16S2_S2_S2_fjLj3072ELj1ELj1ELj4ELj16ENS_18Kernel_traits_baseILj3072ES2_S2_S2_S2_fjLj128EEEEELb0ELb1ELb0ELb0EEEvNS_9BwdParamsE)
        /*0100*/ 	.short	0x0210
        /*0102*/ 	.short	0x0128


	//----- nvinfo : EIATTR_SW_WAR
	.align		4
.L_1287:
        /*0104*/ 	.byte	0x04, 0x36
        /*0106*/ 	.short	(.L_1289 - .L_1288)
.L_1288:
        /*0108*/ 	.word	0x00000008
.L_1289:


//--------------------- .nv.info._ZN10layer_norm13ln_bwd_kernelINS_13Kernel_traitsI13__nv_bfloat16S2_S2_S2_fjLj3072ELj1ELj1ELj4ELj16ENS_18Kernel_traits_baseILj3072ES2_S2_S2_S2_fjLj128EEEEELb0ELb1ELb0ELb1EEEvNS_9BwdParamsE --------------------------
	.section	.nv.info._ZN10layer_norm13ln_bwd_kernelINS_13Kernel_traitsI13__nv_bfloat16S2_S2_S2_fjLj3072ELj1ELj1ELj4ELj16ENS_18Kernel_traits_baseILj3072ES2_S2_S2_S2_fjLj128EEEEELb0ELb1ELb0ELb1EEEvNS_9BwdParamsE,"",@"SHT_CUDA_INFO"
	.sectionflags	@""
	.align	4


	//----- nvinfo : EIATTR_CUDA_API_VERSION
	.align		4
        /*0000*/ 	.byte	0x04, 0x37
        /*0002*/ 	.short	(.L_1291 - .L_1290)
.L_1290:
        /*0004*/ 	.word	0x00000082


	//----- nvinfo : EIATTR_KPARAM_INFO
	.align		4
.L_1291:
        /*0008*/ 	.byte	0x04, 0x17
        /*000a*/ 	.short	(.L_1293 - .L_1292)
.L_1292:
        /*000c*/ 	.word	0x00000000
        /*0010*/ 	.short	0x0000
        /*0012*/ 	.short	0x0000
        /*0014*/ 	.byte	0x00, 0xf0, 0xa1, 0x04


	//----- nvinfo : EIATTR_SPARSE_MMA_MASK
	.align		4
.L_1293:
        /*0018*/ 	.byte	0x03, 0x50
        /*001a*/ 	.short	0x0000


	//----- nvinfo : EIATTR_MAXREG_COUNT
	.align		4
        /*001c*/ 	.byte	0x03, 0x1b
        /*001e*/ 	.short	0x00ff


	//----- nvinfo : EIATTR_NUM_BARRIERS
	.align		4
        /*0020*/ 	.byte	0x02, 0x4c
        /*0022*/ 	.byte	0x01
	.zero		1


	//----- nvinfo : EIATTR_MERCURY_ISA_VERSION
	.align		4
        /*0024*/ 	.byte	0x03, 0x5f
        /*0026*/ 	.short	0x0101


	//----- nvinfo : EIATTR_COOP_GROUP_MASK_REGIDS
	.align		4
        /*0028*/ 	.byte	0x04, 0x29
        /*002a*/ 	.short	(.L_1295 - .L_1294)


	//   ....[0]....
.L_1294:
        /*002c*/ 	.word	0xffffffff


	//   ....[1]....
        /*0030*/ 	.word	0xffffffff


	//   ....[2]....
        /*0034*/ 	.word	0xffffffff


	//   ....[3]....
        /*0038*/ 	.word	0xffffffff


	//   ....[4]....
        /*003c*/ 	.word	0xffffffff


	//   ....[5]....
        /*0040*/ 	.word	0xffffffff


	//   ....[6]....
        /*0044*/ 	.word	0xffffffff


	//   ....[7]....
        /*0048*/ 	.word	0xffffffff


	//   ....[8]....
        /*004c*/ 	.word	0xffffffff


	//   ....[9]....
        /*0050*/ 	.word	0xffffffff


	//   ....[10]....
        /*0054*/ 	.word	0x050000cb


	//   ....[11]....
        /*0058*/ 	.word	0x050000cb


	//   ....[12]....
        /*005c*/ 	.word	0x050000cb


	//   ....[13]....
        /*0060*/ 	.word	0x050000cb


	//   ....[14]....
        /*0064*/ 	.word	0x050000cb


	//   ....[15]....
        /*0068*/ 	.word	0x050000cb


	//   ....[16]....
        /*006c*/ 	.word	0x050000cb


	//   ....[17]....
        /*0070*/ 	.word	0x050000cb


	//   ....[18]....
        /*0074*/ 	.word	0x050000cb


	//   ....[19]....
        /*0078*/ 	.word	0x050000cb


	//----- nvinfo : EIATTR_COOP_GROUP_INSTR_OFFSETS
	.align		4
.L_1295:
        /*007c*/ 	.byte	0x04, 0x28
        /*007e*/ 	.short	(.L_1297 - .L_1296)


	//   ....[0]....
.L_1296:
        /*0080*/ 	.word	0x00001d60


	//   ....[1]....
        /*0084*/ 	.word	0x00001d70


	//   ....[2]....
        /*0088*/ 	.word	0x00001da0


	//   ....[3]....
        /*008c*/ 	.word	0x00001db0


	//   ....[4]....
        /*0090*/ 	.word	0x00001df0


	//   ....[5]....
        /*0094*/ 	.word	0x00001e00


	//   ....[6]....
        /*0098*/ 	.word	0x00001e40


	//   ....[7]....
        /*009c*/ 	.word	0x00001e50


	//   ....[8]....
        /*00a0*/ 	.word	0x00001e90


	//   ....[9]....
        /*00a4*/ 	.word	0x00001eb0


	//   ....[10]....
        /*00a8*/ 	.word	0x00003c50


	//   ....[11]....
        /*00ac*/ 	.word	0x00003ca0


	//   ....[12]....
        /*00b0*/ 	.word	0x00003d10


	//   ....[13]....
        /*00b4*/ 	.word	0x00003d70


	//   ....[14]....
        /*00b8*/ 	.word	0x00003df0


	//   ....[15]....
        /*00bc*/ 	.word	0x00003e50


	//   ....[16]....
        /*00c0*/ 	.word	0x00003ed0


	//   ....[17]....
        /*00c4*/ 	.word	0x00003f30


	//   ....[18]....
        /*00c8*/ 	.word	0x00003fb0


	//   ....[19]....
        /*00cc*/ 	.word	0x00004020


	//----- nvinfo : EIATTR_EXIT_INSTR_OFFSETS
	.align		4
.L_1297:
        /*00d0*/ 	.byte	0x04, 0x1c
        /*00d2*/ 	.short	(.L_1299 - .L_1298)


	//   ....[0]....
.L_1298:
        /*00d4*/ 	.word	0x00003bf0


	//----- nvinfo : EIATTR_MAX_THREADS
	.align		4
.L_1299:
        /*00d8*/ 	.byte	0x04, 0x05
        /*00da*/ 	.short	(.L_1301 - .L_1300)
.L_1300:
        /*00dc*/ 	.word	0x00000080
        /*00e0*/ 	.word	0x00000001
        /*00e4*/ 	.word	0x00000001


	//----- nvinfo : EIATTR_CRS_STACK_SIZE
	.align		4
.L_1301:
        /*00e8*/ 	.byte	0x04, 0x1e
        /*00ea*/ 	.short	(.L_1303 - .L_1302)
.L_1302:
        /*00ec*/ 	.word	0x00000000


	//----- nvinfo : EIATTR_CBANK_PARAM_SIZE
	.align		4
.L_1303:
        /*00f0*/ 	.byte	0x03, 0x19
        /*00f2*/ 	.short	0x0128


	//----- nvinfo : EIATTR_PARAM_CBANK
	.align		4
        /*00f4*/ 	.byte	0x04, 0x0a
        /*00f6*/ 	.short	(.L_1305 - .L_1304)
	.align		4
.L_1304:
        /*00f8*/ 	.word	index@(.nv.constant0._ZN10layer_norm13ln_bwd_kernelINS_13Kernel_traitsI13__nv_bfloat16S2_S2_S2_fjLj3072ELj1ELj1ELj4ELj16ENS_18Kernel_traits_baseILj3072ES2_S2_S2_S2_fjLj128EEEEELb0ELb1ELb0ELb1EEEvNS_9BwdParamsE)
        /*00fc*/ 	.short	0x0210
        /*00fe*/ 	.short	0x0128


	//----- nvinfo : EIATTR_SW_WAR
	.align		4
.L_1305:
        /*0100*/ 	.byte	0x04, 0x36
        /*0102*/ 	.short	(.L_1307 - .L_1306)
.L_1306:
        /*0104*/ 	.word	0x00000008
.L_1307:


//--------------------- .nv.info._ZN10layer_norm13ln_bwd_kernelINS_13Kernel_traitsI13__nv_bfloat16S2_S2_S2_fjLj3072ELj1ELj1ELj4ELj16ENS_18Kernel_traits_baseILj3072ES2_S2_S2_S2_fjLj128EEEEELb0ELb1ELb1ELb0EEEvNS_9BwdParamsE --------------------------
	.section	.nv.info._ZN10layer_norm13ln_bwd_kernelINS_13Kernel_traitsI13__nv_bfloat16S2_S2_S2_fjLj3072ELj1ELj1ELj4ELj16ENS_18Kernel_traits_baseILj3072ES2_S2_S2_S2_fjLj128EEEEELb0ELb1ELb1ELb0EEEvNS_9BwdParamsE,"",@"SHT_CUDA_INFO"
	.sectionflags	@""
	.align	4


	//----- nvinfo : EIATTR_CUDA_API_VERSION
	.align		4
        /*0000*/ 	.byte	0x04, 0x37
        /*0002*/ 	.short	(.L_1309 - .L_1308)
.L_1308:
        /*0004*/ 	.word	0x00000082


	//----- nvinfo : EIATTR_KPARAM_INFO
	.align		4
.L_1309:
        /*0008*/ 	.byte	0x04, 0x17
        /*000a*/ 	.short	(.L_1311 - .L_1310)
.L_1310:
        /*000c*/ 	.word	0x00000000
        /*0010*/ 	.short	0x0000
        /*0012*/ 	.short	0x0000
        /*0014*/ 	.byte	0x00, 0xf0, 0xa1, 0x04


	//----- nvinfo : EIATTR_SPARSE_MMA_MASK
	.align		4
.L_1311:
        /*0018*/ 	.byte	0x03, 0x50
        /*001a*/ 	.short	0x0000


	//----- nvinfo : EIATTR_MAXREG_COUNT
	.align		4
        /*001c*/ 	.byte	0x03, 0x1b
        /*001e*/ 	.short	0x00ff


	//----- nvinfo : EIATTR_NUM_BARRIERS
	.align		4
        /*0020*/ 	.byte	0x02, 0x4c
        /*0022*/ 	.byte	0x01
	.zero		1


	//----- nvinfo : EIATTR_MERCURY_ISA_VERSION
	.align		4
        /*0024*/ 	.byte	0x03, 0x5f
        /*0026*/ 	.short	0x0101


	//----- nvinfo : EIATTR_COOP_GROUP_MASK_REGIDS
	.align		4
        /*0028*/ 	.byte	0x04, 0x29
        /*002a*/ 	.short	(.L_1313 - .L_1312)


	//   ....[0]....
.L_1312:
        /*002c*/ 	.word	0xffffffff


	//   ....[1]....
        /*0030*/ 	.word	0xffffffff


	//   ....[2]....
        /*0034*/ 	.word	0xffffffff


	//   ....[3]....
        /*0038*/ 	.word	0xffffffff


	//   ....[4]....
        /*003c*/ 	.word	0xffffffff


	//   ....[5]....
        /*0040*/ 	.word	0xffffffff


	//   ....[6]....
        /*0044*/ 	.word	0xffffffff


	//   ....[7]....
        /*0048*/ 	.word	0xffffffff


	//   ....[8]....
        /*004c*/ 	.word	0xffffffff


	//   ....[9]....
        /*0050*/ 	.word	0xffffffff


	//   ....[10]....
        /*0054*/ 	.word	0x050000b5


	//   ....[11]....
        /*0058*/ 	.word	0x050000b5


	//   ....[12]....
        /*005c*/ 	.word	0x050000b5


	//   ....[13]....
        /*0060*/ 	.word	0x050000b5


	//   ....[14]....
        /*0064*/ 	.word	0x050000b5


	//   ....[15]....
        /*0068*/ 	.word	0x050000b5


	//   ....[16]....
        /*006c*/ 	.word	0x050000b5


	//   ....[17]....
        /*0070*/ 	.word	0x050000b5


	//   ....[18]....
        /*0074*/ 	.word	0x050000b5


	//   ....[19]....
        /*0078*/ 	.word	0x050000b5


	//----- nvinfo : EIATTR_COOP_GROUP_INSTR_OFFSETS
	.align		4
.L_1313:
        /*007c*/ 	.byte	0x04, 0x28
        /*007e*/ 	.short	(.L_1315 - .L_1314)


	//   ....[0]....
.L_1314:
        /*0080*/ 	.word	0x00001fc0


	//   ....[1]....
        /*0084*/ 	.word	0x00001fd0


	//   ....[2]....
        /*0088*/ 	.word	0x00002000


	//   ....[3]....
        /*008c*/ 	.word	0x00002010


	//   ....[4]....
        /*0090*/ 	.word	0x00002040


	//   ....[5]....
        /*0094*/ 	.word	0x00002050


	//   ....[6]....
        /*0098*/ 	.word	0x00002080


	//   ....[7]....
        /*009c*/ 	.word	0x00002090


	//   ....[8]....
        /*00a0*/ 	.word	0x000020c0


	//   ....[9]....
        /*00a4*/ 	.word	0x000020d0


	//   ....[10]....
        /*00a8*/ 	.word	0x00005010


	//   ....[11]....
        /*00ac*/ 	.word	0x00005060


	//   ....[12]....
        /*00b0*/ 	.word	0x000050d0


	//   ....[13]....
        /*00b4*/ 	.word	0x00005130


	//   ....[14]....
        /*00b8*/ 	.word	0x000051a0


	//   ....[15]....
        /*00bc*/ 	.word	0x00005200


	//   ....[16]....
        /*00c0*/ 	.word	0x00005270


	//   ....[17]....
        /*00c4*/ 	.word	0x000052d0


	//   ....[18]....
        /*00c8*/ 	.word	0x00005340


	//   ....[19]....
        /*00cc*/ 	.word	0x000053a0


	//----- nvinfo : EIATTR_EXIT_INSTR_OFFSETS
	.align		4
.L_1315:
        /*00d0*/ 	.byte	0x04, 0x1c
        /*00d2*/ 	.short	(.L_1317 - .L_1316)


	//   ....[0]....
.L_1316:
        /*00d4*/ 	.word	0x00004ee0


	//   ....[1]....
        /*00d8*/ 	.word	0x00004fb0


	//----- nvinfo : EIATTR_MAX_THREADS
	.align		4
.L_1317:
        /*00dc*/ 	.byte	0x04, 0x05
        /*00de*/ 	.short	(.L_1319 - .L_1318)
.L_1318:
        /*00e0*/ 	.word	0x00000080
        /*00e4*/ 	.word	0x00000001
        /*00e8*/ 	.word	0x00000001


	//----- nvinfo : EIATTR_CRS_STACK_SIZE
	.align		4
.L_1319:
        /*00ec*/ 	.byte	0x04, 0x1e
        /*00ee*/ 	.short	(.L_1321 - .L_1320)
.L_1320:
        /*00f0*/ 	.word	0x00000000


	//----- nvinfo : EIATTR_CBANK_PARAM_SIZE
	.align		4
.L_1321:
        /*00f4*/ 	.byte	0x03, 0x19
        /*00f6*/ 	.short	0x0128


	//----- nvinfo : EIATTR_PARAM_CBANK
	.align		4
        /*00f8*/ 	.byte	0x04, 0x0a
        /*00fa*/ 	.short	(.L_1323 - .L_1322)
	.align		4
.L_1322:
        /*00fc*/ 	.word	index@(.nv.constant0._ZN10layer_norm13ln_bwd_kernelINS_13Kernel_traitsI13__nv_bfloat16S2_S2_S2_fjLj3072ELj1ELj1ELj4ELj16ENS_18Kernel_traits_baseILj3072ES2_S2_S2_S2_fjLj128EEEEELb0ELb1ELb1ELb0EEEvNS_9BwdParamsE)
        /*0100*/ 	.short	0x0210
        /*0102*/ 	.short	0x0128


	//----- nvinfo : EIATTR_SW_WAR
	.align		4
.L_1323:
        /*0104*/ 	.byte	0x04, 0x36
        /*0106*/ 	.short	(.L_1325 - .L_1324)
.L_1324:
        /*0108*/ 	.word	0x00000008
.L_1325:


//--------------------- .nv.info._ZN10layer_norm13ln_bwd_kernelINS_13Kernel_traitsI13__nv_bfloat16S2_S2_S2_fjLj3072ELj1ELj1ELj4ELj16ENS_18Kernel_traits_baseILj3072ES2_S2_S2_S2_fjLj128EEEEELb0ELb1ELb1ELb1EEEvNS_9BwdParamsE --------------------------
	.section	.nv.info._ZN10layer_norm13ln_bwd_kernelINS_13Kernel_traitsI13__nv_bfloat16S2_S2_S2_fjLj3072ELj1ELj1ELj4ELj16ENS_18Kernel_traits_baseILj3072ES2_S2_S2_S2_fjLj128EEEEELb0ELb1ELb1ELb1EEEvNS_9BwdParamsE,"",@"SHT_CUDA_INFO"
	.sectionflags	@""
	.align	4


	//----- nvinfo : EIATTR_CUDA_API_VERSION
	.align		4
        /*0000*/ 	.byte	0x04, 0x37
        /*0002*/ 	.short	(.L_1327 - .L_1326)
.L_1326:
        /*0004*/ 	.word	0x00000082


	//----- nvinfo : EIATTR_KPARAM_INFO
	.align		4
.L_1327:
        /*0008*/ 	.byte	0x04, 0x17
        /*000a*/ 	.short	(.L_1329 - .L_1328)
.L_1328:
        /*000c*/ 	.word	0x00000000
        /*0010*/ 	.short	0x0000
        /*0012*/ 	.short	0x0000
        /*0014*/ 	.byte	0x00, 0xf0, 0xa1, 0x04


	//----- nvinfo : EIATTR_SPARSE_MMA_MASK
	.align		4
.L_1329:
        /*0018*/ 	.byte	0x03, 0x50
        /*001a*/ 	.short	0x0000


	//----- nvinfo : EIATTR_MAXREG_COUNT
	.align		4
        /*001c*/ 	.byte	0x03, 0x1b
        /*001e*/ 	.short	0x00ff


	//----- nvinfo : EIATTR_NUM_BARRIERS
	.align		4
        /*0020*/ 	.byte	0x02, 0x4c
        /*0022*/ 	.byte	0x01
	.zero		1


	//----- nvinfo : EIATTR_MERCURY_ISA_VERSION
	.align		4
        /*0024*/ 	.byte	0x03, 0x5f
        /*0026*/ 	.short	0x0101


	//----- nvinfo : EIATTR_COOP_GROUP_MASK_REGIDS
	.align		4
        /*0028*/ 	.byte	0x04, 0x29
        /*002a*/ 	.short	(.L_1331 - .L_1330)


	//   ....[0]....
.L_1330:
        /*002c*/ 	.word	0xffffffff


	//   ....[1]....
        /*0030*/ 	.word	0xffffffff


	//   ....[2]....
        /*0034*/ 	.word	0xffffffff


	//   ....[3]....
        /*0038*/ 	.word	0xffffffff


	//   ....[4]....
        /*003c*/ 	.word	0xffffffff


	//   ....[5]....
        /*0040*/ 	.word	0xffffffff


	//   ....[6]....
        /*0044*/ 	.word	0xffffffff


	//   ....[7]....
        /*0048*/ 	.word	0xffffffff


	//   ....[8]....
        /*004c*/ 	.word	0xffffffff


	//   ....[9]....
        /*0050*/ 	.word	0xffffffff


	//   ....[10]....
        /*0054*/ 	.word	0x050000a1


	//   ....[11]....
        /*0058*/ 	.word	0x050000a1


	//   ....[12]....
        /*005c*/ 	.word	0x050000a1


	//   ....[13]....
        /*0060*/ 	.word	0x050000a1


	//   ....[14]....
        /*0064*/ 	.word	0x050000a1


	//   ....[15]....
        /*0068*/ 	.word	0x050000a1


	//   ....[16]....
        /*006c*/ 	.word	0x050000a1


	//   ....[17]....
        /*0070*/ 	.word	0x050000a1


	//   ....[18]....
        /*0074*/ 	.word	0x050000a1


	//   ....[19]....
        /*0078*/ 	.word	0x050000a1


	//----- nvinfo : EIATTR_COOP_GROUP_INSTR_OFFSETS
	.align		4
.L_1331:
        /*007c*/ 	.byte	0x04, 0x28
        /*007e*/ 	.short	(.L_1333 - .L_1332)


	//   ....[0]....
.L_1332:
        /*0080*/ 	.word	0x00001c80


	//   ....[1]....
        /*0084*/ 	.word	0x00001c90


	//   ....[2]....
        /*0088*/ 	.word	0x00001cc0


	//   ....[3]....
        /*008c*/ 	.word	0x00001cd0


	//   ....[4]....
        /*0090*/ 	.word	0x00001d00


	//   ....[5]....
        /*0094*/ 	.word	0x00001d10


	//   ....[6]....
        /*0098*/ 	.word	0x00001d40


	//   ....[7]....
        /*009c*/ 	.word	0x00001d50


	//   ....[8]....
        /*00a0*/ 	.word	0x00001d80


	//   ....[9]....
        /*00a4*/ 	.word	0x00001d90


	//   ....[10]....
        /*00a8*/ 	.word	0x00004b40


	//   ....[11]....
        /*00ac*/ 	.word	0x00004b90


	//   ....[12]....
        /*00b0*/ 	.word	0x00004c00


	//   ....[13]....
        /*00b4*/ 	.word	0x00004c60


	//   ....[14]....
        /*00b8*/ 	.word	0x00004cd0


	//   ....[15]....
        /*00bc*/ 	.word	0x00004d30


	//   ....[16]....
        /*00c0*/ 	.word	0x00004da0


	//   ....[17]....
        /*00c4*/ 	.word	0x00004e00


	//   ....[18]....
        /*00c8*/ 	.word	0x00004e70


	//   ....[19]....
        /*00cc*/ 	.word	0x00004ed0


	//----- nvinfo : EIATTR_EXIT_INSTR_OFFSETS
	.align		4
.L_1333:
        /*00d0*/ 	.byte	0x04, 0x1c
        /*00d2*/ 	.short	(.L_1335 - .L_1334)


	//   ....[0]....
.L_1334:
        /*00d4*/ 	.word	0x00004ae0


	//----- nvinfo : EIATTR_MAX_THREADS
	.align		4
.L_1335:
        /*00d8*/ 	.byte	0x04, 0x05
        /*00da*/ 	.short	(.L_1337 - .L_1336)
.L_1336:
        /*00dc*/ 	.word	0x00000080
        /*00e0*/ 	.word	0x00000001
        /*00e4*/ 	.word	0x00000001


	//----- nvinfo : EIATTR_CRS_STACK_SIZE
	.align		4
.L_1337:
        /*00e8*/ 	.byte	0x04, 0x1e
        /*00ea*/ 	.short	(.L_1339 - .L_1338)
.L_1338:
        /*00ec*/ 	.word	0x00000000


	//----- nvinfo : EIATTR_CBANK_PARAM_SIZE
	.align		4
.L_1339:
        /*00f0*/ 	.byte	0x03, 0x19
        /*00f2*/ 	.short	0x0128


	//----- nvinfo : EIATTR_PARAM_CBANK
	.align		4
        /*00f4*/ 	.byte	0x04, 0x0a
        /*00f6*/ 	.short	(.L_1341 - .L_1340)
	.align		4
.L_1340:
        /*00f8*/ 	.word	index@(.nv.constant0._ZN10layer_norm13ln_bwd_kernelINS_13Kernel_traitsI13__nv_bfloat16S2_S2_S2_fjLj3072ELj1ELj1ELj4ELj16ENS_18Kernel_traits_baseILj3072ES2_S2_S2_S2_fjLj128EEEEELb0ELb1ELb1ELb1EEEvNS_9BwdParamsE)
        /*00fc*/ 	.short	0x0210
        /*00fe*/ 	.short	0x0128


	//----- nvinfo : EIATTR_SW_WAR
	.align		4
.L_1341:
        /*0100*/ 	.byte	0x04, 0x36
        /*0102*/ 	.short	(.L_1343 - .L_1342)
.L_1342:
        /*0104*/ 	.word	0x00000008
.L_1343:


//--------------------- .nv.info._ZN10layer_norm13ln_bwd_kernelINS_13Kernel_traitsI13__nv_bfloat16S2_S2_S2_fjLj3072ELj1ELj1ELj4ELj16ENS_18Kernel_traits_baseILj3072ES2_S2_S2_S2_fjLj128EEEEELb1ELb0ELb0ELb0EEEvNS_9BwdParamsE --------------------------
	.section	.nv.info._ZN10layer_norm13ln_bwd_kernelINS_13Kernel_traitsI13__nv_bfloat16S2_S2_S2_fjLj3072ELj1ELj1ELj4ELj16ENS_18Kernel_traits_baseILj3072ES2_S2_S2_S2_fjLj128EEEEELb1ELb0ELb0ELb0EEEvNS_9BwdParamsE,"",@"SHT_CUDA_INFO"
	.sectionflags	@""
	.align	4


	//----- nvinfo : EIATTR_CUDA_API_VERSION
	.align		4
        /*0000*/ 	.byte	0x04, 0x37
        /*0002*/ 	.short	(.L_1345 - .L_1344)
.L_1344:
        /*0004*/ 	.word	0x00000082


	//----- nvinfo : EIATTR_KPARAM_INFO
	.align		4
.L_1345:
        /*0008*/ 	.byte	0x04, 0x17
        /*000a*/ 	.short	(.L_1347 - .L_1346)
.L_1346:
        /*000c*/ 	.word	0x00000000
        /*0010*/ 	.short	0x0000
        /*0012*/ 	.short	0x0000
        /*0014*/ 	.byte	0x00, 0xf0, 0xa1, 0x04


	//----- nvinfo : EIATTR_SPARSE_MMA_MASK
	.align		4
.L_1347:
        /*0018*/ 	.byte	0x03, 0x50
        /*001a*/ 	.short	0x0000


	//----- nvinfo : EIATTR_MAXREG_COUNT
	.align		4
        /*001c*/ 	.byte	0x03, 0x1b
        /*001e*/ 	.short	0x00ff


	//----- nvinfo : EIATTR_NUM_BARRIERS
	.align		4
        /*0020*/ 	.byte	0x02, 0x4c
        /*0022*/ 	.byte	0x01
	.zero		1


	//----- nvinfo : EIATTR_MERCURY_ISA_VERSION
	.align		4
        /*0024*/ 	.byte	0x03, 0x5f
        /*0026*/ 	.short	0x0101


	//----- nvinfo : EIATTR_COOP_GROUP_MASK_REGIDS
	.align		4
        /*0028*/ 	.byte	0x04, 0x29
        /*002a*/ 	.short	(.L_1349 - .L_1348)


	//   ....[0]....
.L_1348:
        /*002c*/ 	.word	0xffffffff


	//   ....[1]....
        /*0030*/ 	.word	0xffffffff


	//   ....[2]....
        /*0034*/ 	.word	0xffffffff


	//   ....[3]....
        /*0038*/ 	.word	0xffffffff


	//   ....[4]....
        /*003c*/ 	.word	0xffffffff


	//   ....[5]....
        /*0040*/ 	.word	0xffffffff


	//   ....[6]....
        /*0044*/ 	.word	0xffffffff


	//   ....[7]....
        /*0048*/ 	.word	0xffffffff


	//   ....[8]....
        /*004c*/ 	.word	0xffffffff


	//   ....[9]....
        /*0050*/ 	.word	0xffffffff


	//   ....[10]....
        /*0054*/ 	.word	0x0500005c


	//   ....[11]....
        /*0058*/ 	.word	0x0500005c


	//   ....[12]....
        /*005c*/ 	.word	0x0500005c


	//   ....[13]....
        /*0060*/ 	.word	0x0500005c


	//   ....[14]....
        /*0064*/ 	.word	0x0500005c


	//   ....[15]....
        /*0068*/ 	.word	0x0500005c


	//   ....[16]....
        /*006c*/ 	.word	0x0500005c


	//   ....[17]....
        /*0070*/ 	.word	0x0500005c


	//   ....[18]....
        /*0074*/ 	.word	0x0500005c


	//   ....[19]....
        /*0078*/ 	.word	0x0500005c


	//----- nvinfo : EIATTR_COOP_GROUP_INSTR_OFFSETS
	.align		4
.L_1349:
        /*007c*/ 	.byte	0x04, 0x28
        /*007e*/ 	.short	(.L_1351 - .L_1350)


	//   ....[0]....
.L_1350:
        /*0080*/ 	.word	0x00001ad0


	//   ....[1]....
        /*0084*/ 	.word	0x00001ae0


	//   ....[2]....
        /*0088*/ 	.word	0x00001b10


	//   ....[3]....
        /*008c*/ 	.word	0x00001b20


	//   ....[4]....
        /*0090*/ 	.word	0x00001b50


	//   ....[5]....
        /*0094*/ 	.word	0x00001b60


	//   ....[6]....
        /*0098*/ 	.word	0x00001b90


	//   ....[7]....
        /*009c*/ 	.word	0x00001ba0


	//   ....[8]....
        /*00a0*/ 	.word	0x00001bd0


	//   ....[9]....
        /*00a4*/ 	.word	0x00001be0


	//   ....[10]....
        /*00a8*/ 	.word	0x000035b0


	//   ....[11]....
        /*00ac*/ 	.word	0x00003600


	//   ....[12]....
        /*00b0*/ 	.word	0x00003670


	//   ....[13]....
        /*00b4*/ 	.word	0x000036d0


	//   ....[14]....
        /*00b8*/ 	.word	0x00003740


	//   ....[15]....
        /*00bc*/ 	.word	0x000037a0


	//   ....[16]....
        /*00c0*/ 	.word	0x00003810


	//   ....[17]....
        /*00c4*/ 	.word	0x00003870


	//   ....[18]....
        /*00c8*/ 	.word	0x000038e0


	//   ....[19]....
        /*00cc*/ 	.word	0x00003940


	//----- nvinfo : EIATTR_EXIT_INSTR_OFFSETS
	.align		4
.L_1351:
        /*00d0*/ 	.byte	0x04, 0x1c
        /*00d2*/ 	.short	(.L_1353 - .L_1352)


	//   ....[0]....
.L_1352:
        /*00d4*/ 	.word	0x000034c0


	//   ....[1]....
        /*00d8*/ 	.word	0x00003550


	//----- nvinfo : EIATTR_MAX_THREADS
	.align		4
.L_1353:
        /*00dc*/ 	.byte	0x04, 0x05
        /*00de*/ 	.short	(.L_1355 - .L_1354)
.L_1354:
        /*00e0*/ 	.word	0x00000080
        /*00e4*/ 	.word	0x00000001
        /*00e8*/ 	.word	0x00000001


	//----- nvinfo : EIATTR_CRS_STACK_SIZE
	.align		4
.L_1355:
        /*00ec*/ 	.byte	0x04, 0x1e
        /*00ee*/ 	.short	(.L_1357 - .L_1356)
.L_1356:
        /*00f0*/ 	.word	0x00000000


	//----- nvinfo : EIATTR_CBANK_PARAM_SIZE
	.align		4
.L_1357:
        /*00f4*/ 	.byte	0x03, 0x19
        /*00f6*/ 	.short	0x0128


	//----- nvinfo : EIATTR_PARAM_CBANK
	.align		4
        /*00f8*/ 	.byte	0x04, 0x0a
        /*00fa*/ 	.short	(.L_1359 - .L_1358)
	.align		4
.L_1358:
        /*00fc*/ 	.word	index@(.nv.constant0._ZN10layer_norm13ln_bwd_kernelINS_13Kernel_traitsI13__nv_bfloat16S2_S2_S2_fjLj3072ELj1ELj1ELj4ELj16ENS_18Kernel_traits_baseILj3072ES2_S2_S2_S2_fjLj128EEEEELb1ELb0ELb0ELb0EEEvNS_9BwdParamsE)
        /*0100*/ 	.short	0x0210
        /*0102*/ 	.short	0x0128


	//----- nvinfo : EIATTR_SW_WAR
	.align		4
.L_1359:
        /*0104*/ 	.byte	0x04, 0x36
        /*0106*/ 	.short	(.L_1361 - .L_1360)
.L_1360:
        /*0108*/ 	.word	0x00000008
.L_1361:


//--------------------- .nv.info._ZN10layer_norm13ln_bwd_kernelINS_13Kernel_traitsI13__nv_bfloat16S2_S2_S2_fjLj3072ELj1ELj1ELj4ELj16ENS_18Kernel_traits_baseILj3072ES2_S2_S2_S2_fjLj128EEEEELb1ELb0ELb0ELb1EEEvNS_9BwdParamsE --------------------------
	.section	.nv.info._ZN10layer_norm13ln_bwd_kernelINS_13Kernel_traitsI13__nv_bfloat16S2_S2_S2_fjLj3072ELj1ELj1ELj4ELj16ENS_18Kernel_traits_baseILj3072ES2_S2_S2_S2_fjLj128EEEEELb1ELb0ELb0ELb1EEEvNS_9BwdParamsE,"",@"SHT_CUDA_INFO"
	.sectionflags	@""
	.align	4


	//----- nvinfo : EIATTR_CUDA_API_VERSION
	.align		4
        /*0000*/ 	.byte	0x04, 0x37
        /*0002*/ 	.short	(.L_1363 - .L_1362)
.L_1362:
        /*0004*/ 	.word	0x00000082


	//----- nvinfo : EIATTR_KPARAM_INFO
	.align		4
.L_1363:
        /*0008*/ 	.byte	0x04, 0x17
        /*000a*/ 	.short	(.L_1365 - .L_1364)
.L_1364:
        /*000c*/ 	.word	0x00000000
        /*0010*/ 	.short	0x0000
        /*0012*/ 	.short	0x0000
        /*0014*/ 	.byte	0x00, 0xf0, 0xa1, 0x04


	//----- nvinfo : EIATTR_SPARSE_MMA_MASK
	.align		4
.L_1365:
        /*0018*/ 	.byte	0x03, 0x50
        /*001a*/ 	.short	0x0000


	//----- nvinfo : EIATTR_MAXREG_COUNT
	.align		4
        /*001c*/ 	.byte	0x03, 0x1b
        /*001e*/ 	.short	0x00ff


	//----- nvinfo : EIATTR_NUM_BARRIERS
	.align		4
        /*0020*/ 	.byte	0x02, 0x4c
        /*0022*/ 	.byte	0x01
	.zero		1


	//----- nvinfo : EIATTR_MERCURY_ISA_VERSION
	.align		4
        /*0024*/ 	.byte	0x03, 0x5f
        /*0026*/ 	.short	0x0101


	//----- nvinfo : EIATTR_COOP_GROUP_MASK_REGIDS
	.align		4
        /*0028*/ 	.byte	0x04, 0x29
        /*002a*/ 	.short	(.L_1367 - .L_1366)


	//   ....[0]....
.L_1366:
        /*002c*/ 	.word	0xffffffff


	//   ....[1]....
        /*0030*/ 	.word	0xffffffff


	//   ....[2]....
        /*0034*/ 	.word	0xffffffff


	//   ....[3]....
        /*0038*/ 	.word	0xffffffff


	//   ....[4]....
        /*003c*/ 	.word	0xffffffff


	//   ....[5]....
        /*0040*/ 	.word	0xffffffff


	//   ....[6]....
        /*0044*/ 	.word	0xffffffff


	//   ....[7]....
        /*0048*/ 	.word	0xffffffff


	//   ....[8]....
        /*004c*/ 	.word	0xffffffff


	//   ....[9]....
        /*0050*/ 	.word	0xffffffff


	//   ....[10]....
        /*0054*/ 	.word	0x0500009d


	//   ....[11]....
        /*0058*/ 	.word	0x0500009d


	//   ....[12]....
        /*005c*/ 	.word	0x0500009d


	//   ....[13]....
        /*0060*/ 	.word	0x0500009d


	//   ....[14]....
        /*0064*/ 	.word	0x0500009d


	//   ....[15]....
        /*0068*/ 	.word	0x0500009d


	//   ....[16]....
        /*006c*/ 	.word	0x0500009d


	//   ....[17]....
        /*0070*/ 	.word	0x0500009d


	//   ....[18]....
        /*0074*/ 	.word	0x0500009d


	//   ....[19]....
        /*0078*/ 	.word	0x0500009d


	//----- nvinfo : EIATTR_COOP_GROUP_INSTR_OFFSETS
	.align		4
.L_1367:
        /*007c*/ 	.byte	0x04, 0x28
        /*007e*/ 	.short	(.L_1369 - .L_1368)


	//   ....[0]....
.L_1368:
        /*0080*/ 	.word	0x000019b0


	//   ....[1]....
        /*0084*/ 	.word	0x000019c0


	//   ....[2]....
        /*0088*/ 	.word	0x000019f0


	//   ....[3]....
        /*008c*/ 	.word	0x00001a00


	//   ....[4]....
        /*0090*/ 	.word	0x00001a30


	//   ....[5]....
        /*0094*/ 	.word	0x00001a40


	//   ....[6]....
        /*0098*/ 	.word	0x00001a70


	//   ....[7]....
        /*009c*/ 	.word	0x00001a80


	//   ....[8]....
        /*00a0*/ 	.word	0x00001ab0


	//   ....[9]....
        /*00a4*/ 	.word	0x00001ac0


	//   ....[10]....
        /*00a8*/ 	.word	0x000034b0


	//   ....[11]....
        /*00ac*/ 	.word	0x00003500


	//   ....[12]....
        /*00b0*/ 	.word	0x00003570


	//   ....[13]....
        /*00b4*/ 	.word	0x000035d0


	//   ....[14]....
        /*00b8*/ 	.word	0x00003640


	//   ....[15]....
        /*00bc*/ 	.word	0x000036a0


	//   ....[16]....
        /*00c0*/ 	.word	0x00003710


	//   ....[17]....
        /*00c4*/ 	.word	0x00003770


	//   ....[18]....
        /*00c8*/ 	.word	0x000037e0


	//   ....[19]....
        /*00cc*/ 	.word	0x00003840


	//----- nvinfo : EIATTR_EXIT_INSTR_OFFSETS
	.align		4
.L_1369:
        /*00d0*/ 	.byte	0x04, 0x1c
        /*00d2*/ 	.short	(.L_1371 - .L_1370)


	//   ....[0]....
.L_1370:
        /*00d4*/ 	.word	0x00003450


	//----- nvinfo : EIATTR_MAX_THREADS
	.align		4
.L_1371:
        /*00d8*/ 	.byte	0x04, 0x05
        /*00da*/ 	.short	(.L_1373 - .L_1372)
.L_1372:
        /*00dc*/ 	.word	0x00000080
        /*00e0*/ 	.word	0x00000001
        /*00e4*/ 	.word	0x00000001


	//----- nvinfo : EIATTR_CRS_STACK_SIZE
	.align		4
.L_1373:
        /*00e8*/ 	.byte	0x04, 0x1e
        /*00ea*/ 	.short	(.L_1375 - .L_1374)
.L_1374:
        /*00ec*/ 	.word	0x00000000


	//----- nvinfo : EIATTR_CBANK_PARAM_SIZE
	.align		4
.L_1375:
        /*00f0*/ 	.byte	0x03, 0x19
        /*00f2*/ 	.short	0x0128


	//----- nvinfo : EIATTR_PARAM_CBANK
	.align		4
        /*00f4*/ 	.byte	0x04, 0x0a
        /*00f6*/ 	.short	(.L_1377 - .L_1376)
	.align		4
.L_1376:
        /*00f8*/ 	.word	index@(.nv.constant0._ZN10layer_norm13ln_bwd_kernelINS_13Kernel_traitsI13__nv_bfloat16S2_S2_S2_fjLj3072ELj1ELj1ELj4ELj16ENS_18Kernel_traits_baseILj3072ES2_S2_S2_S2_fjLj128EEEEELb1ELb0ELb0ELb1EEEvNS_9BwdParamsE)
        /*00fc*/ 	.short	0x0210
        /*00fe*/ 	.short	0x0128


	//----- nvinfo : EIATTR_SW_WAR
	.align		4
.L_1377:
        /*0100*/ 	.byte	0x04, 0x36
        /*0102*/ 	.short	(.L_1379 - .L_1378)
.L_1378:
        /*0104*/ 	.word	0x00000008
.L_1379:


//--------------------- .nv.info._ZN10layer_norm22ln_bwd_finalize_kernelINS_22Kernel_traits_finalizeILj3072E13__nv_bfloat16S2_S2_S2_fjLb0ELj1024ELj4ENS_18Kernel_traits_baseILj3072ES2_S2_S2_S2_fjLj1024EEEEELb0ELb0EEEvNS_9BwdParamsE --------------------------
	.section	.nv.info._ZN10layer_norm22ln_bwd_finalize_kernelINS_22Kernel_traits_finalizeILj3072E13__nv_bfloat16S2_S2_S2_fjLb0ELj1024ELj4ENS_18Kernel_traits_baseILj3072ES2_S2_S2_S2_fjLj1024EEEEELb0ELb0EEEvNS_9BwdParamsE,"",@"SHT_CUDA_INFO"
	.sectionflags	@""
	.align	4


	//----- nvinfo : EIATTR_CUDA_API_VERSION
	.align		4
        /*0000*/ 	.byte	0x04, 0x37
        /*0002*/ 	.short	(.L_1381 - .L_1380)
.L_1380:
        /*0004*/ 	.word	0x00000082


	//----- nvinfo : EIATTR_KPARAM_INFO
	.align		4
.L_1381:
        /*0008*/ 	.byte	0x04, 0x17
        /*000a*/ 	.short	(.L_1383 - .L_1382)
.L_1382:
        /*000c*/ 	.word	0x00000000
        /*0010*/ 	.short	0x0000
        /*0012*/ 	.short	0x0000
        /*0014*/ 	.byte	0x00, 0xf0, 0xa1, 0x04


	//----- nvinfo : EIATTR_SPARSE_MMA_MASK
	.align		4
.L_1383:
        /*0018*/ 	.byte	0x03, 0x50
        /*001a*/ 	.short	0x0000


	//----- nvinfo : EIATTR_MAXREG_COUNT
	.align		4
        /*001c*/ 	.byte	0x03, 0x1b
        /*001e*/ 	.short	0x0040


	//----- nvinfo : EIATTR_NUM_BARRIERS
	.align		4
        /*0020*/ 	.byte	0x02, 0x4c
        /*0022*/ 	.byte	0x01
	.zero		1


	//----- nvinfo : EIATTR_MERCURY_ISA_VERSION
	.align		4
        /*0024*/ 	.byte	0x03, 0x5f
        /*0026*/ 	.short	0x0101


	//----- nvinfo : EIATTR_COOP_GROUP_MASK_REGIDS
	.align		4
        /*0028*/ 	.byte	0x04, 0x29
        /*002a*/ 	.short	(.L_1385 - .L_1384)


	//   ....[0]....
.L_1384:
        /*002c*/ 	.word	0xffffffff


	//   ....[1]....
        /*0030*/ 	.word	0xffffffff


	//   ....[2]....
        /*0034*/ 	.word	0xffffffff


	//   ....[3]....
        /*0038*/ 	.word	0xffffffff


	//   ....[4]....
        /*003c*/ 	.word	0xffffffff


	//   ....[5]....
        /*0040*/ 	.word	0xffffffff


	//   ....[6]....
        /*0044*/ 	.word	0xffffffff


	//   ....[7]....
        /*0048*/ 	.word	0xffffffff


	//   ....[8]....
        /*004c*/ 	.word	0xffffffff


	//   ....[9]....
        /*0050*/ 	.word	0xffffffff


	//   ....[10]....
        /*0054*/ 	.word	0x05000013


	//   ....[11]....
        /*0058*/ 	.word	0x05000013


	//   ....[12]....
        /*005c*/ 	.word	0x05000013


	//   ....[13]....
        /*0060*/ 	.word	0x05000013


	//   ....[14]....
        /*0064*/ 	.word	0x05000013


	//   ....[15]....
        /*0068*/ 	.word	0x05000013


	//   ....[16]....
        /*006c*/ 	.word	0x05000013


	//   ....[17]....
        /*0070*/ 	.word	0x05000013


	//   ....[18]....
        /*0074*/ 	.word	0x05000013


	//   ....[19]....
        /*0078*/ 	.word	0x05000013


	//----- nvinfo : EIATTR_COOP_GROUP_INSTR_OFFSETS
	.align		4
.L_1385:
        /*007c*/ 	.byte	0x04, 0x28
        /*007e*/ 	.short	(.L_1387 - .L_1386)


	//   ....[0]....
.L_1386:
        /*0080*/ 	.word	0x000008e0


	//   ....[1]....
        /*0084*/ 	.word	0x000008f0


	//   ....[2]....
        /*0088*/ 	.word	0x00000920


	//   ....[3]....
        /*008c*/ 	.word	0x00000930


	//   ....[4]....
        /*0090*/ 	.word	0x00000960


	//   ....[5]....
        /*0094*/ 	.word	0x00000970


	//   ....[6]....
        /*0098*/ 	.word	0x000009a0


	//   ....[7]....
        /*009c*/ 	.word	0x000009b0


	//   ....[8]....
        /*00a0*/ 	.word	0x000009e0


	//   ....[9]....
        /*00a4*/ 	.word	0x000009f0


	//   ....[10]....
        /*00a8*/ 	.word	0x00000c10


	//   ....[11]....
        /*00ac*/ 	.word	0x00000c80


	//   ....[12]....
        /*00b0*/ 	.word	0x00000cf0


	//   ....[13]....
        /*00b4*/ 	.word	0x00000d60


	//   ....[14]....
        /*00b8*/ 	.word	0x00000dd0


	//   ....[15]....
        /*00bc*/ 	.word	0x00000e30


	//   ....[16]....
        /*00c0*/ 	.word	0x00000ea0


	//   ....[17]....
        /*00c4*/ 	.word	0x00000f10


	//   ....[18]....
        /*00c8*/ 	.word	0x00000f80


	//   ....[19]....
        /*00cc*/ 	.word	0x00000ff0


	//----- nvinfo : EIATTR_EXIT_INSTR_OFFSETS
	.align		4
.L_1387:
        /*00d0*/ 	.byte	0x04, 0x1c
        /*00d2*/ 	.short	(.L_1389 - .L_1388)


	//   ....[0]....
.L_1388:
        /*00d4*/ 	.word	0x00000070


	//   ....[1]....
        /*00d8*/ 	.word	0x00000bb0


	//----- nvinfo : EIATTR_MAX_THREADS
	.align		4
.L_1389:
        /*00dc*/ 	.byte	0x04, 0x05
        /*00de*/ 	.short	(.L_1391 - .L_1390)
.L_1390:
        /*00e0*/ 	.word	0x00000400
        /*00e4*/ 	.word	0x00000001
        /*00e8*/ 	.word	0x00000001


	//----- nvinfo : EIATTR_CRS_STACK_SIZE
	.align		4
.L_1391:
        /*00ec*/ 	.byte	0x04, 0x1e
        /*00ee*/ 	.short	(.L_1393 - .L_1392)
.L_1392:
        /*00f0*/ 	.word	0x00000000


	//----- nvinfo : EIATTR_CBANK_PARAM_SIZE
	.align		4
.L_1393:
        /*00f4*/ 	.byte	0x03, 0x19
        /*00f6*/ 	.short	0x0128


	//----- nvinfo : EIATTR_PARAM_CBANK
	.align		4
        /*00f8*/ 	.byte	0x04, 0x0a
        /*00fa*/ 	.short	(.L_1395 - .L_1394)
	.align		4
.L_1394:
        /*00fc*/ 	.word	index@(.nv.constant0._ZN10layer_norm22ln_bwd_finalize_kernelINS_22Kernel_traits_finalizeILj3072E13__nv_bfloat16S2_S2_S2_fjLb0ELj1024ELj4ENS_18Kernel_traits_baseILj3072ES2_S2_S2_S2_fjLj1024EEEEELb0ELb0EEEvNS_9BwdParamsE)
        /*0100*/ 	.short	0x0210
        /*0102*/ 	.short	0x0128


	//----- nvinfo : EIATTR_SW_WAR
	.align		4
.L_1395:
        /*0104*/ 	.byte	0x04, 0x36
        /*0106*/ 	.short	(.L_1397 - .L_1396)
.L_1396:
        /*0108*/ 	.word	0x00000008
.L_1397:


//--------------------- .nv.info._ZN10layer_norm13ln_bwd_kernelINS_13Kernel_traitsI13__nv_bfloat16S2_S2_S2_fjLj3072ELj1ELj1ELj4ELj16ENS_18Kernel_traits_baseILj3072ES2_S2_S2_S2_fjLj128EEEEELb1ELb0ELb1ELb0EEEvNS_9BwdParamsE --------------------------
	.section	.nv.info._ZN10layer_norm13ln_bwd_kernelINS_13Kernel_traitsI13__nv_bfloat16S2_S2_S2_fjLj3072ELj1ELj1ELj4ELj16ENS_18Kernel_traits_baseILj3072ES2_S2_S2_S2_fjLj128EEEEELb1ELb0ELb1ELb0EEEvNS_9BwdParamsE,"",@"SHT_CUDA_INFO"
	.sectionflags	@""
	.align	4


	//----- nvinfo : EIATTR_CUDA_API_VERSION
	.align		4
        /*0000*/ 	.byte	0x04, 0x37
        /*0002*/ 	.short	(.L_1399 - .L_1398)
.L_1398:
        /*0004*/ 	.word	0x00000082


	//----- nvinfo : EIATTR_KPARAM_INFO
	.align		4
.L_1399:
        /*0008*/ 	.byte	0x04, 0x17
        /*000a*/ 	.short	(.L_1401 - .L_1400)
.L_1400:
        /*000c*/ 	.word	0x00000000
        /*0010*/ 	.short	0x0000
        /*0012*/ 	.short	0x0000
        /*0014*/ 	.byte	0x00, 0xf0, 0xa1, 0x04


	//----- nvinfo : EIATTR_SPARSE_MMA_MASK
	.align		4
.L_1401:
        /*0018*/ 	.byte	0x03, 0x50
        /*001a*/ 	.short	0x0000


	//----- nvinfo : EIATTR_MAXREG_COUNT
	.align		4
        /*001c*/ 	.byte	0x03, 0x1b
        /*001e*/ 	.short	0x00ff


	//----- nvinfo : EIATTR_NUM_BARRIERS
	.align		4
        /*0020*/ 	.byte	0x02, 0x4c
        /*0022*/ 	.byte	0x01
	.zero		1


	//----- nvinfo : EIATTR_MERCURY_ISA_VERSION
	.align		4
        /*0024*/ 	.byte	0x03, 0x5f
        /*0026*/ 	.short	0x0101


	//----- nvinfo : EIATTR_COOP_GROUP_MASK_REGIDS
	.align		4
        /*0028*/ 	.byte	0x04, 0x29
        /*002a*/ 	.short	(.L_1403 - .L_1402)


	//   ....[0]....
.L_1402:
        /*002c*/ 	.word	0xffffffff


	//   ....[1]....
        /*0030*/ 	.word	0xffffffff


	//   ....[2]....
        /*0034*/ 	.word	0xffffffff


	//   ....[3]....
        /*0038*/ 	.word	0xffffffff


	//   ....[4]....
        /*003c*/ 	.word	0xffffffff


	//   ....[5]....
        /*0040*/ 	.word	0xffffffff


	//   ....[6]....
        /*0044*/ 	.word	0xffffffff


	//   ....[7]....
        /*0048*/ 	.word	0xffffffff


	//   ....[8]....
        /*004c*/ 	.word	0xffffffff


	//   ....[9]....
        /*0050*/ 	.word	0xffffffff


	//   ....[10]....
        /*0054*/ 	.word	0x05000058


	//   ....[11]....
        /*0058*/ 	.word	0x05000058


	//   ....[12]....
        /*005c*/ 	.word	0x05000058


	//   ....[13]....
        /*0060*/ 	.word	0x05000058


	//   ....[14]....
        /*0064*/ 	.word	0x05000058


	//   ....[15]....
        /*0068*/ 	.word	0x05000058


	//   ....[16]....
        /*006c*/ 	.word	0x05000058


	//   ....[17]....
        /*0070*/ 	.word	0x05000058


	//   ....[18]....
        /*0074*/ 	.word	0x05000058


	//   ....[19]....
        /*0078*/ 	.word	0x05000058


	//----- nvinfo : EIATTR_COOP_GROUP_INSTR_OFFSETS
	.align		4
.L_1403:
        /*007c*/ 	.byte	0x04, 0x28
        /*007e*/ 	.short	(.L_1405 - .L_1404)


	//   ....[0]....
.L_1404:
        /*0080*/ 	.word	0x00001e20


	//   ....[1]....
        /*0084*/ 	.word	0x00001e30


	//   ....[2]....
        /*0088*/ 	.word	0x00001e60


	//   ....[3]....
        /*008c*/ 	.word	0x00001e70


	//   ....[4]....
        /*0090*/ 	.word	0x00001ea0


	//   ....[5]....
        /*0094*/ 	.word	0x00001eb0


	//   ....[6]....
        /*0098*/ 	.word	0x00001ee0


	//   ....[7]....
        /*009c*/ 	.word	0x00001ef0


	//   ....[8]....
        /*00a0*/ 	.word	0x00001f20


	//   ....[9]....
        /*00a4*/ 	.word	0x00001f30


	//   ....[10]....
        /*00a8*/ 	.word	0x00004bc0


	//   ....[11]....
        /*00ac*/ 	.word	0x00004c10


	//   ....[12]....
        /*00b0*/ 	.word	0x00004c80


	//   ....[13]....
        /*00b4*/ 	.word	0x00004ce0


	//   ....[14]....
        /*00b8*/ 	.word	0x00004d50


	//   ....[15]....
        /*00bc*/ 	.word	0x00004db0


	//   ....[16]....
        /*00c0*/ 	.word	0x00004e20


	//   ....[17]....
        /*00c4*/ 	.word	0x00004e80


	//   ....[18]....
        /*00c8*/ 	.word	0x00004ef0


	//   ....[19]....
        /*00cc*/ 	.word	0x00004f50


	//----- nvinfo : EIATTR_EXIT_INSTR_OFFSETS
	.align		4
.L_1405:
        /*00d0*/ 	.byte	0x04, 0x1c
        /*00d2*/ 	.short	(.L_1407 - .L_1406)


	//   ....[0]....
.L_1406:
        /*00d4*/ 	.word	0x00004ad0


	//   ....[1]....
        /*00d8*/ 	.word	0x00004b60


	//----- nvinfo : EIATTR_MAX_THREADS
	.align		4
.L_1407:
        /*00dc*/ 	.byte	0x04, 0x05
        /*00de*/ 	.short	(.L_1409 - .L_1408)
.L_1408:
        /*00e0*/ 	.word	0x00000080
        /*00e4*/ 	.word	0x00000001
        /*00e8*/ 	.word	0x00000001


	//----- nvinfo : EIATTR_CRS_STACK_SIZE
	.align		4
.L_1409:
        /*00ec*/ 	.byte	0x04, 0x1e
        /*00ee*/ 	.short	(.L_1411 - .L_1410)
.L_1410:
        /*00f0*/ 	.word	0x00000000


	//----- nvinfo : EIATTR_CBANK_PARAM_SIZE
	.align		4
.L_1411:
        /*00f4*/ 	.byte	0x03, 0x19
        /*00f6*/ 	.short	0x0128


	//----- nvinfo : EIATTR_PARAM_CBANK
	.align		4
        /*00f8*/ 	.byte	0x04, 0x0a
        /*00fa*/ 	.short	(.L_1413 - .L_1412)
	.align		4
.L_1412:
        /*00fc*/ 	.word	index@(.nv.constant0._ZN10layer_norm13ln_bwd_kernelINS_13Kernel_traitsI13__nv_bfloat16S2_S2_S2_fjLj3072ELj1ELj1ELj4ELj16ENS_18Kernel_traits_baseILj3072ES2_S2_S2_S2_fjLj128EEEEELb1ELb0ELb1ELb0EEEvNS_9BwdParamsE)
        /*0100*/ 	.short	0x0210
        /*0102*/ 	.short	0x0128


	//----- nvinfo : EIATTR_SW_WAR
	.align		4
.L_1413:
        /*0104*/ 	.byte	0x04, 0x36
        /*0106*/ 	.short	(.L_1415 - .L_1414)
.L_1414:
        /*0108*/ 	.word	0x00000008
.L_1415:


//--------------------- .nv.info._ZN10layer_norm22ln_bwd_finalize_kernelINS_22Kernel_traits_finalizeILj3072E13__nv_bfloat16S2_S2_S2_fjLb0ELj1024ELj4ENS_18Kernel_traits_baseILj3072ES2_S2_S2_S2_fjLj1024EEEEELb0ELb1EEEvNS_9BwdParamsE --------------------------
	.section	.nv.info._ZN10layer_norm22ln_bwd_finalize_kernelINS_22Kernel_traits_finalizeILj3072E13__nv_bfloat16S2_S2_S2_fjLb0ELj1024ELj4ENS_18Kernel_traits_baseILj3072ES2_S2_S2_S2_fjLj1024EEEEELb0ELb1EEEvNS_9BwdParamsE,"",@"SHT_CUDA_INFO"
	.sectionflags	@""
	.align	4


	//----- nvinfo : EIATTR_CUDA_API_VERSION
	.align		4
        /*0000*/ 	.byte	0x04, 0x37
        /*0002*/ 	.short	(.L_1417 - .L_1416)
.L_1416:
        /*0004*/ 	.word	0x00000082


	//----- nvinfo : EIATTR_KPARAM_INFO
	.align		4
.L_1417:
        /*0008*/ 	.byte	0x04, 0x17
        /*000a*/ 	.short	(.L_1419 - .L_1418)
.L_1418:
        /*000c*/ 	.word	0x00000000
        /*0010*/ 	.short	0x0000
        /*0012*/ 	.short	0x0000
        /*0014*/ 	.byte	0x00, 0xf0, 0xa1, 0x04


	//----- nvinfo : EIATTR_SPARSE_MMA_MASK
	.align		4
.L_1419:
        /*0018*/ 	.byte	0x03, 0x50
        /*001a*/ 	.short	0x0000


	//----- nvinfo : EIATTR_MAXREG_COUNT
	.align		4
        /*001c*/ 	.byte	0x03, 0x1b
        /*001e*/ 	.short	0x0040


	//----- nvinfo : EIATTR_NUM_BARRIERS
	.align		4
        /*0020*/ 	.byte	0x02, 0x4c
        /*0022*/ 	.byte	0x01
	.zero		1


	//----- nvinfo : EIATTR_MERCURY_ISA_VERSION
	.align		4
        /*0024*/ 	.byte	0x03, 0x5f
        /*0026*/ 	.short	0x0101


	//----- nvinfo : EIATTR_COOP_GROUP_MASK_REGIDS
	.align		4
        /*0028*/ 	.byte	0x04, 0x29
        /*002a*/ 	.short	(.L_1421 - .L_1420)


	//   ....[0]....
.L_1420:
        /*002c*/ 	.word	0xffffffff


	//   ....[1]....
        /*0030*/ 	.word	0xffffffff


	//   ....[2]....
        /*0034*/ 	.word	0xffffffff


	//   ....[3]....
        /*0038*/ 	.word	0xffffffff


	//   ....[4]....
        /*003c*/ 	.word	0xffffffff


	//   ....[5]....
        /*0040*/ 	.word	0xffffffff


	//   ....[6]....
        /*0044*/ 	.word	0xffffffff


	//   ....[7]....
        /*0048*/ 	.word	0xffffffff


	//   ....[8]....
        /*004c*/ 	.word	0xffffffff


	//   ....[9]....
        /*0050*/ 	.word	0xffffffff


	//   ....[10]....
        /*0054*/ 	.word	0x05000011


	//   ....[11]....
        /*0058*/ 	.word	0x05000011


	//   ....[12]....
        /*005c*/ 	.word	0x05000011


	//   ....[13]....
        /*0060*/ 	.word	0x05000011


	//   ....[14]....
        /*0064*/ 	.word	0x05000011


	//   ....[15]....
        /*0068*/ 	.word	0x05000011


	//   ....[16]....
        /*006c*/ 	.word	0x05000011


	//   ....[17]....
        /*0070*/ 	.word	0x05000011


	//   ....[18]....
        /*0074*/ 	.word	0x05000011


	//   ....[19]....
        /*0078*/ 	.word	0x05000011


	//----- nvinfo : EIATTR_COOP_GROUP_INSTR_OFFSETS
	.align		4
.L_1421:
        /*007c*/ 	.byte	0x04, 0x28
        /*007e*/ 	.short	(.L_1423 - .L_1422)


	//   ....[0]....
.L_1422:
        /*0080*/ 	.word	0x000008e0


	//   ....[1]....
        /*0084*/ 	.word	0x000008f0


	//   ....[2]....
        /*0088*/ 	.word	0x00000920


	//   ....[3]....
        /*008c*/ 	.word	0x00000930


	//   ....[4]....
        /*0090*/ 	.word	0x00000960


	//   ....[5]....
        /*0094*/ 	.word	0x00000970


	//   ....[6]....
        /*0098*/ 	.word	0x000009a0


	//   ....[7]....
        /*009c*/ 	.word	0x000009b0


	//   ....[8]....
        /*00a0*/ 	.word	0x000009e0


	//   ....[9]....
        /*00a4*/ 	.word	0x000009f0


	//   ....[10]....
        /*00a8*/ 	.word	0x00000bf0


	//   ....[11]....
        /*00ac*/ 	.word	0x00000c60


	//   ....[12]....
        /*00b0*/ 	.word	0x00000cd0


	//   ....[13]....
        /*00b4*/ 	.word	0x00000d40


	//   ....[14]....
        /*00b8*/ 	.word	0x00000db0


	//   ....[15]....
        /*00bc*/ 	.word	0x00000e10


	//   ....[16]....
        /*00c0*/ 	.word	0x00000e80


	//   ....[17]....
        /*00c4*/ 	.word	0x00000ef0


	//   ....[18]....
        /*00c8*/ 	.word	0x00000f60


	//   ....[19]....
        /*00cc*/ 	.word	0x00000fd0


	//----- nvinfo : EIATTR_EXIT_INSTR_OFFSETS
	.align		4
.L_1423:
        /*00d0*/ 	.byte	0x04, 0x1c
        /*00d2*/ 	.short	(.L_1425 - .L_1424)


	//   ....[0]....
.L_1424:
        /*00d4*/ 	.word	0x00000070


	//   ....[1]....
        /*00d8*/ 	.word	0x00000b90


	//----- nvinfo : EIATTR_MAX_THREADS
	.align		4
.L_1425:
        /*00dc*/ 	.byte	0x04, 0x05
        /*00de*/ 	.short	(.L_1427 - .L_1426)
.L_1426:
        /*00e0*/ 	.word	0x00000400
        /*00e4*/ 	.word	0x00000001
        /*00e8*/ 	.word	0x00000001


	//----- nvinfo : EIATTR_CRS_STACK_SIZE
	.align		4
.L_1427:
        /*00ec*/ 	.byte	0x04, 0x1e
        /*00ee*/ 	.short	(.L_1429 - .L_1428)
.L_1428:
        /*00f0*/ 	.word	0x00000000


	//----- nvinfo : EIATTR_CBANK_PARAM_SIZE
	.align		4
.L_1429:
        /*00f4*/ 	.byte	0x03, 0x19
        /*00f6*/ 	.short	0x0128


	//----- nvinfo : EIATTR_PARAM_CBANK
	.align		4
        /*00f8*/ 	.byte	0x04, 0x0a
        /*00fa*/ 	.short	(.L_1431 - .L_1430)
	.align		4
.L_1430:
        /*00fc*/ 	.word	index@(.nv.constant0._ZN10layer_norm22ln_bwd_finalize_kernelINS_22Kernel_traits_finalizeILj3072E13__nv_bfloat16S2_S2_S2_fjLb0ELj1024ELj4ENS_18Kernel_traits_baseILj3072ES2_S2_S2_S2_fjLj1024EEEEELb0ELb1EEEvNS_9BwdParamsE)
        /*0100*/ 	.short	0x0210
        /*0102*/ 	.short	0x0128


	//----- nvinfo : EIATTR_SW_WAR
	.align		4
.L_1431:
        /*0104*/ 	.byte	0x04, 0x36
        /*0106*/ 	.short	(.L_1433 - .L_1432)
.L_1432:
        /*0108*/ 	.word	0x00000008
.L_1433:


//--------------------- .nv.info._ZN10layer_norm13ln_bwd_kernelINS_13Kernel_traitsI13__nv_bfloat16S2_S2_S2_fjLj3072ELj1ELj1ELj4ELj16ENS_18Kernel_traits_baseILj3072ES2_S2_S2_S2_fjLj128EEEEELb1ELb0ELb1ELb1EEEvNS_9BwdParamsE --------------------------
	.section	.nv.info._ZN10layer_norm13ln_bwd_kernelINS_13Kernel_traitsI13__nv_bfloat16S2_S2_S2_fjLj3072ELj1ELj1ELj4ELj16ENS_18Kernel_traits_baseILj3072ES2_S2_S2_S2_fjLj128EEEEELb1ELb0ELb1ELb1EEEvNS_9BwdParamsE,"",@"SHT_CUDA_INFO"
	.sectionflags	@""
	.align	4


	//----- nvinfo : EIATTR_CUDA_API_VERSION
	.align		4
        /*0000*/ 	.byte	0x04, 0x37
        /*0002*/ 	.short	(.L_1435 - .L_1434)
.L_1434:
        /*0004*/ 	.word	0x00000082


	//----- nvinfo : EIATTR_KPARAM_INFO
	.align		4
.L_1435:
        /*0008*/ 	.byte	0x04, 0x17
        /*000a*/ 	.short	(.L_1437 - .L_1436)
.L_1436:
        /*000c*/ 	.word	0x00000000
        /*0010*/ 	.short	0x0000
        /*0012*/ 	.short	0x0000
        /*0014*/ 	.byte	0x00, 0xf0, 0xa1, 0x04


	//----- nvinfo : EIATTR_SPARSE_MMA_MASK
	.align		4
.L_1437:
        /*0018*/ 	.byte	0x03, 0x50
        /*001a*/ 	.short	0x0000


	//----- nvinfo : EIATTR_MAXREG_COUNT
	.align		4
        /*001c*/ 	.byte	0x03, 0x1b
        /*001e*/ 	.short	0x00ff


	//----- nvinfo : EIATTR_NUM_BARRIERS
	.align		4
        /*0020*/ 	.byte	0x02, 0x4c
        /*0022*/ 	.byte	0x01
	.zero		1


	//----- nvinfo : EIATTR_MERCURY_ISA_VERSION
	.align		4
        /*0024*/ 	.byte	0x03, 0x5f
        /*0026*/ 	.short	0x0101


	//----- nvinfo : EIATTR_COOP_GROUP_MASK_REGIDS
	.align		4
        /*0028*/ 	.byte	0x04, 0x29
        /*002a*/ 	.short	(.L_1439 - .L_1438)


	//   ....[0]....
.L_1438:
        /*002c*/ 	.word	0xffffffff


	//   ....[1]....
        /*0030*/ 	.word	0xffffffff


	//   ....[2]....
        /*0034*/ 	.word	0xffffffff


	//   ....[3]....
        /*0038*/ 	.word	0xffffffff


	//   ....[4]....
        /*003c*/ 	.word	0xffffffff


	//   ....[5]....
        /*0040*/ 	.word	0xffffffff


	//   ....[6]....
        /*0044*/ 	.word	0xffffffff


	//   ....[7]....
        /*0048*/ 	.word	0xffffffff


	//   ....[8]....
        /*004c*/ 	.word	0xffffffff


	//   ....[9]....
        /*0050*/ 	.word	0xffffffff


	//   ....[10]....
        /*0054*/ 	.word	0x05000062


	//   ....[11]....
        /*0058*/ 	.word	0x05000062


	//   ....[12]....
        /*005c*/ 	.word	0x05000062


	//   ....[13]....
        /*0060*/ 	.word	0x05000062


	//   ....[14]....
        /*0064*/ 	.word	0x05000062


	//   ....[15]....
        /*0068*/ 	.word	0x05000062


	//   ....[16]....
        /*006c*/ 	.word	0x05000062


	//   ....[17]....
        /*0070*/ 	.word	0x05000062


	//   ....[18]....
        /*0074*/ 	.word	0x05000062


	//   ....[19]....
        /*0078*/ 	.word	0x05000062


	//----- nvinfo : EIATTR_COOP_GROUP_INSTR_OFFSETS
	.align		4
.L_1439:
        /*007c*/ 	.byte	0x04, 0x28
        /*007e*/ 	.short	(.L_1441 - .L_1440)


	//   ....[0]....
.L_1440:
        /*0080*/ 	.word	0x00001ce0


	//   ....[1]....
        /*0084*/ 	.word	0x00001cf0


	//   ....[2]....
        /*0088*/ 	.word	0x00001d20


	//   ....[3]....
        /*008c*/ 	.word	0x00001d30


	//   ....[4]....
        /*0090*/ 	.word	0x00001d60


	//   ....[5]....
        /*0094*/ 	.word	0x00001d70


	//   ....[6]....
        /*0098*/ 	.word	0x00001da0


	//   ....[7]....
        /*009c*/ 	.word	0x00001db0


	//   ....[8]....
        /*00a0*/ 	.word	0x00001de0


	//   ....[9]....
        /*00a4*/ 	.word	0x00001df0


	//   ....[10]....
        /*00a8*/ 	.word	0x00004760


	//   ....[11]....
        /*00ac*/ 	.word	0x000047b0


	//   ....[12]....
        /*00b0*/ 	.word	0x00004820


	//   ....[13]....
        /*00b4*/ 	.word	0x00004880


	//   ....[14]....
        /*00b8*/ 	.word	0x000048f0


	//   ....[15]....
        /*00bc*/ 	.word	0x00004950


	//   ....[16]....
        /*00c0*/ 	.word	0x000049c0


	//   ....[17]....
        /*00c4*/ 	.word	0x00004a20


	//   ....[18]....
        /*00c8*/ 	.word	0x00004a90


	//   ....[19]....
        /*00cc*/ 	.word	0x00004af0


	//----- nvinfo : EIATTR_EXIT_INSTR_OFFSETS
	.align		4
.L_1441:
        /*00d0*/ 	.byte	0x04, 0x1c
        /*00d2*/ 	.short	(.L_1443 - .L_1442)


	//   ....[0]....
.L_1442:
        /*00d4*/ 	.word	0x00004700


	//----- nvinfo : EIATTR_MAX_THREADS
	.align		4
.L_1443:
        /*00d8*/ 	.byte	0x04, 0x05
        /*00da*/ 	.short	(.L_1445 - .L_1444)
.L_1444:
        /*00dc*/ 	.word	0x00000080
        /*00e0*/ 	.word	0x00000001
        /*00e4*/ 	.word	0x00000001


	//----- nvinfo : EIATTR_CRS_STACK_SIZE
	.align		4
.L_1445:
        /*00e8*/ 	.byte	0x04, 0x1e
        /*00ea*/ 	.short	(.L_1447 - .L_1446)
.L_1446:
        /*00ec*/ 	.word	0x00000000


	//----- nvinfo : EIATTR_CBANK_PARAM_SIZE
	.align		4
.L_1447:
        /*00f0*/ 	.byte	0x03, 0x19
        /*00f2*/ 	.short	0x0128


	//----- nvinfo : EIATTR_PARAM_CBANK
	.align		4
        /*00f4*/ 	.byte	0x04, 0x0a
        /*00f6*/ 	.short	(.L_1449 - .L_1448)
	.align		4
.L_1448:
        /*00f8*/ 	.word	index@(.nv.constant0._ZN10layer_norm13ln_bwd_kernelINS_13Kernel_traitsI13__nv_bfloat16S2_S2_S2_fjLj3072ELj1ELj1ELj4ELj16ENS_18Kernel_traits_baseILj3072ES2_S2_S2_S2_fjLj128EEEEELb1ELb0ELb1ELb1EEEvNS_9BwdParamsE)
        /*00fc*/ 	.short	0x0210
        /*00fe*/ 	.short	0x0128


	//----- nvinfo : EIATTR_SW_WAR
	.align		4
.L_1449:
        /*0100*/ 	.byte	0x04, 0x36
        /*0102*/ 	.short	(.L_1451 - .L_1450)
.L_1450:
        /*0104*/ 	.word	0x00000008
.L_1451:


//--------------------- .nv.info._ZN10layer_norm13ln_bwd_kernelINS_13Kernel_traitsI13__nv_bfloat16S2_S2_S2_fjLj3072ELj1ELj1ELj4ELj16ENS_18Kernel_traits_baseILj3072ES2_S2_S2_S2_fjLj128EEEEELb1ELb1ELb0ELb0EEEvNS_9BwdParamsE --------------------------
	.section	.nv.info._ZN10layer_norm13ln_bwd_kernelINS_13Kernel_traitsI13__nv_bfloat16S2_S2_S2_fjLj3072ELj1ELj1ELj4ELj16ENS_18Kernel_traits_baseILj3072ES2_S2_S2_S2_fjLj128EEEEELb1ELb1ELb0ELb0EEEvNS_9BwdParamsE,"",@"SHT_CUDA_INFO"
	.sectionflags	@""
	.align	4


	//----- nvinfo : EIATTR_CUDA_API_VERSION
	.align		4
        /*0000*/ 	.byte	0x04, 0x37
        /*0002*/ 	.short	(.L_1453 - .L_1452)
.L_1452:
        /*0004*/ 	.word	0x00000082


	//----- nvinfo : EIATTR_KPARAM_INFO
	.align		4
.L_1453:
        /*0008*/ 	.byte	0x04, 0x17
        /*000a*/ 	.short	(.L_1455 - .L_1454)
.L_1454:
        /*000c*/ 	.word	0x00000000
        /*0010*/ 	.short	0x0000
        /*0012*/ 	.short	0x0000
        /*0014*/ 	.byte	0x00, 0xf0, 0xa1, 0x04


	//----- nvinfo : EIATTR_SPARSE_MMA_MASK
	.align		4
.L_1455:
        /*0018*/ 	.byte	0x03, 0x50
        /*001a*/ 	.short	0x0000


	//----- nvinfo : EIATTR_MAXREG_COUNT
	.align		4
        /*001c*/ 	.byte	0x03, 0x1b
        /*001e*/ 	.short	0x00ff


	//----- nvinfo : EIATTR_NUM_BARRIERS
	.align		4
        /*0020*/ 	.byte	0x02, 0x4c
        /*0022*/ 	.byte	0x01
	.zero		1


	//----- nvinfo : EIATTR_MERCURY_ISA_VERSION
	.align		4
        /*0024*/ 	.byte	0x03, 0x5f
        /*0026*/ 	.short	0x0101


	//----- nvinfo : EIATTR_COOP_GROUP_MASK_REGIDS
	.align		4
        /*0028*/ 	.byte	0x04, 0x29
        /*002a*/ 	.short	(.L_1457 - .L_1456)


	//   ....[0]....
.L_1456:
        /*002c*/ 	.word	0xffffffff


	//   ....[1]....
        /*0030*/ 	.word	0xffffffff


	//   ....[2]....
        /*0034*/ 	.word	0xffffffff


	//   ....[3]....
        /*0038*/ 	.word	0xffffffff


	//   ....[4]....
        /*003c*/ 	.word	0xffffffff


	//   ....[5]....
        /*0040*/ 	.word	0xffffffff


	//   ....[6]....
        /*0044*/ 	.word	0xffffffff


	//   ....[7]....
        /*0048*/ 	.word	0xffffffff


	//   ....[8]....
        /*004c*/ 	.word	0xffffffff


	//   ....[9]....
        /*0050*/ 	.word	0xffffffff


	//   ....[10]....
        /*0054*/ 	.word	0x050000d1


	//   ....[11]....
        /*0058*/ 	.word	0x050000d1


	//   ....[12]....
        /*005c*/ 	.word	0x050000d1


	//   ....[13]....
        /*0060*/ 	.word	0x050000d1


	//   ....[14]....
        /*0064*/ 	.word	0x050000d1


	//   ....[15]....
        /*0068*/ 	.word	0x050000d1


	//   ....[16]....
        /*006c*/ 	.word	0x050000d1


	//   ....[17]....
        /*0070*/ 	.word	0x050000d1


	//   ....[18]....
        /*0074*/ 	.word	0x050000d1


	//   ....[19]....
        /*0078*/ 	.word	0x050000d1


	//----- nvinfo : EIATTR_COOP_GROUP_INSTR_OFFSETS
	.align		4
.L_1457:
        /*007c*/ 	.byte	0x04, 0x28
        /*007e*/ 	.short	(.L_1459 - .L_1458)


	//   ....[0]....
.L_1458:
        /*0080*/ 	.word	0x00001e70


	//   ....[1]....
        /*0084*/ 	.word	0x00001e80


	//   ....[2]....
        /*0088*/ 	.word	0x00001eb0


	//   ....[3]....
        /*008c*/ 	.word	0x00001ec0


	//   ....[4]....
        /*0090*/ 	.word	0x00001ef0


	//   ....[5]....
        /*0094*/ 	.word	0x00001f00


	//   ....[6]....
        /*0098*/ 	.word	0x00001f30


	//   ....[7]....
        /*009c*/ 	.word	0x00001f40


	//   ....[8]....
        /*00a0*/ 	.word	0x00001f70


	//   ....[9]....
        /*00a4*/ 	.word	0x00001f80


	//   ....[10]....
        /*00a8*/ 	.word	0x00004210


	//   ....[11]....
        /*00ac*/ 	.word	0x00004260


	//   ....[12]....
        /*00b0*/ 	.word	0x000042d0


	//   ....[13]....
        /*00b4*/ 	.word	0x00004330


	//   ....[14]....
        /*00b8*/ 	.word	0x000043a0


	//   ....[15]....
        /*00bc*/ 	.word	0x00004400


	//   ....[16]....
        /*00c0*/ 	.word	0x00004470


	//   ....[17]....
        /*00c4*/ 	.word	0x000044d0


	//   ....[18]....
        /*00c8*/ 	.word	0x00004540


	//   ....[19]....
        /*00cc*/ 	.word	0x000045a0


	//----- nvinfo : EIATTR_EXIT_INSTR_OFFSETS
	.align		4
.L_1459:
        /*00d0*/ 	.byte	0x04, 0x1c
        /*00d2*/ 	.short	(.L_1461 - .L_1460)


	//   ....[0]....
.L_1460:
        /*00d4*/ 	.word	0x000040e0


	//   ....[1]....
        /*00d8*/ 	.word	0x000041b0


	//----- nvinfo : EIATTR_MAX_THREADS
	.align		4
.L_1461:
        /*00dc*/ 	.byte	0x04, 0x05
        /*00de*/ 	.short	(.L_1463 - .L_1462)
.L_1462:
        /*00e0*/ 	.word	0x00000080
        /*00e4*/ 	.word	0x00000001
        /*00e8*/ 	.word	0x00000001


	//----- nvinfo : EIATTR_CRS_STACK_SIZE
	.align		4
.L_1463:
        /*00ec*/ 	.byte	0x04, 0x1e
        /*00ee*/ 	.short	(.L_1465 - .L_1464)
.L_1464:
        /*00f0*/ 	.word	0x00000000


	//----- nvinfo : EIATTR_CBANK_PARAM_SIZE
	.align		4
.L_1465:
        /*00f4*/ 	.byte	0x03, 0x19
        /*00f6*/ 	.short	0x0128


	//----- nvinfo : EIATTR_PARAM_CBANK
	.align		4
        /*00f8*/ 	.byte	0x04, 0x0a
        /*00fa*/ 	.short	(.L_1467 - .L_1466)
	.align		4
.L_1466:
        /*00fc*/ 	.word	index@(.nv.constant0._ZN10layer_norm13ln_bwd_kernelINS_13Kernel_traitsI13__nv_bfloat16S2_S2_S2_fjLj3072ELj1ELj1ELj4ELj16ENS_18Kernel_traits_baseILj3072ES2_S2_S2_S2_fjLj128EEEEELb1ELb1ELb0ELb0EEEvNS_9BwdParamsE)
        /*0100*/ 	.short	0x0210
        /*0102*/ 	.short	0x0128


	//----- nvinfo : EIATTR_SW_WAR
	.align		4
.L_1467:
        /*0104*/ 	.byte	0x04, 0x36
        /*0106*/ 	.short	(.L_1469 - .L_1468)
.L_1468:
        /*0108*/ 	.word	0x00000008
.L_1469:


//--------------------- .nv.info._ZN10layer_norm13ln_bwd_kernelINS_13Kernel_traitsI13__nv_bfloat16S2_S2_S2_fjLj3072ELj1ELj1ELj4ELj16ENS_18Kernel_traits_baseILj3072ES2_S2_S2_S2_fjLj128EEEEELb1ELb1ELb0ELb1EEEvNS_9BwdParamsE --------------------------
	.section	.nv.info._ZN10layer_norm13ln_bwd_kernelINS_13Kernel_traitsI13__nv_bfloat16S2_S2_S2_fjLj3072ELj1ELj1ELj4ELj16ENS_18Kernel_traits_baseILj3072ES2_S2_S2_S2_fjLj128EEEEELb1ELb1ELb0ELb1EEEvNS_9BwdParamsE,"",@"SHT_CUDA_INFO"
	.sectionflags	@""
	.align	4


	//----- nvinfo : EIATTR_CUDA_API_VERSION
	.align		4
        /*0000*/ 	.byte	0x04, 0x37
        /*0002*/ 	.short	(.L_1471 - .L_1470)
.L_1470:
        /*0004*/ 	.word	0x00000082


	//----- nvinfo : EIATTR_KPARAM_INFO
	.align		4
.L_1471:
        /*0008*/ 	.byte	0x04, 0x17
        /*000a*/ 	.short	(.L_1473 - .L_1472)
.L_1472:
        /*000c*/ 	.word	0x00000000
        /*0010*/ 	.short	0x0000
        /*0012*/ 	.short	0x0000
        /*0014*/ 	.byte	0x00, 0xf0, 0xa1, 0x04


	//----- nvinfo : EIATTR_SPARSE_MMA_MASK
	.align		4
.L_1473:
        /*0018*/ 	.byte	0x03, 0x50
        /*001a*/ 	.short	0x0000


	//----- nvinfo : EIATTR_MAXREG_COUNT
	.align		4
        /*001c*/ 	.byte	0x03, 0x1b
        /*001e*/ 	.short	0x00ff


	//----- nvinfo : EIATTR_NUM_BARRIERS
	.align		4
        /*0020*/ 	.byte	0x02, 0x4c
        /*0022*/ 	.byte	0x01
	.zero		1


	//----- nvinfo : EIATTR_MERCURY_ISA_VERSION
	.align		4
        /*0024*/ 	.byte	0x03, 0x5f
        /*0026*/ 	.short	0x0101


	//----- nvinfo : EIATTR_COOP_GROUP_MASK_REGIDS
	.align		4
        /*0028*/ 	.byte	0x04, 0x29
        /*002a*/ 	.short	(.L_1475 - .L_1474)


	//   ....[0]....
.L_1474:
        /*002c*/ 	.word	0xffffffff


	//   ....[1]....
        /*0030*/ 	.word	0xffffffff


	//   ....[2]....
        /*0034*/ 	.word	0xffffffff


	//   ....[3]....
        /*0038*/ 	.word	0xffffffff


	//   ....[4]....
        /*003c*/ 	.word	0xffffffff


	//   ....[5]....
        /*0040*/ 	.word	0xffffffff


	//   ....[6]....
        /*0044*/ 	.word	0xffffffff


	//   ....[7]....
        /*0048*/ 	.word	0xffffffff


	//   ....[8]....
        /*004c*/ 	.word	0xffffffff


	//   ....[9]....
        /*0050*/ 	.word	0xffffffff


	//   ....[10]....
        /*0054*/ 	.word	0x05000024


	//   ....[11]....
        /*0058*/ 	.word	0x05000024


	//   ....[12]....
        /*005c*/ 	.word	0x05000024


	//   ....[13]....
        /*0060*/ 	.word	0x05000024


	//   ....[14]....
        /*0064*/ 	.word	0x05000024


	//   ....[15]....
        /*0068*/ 	.word	0x05000024


	//   ....[16]....
        /*006c*/ 	.word	0x05000024


	//   ....[17]....
        /*0070*/ 	.word	0x05000024


	//   ....[18]....
        /*0074*/ 	.word	0x05000024


	//   ....[19]....
        /*0078*/ 	.word	0x05000024


	//----- nvinfo : EIATTR_COOP_GROUP_INSTR_OFFSETS
	.align		4
.L_1475:
        /*007c*/ 	.byte	0x04, 0x28
        /*007e*/ 	.short	(.L_1477 - .L_1476)


	//   ....[0]....
.L_1476:
        /*0080*/ 	.word	0x00001bb0


	//   ....[1]....
        /*0084*/ 	.word	0x00001bc0


	//   ....[2]....
        /*0088*/ 	.word	0x00001bf0


	//   ....[3]....
        /*008c*/ 	.word	0x00001c00


	//   ....[4]....
        /*0090*/ 	.word	0x00001c30


	//   ....[5]....
        /*0094*/ 	.word	0x00001c40


	//   ....[6]....
        /*0098*/ 	.word	0x00001c70


	//   ....[7]....
        /*009c*/ 	.word	0x00001c80


	//   ....[8]....
        /*00a0*/ 	.word	0x00001cb0


	//   ....[9]....
        /*00a4*/ 	.word	0x00001cc0


	//   ....[10]....
        /*00a8*/ 	.word	0x000043e0


	//   ....[11]....
        /*00ac*/ 	.word	0x00004430


	//   ....[12]....
        /*00b0*/ 	.word	0x000044a0


	//   ....[13]....
        /*00b4*/ 	.word	0x00004500


	//   ....[14]....
        /*00b8*/ 	.word	0x00004570


	//   ....[15]....
        /*00bc*/ 	.word	0x000045d0


	//   ....[16]....
        /*00c0*/ 	.word	0x00004640


	//   ....[17]....
        /*00c4*/ 	.word	0x000046a0


	//   ....[18]....
        /*00c8*/ 	.word	0x00004710


	//   ....[19]....
        /*00cc*/ 	.word	0x00004770


	//----- nvinfo : EIATTR_EXIT_INSTR_OFFSETS
	.align		4
.L_1477:
        /*00d0*/ 	.byte	0x04, 0x1c
        /*00d2*/ 	.short	(.L_1479 - .L_1478)


	//   ....[0]....
.L_1478:
        /*00d4*/ 	.word	0x00004380


	//----- nvinfo : EIATTR_MAX_THREADS
	.align		4
.L_1479:
        /*00d8*/ 	.byte	0x04, 0x05
        /*00da*/ 	.short	(.L_1481 - .L_1480)
.L_1480:
        /*00dc*/ 	.word	0x00000080
        /*00e0*/ 	.word	0x00000001
        /*00e4*/ 	.word	0x00000001


	//----- nvinfo : EIATTR_CRS_STACK_SIZE
	.align		4
.L_1481:
        /*00e8*/ 	.byte	0x04, 0x1e
        /*00ea*/ 	.short	(.L_1483 - .L_1482)
.L_1482:
        /*00ec*/ 	.word	0x00000000


	//----- nvinfo : EIATTR_CBANK_PARAM_SIZE
	.align		4
.L_1483:
        /*00f0*/ 	.byte	0x03, 0x19
        /*00f2*/ 	.short	0x0128


	//----- nvinfo : EIATTR_PARAM_CBANK
	.align		4
        /*00f4*/ 	.byte	0x04, 0x0a
        /*00f6*/ 	.short	(.L_1485 - .L_1484)
	.align		4
.L_1484:
        /*00f8*/ 	.word	index@(.nv.constant0._ZN10layer_norm13ln_bwd_kernelINS_13Kernel_traitsI13__nv_bfloat16S2_S2_S2_fjLj3072ELj1ELj1ELj4ELj16ENS_18Kernel_traits_baseILj3072ES2_S2_S2_S2_fjLj128EEEEELb1ELb1ELb0ELb1EEEvNS_9BwdParamsE)
        /*00fc*/ 	.short	0x0210
        /*00fe*/ 	.short	0x0128


	//----- nvinfo : EIATTR_SW_WAR
	.align		4
.L_1485:
        /*0100*/ 	.byte	0x04, 0x36
        /*0102*/ 	.short	(.L_1487 - .L_1486)
.L_1486:
        /*0104*/ 	.word	0x00000008
.L_1487:


//--------------------- .nv.info._ZN10layer_norm22ln_bwd_finalize_kernelINS_22Kernel_traits_finalizeILj3072E13__nv_bfloat16S2_S2_S2_fjLb1ELj1024ELj4ENS_18Kernel_traits_baseILj3072ES2_S2_S2_S2_fjLj1024EEEEELb1ELb0EEEvNS_9BwdParamsE --------------------------
	.section	.nv.info._ZN10layer_norm22ln_bwd_finalize_kernelINS_22Kernel_traits_finalizeILj3072E13__nv_bfloat16S2_S2_S2_fjLb1ELj1024ELj4ENS_18Kernel_traits_baseILj3072ES2_S2_S2_S2_fjLj1024EEEEELb1ELb0EEEvNS_9BwdParamsE,"",@"SHT_CUDA_INFO"
	.sectionflags	@""
	.align	4


	//----- nvinfo : EIATTR_CUDA_API_VERSION
	.align		4
        /*0000*/ 	.byte	0x04, 0x37
        /*0002*/ 	.short	(.L_1489 - .L_1488)
.L_1488:
        /*0004*/ 	.word	0x00000082


	//----- nvinfo : EIATTR_KPARAM_INFO
	.align		4
.L_1489:
        /*0008*/ 	.byte	0x04, 0x17
        /*000a*/ 	.short	(.L_1491 - .L_1490)
.L_1490:
        /*000c*/ 	.word	0x00000000
        /*0010*/ 	.short	0x0000
        /*0012*/ 	.short	0x0000
        /*0014*/ 	.byte	0x00, 0xf0, 0xa1, 0x04


	//----- nvinfo : EIATTR_SPARSE_MMA_MASK
	.align		4
.L_1491:
        /*0018*/ 	.byte	0x03, 0x50
        /*001a*/ 	.short	0x0000


	//----- nvinfo : EIATTR_MAXREG_COUNT
	.align		4
        /*001c*/ 	.byte	0x03, 0x1b
        /*001e*/ 	.short	0x0040


	//----- nvinfo : EIATTR_NUM_BARRIERS
	.align		4
        /*0020*/ 	.byte	0x02, 0x4c
        /*0022*/ 	.byte	0x01
	.zero		1


	//----- nvinfo : EIATTR_MERCURY_ISA_VERSION
	.align		4
        /*0024*/ 	.byte	0x03, 0x5f
        /*0026*/ 	.short	0x0101


	//----- nvinfo : EIATTR_COOP_GROUP_MASK_REGIDS
	.align		4
        /*0028*/ 	.byte	0x04, 0x29
        /*002a*/ 	.short	(.L_1493 - .L_1492)


	//   ....[0]....
.L_1492:
        /*002c*/ 	.word	0xffffffff


	//   ....[1]....
        /*0030*/ 	.word	0xffffffff


	//   ....[2]....
        /*0034*/ 	.word	0xffffffff


	//   ....[3]....
        /*0038*/ 	.word	0xffffffff


	//   ....[4]....
        /*003c*/ 	.word	0xffffffff


	//   ....[5]....
        /*0040*/ 	.word	0xffffffff


	//   ....[6]....
        /*0044*/ 	.word	0xffffffff


	//   ....[7]....
        /*0048*/ 	.word	0xffffffff


	//   ....[8]....
        /*004c*/ 	.word	0xffffffff


	//   ....[9]....
        /*0050*/ 	.word	0xffffffff


	//   ....[10]....
        /*0054*/ 	.word	0xffffffff


	//   ....[11]....
        /*0058*/ 	.word	0xffffffff


	//   ....[12]....
        /*005c*/ 	.word	0xffffffff


	//   ....[13]....
        /*0060*/ 	.word	0xffffffff


	//   ....[14]....
        /*0064*/ 	.word	0xffffffff


	//   ....[15]....
        /*0068*/ 	.word	0x05000014


	//   ....[16]....
        /*006c*/ 	.word	0x05000014


	//   ....[17]....
        /*0070*/ 	.word	0x05000014


	//   ....[18]....
        /*0074*/ 	.word	0x05000014


	//   ....[19]....
        /*0078*/ 	.word	0x05000014


	//   ....[20]....
        /*007c*/ 	.word	0x05000014


	//   ....[21]....
        /*0080*/ 	.word	0x05000014


	//   ....[22]....
        /*0084*/ 	.word	0x05000014


	//   ....[23]....
        /*0088*/ 	.word	0x05000014


	//   ....[24]....
        /*008c*/ 	.word	0x05000014


	//   ....[25]....
        /*0090*/ 	.word	0x05000014


	//   ....[26]....
        /*0094*/ 	.word	0x05000014


	//   ....[27]....
        /*0098*/ 	.word	0x05000014


	//   ....[28]....
        /*009c*/ 	.word	0x05000014


	//   ....[29]....
        /*00a0*/ 	.word	0x05000014


	//----- nvinfo : EIATTR_COOP_GROUP_INSTR_OFFSETS
	.align		4
.L_1493:
        /*00a4*/ 	.byte	0x04, 0x28
        /*00a6*/ 	.short	(.L_1495 - .L_1494)


	//   ....[0]....
.L_1494:
        /*00a8*/ 	.word	0x00000ad0


	//   ....[1]....
        /*00ac*/ 	.word	0x00000ae0


	//   ....[2]....
        /*00b0*/ 	.word	0x00000af0


	//   ....[3]....
        /*00b4*/ 	.word	0x00000b20


	//   ....[4]....
        /*00b8*/ 	.word	0x00000b40


	//   ....[5]....
        /*00bc*/ 	.word	0x00000b50


	//   ....[6]....
        /*00c0*/ 	.word	0x00000b90


	//   ....[7]....
        /*00c4*/ 	.word	0x00000ba0


	//   ....[8]....
        /*00c8*/ 	.word	0x00000bb0


	//   ....[9]....
        /*00cc*/ 	.word	0x00000be0


	//   ....[10]....
        /*00d0*/ 	.word	0x00000c00


	//   ....[11]....
        /*00d4*/ 	.word	0x00000c10


	//   ....[12]....
        /*00d8*/ 	.word	0x00000c40


	//   ....[13]....
        /*00dc*/ 	.word	0x00000c60


	//   ....[14]....
        /*00e0*/ 	.word	0x00000c70


	//   ....[15]....
        /*00e4*/ 	.word	0x00000f20


	//   ....[16]....
        /*00e8*/ 	.word	0x00000f90


	//   ....[17]....
        /*00ec*/ 	.word	0x00001000


	//   ....[18]....
        /*00f0*/ 	.word	0x00001070


	//   ....[19]....
        /*00f4*/ 	.word	0x000010e0


	//   ....[20]....
        /*00f8*/ 	.word	0x00001140


	//   ....[21]....
        /*00fc*/ 	.word	0x000011b0


	//   ....[22]....
        /*0100*/ 	.word	0x00001220


	//   ....[23]....
        /*0104*/ 	.word	0x00001290


	//   ....[24]....
        /*0108*/ 	.word	0x00001300


	//   ....[25]....
        /*010c*/ 	.word	0x00001360


	//   ....[26]....
        /*0110*/ 	.word	0x000013d0


	//   ....[27]....
        /*0114*/ 	.word	0x00001440


	//   ....[28]....
        /*0118*/ 	.word	0x000014b0


	//   ....[29]....
        /*011c*/ 	.word	0x00001520


	//----- nvinfo : EIATTR_EXIT_INSTR_OFFSETS
	.align		4
.L_1495:
        /*0120*/ 	.byte	0x04, 0x1c
        /*0122*/ 	.short	(.L_1497 - .L_1496)


	//   ....[0]....
.L_1496:
        /*0124*/ 	.word	0x00000070


	//   ....[1]....
        /*0128*/ 	.word	0x00000ec0


	//----- nvinfo : EIATTR_MAX_THREADS
	.align		4
.L_1497:
        /*012c*/ 	.byte	0x04, 0x05
        /*012e*/ 	.short	(.L_1499 - .L_1498)
.L_1498:
        /*0130*/ 	.word	0x00000400
        /*0134*/ 	.word	0x00000001
        /*0138*/ 	.word	0x00000001


	//----- nvinfo : EIATTR_CRS_STACK_SIZE
	.align		4
.L_1499:
        /*013c*/ 	.byte	0x04, 0x1e
        /*013e*/ 	.short	(.L_1501 - .L_1500)
.L_1500:
        /*0140*/ 	.word	0x00000000


	//----- nvinfo : EIATTR_CBANK_PARAM_SIZE
	.align		4
.L_1501:
        /*0144*/ 	.byte	0x03, 0x19
        /*0146*/ 	.short	0x0128


	//----- nvinfo : EIATTR_PARAM_CBANK
	.align		4
        /*0148*/ 	.byte	0x04, 0x0a
        /*014a*/ 	.short	(.L_1503 - .L_1502)
	.align		4
.L_1502:
        /*014c*/ 	.word	index@(.nv.constant0._ZN10layer_norm22ln_bwd_finalize_kernelINS_22Kernel_traits_finalizeILj3072E13__nv_bfloat16S2_S2_S2_fjLb1ELj1024ELj4ENS_18Kernel_traits_baseILj3072ES2_S2_S2_S2_fjLj1024EEEEELb1ELb0EEEvNS_9BwdParamsE)
        /*0150*/ 	.short	0x0210
        /*0152*/ 	.short	0x0128


	//----- nvinfo : EIATTR_SW_WAR
	.align		4
.L_1503:
        /*0154*/ 	.byte	0x04, 0x36
        /*0156*/ 	.short	(.L_1505 - .L_1504)
.L_1504:
        /*0158*/ 	.word	0x00000008
.L_1505:


//--------------------- .nv.info._ZN10layer_norm13ln_bwd_kernelINS_13Kernel_traitsI13__nv_bfloat16S2_S2_S2_fjLj3072ELj1ELj1ELj4ELj16ENS_18Kernel_traits_baseILj3072ES2_S2_S2_S2_fjLj128EEEEELb1ELb1ELb1ELb0EEEvNS_9BwdParamsE --------------------------
	.section	.nv.info._ZN10layer_norm13ln_bwd_kernelINS_13Kernel_traitsI13__nv_bfloat16S2_S2_S2_fjLj3072ELj1ELj1ELj4ELj16ENS_18Kernel_traits_baseILj3072ES2_S2_S2_S2_fjLj128EEEEELb1ELb1ELb1ELb0EEEvNS_9BwdParamsE,"",@"SHT_CUDA_INFO"
	.sectionflags	@""
	.align	4


	//----- nvinfo : EIATTR_CUDA_API_VERSION
	.align		4
        /*0000*/ 	.byte	0x04, 0x37
        /*0002*/ 	.short	(.L_1507 - .L_1506)
.L_1506:
        /*0004*/ 	.word	0x00000082


	//----- nvinfo : EIATTR_KPARAM_INFO
	.align		4
.L_1507:
        /*0008*/ 	.byte	0x04, 0x17
        /*000a*/ 	.short	(.L_1509 - .L_1508)
.L_1508:
        /*000c*/ 	.word	0x00000000
        /*0010*/ 	.short	0x0000
        /*0012*/ 	.short	0x0000
        /*0014*/ 	.byte	0x00, 0xf0, 0xa1, 0x04


	//----- nvinfo : EIATTR_SPARSE_MMA_MASK
	.align		4
.L_1509:
        /*0018*/ 	.byte	0x03, 0x50
        /*001a*/ 	.short	0x0000


	//----- nvinfo : EIATTR_MAXREG_COUNT
	.align		4
        /*001c*/ 	.byte	0x03, 0x1b
        /*001e*/ 	.short	0x00ff


	//----- nvinfo : EIATTR_NUM_BARRIERS
	.align		4
        /*0020*/ 	.byte	0x02, 0x4c
        /*0022*/ 	.byte	0x01
	.zero		1


	//----- nvinfo : EIATTR_MERCURY_ISA_VERSION
	.align		4
        /*0024*/ 	.byte	0x03, 0x5f
        /*0026*/ 	.short	0x0101


	//----- nvinfo : EIATTR_COOP_GROUP_MASK_REGIDS
	.align		4
        /*0028*/ 	.byte	0x04, 0x29
        /*002a*/ 	.short	(.L_1511 - .L_1510)


	//   ....[0]....
.L_1510:
        /*002c*/ 	.word	0xffffffff


	//   ....[1]....
        /*0030*/ 	.word	0xffffffff


	//   ....[2]....
        /*0034*/ 	.word	0xffffffff


	//   ....[3]....
        /*0038*/ 	.word	0xffffffff


	//   ....[4]....
        /*003c*/ 	.word	0xffffffff


	//   ....[5]....
        /*0040*/ 	.word	0xffffffff


	//   ....[6]....
        /*0044*/ 	.word	0xffffffff


	//   ....[7]....
        /*0048*/ 	.word	0xffffffff


	//   ....[8]....
        /*004c*/ 	.word	0xffffffff


	//   ....[9]....
        /*0050*/ 	.word	0xffffffff


	//   ....[10]....
        /*0054*/ 	.word	0x050000b7


	//   ....[11]....
        /*0058*/ 	.word	0x050000b7


	//   ....[12]....
        /*005c*/ 	.word	0x050000b7


	//   ....[13]....
        /*0060*/ 	.word	0x050000b7


	//   ....[14]....
        /*0064*/ 	.word	0x050000b7


	//   ....[15]....
        /*0068*/ 	.word	0x050000b7


	//   ....[16]....
        /*006c*/ 	.word	0x050000b7


	//   ....[17]....
        /*0070*/ 	.word	0x050000b7


	//   ....[18]....
        /*0074*/ 	.word	0x050000b7


	//   ....[19]....
        /*0078*/ 	.word	0x050000b7


	//----- nvinfo : EIATTR_COOP_GROUP_INSTR_OFFSETS
	.align		4
.L_1511:
        /*007c*/ 	.byte	0x04, 0x28
        /*007e*/ 	.short	(.L_1513 - .L_1512)


	//   ....[0]....
.L_1512:
        /*0080*/ 	.word	0x000021e0


	//   ....[1]....
        /*0084*/ 	.word	0x000021f0


	//   ....[2]....
        /*0088*/ 	.word	0x00002220


	//   ....[3]....
        /*008c*/ 	.word	0x00002230


	//   ....[4]....
        /*0090*/ 	.word	0x00002260


	//   ....[5]....
        /*0094*/ 	.word	0x00002270


	//   ....[6]....
        /*0098*/ 	.word	0x000022a0


	//   ....[7]....
        /*009c*/ 	.word	0x000022b0


	//   ....[8]....
        /*00a0*/ 	.word	0x000022e0


	//   ....[9]....
        /*00a4*/ 	.word	0x000022f0


	//   ....[10]....
        /*00a8*/ 	.word	0x00005be0


	//   ....[11]....
        /*00ac*/ 	.word	0x00005c30


	//   ....[12]....
        /*00b0*/ 	.word	0x00005ca0


	//   ....[13]....
        /*00b4*/ 	.word	0x00005d00


	//   ....[14]....
        /*00b8*/ 	.word	0x00005d70


	//   ....[15]....
        /*00bc*/ 	.word	0x00005dd0


	//   ....[16]....
        /*00c0*/ 	.word	0x00005e40


	//   ....[17]....
        /*00c4*/ 	.word	0x00005ea0


	//   ....[18]....
        /*00c8*/ 	.word	0x00005f10


	//   ....[19]....
        /*00cc*/ 	.word	0x00005f70


	//----- nvinfo : EIATTR_EXIT_INSTR_OFFSETS
	.align		4
.L_1513:
        /*00d0*/ 	.byte	0x04, 0x1c
        /*00d2*/ 	.short	(.L_1515 - .L_1514)


	//   ....[0]....
.L_1514:
        /*00d4*/ 	.word	0x00005ab0


	//   ....[1]....
        /*00d8*/ 	.word	0x00005b80


	//----- nvinfo : EIATTR_MAX_THREADS
	.align		4
.L_1515:
        /*00dc*/ 	.byte	0x04, 0x05
        /*00de*/ 	.short	(.L_1517 - .L_1516)
.L_1516:
        /*00e0*/ 	.word	0x00000080
        /*00e4*/ 	.word	0x00000001
        /*00e8*/ 	.word	0x00000001


	//----- nvinfo : EIATTR_CRS_STACK_SIZE
	.align		4
.L_1517:
        /*00ec*/ 	.byte	0x04, 0x1e
        /*00ee*/ 	.short	(.L_1519 - .L_1518)
.L_1518:
        /*00f0*/ 	.word	0x00000000


	//----- nvinfo : EIATTR_CBANK_PARAM_SIZE
	.align		4
.L_1519:
        /*00f4*/ 	.byte	0x03, 0x19
        /*00f6*/ 	.short	0x0128


	//----- nvinfo : EIATTR_PARAM_CBANK
	.align		4
        /*00f8*/ 	.byte	0x04, 0x0a
        /*00fa*/ 	.short	(.L_1521 - .L_1520)
	.align		4
.L_1520:
        /*00fc*/ 	.word	index@(.nv.constant0._ZN10layer_norm13ln_bwd_kernelINS_13Kernel_traitsI13__nv_bfloat16S2_S2_S2_fjLj3072ELj1ELj1ELj4ELj16ENS_18Kernel_traits_baseILj3072ES2_S2_S2_S2_fjLj128EEEEELb1ELb1ELb1ELb0EEEvNS_9BwdParamsE)
        /*0100*/ 	.short	0x0210
        /*0102*/ 	.short	0x0128


	//----- nvinfo : EIATTR_SW_WAR
	.align		4
.L_1521:
        /*0104*/ 	.byte	0x04, 0x36
        /*0106*/ 	.short	(.L_1523 - .L_1522)
.L_1522:
        /*0108*/ 	.word	0x00000008
.L_1523:


//--------------------- .nv.info._ZN10layer_norm22ln_bwd_finalize_kernelINS_22Kernel_traits_finalizeILj3072E13__nv_bfloat16S2_S2_S2_fjLb1ELj1024ELj4ENS_18Kernel_traits_baseILj3072ES2_S2_S2_S2_fjLj1024EEEEELb1ELb1EEEvNS_9BwdParamsE --------------------------
	.section	.nv.info._ZN10layer_norm22ln_bwd_finalize_kernelINS_22Kernel_traits_finalizeILj3072E13__nv_bfloat16S2_S2_S2_fjLb1ELj1024ELj4ENS_18Kernel_traits_baseILj3072ES2_S2_S2_S2_fjLj1024EEEEELb1ELb1EEEvNS_9BwdParamsE,"",@"SHT_CUDA_INFO"
	.sectionflags	@""
	.align	4


	//----- nvinfo : EIATTR_CUDA_API_VERSION
	.align		4
        /*0000*/ 	.byte	0x04, 0x37
        /*0002*/ 	.short	(.L_1525 - .L_1524)
.L_1524:
        /*0004*/ 	.word	0x00000082


	//----- nvinfo : EIATTR_KPARAM_INFO
	.align		4
.L_1525:
        /*0008*/ 	.byte	0x04, 0x17
        /*000a*/ 	.short	(.L_1527 - .L_1526)
.L_1526:
        /*000c*/ 	.word	0x00000000
        /*0010*/ 	.short	0x0000
        /*0012*/ 	.short	0x0000
        /*0014*/ 	.byte	0x00, 0xf0, 0xa1, 0x04


	//----- nvinfo : EIATTR_SPARSE_MMA_MASK
	.align		4
.L_1527:
        /*0018*/ 	.byte	0x03, 0x50
        /*001a*/ 	.short	0x0000


	//----- nvinfo : EIATTR_MAXREG_COUNT
	.align		4
        /*001c*/ 	.byte	0x03, 0x1b
        /*001e*/ 	.short	0x0040


	//----- nvinfo : EIATTR_NUM_BARRIERS
	.align		4
        /*0020*/ 	.byte	0x02, 0x4c
        /*0022*/ 	.byte	0x01
	.zero		1


	//----- nvinfo : EIATTR_MERCURY_ISA_VERSION
	.align		4
        /*0024*/ 	.byte	0x03, 0x5f
        /*0026*/ 	.short	0x0101


	//----- nvinfo : EIATTR_COOP_GROUP_MASK_REGIDS
	.align		4
        /*0028*/ 	.byte	0x04, 0x29
        /*002a*/ 	.short	(.L_1529 - .L_1528)


	//   ....[0]....
.L_1528:
        /*002c*/ 	.word	0xffffffff


	//   ....[1]....
        /*0030*/ 	.word	0xffffffff


	//   ....[2]....
        /*0034*/ 	.word	0xffffffff


	//   ....[3]....
        /*0038*/ 	.word	0xffffffff


	//   ....[4]....
        /*003c*/ 	.word	0xffffffff


	//   ....[5]....
        /*0040*/ 	.word	0xffffffff


	//   ....[6]....
        /*0044*/ 	.word	0xffffffff


	//   ....[7]....
        /*0048*/ 	.word	0xffffffff


	//   ....[8]....
        /*004c*/ 	.word	0xffffffff


	//   ....[9]....
        /*0050*/ 	.word	0xffffffff


	//   ....[10]....
        /*0054*/ 	.word	0xffffffff


	//   ....[11]....
        /*0058*/ 	.word	0xffffffff


	//   ....[12]....
        /*005c*/ 	.word	0xffffffff


	//   ....[13]....
        /*0060*/ 	.word	0xffffffff


	//   ....[14]....
        /*0064*/ 	.word	0xffffffff


	//   ....[15]....
        /*0068*/ 	.word	0x05000014


	//   ....[16]....
        /*006c*/ 	.word	0x05000014


	//   ....[17]....
        /*0070*/ 	.word	0x05000014


	//   ....[18]....
        /*0074*/ 	.word	0x05000014


	//   ....[19]....
        /*0078*/ 	.word	0x05000014


	//   ....[20]....
        /*007c*/ 	.word	0x05000014


	//   ....[21]....
        /*0080*/ 	.word	0x05000014


	//   ....[22]....
        /*0084*/ 	.word	0x05000014


	//   ....[23]....
        /*0088*/ 	.word	0x05000014


	//   ....[24]....
        /*008c*/ 	.word	0x05000014


	//   ....[25]....
        /*0090*/ 	.word	0x05000014


	//   ....[26]....
        /*0094*/ 	.word	0x05000014


	//   ....[27]....
        /*0098*/ 	.word	0x05000014


	//   ....[28]....
        /*009c*/ 	.word	0x05000014


	//   ....[29]....
        /*00a0*/ 	.word	0x05000014


	//----- nvinfo : EIATTR_COOP_GROUP_INSTR_OFFSETS
	.align		4
.L_1529:
        /*00a4*/ 	.byte	0x04, 0x28
        /*00a6*/ 	.short	(.L_1531 - .L_1530)


	//   ....[0]....
.L_1530:
        /*00a8*/ 	.word	0x00000ab0


	//   ....[1]....
        /*00ac*/ 	.word	0x00000ac0


	//   ....[2]....
        /*00b0*/ 	.word	0x00000ad0


	//   ....[3]....
        /*00b4*/ 	.word	0x00000b00


	//   ....[4]....
        /*00b8*/ 	.word	0x00000b20


	//   ....[5]....
        /*00bc*/ 	.word	0x00000b30


	//   ....[6]....
        /*00c0*/ 	.word	0x00000b60


	//   ....[7]....
        /*00c4*/ 	.word	0x00000b80


	//   ....[8]....
        /*00c8*/ 	.word	0x00000b90


	//   ....[9]....
        /*00cc*/ 	.word	0x00000bc0


	//   ....[10]....
        /*00d0*/ 	.word	0x00000be0


	//   ....[11]....
        /*00d4*/ 	.word	0x00000bf0


	//   ....[12]....
        /*00d8*/ 	.word	0x00000c20


	//   ....[13]....
        /*00dc*/ 	.word	0x00000c40


	//   ....[14]....
        /*00e0*/ 	.word	0x00000c50


	//   ....[15]....
        /*00e4*/ 	.word	0x00000ee0


	//   ....[16]....
        /*00e8*/ 	.word	0x00000f50


	//   ....[17]....
        /*00ec*/ 	.word	0x00000fc0


	//   ....[18]....
        /*00f0*/ 	.word	0x00001030


	//   ....[19]....
        /*00f4*/ 	.word	0x000010a0


	//   ....[20]....
        /*00f8*/ 	.word	0x00001100


	//   ....[21]....
        /*00fc*/ 	.word	0x00001170


	//   ....[22]....
        /*0100*/ 	.word	0x000011e0


	//   ....[23]....
        /*0104*/ 	.word	0x00001250


	//   ....[24]....
        /*0108*/ 	.word	0x000012c0


	//   ....[25]....
        /*010c*/ 	.word	0x00001320


	//   ....[26]....
        /*0110*/ 	.word	0x00001390


	//   ....[27]....
        /*0114*/ 	.word	0x00001400


	//   ....[28]....
        /*0118*/ 	.word	0x00001470


	//   ....[29]....
        /*011c*/ 	.word	0x000014e0


	//----- nvinfo : EIATTR_EXIT_INSTR_OFFSETS
	.align		4
.L_1531:
        /*0120*/ 	.byte	0x04, 0x1c
        /*0122*/ 	.short	(.L_1533 - .L_1532)


	//   ....[0]....
.L_1532:
        /*0124*/ 	.word	0x00000070


	//   ....[1]....
        /*0128*/ 	.word	0x00000e80


	//----- nvinfo : EIATTR_MAX_THREADS
	.align		4
.L_1533:
        /*012c*/ 	.byte	0x04, 0x05
        /*012e*/ 	.short	(.L_1535 - .L_1534)
.L_1534:
        /*0130*/ 	.word	0x00000400
        /*0134*/ 	.word	0x00000001
        /*0138*/ 	.word	0x00000001


	//----- nvinfo : EIATTR_CRS_STACK_SIZE
	.align		4
.L_1535:
        /*013c*/ 	.byte	0x04, 0x1e
        /*013e*/ 	.short	(.L_1537 - .L_1536)
.L_1536:
        /*0140*/ 	.word	0x00000000


	//----- nvinfo : EIATTR_CBANK_PARAM_SIZE
	.align		4
.L_1537:
        /*0144*/ 	.byte	0x03, 0x19
        /*0146*/ 	.short	0x0128


	//----- nvinfo : EIATTR_PARAM_CBANK
	.align		4
        /*0148*/ 	.byte	0x04, 0x0a
        /*014a*/ 	.short	(.L_1539 - .L_1538)
	.align		4
.L_1538:
        /*014c*/ 	.word	index@(.nv.constant0._ZN10layer_norm22ln_bwd_finalize_kernelINS_22Kernel_traits_finalizeILj3072E13__nv_bfloat16S2_S2_S2_fjLb1ELj1024ELj4ENS_18Kernel_traits_baseILj3072ES2_S2_S2_S2_fjLj1024EEEEELb1ELb1EEEvNS_9BwdParamsE)
        /*0150*/ 	.short	0x0210
        /*0152*/ 	.short	0x0128


	//----- nvinfo : EIATTR_SW_WAR
	.align		4
.L_1539:
        /*0154*/ 	.byte	0x04, 0x36
        /*0156*/ 	.short	(.L_1541 - .L_1540)
.L_1540:
        /*0158*/ 	.word	0x00000008
.L_1541:


//--------------------- .nv.info._ZN10layer_norm13ln_bwd_kernelINS_13Kernel_traitsI13__nv_bfloat16S2_S2_S2_fjLj3072ELj1ELj1ELj4ELj16ENS_18Kernel_traits_baseILj3072ES2_S2_S2_S2_fjLj128EEEEELb1ELb1ELb1ELb1EEEvNS_9BwdParamsE --------------------------
	.section	.nv.info._ZN10layer_norm13ln_bwd_kernelINS_13Kernel_traitsI13__nv_bfloat16S2_S2_S2_fjLj3072ELj1ELj1ELj4ELj16ENS_18Kernel_traits_baseILj3072ES2_S2_S2_S2_fjLj128EEEEELb1ELb1ELb1ELb1EEEvNS_9BwdParamsE,"",@"SHT_CUDA_INFO"
	.sectionflags	@""
	.align	4


	//----- nvinfo : EIATTR_CUDA_API_VERSION
	.align		4
        /*0000*/ 	.byte	0x04, 0x37
        /*0002*/ 	.short	(.L_1543 - .L_1542)
.L_1542:
        /*0004*/ 	.word	0x00000082


	//----- nvinfo : EIATTR_KPARAM_INFO
	.align		4
.L_1543:
        /*0008*/ 	.byte	0x04, 0x17
        /*000a*/ 	.short	(.L_1545 - .L_1544)
.L_1544:
        /*000c*/ 	.word	0x00000000
        /*0010*/ 	.short	0x0000
        /*0012*/ 	.short	0x0000
        /*0014*/ 	.byte	0x00, 0xf0, 0xa1, 0x04


	//----- nvinfo : EIATTR_SPARSE_MMA_MASK
	.align		4
.L_1545:
        /*0018*/ 	.byte	0x03, 0x50
        /*001a*/ 	.short	0x0000


	//----- nvinfo : EIATTR_MAXREG_COUNT
	.align		4
        /*001c*/ 	.byte	0x03, 0x1b
        /*001e*/ 	.short	0x00ff


	//----- nvinfo : EIATTR_NUM_BARRIERS
	.align		4
        /*0020*/ 	.byte	0x02, 0x4c
        /*0022*/ 	.byte	0x01
	.zero		1


	//----- nvinfo : EIATTR_MERCURY_ISA_VERSION
	.align		4
        /*0024*/ 	.byte	0x03, 0x5f
        /*0026*/ 	.short	0x0101


	//----- nvinfo : EIATTR_COOP_GROUP_MASK_REGIDS
	.align		4
        /*0028*/ 	.byte	0x04, 0x29
        /*002a*/ 	.short	(.L_1547 - .L_1546)


	//   ....[0]....
.L_1546:
        /*002c*/ 	.word	0xffffffff


	//   ....[1]....
        /*0030*/ 	.word	0xffffffff


	//   ....[2]....
        /*0034*/ 	.word	0xffffffff


	//   ....[3]....
        /*0038*/ 	.word	0xffffffff


	//   ....[4]....
        /*003c*/ 	.word	0xffffffff


	//   ....[5]....
        /*0040*/ 	.word	0xffffffff


	//   ....[6]....
        /*0044*/ 	.word	0xffffffff


	//   ....[7]....
        /*0048*/ 	.word	0xffffffff


	//   ....[8]....
        /*004c*/ 	.word	0xffffffff


	//   ....[9]....
        /*0050*/ 	.word	0xffffffff


	//   ....[10]....
        /*0054*/ 	.word	0x050000bb


	//   ....[11]....
        /*0058*/ 	.word	0x050000bb


	//   ....[12]....
        /*005c*/ 	.word	0x050000bb


	//   ....[13]....
        /*0060*/ 	.word	0x050000bb


	//   ....[14]....
        /*0064*/ 	.word	0x050000bb


	//   ....[15]....
        /*0068*/ 	.word	0x050000bb


	//   ....[16]....
        /*006c*/ 	.word	0x050000bb


	//   ....[17]....
        /*0070*/ 	.word	0x050000bb


	//   ....[18]....
        /*0074*/ 	.word	0x050000bb


	//   ....[19]....
        /*0078*/ 	.word	0x050000bb


	//----- nvinfo : EIATTR_COOP_GROUP_INSTR_OFFSETS
	.align		4
.L_1547:
        /*007c*/ 	.byte	0x04, 0x28
        /*007e*/ 	.short	(.L_1549 - .L_1548)


	//   ....[0]....
.L_1548:
        /*0080*/ 	.word	0x00001ee0


	//   ....[1]....
        /*0084*/ 	.word	0x00001ef0


	//   ....[2]....
        /*0088*/ 	.word	0x00001f20


	//   ....[3]....
        /*008c*/ 	.word	0x00001f30


	//   ....[4]....
        /*0090*/ 	.word	0x00001f60


	//   ....[5]....
        /*0094*/ 	.word	0x00001f70


	//   ....[6]....
        /*0098*/ 	.word	0x00001fa0


	//   ....[7]....
        /*009c*/ 	.word	0x00001fb0


	//   ....[8]....
        /*00a0*/ 	.word	0x00001fe0


	//   ....[9]....
        /*00a4*/ 	.word	0x00001ff0


	//   ....[10]....
        /*00a8*/ 	.word	0x000057d0


	//   ....[11]....
        /*00ac*/ 	.word	0x00005820


	//   ....[12]....
        /*00b0*/ 	.word	0x00005890


	//   ....[13]....
        /*00b4*/ 	.word	0x000058f0


	//   ....[14]....
        /*00b8*/ 	.word	0x00005960


	//   ....[15]....
        /*00bc*/ 	.word	0x000059c0


	//   ....[16]....
        /*00c0*/ 	.word	0x00005a30


	//   ....[17]....
        /*00c4*/ 	.word	0x00005a90


	//   ....[18]....
        /*00c8*/ 	.word	0x00005b00


	//   ....[19]....
        /*00cc*/ 	.word	0x00005b60


	//----- nvinfo : EIATTR_EXIT_INSTR_OFFSETS
	.align		4
.L_1549:
        /*00d0*/ 	.byte	0x04, 0x1c
        /*00d2*/ 	.short	(.L_1551 - .L_1550)


	//   ....[0]....
.L_1550:
        /*00d4*/ 	.word	0x00005770


	//----- nvinfo : EIATTR_MAX_THREADS
	.align		4
.L_1551:
        /*00d8*/ 	.byte	0x04, 0x05
        /*00da*/ 	.short	(.L_1553 - .L_1552)
.L_1552:
        /*00dc*/ 	.word	0x00000080
        /*00e0*/ 	.word	0x00000001
        /*00e4*/ 	.word	0x00000001


	//----- nvinfo : EIATTR_CRS_STACK_SIZE
	.align		4
.L_1553:
        /*00e8*/ 	.byte	0x04, 0x1e
        /*00ea*/ 	.short	(.L_1555 - .L_1554)
.L_1554:
        /*00ec*/ 	.word	0x00000000


	//----- nvinfo : EIATTR_CBANK_PARAM_SIZE
	.align		4
.L_1555:
        /*00f0*/ 	.byte	0x03, 0x19
        /*00f2*/ 	.short	0x0128


	//----- nvinfo : EIATTR_PARAM_CBANK
	.align		4
        /*00f4*/ 	.byte	0x04, 0x0a
        /*00f6*/ 	.short	(.L_1557 - .L_1556)
	.align		4
.L_1556:
        /*00f8*/ 	.word	index@(.nv.constant0._ZN10layer_norm13ln_bwd_kernelINS_13Kernel_traitsI13__nv_bfloat16S2_S2_S2_fjLj3072ELj1ELj1ELj4ELj16ENS_18Kernel_traits_baseILj3072ES2_S2_S2_S2_fjLj128EEEEELb1ELb1ELb1ELb1EEEvNS_9BwdParamsE)
        /*00fc*/ 	.short	0x0210
        /*00fe*/ 	.short	0x0128


	//----- nvinfo : EIATTR_SW_WAR
	.align		4
.L_1557:
        /*0100*/ 	.byte	0x04, 0x36
        /*0102*/ 	.short	(.L_1559 - .L_1558)
.L_1558:
        /*0104*/ 	.word	0x00000008
.L_1559:


//--------------------- .nv.info._ZN10layer_norm13ln_bwd_kernelINS_13Kernel_traitsI6__halfS2_S2_S2_fjLj3072ELj1ELj1ELj4ELj16ENS_18Kernel_traits_baseILj3072ES2_S2_S2_S2_fjLj128EEEEELb0ELb0ELb0ELb0EEEvNS_9BwdParamsE --------------------------
	.section	.nv.info._ZN10layer_norm13ln_bwd_kernelINS_13Kernel_traitsI6__halfS2_S2_S2_fjLj3072ELj1ELj1ELj4ELj16ENS_18Kernel_traits_baseILj3072ES2_S2_S2_S2_fjLj128EEEEELb0ELb0ELb0ELb0EEEvNS_9BwdParamsE,"",@"SHT_CUDA_INFO"
	.sectionflags	@""
	.align	4


	//----- nvinfo : EIATTR_CUDA_API_VERSION
	.align		4
        /*0000*/ 	.byte	0x04, 0x37
        /*0002*/ 	.short	(.L_1561 - .L_1560)
.L_1560:
        /*0004*/ 	.word	0x00000082


	//----- nvinfo : EIATTR_KPARAM_INFO
	.align		4
.L_1561:
        /*0008*/ 	.byte	0x04, 0x17
        /*000a*/ 	.short	(.L_1563 - .L_1562)
.L_1562:
        /*000c*/ 	.word	0x00000000
        /*0010*/ 	.short	0x0000
        /*0012*/ 	.short	0x0000
        /*0014*/ 	.byte	0x00, 0xf0, 0xa1, 0x04


	//----- nvinfo : EIATTR_SPARSE_MMA_MASK
	.align		4
.L_1563:
        /*0018*/ 	.byte	0x03, 0x50
        /*001a*/ 	.short	0x0000


	//----- nvinfo : EIATTR_MAXREG_COUNT
	.align		4
        /*001c*/ 	.byte	0x03, 0x1b
        /*001e*/ 	.short	0x00ff


	//----- nvinfo : EIATTR_NUM_BARRIERS
	.align		4
        /*0020*/ 	.byte	0x02, 0x4c
        /*0022*/ 	.byte	0x01
	.zero		1


	//----- nvinfo : EIATTR_MERCURY_ISA_VERSION
	.align		4
        /*0024*/ 	.byte	0x03, 0x5f
        /*0026*/ 	.short	0x0101


	//----- nvinfo : EIATTR_COOP_GROUP_MASK_REGIDS
	.align		4
        /*0028*/ 	.byte	0x04, 0x29
        /*002a*/ 	.short	(.L_1565 - .L_1564)


	//   ....[0]....
.L_1564:
        /*002c*/ 	.word	0xffffffff


	//   ....[1]....
        /*0030*/ 	.word	0xffffffff


	//   ....[2]....
        /*0034*/ 	.word	0xffffffff


	//   ....[3]....
        /*0038*/ 	.word	0xffffffff


	//   ....[4]....
        /*003c*/ 	.word	0xffffffff


	//   ....[5]....
        /*0040*/ 	.word	0xffffffff


	//   ....[6]....
        /*0044*/ 	.word	0xffffffff


	//   ....[7]....
        /*0048*/ 	.word	0xffffffff


	//   ....[8]....
        /*004c*/ 	.word	0xffffffff


	//   ....[9]....
        /*0050*/ 	.word	0xffffffff


	//   ....[10]....
        /*0054*/ 	.word	0x05000097


	//   ....[11]....
        /*0058*/ 	.word	0x05000097


	//   ....[12]....
        /*005c*/ 	.word	0x05000097


	//   ....[13]....
        /*0060*/ 	.word	0x05000097


	//   ....[14]....
        /*0064*/ 	.word	0x05000097


	//   ....[15]....
        /*0068*/ 	.word	0x05000097


	//   ....[16]....
        /*006c*/ 	.word	0x05000097


	//   ....[17]....
        /*0070*/ 	.word	0x05000097


	//   ....[18]....
        /*0074*/ 	.word	0x05000097


	//   ....[19]....
        /*0078*/ 	.word	0x05000097


	//----- nvinfo : EIATTR_COOP_GROUP_INSTR_OFFSETS
	.align		4
.L_1565:
        /*007c*/ 	.byte	0x04, 0x28
        /*007e*/ 	.short	(.L_1567 - .L_1566)


	//   ....[0]....
.L_1566:
        /*0080*/ 	.word	0x000017d0


	//   ....[1]....
        /*0084*/ 	.word	0x000017e0


	//   ....[2]....
        /*0088*/ 	.word	0x00001810


	//   ....[3]....
        /*008c*/ 	.word	0x00001820


	//   ....[4]....
        /*0090*/ 	.word	0x00001850


	//   ....[5]....
        /*0094*/ 	.word	0x00001860


	//   ....[6]....
        /*0098*/ 	.word	0x00001890


	//   ....[7]....
        /*009c*/ 	.word	0x000018a0


	//   ....[8]....
        /*00a0*/ 	.word	0x000018d0


	//   ....[9]....
        /*00a4*/ 	.word	0x000018e0


	//   ....[10]....
        /*00a8*/ 	.word	0x00002d40


	//   ....[11]....
        /*00ac*/ 	.word	0x00002d90


	//   ....[12]....
        /*00b0*/ 	.word	0x00002e00


	//   ....[13]....
        /*00b4*/ 	.word	0x00002e60


	//   ....[14]....
        /*00b8*/ 	.word	0x00002ed0


	//   ....[15]....
        /*00bc*/ 	.word	0x00002f30


	//   ....[16]....
        /*00c0*/ 	.word	0x00002fa0


	//   ....[17]....
        /*00c4*/ 	.word	0x00003000


	//   ....[18]....
        /*00c8*/ 	.word	0x00003070


	//   ....[19]....
        /*00cc*/ 	.word	0x000030d0


	//----- nvinfo : EIATTR_EXIT_INSTR_OFFSETS
	.align		4
.L_1567:
        /*00d0*/ 	.byte	0x04, 0x1c
        /*00d2*/ 	.short	(.L_1569 - .L_1568)


	//   ....[0]....
.L_1568:
        /*00d4*/ 	.word	0x00002c50


	//   ....[1]....
        /*00d8*/ 	.word	0x00002ce0


	//----- nvinfo : EIATTR_MAX_THREADS
	.align		4
.L_1569:
        /*00dc*/ 	.byte	0x04, 0x05
        /*00de*/ 	.short	(.L_1571 - .L_1570)
.L_1570:
        /*00e0*/ 	.word	0x00000080
        /*00e4*/ 	.word	0x00000001
        /*00e8*/ 	.word	0x00000001


	//----- nvinfo : EIATTR_CRS_STACK_SIZE
	.align		4
.L_1571:
        /*00ec*/ 	.byte	0x04, 0x1e
        /*00ee*/ 	.short	(.L_1573 - .L_1572)
.L_1572:
        /*00f0*/ 	.word	0x00000000


	//----- nvinfo : EIATTR_CBANK_PARAM_SIZE
	.align		4
.L_1573:
        /*00f4*/ 	.byte	0x03, 0x19
        /*00f6*/ 	.short	0x0128


	//----- nvinfo : EIATTR_PARAM_CBANK
	.align		4
        /*00f8*/ 	.byte	0x04, 0x0a
        /*00fa*/ 	.short	(.L_1575 - .L_1574)
	.align		4
.L_1574:
        /*00fc*/ 	.word	index@(.nv.constant0._ZN10layer_norm13ln_bwd_kernelINS_13Kernel_traitsI6__halfS2_S2_S2_fjLj3072ELj1ELj1ELj4ELj16ENS_18Kernel_traits_baseILj3072ES2_S2_S2_S2_fjLj128EEEEELb0ELb0ELb0ELb0EEEvNS_9BwdParamsE)
        /*0100*/ 	.short	0x0210
        /*0102*/ 	.short	0x0128


	//----- nvinfo : EIATTR_SW_WAR
	.align		4
.L_1575:
        /*0104*/ 	.byte	0x04, 0x36
        /*0106*/ 	.short	(.L_1577 - .L_1576)
.L_1576:
        /*0108*/ 	.word	0x00000008
.L_1577:


//--------------------- .nv.info._ZN10layer_norm13ln_bwd_kernelINS_13Kernel_traitsI6__halfS2_S2_S2_fjLj3072ELj1ELj1ELj4ELj16ENS_18Kernel_traits_baseILj3072ES2_S2_S2_S2_fjLj128EEEEELb0ELb0ELb0ELb1EEEvNS_9BwdParamsE --------------------------
	.section	.nv.info._ZN10layer_norm13ln_bwd_kernelINS_13Kernel_traitsI6__halfS2_S2_S2_fjLj3072ELj1ELj1ELj4ELj16ENS_18Kernel_traits_baseILj3072ES2_S2_S2_S2_fjLj128EEEEELb0ELb0ELb0ELb1EEEvNS_9BwdParamsE,"",@"SHT_CUDA_INFO"
	.sectionflags	@""
	.align	4


	//----- nvinfo : EIATTR_CUDA_API_VERSION
	.align		4
        /*0000*/ 	.byte	0x04, 0x37
        /*0002*/ 	.short	(.L_1579 - .L_1578)
.L_1578:
        /*0004*/ 	.word	0x00000082


	//----- nvinfo : EIATTR_KPARAM_INFO
	.align		4
.L_1579:
        /*0008*/ 	.byte	0x04, 0x17
        /*000a*/ 	.short	(.L_1581 - .L_1580)
.L_1580:
        /*000c*/ 	.word	0x00000000
        /*0010*/ 	.short	0x0000
        /*0012*/ 	.short	0x0000
        /*0014*/ 	.byte	0x00, 0xf0, 0xa1, 0x04


	//----- nvinfo : EIATTR_SPARSE_MMA_MASK
	.align		4
.L_1581:
        /*0018*/ 	.byte	0x03, 0x50
        /*001a*/ 	.short	0x0000


	//----- nvinfo : EIATTR_MAXREG_COUNT
	.align		4
        /*001c*/ 	.byte	0x03, 0x1b
        /*001e*/ 	.short	0x00ff


	//----- nvinfo : EIATTR_NUM_BARRIERS
	.align		4
        /*0020*/ 	.byte	0x02, 0x4c
        /*0022*/ 	.byte	0x01
	.zero		1


	//----- nvinfo : EIATTR_MERCURY_ISA_VERSION
	.align		4
        /*0024*/ 	.byte	0x03, 0x5f
        /*0026*/ 	.short	0x0101


	//----- nvinfo : EIATTR_COOP_GROUP_MASK_REGIDS
	.align		4
        /*0028*/ 	.byte	0x04, 0x29
        /*002a*/ 	.short	(.L_1583 - .L_1582)


	//   ....[0]....
.L_1582:
        /*002c*/ 	.word	0xffffffff


	//   ....[1]....
        /*0030*/ 	.word	0xffffffff


	//   ....[2]....
        /*0034*/ 	.word	0xffffffff


	//   ....[3]....
        /*0038*/ 	.word	0xffffffff


	//   ....[4]....
        /*003c*/ 	.word	0xffffffff


	//   ....[5]....
        /*0040*/ 	.word	0xffffffff


	//   ....[6]....
        /*0044*/ 	.word	0xffffffff


	//   ....[7]....
        /*0048*/ 	.word	0xffffffff


	//   ....[8]....
        /*004c*/ 	.word	0xffffffff


	//   ....[9]....
        /*0050*/ 	.word	0xffffffff


	//   ....[10]....
        /*0054*/ 	.word	0x0500008c


	//   ....[11]....
        /*0058*/ 	.word	0x0500008c


	//   ....[12]....
        /*005c*/ 	.word	0x0500008c


	//   ....[13]....
        /*0060*/ 	.word	0x0500008c


	//   ....[14]....
        /*0064*/ 	.word	0x0500008c


	//   ....[15]....
        /*0068*/ 	.word	0x0500008c


	//   ....[16]....
        /*006c*/ 	.word	0x0500008c


	//   ....[17]....
        /*0070*/ 	.word	0x0500008c


	//   ....[18]....
        /*0074*/ 	.word	0x0500008c


	//   ....[19]....
        /*0078*/ 	.word	0x0500008c


	//----- nvinfo : EIATTR_COOP_GROUP_INSTR_OFFSETS
	.align		4
.L_1583:
        /*007c*/ 	.byte	0x04, 0x28
        /*007e*/ 	.short	(.L_1585 - .L_1584)


	//   ....[0]....
.L_1584:
        /*0080*/ 	.word	0x00001700


	//   ....[1]....
        /*0084*/ 	.word	0x00001710


	//   ....[2]....
        /*0088*/ 	.word	0x00001740


	//   ....[3]....
        /*008c*/ 	.word	0x00001750


	//   ....[4]....
        /*0090*/ 	.word	0x00001780


	//   ....[5]....
        /*0094*/ 	.word	0x00001790


	//   ....[6]....
        /*0098*/ 	.word	0x000017c0


	//   ....[7]....
        /*009c*/ 	.word	0x000017d0


	//   ....[8]....
        /*00a0*/ 	.word	0x00001800


	//   ....[9]....
        /*00a4*/ 	.word	0x00001810


	//   ....[10]....
        /*00a8*/ 	.word	0x00002c60


	//   ....[11]....
        /*00ac*/ 	.word	0x00002cb0


	//   ....[12]....
        /*00b0*/ 	.word	0x00002d20


	//   ....[13]....
        /*00b4*/ 	.word	0x00002d80


	//   ....[14]....
        /*00b8*/ 	.word	0x00002df0


	//   ....[15]....
        /*00bc*/ 	.word	0x00002e50


	//   ....[16]....
        /*00c0*/ 	.word	0x00002ec0


	//   ....[17]....
        /*00c4*/ 	.word	0x00002f20


	//   ....[18]....
        /*00c8*/ 	.word	0x00002f90


	//   ....[19]....
        /*00cc*/ 	.word	0x00002ff0


	//----- nvinfo : EIATTR_EXIT_INSTR_OFFSETS
	.align		4
.L_1585:
        /*00d0*/ 	.byte	0x04, 0x1c
        /*00d2*/ 	.short	(.L_1587 - .L_1586)


	//   ....[0]....
.L_1586:
        /*00d4*/ 	.word	0x00002c00


	//----- nvinfo : EIATTR_MAX_THREADS
	.align		4
.L_1587:
        /*00d8*/ 	.byte	0x04, 0x05
        /*00da*/ 	.short	(.L_1589 - .L_1588)
.L_1588:
        /*00dc*/ 	.word	0x00000080
        /*00e0*/ 	.word	0x00000001
        /*00e4*/ 	.word	0x00000001


	//----- nvinfo : EIATTR_CRS_STACK_SIZE
	.align		4
.L_1589:
        /*00e8*/ 	.byte	0x04, 0x1e
        /*00ea*/ 	.short	(.L_1591 - .L_1590)
.L_1590:
        /*00ec*/ 	.word	0x00000000


	//----- nvinfo : EIATTR_CBANK_PARAM_SIZE
	.align		4
.L_1591:
        /*00f0*/ 	.byte	0x03, 0x19
        /*00f2*/ 	.short	0x0128


	//----- nvinfo : EIATTR_PARAM_CBANK
	.align		4
        /*00f4*/ 	.byte	0x04, 0x0a
        /*00f6*/ 	.short	(.L_1593 - .L_1592)
	.align		4
.L_1592:
        /*00f8*/ 	.word	index@(.nv.constant0._ZN10layer_norm13ln_bwd_kernelINS_13Kernel_traitsI6__halfS2_S2_S2_fjLj3072ELj1ELj1ELj4ELj16ENS_18Kernel_traits_baseILj3072ES2_S2_S2_S2_fjLj128EEEEELb0ELb0ELb0ELb1EEEvNS_9BwdParamsE)
        /*00fc*/ 	.short	0x0210
        /*00fe*/ 	.short	0x0128


	//----- nvinfo : EIATTR_SW_WAR
	.align		4
.L_1593:
        /*0100*/ 	.byte	0x04, 0x36
        /*0102*/ 	.short	(.L_1595 - .L_1594)
.L_1594:
        /*0104*/ 	.word	0x00000008
.L_1595:


//--------------------- .nv.info._ZN10layer_norm13ln_bwd_kernelINS_13Kernel_traitsI6__halfS2_S2_S2_fjLj3072ELj1ELj1ELj4ELj16ENS_18Kernel_traits_baseILj3072ES2_S2_S2_S2_fjLj128EEEEELb0ELb0ELb1ELb0EEEvNS_9BwdParamsE --------------------------
	.section	.nv.info._ZN10layer_norm13ln_bwd_kernelINS_13Kernel_traitsI6__halfS2_S2_S2_fjLj3072ELj1ELj1ELj4ELj16ENS_18Kernel_traits_baseILj3072ES2_S2_S2_S2_fjLj128EEEEELb0ELb0ELb1ELb0EEEvNS_9BwdParamsE,"",@"SHT_CUDA_INFO"
	.sectionflags	@""
	.align	4


	//----- nvinfo : EIATTR_CUDA_API_VERSION
	.align		4
        /*0000*/ 	.byte	0x04, 0x37
        /*0002*/ 	.short	(.L_1597 - .L_1596)
.L_1596:
        /*0004*/ 	.word	0x00000082


	//----- nvinfo : EIATTR_KPARAM_INFO
	.align		4
.L_1597:
        /*0008*/ 	.byte	0x04, 0x17
        /*000a*/ 	.short	(.L_1599 - .L_1598)
.L_1598:
        /*000c*/ 	.word	0x00000000
        /*0010*/ 	.short	0x0000
        /*0012*/ 	.short	0x0000
        /*0014*/ 	.byte	0x00, 0xf0, 0xa1, 0x04


	//----- nvinfo : EIATTR_SPARSE_MMA_MASK
	.align		4
.L_1599:
        /*0018*/ 	.byte	0x03, 0x50
        /*001a*/ 	.short	0x0000


	//----- nvinfo : EIATTR_MAXREG_COUNT
	.align		4
        /*001c*/ 	.byte	0x03, 0x1b
        /*001e*/ 	.short	0x00ff


	//----- nvinfo : EIATTR_NUM_BARRIERS
	.align		4
        /*0020*/ 	.byte	0x02, 0x4c
        /*0022*/ 	.byte	0x01
	.zero		1


	//----- nvinfo : EIATTR_MERCURY_ISA_VERSION
	.align		4
        /*0024*/ 	.byte	0x03, 0x5f
        /*0026*/ 	.short	0x0101


	//----- nvinfo : EIATTR_COOP_GROUP_MASK_REGIDS
	.align		4
        /*0028*/ 	.byte	0x04, 0x29
        /*002a*/ 	.short	(.L_1601 - .L_1600)


	//   ....[0]....
.L_1600:
        /*002c*/ 	.word	0xffffffff


	//   ....[1]....
        /*0030*/ 	.word	0xffffffff


	//   ....[2]....
        /*0034*/ 	.word	0xffffffff


	//   ....[3]....
        /*0038*/ 	.word	0xffffffff


	//   ....[4]....
        /*003c*/ 	.word	0xffffffff


	//   ....[5]....
        /*0040*/ 	.word	0xffffffff


	//   ....[6]....
        /*0044*/ 	.word	0xffffffff


	//   ....[7]....
        /*0048*/ 	.word	0xffffffff


	//   ....[8]....
        /*004c*/ 	.word	0xffffffff


	//   ....[9]....
        /*0050*/ 	.word	0xffffffff


	//   ....[10]....
        /*0054*/ 	.word	0x05000060


	//   ....[11]....
        /*0058*/ 	.word	0x05000060


	//   ....[12]....
        /*005c*/ 	.word	0x05000060


	//   ....[13]....
        /*0060*/ 	.word	0x05000060


	//   ....[14]....
        /*0064*/ 	.word	0x05000060


	//   ....[15]....
        /*0068*/ 	.word	0x05000060


	//   ....[16]....
        /*006c*/ 	.word	0x05000060


	//   ....[17]....
        /*0070*/ 	.word	0x05000060


	//   ....[18]....
        /*0074*/ 	.word	0x05000060


	//   ....[19]....
        /*0078*/ 	.word	0x05000060


	//----- nvinfo : EIATTR_COOP_GROUP_INSTR_OFFSETS
	.align		4
.L_1601:
        /*007c*/ 	.byte	0x04, 0x28
        /*007e*/ 	.short	(.L_1603 - .L_1602)


	//   ....[0]....
.L_1602:
        /*0080*/ 	.word	0x00001a30


	//   ....[1]....
        /*0084*/ 	.word	0x00001a40


	//   ....[2]....
        /*0088*/ 	.word	0x00001a70


	//   ....[3]....
        /*008c*/ 	.word	0x00001a80


	//   ....[4]....
        /*0090*/ 	.word	0x00001ab0


	//   ....[5]....
        /*0094*/ 	.word	0x00001ac0


	//   ....[6]....
        /*0098*/ 	.word	0x00001af0


	//   ....[7]....
        /*009c*/ 	.word	0x00001b00


	//   ....[8]....
        /*00a0*/ 	.word	0x00001b30


	//   ....[9]....
        /*00a4*/ 	.word	0x00001b40


	//   ....[10]....
        /*00a8*/ 	.word	0x00003f10


	//   ....[11]....
        /*00ac*/ 	.word	0x00003f60


	//   ....[12]....
        /*00b0*/ 	.word	0x00003fc0


	//   ....[13]....
        /*00b4*/ 	.word	0x00004020


	//   ....[14]....
        /*00b8*/ 	.word	0x00004080


	//   ....[15]....
        /*00bc*/ 	.word	0x000040e0


	//   ....[16]....
        /*00c0*/ 	.word	0x00004140


	//   ....[17]....
        /*00c4*/ 	.word	0x000041a0


	//   ....[18]....
        /*00c8*/ 	.word	0x00004200


	//   ....[19]....
        /*00cc*/ 	.word	0x00004260


	//----- nvinfo : EIATTR_EXIT_INSTR_OFFSETS
	.align		4
.L_1603:
        /*00d0*/ 	.byte	0x04, 0x1c
        /*00d2*/ 	.short	(.L_1605 - .L_1604)


	//   ....[0]....
.L_1604:
        /*00d4*/ 	.word	0x00003e20


	//   ....[1]....
        /*00d8*/ 	.word	0x00003eb0


	//----- nvinfo : EIATTR_MAX_THREADS
	.align		4
.L_1605:
        /*00dc*/ 	.byte	0x04, 0x05
        /*00de*/ 	.short	(.L_1607 - .L_1606)
.L_1606:
        /*00e0*/ 	.word	0x00000080
        /*00e4*/ 	.word	0x00000001
        /*00e8*/ 	.word	0x00000001


	//----- nvinfo : EIATTR_CRS_STACK_SIZE
	.align		4
.L_1607:
        /*00ec*/ 	.byte	0x04, 0x1e
        /*00ee*/ 	.short	(.L_1609 - .L_1608)
.L_1608:
        /*00f0*/ 	.word	0x00000000


	//----- nvinfo : EIATTR_CBANK_PARAM_SIZE
	.align		4
.L_1609:
        /*00f4*/ 	.byte	0x03, 0x19
        /*00f6*/ 	.short	0x0128


	//----- nvinfo : EIATTR_PARAM_CBANK
	.align		4
        /*00f8*/ 	.byte	0x04, 0x0a
        /*00fa*/ 	.short	(.L_1611 - .L_1610)
	.align		4
.L_1610:
        /*00fc*/ 	.word	index@(.nv.constant0._ZN10layer_norm13ln_bwd_kernelINS_13Kernel_traitsI6__halfS2_S2_S2_fjLj3072ELj1ELj1ELj4ELj16ENS_18Kernel_traits_baseILj3072ES2_S2_S2_S2_fjLj128EEEEELb0ELb0ELb1ELb0EEEvNS_9BwdParamsE)
        /*0100*/ 	.short	0x0210
        /*0102*/ 	.short	0x0128


	//----- nvinfo : EIATTR_SW_WAR
	.align		4
.L_1611:
        /*0104*/ 	.byte	0x04, 0x36
        /*0106*/ 	.short	(.L_1613 - .L_1612)
.L_1612:
        /*0108*/ 	.word	0x00000008
.L_1613:


//--------------------- .nv.info._ZN10layer_norm13ln_bwd_kernelINS_13Kernel_traitsI6__halfS2_S2_S2_fjLj3072ELj1ELj1ELj4ELj16ENS_18Kernel_traits_baseILj3072ES2_S2_S2_S2_fjLj128EEEEELb0ELb0ELb1ELb1EEEvNS_9BwdParamsE --------------------------
	.section	.nv.info._ZN10layer_norm13ln_bwd_kernelINS_13Kernel_traitsI6__halfS2_S2_S2_fjLj3072ELj1ELj1ELj4ELj16ENS_18Kernel_traits_baseILj3072ES2_S2_S2_S2_fjLj128EEEEELb0ELb0ELb1ELb1EEEvNS_9BwdParamsE,"",@"SHT_CUDA_INFO"
	.sectionflags	@""
	.align	4


	//----- nvinfo : EIATTR_CUDA_API_VERSION
	.align		4
        /*0000*/ 	.byte	0x04, 0x37
        /*0002*/ 	.short	(.L_1615 - .L_1614)
.L_1614:
        /*0004*/ 	.word	0x00000082


	//----- nvinfo : EIATTR_KPARAM_INFO
	.align		4
.L_1615:
        /*0008*/ 	.byte	0x04, 0x17
        /*000a*/ 	.short	(.L_1617 - .L_1616)
.L_1616:
        /*000c*/ 	.word	0x00000000
        /*0010*/ 	.short	0x0000
        /*0012*/ 	.short	0x0000
        /*0014*/ 	.byte	0x00, 0xf0, 0xa1, 0x04


	//----- nvinfo : EIATTR_SPARSE_MMA_MASK
	.align		4
.L_1617:
        /*0018*/ 	.byte	0x03, 0x50
        /*001a*/ 	.short	0x0000


	//----- nvinfo : EIATTR_MAXREG_COUNT
	.align		4
        /*001c*/ 	.byte	0x03, 0x1b
        /*001e*/ 	.short	0x00ff


	//----- nvinfo : EIATTR_NUM_BARRIERS
	.align		4
        /*0020*/ 	.byte	0x02, 0x4c
        /*0022*/ 	.byte	0x01
	.zero		1


	//----- nvinfo : EIATTR_MERCURY_ISA_VERSION
	.align		4
        /*0024*/ 	.byte	0x03, 0x5f
        /*0026*/ 	.short	0x0101


	//----- nvinfo : EIATTR_COOP_GROUP_MASK_REGIDS
	.align		4
        /*0028*/ 	.byte	0x04, 0x29
        /*002a*/ 	.short	(.L_1619 - .L_1618)


	//   ....[0]....
.L_1618:
        /*002c*/ 	.word	0xffffffff


	//   ....[1]....
        /*0030*/ 	.word	0xffffffff


	//   ....[2]....
        /*0034*/ 	.word	0xffffffff


	//   ....[3]....
        /*0038*/ 	.word	0xffffffff


	//   ....[4]....
        /*003c*/ 	.word	0xffffffff


	//   ....[5]....
        /*0040*/ 	.word	0xffffffff


	//   ....[6]....
        /*0044*/ 	.word	0xffffffff


	//   ....[7]....
        /*0048*/ 	.word	0xffffffff


	//   ....[8]....
        /*004c*/ 	.word	0xffffffff


	//   ....[9]....
        /*0050*/ 	.word	0xffffffff


	//   ....[10]....
        /*0054*/ 	.word	0x0500005c


	//   ....[11]....
        /*0058*/ 	.word	0x0500005c


	//   ....[12]....
        /*005c*/ 	.word	0x0500005c


	//   ....[13]....
        /*0060*/ 	.word	0x0500005c


	//   ....[14]....
        /*0064*/ 	.word	0x0500005c


	//   ....[15]....
        /*0068*/ 	.word	0x0500005c


	//   ....[16]....
        /*006c*/ 	.word	0x0500005c


	//   ....[17]....
        /*0070*/ 	.word	0x0500005c


	//   ....[18]....
        /*0074*/ 	.word	0x0500005c


	//   ....[19]....
        /*0078*/ 	.word	0x0500005c


	//----- nvinfo : EIATTR_COOP_GROUP_INSTR_OFFSETS
	.align		4
.L_1619:
        /*007c*/ 	.byte	0x04, 0x28
        /*007e*/ 	.short	(.L_1621 - .L_1620)


	//   ....[0]....
.L_1620:
        /*0080*/ 	.word	0x00001850


	//   ....[1]....
        /*0084*/ 	.word	0x00001860


	//   ....[2]....
        /*0088*/ 	.word	0x00001890


	//   ....[3]....
        /*008c*/ 	.word	0x000018a0


	//   ....[4]....
        /*0090*/ 	.word	0x000018d0


	//   ....[5]....
        /*0094*/ 	.word	0x000018e0


	//   ....[6]....
        /*0098*/ 	.word	0x00001910


	//   ....[7]....
        /*009c*/ 	.word	0x00001920


	//   ....[8]....
        /*00a0*/ 	.word	0x00001950


	//   ....[9]....
        /*00a4*/ 	.word	0x00001960


	//   ....[10]....
        /*00a8*/ 	.word	0x00003a10


	//   ....[11]....
        /*00ac*/ 	.word	0x00003a60


	//   ....[12]....
        /*00b0*/ 	.word	0x00003ac0


	//   ....[13]....
        /*00b4*/ 	.word	0x00003b20


	//   ....[14]....
        /*00b8*/ 	.word	0x00003b80


	//   ....[15]....
        /*00bc*/ 	.word	0x00003be0


	//   ....[16]....
        /*00c0*/ 	.word	0x00003c40


	//   ....[17]....
        /*00c4*/ 	.word	0x00003ca0


	//   ....[18]....
        /*00c8*/ 	.word	0x00003d00


	//   ....[19]....
        /*00cc*/ 	.word	0x00003d60


	//----- nvinfo : EIATTR_EXIT_INSTR_OFFSETS
	.align		4
.L_1621:
        /*00d0*/ 	.byte	0x04, 0x1c
        /*00d2*/ 	.short	(.L_1623 - .L_1622)


	//   ....[0]....
.L_1622:
        /*00d4*/ 	.word	0x000039c0


	//----- nvinfo : EIATTR_MAX_THREADS
	.align		4
.L_1623:
        /*00d8*/ 	.byte	0x04, 0x05
        /*00da*/ 	.short	(.L_1625 - .L_1624)
.L_1624:
        /*00dc*/ 	.word	0x00000080
        /*00e0*/ 	.word	0x00000001
        /*00e4*/ 	.word	0x00000001


	//----- nvinfo : EIATTR_CRS_STACK_SIZE
	.align		4
.L_1625:
        /*00e8*/ 	.byte	0x04, 0x1e
        /*00ea*/ 	.short	(.L_1627 - .L_1626)
.L_1626:
        /*00ec*/ 	.word	0x00000000


	//----- nvinfo : EIATTR_CBANK_PARAM_SIZE
	.align		4
.L_1627:
        /*00f0*/ 	.byte	0x03, 0x19
        /*00f2*/ 	.short	0x0128


	//----- nvinfo : EIATTR_PARAM_CBANK
	.align		4
        /*00f4*/ 	.byte	0x04, 0x0a
        /*00f6*/ 	.short	(.L_1629 - .L_1628)
	.align		4
.L_1628:
        /*00f8*/ 	.word	index@(.nv.constant0._ZN10layer_norm13ln_bwd_kernelINS_13Kernel_traitsI6__halfS2_S2_S2_fjLj3072ELj1ELj1ELj4ELj16ENS_18Kernel_traits_baseILj3072ES2_S2_S2_S2_fjLj128EEEEELb0ELb0ELb1ELb1EEEvNS_9BwdParamsE)
        /*00fc*/ 	.short	0x0210
        /*00fe*/ 	.short	0x0128


	//----- nvinfo : EIATTR_SW_WAR
	.align		4
.L_1629:
        /*0100*/ 	.byte	0x04, 0x36
        /*0102*/ 	.short	(.L_1631 - .L_1630)
.L_1630:
        /*0104*/ 	.word	0x00000008
.L_1631:


//--------------------- .nv.info._ZN10layer_norm13ln_bwd_kernelINS_13Kernel_traitsI6__halfS2_S2_S2_fjLj3072ELj1ELj1ELj4ELj16ENS_18Kernel_traits_baseILj3072ES2_S2_S2_S2_fjLj128EEEEELb0ELb1ELb0ELb0EEEvNS_9BwdParamsE --------------------------
	.section	.nv.info._ZN10layer_norm13ln_bwd_kernelINS_13Kernel_traitsI6__halfS2_S2_S2_fjLj3072ELj1ELj1ELj4ELj16ENS_18Kernel_traits_baseILj3072ES2_S2_S2_S2_fjLj128EEEEELb0ELb1ELb0ELb0EEEvNS_9BwdParamsE,"",@"SHT_CUDA_INFO"
	.sectionflags	@""
	.align	4


	//----- nvinfo : EIATTR_CUDA_API_VERSION
	.align		4
        /*0000*/ 	.byte	0x04, 0x37
        /*0002*/ 	.short	(.L_1633 - .L_1632)
.L_1632:
        /*0004*/ 	.word	0x00000082


	//----- nvinfo : EIATTR_KPARAM_INFO
	.align		4
.L_1633:
        /*0008*/ 	.byte	0x04, 0x17
        /*000a*/ 	.short	(.L_1635 - .L_1634)
.L_1634:
        /*000c*/ 	.word	0x00000000
        /*0010*/ 	.short	0x0000
        /*0012*/ 	.short	0x0000
        /*0014*/ 	.byte	0x00, 0xf0, 0xa1, 0x04


	//----- nvinfo : EIATTR_SPARSE_MMA_MASK
	.align		4
.L_1635:
        /*0018*/ 	.byte	0x03, 0x50
        /*001a*/ 	.short	0x0000


	//----- nvinfo : EIATTR_MAXREG_COUNT
	.align		4
        /*001c*/ 	.byte	0x03, 0x1b
        /*001e*/ 	.short	0x00ff


	//----- nvinfo : EIATTR_NUM_BARRIERS
	.align		4
        /*0020*/ 	.byte	0x02, 0x4c
        /*0022*/ 	.byte	0x01
	.zero		1


	//----- nvinfo : EIATTR_MERCURY_ISA_VERSION
	.align		4
        /*0024*/ 	.byte	0x03, 0x5f
        /*0026*/ 	.short	0x0101


	//----- nvinfo : EIATTR_COOP_GROUP_MASK_REGIDS
	.align		4
        /*0028*/ 	.byte	0x04, 0x29
        /*002a*/ 	.short	(.L_1637 - .L_1636)


	//   ....[0]....
.L_1636:
        /*002c*/ 	.word	0xffffffff


	//   ....[1]....
        /*0030*/ 	.word	0xffffffff


	//   ....[2]....
        /*0034*/ 	.word	0xffffffff


	//   ....[3]....
        /*0038*/ 	.word	0xffffffff


	//   ....[4]....
        /*003c*/ 	.word	0xffffffff


	//   ....[5]....
        /*0040*/ 	.word	0xffffffff


	//   ....[6]....
        /*0044*/ 	.word	0xffffffff


	//   ....[7]....
        /*0048*/ 	.word	0xffffffff


	//   ....[8]....
        /*004c*/ 	.word	0xffffffff


	//   ....[9]....
        /*0050*/ 	.word	0xffffffff


	//   ....[10]....
        /*0054*/ 	.word	0x050000b0


	//   ....[11]....
        /*0058*/ 	.word	0x050000b0


	//   ....[12]....
        /*005c*/ 	.word	0x050000b0


	//   ....[13]....
        /*0060*/ 	.word	0x050000b0


	//   ....[14]....
        /*0064*/ 	.word	0x050000b0


	//   ....[15]....
        /*0068*/ 	.word	0x050000b0


	//   ....[16]....
        /*006c*/ 	.word	0x050000b0


	//   ....[17]....
        /*0070*/ 	.word	0x050000b0


	//   ....[18]....
        /*0074*/ 	.word	0x050000b0


	//   ....[19]....
        /*0078*/ 	.word	0x050000b0


	//----- nvinfo : EIATTR_COOP_GROUP_INSTR_OFFSETS
	.align		4
.L_1637:
        /*007c*/ 	.byte	0x04, 0x28
        /*007e*/ 	.short	(.L_1639 - .L_1638)


	//   ....[0]....
.L_1638:
        /*0080*/ 	.word	0x00001ab0


	//   ....[1]....
        /*0084*/ 	.word	0x00001ac0


	//   ....[2]....
        /*0088*/ 	.word	0x00001af0


	//   ....[3]....
        /*008c*/ 	.word	0x00001b00


	//   ....[4]....
        /*0090*/ 	.word	0x00001b30


	//   ....[5]....
        /*0094*/ 	.word	0x00001b40


	//   ....[6]....
        /*0098*/ 	.word	0x00001b70


	//   ....[7]....
        /*009c*/ 	.word	0x00001b80


	//   ....[8]....
        /*00a0*/ 	.word	0x00001bb0


	//   ....[9]....
        /*00a4*/ 	.word	0x00001bc0


	//   ....[10]....
        /*00a8*/ 	.word	0x00003590


	//   ....[11]....
        /*00ac*/ 	.word	0x000035e0


	//   ....[12]....
        /*00b0*/ 	.word	0x00003650


	//   ....[13]....
        /*00b4*/ 	.word	0x000036b0


	//   ....[14]....
        /*00b8*/ 	.word	0x00003720


	//   ....[15]....
        /*00bc*/ 	.word	0x00003780


	//   ....[16]....
        /*00c0*/ 	.word	0x000037f0


	//   ....[17]....
        /*00c4*/ 	.word	0x00003850


	//   ....[18]....
        /*00c8*/ 	.word	0x000038c0


	//   ....[19]....
        /*00cc*/ 	.word	0x00003920


	//----- nvinfo : EIATTR_EXIT_INSTR_OFFSETS
	.align		4
.L_1639:
        /*00d0*/ 	.byte	0x04, 0x1c
        /*00d2*/ 	.short	(.L_1641 - .L_1640)


	//   ....[0]....
.L_1640:
        /*00d4*/ 	.word	0x00003460


	//   ....[1]....
        /*00d8*/ 	.word	0x00003530


	//----- nvinfo : EIATTR_MAX_THREADS
	.align		4
.L_1641:
        /*00dc*/ 	.byte	0x04, 0x05
        /*00de*/ 	.short	(.L_1643 - .L_1642)
.L_1642:
        /*00e0*/ 	.word	0x00000080
        /*00e4*/ 	.word	0x00000001
        /*00e8*/ 	.word	0x00000001


	//----- nvinfo : EIATTR_CRS_STACK_SIZE
	.align		4
.L_1643:
        /*00ec*/ 	.byte	0x04, 0x1e
        /*00ee*/ 	.short	(.L_1645 - .L_1644)
.L_1644:
        /*00f0*/ 	.word	0x00000000


	//----- nvinfo : EIATTR_CBANK_PARAM_SIZE
	.align		4
.L_1645:
        /*00f4*/ 	.byte	0x03, 0x19
        /*00f6*/ 	.short	0x0128


	//----- nvinfo : EIATTR_PARAM_CBANK
	.align		4
        /*00f8*/ 	.byte	0x04, 0x0a
        /*00fa*/ 	.short	(.L_1647 - .L_1646)
	.align		4
.L_1646:
        /*00fc*/ 	.word	index@(.nv.constant0._ZN10layer_norm13ln_bwd_kernelINS_13Kernel_traitsI6__halfS2_S2_S2_fjLj3072ELj1ELj1ELj4ELj16ENS_18Kernel_traits_baseILj3072ES2_S2_S2_S2_fjLj128EEEEELb0ELb1ELb0ELb0EEEvNS_9BwdParamsE)
        /*0100*/ 	.short	0x0210
        /*0102*/ 	.short	0x0128


	//----- nvinfo : EIATTR_SW_WAR
	.align		4
.L_1647:
        /*0104*/ 	.byte	0x04, 0x36
        /*0106*/ 	.short	(.L_1649 - .L_1648)
.L_1648:
        /*0108*/ 	.word	0x00000008
.L_1649:


//--------------------- .nv.info._ZN10layer_norm13ln_bwd_kernelINS_13Kernel_traitsI6__halfS2_S2_S2_fjLj3072ELj1ELj1ELj4ELj16ENS_18Kernel_traits_baseILj3072ES2_S2_S2_S2_fjLj128EEEEELb0ELb1ELb0ELb1EEEvNS_9BwdParamsE --------------------------
	.section	.nv.info._ZN10layer_norm13ln_bwd_kernelINS_13Kernel_traitsI6__halfS2_S2_S2_fjLj3072ELj1ELj1ELj4ELj16ENS_18Kernel_traits_baseILj3072ES2_S2_S2_S2_fjLj128EEEEELb0ELb1ELb0ELb1EEEvNS_9BwdParamsE,"",@"SHT_CUDA_INFO"
	.sectionflags	@""
	.align	4


	//----- nvinfo : EIATTR_CUDA_API_VERSION
	.align		4
        /*0000*/ 	.byte	0x04, 0x37
        /*0002*/ 	.short	(.L_1651 - .L_1650)
.L_1650:
        /*0004*/ 	.word	0x00000082


	//----- nvinfo : EIATTR_KPARAM_INFO
	.align		4
.L_1651:
        /*0008*/ 	.byte	0x04, 0x17
        /*000a*/ 	.short	(.L_1653 - .L_1652)
.L_1652:
        /*000c*/ 	.word	0x00000000
        /*0010*/ 	.short	0x0000
        /*0012*/ 	.short	0x0000
        /*0014*/ 	.byte	0x00, 0xf0, 0xa1, 0x04


	//----- nvinfo : EIATTR_SPARSE_MMA_MASK
	.align		4
.L_1653:
        /*0018*/ 	.byte	0x03, 0x50
        /*001a*/ 	.short	0x0000


	//----- nvinfo : EIATTR_MAXREG_COUNT
	.align		4
        /*001c*/ 	.byte	0x03, 0x1b
        /*001e*/ 	.short	0x00ff


	//----- nvinfo : EIATTR_NUM_BARRIERS
	.align		4
        /*0020*/ 	.byte	0x02, 0x4c
        /*0022*/ 	.byte	0x01
	.zero		1


	//----- nvinfo : EIATTR_MERCURY_ISA_VERSION
	.align		4
        /*0024*/ 	.byte	0x03, 0x5f
        /*0026*/ 	.short	0x0101


	//----- nvinfo : EIATTR_COOP_GROUP_MASK_REGIDS
	.align		4
        /*0028*/ 	.byte	0x04, 0x29
        /*002a*/ 	.short	(.L_1655 - .L_1654)


	//   ....[0]....
.L_1654:
        /*002c*/ 	.word	0xffffffff


	//   ....[1]....
        /*0030*/ 	.word	0xffffffff


	//   ....[2]....
        /*0034*/ 	.word	0xffffffff


	//   ....[3]....
        /*0038*/ 	.word	0xffffffff


	//   ....[4]....
        /*003c*/ 	.word	0xffffffff


	//   ....[5]....
        /*0040*/ 	.word	0xffffffff


	//   ....[6]....
        /*0044*/ 	.word	0xffffffff


	//   ....[7]....
        /*0048*/ 	.word	0xffffffff


	//   ....[8]....
        /*004c*/ 	.word	0xffffffff


	//   ....[9]....
        /*0050*/ 	.word	0xffffffff


	//   ....[10]....
        /*0054*/ 	.word	0x050000cc


	//   ....[11]....
        /*0058*/ 	.word	0x050000cc


	//   ....[12]....
        /*005c*/ 	.word	0x050000cc


	//   ....[13]....
        /*0060*/ 	.word	0x050000cc


	//   ....[14]....
        /*0064*/ 	.word	0x050000cc


	//   ....[15]....
        /*0068*/ 	.word	0x050000cc


	//   ....[16]....
        /*006c*/ 	.word	0x050000cc


	//   ....[17]....
        /*0070*/ 	.word	0x050000cc


	//   ....[18]....
        /*0074*/ 	.word	0x050000cc


	//   ....[19]....
        /*0078*/ 	.word	0x050000cc


	//----- nvinfo : EIATTR_COOP_GROUP_INSTR_OFFSETS
	.align		4
.L_1655:
        /*007c*/ 	.byte	0x04, 0x28
        /*007e*/ 	.short	(.L_1657 - .L_1656)


	//   ....[0]....
.L_1656:
        /*0080*/ 	.word	0x00001a60


	//   ....[1]....
        /*0084*/ 	.word	0x00001a70


	//   ....[2]....
        /*0088*/ 	.word	0x00001aa0


	//   ....[3]....
        /*008c*/ 	.word	0x00001ab0


	//   ....[4]....
        /*0090*/ 	.word	0x00001af0


	//   ....[5]....
        /*0094*/ 	.word	0x00001b10


	//   ....[6]....
        /*0098*/ 	.word	0x00001b50


	//   ....[7]....
        /*009c*/ 	.word	0x00001b60


	//   ....[8]....
        /*00a0*/ 	.word	0x00001ba0


	//   ....[9]....
        /*00a4*/ 	.word	0x00001bc0


	//   ....[10]....
        /*00a8*/ 	.word	0x000037e0


	//   ....[11]....
        /*00ac*/ 	.word	0x00003830


	//   ....[12]....
        /*00b0*/ 	.word	0x000038a0


	//   ....[13]....
        /*00b4*/ 	.word	0x00003900


	//   ....[14]....
        /*00b8*/ 	.word	0x00003980


	//   ....[15]....
        /*00bc*/ 	.word	0x000039f0


	//   ....[16]....
        /*00c0*/ 	.word	0x00003a70


	//   ....[17]....
        /*00c4*/ 	.word	0x00003ad0


	//   ....[18]....
        /*00c8*/ 	.word	0x00003b50


	//   ....[19]....
        /*00cc*/ 	.word	0x00003bc0


	//----- nvinfo : EIATTR_EXIT_INSTR_OFFSETS
	.align		4
.L_1657:
        /*00d0*/ 	.byte	0x04, 0x1c
        /*00d2*/ 	.short	(.L_1659 - .L_1658)


	//   ....[0]....
.L_1658:
        /*00d4*/ 	.word	0x00003780


	//----- nvinfo : EIATTR_MAX_THREADS
	.align		4
.L_1659:
        /*00d8*/ 	.byte	0x04, 0x05
        /*00da*/ 	.short	(.L_1661 - .L_1660)
.L_1660:
        /*00dc*/ 	.word	0x00000080
        /*00e0*/ 	.word	0x00000001
        /*00e4*/ 	.word	0x00000001


	//----- nvinfo : EIATTR_CRS_STACK_SIZE
	.align		4
.L_1661:
        /*00e8*/ 	.byte	0x04, 0x1e
        /*00ea*/ 	.short	(.L_1663 - .L_1662)
.L_1662:
        /*00ec*/ 	.word	0x00000000


	//----- nvinfo : EIATTR_CBANK_PARAM_SIZE
	.align		4
.L_1663:
        /*00f0*/ 	.byte	0x03, 0x19
        /*00f2*/ 	.short	0x0128


	//----- nvinfo : EIATTR_PARAM_CBANK
	.align		4
        /*00f4*/ 	.byte	0x04, 0x0a
        /*00f6*/ 	.short	(.L_1665 - .L_1664)
	.align		4
.L_1664:
        /*00f8*/ 	.word	index@(.nv.constant0._ZN10layer_norm13ln_bwd_kernelINS_13Kernel_traitsI6__halfS2_S2_S2_fjLj3072ELj1ELj1ELj4ELj16ENS_18Kernel_traits_baseILj3072ES2_S2_S2_S2_fjLj128EEEEELb0ELb1ELb0ELb1EEEvNS_9BwdParamsE)
        /*00fc*/ 	.short	0x0210
        /*00fe*/ 	.short	0x0128


	//----- nvinfo : EIATTR_SW_WAR
	.align		4
.L_1665:
        /*0100*/ 	.byte	0x04, 0x36
        /*0102*/ 	.short	(.L_1667 - .L_1666)
.L_1666:
        /*0104*/ 	.word	0x00000008
.L_1667:


//--------------------- .nv.info._ZN10layer_norm13ln_bwd_kernelINS_13Kernel_traitsI6__halfS2_S2_S2_fjLj3072ELj1ELj1ELj4ELj16ENS_18Kernel_traits_baseILj3072ES2_S2_S2_S2_fjLj128EEEEELb0ELb1ELb1ELb0EEEvNS_9BwdParamsE --------------------------
	.section	.nv.info._ZN10layer_norm13ln_bwd_kernelINS_13Kernel_traitsI6__halfS2_S2_S2_fjLj3072ELj1ELj1ELj4ELj16ENS_18Kernel_traits_baseILj3072ES2_S2_S2_S2_fjLj128EEEEELb0ELb1ELb1ELb0EEEvNS_9BwdParamsE,"",@"SHT_CUDA_INFO"
	.sectionflags	@""
	.align	4


	//----- nvinfo : EIATTR_CUDA_API_VERSION
	.align		4
        /*0000*/ 	.byte	0x04, 0x37
        /*0002*/ 	.short	(.L_1669 - .L_1668)
.L_1668:
        /*0004*/ 	.word	0x00000082


	//----- nvinfo : EIATTR_KPARAM_INFO
	.align		4
.L_1669:
        /*0008*/ 	.byte	0x04, 0x17
        /*000a*/ 	.short	(.L_1671 - .L_1670)
.L_1670:
        /*000c*/ 	.word	0x00000000
        /*0010*/ 	.short	0x0000
        /*0012*/ 	.short	0x0000
        /*0014*/ 	.byte	0x00, 0xf0, 0xa1, 0x04


	//----- nvinfo : EIATTR_SPARSE_MMA_MASK
	.align		4
.L_1671:
        /*0018*/ 	.byte	0x03, 0x50
        /*001a*/ 	.short	0x0000


	//----- nvinfo : EIATTR_MAXREG_COUNT
	.align		4
        /*001c*/ 	.byte	0x03, 0x1b
        /*001e*/ 	.short	0x00ff


	//----- nvinfo : EIATTR_NUM_BARRIERS
	.align		4
        /*0020*/ 	.byte	0x02, 0x4c
        /*0022*/ 	.byte	0x01
	.zero		1


	//----- nvinfo : EIATTR_MERCURY_ISA_VERSION
	.align		4
        /*0024*/ 	.byte	0x03, 0x5f
        /*0026*/ 	.short	0x0101


	//----- nvinfo : EIATTR_COOP_GROUP_MASK_REGIDS
	.align		4
        /*0028*/ 	.byte	0x04, 0x29
        /*002a*/ 	.short	(.L_1673 - .L_1672)


	//   ....[0]....
.L_1672:
        /*002c*/ 	.word	0xffffffff


	//   ....[1]....
        /*0030*/ 	.word	0xffffffff


	//   ....[2]....
        /*0034*/ 	.word	0xffffffff


	//   ....[3]....
        /*0038*/ 	.word	0xffffffff


	//   ....[4]....
        /*003c*/ 	.word	0xffffffff


	//   ....[5]....
        /*0040*/ 	.word	0xffffffff


	//   ....[6]....
        /*0044*/ 	.word	0xffffffff


	//   ....[7]....
        /*0048*/ 	.word	0xffffffff


	//   ....[8]....
        /*004c*/ 	.word	0xffffffff


	//   ....[9]....
        /*0050*/ 	.word	0xffffffff


	//   ....[10]....
        /*0054*/ 	.word	0x050000b3


	//   ....[11]....
        /*0058*/ 	.word	0x050000b3


	//   ....[12]....
        /*005c*/ 	.word	0x050000b3


	//   ....[13]....
        /*0060*/ 	.word	0x050000b3


	//   ....[14]....
        /*0064*/ 	.word	0x050000b3


	//   ....[15]....
        /*0068*/ 	.word	0x050000b3


	//   ....[16]....
        /*006c*/ 	.word	0x050000b3


	//   ....[17]....
        /*0070*/ 	.word	0x050000b3


	//   ....[18]....
        /*0074*/ 	.word	0x050000b3


	//   ....[19]....
        /*0078*/ 	.word	0x050000b3


	//----- nvinfo : EIATTR_COOP_GROUP_INSTR_OFFSETS
	.align		4
.L_1673:
        /*007c*/ 	.byte	0x04, 0x28
        /*007e*/ 	.short	(.L_1675 - .L_1674)


	//   ....[0]....
.L_1674:
        /*0080*/ 	.word	0x00001cb0


	//   ....[1]....
        /*0084*/ 	.word	0x00001cc0


	//   ....[2]....
        /*0088*/ 	.word	0x00001cf0


	//   ....[3]....
        /*008c*/ 	.word	0x00001d00


	//   ....[4]....
        /*0090*/ 	.word	0x00001d30


	//   ....[5]....
        /*0094*/ 	.word	0x00001d40


	//   ....[6]....
        /*0098*/ 	.word	0x00001d70


	//   ....[7]....
        /*009c*/ 	.word	0x00001d80


	//   ....[8]....
        /*00a0*/ 	.word	0x00001db0


	//   ....[9]....
        /*00a4*/ 	.word	0x00001dc0


	//   ....[10]....
        /*00a8*/ 	.word	0x00004ac0


	//   ....[11]....
        /*00ac*/ 	.word	0x00004b10


	//   ....[12]....
        /*00b0*/ 	.word	0x00004b80


	//   ....[13]....
        /*00b4*/ 	.word	0x00004be0


	//   ....[14]....
        /*00b8*/ 	.word	0x00004c50


	//   ....[15]....
        /*00bc*/ 	.word	0x00004cb0


	//   ....[16]....
        /*00c0*/ 	.word	0x00004d20


	//   ....[17]....
        /*00c4*/ 	.word	0x00004d80


	//   ....[18]....
        /*00c8*/ 	.word	0x00004df0


	//   ....[19]....
        /*00cc*/ 	.word	0x00004e50


	//----- nvinfo : EIATTR_EXIT_INSTR_OFFSETS
	.align		4
.L_1675:
        /*00d0*/ 	.byte	0x04, 0x1c
        /*00d2*/ 	.short	(.L_1677 - .L_1676)


	//   ....[0]....
.L_1676:
        /*00d4*/ 	.word	0x00004990


	//   ....[1]....
        /*00d8*/ 	.word	0x00004a60


	//----- nvinfo : EIATTR_MAX_THREADS
	.align		4
.L_1677:
        /*00dc*/ 	.byte	0x04, 0x05
        /*00de*/ 	.short	(.L_1679 - .L_1678)
.L_1678:
        /*00e0*/ 	.word	0x00000080
        /*00e4*/ 	.word	0x00000001
        /*00e8*/ 	.word	0x00000001


	//----- nvinfo : EIATTR_CRS_STACK_SIZE
	.align		4
.L_1679:
        /*00ec*/ 	.byte	0x04, 0x1e
        /*00ee*/ 	.short	(.L_1681 - .L_1680)
.L_1680:
        /*00f0*/ 	.word	0x00000000


	//----- nvinfo : EIATTR_CBANK_PARAM_SIZE
	.align		4
.L_1681:
        /*00f4*/ 	.byte	0x03, 0x19
        /*00f6*/ 	.short	0x0128


	//----- nvinfo : EIATTR_PARAM_CBANK
	.align		4
        /*00f8*/ 	.byte	0x04, 0x0a
        /*00fa*/ 	.short	(.L_1683 - .L_1682)
	.align		4
.L_1682:
        /*00fc*/ 	.word	index@(.nv.constant0._ZN10layer_norm13ln_bwd_kernelINS_13Kernel_traitsI6__halfS2_S2_S2_fjLj3072ELj1ELj1ELj4ELj16ENS_18Kernel_traits_baseILj3072ES2_S2_S2_S2_fjLj128EEEEELb0ELb1ELb1ELb0EEEvNS_9BwdParamsE)
        /*0100*/ 	.short	0x0210
        /*0102*/ 	.short	0x0128


	//----- nvinfo : EIATTR_SW_WAR
	.align		4
.L_1683:
        /*0104*/ 	.byte	0x04, 0x36
        /*0106*/ 	.short	(.L_1685 - .L_1684)
.L_1684:
        /*0108*/ 	.word	0x00000008
.L_1685:


//--------------------- .nv.info._ZN10layer_norm13ln_bwd_kernelINS_13Kernel_traitsI6__halfS2_S2_S2_fjLj3072ELj1ELj1ELj4ELj16ENS_18Kernel_traits_baseILj3072ES2_S2_S2_S2_fjLj128EEEEELb0ELb1ELb1ELb1EEEvNS_9BwdParamsE --------------------------
	.section	.nv.info._ZN10layer_norm13ln_bwd_kernelINS_13Kernel_traitsI6__halfS2_S2_S2_fjLj3072ELj1ELj1ELj4ELj16ENS_18Kernel_traits_baseILj3072ES2_S2_S2_S2_fjLj128EEEEELb0ELb1ELb1ELb1EEEvNS_9BwdParamsE,"",@"SHT_CUDA_INFO"
	.sectionflags	@""
	.align	4


	//----- nvinfo : EIATTR_CUDA_API_VERSION
	.align		4
        /*0000*/ 	.byte	0x04, 0x37
        /*0002*/ 	.short	(.L_1687 - .L_1686)
.L_1686:
        /*0004*/ 	.word	0x00000082


	//----- nvinfo : EIATTR_KPARAM_INFO
	.align		4
.L_1687:
        /*0008*/ 	.byte	0x04, 0x17
        /*000a*/ 	.short	(.L_1689 - .L_1688)
.L_1688:
        /*000c*/ 	.word	0x00000000
        /*0010*/ 	.short	0x0000
        /*0012*/ 	.short	0x0000
        /*0014*/ 	.byte	0x00, 0xf0, 0xa1, 0x04


	//----- nvinfo : EIATTR_SPARSE_MMA_MASK
	.align		4
.L_1689:
        /*0018*/ 	.byte	0x03, 0x50
        /*001a*/ 	.short	0x0000


	//----- nvinfo : EIATTR_MAXREG_COUNT
	.align		4
        /*001c*/ 	.byte	0x03, 0x1b
        /*001e*/ 	.short	0x00ff


	//----- nvinfo : EIATTR_NUM_BARRIERS
	.align		4
        /*0020*/ 	.byte	0x02, 0x4c
        /*0022*/ 	.byte	0x01
	.zero		1


	//----- nvinfo : EIATTR_MERCURY_ISA_VERSION
	.align		4
        /*0024*/ 	.byte	0x03, 0x5f
        /*0026*/ 	.short	0x0101


	//----- nvinfo : EIATTR_COOP_GROUP_MASK_REGIDS
	.align		4
        /*0028*/ 	.byte	0x04, 0x29
        /*002a*/ 	.short	(.L_1691 - .L_1690)


	//   ....[0]....
.L_1690:
        /*002c*/ 	.word	0xffffffff


	//   ....[1]....
        /*0030*/ 	.word	0xffffffff


	//   ....[2]....
        /*0034*/ 	.word	0xffffffff


	//   ....[3]....
        /*0038*/ 	.word	0xffffffff


	//   ....[4]....
        /*003c*/ 	.word	0xffffffff


	//   ....[5]....
        /*0040*/ 	.word	0xffffffff


	//   ....[6]....
        /*0044*/ 	.word	0xffffffff


	//   ....[7]....
        /*0048*/ 	.word	0xffffffff


	//   ....[8]....
        /*004c*/ 	.word	0xffffffff


	//   ....[9]....
        /*0050*/ 	.word	0xffffffff


	//   ....[10]....
        /*0054*/ 	.word	0x05000074


	//   ....[11]....
        /*0058*/ 	.word	0x05000074


	//   ....[12]....
        /*005c*/ 	.word	0x05000074


	//   ....[13]....
        /*0060*/ 	.word	0x05000074


	//   ....[14]....
        /*0064*/ 	.word	0x05000074


	//   ....[15]....
        /*0068*/ 	.word	0x05000074


	//   ....[16]....
        /*006c*/ 	.word	0x05000074


	//   ....[17]....
        /*0070*/ 	.word	0x05000074


	//   ....[18]....
        /*0074*/ 	.word	0x05000074


	//   ....[19]....
        /*0078*/ 	.word	0x05000074


	//----- nvinfo : EIATTR_COOP_GROUP_INSTR_OFFSETS
	.align		4
.L_1691:
        /*007c*/ 	.byte	0x04, 0x28
        /*007e*/ 	.short	(.L_1693 - .L_1692)


	//   ....[0]....
.L_1692:
        /*0080*/ 	.word	0x00001a40


	//   ....[1]....
        /*0084*/ 	.word	0x00001a50


	//   ....[2]....
        /*0088*/ 	.word	0x00001a80


	//   ....[3]....
        /*008c*/ 	.word	0x00001a90


	//   ....[4]....
        /*0090*/ 	.word	0x00001ac0


	//   ....[5]....
        /*0094*/ 	.word	0x00001ad0


	//   ....[6]....
        /*0098*/ 	.word	0x00001b00


	//   ....[7]....
        /*009c*/ 	.word	0x00001b10


	//   ....[8]....
        /*00a0*/ 	.word	0x00001b40


	//   ....[9]....
        /*00a4*/ 	.word	0x00001b50


	//   ....[10]....
        /*00a8*/ 	.word	0x00004660


	//   ....[11]....
        /*00ac*/ 	.word	0x000046b0


	//   ....[12]....
        /*00b0*/ 	.word	0x00004720


	//   ....[13]....
        /*00b4*/ 	.word	0x00004780


	//   ....[14]....
        /*00b8*/ 	.word	0x000047f0


	//   ....[15]....
        /*00bc*/ 	.word	0x00004850


	//   ....[16]....
        /*00c0*/ 	.word	0x000048c0


	//   ....[17]....
        /*00c4*/ 	.word	0x00004920


	//   ....[18]....
        /*00c8*/ 	.word	0x00004990


	//   ....[19]....
        /*00cc*/ 	.word	0x000049f0


	//----- nvinfo : EIATTR_EXIT_INSTR_OFFSETS
	.align		4
.L_1693:
        /*00d0*/ 	.byte	0x04, 0x1c
        /*00d2*/ 	.short	(.L_1695 - .L_1694)


	//   ....[0]....
.L_1694:
        /*00d4*/ 	.word	0x00004600


	//----- nvinfo : EIATTR_MAX_THREADS
	.align		4
.L_1695:
        /*00d8*/ 	.byte	0x04, 0x05
        /*00da*/ 	.short	(.L_1697 - .L_1696)
.L_1696:
        /*00dc*/ 	.word	0x00000080
        /*00e0*/ 	.word	0x00000001
        /*00e4*/ 	.word	0x00000001


	//----- nvinfo : EIATTR_CRS_STACK_SIZE
	.align		4
.L_1697:
        /*00e8*/ 	.byte	0x04, 0x1e
        /*00ea*/ 	.short	(.L_1699 - .L_1698)
.L_1698:
        /*00ec*/ 	.word	0x00000000


	//----- nvinfo : EIATTR_CBANK_PARAM_SIZE
	.align		4
.L_1699:
        /*00f0*/ 	.byte	0x03, 0x19
        /*00f2*/ 	.short	0x0128


	//----- nvinfo : EIATTR_PARAM_CBANK
	.align		4
        /*00f4*/ 	.byte	0x04, 0x0a
        /*00f6*/ 	.short	(.L_1701 - .L_1700)
	.align		4
.L_1700:
        /*00f8*/ 	.word	index@(.nv.constant0._ZN10layer_norm13ln_bwd_kernelINS_13Kernel_traitsI6__halfS2_S2_S2_fjLj3072ELj1ELj1ELj4ELj16ENS_18Kernel_traits_baseILj3072ES2_S2_S2_S2_fjLj128EEEEELb0ELb1ELb1ELb1EEEvNS_9BwdParamsE)
        /*00fc*/ 	.short	0x0210
        /*00fe*/ 	.short	0x0128


	//----- nvinfo : EIATTR_SW_WAR
	.align		4
.L_1701:
        /*0100*/ 	.byte	0x04, 0x36
        /*0102*/ 	.short	(.L_1703 - .L_1702)
.L_1702:
        /*0104*/ 	.word	0x00000008
.L_1703:


//--------------------- .nv.info._ZN10layer_norm13ln_bwd_kernelINS_13Kernel_traitsI6__halfS2_S2_S2_fjLj3072ELj1ELj1ELj4ELj16ENS_18Kernel_traits_baseILj3072ES2_S2_S2_S2_fjLj128EEEEELb1ELb0ELb0ELb0EEEvNS_9BwdParamsE --------------------------
	.section	.nv.info._ZN10layer_norm13ln_bwd_kernelINS_13Kernel_traitsI6__halfS2_S2_S2_fjLj3072ELj1ELj1ELj4ELj16ENS_18Kernel_traits_baseILj3072ES2_S2_S2_S2_fjLj128EEEEELb1ELb0ELb0ELb0EEEvNS_9BwdParamsE,"",@"SHT_CUDA_INFO"
	.sectionflags	@""
	.align	4


	//----- nvinfo : EIATTR_CUDA_API_VERSION
	.align		4
        /*0000*/ 	.byte	0x04, 0x37
        /*0002*/ 	.short	(.L_1705 - .L_1704)
.L_1704:
        /*0004*/ 	.word	0x00000082


	//----- nvinfo : EIATTR_KPARAM_INFO
	.align		4
.L_1705:
        /*0008*/ 	.byte	0x04, 0x17
        /*000a*/ 	.short	(.L_1707 - .L_1706)
.L_1706:
        /*000c*/ 	.word	0x00000000
        /*0010*/ 	.short	0x0000
        /*0012*/ 	.short	0x0000
        /*0014*/ 	.byte	0x00, 0xf0, 0xa1, 0x04


	//----- nvinfo : EIATTR_SPARSE_MMA_MASK
	.align		4
.L_1707:
        /*0018*/ 	.byte	0x03, 0x50
        /*001a*/ 	.short	0x0000


	//----- nvinfo : EIATTR_MAXREG_COUNT
	.align		4
        /*001c*/ 	.byte	0x03, 0x1b
        /*001e*/ 	.short	0x00ff


	//----- nvinfo : EIATTR_NUM_BARRIERS
	.align		4
        /*0020*/ 	.byte	0x02, 0x4c
        /*0022*/ 	.byte	0x01
	.zero		1


	//----- nvinfo : EIATTR_MERCURY_ISA_VERSION
	.align		4
        /*0024*/ 	.byte	0x03, 0x5f
        /*0026*/ 	.short	0x0101


	//----- nvinfo : EIATTR_COOP_GROUP_MASK_REGIDS
	.align		4
        /*0028*/ 	.byte	0x04, 0x29
        /*002a*/ 	.short	(.L_1709 - .L_1708)


	//   ....[0]....
.L_1708:
        /*002c*/ 	.word	0xffffffff


	//   ....[1]....
        /*0030*/ 	.word	0xffffffff


	//   ....[2]....
        /*0034*/ 	.word	0xffffffff


	//   ....[3]....
        /*0038*/ 	.word	0xffffffff


	//   ....[4]....
        /*003c*/ 	.word	0xffffffff


	//   ....[5]....
        /*0040*/ 	.word	0xffffffff


	//   ....[6]....
        /*0044*/ 	.word	0xffffffff


	//   ....[7]....
        /*0048*/ 	.word	0xffffffff


	//   ....[8]....
        /*004c*/ 	.word	0xffffffff


	//   ....[9]....
        /*0050*/ 	.word	0xffffffff


	//   ....[10]....
        /*0054*/ 	.word	0x0500005c


	//   ....[11]....
        /*0058*/ 	.word	0x0500005c


	//   ....[12]....
        /*005c*/ 	.word	0x0500005c


	//   ....[13]....
        /*0060*/ 	.word	0x0500005c


	//   ....[14]....
        /*0064*/ 	.word	0x0500005c


	//   ....[15]....
        /*0068*/ 	.word	0x0500005c


	//   ....[16]....
        /*006c*/ 	.word	0x0500005c


	//   ....[17]....
        /*0070*/ 	.word	0x0500005c


	//   ....[18]....
        /*0074*/ 	.word	0x0500005c


	//   ....[19]....
        /*0078*/ 	.word	0x0500005c


	//----- nvinfo : EIATTR_COOP_GROUP_INSTR_OFFSETS
	.align		4
.L_1709:
        /*007c*/ 	.byte	0x04, 0x28
        /*007e*/ 	.short	(.L_1711 - .L_1710)


	//   ....[0]....
.L_1710:
        /*0080*/ 	.word	0x00001880


	//   ....[1]....
        /*0084*/ 	.word	0x00001890


	//   ....[2]....
        /*0088*/ 	.word	0x000018c0


	//   ....[3]....
        /*008c*/ 	.word	0x000018d0


	//   ....[4]....
        /*0090*/ 	.word	0x00001900


	//   ....[5]....
        /*0094*/ 	.word	0x00001910


	//   ....[6]....
        /*0098*/ 	.word	0x00001940


	//   ....[7]....
        /*009c*/ 	.word	0x00001950


	//   ....[8]....
        /*00a0*/ 	.word	0x00001980


	//   ....[9]....
        /*00a4*/ 	.word	0x00001990


	//   ....[10]....
        /*00a8*/ 	.word	0x000032a0


	//   ....[11]....
        /*00ac*/ 	.word	0x000032f0


	//   ....[12]....
        /*00b0*/ 	.word	0x00003360


	//   ....[13]....
        /*00b4*/ 	.word	0x000033c0


	//   ....[14]....
        /*00b8*/ 	.word	0x00003430


	//   ....[15]....
        /*00bc*/ 	.word	0x00003490


	//   ....[16]....
        /*00c0*/ 	.word	0x00003500


	//   ....[17]....
        /*00c4*/ 	.word	0x00003560


	//   ....[18]....
        /*00c8*/ 	.word	0x000035d0


	//   ....[19]....
        /*00cc*/ 	.word	0x00003630


	//----- nvinfo : EIATTR_EXIT_INSTR_OFFSETS
	.align		4
.L_1711:
        /*00d0*/ 	.byte	0x04, 0x1c
        /*00d2*/ 	.short	(.L_1713 - .L_1712)


	//   ....[0]....
.L_1712:
        /*00d4*/ 	.word	0x000031b0


	//   ....[1]....
        /*00d8*/ 	.word	0x00003240


	//----- nvinfo : EIATTR_MAX_THREADS
	.align		4
.L_1713:
        /*00dc*/ 	.byte	0x04, 0x05
        /*00de*/ 	.short	(.L_1715 - .L_1714)
.L_1714:
        /*00e0*/ 	.word	0x00000080
        /*00e4*/ 	.word	0x00000001
        /*00e8*/ 	.word	0x00000001


	//----- nvinfo : EIATTR_CRS_STACK_SIZE
	.align		4
.L_1715:
        /*00ec*/ 	.byte	0x04, 0x1e
        /*00ee*/ 	.short	(.L_1717 - .L_1716)
.L_1716:
        /*00f0*/ 	.word	0x00000000


	//----- nvinfo : EIATTR_CBANK_PARAM_SIZE
	.align		4
.L_1717:
        /*00f4*/ 	.byte	0x03, 0x19
        /*00f6*/ 	.short	0x0128


	//----- nvinfo : EIATTR_PARAM_CBANK
	.align		4
        /*00f8*/ 	.byte	0x04, 0x0a
        /*00fa*/ 	.short	(.L_1719 - .L_1718)
	.align		4
.L_1718:
        /*00fc*/ 	.word	index@(.nv.constant0._ZN10layer_norm13ln_bwd_kernelINS_13Kernel_traitsI6__halfS2_S2_S2_fjLj3072ELj1ELj1ELj4ELj16ENS_18Kernel_traits_baseILj3072ES2_S2_S2_S2_fjLj128EEEEELb1ELb0ELb0ELb0EEEvNS_9BwdParamsE)
        /*0100*/ 	.short	0x0210
        /*0102*/ 	.short	0x0128


	//----- nvinfo : EIATTR_SW_WAR
	.align		4
.L_1719:
        /*0104*/ 	.byte	0x04, 0x36
        /*0106*/ 	.short	(.L_1721 - .L_1720)
.L_1720:
        /*0108*/ 	.word	0x00000008
.L_1721:


//--------------------- .nv.info._ZN10layer_norm13ln_bwd_kernelINS_13Kernel_traitsI6__halfS2_S2_S2_fjLj3072ELj1ELj1ELj4ELj16ENS_18Kernel_traits_baseILj3072ES2_S2_S2_S2_fjLj128EEEEELb1ELb0ELb0ELb1EEEvNS_9BwdParamsE --------------------------
	.section	.nv.info._ZN10layer_norm13ln_bwd_kernelINS_13Kernel_traitsI6__halfS2_S2_S2_fjLj3072ELj1ELj1ELj4ELj16ENS_18Kernel_traits_baseILj3072ES2_S2_S2_S2_fjLj128EEEEELb1ELb0ELb0ELb1EEEvNS_9BwdParamsE,"",@"SHT_CUDA_INFO"
	.sectionflags	@""
	.align	4


	//----- nvinfo : EIATTR_CUDA_API_VERSION
	.align		4
        /*0000*/ 	.byte	0x04, 0x37
        /*0002*/ 	.short	(.L_1723 - .L_1722)
.L_1722:
        /*0004*/ 	.word	0x00000082


	//----- nvinfo : EIATTR_KPARAM_INFO
	.align		4
.L_1723:
        /*0008*/ 	.byte	0x04, 0x17
        /*000a*/ 	.short	(.L_1725 - .L_1724)
.L_1724:
        /*000c*/ 	.word	0x00000000
        /*0010*/ 	.short	0x0000
        /*0012*/ 	.short	0x0000
        /*0014*/ 	.byte	0x00, 0xf0, 0xa1, 0x04


	//----- nvinfo : EIATTR_SPARSE_MMA_MASK
	.align		4
.L_1725:
        /*0018*/ 	.byte	0x03, 0x50
        /*001a*/ 	.short	0x0000


	//----- nvinfo : EIATTR_MAXREG_COUNT
	.align		4
        /*001c*/ 	.byte	0x03, 0x1b
        /*001e*/ 	.short	0x00ff


	//----- nvinfo : EIATTR_NUM_BARRIERS
	.align		4
        /*0020*/ 	.byte	0x02, 0x4c
        /*0022*/ 	.byte	0x01
	.zero		1


	//----- nvinfo : EIATTR_MERCURY_ISA_VERSION
	.align		4
        /*0024*/ 	.byte	0x03, 0x5f
        /*0026*/ 	.short	0x0101


	//----- nvinfo : EIATTR_COOP_GROUP_MASK_REGIDS
	.align		4
        /*0028*/ 	.byte	0x04, 0x29
        /*002a*/ 	.short	(.L_1727 - .L_1726)


	//   ....[0]....
.L_1726:
        /*002c*/ 	.word	0xffffffff


	//   ....[1]....
        /*0030*/ 	.word	0xffffffff


	//   ....[2]....
        /*0034*/ 	.word	0xffffffff


	//   ....[3]....
        /*0038*/ 	.word	0xffffffff


	//   ....[4]....
        /*003c*/ 	.word	0xffffffff


	//   ....[5]....
        /*0040*/ 	.word	0xffffffff


	//   ....[6]....
        /*0044*/ 	.word	0xffffffff


	//   ....[7]....
        /*0048*/ 	.word	0xffffffff


	//   ....[8]....
        /*004c*/ 	.word	0xffffffff


	//   ....[9]....
        /*0050*/ 	.word	0xffffffff


	//   ....[10]....
        /*0054*/ 	.word	0x0500009e


	//   ....[11]....
        /*0058*/ 	.word	0x0500009e


	//   ....[12]....
        /*005c*/ 	.word	0x0500009e


	//   ....[13]....
        /*0060*/ 	.word	0x0500009e


	//   ....[14]....
        /*0064*/ 	.word	0x0500009e


	//   ....[15]....
        /*0068*/ 	.word	0x0500009e


	//   ....[16]....
        /*006c*/ 	.word	0x0500009e


	//   ....[17]....
        /*0070*/ 	.word	0x0500009e


	//   ....[18]....
        /*0074*/ 	.word	0x0500009e


	//   ....[19]....
        /*0078*/ 	.word	0x0500009e


	//----- nvinfo : EIATTR_COOP_GROUP_INSTR_OFFSETS
	.align		4
.L_1727:
        /*007c*/ 	.byte	0x04, 0x28
        /*007e*/ 	.short	(.L_1729 - .L_1728)


	//   ....[0]....
.L_1728:
        /*0080*/ 	.word	0x00001760


	//   ....[1]....
        /*0084*/ 	.word	0x00001770


	//   ....[2]....
        /*0088*/ 	.word	0x000017a0


	//   ....[3]....
        /*008c*/ 	.word	0x000017b0


	//   ....[4]....
        /*0090*/ 	.word	0x000017e0


	//   ....[5]....
        /*0094*/ 	.word	0x000017f0


	//   ....[6]....
        /*0098*/ 	.word	0x00001820


	//   ....[7]....
        /*009c*/ 	.word	0x00001830


	//   ....[8]....
        /*00a0*/ 	.word	0x00001860


	//   ....[9]....
        /*00a4*/ 	.word	0x00001870


	//   ....[10]....
        /*00a8*/ 	.word	0x00003240


	//   ....[11]....
        /*00ac*/ 	.word	0x00003290


	//   ....[12]....
        /*00b0*/ 	.word	0x00003300


	//   ....[13]....
        /*00b4*/ 	.word	0x00003360


	//   ....[14]....
        /*00b8*/ 	.word	0x000033d0


	//   ....[15]....
        /*00bc*/ 	.word	0x00003430


	//   ....[16]....
        /*00c0*/ 	.word	0x000034a0


	//   ....[17]....
        /*00c4*/ 	.word	0x00003500


	//   ....[18]....
        /*00c8*/ 	.word	0x00003570


	//   ....[19]....
        /*00cc*/ 	.word	0x000035c0


	//----- nvinfo : EIATTR_EXIT_INSTR_OFFSETS
	.align		4
.L_1729:
        /*00d0*/ 	.byte	0x04, 0x1c
        /*00d2*/ 	.short	(.L_1731 - .L_1730)


	//   ....[0]....
.L_1730:
        /*00d4*/ 	.word	0x000031e0


	//----- nvinfo : EIATTR_MAX_THREADS
	.align		4
.L_1731:
        /*00d8*/ 	.byte	0x04, 0x05
        /*00da*/ 	.short	(.L_1733 - .L_1732)
.L_1732:
        /*00dc*/ 	.word	0x00000080
        /*00e0*/ 	.word	0x00000001
        /*00e4*/ 	.word	0x00000001


	//----- nvinfo : EIATTR_CRS_STACK_SIZE
	.align		4
.L_1733:
        /*00e8*/ 	.byte	0x04, 0x1e
        /*00ea*/ 	.short	(.L_1735 - .L_1734)
.L_1734:
        /*00ec*/ 	.word	0x00000000


	//----- nvinfo : EIATTR_CBANK_PARAM_SIZE
	.align		4
.L_1735:
        /*00f0*/ 	.byte	0x03, 0x19
        /*00f2*/ 	.short	0x0128


	//----- nvinfo : EIATTR_PARAM_CBANK
	.align		4
        /*00f4*/ 	.byte	0x04, 0x0a
        /*00f6*/ 	.short	(.L_1737 - .L_1736)
	.align		4
.L_1736:
        /*00f8*/ 	.word	index@(.nv.constant0._ZN10layer_norm13ln_bwd_kernelINS_13Kernel_traitsI6__halfS2_S2_S2_fjLj3072ELj1ELj1ELj4ELj16ENS_18Kernel_traits_baseILj3072ES2_S2_S2_S2_fjLj128EEEEELb1ELb0ELb0ELb1EEEvNS_9BwdParamsE)
        /*00fc*/ 	.short	0x0210
        /*00fe*/ 	.short	0x0128


	//----- nvinfo : EIATTR_SW_WAR
	.align		4
.L_1737:
        /*0100*/ 	.byte	0x04, 0x36
        /*0102*/ 	.short	(.L_1739 - .L_1738)
.L_1738:
        /*0104*/ 	.word	0x00000008
.L_1739:


//--------------------- .nv.info._ZN10layer_norm22ln_bwd_finalize_kernelINS_22Kernel_traits_finalizeILj3072E6__halfS2_S2_S2_fjLb0ELj1024ELj4ENS_18Kernel_traits_baseILj3072ES2_S2_S2_S2_fjLj1024EEEEELb0ELb0EEEvNS_9BwdParamsE --------------------------
	.section	.nv.info._ZN10layer_norm22ln_bwd_finalize_kernelINS_22Kernel_traits_finalizeILj3072E6__halfS2_S2_S2_fjLb0ELj1024ELj4ENS_18Kernel_traits_baseILj3072ES2_S2_S2_S2_fjLj1024EEEEELb0ELb0EEEvNS_9BwdParamsE,"",@"SHT_CUDA_INFO"
	.sectionflags	@""
	.align	4


	//----- nvinfo : EIATTR_CUDA_API_VERSION
	.align		4
        /*0000*/ 	.byte	0x04, 0x37
        /*0002*/ 	.short	(.L_1741 - .L_1740)
.L_1740:
        /*0004*/ 	.word	0x00000082


	//----- nvinfo : EIATTR_KPARAM_INFO
	.align		4
.L_1741:
        /*0008*/ 	.byte	0x04, 0x17
        /*000a*/ 	.short	(.L_1743 - .L_1742)
.L_1742:
        /*000c*/ 	.word	0x00000000
        /*0010*/ 	.short	0x0000
        /*0012*/ 	.short	0x0000
        /*0014*/ 	.byte	0x00, 0xf0, 0xa1, 0x04


	//----- nvinfo : EIATTR_SPARSE_MMA_MASK
	.align		4
.L_1743:
        /*0018*/ 	.byte	0x03, 0x50
        /*001a*/ 	.short	0x0000


	//----- nvinfo : EIATTR_MAXREG_COUNT
	.align		4
        /*001c*/ 	.byte	0x03, 0x1b
        /*001e*/ 	.short	0x0040


	//----- nvinfo : EIATTR_NUM_BARRIERS
	.align		4
        /*0020*/ 	.byte	0x02, 0x4c
        /*0022*/ 	.byte	0x01
	.zero		1


	//----- nvinfo : EIATTR_MERCURY_ISA_VERSION
	.align		4
        /*0024*/ 	.byte	0x03, 0x5f
        /*0026*/ 	.short	0x0101


	//----- nvinfo : EIATTR_COOP_GROUP_MASK_REGIDS
	.align		4
        /*0028*/ 	.byte	0x04, 0x29
        /*002a*/ 	.short	(.L_1745 - .L_1744)


	//   ....[0]....
.L_1744:
        /*002c*/ 	.word	0xffffffff


	//   ....[1]....
        /*0030*/ 	.word	0xffffffff


	//   ....[2]....
        /*0034*/ 	.word	0xffffffff


	//   ....[3]....
        /*0038*/ 	.word	0xffffffff


	//   ....[4]....
        /*003c*/ 	.word	0xffffffff


	//   ....[5]....
        /*0040*/ 	.word	0xffffffff


	//   ....[6]....
        /*0044*/ 	.word	0xffffffff


	//   ....[7]....
        /*0048*/ 	.word	0xffffffff


	//   ....[8]....
        /*004c*/ 	.word	0xffffffff


	//   ....[9]....
        /*0050*/ 	.word	0xffffffff


	//   ....[10]....
        /*0054*/ 	.word	0x05000013


	//   ....[11]....
        /*0058*/ 	.word	0x05000013


	//   ....[12]....
        /*005c*/ 	.word	0x05000013


	//   ....[13]....
        /*0060*/ 	.word	0x05000013


	//   ....[14]....
        /*0064*/ 	.word	0x05000013


	//   ....[15]....
        /*0068*/ 	.word	0x05000013


	//   ....[16]....
        /*006c*/ 	.word	0x05000013


	//   ....[17]....
        /*0070*/ 	.word	0x05000013


	//   ....[18]....
        /*0074*/ 	.word	0x05000013


	//   ....[19]....
        /*0078*/ 	.word	0x05000013


	//----- nvinfo : EIATTR_COOP_GROUP_INSTR_OFFSETS
	.align		4
.L_1745:
        /*007c*/ 	.byte	0x04, 0x28
        /*007e*/ 	.short	(.L_1747 - .L_1746)


	//   ....[0]....
.L_1746:
        /*0080*/ 	.word	0x000008e0


	//   ....[1]....
        /*0084*/ 	.word	0x000008f0


	//   ....[2]....
        /*0088*/ 	.word	0x00000920


	//   ....[3]....
        /*008c*/ 	.word	0x00000930


	//   ....[4]....
        /*0090*/ 	.word	0x00000960


	//   ....[5]....
        /*0094*/ 	.word	0x00000970


	//   ....[6]....
        /*0098*/ 	.word	0x000009a0


	//   ....[7]....
        /*009c*/ 	.word	0x000009b0


	//   ....[8]....
        /*00a0*/ 	.word	0x000009e0


	//   ....[9]....
        /*00a4*/ 	.word	0x000009f0


	//   ....[10]....
        /*00a8*/ 	.word	0x00000c10


	//   ....[11]....
        /*00ac*/ 	.word	0x00000c80


	//   ....[12]....
        /*00b0*/ 	.word	0x00000cf0


	//   ....[13]....
        /*00b4*/ 	.word	0x00000d60


	//   ....[14]....
        /*00b8*/ 	.word	0x00000dd0


	//   ....[15]....
        /*00bc*/ 	.word	0x00000e30


	//   ....[16]....
        /*00c0*/ 	.word	0x00000ea0


	//   ....[17]....
        /*00c4*/ 	.word	0x00000f10


	//   ....[18]....
        /*00c8*/ 	.word	0x00000f80


	//   ....[19]....
        /*00cc*/ 	.word	0x00000ff0


	//----- nvinfo : EIATTR_EXIT_INSTR_OFFSETS
	.align		4
.L_1747:
        /*00d0*/ 	.byte	0x04, 0x1c
        /*00d2*/ 	.short	(.L_1749 - .L_1748)


	//   ....[0]....
.L_1748:
        /*00d4*/ 	.word	0x00000070


	//   ....[1]....
        /*00d8*/ 	.word	0x00000bb0


	//----- nvinfo : EIATTR_MAX_THREADS
	.align		4
.L_1749:
        /*00dc*/ 	.byte	0x04, 0x05
        /*00de*/ 	.short	(.L_1751 - .L_1750)
.L_1750:
        /*00e0*/ 	.word	0x00000400
        /*00e4*/ 	.word	0x00000001
        /*00e8*/ 	.word	0x00000001


	//----- nvinfo : EIATTR_CRS_STACK_SIZE
	.align		4
.L_1751:
        /*00ec*/ 	.byte	0x04, 0x1e
        /*00ee*/ 	.short	(.L_1753 - .L_1752)
.L_1752:
        /*00f0*/ 	.word	0x00000000


	//----- nvinfo : EIATTR_CBANK_PARAM_SIZE
	.align		4
.L_1753:
        /*00f4*/ 	.byte	0x03, 0x19
        /*00f6*/ 	.short	0x0128


	//----- nvinfo : EIATTR_PARAM_CBANK
	.align		4
        /*00f8*/ 	.byte	0x04, 0x0a
        /*00fa*/ 	.short	(.L_1755 - .L_1754)
	.align		4
.L_1754:
        /*00fc*/ 	.word	index@(.nv.constant0._ZN10layer_norm22ln_bwd_finalize_kernelINS_22Kernel_traits_finalizeILj3072E6__halfS2_S2_S2_fjLb0ELj1024ELj4ENS_18Kernel_traits_baseILj3072ES2_S2_S2_S2_fjLj1024EEEEELb0ELb0EEEvNS_9BwdParamsE)
        /*0100*/ 	.short	0x0210
        /*0102*/ 	.short	0x0128


	//----- nvinfo : EIATTR_SW_WAR
	.align		4
.L_1755:
        /*0104*/ 	.byte	0x04, 0x36
        /*0106*/ 	.short	(.L_1757 - .L_1756)
.L_1756:
        /*0108*/ 	.word	0x00000008
.L_1757:


//--------------------- .nv.info._ZN10layer_norm13ln_bwd_kernelINS_13Kernel_traitsI6__halfS2_S2_S2_fjLj3072ELj1ELj1ELj4ELj16ENS_18Kernel_traits_baseILj3072ES2_S2_S2_S2_fjLj128EEEEELb1ELb0ELb1ELb0EEEvNS_9BwdParamsE --------------------------
	.section	.nv.info._ZN10layer_norm13ln_bwd_kernelINS_13Kernel_traitsI6__halfS2_S2_S2_fjLj3072ELj1ELj1ELj4ELj16ENS_18Kernel_traits_baseILj3072ES2_S2_S2_S2_fjLj128EEEEELb1ELb0ELb1ELb0EEEvNS_9BwdParamsE,"",@"SHT_CUDA_INFO"
	.sectionflags	@""
	.align	4


	//----- nvinfo : EIATTR_CUDA_API_VERSION
	.align		4
        /*0000*/ 	.byte	0x04, 0x37
        /*0002*/ 	.short	(.L_1759 - .L_1758)
.L_1758:
        /*0004*/ 	.word	0x00000082


	//----- nvinfo : EIATTR_KPARAM_INFO
	.align		4
.L_1759:
        /*0008*/ 	.byte	0x04, 0x17
        /*000a*/ 	.short	(.L_1761 - .L_1760)
.L_1760:
        /*000c*/ 	.word	0x00000000
        /*0010*/ 	.short	0x0000
        /*0012*/ 	.short	0x0000
        /*0014*/ 	.byte	0x00, 0xf0, 0xa1, 0x04


	//----- nvinfo : EIATTR_SPARSE_MMA_MASK
	.align		4
.L_1761:
        /*0018*/ 	.byte	0x03, 0x50
        /*001a*/ 	.short	0x0000


	//----- nvinfo : EIATTR_MAXREG_COUNT
	.align		4
        /*001c*/ 	.byte	0x03, 0x1b
        /*001e*/ 	.short	0x00ff


	//----- nvinfo : EIATTR_NUM_BARRIERS
	.align		4
        /*0020*/ 	.byte	0x02, 0x4c
        /*0022*/ 	.byte	0x01
	.zero		1


	//----- nvinfo : EIATTR_MERCURY_ISA_VERSION
	.align		4
        /*0024*/ 	.byte	0x03, 0x5f
        /*0026*/ 	.short	0x0101


	//----- nvinfo : EIATTR_COOP_GROUP_MASK_REGIDS
	.align		4
        /*0028*/ 	.byte	0x04, 0x29
        /*002a*/ 	.short	(.L_1763 - .L_1762)


	//   ....[0]....
.L_1762:
        /*002c*/ 	.word	0xffffffff


	//   ....[1]....
        /*0030*/ 	.word	0xffffffff


	//   ....[2]....
        /*0034*/ 	.word	0xffffffff


	//   ....[3]....
        /*0038*/ 	.word	0xffffffff


	//   ....[4]....
        /*003c*/ 	.word	0xffffffff


	//   ....[5]....
        /*0040*/ 	.word	0xffffffff


	//   ....[6]....
        /*0044*/ 	.word	0xffffffff


	//   ....[7]....
        /*0048*/ 	.word	0xffffffff


	//   ....[8]....
        /*004c*/ 	.word	0xffffffff


	//   ....[9]....
        /*0050*/ 	.word	0xffffffff


	//   ....[10]....
        /*0054*/ 	.word	0x05000058


	//   ....[11]....
        /*0058*/ 	.word	0x05000058


	//   ....[12]....
        /*005c*/ 	.word	0x05000058


	//   ....[13]....
        /*0060*/ 	.word	0x05000058


	//   ....[14]....
        /*0064*/ 	.word	0x05000058


	//   ....[15]....
        /*0068*/ 	.word	0x05000058


	//   ....[16]....
        /*006c*/ 	.word	0x05000058


	//   ....[17]....
        /*0070*/ 	.word	0x05000058


	//   ....[18]....
        /*0074*/ 	.word	0x05000058


	//   ....[19]....
        /*0078*/ 	.word	0x05000058


	//----- nvinfo : EIATTR_COOP_GROUP_INSTR_OFFSETS
	.align		4
.L_1763:
        /*007c*/ 	.byte	0x04, 0x28
        /*007e*/ 	.short	(.L_1765 - .L_1764)


	//   ....[0]....
.L_1764:
        /*0080*/ 	.word	0x00001be0


	//   ....[1]....
        /*0084*/ 	.word	0x00001bf0


	//   ....[2]....
        /*0088*/ 	.word	0x00001c20


	//   ....[3]....
        /*008c*/ 	.word	0x00001c30


	//   ....[4]....
        /*0090*/ 	.word	0x00001c60


	//   ....[5]....
        /*0094*/ 	.word	0x00001c70


	//   ....[6]....
        /*0098*/ 	.word	0x00001ca0


	//   ....[7]....
        /*009c*/ 	.word	0x00001cb0


	//   ....[8]....
        /*00a0*/ 	.word	0x00001ce0


	//   ....[9]....
        /*00a4*/ 	.word	0x00001cf0


	//   ....[10]....
        /*00a8*/ 	.word	0x00004800


	//   ....[11]....
        /*00ac*/ 	.word	0x00004850


	//   ....[12]....
        /*00b0*/ 	.word	0x000048c0


	//   ....[13]....
        /*00b4*/ 	.word	0x00004920


	//   ....[14]....
        /*00b8*/ 	.word	0x00004990


	//   ....[15]....
        /*00bc*/ 	.word	0x000049f0


	//   ....[16]....
        /*00c0*/ 	.word	0x00004a60


	//   ....[17]....
        /*00c4*/ 	.word	0x00004ac0


	//   ....[18]....
        /*00c8*/ 	.word	0x00004b30


	//   ....[19]....
        /*00cc*/ 	.word	0x00004b90


	//----- nvinfo : EIATTR_EXIT_INSTR_OFFSETS
	.align		4
.L_1765:
        /*00d0*/ 	.byte	0x04, 0x1c
        /*00d2*/ 	.short	(.L_1767 - .L_1766)


	//   ....[0]....
.L_1766:
        /*00d4*/ 	.word	0x00004710


	//   ....[1]....
        /*00d8*/ 	.word	0x000047a0


	//----- nvinfo : EIATTR_MAX_THREADS
	.align		4
.L_1767:
        /*00dc*/ 	.byte	0x04, 0x05
        /*00de*/ 	.short	(.L_1769 - .L_1768)
.L_1768:
        /*00e0*/ 	.word	0x00000080
        /*00e4*/ 	.word	0x00000001
        /*00e8*/ 	.word	0x00000001


	//----- nvinfo : EIATTR_CRS_STACK_SIZE
	.align		4
.L_1769:
        /*00ec*/ 	.byte	0x04, 0x1e
        /*00ee*/ 	.short	(.L_1771 - .L_1770)
.L_1770:
        /*00f0*/ 	.word	0x00000000


	//----- nvinfo : EIATTR_CBANK_PARAM_SIZE
	.align		4
.L_1771:
        /*00f4*/ 	.byte	0x03, 0x19
        /*00f6*/ 	.short	0x0128


	//----- nvinfo : EIATTR_PARAM_CBANK
	.align		4
        /*00f8*/ 	.byte	0x04, 0x0a
        /*00fa*/ 	.short	(.L_1773 - .L_1772)
	.align		4
.L_1772:
        /*00fc*/ 	.word	index@(.nv.constant0._ZN10layer_norm13ln_bwd_kernelINS_13Kernel_traitsI6__halfS2_S2_S2_fjLj3072ELj1ELj1ELj4ELj16ENS_18Kernel_traits_baseILj3072ES2_S2_S2_S2_fjLj128EEEEELb1ELb0ELb1ELb0EEEvNS_9BwdParamsE)
        /*0100*/ 	.short	0x0210
        /*0102*/ 	.short	0x0128


	//----- nvinfo : EIATTR_SW_WAR
	.align		4
.L_1773:
        /*0104*/ 	.byte	0x04, 0x36
        /*0106*/ 	.short	(.L_1775 - .L_1774)
.L_1774:
        /*0108*/ 	.word	0x00000008
.L_1775:


//--------------------- .nv.info._ZN10layer_norm22ln_bwd_finalize_kernelINS_22Kernel_traits_finalizeILj3072E6__halfS2_S2_S2_fjLb0ELj1024ELj4ENS_18Kernel_traits_baseILj3072ES2_S2_S2_S2_fjLj1024EEEEELb0ELb1EEEvNS_9BwdParamsE --------------------------
	.section	.nv.info._ZN10layer_norm22ln_bwd_finalize_kernelINS_22Kernel_traits_finalizeILj3072E6__halfS2_S2_S2_fjLb0ELj1024ELj4ENS_18Kernel_traits_baseILj3072ES2_S2_S2_S2_fjLj1024EEEEELb0ELb1EEEvNS_9BwdParamsE,"",@"SHT_CUDA_INFO"
	.sectionflags	@""
	.align	4


	//----- nvinfo : EIATTR_CUDA_API_VERSION
	.align		4
        /*0000*/ 	.byte	0x04, 0x37
        /*0002*/ 	.short	(.L_1777 - .L_1776)
.L_1776:
        /*0004*/ 	.word	0x00000082


	//----- nvinfo : EIATTR_KPARAM_INFO
	.align		4
.L_1777:
        /*0008*/ 	.byte	0x04, 0x17
        /*000a*/ 	.short	(.L_1779 - .L_1778)
.L_1778:
        /*000c*/ 	.word	0x00000000
        /*0010*/ 	.short	0x0000
        /*0012*/ 	.short	0x0000
        /*0014*/ 	.byte	0x00, 0xf0, 0xa1, 0x04


	//----- nvinfo : EIATTR_SPARSE_MMA_MASK
	.align		4
.L_1779:
        /*0018*/ 	.byte	0x03, 0x50
        /*001a*/ 	.short	0x0000


	//----- nvinfo : EIATTR_MAXREG_COUNT
	.align		4
        /*001c*/ 	.byte	0x03, 0x1b
        /*001e*/ 	.short	0x0040


	//----- nvinfo : EIATTR_NUM_BARRIERS
	.align		4
        /*0020*/ 	.byte	0x02, 0x4c
        /*0022*/ 	.byte	0x01
	.zero		1


	//----- nvinfo : EIATTR_MERCURY_ISA_VERSION
	.align		4
        /*0024*/ 	.byte	0x03, 0x5f
        /*0026*/ 	.short	0x0101


	//----- nvinfo : EIATTR_COOP_GROUP_MASK_REGIDS
	.align		4
        /*0028*/ 	.byte	0x04, 0x29
        /*002a*/ 	.short	(.L_1781 - .L_1780)


	//   ....[0]....
.L_1780:
        /*002c*/ 	.word	0xffffffff


	//   ....[1]....
        /*0030*/ 	.word	0xffffffff


	//   ....[2]....
        /*0034*/ 	.word	0xffffffff


	//   ....[3]....
        /*0038*/ 	.word	0xffffffff


	//   ....[4]....
        /*003c*/ 	.word	0xffffffff


	//   ....[5]....
        /*0040*/ 	.word	0xffffffff


	//   ....[6]....
        /*0044*/ 	.word	0xffffffff


	//   ....[7]....
        /*0048*/ 	.word	0xffffffff


	//   ....[8]....
        /*004c*/ 	.word	0xffffffff


	//   ....[9]....
        /*0050*/ 	.word	0xffffffff


	//   ....[10]....
        /*0054*/ 	.word	0x05000011


	//   ....[11]....
        /*0058*/ 	.word	0x05000011


	//   ....[12]....
        /*005c*/ 	.word	0x05000011


	//   ....[13]....
        /*0060*/ 	.word	0x05000011


	//   ....[14]....
        /*0064*/ 	.word	0x05000011


	//   ....[15]....
        /*0068*/ 	.word	0x05000011


	//   ....[16]....
        /*006c*/ 	.word	0x05000011


	//   ....[17]....
        /*0070*/ 	.word	0x05000011


	//   ....[18]....
        /*0074*/ 	.word	0x05000011


	//   ....[19]....
        /*0078*/ 	.word	0x05000011


	//----- nvinfo : EIATTR_COOP_GROUP_INSTR_OFFSETS
	.align		4
.L_1781:
        /*007c*/ 	.byte	0x04, 0x28
        /*007e*/ 	.short	(.L_1783 - .L_1782)


	//   ....[0]....
.L_1782:
        /*0080*/ 	.word	0x000008e0


	//   ....[1]....
        /*0084*/ 	.word	0x000008f0


	//   ....[2]....
        /*0088*/ 	.word	0x00000920


	//   ....[3]....
        /*008c*/ 	.word	0x00000930


	//   ....[4]....
        /*0090*/ 	.word	0x00000960


	//   ....[5]....
        /*0094*/ 	.word	0x00000970


	//   ....[6]....
        /*0098*/ 	.word	0x000009a0


	//   ....[7]....
        /*009c*/ 	.word	0x000009b0


	//   ....[8]....
        /*00a0*/ 	.word	0x000009e0


	//   ....[9]....
        /*00a4*/ 	.word	0x000009f0


	//   ....[10]....
        /*00a8*/ 	.word	0x00000bf0


	//   ....[11]....
        /*00ac*/ 	.word	0x00000c60


	//   ....[12]....
        /*00b0*/ 	.word	0x00000cd0


	//   ....[13]....
        /*00b4*/ 	.word	0x00000d40


	//   ....[14]....
        /*00b8*/ 	.word	0x00000db0


	//   ....[15]....
        /*00bc*/ 	.word	0x00000e10


	//   ....[16]....
        /*00c0*/ 	.word	0x00000e80


	//   ....[17]....
        /*00c4*/ 	.word	0x00000ef0


	//   ....[18]....
        /*00c8*/ 	.word	0x00000f60


	//   ....[19]....
        /*00cc*/ 	.word	0x00000fd0


	//----- nvinfo : EIATTR_EXIT_INSTR_OFFSETS
	.align		4
.L_1783:
        /*00d0*/ 	.byte	0x04, 0x1c
        /*00d2*/ 	.short	(.L_1785 - .L_1784)


	//   ....[0]....
.L_1784:
        /*00d4*/ 	.word	0x00000070


	//   ....[1]....
        /*00d8*/ 	.word	0x00000b90


	//----- nvinfo : EIATTR_MAX_THREADS
	.align		4
.L_1785:
        /*00dc*/ 	.byte	0x04, 0x05
        /*00de*/ 	.short	(.L_1787 - .L_1786)
.L_1786:
        /*00e0*/ 	.word	0x00000400
        /*00e4*/ 	.word	0x00000001
        /*00e8*/ 	.word	0x00000001


	//----- nvinfo : EIATTR_CRS_STACK_SIZE
	.align		4
.L_1787:
        /*00ec*/ 	.byte	0x04, 0x1e
        /*00ee*/ 	.short	(.L_1789 - .L_1788)
.L_1788:
        /*00f0*/ 	.word	0x00000000


	//----- nvinfo : EIATTR_CBANK_PARAM_SIZE
	.align		4
.L_1789:
        /*00f4*/ 	.byte	0x03, 0x19
        /*00f6*/ 	.short	0x0128


	//----- nvinfo : EIATTR_PARAM_CBANK
	.align		4
        /*00f8*/ 	.byte	0x04, 0x0a
        /*00fa*/ 	.short	(.L_1791 - .L_1790)
	.align		4
.L_1790:
        /*00fc*/ 	.word	index@(.nv.constant0._ZN10layer_norm22ln_bwd_finalize_kernelINS_22Kernel_traits_finalizeILj3072E6__halfS2_S2_S2_fjLb0ELj1024ELj4ENS_18Kernel_traits_baseILj3072ES2_S2_S2_S2_fjLj1024EEEEELb0ELb1EEEvNS_9BwdParamsE)
        /*0100*/ 	.short	0x0210
        /*0102*/ 	.short	0x0128


	//----- nvinfo : EIATTR_SW_WAR
	.align		4
.L_1791:
        /*0104*/ 	.byte	0x04, 0x36
        /*0106*/ 	.short	(.L_1793 - .L_1792)
.L_1792:
        /*0108*/ 	.word	0x00000008
.L_1793:


//--------------------- .nv.info._ZN10layer_norm13ln_bwd_kernelINS_13Kernel_traitsI6__halfS2_S2_S2_fjLj3072ELj1ELj1ELj4ELj16ENS_18Kernel_traits_baseILj3072ES2_S2_S2_S2_fjLj128EEEEELb1ELb0ELb1ELb1EEEvNS_9BwdParamsE --------------------------
	.section	.nv.info._ZN10layer_norm13ln_bwd_kernelINS_13Kernel_traitsI6__halfS2_S2_S2_fjLj3072ELj1ELj1ELj4ELj16ENS_18Kernel_traits_baseILj3072ES2_S2_S2_S2_fjLj128EEEEELb1ELb0ELb1ELb1EEEvNS_9BwdParamsE,"",@"SHT_CUDA_INFO"
	.sectionflags	@""
	.align	4


	//----- nvinfo : EIATTR_CUDA_API_VERSION
	.align		4
        /*0000*/ 	.byte	0x04, 0x37
        /*0002*/ 	.short	(.L_1795 - .L_1794)
.L_1794:
        /*0004*/ 	.word	0x00000082


	//----- nvinfo : EIATTR_KPARAM_INFO
	.align		4
.L_1795:
        /*0008*/ 	.byte	0x04, 0x17
        /*000a*/ 	.short	(.L_1797 - .L_1796)
.L_1796:
        /*000c*/ 	.word	0x00000000
        /*0010*/ 	.short	0x0000
        /*0012*/ 	.short	0x0000
        /*0014*/ 	.byte	0x00, 0xf0, 0xa1, 0x04


	//----- nvinfo : EIATTR_SPARSE_MMA_MASK
	.align		4
.L_1797:
        /*0018*/ 	.byte	0x03, 0x50
        /*001a*/ 	.short	0x0000


	//----- nvinfo : EIATTR_MAXREG_COUNT
	.align		4
        /*001c*/ 	.byte	0x03, 0x1b
        /*001e*/ 	.short	0x00ff


	//----- nvinfo : EIATTR_NUM_BARRIERS
	.align		4
        /*0020*/ 	.byte	0x02, 0x4c
        /*0022*/ 	.byte	0x01
	.zero		1


	//----- nvinfo : EIATTR_MERCURY_ISA_VERSION
	.align		4
        /*0024*/ 	.byte	0x03, 0x5f
        /*0026*/ 	.short	0x0101


	//----- nvinfo : EIATTR_COOP_GROUP_MASK_REGIDS
	.align		4
        /*0028*/ 	.byte	0x04, 0x29
        /*002a*/ 	.short	(.L_1799 - .L_1798)


	//   ....[0]....
.L_1798:
        /*002c*/ 	.word	0xffffffff


	//   ....[1]....
        /*0030*/ 	.word	0xffffffff


	//   ....[2]....
        /*0034*/ 	.word	0xffffffff


	//   ....[3]....
        /*0038*/ 	.word	0xffffffff


	//   ....[4]....
        /*003c*/ 	.word	0xffffffff


	//   ....[5]....
        /*0040*/ 	.word	0xffffffff


	//   ....[6]....
        /*0044*/ 	.word	0xffffffff


	//   ....[7]....
        /*0048*/ 	.word	0xffffffff


	//   ....[8]....
        /*004c*/ 	.word	0xffffffff


	//   ....[9]....
        /*0050*/ 	.word	0xffffffff


	//   ....[10]....
        /*0054*/ 	.word	0x05000064


	//   ....[11]....
        /*0058*/ 	.word	0x05000064


	//   ....[12]....
        /*005c*/ 	.word	0x05000064


	//   ....[13]....
        /*0060*/ 	.word	0x05000064


	//   ....[14]....
        /*0064*/ 	.word	0x05000064


	//   ....[15]....
        /*0068*/ 	.word	0x05000064


	//   ....[16]....
        /*006c*/ 	.word	0x05000064


	//   ....[17]....
        /*0070*/ 	.word	0x05000064


	//   ....[18]....
        /*0074*/ 	.word	0x05000064


	//   ....[19]....
        /*0078*/ 	.word	0x05000064


	//----- nvinfo : EIATTR_COOP_GROUP_INSTR_OFFSETS
	.align		4
.L_1799:
        /*007c*/ 	.byte	0x04, 0x28
        /*007e*/ 	.short	(.L_1801 - .L_1800)


	//   ....[0]....
.L_1800:
        /*0080*/ 	.word	0x00001aa0


	//   ....[1]....
        /*0084*/ 	.word	0x00001ab0


	//   ....[2]....
        /*0088*/ 	.word	0x00001ae0


	//   ....[3]....
        /*008c*/ 	.word	0x00001af0


	//   ....[4]....
        /*0090*/ 	.word	0x00001b20


	//   ....[5]....
        /*0094*/ 	.word	0x00001b30


	//   ....[6]....
        /*0098*/ 	.word	0x00001b60


	//   ....[7]....
        /*009c*/ 	.word	0x00001b70


	//   ....[8]....
        /*00a0*/ 	.word	0x00001ba0


	//   ....[9]....
        /*00a4*/ 	.word	0x00001bb0


	//   ....[10]....
        /*00a8*/ 	.word	0x000043a0


	//   ....[11]....
        /*00ac*/ 	.word	0x000043f0


	//   ....[12]....
        /*00b0*/ 	.word	0x00004460


	//   ....[13]....
        /*00b4*/ 	.word	0x000044c0


	//   ....[14]....
        /*00b8*/ 	.word	0x00004530


	//   ....[15]....
        /*00bc*/ 	.word	0x00004590


	//   ....[16]....
        /*00c0*/ 	.word	0x00004600


	//   ....[17]....
        /*00c4*/ 	.word	0x00004660


	//   ....[18]....
        /*00c8*/ 	.word	0x000046d0


	//   ....[19]....
        /*00cc*/ 	.word	0x00004730


	//----- nvinfo : EIATTR_EXIT_INSTR_OFFSETS
	.align		4
.L_1801:
        /*00d0*/ 	.byte	0x04, 0x1c
        /*00d2*/ 	.short	(.L_1803 - .L_1802)


	//   ....[0]....
.L_1802:
        /*00d4*/ 	.word	0x00004340


	//----- nvinfo : EIATTR_MAX_THREADS
	.align		4
.L_1803:
        /*00d8*/ 	.byte	0x04, 0x05
        /*00da*/ 	.short	(.L_1805 - .L_1804)
.L_1804:
        /*00dc*/ 	.word	0x00000080
        /*00e0*/ 	.word	0x00000001
        /*00e4*/ 	.word	0x00000001


	//----- nvinfo : EIATTR_CRS_STACK_SIZE
	.align		4
.L_1805:
        /*00e8*/ 	.byte	0x04, 0x1e
        /*00ea*/ 	.short	(.L_1807 - .L_1806)
.L_1806:
        /*00ec*/ 	.word	0x00000000


	//----- nvinfo : EIATTR_CBANK_PARAM_SIZE
	.align		4
.L_1807:
        /*00f0*/ 	.byte	0x03, 0x19
        /*00f2*/ 	.short	0x0128


	//----- nvinfo : EIATTR_PARAM_CBANK
	.align		4
        /*00f4*/ 	.byte	0x04, 0x0a
        /*00f6*/ 	.short	(.L_1809 - .L_1808)
	.align		4
.L_1808:
        /*00f8*/ 	.word	index@(.nv.constant0._ZN10layer_norm13ln_bwd_kernelINS_13Kernel_traitsI6__halfS2_S2_S2_fjLj3072ELj1ELj1ELj4ELj16ENS_18Kernel_traits_baseILj3072ES2_S2_S2_S2_fjLj128EEEEELb1ELb0ELb1ELb1EEEvNS_9BwdParamsE)
        /*00fc*/ 	.short	0x0210
        /*00fe*/ 	.short	0x0128


	//----- nvinfo : EIATTR_SW_WAR
	.align		4
.L_1809:
        /*0100*/ 	.byte	0x04, 0x36
        /*0102*/ 	.short	(.L_1811 - .L_1810)
.L_1810:
        /*0104*/ 	.word	0x00000008
.L_1811:


//--------------------- .nv.info._ZN10layer_norm13ln_bwd_kernelINS_13Kernel_traitsI6__halfS2_S2_S2_fjLj3072ELj1ELj1ELj4ELj16ENS_18Kernel_traits_baseILj3072ES2_S2_S2_S2_fjLj128EEEEELb1ELb1ELb0ELb0EEEvNS_9BwdParamsE --------------------------
	.section	.nv.info._ZN10layer_norm13ln_bwd_kernelINS_13Kernel_traitsI6__halfS2_S2_S2_fjLj3072ELj1ELj1ELj4ELj16ENS_18Kernel_traits_baseILj3072ES2_S2_S2_S2_fjLj128EEEEELb1ELb1ELb0ELb0EEEvNS_9BwdParamsE,"",@"SHT_CUDA_INFO"
	.sectionflags	@""
	.align	4


	//----- nvinfo : EIATTR_CUDA_API_VERSION
	.align		4
        /*0000*/ 	.byte	0x04, 0x37
        /*0002*/ 	.short	(.L_1813 - .L_1812)
.L_1812:
        /*0004*/ 	.word	0x00000082


	//----- nvinfo : EIATTR_KPARAM_INFO
	.align		4
.L_1813:
        /*0008*/ 	.byte	0x04, 0x17
        /*000a*/ 	.short	(.L_1815 - .L_1814)
.L_1814:
        /*000c*/ 	.word	0x00000000
        /*0010*/ 	.short	0x0000
        /*0012*/ 	.short	0x0000
        /*0014*/ 	.byte	0x00, 0xf0, 0xa1, 0x04


	//----- nvinfo : EIATTR_SPARSE_MMA_MASK
	.align		4
.L_1815:
        /*0018*/ 	.byte	0x03, 0x50
        /*001a*/ 	.short	0x0000


	//----- nvinfo : EIATTR_MAXREG_COUNT
	.align		4
        /*001c*/ 	.byte	0x03, 0x1b
        /*001e*/ 	.short	0x00ff


	//----- nvinfo : EIATTR_NUM_BARRIERS
	.align		4
        /*0020*/ 	.byte	0x02, 0x4c
        /*0022*/ 	.byte	0x01
	.zero		1


	//----- nvinfo : EIATTR_MERCURY_ISA_VERSION
	.align		4
        /*0024*/ 	.byte	0x03, 0x5f
        /*0026*/ 	.short	0x0101


	//----- nvinfo : EIATTR_COOP_GROUP_MASK_REGIDS
	.align		4
        /*0028*/ 	.byte	0x04, 0x29
        /*002a*/ 	.short	(.L_1817 - .L_1816)


	//   ....[0]....
.L_1816:
        /*002c*/ 	.word	0xffffffff


	//   ....[1]....
        /*0030*/ 	.word	0xffffffff


	//   ....[2]....
        /*0034*/ 	.word	0xffffffff


	//   ....[3]....
        /*0038*/ 	.word	0xffffffff


	//   ....[4]....
        /*003c*/ 	.word	0xffffffff


	//   ....[5]....
        /*0040*/ 	.word	0xffffffff


	//   ....[6]....
        /*0044*/ 	.word	0xffffffff


	//   ....[7]....
        /*0048*/ 	.word	0xffffffff


	//   ....[8]....
        /*004c*/ 	.word	0xffffffff


	//   ....[9]....
        /*0050*/ 	.word	0xffffffff


	//   ....[10]....
        /*0054*/ 	.word	0x050000cf


	//   ....[11]....
        /*0058*/ 	.word	0x050000cf


	//   ....[12]....
        /*005c*/ 	.word	0x050000cf


	//   ....[13]....
        /*0060*/ 	.word	0x050000cf


	//   ....[14]....
        /*0064*/ 	.word	0x050000cf


	//   ....[15]....
        /*0068*/ 	.word	0x050000cf


	//   ....[16]....
        /*006c*/ 	.word	0x050000cf


	//   ....[17]....
        /*0070*/ 	.word	0x050000cf


	//   ....[18]....
        /*0074*/ 	.word	0x050000cf


	//   ....[19]....
        /*0078*/ 	.word	0x050000cf


	//----- nvinfo : EIATTR_COOP_GROUP_INSTR_OFFSETS
	.align		4
.L_1817:
        /*007c*/ 	.byte	0x04, 0x28
        /*007e*/ 	.short	(.L_1819 - .L_1818)


	//   ....[0]....
.L_1818:
        /*0080*/ 	.word	0x00001b70


	//   ....[1]....
        /*0084*/ 	.word	0x00001b80


	//   ....[2]....
        /*0088*/ 	.word	0x00001bb0


	//   ....[3]....
        /*008c*/ 	.word	0x00001bc0


	//   ....[4]....
        /*0090*/ 	.word	0x00001bf0


	//   ....[5]....
        /*0094*/ 	.word	0x00001c00


	//   ....[6]....
        /*0098*/ 	.word	0x00001c30


	//   ....[7]....
        /*009c*/ 	.word	0x00001c40


	//   ....[8]....
        /*00a0*/ 	.word	0x00001c70


	//   ....[9]....
        /*00a4*/ 	.word	0x00001c80


	//   ....[10]....
        /*00a8*/ 	.word	0x00003de0


	//   ....[11]....
        /*00ac*/ 	.word	0x00003e30


	//   ....[12]....
        /*00b0*/ 	.word	0x00003ea0


	//   ....[13]....
        /*00b4*/ 	.word	0x00003f00


	//   ....[14]....
        /*00b8*/ 	.word	0x00003f70


	//   ....[15]....
        /*00bc*/ 	.word	0x00003fd0


	//   ....[16]....
        /*00c0*/ 	.word	0x00004040


	//   ....[17]....
        /*00c4*/ 	.word	0x000040a0


	//   ....[18]....
        /*00c8*/ 	.word	0x00004110


	//   ....[19]....
        /*00cc*/ 	.word	0x00004170


	//----- nvinfo : EIATTR_EXIT_INSTR_OFFSETS
	.align		4
.L_1819:
        /*00d0*/ 	.byte	0x04, 0x1c
        /*00d2*/ 	.short	(.L_1821 - .L_1820)


	//   ....[0]....
.L_1820:
        /*00d4*/ 	.word	0x00003cb0


	//   ....[1]....
        /*00d8*/ 	.word	0x00003d80


	//----- nvinfo : EIATTR_MAX_THREADS
	.align		4
.L_1821:
        /*00dc*/ 	.byte	0x04, 0x05
        /*00de*/ 	.short	(.L_1823 - .L_1822)
.L_1822:
        /*00e0*/ 	.word	0x00000080
        /*00e4*/ 	.word	0x00000001
        /*00e8*/ 	.word	0x00000001


	//----- nvinfo : EIATTR_CRS_STACK_SIZE
	.align		4
.L_1823:
        /*00ec*/ 	.byte	0x04, 0x1e
        /*00ee*/ 	.short	(.L_1825 - .L_1824)
.L_1824:
        /*00f0*/ 	.word	0x00000000


	//----- nvinfo : EIATTR_CBANK_PARAM_SIZE
	.align		4
.L_1825:
        /*00f4*/ 	.byte	0x03, 0x19
        /*00f6*/ 	.short	0x0128


	//----- nvinfo : EIATTR_PARAM_CBANK
	.align		4
        /*00f8*/ 	.byte	0x04, 0x0a
        /*00fa*/ 	.short	(.L_1827 - .L_1826)
	.align		4
.L_1826:
        /*00fc*/ 	.word	index@(.nv.constant0._ZN10layer_norm13ln_bwd_kernelINS_13Kernel_traitsI6__halfS2_S2_S2_fjLj3072ELj1ELj1ELj4ELj16ENS_18Kernel_traits_baseILj3072ES2_S2_S2_S2_fjLj128EEEEELb1ELb1ELb0ELb0EEEvNS_9BwdParamsE)
        /*0100*/ 	.short	0x0210
        /*0102*/ 	.short	0x0128


	//----- nvinfo : EIATTR_SW_WAR
	.align		4
.L_1827:
        /*0104*/ 	.byte	0x04, 0x36
        /*0106*/ 	.short	(.L_1829 - .L_1828)
.L_1828:
        /*0108*/ 	.word	0x00000008
.L_1829:


//--------------------- .nv.info._ZN10layer_norm13ln_bwd_kernelINS_13Kernel_traitsI6__halfS2_S2_S2_fjLj3072ELj1ELj1ELj4ELj16ENS_18Kernel_traits_baseILj3072ES2_S2_S2_S2_fjLj128EEEEELb1ELb1ELb0ELb1EEEvNS_9BwdParamsE --------------------------
	.section	.nv.info._ZN10layer_norm13ln_bwd_kernelINS_13Kernel_traitsI6__halfS2_S2_S2_fjLj3072ELj1ELj1ELj4ELj16ENS_18Kernel_traits_baseILj3072ES2_S2_S2_S2_fjLj128EEEEELb1ELb1ELb0ELb1EEEvNS_9BwdParamsE,"",@"SHT_CUDA_INFO"
	.sectionflags	@""
	.align	4


	//----- nvinfo : EIATTR_CUDA_API_VERSION
	.align		4
        /*0000*/ 	.byte	0x04, 0x37
        /*0002*/ 	.short	(.L_1831 - .L_1830)
.L_1830:
        /*0004*/ 	.word	0x00000082


	//----- nvinfo : EIATTR_KPARAM_INFO
	.align		4
.L_1831:
        /*0008*/ 	.byte	0x04, 0x17
        /*000a*/ 	.short	(.L_1833 - .L_1832)
.L_1832:
        /*000c*/ 	.word	0x00000000
        /*0010*/ 	.short	0x0000
        /*0012*/ 	.short	0x0000
        /*0014*/ 	.byte	0x00, 0xf0, 0xa1, 0x04


	//----- nvinfo : EIATTR_SPARSE_MMA_MASK
	.align		4
.L_1833:
        /*0018*/ 	.byte	0x03, 0x50
        /*001a*/ 	.short	0x0000


	//----- nvinfo : EIATTR_MAXREG_COUNT
	.align		4
        /*001c*/ 	.byte	0x03, 0x1b
        /*001e*/ 	.short	0x00ff


	//----- nvinfo : EIATTR_NUM_BARRIERS
	.align		4
        /*0020*/ 	.byte	0x02, 0x4c
        /*0022*/ 	.byte	0x01
	.zero		1


	//----- nvinfo : EIATTR_MERCURY_ISA_VERSION
	.align		4
        /*0024*/ 	.byte	0x03, 0x5f
        /*0026*/ 	.short	0x0101


	//----- nvinfo : EIATTR_COOP_GROUP_MASK_REGIDS
	.align		4
        /*0028*/ 	.byte	0x04, 0x29
        /*002a*/ 	.short	(.L_1835 - .L_1834)


	//   ....[0]....
.L_1834:
        /*002c*/ 	.word	0xffffffff


	//   ....[1]....
        /*0030*/ 	.word	0xffffffff


	//   ....[2]....
        /*0034*/ 	.word	0xffffffff


	//   ....[3]....
        /*0038*/ 	.word	0xffffffff


	//   ....[4]....
        /*003c*/ 	.word	0xffffffff


	//   ....[5]....
        /*0040*/ 	.word	0xffffffff


	//   ....[6]....
        /*0044*/ 	.word	0xffffffff


	//   ....[7]....
        /*0048*/ 	.word	0xffffffff


	//   ....[8]....
        /*004c*/ 	.word	0xffffffff


	//   ....[9]....
        /*0050*/ 	.word	0xffffffff


	//   ....[10]....
        /*0054*/ 	.word	0x05000024


	//   ....[11]....
        /*0058*/ 	.word	0x05000024


	//   ....[12]....
        /*005c*/ 	.word	0x05000024


	//   ....[13]....
        /*0060*/ 	.word	0x05000024


	//   ....[14]....
        /*0064*/ 	.word	0x05000024


	//   ....[15]....
        /*0068*/ 	.word	0x05000024


	//   ....[16]....
        /*006c*/ 	.word	0x05000024


	//   ....[17]....
        /*0070*/ 	.word	0x05000024


	//   ....[18]....
        /*0074*/ 	.word	0x05000024


	//   ....[19]....
        /*0078*/ 	.word	0x05000024


	//----- nvinfo : EIATTR_COOP_GROUP_INSTR_OFFSETS
	.align		4
.L_1835:
        /*007c*/ 	.byte	0x04, 0x28
        /*007e*/ 	.short	(.L_1837 - .L_1836)


	//   ....[0]....
.L_1836:
        /*0080*/ 	.word	0x00001970


	//   ....[1]....
        /*0084*/ 	.word	0x00001980


	//   ....[2]....
        /*0088*/ 	.word	0x000019b0


	//   ....[3]....
        /*008c*/ 	.word	0x000019c0


	//   ....[4]....
        /*0090*/ 	.word	0x000019f0


	//   ....[5]....
        /*0094*/ 	.word	0x00001a00


	//   ....[6]....
        /*0098*/ 	.word	0x00001a30


	//   ....[7]....
        /*009c*/ 	.word	0x00001a40


	//   ....[8]....
        /*00a0*/ 	.word	0x00001a70


	//   ....[9]....
        /*00a4*/ 	.word	0x00001a80


	//   ....[10]....
        /*00a8*/ 	.word	0x00003f60


	//   ....[11]....
        /*00ac*/ 	.word	0x00003fb0


	//   ....[12]....
        /*00b0*/ 	.word	0x00004020


	//   ....[13]....
        /*00b4*/ 	.word	0x00004080


	//   ....[14]....
        /*00b8*/ 	.word	0x000040f0


	//   ....[15]....
        /*00bc*/ 	.word	0x00004150


	//   ....[16]....
        /*00c0*/ 	.word	0x000041c0


	//   ....[17]....
        /*00c4*/ 	.word	0x00004220


	//   ....[18]....
        /*00c8*/ 	.word	0x00004290


	//   ....[19]....
        /*00cc*/ 	.word	0x000042f0


	//----- nvinfo : EIATTR_EXIT_INSTR_OFFSETS
	.align		4
.L_1837:
        /*00d0*/ 	.byte	0x04, 0x1c
        /*00d2*/ 	.short	(.L_1839 - .L_1838)


	//   ....[0]....
.L_1838:
        /*00d4*/ 	.word	0x00003f00


	//----- nvinfo : EIATTR_MAX_THREADS
	.align		4
.L_1839:
        /*00d8*/ 	.byte	0x04, 0x05
        /*00da*/ 	.short	(.L_1841 - .L_1840)
.L_1840:
        /*00dc*/ 	.word	0x00000080
        /*00e0*/ 	.word	0x00000001
        /*00e4*/ 	.word	0x00000001


	//----- nvinfo : EIATTR_CRS_STACK_SIZE
	.align		4
.L_1841:
        /*00e8*/ 	.byte	0x04, 0x1e
        /*00ea*/ 	.short	(.L_1843 - .L_1842)
.L_1842:
        /*00ec*/ 	.word	0x00000000


	//----- nvinfo : EIATTR_CBANK_PARAM_SIZE
	.align		4
.L_1843:
        /*00f0*/ 	.byte	0x03, 0x19
        /*00f2*/ 	.short	0x0128


	//----- nvinfo : EIATTR_PARAM_CBANK
	.align		4
        /*00f4*/ 	.byte	0x04, 0x0a
        /*00f6*/ 	.short	(.L_1845 - .L_1844)
	.align		4
.L_1844:
        /*00f8*/ 	.word	index@(.nv.constant0._ZN10layer_norm13ln_bwd_kernelINS_13Kernel_traitsI6__halfS2_S2_S2_fjLj3072ELj1ELj1ELj4ELj16ENS_18Kernel_traits_baseILj3072ES2_S2_S2_S2_fjLj128EEEEELb1ELb1ELb0ELb1EEEvNS_9BwdParamsE)
        /*00fc*/ 	.short	0x0210
        /*00fe*/ 	.short	0x0128


	//----- nvinfo : EIATTR_SW_WAR
	.align		4
.L_1845:
        /*0100*/ 	.byte	0x04, 0x36
        /*0102*/ 	.short	(.L_1847 - .L_1846)
.L_1846:
        /*0104*/ 	.word	0x00000008
.L_1847:


//--------------------- .nv.info._ZN10layer_norm22ln_bwd_finalize_kernelINS_22Kernel_traits_finalizeILj3072E6__halfS2_S2_S2_fjLb1ELj1024ELj4ENS_18Kernel_traits_baseILj3072ES2_S2_S2_S2_fjLj1024EEEEELb1ELb0EEEvNS_9BwdParamsE --------------------------
	.section	.nv.info._ZN10layer_norm22ln_bwd_finalize_kernelINS_22Kernel_traits_finalizeILj3072E6__halfS2_S2_S2_fjLb1ELj1024ELj4ENS_18Kernel_traits_baseILj3072ES2_S2_S2_S2_fjLj1024EEEEELb1ELb0EEEvNS_9BwdParamsE,"",@"SHT_CUDA_INFO"
	.sectionflags	@""
	.align	4


	//----- nvinfo : EIATTR_CUDA_API_VERSION
	.align		4
        /*0000*/ 	.byte	0x04, 0x37
        /*0002*/ 	.short	(.L_1849 - .L_1848)
.L_1848:
        /*0004*/ 	.word	0x00000082


	//----- nvinfo : EIATTR_KPARAM_INFO
	.align		4
.L_1849:
        /*0008*/ 	.byte	0x04, 0x17
        /*000a*/ 	.short	(.L_1851 - .L_1850)
.L_1850:
        /*000c*/ 	.word	0x00000000
        /*0010*/ 	.short	0x0000
        /*0012*/ 	.short	0x0000
        /*0014*/ 	.byte	0x00, 0xf0, 0xa1, 0x04


	//----- nvinfo : EIATTR_SPARSE_MMA_MASK
	.align		4
.L_1851:
        /*0018*/ 	.byte	0x03, 0x50
        /*001a*/ 	.short	0x0000


	//----- nvinfo : EIATTR_MAXREG_COUNT
	.align		4
        /*001c*/ 	.byte	0x03, 0x1b
        /*001e*/ 	.short	0x0040


	//----- nvinfo : EIATTR_NUM_BARRIERS
	.align		4
        /*0020*/ 	.byte	0x02, 0x4c
        /*0022*/ 	.byte	0x01
	.zero		1


	//----- nvinfo : EIATTR_MERCURY_ISA_VERSION
	.align		4
        /*0024*/ 	.byte	0x03, 0x5f
        /*0026*/ 	.short	0x0101


	//----- nvinfo : EIATTR_COOP_GROUP_MASK_REGIDS
	.align		4
        /*0028*/ 	.byte	0x04, 0x29
        /*002a*/ 	.short	(.L_1853 - .L_1852)


	//   ....[0]....
.L_1852:
        /*002c*/ 	.word	0xffffffff


	//   ....[1]....
        /*0030*/ 	.word	0xffffffff


	//   ....[2]....
        /*0034*/ 	.word	0xffffffff


	//   ....[3]....
        /*0038*/ 	.word	0xffffffff


	//   ....[4]....
        /*003c*/ 	.word	0xffffffff


	//   ....[5]....
        /*0040*/ 	.word	0xffffffff


	//   ....[6]....
        /*0044*/ 	.word	0xffffffff


	//   ....[7]....
        /*0048*/ 	.word	0xffffffff


	//   ....[8]....
        /*004c*/ 	.word	0xffffffff


	//   ....[9]....
        /*0050*/ 	.word	0xffffffff


	//   ....[10]....
        /*0054*/ 	.word	0xffffffff


	//   ....[11]....
        /*0058*/ 	.word	0xffffffff


	//   ....[12]....
        /*005c*/ 	.word	0xffffffff


	//   ....[13]....
        /*0060*/ 	.word	0xffffffff


	//   ....[14]....
        /*0064*/ 	.word	0xffffffff


	//   ....[15]....
        /*0068*/ 	.word	0x05000014


	//   ....[16]....
        /*006c*/ 	.word	0x05000014


	//   ....[17]....
        /*0070*/ 	.word	0x05000014


	//   ....[18]....
        /*0074*/ 	.word	0x05000014


	//   ....[19]....
        /*0078*/ 	.word	0x05000014


	//   ....[20]....
        /*007c*/ 	.word	0x05000014


	//   ....[21]....
        /*0080*/ 	.word	0x05000014


	//   ....[22]....
        /*0084*/ 	.word	0x05000014


	//   ....[23]....
        /*0088*/ 	.word	0x05000014


	//   ....[24]....
        /*008c*/ 	.word	0x05000014


	//   ....[25]....
        /*0090*/ 	.word	0x05000014


	//   ....[26]....
        /*0094*/ 	.word	0x05000014


	//   ....[27]....
        /*0098*/ 	.word	0x05000014


	//   ....[28]....
        /*009c*/ 	.word	0x05000014


	//   ....[29]....
        /*00a0*/ 	.word	0x05000014


	//----- nvinfo : EIATTR_COOP_GROUP_INSTR_OFFSETS
	.align		4
.L_1853:
        /*00a4*/ 	.byte	0x04, 0x28
        /*00a6*/ 	.short	(.L_1855 - .L_1854)


	//   ....[0]....
.L_1854:
        /*00a8*/ 	.word	0x00000ad0


	//   ....[1]....
        /*00ac*/ 	.word	0x00000ae0


	//   ....[2]....
        /*00b0*/ 	.word	0x00000af0


	//   ....[3]....
        /*00b4*/ 	.word	0x00000b20


	//   ....[4]....
        /*00b8*/ 	.word	0x00000b40


	//   ....[5]....
        /*00bc*/ 	.word	0x00000b50


	//   ....[6]....
        /*00c0*/ 	.word	0x00000b90


	//   ....[7]....
        /*00c4*/ 	.word	0x00000ba0


	//   ....[8]....
        /*00c8*/ 	.word	0x00000bb0


	//   ....[9]....
        /*00cc*/ 	.word	0x00000be0


	//   ....[10]....
        /*00d0*/ 	.word	0x00000c00


	//   ....[11]....
        /*00d4*/ 	.word	0x00000c10


	//   ....[12]....
        /*00d8*/ 	.word	0x00000c40


	//   ....[13]....
        /*00dc*/ 	.word	0x00000c60


	//   ....[14]....
        /*00e0*/ 	.word	0x00000c70


	//   ....[15]....
        /*00e4*/ 	.word	0x00000f20


	//   ....[16]....
        /*00e8*/ 	.word	0x00000f90


	//   ....[17]....
        /*00ec*/ 	.word	0x00001000


	//   ....[18]....
        /*00f0*/ 	.word	0x00001070


	//   ....[19]....
        /*00f4*/ 	.word	0x000010e0


	//   ....[20]....
        /*00f8*/ 	.word	0x00001140


	//   ....[21]....
        /*00fc*/ 	.word	0x000011b0


	//   ....[22]....
        /*0100*/ 	.word	0x00001220


	//   ....[23]....
        /*0104*/ 	.word	0x00001290


	//   ....[24]....
        /*0108*/ 	.word	0x00001300


	//   ....[25]....
        /*010c*/ 	.word	0x00001360


	//   ....[26]....
        /*0110*/ 	.word	0x000013d0


	//   ....[27]....
        /*0114*/ 	.word	0x00001440


	//   ....[28]....
        /*0118*/ 	.word	0x000014b0


	//   ....[29]....
        /*011c*/ 	.word	0x00001520


	//----- nvinfo : EIATTR_EXIT_INSTR_OFFSETS
	.align		4
.L_1855:
        /*0120*/ 	.byte	0x04, 0x1c
        /*0122*/ 	.short	(.L_1857 - .L_1856)


	//   ....[0]....
.L_1856:
        /*0124*/ 	.word	0x00000070


	//   ....[1]....
        /*0128*/ 	.word	0x00000ec0


	//----- nvinfo : EIATTR_MAX_THREADS
	.align		4
.L_1857:
        /*012c*/ 	.byte	0x04, 0x05
        /*012e*/ 	.short	(.L_1859 - .L_1858)
.L_1858:
        /*0130*/ 	.word	0x00000400
        /*0134*/ 	.word	0x00000001
        /*0138*/ 	.word	0x00000001


	//----- nvinfo : EIATTR_CRS_STACK_SIZE
	.align		4
.L_1859:
        /*013c*/ 	.byte	0x04, 0x1e
        /*013e*/ 	.short	(.L_1861 - .L_1860)
.L_1860:
        /*0140*/ 	.word	0x00000000


	//----- nvinfo : EIATTR_CBANK_PARAM_SIZE
	.align		4
.L_1861:
        /*0144*/ 	.byte	0x03, 0x19
        /*0146*/ 	.short	0x0128


	//----- nvinfo : EIATTR_PARAM_CBANK
	.align		4
        /*0148*/ 	.byte	0x04, 0x0a
        /*014a*/ 	.short	(.L_1863 - .L_1862)
	.align		4
.L_1862:
        /*014c*/ 	.word	index@(.nv.constant0._ZN10layer_norm22ln_bwd_finalize_kernelINS_22Kernel_traits_finalizeILj3072E6__halfS2_S2_S2_fjLb1ELj1024ELj4ENS_18Kernel_traits_baseILj3072ES2_S2_S2_S2_fjLj1024EEEEELb1ELb0EEEvNS_9BwdParamsE)
        /*0150*/ 	.short	0x0210
        /*0152*/ 	.short	0x0128


	//----- nvinfo : EIATTR_SW_WAR
	.align		4
.L_1863:
        /*0154*/ 	.byte	0x04, 0x36
        /*0156*/ 	.short	(.L_1865 - .L_1864)
.L_1864:
        /*0158*/ 	.word	0x00000008
.L_1865:


//--------------------- .nv.info._ZN10layer_norm13ln_bwd_kernelINS_13Kernel_traitsI6__halfS2_S2_S2_fjLj3072ELj1ELj1ELj4ELj16ENS_18Kernel_traits_baseILj3072ES2_S2_S2_S2_fjLj128EEEEELb1ELb1ELb1ELb0EEEvNS_9BwdParamsE --------------------------
	.section	.nv.info._ZN10layer_norm13ln_bwd_kernelINS_13Kernel_traitsI6__halfS2_S2_S2_fjLj3072ELj1ELj1ELj4ELj16ENS_18Kernel_traits_baseILj3072ES2_S2_S2_S2_fjLj128EEEEELb1ELb1ELb1ELb0EEEvNS_9BwdParamsE,"",@"SHT_CUDA_INFO"
	.sectionflags	@""
	.align	4


	//----- nvinfo : EIATTR_CUDA_API_VERSION
	.align		4
        /*0000*/ 	.byte	0x04, 0x37
        /*0002*/ 	.short	(.L_1867 - .L_1866)
.L_1866:
        /*0004*/ 	.word	0x00000082


	//----- nvinfo : EIATTR_KPARAM_INFO
	.align		4
.L_1867:
        /*0008*/ 	.byte	0x04, 0x17
        /*000a*/ 	.short	(.L_1869 - .L_1868)
.L_1868:
        /*000c*/ 	.word	0x00000000
        /*0010*/ 	.short	0x0000
        /*0012*/ 	.short	0x0000
        /*0014*/ 	.byte	0x00, 0xf0, 0xa1, 0x04


	//----- nvinfo : EIATTR_SPARSE_MMA_MASK
	.align		4
.L_1869:
        /*0018*/ 	.byte	0x03, 0x50
        /*001a*/ 	.short	0x0000


	//----- nvinfo : EIATTR_MAXREG_COUNT
	.align		4
        /*001c*/ 	.byte	0x03, 0x1b
        /*001e*/ 	.short	0x00ff


	//----- nvinfo : EIATTR_NUM_BARRIERS
	.align		4
        /*0020*/ 	.byte	0x02, 0x4c
        /*0022*/ 	.byte	0x01
	.zero		1


	//----- nvinfo : EIATTR_MERCURY_ISA_VERSION
	.align		4
        /*0024*/ 	.byte	0x03, 0x5f
        /*0026*/ 	.short	0x0101


	//----- nvinfo : EIATTR_COOP_GROUP_MASK_REGIDS
	.align		4
        /*0028*/ 	.byte	0x04, 0x29
        /*002a*/ 	.short	(.L_1871 - .L_1870)


	//   ....[0]....
.L_1870:
        /*002c*/ 	.word	0xffffffff


	//   ....[1]....
        /*0030*/ 	.word	0xffffffff


	//   ....[2]....
        /*0034*/ 	.word	0xffffffff


	//   ....[3]....
        /*0038*/ 	.word	0xffffffff


	//   ....[4]....
        /*003c*/ 	.word	0xffffffff


	//   ....[5]....
        /*0040*/ 	.word	0xffffffff


	//   ....[6]....
        /*0044*/ 	.word	0xffffffff


	//   ....[7]....
        /*0048*/ 	.word	0xffffffff


	//   ....[8]....
        /*004c*/ 	.word	0xffffffff


	//   ....[9]....
        /*0050*/ 	.word	0xffffffff


	//   ....[10]....
        /*0054*/ 	.word	0x050000b5


	//   ....[11]....
        /*0058*/ 	.word	0x050000b5


	//   ....[12]....
        /*005c*/ 	.word	0x050000b5


	//   ....[13]....
        /*0060*/ 	.word	0x050000b5


	//   ....[14]....
        /*0064*/ 	.word	0x050000b5


	//   ....[15]....
        /*0068*/ 	.word	0x050000b5


	//   ....[16]....
        /*006c*/ 	.word	0x050000b5


	//   ....[17]....
        /*0070*/ 	.word	0x050000b5


	//   ....[18]....
        /*0074*/ 	.word	0x050000b5


	//   ....[19]....
        /*0078*/ 	.word	0x050000b5


	//----- nvinfo : EIATTR_COOP_GROUP_INSTR_OFFSETS
	.align		4
.L_1871:
        /*007c*/ 	.byte	0x04, 0x28
        /*007e*/ 	.short	(.L_1873 - .L_1872)


	//   ....[0]....
.L_1872:
        /*0080*/ 	.word	0x00001ed0


	//   ....[1]....
        /*0084*/ 	.word	0x00001ee0


	//   ....[2]....
        /*0088*/ 	.word	0x00001f10


	//   ....[3]....
        /*008c*/ 	.word	0x00001f20


	//   ....[4]....
        /*0090*/ 	.word	0x00001f50


	//   ....[5]....
        /*0094*/ 	.word	0x00001f60


	//   ....[6]....
        /*0098*/ 	.word	0x00001f90


	//   ....[7]....
        /*009c*/ 	.word	0x00001fa0


	//   ....[8]....
        /*00a0*/ 	.word	0x00001fd0


	//   ....[9]....
        /*00a4*/ 	.word	0x00001fe0


	//   ....[10]....
        /*00a8*/ 	.word	0x00005690


	//   ....[11]....
        /*00ac*/ 	.word	0x000056e0


	//   ....[12]....
        /*00b0*/ 	.word	0x00005750


	//   ....[13]....
        /*00b4*/ 	.word	0x000057b0


	//   ....[14]....
        /*00b8*/ 	.word	0x00005820


	//   ....[15]....
        /*00bc*/ 	.word	0x00005880


	//   ....[16]....
        /*00c0*/ 	.word	0x000058f0


	//   ....[17]....
        /*00c4*/ 	.word	0x00005950


	//   ....[18]....
        /*00c8*/ 	.word	0x000059c0


	//   ....[19]....
        /*00cc*/ 	.word	0x00005a20


	//----- nvinfo : EIATTR_EXIT_INSTR_OFFSETS
	.align		4
.L_1873:
        /*00d0*/ 	.byte	0x04, 0x1c
        /*00d2*/ 	.short	(.L_1875 - .L_1874)


	//   ....[0]....
.L_1874:
        /*00d4*/ 	.word	0x00005560


	//   ....[1]....
        /*00d8*/ 	.word	0x00005630


	//----- nvinfo : EIATTR_MAX_THREADS
	.align		4
.L_1875:
        /*00dc*/ 	.byte	0x04, 0x05
        /*00de*/ 	.short	(.L_1877 - .L_1876)
.L_1876:
        /*00e0*/ 	.word	0x00000080
        /*00e4*/ 	.word	0x00000001
        /*00e8*/ 	.word	0x00000001


	//----- nvinfo : EIATTR_CRS_STACK_SIZE
	.align		4
.L_1877:
        /*00ec*/ 	.byte	0x04, 0x1e
        /*00ee*/ 	.short	(.L_1879 - .L_1878)
.L_1878:
        /*00f0*/ 	.word	0x00000000


	//----- nvinfo : EIATTR_CBANK_PARAM_SIZE
	.align		4
.L_1879:
        /*00f4*/ 	.byte	0x03, 0x19
        /*00f6*/ 	.short	0x0128


	//----- nvinfo : EIATTR_PARAM_CBANK
	.align		4
        /*00f8*/ 	.byte	0x04, 0x0a
        /*00fa*/ 	.short	(.L_1881 - .L_1880)
	.align		4
.L_1880:
        /*00fc*/ 	.word	index@(.nv.constant0._ZN10layer_norm13ln_bwd_kernelINS_13Kernel_traitsI6__halfS2_S2_S2_fjLj3072ELj1ELj1ELj4ELj16ENS_18Kernel_traits_baseILj3072ES2_S2_S2_S2_fjLj128EEEEELb1ELb1ELb1ELb0EEEvNS_9BwdParamsE)
        /*0100*/ 	.short	0x0210
        /*0102*/ 	.short	0x0128


	//----- nvinfo : EIATTR_SW_WAR
	.align		4
.L_1881:
        /*0104*/ 	.byte	0x04, 0x36
        /*0106*/ 	.short	(.L_1883 - .L_1882)
.L_1882:
        /*0108*/ 	.word	0x00000008
.L_1883:


//--------------------- .nv.info._ZN10layer_norm22ln_bwd_finalize_kernelINS_22Kernel_traits_finalizeILj3072E6__halfS2_S2_S2_fjLb1ELj1024ELj4ENS_18Kernel_traits_baseILj3072ES2_S2_S2_S2_fjLj1024EEEEELb1ELb1EEEvNS_9BwdParamsE --------------------------
	.section	.nv.info._ZN10layer_norm22ln_bwd_finalize_kernelINS_22Kernel_traits_finalizeILj3072E6__halfS2_S2_S2_fjLb1ELj1024ELj4ENS_18Kernel_traits_baseILj3072ES2_S2_S2_S2_fjLj1024EEEEELb1ELb1EEEvNS_9BwdParamsE,"",@"SHT_CUDA_INFO"
	.sectionflags	@""
	.align	4


	//----- nvinfo : EIATTR_CUDA_API_VERSION
	.align		4
        /*0000*/ 	.byte	0x04, 0x37
        /*0002*/ 	.short	(.L_1885 - .L_1884)
.L_1884:
        /*0004*/ 	.word	0x00000082


	//----- nvinfo : EIATTR_KPARAM_INFO
	.align		4
.L_1885:
        /*0008*/ 	.byte	0x04, 0x17
        /*000a*/ 	.short	(.L_1887 - .L_1886)
.L_1886:
        /*000c*/ 	.word	0x00000000
        /*0010*/ 	.short	0x0000
        /*0012*/ 	.short	0x0000
        /*0014*/ 	.byte	0x00, 0xf0, 0xa1, 0x04


	//----- nvinfo : EIATTR_SPARSE_MMA_MASK
	.align		4
.L_1887:
        /*0018*/ 	.byte	0x03, 0x50
        /*001a*/ 	.short	0x0000


	//----- nvinfo : EIATTR_MAXREG_COUNT
	.align		4
        /*001c*/ 	.byte	0x03, 0x1b
        /*001e*/ 	.short	0x0040


	//----- nvinfo : EIATTR_NUM_BARRIERS
	.align		4
        /*0020*/ 	.byte	0x02, 0x4c
        /*0022*/ 	.byte	0x01
	.zero		1


	//----- nvinfo : EIATTR_MERCURY_ISA_VERSION
	.align		4
        /*0024*/ 	.byte	0x03, 0x5f
        /*0026*/ 	.short	0x0101


	//----- nvinfo : EIATTR_COOP_GROUP_MASK_REGIDS
	.align		4
        /*0028*/ 	.byte	0x04, 0x29
        /*002a*/ 	.short	(.L_1889 - .L_1888)


	//   ....[0]....
.L_1888:
        /*002c*/ 	.word	0xffffffff


	//   ....[1]....
        /*0030*/ 	.word	0xffffffff


	//   ....[2]....
        /*0034*/ 	.word	0xffffffff


	//   ....[3]....
        /*0038*/ 	.word	0xffffffff


	//   ....[4]....
        /*003c*/ 	.word	0xffffffff


	//   ....[5]....
        /*0040*/ 	.word	0xffffffff


	//   ....[6]....
        /*0044*/ 	.word	0xffffffff


	//   ....[7]....
        /*0048*/ 	.word	0xffffffff


	//   ....[8]....
        /*004c*/ 	.word	0xffffffff


	//   ....[9]....
        /*0050*/ 	.word	0xffffffff


	//   ....[10]....
        /*0054*/ 	.word	0xffffffff


	//   ....[11]....
        /*0058*/ 	.word	0xffffffff


	//   ....[12]....
        /*005c*/ 	.word	0xffffffff


	//   ....[13]....
        /*0060*/ 	.word	0xffffffff


	//   ....[14]....
        /*0064*/ 	.word	0xffffffff


	//   ....[15]....
        /*0068*/ 	.word	0x05000014


	//   ....[16]....
        /*006c*/ 	.word	0x05000014


	//   ....[17]....
        /*0070*/ 	.word	0x05000014


	//   ....[18]....
        /*0074*/ 	.word	0x05000014


	//   ....[19]....
        /*0078*/ 	.word	0x05000014


	//   ....[20]....
        /*007c*/ 	.word	0x05000014


	//   ....[21]....
        /*0080*/ 	.word	0x05000014


	//   ....[22]....
        /*0084*/ 	.word	0x05000014


	//   ....[23]....
        /*0088*/ 	.word	0x05000014


	//   ....[24]....
        /*008c*/ 	.word	0x05000014


	//   ....[25]....
        /*0090*/ 	.word	0x05000014


	//   ....[26]....
        /*0094*/ 	.word	0x05000014


	//   ....[27]....
        /*0098*/ 	.word	0x05000014


	//   ....[28]....
        /*009c*/ 	.word	0x05000014


	//   ....[29]....
        /*00a0*/ 	.word	0x05000014


	//----- nvinfo : EIATTR_COOP_GROUP_INSTR_OFFSETS
	.align		4
.L_1889:
        /*00a4*/ 	.byte	0x04, 0x28
        /*00a6*/ 	.short	(.L_1891 - .L_1890)


	//   ....[0]....
.L_1890:
        /*00a8*/ 	.word	0x00000ab0


	//   ....[1]....
        /*00ac*/ 	.word	0x00000ac0


	//   ....[2]....
        /*00b0*/ 	.word	0x00000ad0


	//   ....[3]....
        /*00b4*/ 	.word	0x00000b00


	//   ....[4]....
        /*00b8*/ 	.word	0x00000b20


	//   ....[5]....
        /*00bc*/ 	.word	0x00000b30


	//   ....[6]....
        /*00c0*/ 	.word	0x00000b60


	//   ....[7]....
        /*00c4*/ 	.word	0x00000b80


	//   ....[8]....
        /*00c8*/ 	.word	0x00000b90


	//   ....[9]....
        /*00cc*/ 	.word	0x00000bc0


	//   ....[10]....
        /*00d0*/ 	.word	0x00000be0


	//   ....[11]....
        /*00d4*/ 	.word	0x00000bf0


	//   ....[12]....
        /*00d8*/ 	.word	0x00000c20


	//   ....[13]....
        /*00dc*/ 	.word	0x00000c40


	//   ....[14]....
        /*00e0*/ 	.word	0x00000c50


	//   ....[15]....
        /*00e4*/ 	.word	0x00000ee0


	//   ....[16]....
        /*00e8*/ 	.word	0x00000f50


	//   ....[17]....
        /*00ec*/ 	.word	0x00000fc0


	//   ....[18]....
        /*00f0*/ 	.word	0x00001030


	//   ....[19]....
        /*00f4*/ 	.word	0x000010a0


	//   ....[20]....
        /*00f8*/ 	.word	0x00001100


	//   ....[21]....
        /*00fc*/ 	.word	0x00001170


	//   ....[22]....
        /*0100*/ 	.word	0x000011e0


	//   ....[23]....
        /*0104*/ 	.word	0x00001250


	//   ....[24]....
        /*0108*/ 	.word	0x000012c0


	//   ....[25]....
        /*010c*/ 	.word	0x00001320


	//   ....[26]....
        /*0110*/ 	.word	0x00001390


	//   ....[27]....
        /*0114*/ 	.word	0x00001400


	//   ....[28]....
        /*0118*/ 	.word	0x00001470


	//   ....[29]....
        /*011c*/ 	.word	0x000014e0


	//----- nvinfo : EIATTR_EXIT_INSTR_OFFSETS
	.align		4
.L_1891:
        /*0120*/ 	.byte	0x04, 0x1c
        /*0122*/ 	.short	(.L_1893 - .L_1892)


	//   ....[0]....
.L_1892:
        /*0124*/ 	.word	0x00000070


	//   ....[1]....
        /*0128*/ 	.word	0x00000e80


	//----- nvinfo : EIATTR_MAX_THREADS
	.align		4
.L_1893:
        /*012c*/ 	.byte	0x04, 0x05
        /*012e*/ 	.short	(.L_1895 - .L_1894)
.L_1894:
        /*0130*/ 	.word	0x00000400
        /*0134*/ 	.word	0x00000001
        /*0138*/ 	.word	0x00000001


	//----- nvinfo : EIATTR_CRS_STACK_SIZE
	.align		4
.L_1895:
        /*013c*/ 	.byte	0x04, 0x1e
        /*013e*/ 	.short	(.L_1897 - .L_1896)
.L_1896:
        /*0140*/ 	.word	0x00000000


	//----- nvinfo : EIATTR_CBANK_PARAM_SIZE
	.align		4
.L_1897:
        /*0144*/ 	.byte	0x03, 0x19
        /*0146*/ 	.short	0x0128


	//----- nvinfo : EIATTR_PARAM_CBANK
	.align		4
        /*0148*/ 	.byte	0x04, 0x0a
        /*014a*/ 	.short	(.L_1899 - .L_1898)
	.align		4
.L_1898:
        /*014c*/ 	.word	index@(.nv.constant0._ZN10layer_norm22ln_bwd_finalize_kernelINS_22Kernel_traits_finalizeILj3072E6__halfS2_S2_S2_fjLb1ELj1024ELj4ENS_18Kernel_traits_baseILj3072ES2_S2_S2_S2_fjLj1024EEEEELb1ELb1EEEvNS_9BwdParamsE)
        /*0150*/ 	.short	0x0210
        /*0152*/ 	.short	0x0128


	//----- nvinfo : EIATTR_SW_WAR
	.align		4
.L_1899:
        /*0154*/ 	.byte	0x04, 0x36
        /*0156*/ 	.short	(.L_1901 - .L_1900)
.L_1900:
        /*0158*/ 	.word	0x00000008
.L_1901:


//--------------------- .nv.info._ZN10layer_norm13ln_bwd_kernelINS_13Kernel_traitsI6__halfS2_S2_S2_fjLj3072ELj1ELj1ELj4ELj16ENS_18Kernel_traits_baseILj3072ES2_S2_S2_S2_fjLj128EEEEELb1ELb1ELb1ELb1EEEvNS_9BwdParamsE --------------------------
	.section	.nv.info._ZN10layer_norm13ln_bwd_kernelINS_13Kernel_traitsI6__halfS2_S2_S2_fjLj3072ELj1ELj1ELj4ELj16ENS_18Kernel_traits_baseILj3072ES2_S2_S2_S2_fjLj128EEEEELb1ELb1ELb1ELb1EEEvNS_9BwdParamsE,"",@"SHT_CUDA_INFO"
	.sectionflags	@""
	.align	4


	//----- nvinfo : EIATTR_CUDA_API_VERSION
	.align		4
        /*0000*/ 	.byte	0x04, 0x37
        /*0002*/ 	.short	(.L_1903 - .L_1902)
.L_1902:
        /*0004*/ 	.word	0x00000082


	//----- nvinfo : EIATTR_KPARAM_INFO
	.align		4
.L_1903:
        /*0008*/ 	.byte	0x04, 0x17
        /*000a*/ 	.short	(.L_1905 - .L_1904)
.L_1904:
        /*000c*/ 	.word	0x00000000
        /*0010*/ 	.short	0x0000
        /*0012*/ 	.short	0x0000
        /*0014*/ 	.byte	0x00, 0xf0, 0xa1, 0x04


	//----- nvinfo : EIATTR_SPARSE_MMA_MASK
	.align		4
.L_1905:
        /*0018*/ 	.byte	0x03, 0x50
        /*001a*/ 	.short	0x0000


	//----- nvinfo : EIATTR_MAXREG_COUNT
	.align		4
        /*001c*/ 	.byte	0x03, 0x1b
        /*001e*/ 	.short	0x00ff


	//----- nvinfo : EIATTR_NUM_BARRIERS
	.align		4
        /*0020*/ 	.byte	0x02, 0x4c
        /*0022*/ 	.byte	0x01
	.zero		1


	//----- nvinfo : EIATTR_MERCURY_ISA_VERSION
	.align		4
        /*0024*/ 	.byte	0x03, 0x5f
        /*0026*/ 	.short	0x0101


	//----- nvinfo : EIATTR_COOP_GROUP_MASK_REGIDS
	.align		4
        /*0028*/ 	.byte	0x04, 0x29
        /*002a*/ 	.short	(.L_1907 - .L_1906)


	//   ....[0]....
.L_1906:
        /*002c*/ 	.word	0xffffffff


	//   ....[1]....
        /*0030*/ 	.word	0xffffffff


	//   ....[2]....
        /*0034*/ 	.word	0xffffffff


	//   ....[3]....
        /*0038*/ 	.word	0xffffffff


	//   ....[4]....
        /*003c*/ 	.word	0xffffffff


	//   ....[5]....
        /*0040*/ 	.word	0xffffffff


	//   ....[6]....
        /*0044*/ 	.word	0xffffffff


	//   ....[7]....
        /*0048*/ 	.word	0xffffffff


	//   ....[8]....
        /*004c*/ 	.word	0xffffffff


	//   ....[9]....
        /*0050*/ 	.word	0xffffffff


	//   ....[10]....
        /*0054*/ 	.word	0x050000b9


	//   ....[11]....
        /*0058*/ 	.word	0x050000b9


	//   ....[12]....
        /*005c*/ 	.word	0x050000b9


	//   ....[13]....
        /*0060*/ 	.word	0x050000b9


	//   ....[14]....
        /*0064*/ 	.word	0x050000b9


	//   ....[15]....
        /*0068*/ 	.word	0x050000b9


	//   ....[16]....
        /*006c*/ 	.word	0x050000b9


	//   ....[17]....
        /*0070*/ 	.word	0x050000b9


	//   ....[18]....
        /*0074*/ 	.word	0x050000b9


	//   ....[19]....
        /*0078*/ 	.word	0x050000b9


	//----- nvinfo : EIATTR_COOP_GROUP_INSTR_OFFSETS
	.align		4
.L_1907:
        /*007c*/ 	.byte	0x04, 0x28
        /*007e*/ 	.short	(.L_1909 - .L_1908)


	//   ....[0]....
.L_1908:
        /*0080*/ 	.word	0x00001ca0


	//   ....[1]....
        /*0084*/ 	.word	0x00001cb0


	//   ....[2]....
        /*0088*/ 	.word	0x00001ce0


	//   ....[3]....
        /*008c*/ 	.word	0x00001cf0


	//   ....[4]....
        /*0090*/ 	.word	0x00001d20


	//   ....[5]....
        /*0094*/ 	.word	0x00001d30


	//   ....[6]....
        /*0098*/ 	.word	0x00001d60


	//   ....[7]....
        /*009c*/ 	.word	0x00001d70


	//   ....[8]....
        /*00a0*/ 	.word	0x00001da0


	//   ....[9]....
        /*00a4*/ 	.word	0x00001db0


	//   ....[10]....
        /*00a8*/ 	.word	0x00005290


	//   ....[11]....
        /*00ac*/ 	.word	0x000052e0


	//   ....[12]....
        /*00b0*/ 	.word	0x00005350


	//   ....[13]....
        /*00b4*/ 	.word	0x000053b0


	//   ....[14]....
        /*00b8*/ 	.word	0x00005420


	//   ....[15]....
        /*00bc*/ 	.word	0x00005480


	//   ....[16]....
        /*00c0*/ 	.word	0x000054f0


	//   ....[17]....
        /*00c4*/ 	.word	0x00005550


	//   ....[18]....
        /*00c8*/ 	.word	0x000055c0


	//   ....[19]....
        /*00cc*/ 	.word	0x00005620


	//----- nvinfo : EIATTR_EXIT_INSTR_OFFSETS
	.align		4
.L_1909:
        /*00d0*/ 	.byte	0x04, 0x1c
        /*00d2*/ 	.short	(.L_1911 - .L_1910)


	//   ....[0]....
.L_1910:
        /*00d4*/ 	.word	0x00005230


	//----- nvinfo : EIATTR_MAX_THREADS
	.align		4
.L_1911:
        /*00d8*/ 	.byte	0x04, 0x05
        /*00da*/ 	.short	(.L_1913 - .L_1912)
.L_1912:
        /*00dc*/ 	.word	0x00000080
        /*00e0*/ 	.word	0x00000001
        /*00e4*/ 	.word	0x00000001


	//----- nvinfo : EIATTR_CRS_STACK_SIZE
	.align		4
.L_1913:
        /*00e8*/ 	.byte	0x04, 0x1e
        /*00ea*/ 	.short	(.L_1915 - .L_1914)
.L_1914:
        /*00ec*/ 	.word	0x00000000


	//----- nvinfo : EIATTR_CBANK_PARAM_SIZE
	.align		4
.L_1915:
        /*00f0*/ 	.byte	0x03, 0x19
        /*00f2*/ 	.short	0x0128


	//----- nvinfo : EIATTR_PARAM_CBANK
	.align		4
        /*00f4*/ 	.byte	0x04, 0x0a
        /*00f6*/ 	.short	(.L_1917 - .L_1916)
	.align		4
.L_1916:
        /*00f8*/ 	.word	index@(.nv.constant0._ZN10layer_norm13ln_bwd_kernelINS_13Kernel_traitsI6__halfS2_S2_S2_fjLj3072ELj1ELj1ELj4ELj16ENS_18Kernel_traits_baseILj3072ES2_S2_S2_S2_fjLj128EEEEELb1ELb1ELb1ELb1EEEvNS_9BwdParamsE)
        /*00fc*/ 	.short	0x0210
        /*00fe*/ 	.short	0x0128


	//----- nvinfo : EIATTR_SW_WAR
	.align		4
.L_1917:
        /*0100*/ 	.byte	0x04, 0x36
        /*0102*/ 	.short	(.L_1919 - .L_1918)
.L_1918:
        /*0104*/ 	.word	0x00000008
.L_1919:


//--------------------- .nv.info._ZN10layer_norm13ln_bwd_kernelINS_13Kernel_traitsIf13__nv_bfloat16S2_S2_fjLj3072ELj1ELj1ELj4ELj16ENS_18Kernel_traits_baseILj3072EfS2_S2_S2_fjLj128EEEEELb0ELb0ELb0ELb0EEEvNS_9BwdParamsE --------------------------
	.section	.nv.info._ZN10layer_norm13ln_bwd_kernelINS_13Kernel_traitsIf13__nv_bfloat16S2_S2_fjLj3072ELj1ELj1ELj4ELj16ENS_18Kernel_traits_baseILj3072EfS2_S2_S2_fjLj128EEEEELb0ELb0ELb0ELb0EEEvNS_9BwdParamsE,"",@"SHT_CUDA_INFO"
	.sectionflags	@""
	.align	4


	//----- nvinfo : EIATTR_CUDA_API_VERSION
	.align		4
        /*0000*/ 	.byte	0x04, 0x37
        /*0002*/ 	.short	(.L_1921 - .L_1920)
.L_1920:
        /*0004*/ 	.word	0x00000082


	//----- nvinfo : EIATTR_KPARAM_INFO
	.align		4
.L_1921:
        /*0008*/ 	.byte	0x04, 0x17
        /*000a*/ 	.short	(.L_1923 - .L_1922)
.L_1922:
        /*000c*/ 	.word	0x00000000
        /*0010*/ 	.short	0x0000
        /*0012*/ 	.short	0x0000
        /*0014*/ 	.byte	0x00, 0xf0, 0xa1, 0x04


	//----- nvinfo : EIATTR_SPARSE_MMA_MASK
	.align		4
.L_1923:
        /*0018*/ 	.byte	0x03, 0x50
        /*001a*/ 	.short	0x0000


	//----- nvinfo : EIATTR_MAXREG_COUNT
	.align		4
        /*001c*/ 	.byte	0x03, 0x1b
        /*001e*/ 	.short	0x00ff


	//----- nvinfo : EIATTR_NUM_BARRIERS
	.align		4
        /*0020*/ 	.byte	0x02, 0x4c
        /*0022*/ 	.byte	0x01
	.zero		1


	//----- nvinfo : EIATTR_MERCURY_ISA_VERSION
	.align		4
        /*0024*/ 	.byte	0x03, 0x5f
        /*0026*/ 	.short	0x0101


	//----- nvinfo : EIATTR_COOP_GROUP_MASK_REGIDS
	.align		4
        /*0028*/ 	.byte	0x04, 0x29
        /*002a*/ 	.short	(.L_1925 - .L_1924)


	//   ....[0]....
.L_1924:
        /*002c*/ 	.word	0xffffffff


	//   ....[1]....
        /*0030*/ 	.word	0xffffffff


	//   ....[2]....
        /*0034*/ 	.word	0xffffffff


	//   ....[3]....
        /*0038*/ 	.word	0xffffffff


	//   ....[4]....
        /*003c*/ 	.word	0xffffffff


	//   ....[5]....
        /*0040*/ 	.word	0xffffffff


	//   ....[6]....
        /*0044*/ 	.word	0xffffffff


	//   ....[7]....
        /*0048*/ 	.word	0xffffffff


	//   ....[8]....
        /*004c*/ 	.word	0xffffffff


	//   ....[9]....
        /*0050*/ 	.word	0xffffffff


	//   ....[10]....
        /*0054*/ 	.word	0x05000098


	//   ....[11]....
        /*0058*/ 	.word	0x05000098


	//   ....[12]....
        /*005c*/ 	.word	0x05000098


	//   ....[13]....
        /*0060*/ 	.word	0x05000098


	//   ....[14]....
        /*0064*/ 	.word	0x05000098


	//   ....[15]....
        /*0068*/ 	.word	0x05000098


	//   ....[16]....
        /*006c*/ 	.word	0x05000098


	//   ....[17]....
        /*0070*/ 	.word	0x05000098


	//   ....[18]....
        /*0074*/ 	.word	0x05000098


	//   ....[19]....
        /*0078*/ 	.word	0x05000098


	//----- nvinfo : EIATTR_COOP_GROUP_INSTR_OFFSETS
	.align		4
.L_1925:
        /*007c*/ 	.byte	0x04, 0x28
        /*007e*/ 	.short	(.L_1927 - .L_1926)


	//   ....[0]....
.L_1926:
        /*0080*/ 	.word	0x00001800


	//   ....[1]....
        /*0084*/ 	.word	0x00001810


	//   ....[2]....
        /*0088*/ 	.word	0x00001840


	//   ....[3]....
        /*008c*/ 	.word	0x00001850


	//   ....[4]....
        /*0090*/ 	.word	0x00001880


	//   ....[5]....
        /*0094*/ 	.word	0x00001890


	//   ....[6]....
        /*0098*/ 	.word	0x000018c0


	//   ....[7]....
        /*009c*/ 	.word	0x000018d0


	//   ....[8]....
        /*00a0*/ 	.word	0x00001900


	//   ....[9]....
        /*00a4*/ 	.word	0x00001910


	//   ....[10]....
        /*00a8*/ 	.word	0x00002e20


	//   ....[11]....
        /*00ac*/ 	.word	0x00002e80


	//   ....[12]....
        /*00b0*/ 	.word	0x00002ee0


	//   ....[13]....
        /*00b4*/ 	.word	0x00002f40


	//   ....[14]....
        /*00b8*/ 	.word	0x00002fb0


	//   ....[15]....
        /*00bc*/ 	.word	0x00003010


	//   ....[16]....
        /*00c0*/ 	.word	0x00003080


	//   ....[17]....
        /*00c4*/ 	.word	0x000030e0


	//   ....[18]....
        /*00c8*/ 	.word	0x00003150


	//   ....[19]....
        /*00cc*/ 	.word	0x000031b0


	//----- nvinfo : EIATTR_EXIT_INSTR_OFFSETS
	.align		4
.L_1927:
        /*00d0*/ 	.byte	0x04, 0x1c
        /*00d2*/ 	.short	(.L_1929 - .L_1928)


	//   ....[0]....
.L_1928:
        /*00d4*/ 	.word	0x00002d40


	//   ....[1]....
        /*00d8*/ 	.word	0x00002dd0


	//----- nvinfo : EIATTR_MAX_THREADS
	.align		4
.L_1929:
        /*00dc*/ 	.byte	0x04, 0x05
        /*00de*/ 	.short	(.L_1931 - .L_1930)
.L_1930:
        /*00e0*/ 	.word	0x00000080
        /*00e4*/ 	.word	0x00000001
        /*00e8*/ 	.word	0x00000001


	//----- nvinfo : EIATTR_CRS_STACK_SIZE
	.align		4
.L_1931:
        /*00ec*/ 	.byte	0x04, 0x1e
        /*00ee*/ 	.short	(.L_1933 - .L_1932)
.L_1932:
        /*00f0*/ 	.word	0x00000000


	//----- nvinfo : EIATTR_CBANK_PARAM_SIZE
	.align		4
.L_1933:
        /*00f4*/ 	.byte	0x03, 0x19
        /*00f6*/ 	.short	0x0128


	//----- nvinfo : EIATTR_PARAM_CBANK
	.align		4
        /*00f8*/ 	.byte	0x04, 0x0a
        /*00fa*/ 	.short	(.L_1935 - .L_1934)
	.align		4
.L_1934:
        /*00fc*/ 	.word	index@(.nv.constant0._ZN10layer_norm13ln_bwd_kernelINS_13Kernel_traitsIf13__nv_bfloat16S2_S2_fjLj3072ELj1ELj1ELj4ELj16ENS_18Kernel_traits_baseILj3072EfS2_S2_S2_fjLj128EEEEELb0ELb0ELb0ELb0EEEvNS_9BwdParamsE)
        /*0100*/ 	.short	0x0210
        /*0102*/ 	.short	0x0128


	//----- nvinfo : EIATTR_SW_WAR
	.align		4
.L_1935:
        /*0104*/ 	.byte	0x04, 0x36
        /*0106*/ 	.short	(.L_1937 - .L_1936)
.L_1936:
        /*0108*/ 	.word	0x00000008
.L_1937:


//--------------------- .nv.info._ZN10layer_norm13ln_bwd_kernelINS_13Kernel_traitsIf13__nv_bfloat16S2_S2_fjLj3072ELj1ELj1ELj4ELj16ENS_18Kernel_traits_baseILj3072EfS2_S2_S2_fjLj128EEEEELb0ELb0ELb0ELb1EEEvNS_9BwdParamsE --------------------------
	.section	.nv.info._ZN10layer_norm13ln_bwd_kernelINS_13Kernel_traitsIf13__nv_bfloat16S2_S2_fjLj3072ELj1ELj1ELj4ELj16ENS_18Kernel_traits_baseILj3072EfS2_S2_S2_fjLj128EEEEELb0ELb0ELb0ELb1EEEvNS_9BwdParamsE,"",@"SHT_CUDA_INFO"
	.sectionflags	@""
	.align	4


	//----- nvinfo : EIATTR_CUDA_API_VERSION
	.align		4
        /*0000*/ 	.byte	0x04, 0x37
        /*0002*/ 	.short	(.L_1939 - .L_1938)
.L_1938:
        /*0004*/ 	.word	0x00000082


	//----- nvinfo : EIATTR_KPARAM_INFO
	.align		4
.L_1939:
        /*0008*/ 	.byte	0x04, 0x17
        /*000a*/ 	.short	(.L_1941 - .L_1940)
.L_1940:
        /*000c*/ 	.word	0x00000000
        /*0010*/ 	.short	0x0000
        /*0012*/ 	.short	0x0000
        /*0014*/ 	.byte	0x00, 0xf0, 0xa1, 0x04


	//----- nvinfo : EIATTR_SPARSE_MMA_MASK
	.align		4
.L_1941:
        /*0018*/ 	.byte	0x03, 0x50
        /*001a*/ 	.short	0x0000


	//----- nvinfo : EIATTR_MAXREG_COUNT
	.align		4
        /*001c*/ 	.byte	0x03, 0x1b
        /*001e*/ 	.short	0x00ff


	//----- nvinfo : EIATTR_NUM_BARRIERS
	.align		4
        /*0020*/ 	.byte	0x02, 0x4c
        /*0022*/ 	.byte	0x01
	.zero		1


	//----- nvinfo : EIATTR_MERCURY_ISA_VERSION
	.align		4
        /*0024*/ 	.byte	0x03, 0x5f
        /*0026*/ 	.short	0x0101


	//----- nvinfo : EIATTR_COOP_GROUP_MASK_REGIDS
	.align		4
        /*0028*/ 	.byte	0x04, 0x29
        /*002a*/ 	.short	(.L_1943 - .L_1942)


	//   ....[0]....
.L_1942:
        /*002c*/ 	.word	0xffffffff


	//   ....[1]....
        /*0030*/ 	.word	0xffffffff


	//   ....[2]....
        /*0034*/ 	.word	0xffffffff


	//   ....[3]....
        /*0038*/ 	.word	0xffffffff


	//   ....[4]....
        /*003c*/ 	.word	0xffffffff


	//   ....[5]....
        /*0040*/ 	.word	0xffffffff


	//   ....[6]....
        /*0044*/ 	.word	0xffffffff


	//   ....[7]....
        /*0048*/ 	.word	0xffffffff


	//   ....[8]....
        /*004c*/ 	.word	0xffffffff


	//   ....[9]....
        /*0050*/ 	.word	0xffffffff


	//   ....[10]....
        /*0054*/ 	.word	0x05000031


	//   ....[11]....
        /*0058*/ 	.word	0x05000031


	//   ....[12]....
        /*005c*/ 	.word	0x05000031


	//   ....[13]....
        /*0060*/ 	.word	0x05000031


	//   ....[14]....
        /*0064*/ 	.word	0x05000031


	//   ....[15]....
        /*0068*/ 	.word	0x05000031


	//   ....[16]....
        /*006c*/ 	.word	0x05000031


	//   ....[17]....
        /*0070*/ 	.word	0x05000031


	//   ....[18]....
        /*0074*/ 	.word	0x05000031


	//   ....[19]....
        /*0078*/ 	.word	0x05000031


	//----- nvinfo : EIATTR_COOP_GROUP_INSTR_OFFSETS
	.align		4
.L_1943:
        /*007c*/ 	.byte	0x04, 0x28
        /*007e*/ 	.short	(.L_1945 - .L_1944)


	//   ....[0]....
.L_1944:
        /*0080*/ 	.word	0x000017f0


	//   ....[1]....
        /*0084*/ 	.word	0x00001800


	//   ....[2]....
        /*0088*/ 	.word	0x00001830


	//   ....[3]....
        /*008c*/ 	.word	0x00001840


	//   ....[4]....
        /*0090*/ 	.word	0x00001870


	//   ....[5]....
        /*0094*/ 	.word	0x00001880


	//   ....[6]....
        /*0098*/ 	.word	0x000018b0


	//   ....[7]....
        /*009c*/ 	.word	0x000018c0


	//   ....[8]....
        /*00a0*/ 	.word	0x000018f0


	//   ....[9]....
        /*00a4*/ 	.word	0x00001900


	//   ....[10]....
        /*00a8*/ 	.word	0x00002d90


	//   ....[11]....
        /*00ac*/ 	.word	0x00002df0


	//   ....[12]....
        /*00b0*/ 	.word	0x00002e50


	//   ....[13]....
        /*00b4*/ 	.word	0x00002eb0


	//   ....[14]....
        /*00b8*/ 	.word	0x00002f20


	//   ....[15]....
        /*00bc*/ 	.word	0x00002f80


	//   ....[16]....
        /*00c0*/ 	.word	0x00002ff0


	//   ....[17]....
        /*00c4*/ 	.word	0x00003050


	//   ....[18]....
        /*00c8*/ 	.word	0x000030d0


	//   ....[19]....
        /*00cc*/ 	.word	0x00003120


	//----- nvinfo : EIATTR_EXIT_INSTR_OFFSETS
	.align		4
.L_1945:
        /*00d0*/ 	.byte	0x04, 0x1c
        /*00d2*/ 	.short	(.L_1947 - .L_1946)


	//   ....[0]....
.L_1946:
        /*00d4*/ 	.word	0x00002d40


	//----- nvinfo : EIATTR_MAX_THREADS
	.align		4
.L_1947:
        /*00d8*/ 	.byte	0x04, 0x05
        /*00da*/ 	.short	(.L_1949 - .L_1948)
.L_1948:
        /*00dc*/ 	.word	0x00000080
        /*00e0*/ 	.word	0x00000001
        /*00e4*/ 	.word	0x00000001


	//----- nvinfo : EIATTR_CRS_STACK_SIZE
	.align		4
.L_1949:
        /*00e8*/ 	.byte	0x04, 0x1e
        /*00ea*/ 	.short	(.L_1951 - .L_1950)
.L_1950:
        /*00ec*/ 	.word	0x00000000


	//----- nvinfo : EIATTR_CBANK_PARAM_SIZE
	.align		4
.L_1951:
        /*00f0*/ 	.byte	0x03, 0x19
        /*00f2*/ 	.short	0x0128


	//----- nvinfo : EIATTR_PARAM_CBANK
	.align		4
        /*00f4*/ 	.byte	0x04, 0x0a
        /*00f6*/ 	.short	(.L_1953 - .L_1952)
	.align		4
.L_1952:
        /*00f8*/ 	.word	index@(.nv.constant0._ZN10layer_norm13ln_bwd_kernelINS_13Kernel_traitsIf13__nv_bfloat16S2_S2_fjLj3072ELj1ELj1ELj4ELj16ENS_18Kernel_traits_baseILj3072EfS2_S2_S2_fjLj128EEEEELb0ELb0ELb0ELb1EEEvNS_9BwdParamsE)
        /*00fc*/ 	.short	0x0210
        /*00fe*/ 	.short	0x0128


	//----- nvinfo : EIATTR_SW_WAR
	.align		4
.L_1953:
        /*0100*/ 	.byte	0x04, 0x36
        /*0102*/ 	.short	(.L_1955 - .L_1954)
.L_1954:
        /*0104*/ 	.word	0x00000008
.L_1955:


//--------------------- .nv.info._ZN10layer_norm13ln_bwd_kernelINS_13Kernel_traitsIf13__nv_bfloat16S2_S2_fjLj3072ELj1ELj1ELj4ELj16ENS_18Kernel_traits_baseILj3072EfS2_S2_S2_fjLj128EEEEELb0ELb0ELb1ELb0EEEvNS_9BwdParamsE --------------------------
	.section	.nv.info._ZN10layer_norm13ln_bwd_kernelINS_13Kernel_traitsIf13__nv_bfloat16S2_S2_fjLj3072ELj1ELj1ELj4ELj16ENS_18Kernel_traits_baseILj3072EfS2_S2_S2_fjLj128EEEEELb0ELb0ELb1ELb0EEEvNS_9BwdParamsE,"",@"SHT_CUDA_INFO"
	.sectionflags	@""
	.align	4


	//----- nvinfo : EIATTR_CUDA_API_VERSION
	.align		4
        /*0000*/ 	.byte	0x04, 0x37
        /*0002*/ 	.short	(.L_1957 - .L_1956)
.L_1956:
        /*0004*/ 	.word	0x00000082


	//----- nvinfo : EIATTR_KPARAM_INFO
	.align		4
.L_1957:
        /*0008*/ 	.byte	0x04, 0x17
        /*000a*/ 	.short	(.L_1959 - .L_1958)
.L_1958:
        /*000c*/ 	.word	0x00000000
        /*0010*/ 	.short	0x0000
        /*0012*/ 	.short	0x0000
        /*0014*/ 	.byte	0x00, 0xf0, 0xa1, 0x04


	//----- nvinfo : EIATTR_SPARSE_MMA_MASK
	.align		4
.L_1959:
        /*0018*/ 	.byte	0x03, 0x50
        /*001a*/ 	.short	0x0000


	//----- nvinfo : EIATTR_MAXREG_COUNT
	.align		4
        /*001c*/ 	.byte	0x03, 0x1b
        /*001e*/ 	.short	0x00ff


	//----- nvinfo : EIATTR_NUM_BARRIERS
	.align		4
        /*0020*/ 	.byte	0x02, 0x4c
        /*0022*/ 	.byte	0x01
	.zero		1


	//----- nvinfo : EIATTR_MERCURY_ISA_VERSION
	.align		4
        /*0024*/ 	.byte	0x03, 0x5f
        /*0026*/ 	.short	0x0101


	//----- nvinfo : EIATTR_COOP_GROUP_MASK_REGIDS
	.align		4
        /*0028*/ 	.byte	0x04, 0x29
        /*002a*/ 	.short	(.L_1961 - .L_1960)


	//   ....[0]....
.L_1960:
        /*002c*/ 	.word	0xffffffff


	//   ....[1]....
        /*0030*/ 	.word	0xffffffff


	//   ....[2]....
        /*0034*/ 	.word	0xffffffff


	//   ....[3]....
        /*0038*/ 	.word	0xffffffff


	//   ....[4]....
        /*003c*/ 	.word	0xffffffff


	//   ....[5]....
        /*0040*/ 	.word	0xffffffff


	//   ....[6]....
        /*0044*/ 	.word	0xffffffff


	//   ....[7]....
        /*0048*/ 	.word	0xffffffff


	//   ....[8]....
        /*004c*/ 	.word	0xffffffff


	//   ....[9]....
        /*0050*/ 	.word	0xffffffff


	//   ....[10]....
        /*0054*/ 	.word	0x05000070


	//   ....[11]....
        /*0058*/ 	.word	0x05000070


	//   ....[12]....
        /*005c*/ 	.word	0x05000070


	//   ....[13]....
        /*0060*/ 	.word	0x05000070


	//   ....[14]....
        /*0064*/ 	.word	0x05000070


	//   ....[15]....
        /*0068*/ 	.word	0x05000070


	//   ....[16]....
        /*006c*/ 	.word	0x05000070


	//   ....[17]....
        /*0070*/ 	.word	0x05000070


	//   ....[18]....
        /*0074*/ 	.word	0x05000070


	//   ....[19]....
        /*0078*/ 	.word	0x05000070


	//----- nvinfo : EIATTR_COOP_GROUP_INSTR_OFFSETS
	.align		4
.L_1961:
        /*007c*/ 	.byte	0x04, 0x28
        /*007e*/ 	.short	(.L_1963 - .L_1962)


	//   ....[0]....
.L_1962:
        /*0080*/ 	.word	0x00001a30


	//   ....[1]....
        /*0084*/ 	.word	0x00001a40


	//   ....[2]....
        /*0088*/ 	.word	0x00001a70


	//   ....[3]....
        /*008c*/ 	.word	0x00001a80


	//   ....[4]....
        /*0090*/ 	.word	0x00001ab0


	//   ....[5]....
        /*0094*/ 	.word	0x00001ac0


	//   ....[6]....
        /*0098*/ 	.word	0x00001af0


	//   ....[7]....
        /*009c*/ 	.word	0x00001b00


	//   ....[8]....
        /*00a0*/ 	.word	0x00001b30


	//   ....[9]....
        /*00a4*/ 	.word	0x00001b40


	//   ....[10]....
        /*00a8*/ 	.word	0x00004090


	//   ....[11]....
        /*00ac*/ 	.word	0x000040e0


	//   ....[12]....
        /*00b0*/ 	.word	0x00004140


	//   ....[13]....
        /*00b4*/ 	.word	0x000041a0


	//   ....[14]....
        /*00b8*/ 	.word	0x00004200


	//   ....[15]....
        /*00bc*/ 	.word	0x00004260


	//   ....[16]....
        /*00c0*/ 	.word	0x000042c0


	//   ....[17]....
        /*00c4*/ 	.word	0x00004320


	//   ....[18]....
        /*00c8*/ 	.word	0x00004380


	//   ....[19]....
        /*00cc*/ 	.word	0x000043e0


	//----- nvinfo : EIATTR_EXIT_INSTR_OFFSETS
	.align		4
.L_1963:
        /*00d0*/ 	.byte	0x04, 0x1c
        /*00d2*/ 	.short	(.L_1965 - .L_1964)


	//   ....[0]....
.L_1964:
        /*00d4*/ 	.word	0x00003fa0


	//   ....[1]....
        /*00d8*/ 	.word	0x00004030


	//----- nvinfo : EIATTR_MAX_THREADS
	.align		4
.L_1965:
        /*00dc*/ 	.byte	0x04, 0x05
        /*00de*/ 	.short	(.L_1967 - .L_1966)
.L_1966:
        /*00e0*/ 	.word	0x00000080
        /*00e4*/ 	.word	0x00000001
        /*00e8*/ 	.word	0x00000001


	//----- nvinfo : EIATTR_CRS_STACK_SIZE
	.align		4
.L_1967:
        /*00ec*/ 	.byte	0x04, 0x1e
        /*00ee*/ 	.short	(.L_1969 - .L_1968)
.L_1968:
        /*00f0*/ 	.word	0x00000000


	//----- nvinfo : EIATTR_CBANK_PARAM_SIZE
	.align		4
.L_1969:
        /*00f4*/ 	.byte	0x03, 0x19
        /*00f6*/ 	.short	0x0128


	//----- nvinfo : EIATTR_PARAM_CBANK
	.align		4
        /*00f8*/ 	.byte	0x04, 0x0a
        /*00fa*/ 	.short	(.L_1971 - .L_1970)
	.align		4
.L_1970:
        /*00fc*/ 	.word	index@(.nv.constant0._ZN10layer_norm13ln_bwd_kernelINS_13Kernel_traitsIf13__nv_bfloat16S2_S2_fjLj3072ELj1ELj1ELj4ELj16ENS_18Kernel_traits_baseILj3072EfS2_S2_S2_fjLj128EEEEELb0ELb0ELb1ELb0EEEvNS_9BwdParamsE)
        /*0100*/ 	.short	0x0210
        /*0102*/ 	.short	0x0128


	//----- nvinfo : EIATTR_SW_WAR
	.align		4
.L_1971:
        /*0104*/ 	.byte	0x04, 0x36
        /*0106*/ 	.short	(.L_1973 - .L_1972)
.L_1972:
        /*0108*/ 	.word	0x00000008
.L_1973:


//--------------------- .nv.info._ZN10layer_norm13ln_bwd_kernelINS_13Kernel_traitsIf13__nv_bfloat16S2_S2_fjLj3072ELj1ELj1ELj4ELj16ENS_18Kernel_traits_baseILj3072EfS2_S2_S2_fjLj128EEEEELb0ELb0ELb1ELb1EEEvNS_9BwdParamsE --------------------------
	.section	.nv.info._ZN10layer_norm13ln_bwd_kernelINS_13Kernel_traitsIf13__nv_bfloat16S2_S2_fjLj3072ELj1ELj1ELj4ELj16ENS_18Kernel_traits_baseILj3072EfS2_S2_S2_fjLj128EEEEELb0ELb0ELb1ELb1EEEvNS_9BwdParamsE,"",@"SHT_CUDA_INFO"
	.sectionflags	@""
	.align	4


	//----- nvinfo : EIATTR_CUDA_API_VERSION
	.align		4
        /*0000*/ 	.byte	0x04, 0x37
        /*0002*/ 	.short	(.L_1975 - .L_1974)
.L_1974:
        /*0004*/ 	.word	0x00000082


	//----- nvinfo : EIATTR_KPARAM_INFO
	.align		4
.L_1975:
        /*0008*/ 	.byte	0x04, 0x17
        /*000a*/ 	.short	(.L_1977 - .L_1976)
.L_1976:
        /*000c*/ 	.word	0x00000000
        /*0010*/ 	.short	0x0000
        /*0012*/ 	.short	0x0000
        /*0014*/ 	.byte	0x00, 0xf0, 0xa1, 0x04


	//----- nvinfo : EIATTR_SPARSE_MMA_MASK
	.align		4
.L_1977:
        /*0018*/ 	.byte	0x03, 0x50
        /*001a*/ 	.short	0x0000


	//----- nvinfo : EIATTR_MAXREG_COUNT
	.align		4
        /*001c*/ 	.byte	0x03, 0x1b
        /*001e*/ 	.short	0x00ff


	//----- nvinfo : EIATTR_NUM_BARRIERS
	.align		4
        /*0020*/ 	.byte	0x02, 0x4c
        /*0022*/ 	.byte	0x01
	.zero		1


	//----- nvinfo : EIATTR_MERCURY_ISA_VERSION
	.align		4
        /*0024*/ 	.byte	0x03, 0x5f
        /*0026*/ 	.short	0x0101


	//----- nvinfo : EIATTR_COOP_GROUP_MASK_REGIDS
	.align		4
        /*0028*/ 	.byte	0x04, 0x29
        /*002a*/ 	.short	(.L_1979 - .L_1978)


	//   ....[0]....
.L_1978:
        /*002c*/ 	.word	0xffffffff


	//   ....[1]....
        /*0030*/ 	.word	0xffffffff


	//   ....[2]....
        /*0034*/ 	.word	0xffffffff


	//   ....[3]....
        /*0038*/ 	.word	0xffffffff


	//   ....[4]....
        /*003c*/ 	.word	0xffffffff


	//   ....[5]....
        /*0040*/ 	.word	0xffffffff


	//   ....[6]....
        /*0044*/ 	.word	0xffffffff


	//   ....[7]....
        /*0048*/ 	.word	0xffffffff


	//   ....[8]....
        /*004c*/ 	.word	0xffffffff


	//   ....[9]....
        /*0050*/ 	.word	0xffffffff


	//   ....[10]....
        /*0054*/ 	.word	0x0500006c


	//   ....[11]....
        /*0058*/ 	.word	0x0500006c


	//   ....[12]....
        /*005c*/ 	.word	0x0500006c


	//   ....[13]....
        /*0060*/ 	.word	0x0500006c


	//   ....[14]....
        /*0064*/ 	.word	0x0500006c


	//   ....[15]....
        /*0068*/ 	.word	0x0500006c


	//   ....[16]....
        /*006c*/ 	.word	0x0500006c


	//   ....[17]....
        /*0070*/ 	.word	0x0500006c


	//   ....[18]....
        /*0074*/ 	.word	0x0500006c


	//   ....[19]....
        /*0078*/ 	.word	0x0500006c


	//----- nvinfo : EIATTR_COOP_GROUP_INSTR_OFFSETS
	.align		4
.L_1979:
        /*007c*/ 	.byte	0x04, 0x28
        /*007e*/ 	.short	(.L_1981 - .L_1980)


	//   ....[0]....
.L_1980:
        /*0080*/ 	.word	0x00001880


	//   ....[1]....
        /*0084*/ 	.word	0x00001890


	//   ....[2]....
        /*0088*/ 	.word	0x000018c0


	//   ....[3]....
        /*008c*/ 	.word	0x000018d0


	//   ....[4]....
        /*0090*/ 	.word	0x00001900


	//   ....[5]....
        /*0094*/ 	.word	0x00001910


	//   ....[6]....
        /*0098*/ 	.word	0x00001940


	//   ....[7]....
        /*009c*/ 	.word	0x00001950


	//   ....[8]....
        /*00a0*/ 	.word	0x00001980


	//   ....[9]....
        /*00a4*/ 	.word	0x00001990


	//   ....[10]....
        /*00a8*/ 	.word	0x00003bc0


	//   ....[11]....
        /*00ac*/ 	.word	0x00003c10


	//   ....[12]....
        /*00b0*/ 	.word	0x00003c70


	//   ....[13]....
        /*00b4*/ 	.word	0x00003cd0


	//   ....[14]....
        /*00b8*/ 	.word	0x00003d30


	//   ....[15]....
        /*00bc*/ 	.word	0x00003d90


	//   ....[16]....
        /*00c0*/ 	.word	0x00003df0


	//   ....[17]....
        /*00c4*/ 	.word	0x00003e50


	//   ....[18]....
        /*00c8*/ 	.word	0x00003eb0


	//   ....[19]....
        /*00cc*/ 	.word	0x00003f10


	//----- nvinfo : EIATTR_EXIT_INSTR_OFFSETS
	.align		4
.L_1981:
        /*00d0*/ 	.byte	0x04, 0x1c
        /*00d2*/ 	.short	(.L_1983 - .L_1982)


	//   ....[0]....
.L_1982:
        /*00d4*/ 	.word	0x00003b70


	//----- nvinfo : EIATTR_MAX_THREADS
	.align		4
.L_1983:
        /*00d8*/ 	.byte	0x04, 0x05
        /*00da*/ 	.short	(.L_1985 - .L_1984)
.L_1984:
        /*00dc*/ 	.word	0x00000080
        /*00e0*/ 	.word	0x00000001
        /*00e4*/ 	.word	0x00000001


	//----- nvinfo : EIATTR_CRS_STACK_SIZE
	.align		4
.L_1985:
        /*00e8*/ 	.byte	0x04, 0x1e
        /*00ea*/ 	.short	(.L_1987 - .L_1986)
.L_1986:
        /*00ec*/ 	.word	0x00000000


	//----- nvinfo : EIATTR_CBANK_PARAM_SIZE
	.align		4
.L_1987:
        /*00f0*/ 	.byte	0x03, 0x19
        /*00f2*/ 	.short	0x0128


	//----- nvinfo : EIATTR_PARAM_CBANK
	.align		4
        /*00f4*/ 	.byte	0x04, 0x0a
        /*00f6*/ 	.short	(.L_1989 - .L_1988)
	.align		4
.L_1988:
        /*00f8*/ 	.word	index@(.nv.constant0._ZN10layer_norm13ln_bwd_kernelINS_13Kernel_traitsIf13__nv_bfloat16S2_S2_fjLj3072ELj1ELj1ELj4ELj16ENS_18Kernel_traits_baseILj3072EfS2_S2_S2_fjLj128EEEEELb0ELb0ELb1ELb1EEEvNS_9BwdParamsE)
        /*00fc*/ 	.short	0x0210
        /*00fe*/ 	.short	0x0128


	//----- nvinfo : EIATTR_SW_WAR
	.align		4
.L_1989:
        /*0100*/ 	.byte	0x04, 0x36
        /*0102*/ 	.short	(.L_1991 - .L_1990)
.L_1990:
        /*0104*/ 	.word	0x00000008
.L_1991:


//--------------------- .nv.info._ZN10layer_norm13ln_bwd_kernelINS_13Kernel_traitsIf13__nv_bfloat16S2_S2_fjLj3072ELj1ELj1ELj4ELj16ENS_18Kernel_traits_baseILj3072EfS2_S2_S2_fjLj128EEEEELb0ELb1ELb0ELb0EEEvNS_9BwdParamsE --------------------------
	.section	.nv.info._ZN10layer_norm13ln_bwd_kernelINS_13Kernel_traitsIf13__nv_bfloat16S2_S2_fjLj3072ELj1ELj1ELj4ELj16ENS_18Kernel_traits_baseILj3072EfS2_S2_S2_fjLj128EEEEELb0ELb1ELb0ELb0EEEvNS_9BwdParamsE,"",@"SHT_CUDA_INFO"
	.sectionflags	@""
	.align	4


	//----- nvinfo : EIATTR_CUDA_API_VERSION
	.align		4
        /*0000*/ 	.byte	0x04, 0x37
        /*0002*/ 	.short	(.L_1993 - .L_1992)
.L_1992:
        /*0004*/ 	.word	0x00000082


	//----- nvinfo : EIATTR_KPARAM_INFO
	.align		4
.L_1993:
        /*0008*/ 	.byte	0x04, 0x17
        /*000a*/ 	.short	(.L_1995 - .L_1994)
.L_1994:
        /*000c*/ 	.word	0x00000000
        /*0010*/ 	.short	0x0000
        /*0012*/ 	.short	0x0000
        /*0014*/ 	.byte	0x00, 0xf0, 0xa1, 0x04


	//----- nvinfo : EIATTR_SPARSE_MMA_MASK
	.align		4
.L_1995:
        /*0018*/ 	.byte	0x03, 0x50
        /*001a*/ 	.short	0x0000


	//----- nvinfo : EIATTR_MAXREG_COUNT
	.align		4
        /*001c*/ 	.byte	0x03, 0x1b
        /*001e*/ 	.short	0x00ff


	//----- nvinfo : EIATTR_NUM_BARRIERS
	.align		4
        /*0020*/ 	.byte	0x02, 0x4c
        /*0022*/ 	.byte	0x01
	.zero		1


	//----- nvinfo : EIATTR_MERCURY_ISA_VERSION
	.align		4
        /*0024*/ 	.byte	0x03, 0x5f
        /*0026*/ 	.short	0x0101


	//----- nvinfo : EIATTR_COOP_GROUP_MASK_REGIDS
	.align		4
        /*0028*/ 	.byte	0x04, 0x29
        /*002a*/ 	.short	(.L_1997 - .L_1996)


	//   ....[0]....
.L_1996:
        /*002c*/ 	.word	0xffffffff


	//   ....[1]....
        /*0030*/ 	.word	0xffffffff


	//   ....[2]....
        /*0034*/ 	.word	0xffffffff


	//   ....[3]....
        /*0038*/ 	.word	0xffffffff


	//   ....[4]....
        /*003c*/ 	.word	0xffffffff


	//   ....[5]....
        /*0040*/ 	.word	0xffffffff


	//   ....[6]....
        /*0044*/ 	.word	0xffffffff


	//   ....[7]....
        /*0048*/ 	.word	0xffffffff


	//   ....[8]....
        /*004c*/ 	.word	0xffffffff


	//   ....[9]....
        /*0050*/ 	.word	0xffffffff


	//   ....[10]....
        /*0054*/ 	.word	0x050000c3


	//   ....[11]....
        /*0058*/ 	.word	0x050000c3


	//   ....[12]....
        /*005c*/ 	.word	0x050000c3


	//   ....[13]....
        /*0060*/ 	.word	0x050000c3


	//   ....[14]....
        /*0064*/ 	.word	0x050000c3


	//   ....[15]....
        /*0068*/ 	.word	0x050000c3


	//   ....[16]....
        /*006c*/ 	.word	0x050000c3


	//   ....[17]....
        /*0070*/ 	.word	0x050000c3


	//   ....[18]....
        /*0074*/ 	.word	0x050000c3


	//   ....[19]....
        /*0078*/ 	.word	0x050000c3


	//----- nvinfo : EIATTR_COOP_GROUP_INSTR_OFFSETS
	.align		4
.L_1997:
        /*007c*/ 	.byte	0x04, 0x28
        /*007e*/ 	.short	(.L_1999 - .L_1998)


	//   ....[0]....
.L_1998:
        /*0080*/ 	.word	0x00001990


	//   ....[1]....
        /*0084*/ 	.word	0x000019a0


	//   ....[2]....
        /*0088*/ 	.word	0x000019d0


	//   ....[3]....
        /*008c*/ 	.word	0x000019e0


	//   ....[4]....
        /*0090*/ 	.word	0x00001a10


	//   ....[5]....
        /*0094*/ 	.word	0x00001a20


	//   ....[6]....
        /*0098*/ 	.word	0x00001a50


	//   ....[7]....
        /*009c*/ 	.word	0x00001a60


	//   ....[8]....
        /*00a0*/ 	.word	0x00001a90


	//   ....[9]....
        /*00a4*/ 	.word	0x00001aa0


	//   ....[10]....
        /*00a8*/ 	.word	0x000035f0


	//   ....[11]....
        /*00ac*/ 	.word	0x00003640


	//   ....[12]....
        /*00b0*/ 	.word	0x000036b0


	//   ....[13]....
        /*00b4*/ 	.word	0x00003710


	//   ....[14]....
        /*00b8*/ 	.word	0x00003780


	//   ....[15]....
        /*00bc*/ 	.word	0x000037e0


	//   ....[16]....
        /*00c0*/ 	.word	0x00003850


	//   ....[17]....
        /*00c4*/ 	.word	0x000038b0


	//   ....[18]....
        /*00c8*/ 	.word	0x00003920


	//   ....[19]....
        /*00cc*/ 	.word	0x00003970


	//----- nvinfo : EIATTR_EXIT_INSTR_OFFSETS
	.align		4
.L_1999:
        /*00d0*/ 	.byte	0x04, 0x1c
        /*00d2*/ 	.short	(.L_2001 - .L_2000)


	//   ....[0]....
.L_2000:
        /*00d4*/ 	.word	0x000034c0


	//   ....[1]....
        /*00d8*/ 	.word	0x00003590


	//----- nvinfo : EIATTR_MAX_THREADS
	.align		4
.L_2001:
        /*00dc*/ 	.byte	0x04, 0x05
        /*00de*/ 	.short	(.L_2003 - .L_2002)
.L_2002:
        /*00e0*/ 	.word	0x00000080
        /*00e4*/ 	.word	0x00000001
        /*00e8*/ 	.word	0x00000001


	//----- nvinfo : EIATTR_CRS_STACK_SIZE
	.align		4
.L_2003:
        /*00ec*/ 	.byte	0x04, 0x1e
        /*00ee*/ 	.short	(.L_2005 - .L_2004)
.L_2004:
        /*00f0*/ 	.word	0x00000000


	//----- nvinfo : EIATTR_CBANK_PARAM_SIZE
	.align		4
.L_2005:
        /*00f4*/ 	.byte	0x03, 0x19
        /*00f6*/ 	.short	0x0128


	//----- nvinfo : EIATTR_PARAM_CBANK
	.align		4
        /*00f8*/ 	.byte	0x04, 0x0a
        /*00fa*/ 	.short	(.L_2007 - .L_2006)
	.align		4
.L_2006:
        /*00fc*/ 	.word	index@(.nv.constant0._ZN10layer_norm13ln_bwd_kernelINS_13Kernel_traitsIf13__nv_bfloat16S2_S2_fjLj3072ELj1ELj1ELj4ELj16ENS_18Kernel_traits_baseILj3072EfS2_S2_S2_fjLj128EEEEELb0ELb1ELb0ELb0EEEvNS_9BwdParamsE)
        /*0100*/ 	.short	0x0210
        /*0102*/ 	.short	0x0128


	//----- nvinfo : EIATTR_SW_WAR
	.align		4
.L_2007:
        /*0104*/ 	.byte	0x04, 0x36
        /*0106*/ 	.short	(.L_2009 - .L_2008)
.L_2008:
        /*0108*/ 	.word	0x00000008
.L_2009:


//--------------------- .nv.info._ZN10layer_norm13ln_bwd_kernelINS_13Kernel_traitsIf13__nv_bfloat16S2_S2_fjLj3072ELj1ELj1ELj4ELj16ENS_18Kernel_traits_baseILj3072EfS2_S2_S2_fjLj128EEEEELb0ELb1ELb0ELb1EEEvNS_9BwdParamsE --------------------------
	.section	.nv.info._ZN10layer_norm13ln_bwd_kernelINS_13Kernel_traitsIf13__nv_bfloat16S2_S2_fjLj3072ELj1ELj1ELj4ELj16ENS_18Kernel_traits_baseILj3072EfS2_S2_S2_fjLj128EEEEELb0ELb1ELb0ELb1EEEvNS_9BwdParamsE,"",@"SHT_CUDA_INFO"
	.sectionflags	@""
	.align	4


	//----- nvinfo : EIATTR_CUDA_API_VERSION
	.align		4
        /*0000*/ 	.byte	0x04, 0x37
        /*0002*/ 	.short	(.L_2011 - .L_2010)
.L_2010:
        /*0004*/ 	.word	0x00000082


	//----- nvinfo : EIATTR_KPARAM_INFO
	.align		4
.L_2011:
        /*0008*/ 	.byte	0x04, 0x17
        /*000a*/ 	.short	(.L_2013 - .L_2012)
.L_2012:
        /*000c*/ 	.word	0x00000000
        /*0010*/ 	.short	0x0000
        /*0012*/ 	.short	0x0000
        /*0014*/ 	.byte	0x00, 0xf0, 0xa1, 0x04


	//----- nvinfo : EIATTR_SPARSE_MMA_MASK
	.align		4
.L_2013:
        /*0018*/ 	.byte	0x03, 0x50
        /*001a*/ 	.short	0x0000


	//----- nvinfo : EIATTR_MAXREG_COUNT
	.align		4
        /*001c*/ 	.byte	0x03, 0x1b
        /*001e*/ 	.short	0x00ff


	//----- nvinfo : EIATTR_NUM_BARRIERS
	.align		4
        /*0020*/ 	.byte	0x02, 0x4c
        /*0022*/ 	.byte	0x01
	.zero		1


	//----- nvinfo : EIATTR_MERCURY_ISA_VERSION
	.align		4
        /*0024*/ 	.byte	0x03, 0x5f
        /*0026*/ 	.short	0x0101


	//----- nvinfo : EIATTR_COOP_GROUP_MASK_REGIDS
	.align		4
        /*0028*/ 	.byte	0x04, 0x29
        /*002a*/ 	.short	(.L_2015 - .L_2014)


	//   ....[0]....
.L_2014:
        /*002c*/ 	.word	0xffffffff


	//   ....[1]....
        /*0030*/ 	.word	0xffffffff


	//   ....[2]....
        /*0034*/ 	.word	0xffffffff


	//   ....[3]....
        /*0038*/ 	.word	0xffffffff


	//   ....[4]....
        /*003c*/ 	.word	0xffffffff


	//   ....[5]....
        /*0040*/ 	.word	0xffffffff


	//   ....[6]....
        /*0044*/ 	.word	0xffffffff


	//   ....[7]....
        /*0048*/ 	.word	0xffffffff


	//   ....[8]....
        /*004c*/ 	.word	0xffffffff


	//   ....[9]....
        /*0050*/ 	.word	0xffffffff


	//   ....[10]....
        /*0054*/ 	.word	0x050000b4


	//   ....[11]....
        /*0058*/ 	.word	0x050000b4


	//   ....[12]....
        /*005c*/ 	.word	0x050000b4


	//   ....[13]....
        /*0060*/ 	.word	0x050000b4


	//   ....[14]....
        /*0064*/ 	.word	0x050000b4


	//   ....[15]....
        /*0068*/ 	.word	0x050000b4


	//   ....[16]....
        /*006c*/ 	.word	0x050000b4


	//   ....[17]....
        /*0070*/ 	.word	0x050000b4


	//   ....[18]....
        /*0074*/ 	.word	0x050000b4


	//   ....[19]....
        /*0078*/ 	.word	0x050000b4


	//----- nvinfo : EIATTR_COOP_GROUP_INSTR_OFFSETS
	.align		4
.L_2015:
        /*007c*/ 	.byte	0x04, 0x28
        /*007e*/ 	.short	(.L_2017 - .L_2016)


	//   ....[0]....
.L_2016:
        /*0080*/ 	.word	0x00001940


	//   ....[1]....
        /*0084*/ 	.word	0x00001950


	//   ....[2]....
        /*0088*/ 	.word	0x00001980


	//   ....[3]....
        /*008c*/ 	.word	0x00001990


	//   ....[4]....
        /*0090*/ 	.word	0x000019c0


	//   ....[5]....
        /*0094*/ 	.word	0x000019d0


	//   ....[6]....
        /*0098*/ 	.word	0x00001a00


	//   ....[7]....
        /*009c*/ 	.word	0x00001a10


	//   ....[8]....
        /*00a0*/ 	.word	0x00001a40


	//   ....[9]....
        /*00a4*/ 	.word	0x00001a50


	//   ....[10]....
        /*00a8*/ 	.word	0x000037e0


	//   ....[11]....
        /*00ac*/ 	.word	0x00003830


	//   ....[12]....
        /*00b0*/ 	.word	0x000038a0


	//   ....[13]....
        /*00b4*/ 	.word	0x00003900


	//   ....[14]....
        /*00b8*/ 	.word	0x00003970


	//   ....[15]....
        /*00bc*/ 	.word	0x000039d0


	//   ....[16]....
        /*00c0*/ 	.word	0x00003a40


	//   ....[17]....
        /*00c4*/ 	.word	0x00003aa0


	//   ....[18]....
        /*00c8*/ 	.word	0x00003b10


	//   ....[19]....
        /*00cc*/ 	.word	0x00003b70


	//----- nvinfo : EIATTR_EXIT_INSTR_OFFSETS
	.align		4
.L_2017:
        /*00d0*/ 	.byte	0x04, 0x1c
        /*00d2*/ 	.short	(.L_2019 - .L_2018)


	//   ....[0]....
.L_2018:
        /*00d4*/ 	.word	0x00003780


	//----- nvinfo : EIATTR_MAX_THREADS
	.align		4
.L_2019:
        /*00d8*/ 	.byte	0x04, 0x05
        /*00da*/ 	.short	(.L_2021 - .L_2020)
.L_2020:
        /*00dc*/ 	.word	0x00000080
        /*00e0*/ 	.word	0x00000001
        /*00e4*/ 	.word	0x00000001


	//----- nvinfo : EIATTR_CRS_STACK_SIZE
	.align		4
.L_2021:
        /*00e8*/ 	.byte	0x04, 0x1e
        /*00ea*/ 	.short	(.L_2023 - .L_2022)
.L_2022:
        /*00ec*/ 	.word	0x00000000


	//----- nvinfo : EIATTR_CBANK_PARAM_SIZE
	.align		4
.L_2023:
        /*00f0*/ 	.byte	0x03, 0x19
        /*00f2*/ 	.short	0x0128


	//----- nvinfo : EIATTR_PARAM_CBANK
	.align		4
        /*00f4*/ 	.byte	0x04, 0x0a
        /*00f6*/ 	.short	(.L_2025 - .L_2024)
	.align		4
.L_2024:
        /*00f8*/ 	.word	index@(.nv.constant0._ZN10layer_norm13ln_bwd_kernelINS_13Kernel_traitsIf13__nv_bfloat16S2_S2_fjLj3072ELj1ELj1ELj4ELj16ENS_18Kernel_traits_baseILj3072EfS2_S2_S2_fjLj128EEEEELb0ELb1ELb0ELb1EEEvNS_9BwdParamsE)
        /*00fc*/ 	.short	0x0210
        /*00fe*/ 	.short	0x0128


	//----- nvinfo : EIATTR_SW_WAR
	.align		4
.L_2025:
        /*0100*/ 	.byte	0x04, 0x36
        /*0102*/ 	.short	(.L_2027 - .L_2026)
.L_2026:
        /*0104*/ 	.word	0x00000008
.L_2027:


//--------------------- .nv.info._ZN10layer_norm13ln_bwd_kernelINS_13Kernel_traitsIf13__nv_bfloat16S2_S2_fjLj3072ELj1ELj1ELj4ELj16ENS_18Kernel_traits_baseILj3072EfS2_S2_S2_fjLj128EEEEELb0ELb1ELb1ELb0EEEvNS_9BwdParamsE --------------------------
	.section	.nv.info._ZN10layer_norm13ln_bwd_kernelINS_13Kernel_traitsIf13__nv_bfloat16S2_S2_fjLj3072ELj1ELj1ELj4ELj16ENS_18Kernel_traits_baseILj3072EfS2_S2_S2_fjLj128EEEEELb0ELb1ELb1ELb0EEEvNS_9BwdParamsE,"",@"SHT_CUDA_INFO"
	.sectionflags	@""
	.align	4


	//----- nvinfo : EIATTR_CUDA_API_VERSION
	.align		4
        /*0000*/ 	.byte	0x04, 0x37
        /*0002*/ 	.short	(.L_2029 - .L_2028)
.L_2028:
        /*0004*/ 	.word	0x00000082


	//----- nvinfo : EIATTR_KPARAM_INFO
	.align		4
.L_2029:
        /*0008*/ 	.byte	0x04, 0x17
        /*000a*/ 	.short	(.L_2031 - .L_2030)
.L_2030:
        /*000c*/ 	.word	0x00000000
        /*0010*/ 	.short	0x0000
        /*0012*/ 	.short	0x0000
        /*0014*/ 	.byte	0x00, 0xf0, 0xa1, 0x04


	//----- nvinfo : EIATTR_SPARSE_MMA_MASK
	.align		4
.L_2031:
        /*0018*/ 	.byte	0x03, 0x50
        /*001a*/ 	.short	0x0000


	//----- nvinfo : EIATTR_MAXREG_COUNT
	.align		4
        /*001c*/ 	.byte	0x03, 0x1b
        /*001e*/ 	.short	0x00ff


	//----- nvinfo : EIATTR_NUM_BARRIERS
	.align		4
        /*0020*/ 	.byte	0x02, 0x4c
        /*0022*/ 	.byte	0x01
	.zero		1


	//----- nvinfo : EIATTR_MERCURY_ISA_VERSION
	.align		4
        /*0024*/ 	.byte	0x03, 0x5f
        /*0026*/ 	.short	0x0101


	//----- nvinfo : EIATTR_COOP_GROUP_MASK_REGIDS
	.align		4
        /*0028*/ 	.byte	0x04, 0x29
        /*002a*/ 	.short	(.L_2033 - .L_2032)


	//   ....[0]....
.L_2032:
        /*002c*/ 	.word	0xffffffff


	//   ....[1]....
        /*0030*/ 	.word	0xffffffff


	//   ....[2]....
        /*0034*/ 	.word	0xffffffff


	//   ....[3]....
        /*0038*/ 	.word	0xffffffff


	//   ....[4]....
        /*003c*/ 	.word	0xffffffff


	//   ....[5]....
        /*0040*/ 	.word	0xffffffff


	//   ....[6]....
        /*0044*/ 	.word	0xffffffff


	//   ....[7]....
        /*0048*/ 	.word	0xffffffff


	//   ....[8]....
        /*004c*/ 	.word	0xffffffff


	//   ....[9]....
        /*0050*/ 	.word	0xffffffff


	//   ....[10]....
        /*0054*/ 	.word	0x050000d6


	//   ....[11]....
        /*0058*/ 	.word	0x050000d6


	//   ....[12]....
        /*005c*/ 	.word	0x050000d6


	//   ....[13]....
        /*0060*/ 	.word	0x050000d6


	//   ....[14]....
        /*0064*/ 	.word	0x050000d6


	//   ....[15]....
        /*0068*/ 	.word	0x050000d6


	//   ....[16]....
        /*006c*/ 	.word	0x050000d6


	//   ....[17]....
        /*0070*/ 	.word	0x050000d6


	//   ....[18]....
        /*0074*/ 	.word	0x050000d6


	//   ....[19]....
        /*0078*/ 	.word	0x050000d6


	//----- nvinfo : EIATTR_COOP_GROUP_INSTR_OFFSETS
	.align		4
.L_2033:
        /*007c*/ 	.byte	0x04, 0x28
        /*007e*/ 	.short	(.L_2035 - .L_2034)


	//   ....[0]....
.L_2034:
        /*0080*/ 	.word	0x00001b90


	//   ....[1]....
        /*0084*/ 	.word	0x00001ba0


	//   ....[2]....
        /*0088*/ 	.word	0x00001bd0


	//   ....[3]....
        /*008c*/ 	.word	0x00001be0


	//   ....[4]....
        /*0090*/ 	.word	0x00001c10


	//   ....[5]....
        /*0094*/ 	.word	0x00001c20


	//   ....[6]....
        /*0098*/ 	.word	0x00001c50


	//   ....[7]....
        /*009c*/ 	.word	0x00001c60


	//   ....[8]....
        /*00a0*/ 	.word	0x00001c90


	//   ....[9]....
        /*00a4*/ 	.word	0x00001ca0


	//   ....[10]....
        /*00a8*/ 	.word	0x00004be0


	//   ....[11]....
        /*00ac*/ 	.word	0x00004c30


	//   ....[12]....
        /*00b0*/ 	.word	0x00004ca0


	//   ....[13]....
        /*00b4*/ 	.word	0x00004d00


	//   ....[14]....
        /*00b8*/ 	.word	0x00004d70


	//   ....[15]....
        /*00bc*/ 	.word	0x00004dd0


	//   ....[16]....
        /*00c0*/ 	.word	0x00004e40


	//   ....[17]....
        /*00c4*/ 	.word	0x00004ea0


	//   ....[18]....
        /*00c8*/ 	.word	0x00004f10


	//   ....[19]....
        /*00cc*/ 	.word	0x00004f70


	//----- nvinfo : EIATTR_EXIT_INSTR_OFFSETS
	.align		4
.L_2035:
        /*00d0*/ 	.byte	0x04, 0x1c
        /*00d2*/ 	.short	(.L_2037 - .L_2036)


	//   ....[0]....
.L_2036:
        /*00d4*/ 	.word	0x00004ab0


	//   ....[1]....
        /*00d8*/ 	.word	0x00004b80


	//----- nvinfo : EIATTR_MAX_THREADS
	.align		4
.L_2037:
        /*00dc*/ 	.byte	0x04, 0x05
        /*00de*/ 	.short	(.L_2039 - .L_2038)
.L_2038:
        /*00e0*/ 	.word	0x00000080
        /*00e4*/ 	.word	0x00000001
        /*00e8*/ 	.word	0x00000001


	//----- nvinfo : EIATTR_CRS_STACK_SIZE
	.align		4
.L_2039:
        /*00ec*/ 	.byte	0x04, 0x1e
        /*00ee*/ 	.short	(.L_2041 - .L_2040)
.L_2040:
        /*00f0*/ 	.word	0x00000000


	//----- nvinfo : EIATTR_CBANK_PARAM_SIZE
	.align		4
.L_2041:
        /*00f4*/ 	.byte	0x03, 0x19
        /*00f6*/ 	.short	0x0128


	//----- nvinfo : EIATTR_PARAM_CBANK
	.align		4
        /*00f8*/ 	.byte	0x04, 0x0a
        /*00fa*/ 	.short	(.L_2043 - .L_2042)
	.align		4
.L_2042:
        /*00fc*/ 	.word	index@(.nv.constant0._ZN10layer_norm13ln_bwd_kernelINS_13Kernel_traitsIf13__nv_bfloat16S2_S2_fjLj3072ELj1ELj1ELj4ELj16ENS_18Kernel_traits_baseILj3072EfS2_S2_S2_fjLj128EEEEELb0ELb1ELb1ELb0EEEvNS_9BwdParamsE)
        /*0100*/ 	.short	0x0210
        /*0102*/ 	.short	0x0128


	//----- nvinfo : EIATTR_SW_WAR
	.align		4
.L_2043:
        /*0104*/ 	.byte	0x04, 0x36
        /*0106*/ 	.short	(.L_2045 - .L_2044)
.L_2044:
        /*0108*/ 	.word	0x00000008
.L_2045:


//--------------------- .nv.info._ZN10layer_norm13ln_bwd_kernelINS_13Kernel_traitsIf13__nv_bfloat16S2_S2_fjLj3072ELj1ELj1ELj4ELj16ENS_18Kernel_traits_baseILj3072EfS2_S2_S2_fjLj128EEEEELb0ELb1ELb1ELb1EEEvNS_9BwdParamsE --------------------------
	.section	.nv.info._ZN10layer_norm13ln_bwd_kernelINS_13Kernel_traitsIf13__nv_bfloat16S2_S2_fjLj3072ELj1ELj1ELj4ELj16ENS_18Kernel_traits_baseILj3072EfS2_S2_S2_fjLj128EEEEELb0ELb1ELb1ELb1EEEvNS_9BwdParamsE,"",@"SHT_CUDA_INFO"
	.sectionflags	@""
	.align	4


	//----- nvinfo : EIATTR_CUDA_API_VERSION
	.align		4
        /*0000*/ 	.byte	0x04, 0x37
        /*0002*/ 	.short	(.L_2047 - .L_2046)
.L_2046:
        /*0004*/ 	.word	0x00000082


	//----- nvinfo : EIATTR_KPARAM_INFO
	.align		4
.L_2047:
        /*0008*/ 	.byte	0x04, 0x17
        /*000a*/ 	.short	(.L_2049 - .L_2048)
.L_2048:
        /*000c*/ 	.word	0x00000000
        /*0010*/ 	.short	0x0000
        /*0012*/ 	.short	0x0000
        /*0014*/ 	.byte	0x00, 0xf0, 0xa1, 0x04


	//----- nvinfo : EIATTR_SPARSE_MMA_MASK
	.align		4
.L_2049:
        /*0018*/ 	.byte	0x03, 0x50
        /*001a*/ 	.short	0x0000


	//----- nvinfo : EIATTR_MAXREG_COUNT
	.align		4
        /*001c*/ 	.byte	0x03, 0x1b
        /*001e*/ 	.short	0x00ff


	//----- nvinfo : EIATTR_NUM_BARRIERS
	.align		4
        /*0020*/ 	.byte	0x02, 0x4c
        /*0022*/ 	.byte	0x01
	.zero		1


	//----- nvinfo : EIATTR_MERCURY_ISA_VERSION
	.align		4
        /*0024*/ 	.byte	0x03, 0x5f
        /*0026*/ 	.short	0x0101


	//----- nvinfo : EIATTR_COOP_GROUP_MASK_REGIDS
	.align		4
        /*0028*/ 	.byte	0x04, 0x29
        /*002a*/ 	.short	(.L_2051 - .L_2050)


	//   ....[0]....
.L_2050:
        /*002c*/ 	.word	0xffffffff


	//   ....[1]....
        /*0030*/ 	.word	0xffffffff


	//   ....[2]....
        /*0034*/ 	.word	0xffffffff


	//   ....[3]....
        /*0038*/ 	.word	0xffffffff


	//   ....[4]....
        /*003c*/ 	.word	0xffffffff


	//   ....[5]....
        /*0040*/ 	.word	0xffffffff


	//   ....[6]....
        /*0044*/ 	.word	0xffffffff


	//   ....[7]....
        /*0048*/ 	.word	0xffffffff


	//   ....[8]....
        /*004c*/ 	.word	0xffffffff


	//   ....[9]....
        /*0050*/ 	.word	0xffffffff


	//   ....[10]....
        /*0054*/ 	.word	0x050000d8


	//   ....[11]....
        /*0058*/ 	.word	0x050000d8


	//   ....[12]....
        /*005c*/ 	.word	0x050000d8


	//   ....[13]....
        /*0060*/ 	.word	0x050000d8


	//   ....[14]....
        /*0064*/ 	.word	0x050000d8


	//   ....[15]....
        /*0068*/ 	.word	0x050000d8


	//   ....[16]....
        /*006c*/ 	.word	0x050000d8


	//   ....[17]....
        /*0070*/ 	.word	0x050000d8


	//   ....[18]....
        /*0074*/ 	.word	0x050000d8


	//   ....[19]....
        /*0078*/ 	.word	0x050000d8


	//----- nvinfo : EIATTR_COOP_GROUP_INSTR_OFFSETS
	.align		4
.L_2051:
        /*007c*/ 	.byte	0x04, 0x28
        /*007e*/ 	.short	(.L_2053 - .L_2052)


	//   ....[0]....
.L_2052:
        /*0080*/ 	.word	0x00001a70


	//   ....[1]....
        /*0084*/ 	.word	0x00001a80


	//   ....[2]....
        /*0088*/ 	.word	0x00001ab0


	//   ....[3]....
        /*008c*/ 	.word	0x00001ac0


	//   ....[4]....
        /*0090*/ 	.word	0x00001af0


	//   ....[5]....
        /*0094*/ 	.word	0x00001b00


	//   ....[6]....
        /*0098*/ 	.word	0x00001b30


	//   ....[7]....
        /*009c*/ 	.word	0x00001b40


	//   ....[8]....
        /*00a0*/ 	.word	0x00001b70


	//   ....[9]....
        /*00a4*/ 	.word	0x00001b80


	//   ....[10]....
        /*00a8*/ 	.word	0x00004700


	//   ....[11]....
        /*00ac*/ 	.word	0x00004750


	//   ....[12]....
        /*00b0*/ 	.word	0x000047c0


	//   ....[13]....
        /*00b4*/ 	.word	0x00004820


	//   ....[14]....
        /*00b8*/ 	.word	0x00004890


	//   ....[15]....
        /*00bc*/ 	.word	0x000048f0


	//   ....[16]....
        /*00c0*/ 	.word	0x00004960


	//   ....[17]....
        /*00c4*/ 	.word	0x000049c0


	//   ....[18]....
        /*00c8*/ 	.word	0x00004a30


	//   ....[19]....
        /*00cc*/ 	.word	0x00004a90


	//----- nvinfo : EIATTR_EXIT_INSTR_OFFSETS
	.align		4
.L_2053:
        /*00d0*/ 	.byte	0x04, 0x1c
        /*00d2*/ 	.short	(.L_2055 - .L_2054)


	//   ....[0]....
.L_2054:
        /*00d4*/ 	.word	0x000046a0


	//----- nvinfo : EIATTR_MAX_THREADS
	.align		4
.L_2055:
        /*00d8*/ 	.byte	0x04, 0x05
        /*00da*/ 	.short	(.L_2057 - .L_2056)
.L_2056:
        /*00dc*/ 	.word	0x00000080
        /*00e0*/ 	.word	0x00000001
        /*00e4*/ 	.word	0x00000001


	//----- nvinfo : EIATTR_CRS_STACK_SIZE
	.align		4
.L_2057:
        /*00e8*/ 	.byte	0x04, 0x1e
        /*00ea*/ 	.short	(.L_2059 - .L_2058)
.L_2058:
        /*00ec*/ 	.word	0x00000000


	//----- nvinfo : EIATTR_CBANK_PARAM_SIZE
	.align		4
.L_2059:
        /*00f0*/ 	.byte	0x03, 0x19
        /*00f2*/ 	.short	0x0128


	//----- nvinfo : EIATTR_PARAM_CBANK
	.align		4
        /*00f4*/ 	.byte	0x04, 0x0a
        /*00f6*/ 	.short	(.L_2061 - .L_2060)
	.align		4
.L_2060:
        /*00f8*/ 	.word	index@(.nv.constant0._ZN10layer_norm13ln_bwd_kernelINS_13Kernel_traitsIf13__nv_bfloat16S2_S2_fjLj3072ELj1ELj1ELj4ELj16ENS_18Kernel_traits_baseILj3072EfS2_S2_S2_fjLj128EEEEELb0ELb1ELb1ELb1EEEvNS_9BwdParamsE)
        /*00fc*/ 	.short	0x0210
        /*00fe*/ 	.short	0x0128


	//----- nvinfo : EIATTR_SW_WAR
	.align		4
.L_2061:
        /*0100*/ 	.byte	0x04, 0x36
        /*0102*/ 	.short	(.L_2063 - .L_2062)
.L_2062:
        /*0104*/ 	.word	0x00000008
.L_2063:


//--------------------- .nv.info._ZN10layer_norm13ln_bwd_kernelINS_13Kernel_traitsIf13__nv_bfloat16S2_S2_fjLj3072ELj1ELj1ELj4ELj16ENS_18Kernel_traits_baseILj3072EfS2_S2_S2_fjLj128EEEEELb1ELb0ELb0ELb0EEEvNS_9BwdParamsE --------------------------
	.section	.nv.info._ZN10layer_norm13ln_bwd_kernelINS_13Kernel_traitsIf13__nv_bfloat16S2_S2_fjLj3072ELj1ELj1ELj4ELj16ENS_18Kernel_traits_baseILj3072EfS2_S2_S2_fjLj128EEEEELb1ELb0ELb0ELb0EEEvNS_9BwdParamsE,"",@"SHT_CUDA_INFO"
	.sectionflags	@""
	.align	4


	//----- nvinfo : EIATTR_CUDA_API_VERSION
	.align		4
        /*0000*/ 	.byte	0x04, 0x37
        /*0002*/ 	.short	(.L_2065 - .L_2064)
.L_2064:
        /*0004*/ 	.word	0x00000082


	//----- nvinfo : EIATTR_KPARAM_INFO
	.align		4
.L_2065:
        /*0008*/ 	.byte	0x04, 0x17
        /*000a*/ 	.short	(.L_2067 - .L_2066)
.L_2066:
        /*000c*/ 	.word	0x00000000
        /*0010*/ 	.short	0x0000
        /*0012*/ 	.short	0x0000
        /*0014*/ 	.byte	0x00, 0xf0, 0xa1, 0x04


	//----- nvinfo : EIATTR_SPARSE_MMA_MASK
	.align		4
.L_2067:
        /*0018*/ 	.byte	0x03, 0x50
        /*001a*/ 	.short	0x0000


	//----- nvinfo : EIATTR_MAXREG_COUNT
	.align		4
        /*001c*/ 	.byte	0x03, 0x1b
        /*001e*/ 	.short	0x00ff


	//----- nvinfo : EIATTR_NUM_BARRIERS
	.align		4
        /*0020*/ 	.byte	0x02, 0x4c
        /*0022*/ 	.byte	0x01
	.zero		1


	//----- nvinfo : EIATTR_MERCURY_ISA_VERSION
	.align		4
        /*0024*/ 	.byte	0x03, 0x5f
        /*0026*/ 	.short	0x0101


	//----- nvinfo : EIATTR_COOP_GROUP_MASK_REGIDS
	.align		4
        /*0028*/ 	.byte	0x04, 0x29
        /*002a*/ 	.short	(.L_2069 - .L_2068)


	//   ....[0]....
.L_2068:
        /*002c*/ 	.word	0xffffffff


	//   ....[1]....
        /*0030*/ 	.word	0xffffffff


	//   ....[2]....
        /*0034*/ 	.word	0xffffffff


	//   ....[3]....
        /*0038*/ 	.word	0xffffffff


	//   ....[4]....
        /*003c*/ 	.word	0xffffffff


	//   ....[5]....
        /*0040*/ 	.word	0xffffffff


	//   ....[6]....
        /*0044*/ 	.word	0xffffffff


	//   ....[7]....
        /*0048*/ 	.word	0xffffffff


	//   ....[8]....
        /*004c*/ 	.word	0xffffffff


	//   ....[9]....
        /*0050*/ 	.word	0xffffffff


	//   ....[10]....
        /*0054*/ 	.word	0x05000070


	//   ....[11]....
        /*0058*/ 	.word	0x05000070


	//   ....[12]....
        /*005c*/ 	.word	0x05000070


	//   ....[13]....
        /*0060*/ 	.word	0x05000070


	//   ....[14]....
        /*0064*/ 	.word	0x05000070


	//   ....[15]....
        /*0068*/ 	.word	0x05000070


	//   ....[16]....
        /*006c*/ 	.word	0x05000070


	//   ....[17]....
        /*0070*/ 	.word	0x05000070


	//   ....[18]....
        /*0074*/ 	.word	0x05000070


	//   ....[19]....
        /*0078*/ 	.word	0x05000070


	//----- nvinfo : EIATTR_COOP_GROUP_INSTR_OFFSETS
	.align		4
.L_2069:
        /*007c*/ 	.byte	0x04, 0x28
        /*007e*/ 	.short	(.L_2071 - .L_2070)


	//   ....[0]....
.L_2070:
        /*0080*/ 	.word	0x000018b0


	//   ....[1]....
        /*0084*/ 	.word	0x000018c0


	//   ....[2]....
        /*0088*/ 	.word	0x000018f0


	//   ....[3]....
        /*008c*/ 	.word	0x00001900


	//   ....[4]....
        /*0090*/ 	.word	0x00001930


	//   ....[5]....
        /*0094*/ 	.word	0x00001940


	//   ....[6]....
        /*0098*/ 	.word	0x00001970


	//   ....[7]....
        /*009c*/ 	.word	0x00001980


	//   ....[8]....
        /*00a0*/ 	.word	0x000019b0


	//   ....[9]....
        /*00a4*/ 	.word	0x000019c0


	//   ....[10]....
        /*00a8*/ 	.word	0x00003390


	//   ....[11]....
        /*00ac*/ 	.word	0x000033e0


	//   ....[12]....
        /*00b0*/ 	.word	0x00003450


	//   ....[13]....
        /*00b4*/ 	.word	0x000034b0


	//   ....[14]....
        /*00b8*/ 	.word	0x00003520


	//   ....[15]....
        /*00bc*/ 	.word	0x00003580


	//   ....[16]....
        /*00c0*/ 	.word	0x000035f0


	//   ....[17]....
        /*00c4*/ 	.word	0x00003650


	//   ....[18]....
        /*00c8*/ 	.word	0x000036c0


	//   ....[19]....
        /*00cc*/ 	.word	0x00003720


	//----- nvinfo : EIATTR_EXIT_INSTR_OFFSETS
	.align		4
.L_2071:
        /*00d0*/ 	.byte	0x04, 0x1c
        /*00d2*/ 	.short	(.L_2073 - .L_2072)


	//   ....[0]....
.L_2072:
        /*00d4*/ 	.word	0x000032a0


	//   ....[1]....
        /*00d8*/ 	.word	0x00003330


	//----- nvinfo : EIATTR_MAX_THREADS
	.align		4
.L_2073:
        /*00dc*/ 	.byte	0x04, 0x05
        /*00de*/ 	.short	(.L_2075 - .L_2074)
.L_2074:
        /*00e0*/ 	.word	0x00000080
        /*00e4*/ 	.word	0x00000001
        /*00e8*/ 	.word	0x00000001


	//----- nvinfo : EIATTR_CRS_STACK_SIZE
	.align		4
.L_2075:
        /*00ec*/ 	.byte	0x04, 0x1e
        /*00ee*/ 	.short	(.L_2077 - .L_2076)
.L_2076:
        /*00f0*/ 	.word	0x00000000


	//----- nvinfo : EIATTR_CBANK_PARAM_SIZE
	.align		4
.L_2077:
        /*00f4*/ 	.byte	0x03, 0x19
        /*00f6*/ 	.short	0x0128


	//----- nvinfo : EIATTR_PARAM_CBANK
	.align		4
        /*00f8*/ 	.byte	0x04, 0x0a
        /*00fa*/ 	.short	(.L_2079 - .L_2078)
	.align		4
.L_2078:
        /*00fc*/ 	.word	index@(.nv.constant0._ZN10layer_norm13ln_bwd_kernelINS_13Kernel_traitsIf13__nv_bfloat16S2_S2_fjLj3072ELj1ELj1ELj4ELj16ENS_18Kernel_traits_baseILj3072EfS2_S2_S2_fjLj128EEEEELb1ELb0ELb0ELb0EEEvNS_9BwdParamsE)
        /*0100*/ 	.short	0x0210
        /*0102*/ 	.short	0x0128


	//----- nvinfo : EIATTR_SW_WAR
	.align		4
.L_2079:
        /*0104*/ 	.byte	0x04, 0x36
        /*0106*/ 	.short	(.L_2081 - .L_2080)
.L_2080:
        /*0108*/ 	.word	0x00000008
.L_2081:


//--------------------- .nv.info._ZN10layer_norm13ln_bwd_kernelINS_13Kernel_traitsIf13__nv_bfloat16S2_S2_fjLj3072ELj1ELj1ELj4ELj16ENS_18Kernel_traits_baseILj3072EfS2_S2_S2_fjLj128EEEEELb1ELb0ELb0ELb1EEEvNS_9BwdParamsE --------------------------
	.section	.nv.info._ZN10layer_norm13ln_bwd_kernelINS_13Kernel_traitsIf13__nv_bfloat16S2_S2_fjLj3072ELj1ELj1ELj4ELj16ENS_18Kernel_traits_baseILj3072EfS2_S2_S2_fjLj128EEEEELb1ELb0ELb0ELb1EEEvNS_9BwdParamsE,"",@"SHT_CUDA_INFO"
	.sectionflags	@""
	.align	4


	//----- nvinfo : EIATTR_CUDA_API_VERSION
	.align		4
        /*0000*/ 	.byte	0x04, 0x37
        /*0002*/ 	.short	(.L_2083 - .L_2082)
.L_2082:
        /*0004*/ 	.word	0x00000082


	//----- nvinfo : EIATTR_KPARAM_INFO
	.align		4
.L_2083:
        /*0008*/ 	.byte	0x04, 0x17
        /*000a*/ 	.short	(.L_2085 - .L_2084)
.L_2084:
        /*000c*/ 	.word	0x00000000
        /*0010*/ 	.short	0x0000
        /*0012*/ 	.short	0x0000
        /*0014*/ 	.byte	0x00, 0xf0, 0xa1, 0x04


	//----- nvinfo : EIATTR_SPARSE_MMA_MASK
	.align		4
.L_2085:
        /*0018*/ 	.byte	0x03, 0x50
        /*001a*/ 	.short	0x0000


	//----- nvinfo : EIATTR_MAXREG_COUNT
	.align		4
        /*001c*/ 	.byte	0x03, 0x1b
        /*001e*/ 	.short	0x00ff


	//----- nvinfo : EIATTR_NUM_BARRIERS
	.align		4
        /*0020*/ 	.byte	0x02, 0x4c
        /*0022*/ 	.byte	0x01
	.zero		1


	//----- nvinfo : EIATTR_MERCURY_ISA_VERSION
	.align		4
        /*0024*/ 	.byte	0x03, 0x5f
        /*0026*/ 	.short	0x0101


	//----- nvinfo : EIATTR_COOP_GROUP_MASK_REGIDS
	.align		4
        /*0028*/ 	.byte	0x04, 0x29
        /*002a*/ 	.short	(.L_2087 - .L_2086)


	//   ....[0]....
.L_2086:
        /*002c*/ 	.word	0xffffffff


	//   ....[1]....
        /*0030*/ 	.word	0xffffffff


	//   ....[2]....
        /*0034*/ 	.word	0xffffffff


	//   ....[3]....
        /*0038*/ 	.word	0xffffffff


	//   ....[4]....
        /*003c*/ 	.word	0xffffffff


	//   ....[5]....
        /*0040*/ 	.word	0xffffffff


	//   ....[6]....
        /*0044*/ 	.word	0xffffffff


	//   ....[7]....
        /*0048*/ 	.word	0xffffffff


	//   ....[8]....
        /*004c*/ 	.word	0xffffffff


	//   ....[9]....
        /*0050*/ 	.word	0xffffffff


	//   ....[10]....
        /*0054*/ 	.word	0x05000047


	//   ....[11]....
        /*0058*/ 	.word	0x05000047


	//   ....[12]....
        /*005c*/ 	.word	0x05000047


	//   ....[13]....
        /*0060*/ 	.word	0x05000047


	//   ....[14]....
        /*0064*/ 	.word	0x05000047


	//   ....[15]....
        /*0068*/ 	.word	0x05000047


	//   ....[16]....
        /*006c*/ 	.word	0x05000047


	//   ....[17]....
        /*0070*/ 	.word	0x05000047


	//   ....[18]....
        /*0074*/ 	.word	0x05000047


	//   ....[19]....
        /*0078*/ 	.word	0x05000047


	//----- nvinfo : EIATTR_COOP_GROUP_INSTR_OFFSETS
	.align		4
.L_2087:
        /*007c*/ 	.byte	0x04, 0x28
        /*007e*/ 	.short	(.L_2089 - .L_2088)


	//   ....[0]....
.L_2088:
        /*0080*/ 	.word	0x00001880


	//   ....[1]....
        /*0084*/ 	.word	0x00001890


	//   ....[2]....
        /*0088*/ 	.word	0x000018c0


	//   ....[3]....
        /*008c*/ 	.word	0x000018d0


	//   ....[4]....
        /*0090*/ 	.word	0x00001900


	//   ....[5]....
        /*0094*/ 	.word	0x00001910


	//   ....[6]....
        /*0098*/ 	.word	0x00001940


	//   ....[7]....
        /*009c*/ 	.word	0x00001950


	//   ....[8]....
        /*00a0*/ 	.word	0x00001980


	//   ....[9]....
        /*00a4*/ 	.word	0x00001990


	//   ....[10]....
        /*00a8*/ 	.word	0x00003390


	//   ....[11]....
        /*00ac*/ 	.word	0x000033e0


	//   ....[12]....
        /*00b0*/ 	.word	0x00003440


	//   ....[13]....
        /*00b4*/ 	.word	0x000034a0


	//   ....[14]....
        /*00b8*/ 	.word	0x00003500


	//   ....[15]....
        /*00bc*/ 	.word	0x00003560


	//   ....[16]....
        /*00c0*/ 	.word	0x000035c0


	//   ....[17]....
        /*00c4*/ 	.word	0x00003620


	//   ....[18]....
        /*00c8*/ 	.word	0x00003680


	//   ....[19]....
        /*00cc*/ 	.word	0x000036e0


	//----- nvinfo : EIATTR_EXIT_INSTR_OFFSETS
	.align		4
.L_2089:
        /*00d0*/ 	.byte	0x04, 0x1c
        /*00d2*/ 	.short	(.L_2091 - .L_2090)


	//   ....[0]....
.L_2090:
        /*00d4*/ 	.word	0x00003340


	//----- nvinfo : EIATTR_MAX_THREADS
	.align		4
.L_2091:
        /*00d8*/ 	.byte	0x04, 0x05
        /*00da*/ 	.short	(.L_2093 - .L_2092)
.L_2092:
        /*00dc*/ 	.word	0x00000080
        /*00e0*/ 	.word	0x00000001
        /*00e4*/ 	.word	0x00000001


	//----- nvinfo : EIATTR_CRS_STACK_SIZE
	.align		4
.L_2093:
        /*00e8*/ 	.byte	0x04, 0x1e
        /*00ea*/ 	.short	(.L_2095 - .L_2094)
.L_2094:
        /*00ec*/ 	.word	0x00000000


	//----- nvinfo : EIATTR_CBANK_PARAM_SIZE
	.align		4
.L_2095:
        /*00f0*/ 	.byte	0x03, 0x19
        /*00f2*/ 	.short	0x0128


	//----- nvinfo : EIATTR_PARAM_CBANK
	.align		4
        /*00f4*/ 	.byte	0x04, 0x0a
        /*00f6*/ 	.short	(.L_2097 - .L_2096)
	.align		4
.L_2096:
        /*00f8*/ 	.word	index@(.nv.constant0._ZN10layer_norm13ln_bwd_kernelINS_13Kernel_traitsIf13__nv_bfloat16S2_S2_fjLj3072ELj1ELj1ELj4ELj16ENS_18Kernel_traits_baseILj3072EfS2_S2_S2_fjLj128EEEEELb1ELb0ELb0ELb1EEEvNS_9BwdParamsE)
        /*00fc*/ 	.short	0x0210
        /*00fe*/ 	.short	0x0128


	//----- nvinfo : EIATTR_SW_WAR
	.align		4
.L_2097:
        /*0100*/ 	.byte	0x04, 0x36
        /*0102*/ 	.short	(.L_2099 - .L_2098)
.L_2098:
        /*0104*/ 	.word	0x00000008
.L_2099:


//--------------------- .nv.info._ZN10layer_norm22ln_bwd_finalize_kernelINS_22Kernel_traits_finalizeILj3072Ef13__nv_bfloat16S2_S2_fjLb0ELj1024ELj4ENS_18Kernel_traits_baseILj3072EfS2_S2_S2_fjLj1024EEEEELb0ELb0EEEvNS_9BwdParamsE --------------------------
	.section	.nv.info._ZN10layer_norm22ln_bwd_finalize_kernelINS_22Kernel_traits_finalizeILj3072Ef13__nv_bfloat16S2_S2_fjLb0ELj1024ELj4ENS_18Kernel_traits_baseILj3072EfS2_S2_S2_fjLj1024EEEEELb0ELb0EEEvNS_9BwdParamsE,"",@"SHT_CUDA_INFO"
	.sectionflags	@""
	.align	4


	//----- nvinfo : EIATTR_CUDA_API_VERSION
	.align		4
        /*0000*/ 	.byte	0x04, 0x37
        /*0002*/ 	.short	(.L_2101 - .L_2100)
.L_2100:
        /*0004*/ 	.word	0x00000082


	//----- nvinfo : EIATTR_KPARAM_INFO
	.align		4
.L_2101:
        /*0008*/ 	.byte	0x04, 0x17
        /*000a*/ 	.short	(.L_2103 - .L_2102)
.L_2102:
        /*000c*/ 	.word	0x00000000
        /*0010*/ 	.short	0x0000
        /*0012*/ 	.short	0x0000
        /*0014*/ 	.byte	0x00, 0xf0, 0xa1, 0x04


	//----- nvinfo : EIATTR_SPARSE_MMA_MASK
	.align		4
.L_2103:
        /*0018*/ 	.byte	0x03, 0x50
        /*001a*/ 	.short	0x0000


	//----- nvinfo : EIATTR_MAXREG_COUNT
	.align		4
        /*001c*/ 	.byte	0x03, 0x1b
        /*001e*/ 	.short	0x0040


	//----- nvinfo : EIATTR_NUM_BARRIERS
	.align		4
        /*0020*/ 	.byte	0x02, 0x4c
        /*0022*/ 	.byte	0x01
	.zero		1


	//----- nvinfo : EIATTR_MERCURY_ISA_VERSION
	.align		4
        /*0024*/ 	.byte	0x03, 0x5f
        /*0026*/ 	.short	0x0101


	//----- nvinfo : EIATTR_COOP_GROUP_MASK_REGIDS
	.align		4
        /*0028*/ 	.byte	0x04, 0x29
        /*002a*/ 	.short	(.L_2105 - .L_2104)


	//   ....[0]....
.L_2104:
        /*002c*/ 	.word	0xffffffff


	//   ....[1]....
        /*0030*/ 	.word	0xffffffff


	//   ....[2]....
        /*0034*/ 	.word	0xffffffff


	//   ....[3]....
        /*0038*/ 	.word	0xffffffff


	//   ....[4]....
        /*003c*/ 	.word	0xffffffff


	//   ....[5]....
        /*0040*/ 	.word	0xffffffff


	//   ....[6]....
        /*0044*/ 	.word	0xffffffff


	//   ....[7]....
        /*0048*/ 	.word	0xffffffff


	//   ....[8]....
        /*004c*/ 	.word	0xffffffff


	//   ....[9]....
        /*0050*/ 	.word	0xffffffff


	//   ....[10]....
        /*0054*/ 	.word	0x05000013


	//   ....[11]....
        /*0058*/ 	.word	0x05000013


	//   ....[12]....
        /*005c*/ 	.word	0x05000013


	//   ....[13]....
        /*0060*/ 	.word	0x05000013


	//   ....[14]....
        /*0064*/ 	.word	0x05000013


	//   ....[15]....
        /*0068*/ 	.word	0x05000013


	//   ....[16]....
        /*006c*/ 	.word	0x05000013


	//   ....[17]....
        /*0070*/ 	.word	0x05000013


	//   ....[18]....
        /*0074*/ 	.word	0x05000013


	//   ....[19]....
        /*0078*/ 	.word	0x05000013


	//----- nvinfo : EIATTR_COOP_GROUP_INSTR_OFFSETS
	.align		4
.L_2105:
        /*007c*/ 	.byte	0x04, 0x28
        /*007e*/ 	.short	(.L_2107 - .L_2106)


	//   ....[0]....
.L_2106:
        /*0080*/ 	.word	0x000008e0


	//   ....[1]....
        /*0084*/ 	.word	0x000008f0


	//   ....[2]....
        /*0088*/ 	.word	0x00000920


	//   ....[3]....
        /*008c*/ 	.word	0x00000930


	//   ....[4]....
        /*0090*/ 	.word	0x00000960


	//   ....[5]....
        /*0094*/ 	.word	0x00000970


	//   ....[6]....
        /*0098*/ 	.word	0x000009a0


	//   ....[7]....
        /*009c*/ 	.word	0x000009b0


	//   ....[8]....
        /*00a0*/ 	.word	0x000009e0


	//   ....[9]....
        /*00a4*/ 	.word	0x000009f0


	//   ....[10]....
        /*00a8*/ 	.word	0x00000bf0


	//   ....[11]....
        /*00ac*/ 	.word	0x00000c60


	//   ....[12]....
        /*00b0*/ 	.word	0x00000cd0


	//   ....[13]....
        /*00b4*/ 	.word	0x00000d40


	//   ....[14]....
        /*00b8*/ 	.word	0x00000db0


	//   ....[15]....
        /*00bc*/ 	.word	0x00000e10


	//   ....[16]....
        /*00c0*/ 	.word	0x00000e80


	//   ....[17]....
        /*00c4*/ 	.word	0x00000ef0


	//   ....[18]....
        /*00c8*/ 	.word	0x00000f60


	//   ....[19]....
        /*00cc*/ 	.word	0x00000fd0


	//----- nvinfo : EIATTR_EXIT_INSTR_OFFSETS
	.align		4
.L_2107:
        /*00d0*/ 	.byte	0x04, 0x1c
        /*00d2*/ 	.short	(.L_2109 - .L_2108)


	//   ....[0]....
.L_2108:
        /*00d4*/ 	.word	0x00000070


	//   ....[1]....
        /*00d8*/ 	.word	0x00000b90


	//----- nvinfo : EIATTR_MAX_THREADS
	.align		4
.L_2109:
        /*00dc*/ 	.byte	0x04, 0x05
        /*00de*/ 	.short	(.L_2111 - .L_2110)
.L_2110:
        /*00e0*/ 	.word	0x00000400
        /*00e4*/ 	.word	0x00000001
        /*00e8*/ 	.word	0x00000001


	//----- nvinfo : EIATTR_CRS_STACK_SIZE
	.align		4
.L_2111:
        /*00ec*/ 	.byte	0x04, 0x1e
        /*00ee*/ 	.short	(.L_2113 - .L_2112)
.L_2112:
        /*00f0*/ 	.word	0x00000000


	//----- nvinfo : EIATTR_CBANK_PARAM_SIZE
	.align		4
.L_2113:
        /*00f4*/ 	.byte	0x03, 0x19
        /*00f6*/ 	.short	0x0128


	//----- nvinfo : EIATTR_PARAM_CBANK
	.align		4
        /*00f8*/ 	.byte	0x04, 0x0a
        /*00fa*/ 	.short	(.L_2115 - .L_2114)
	.align		4
.L_2114:
        /*00fc*/ 	.word	index@(.nv.constant0._ZN10layer_norm22ln_bwd_finalize_kernelINS_22Kernel_traits_finalizeILj3072Ef13__nv_bfloat16S2_S2_fjLb0ELj1024ELj4ENS_18Kernel_traits_baseILj3072EfS2_S2_S2_fjLj1024EEEEELb0ELb0EEEvNS_9BwdParamsE)
        /*0100*/ 	.short	0x0210
        /*0102*/ 	.short	0x0128


	//----- nvinfo : EIATTR_SW_WAR
	.align		4
.L_2115:
        /*0104*/ 	.byte	0x04, 0x36
        /*0106*/ 	.short	(.L_2117 - .L_2116)
.L_2116:
        /*0108*/ 	.word	0x00000008
.L_2117:


//--------------------- .nv.info._ZN10layer_norm13ln_bwd_kernelINS_13Kernel_traitsIf13__nv_bfloat16S2_S2_fjLj3072ELj1ELj1ELj4ELj16ENS_18Kernel_traits_baseILj3072EfS2_S2_S2_fjLj128EEEEELb1ELb0ELb1ELb0EEEvNS_9BwdParamsE --------------------------
	.section	.nv.info._ZN10layer_norm13ln_bwd_kernelINS_13Kernel_traitsIf13__nv_bfloat16S2_S2_fjLj3072ELj1ELj1ELj4ELj16ENS_18Kernel_traits_baseILj3072EfS2_S2_S2_fjLj128EEEEELb1ELb0ELb1ELb0EEEvNS_9BwdParamsE,"",@"SHT_CUDA_INFO"
	.sectionflags	@""
	.align	4


	//----- nvinfo : EIATTR_CUDA_API_VERSION
	.align		4
        /*0000*/ 	.byte	0x04, 0x37
        /*0002*/ 	.short	(.L_2119 - .L_2118)
.L_2118:
        /*0004*/ 	.word	0x00000082


	//----- nvinfo : EIATTR_KPARAM_INFO
	.align		4
.L_2119:
        /*0008*/ 	.byte	0x04, 0x17
        /*000a*/ 	.short	(.L_2121 - .L_2120)
.L_2120:
        /*000c*/ 	.word	0x00000000
        /*0010*/ 	.short	0x0000
        /*0012*/ 	.short	0x0000
        /*0014*/ 	.byte	0x00, 0xf0, 0xa1, 0x04


	//----- nvinfo : EIATTR_SPARSE_MMA_MASK
	.align		4
.L_2121:
        /*0018*/ 	.byte	0x03, 0x50
        /*001a*/ 	.short	0x0000


	//----- nvinfo : EIATTR_MAXREG_COUNT
	.align		4
        /*001c*/ 	.byte	0x03, 0x1b
        /*001e*/ 	.short	0x00ff


	//----- nvinfo : EIATTR_NUM_BARRIERS
	.align		4
        /*0020*/ 	.byte	0x02, 0x4c
        /*0022*/ 	.byte	0x01
	.zero		1


	//----- nvinfo : EIATTR_MERCURY_ISA_VERSION
	.align		4
        /*0024*/ 	.byte	0x03, 0x5f
        /*0026*/ 	.short	0x0101


	//----- nvinfo : EIATTR_COOP_GROUP_MASK_REGIDS
	.align		4
        /*0028*/ 	.byte	0x04, 0x29
        /*002a*/ 	.short	(.L_2123 - .L_2122)


	//   ....[0]....
.L_2122:
        /*002c*/ 	.word	0xffffffff


	//   ....[1]....
        /*0030*/ 	.word	0xffffffff


	//   ....[2]....
        /*0034*/ 	.word	0xffffffff


	//   ....[3]....
        /*0038*/ 	.word	0xffffffff


	//   ....[4]....
        /*003c*/ 	.word	0xffffffff


	//   ....[5]....
        /*0040*/ 	.word	0xffffffff


	//   ....[6]....
        /*0044*/ 	.word	0xffffffff


	//   ....[7]....
        /*0048*/ 	.word	0xffffffff


	//   ....[8]....
        /*004c*/ 	.word	0xffffffff


	//   ....[9]....
        /*0050*/ 	.word	0xffffffff


	//   ....[10]....
        /*0054*/ 	.word	0x05000070


	//   ....[11]....
        /*0058*/ 	.word	0x05000070


	//   ....[12]....
        /*005c*/ 	.word	0x05000070


	//   ....[13]....
        /*0060*/ 	.word	0x05000070


	//   ....[14]....
        /*0064*/ 	.word	0x05000070


	//   ....[15]....
        /*0068*/ 	.word	0x05000070


	//   ....[16]....
        /*006c*/ 	.word	0x05000070


	//   ....[17]....
        /*0070*/ 	.word	0x05000070


	//   ....[18]....
        /*0074*/ 	.word	0x05000070


	//   ....[19]....
        /*0078*/ 	.word	0x05000070


	//----- nvinfo : EIATTR_COOP_GROUP_INSTR_OFFSETS
	.align		4
.L_2123:
        /*007c*/ 	.byte	0x04, 0x28
        /*007e*/ 	.short	(.L_2125 - .L_2124)


	//   ....[0]....
.L_2124:
        /*0080*/ 	.word	0x00001c10


	//   ....[1]....
        /*0084*/ 	.word	0x00001c20


	//   ....[2]....
        /*0088*/ 	.word	0x00001c50


	//   ....[3]....
        /*008c*/ 	.word	0x00001c60


	//   ....[4]....
        /*0090*/ 	.word	0x00001c90


	//   ....[5]....
        /*0094*/ 	.word	0x00001ca0


	//   ....[6]....
        /*0098*/ 	.word	0x00001cd0


	//   ....[7]....
        /*009c*/ 	.word	0x00001ce0


	//   ....[8]....
        /*00a0*/ 	.word	0x00001d10


	//   ....[9]....
        /*00a4*/ 	.word	0x00001d20


	//   ....[10]....
        /*00a8*/ 	.word	0x000049b0


	//   ....[11]....
        /*00ac*/ 	.word	0x00004a00


	//   ....[12]....
        /*00b0*/ 	.word	0x00004a70


	//   ....[13]....
        /*00b4*/ 	.word	0x00004ad0


	//   ....[14]....
        /*00b8*/ 	.word	0x00004b40


	//   ....[15]....
        /*00bc*/ 	.word	0x00004ba0


	//   ....[16]....
        /*00c0*/ 	.word	0x00004c10


	//   ....[17]....
        /*00c4*/ 	.word	0x00004c70


	//   ....[18]....
        /*00c8*/ 	.word	0x00004ce0


	//   ....[19]....
        /*00cc*/ 	.word	0x00004d40


	//----- nvinfo : EIATTR_EXIT_INSTR_OFFSETS
	.align		4
.L_2125:
        /*00d0*/ 	.byte	0x04, 0x1c
        /*00d2*/ 	.short	(.L_2127 - .L_2126)


	//   ....[0]....
.L_2126:
        /*00d4*/ 	.word	0x000048c0


	//   ....[1]....
        /*00d8*/ 	.word	0x00004950


	//----- nvinfo : EIATTR_MAX_THREADS
	.align		4
.L_2127:
        /*00dc*/ 	.byte	0x04, 0x05
        /*00de*/ 	.short	(.L_2129 - .L_2128)
.L_2128:
        /*00e0*/ 	.word	0x00000080
        /*00e4*/ 	.word	0x00000001
        /*00e8*/ 	.word	0x00000001


	//----- nvinfo : EIATTR_CRS_STACK_SIZE
	.align		4
.L_2129:
        /*00ec*/ 	.byte	0x04, 0x1e
        /*00ee*/ 	.short	(.L_2131 - .L_2130)
.L_2130:
        /*00f0*/ 	.word	0x00000000


	//----- nvinfo : EIATTR_CBANK_PARAM_SIZE
	.align		4
.L_2131:
        /*00f4*/ 	.byte	0x03, 0x19
        /*00f6*/ 	.short	0x0128


	//----- nvinfo : EIATTR_PARAM_CBANK
	.align		4
        /*00f8*/ 	.byte	0x04, 0x0a
        /*00fa*/ 	.short	(.L_2133 - .L_2132)
	.align		4
.L_2132:
        /*00fc*/ 	.word	index@(.nv.constant0._ZN10layer_norm13ln_bwd_kernelINS_13Kernel_traitsIf13__nv_bfloat16S2_S2_fjLj3072ELj1ELj1ELj4ELj16ENS_18Kernel_traits_baseILj3072EfS2_S2_S2_fjLj128EEEEELb1ELb0ELb1ELb0EEEvNS_9BwdParamsE)
        /*0100*/ 	.short	0x0210
        /*0102*/ 	.short	0x0128


	//----- nvinfo : EIATTR_SW_WAR
	.align		4
.L_2133:
        /*0104*/ 	.byte	0x04, 0x36
        /*0106*/ 	.short	(.L_2135 - .L_2134)
.L_2134:
        /*0108*/ 	.word	0x00000008
.L_2135:


//--------------------- .nv.info._ZN10layer_norm22ln_bwd_finalize_kernelINS_22Kernel_traits_finalizeILj3072Ef13__nv_bfloat16S2_S2_fjLb0ELj1024ELj4ENS_18Kernel_traits_baseILj3072EfS2_S2_S2_fjLj1024EEEEELb0ELb1EEEvNS_9BwdParamsE --------------------------
	.section	.nv.info._ZN10layer_norm22ln_bwd_finalize_kernelINS_22Kernel_traits_finalizeILj3072Ef13__nv_bfloat16S2_S2_fjLb0ELj1024ELj4ENS_18Kernel_traits_baseILj3072EfS2_S2_S2_fjLj1024EEEEELb0ELb1EEEvNS_9BwdParamsE,"",@"SHT_CUDA_INFO"
	.sectionflags	@""
	.align	4


	//----- nvinfo : EIATTR_CUDA_API_VERSION
	.align		4
        /*0000*/ 	.byte	0x04, 0x37
        /*0002*/ 	.short	(.L_2137 - .L_2136)
.L_2136:
        /*0004*/ 	.word	0x00000082


	//----- nvinfo : EIATTR_KPARAM_INFO
	.align		4
.L_2137:
        /*0008*/ 	.byte	0x04, 0x17
        /*000a*/ 	.short	(.L_2139 - .L_2138)
.L_2138:
        /*000c*/ 	.word	0x00000000
        /*0010*/ 	.short	0x0000
        /*0012*/ 	.short	0x0000
        /*0014*/ 	.byte	0x00, 0xf0, 0xa1, 0x04


	//----- nvinfo : EIATTR_SPARSE_MMA_MASK
	.align		4
.L_2139:
        /*0018*/ 	.byte	0x03, 0x50
        /*001a*/ 	.short	0x0000


	//----- nvinfo : EIATTR_MAXREG_COUNT
	.align		4
        /*001c*/ 	.byte	0x03, 0x1b
        /*001e*/ 	.short	0x0040


	//----- nvinfo : EIATTR_NUM_BARRIERS
	.align		4
        /*0020*/ 	.byte	0x02, 0x4c
        /*0022*/ 	.byte	0x01
	.zero		1


	//----- nvinfo : EIATTR_MERCURY_ISA_VERSION
	.align		4
        /*0024*/ 	.byte	0x03, 0x5f
        /*0026*/ 	.short	0x0101


	//----- nvinfo : EIATTR_COOP_GROUP_MASK_REGIDS
	.align		4
        /*0028*/ 	.byte	0x04, 0x29
        /*002a*/ 	.short	(.L_2141 - .L_2140)


	//   ....[0]....
.L_2140:
        /*002c*/ 	.word	0xffffffff


	//   ....[1]....
        /*0030*/ 	.word	0xffffffff


	//   ....[2]....
        /*0034*/ 	.word	0xffffffff


	//   ....[3]....
        /*0038*/ 	.word	0xffffffff


	//   ....[4]....
        /*003c*/ 	.word	0xffffffff


	//   ....[5]....
        /*0040*/ 	.word	0xffffffff


	//   ....[6]....
        /*0044*/ 	.word	0xffffffff


	//   ....[7]....
        /*0048*/ 	.word	0xffffffff


	//   ....[8]....
        /*004c*/ 	.word	0xffffffff


	//   ....[9]....
        /*0050*/ 	.word	0xffffffff


	//   ....[10]....
        /*0054*/ 	.word	0x05000011


	//   ....[11]....
        /*0058*/ 	.word	0x05000011


	//   ....[12]....
        /*005c*/ 	.word	0x05000011


	//   ....[13]....
        /*0060*/ 	.word	0x05000011


	//   ....[14]....
        /*0064*/ 	.word	0x05000011


	//   ....[15]....
        /*0068*/ 	.word	0x05000011


	//   ....[16]....
        /*006c*/ 	.word	0x05000011


	//   ....[17]....
        /*0070*/ 	.word	0x05000011


	//   ....[18]....
        /*0074*/ 	.word	0x05000011


	//   ....[19]....
        /*0078*/ 	.word	0x05000011


	//----- nvinfo : EIATTR_COOP_GROUP_INSTR_OFFSETS
	.align		4
.L_2141:
        /*007c*/ 	.byte	0x04, 0x28
        /*007e*/ 	.short	(.L_2143 - .L_2142)


	//   ....[0]....
.L_2142:
        /*0080*/ 	.word	0x000008e0


	//   ....[1]....
        /*0084*/ 	.word	0x000008f0


	//   ....[2]....
        /*0088*/ 	.word	0x00000920


	//   ....[3]....
        /*008c*/ 	.word	0x00000930


	//   ....[4]....
        /*0090*/ 	.word	0x00000960


	//   ....[5]....
        /*0094*/ 	.word	0x00000970


	//   ....[6]....
        /*0098*/ 	.word	0x000009a0


	//   ....[7]....
        /*009c*/ 	.word	0x000009b0


	//   ....[8]....
        /*00a0*/ 	.word	0x000009e0


	//   ....[9]....
        /*00a4*/ 	.word	0x000009f0


	//   ....[10]....
        /*00a8*/ 	.word	0x00000ba0


	//   ....[11]....
        /*00ac*/ 	.word	0x00000c10


	//   ....[12]....
        /*00b0*/ 	.word	0x00000c80


	//   ....[13]....
        /*00b4*/ 	.word	0x00000cf0


	//   ....[14]....
        /*00b8*/ 	.word	0x00000d60


	//   ....[15]....
        /*00bc*/ 	.word	0x00000dc0


	//   ....[16]....
        /*00c0*/ 	.word	0x00000e30


	//   ....[17]....
        /*00c4*/ 	.word	0x00000ea0


	//   ....[18]....
        /*00c8*/ 	.word	0x00000f10


	//   ....[19]....
        /*00cc*/ 	.word	0x00000f80


	//----- nvinfo : EIATTR_EXIT_INSTR_OFFSETS
	.align		4
.L_2143:
        /*00d0*/ 	.byte	0x04, 0x1c
        /*00d2*/ 	.short	(.L_2145 - .L_2144)


	//   ....[0]....
.L_2144:
        /*00d4*/ 	.word	0x00000070


	//   ....[1]....
        /*00d8*/ 	.word	0x00000b40


	//----- nvinfo : EIATTR_MAX_THREADS
	.align		4
.L_2145:
        /*00dc*/ 	.byte	0x04, 0x05
        /*00de*/ 	.short	(.L_2147 - .L_2146)
.L_2146:
        /*00e0*/ 	.word	0x00000400
        /*00e4*/ 	.word	0x00000001
        /*00e8*/ 	.word	0x00000001


	//----- nvinfo : EIATTR_CRS_STACK_SIZE
	.align		4
.L_2147:
        /*00ec*/ 	.byte	0x04, 0x1e
        /*00ee*/ 	.short	(.L_2149 - .L_2148)
.L_2148:
        /*00f0*/ 	.word	0x00000000


	//----- nvinfo : EIATTR_CBANK_PARAM_SIZE
	.align		4
.L_2149:
        /*00f4*/ 	.byte	0x03, 0x19
        /*00f6*/ 	.short	0x0128


	//----- nvinfo : EIATTR_PARAM_CBANK
	.align		4
        /*00f8*/ 	.byte	0x04, 0x0a
        /*00fa*/ 	.short	(.L_2151 - .L_2150)
	.align		4
.L_2150:
        /*00fc*/ 	.word	index@(.nv.constant0._ZN10layer_norm22ln_bwd_finalize_kernelINS_22Kernel_traits_finalizeILj3072Ef13__nv_bfloat16S2_S2_fjLb0ELj1024ELj4ENS_18Kernel_traits_baseILj3072EfS2_S2_S2_fjLj1024EEEEELb0ELb1EEEvNS_9BwdParamsE)
        /*0100*/ 	.short	0x0210
        /*0102*/ 	.short	0x0128


	//----- nvinfo : EIATTR_SW_WAR
	.align		4
.L_2151:
        /*0104*/ 	.byte	0x04, 0x36
        /*0106*/ 	.short	(.L_2153 - .L_2152)
.L_2152:
        /*0108*/ 	.word	0x00000008
.L_2153:


//--------------------- .nv.info._ZN10layer_norm13ln_bwd_kernelINS_13Kernel_traitsIf13__nv_bfloat16S2_S2_fjLj3072ELj1ELj1ELj4ELj16ENS_18Kernel_traits_baseILj3072EfS2_S2_S2_fjLj128EEEEELb1ELb0ELb1ELb1EEEvNS_9BwdParamsE --------------------------
	.section	.nv.info._ZN10layer_norm13ln_bwd_kernelINS_13Kernel_traitsIf13__nv_bfloat16S2_S2_fjLj3072ELj1ELj1ELj4ELj16ENS_18Kernel_traits_baseILj3072EfS2_S2_S2_fjLj128EEEEELb1ELb0ELb1ELb1EEEvNS_9BwdParamsE,"",@"SHT_CUDA_INFO"
	.sectionflags	@""
	.align	4


	//----- nvinfo : EIATTR_CUDA_API_VERSION
	.align		4
        /*0000*/ 	.byte	0x04, 0x37
        /*0002*/ 	.short	(.L_2155 - .L_2154)
.L_2154:
        /*0004*/ 	.word	0x00000082


	//----- nvinfo : EIATTR_KPARAM_INFO
	.align		4
.L_2155:
        /*0008*/ 	.byte	0x04, 0x17
        /*000a*/ 	.short	(.L_2157 - .L_2156)
.L_2156:
        /*000c*/ 	.word	0x00000000
        /*0010*/ 	.short	0x0000
        /*0012*/ 	.short	0x0000
        /*0014*/ 	.byte	0x00, 0xf0, 0xa1, 0x04


	//----- nvinfo : EIATTR_SPARSE_MMA_MASK
	.align		4
.L_2157:
        /*0018*/ 	.byte	0x03, 0x50
        /*001a*/ 	.short	0x0000


	//----- nvinfo : EIATTR_MAXREG_COUNT
	.align		4
        /*001c*/ 	.byte	0x03, 0x1b
        /*001e*/ 	.short	0x00ff


	//----- nvinfo : EIATTR_NUM_BARRIERS
	.align		4
        /*0020*/ 	.byte	0x02, 0x4c
        /*0022*/ 	.byte	0x01
	.zero		1


	//----- nvinfo : EIATTR_MERCURY_ISA_VERSION
	.align		4
        /*0024*/ 	.byte	0x03, 0x5f
        /*0026*/ 	.short	0x0101


	//----- nvinfo : EIATTR_COOP_GROUP_MASK_REGIDS
	.align		4
        /*0028*/ 	.byte	0x04, 0x29
        /*002a*/ 	.short	(.L_2159 - .L_2158)


	//   ....[0]....
.L_2158:
        /*002c*/ 	.word	0xffffffff


	//   ....[1]....
        /*0030*/ 	.word	0xffffffff


	//   ....[2]....
        /*0034*/ 	.word	0xffffffff


	//   ....[3]....
        /*0038*/ 	.word	0xffffffff


	//   ....[4]....
        /*003c*/ 	.word	0xffffffff


	//   ....[5]....
        /*0040*/ 	.word	0xffffffff


	//   ....[6]....
        /*0044*/ 	.word	0xffffffff


	//   ....[7]....
        /*0048*/ 	.word	0xffffffff


	//   ....[8]....
        /*004c*/ 	.word	0xffffffff


	//   ....[9]....
        /*0050*/ 	.word	0xffffffff


	//   ....[10]....
        /*0054*/ 	.word	0x050000ab


	//   ....[11]....
        /*0058*/ 	.word	0x050000ab


	//   ....[12]....
        /*005c*/ 	.word	0x050000ab


	//   ....[13]....
        /*0060*/ 	.word	0x050000ab


	//   ....[14]....
        /*0064*/ 	.word	0x050000ab


	//   ....[15]....
        /*0068*/ 	.word	0x050000ab


	//   ....[16]....
        /*006c*/ 	.word	0x050000ab


	//   ....[17]....
        /*0070*/ 	.word	0x050000ab


	//   ....[18]....
        /*0074*/ 	.word	0x050000ab


	//   ....[19]....
        /*0078*/ 	.word	0x050000ab


	//----- nvinfo : EIATTR_COOP_GROUP_INSTR_OFFSETS
	.align		4
.L_2159:
        /*007c*/ 	.byte	0x04, 0x28
        /*007e*/ 	.short	(.L_2161 - .L_2160)


	//   ....[0]....
.L_2160:
        /*0080*/ 	.word	0x00001ac0


	//   ....[1]....
        /*0084*/ 	.word	0x00001ad0


	//   ....[2]....
        /*0088*/ 	.word	0x00001b00


	//   ....[3]....
        /*008c*/ 	.word	0x00001b10


	//   ....[4]....
        /*0090*/ 	.word	0x00001b40


	//   ....[5]....
        /*0094*/ 	.word	0x00001b50


	//   ....[6]....
        /*0098*/ 	.word	0x00001b80


	//   ....[7]....
        /*009c*/ 	.word	0x00001b90


	//   ....[8]....
        /*00a0*/ 	.word	0x00001bc0


	//   ....[9]....
        /*00a4*/ 	.word	0x00001bd0


	//   ....[10]....
        /*00a8*/ 	.word	0x00004540


	//   ....[11]....
        /*00ac*/ 	.word	0x00004590


	//   ....[12]....
        /*00b0*/ 	.word	0x00004600


	//   ....[13]....
        /*00b4*/ 	.word	0x00004660


	//   ....[14]....
        /*00b8*/ 	.word	0x000046d0


	//   ....[15]....
        /*00bc*/ 	.word	0x00004730


	//   ....[16]....
        /*00c0*/ 	.word	0x000047a0


	//   ....[17]....
        /*00c4*/ 	.word	0x00004800


	//   ....[18]....
        /*00c8*/ 	.word	0x00004870


	//   ....[19]....
        /*00cc*/ 	.word	0x000048d0


	//----- nvinfo : EIATTR_EXIT_INSTR_OFFSETS
	.align		4
.L_2161:
        /*00d0*/ 	.byte	0x04, 0x1c
        /*00d2*/ 	.short	(.L_2163 - .L_2162)


	//   ....[0]....
.L_2162:
        /*00d4*/ 	.word	0x000044e0


	//----- nvinfo : EIATTR_MAX_THREADS
	.align		4
.L_2163:
        /*00d8*/ 	.byte	0x04, 0x05
        /*00da*/ 	.short	(.L_2165 - .L_2164)
.L_2164:
        /*00dc*/ 	.word	0x00000080
        /*00e0*/ 	.word	0x00000001
        /*00e4*/ 	.word	0x00000001


	//----- nvinfo : EIATTR_CRS_STACK_SIZE
	.align		4
.L_2165:
        /*00e8*/ 	.byte	0x04, 0x1e
        /*00ea*/ 	.short	(.L_2167 - .L_2166)
.L_2166:
        /*00ec*/ 	.word	0x00000000


	//----- nvinfo : EIATTR_CBANK_PARAM_SIZE
	.align		4
.L_2167:
        /*00f0*/ 	.byte	0x03, 0x19
        /*00f2*/ 	.short	0x0128


	//----- nvinfo : EIATTR_PARAM_CBANK
	.align		4
        /*00f4*/ 	.byte	0x04, 0x0a
        /*00f6*/ 	.short	(.L_2169 - .L_2168)
	.align		4
.L_2168:
        /*00f8*/ 	.word	index@(.nv.constant0._ZN10layer_norm13ln_bwd_kernelINS_13Kernel_traitsIf13__nv_bfloat16S2_S2_fjLj3072ELj1ELj1ELj4ELj16ENS_18Kernel_traits_baseILj3072EfS2_S2_S2_fjLj128EEEEELb1ELb0ELb1ELb1EEEvNS_9BwdParamsE)
        /*00fc*/ 	.short	0x0210
        /*00fe*/ 	.short	0x0128


	//----- nvinfo : EIATTR_SW_WAR
	.align		4
.L_2169:
        /*0100*/ 	.byte	0x04, 0x36
        /*0102*/ 	.short	(.L_2171 - .L_2170)
.L_2170:
        /*0104*/ 	.word	0x00000008
.L_2171:


//--------------------- .nv.info._ZN10layer_norm13ln_bwd_kernelINS_13Kernel_traitsIf13__nv_bfloat16S2_S2_fjLj3072ELj1ELj1ELj4ELj16ENS_18Kernel_traits_baseILj3072EfS2_S2_S2_fjLj128EEEEELb1ELb1ELb0ELb0EEEvNS_9BwdParamsE --------------------------
	.section	.nv.info._ZN10layer_norm13ln_bwd_kernelINS_13Kernel_traitsIf13__nv_bfloat16S2_S2_fjLj3072ELj1ELj1ELj4ELj16ENS_18Kernel_traits_baseILj3072EfS2_S2_S2_fjLj128EEEEELb1ELb1ELb0ELb0EEEvNS_9BwdParamsE,"",@"SHT_CUDA_INFO"
	.sectionflags	@""
	.align	4


	//----- nvinfo : EIATTR_CUDA_API_VERSION
	.align		4
        /*0000*/ 	.byte	0x04, 0x37
        /*0002*/ 	.short	(.L_2173 - .L_2172)
.L_2172:
        /*0004*/ 	.word	0x00000082


	//----- nvinfo : EIATTR_KPARAM_INFO
	.align		4
.L_2173:
        /*0008*/ 	.byte	0x04, 0x17
        /*000a*/ 	.short	(.L_2175 - .L_2174)
.L_2174:
        /*000c*/ 	.word	0x00000000
        /*0010*/ 	.short	0x0000
        /*0012*/ 	.short	0x0000
        /*0014*/ 	.byte	0x00, 0xf0, 0xa1, 0x04


	//----- nvinfo : EIATTR_SPARSE_MMA_MASK
	.align		4
.L_2175:
        /*0018*/ 	.byte	0x03, 0x50
        /*001a*/ 	.short	0x0000


	//----- nvinfo : EIATTR_MAXREG_COUNT
	.align		4
        /*001c*/ 	.byte	0x03, 0x1b
        /*001e*/ 	.short	0x00ff


	//----- nvinfo : EIATTR_NUM_BARRIERS
	.align		4
        /*0020*/ 	.byte	0x02, 0x4c
        /*0022*/ 	.byte	0x01
	.zero		1


	//----- nvinfo : EIATTR_MERCURY_ISA_VERSION
	.align		4
        /*0024*/ 	.byte	0x03, 0x5f
        /*0026*/ 	.short	0x0101


	//----- nvinfo : EIATTR_COOP_GROUP_MASK_REGIDS
	.align		4
        /*0028*/ 	.byte	0x04, 0x29
        /*002a*/ 	.short	(.L_2177 - .L_2176)


	//   ....[0]....
.L_2176:
        /*002c*/ 	.word	0xffffffff


	//   ....[1]....
        /*0030*/ 	.word	0xffffffff


	//   ....[2]....
        /*0034*/ 	.word	0xffffffff


	//   ....[3]....
        /*0038*/ 	.word	0xffffffff


	//   ....[4]....
        /*003c*/ 	.word	0xffffffff


	//   ....[5]....
        /*0040*/ 	.word	0xffffffff


	//   ....[6]....
        /*0044*/ 	.word	0xffffffff


	//   ....[7]....
        /*0048*/ 	.word	0xffffffff


	//   ....[8]....
        /*004c*/ 	.word	0xffffffff


	//   ....[9]....
        /*0050*/ 	.word	0xffffffff


	//   ....[10]....
        /*0054*/ 	.word	0x050000d1


	//   ....[11]....
        /*0058*/ 	.word	0x050000d1


	//   ....[12]....
        /*005c*/ 	.word	0x050000d1


	//   ....[13]....
        /*0060*/ 	.word	0x050000d1


	//   ....[14]....
        /*0064*/ 	.word	0x050000d1


	//   ....[15]....
        /*0068*/ 	.word	0x050000d1


	//   ....[16]....
        /*006c*/ 	.word	0x050000d1


	//   ....[17]....
        /*0070*/ 	.word	0x050000d1


	//   ....[18]....
        /*0074*/ 	.word	0x050000d1


	//   ....[19]....
        /*0078*/ 	.word	0x050000d1


	//----- nvinfo : EIATTR_COOP_GROUP_INSTR_OFFSETS
	.align		4
.L_2177:
        /*007c*/ 	.byte	0x04, 0x28
        /*007e*/ 	.short	(.L_2179 - .L_2178)


	//   ....[0]....
.L_2178:
        /*0080*/ 	.word	0x00001a50


	//   ....[1]....
        /*0084*/ 	.word	0x00001a60


	//   ....[2]....
        /*0088*/ 	.word	0x00001a90


	//   ....[3]....
        /*008c*/ 	.word	0x00001aa0


	//   ....[4]....
        /*0090*/ 	.word	0x00001ad0


	//   ....[5]....
        /*0094*/ 	.word	0x00001ae0


	//   ....[6]....
        /*0098*/ 	.word	0x00001b10


	//   ....[7]....
        /*009c*/ 	.word	0x00001b20


	//   ....[8]....
        /*00a0*/ 	.word	0x00001b50


	//   ....[9]....
        /*00a4*/ 	.word	0x00001b60


	//   ....[10]....
        /*00a8*/ 	.word	0x00003e60


	//   ....[11]....
        /*00ac*/ 	.word	0x00003eb0


	//   ....[12]....
        /*00b0*/ 	.word	0x00003f20


	//   ....[13]....
        /*00b4*/ 	.word	0x00003f80


	//   ....[14]....
        /*00b8*/ 	.word	0x00003ff0


	//   ....[15]....
        /*00bc*/ 	.word	0x00004050


	//   ....[16]....
        /*00c0*/ 	.word	0x000040c0


	//   ....[17]....
        /*00c4*/ 	.word	0x00004120


	//   ....[18]....
        /*00c8*/ 	.word	0x00004190


	//   ....[19]....
        /*00cc*/ 	.word	0x000041f0


	//----- nvinfo : EIATTR_EXIT_INSTR_OFFSETS
	.align		4
.L_2179:
        /*00d0*/ 	.byte	0x04, 0x1c
        /*00d2*/ 	.short	(.L_2181 - .L_2180)


	//   ....[0]....
.L_2180:
        /*00d4*/ 	.word	0x00003d30


	//   ....[1]....
        /*00d8*/ 	.word	0x00003e00


	//----- nvinfo : EIATTR_MAX_THREADS
	.align		4
.L_2181:
        /*00dc*/ 	.byte	0x04, 0x05
        /*00de*/ 	.short	(.L_2183 - .L_2182)
.L_2182:
        /*00e0*/ 	.word	0x00000080
        /*00e4*/ 	.word	0x00000001
        /*00e8*/ 	.word	0x00000001


	//----- nvinfo : EIATTR_CRS_STACK_SIZE
	.align		4
.L_2183:
        /*00ec*/ 	.byte	0x04, 0x1e
        /*00ee*/ 	.short	(.L_2185 - .L_2184)
.L_2184:
        /*00f0*/ 	.word	0x00000000


	//----- nvinfo : EIATTR_CBANK_PARAM_SIZE
	.align		4
.L_2185:
        /*00f4*/ 	.byte	0x03, 0x19
        /*00f6*/ 	.short	0x0128


	//----- nvinfo : EIATTR_PARAM_CBANK
	.align		4
        /*00f8*/ 	.byte	0x04, 0x0a
        /*00fa*/ 	.short	(.L_2187 - .L_2186)
	.align		4
.L_2186:
        /*00fc*/ 	.word	index@(.nv.constant0._ZN10layer_norm13ln_bwd_kernelINS_13Kernel_traitsIf13__nv_bfloat16S2_S2_fjLj3072ELj1ELj1ELj4ELj16ENS_18Kernel_traits_baseILj3072EfS2_S2_S2_fjLj128EEEEELb1ELb1ELb0ELb0EEEvNS_9BwdParamsE)
        /*0100*/ 	.short	0x0210
        /*0102*/ 	.short	0x0128


	//----- nvinfo : EIATTR_SW_WAR
	.align		4
.L_2187:
        /*0104*/ 	.byte	0x04, 0x36
        /*0106*/ 	.short	(.L_2189 - .L_2188)
.L_2188:
        /*0108*/ 	.word	0x00000008
.L_2189:


//--------------------- .nv.info._ZN10layer_norm13ln_bwd_kernelINS_13Kernel_traitsIf13__nv_bfloat16S2_S2_fjLj3072ELj1ELj1ELj4ELj16ENS_18Kernel_traits_baseILj3072EfS2_S2_S2_fjLj128EEEEELb1ELb1ELb0ELb1EEEvNS_9BwdParamsE --------------------------
	.section	.nv.info._ZN10layer_norm13ln_bwd_kernelINS_13Kernel_traitsIf13__nv_bfloat16S2_S2_fjLj3072ELj1ELj1ELj4ELj16ENS_18Kernel_traits_baseILj3072EfS2_S2_S2_fjLj128EEEEELb1ELb1ELb0ELb1EEEvNS_9BwdParamsE,"",@"SHT_CUDA_INFO"
	.sectionflags	@""
	.align	4


	//----- nvinfo : EIATTR_CUDA_API_VERSION
	.align		4
        /*0000*/ 	.byte	0x04, 0x37
        /*0002*/ 	.short	(.L_2191 - .L_2190)
.L_2190:
        /*0004*/ 	.word	0x00000082


	//----- nvinfo : EIATTR_KPARAM_INFO
	.align		4
.L_2191:
        /*0008*/ 	.byte	0x04, 0x17
        /*000a*/ 	.short	(.L_2193 - .L_2192)
.L_2192:
        /*000c*/ 	.word	0x00000000
        /*0010*/ 	.short	0x0000
        /*0012*/ 	.short	0x0000
        /*0014*/ 	.byte	0x00, 0xf0, 0xa1, 0x04


	//----- nvinfo : EIATTR_SPARSE_MMA_MASK
	.align		4
.L_2193:
        /*0018*/ 	.byte	0x03, 0x50
        /*001a*/ 	.short	0x0000


	//----- nvinfo : EIATTR_MAXREG_COUNT
	.align		4
        /*001c*/ 	.byte	0x03, 0x1b
        /*001e*/ 	.short	0x00ff


	//----- nvinfo : EIATTR_NUM_BARRIERS
	.align		4
        /*0020*/ 	.byte	0x02, 0x4c
        /*0022*/ 	.byte	0x01
	.zero		1


	//----- nvinfo : EIATTR_MERCURY_ISA_VERSION
	.align		4
        /*0024*/ 	.byte	0x03, 0x5f
        /*0026*/ 	.short	0x0101


	//----- nvinfo : EIATTR_COOP_GROUP_MASK_REGIDS
	.align		4
        /*0028*/ 	.byte	0x04, 0x29
        /*002a*/ 	.short	(.L_2195 - .L_2194)


	//   ....[0]....
.L_2194:
        /*002c*/ 	.word	0xffffffff


	//   ....[1]....
        /*0030*/ 	.word	0xffffffff


	//   ....[2]....
        /*0034*/ 	.word	0xffffffff


	//   ....[3]....
        /*0038*/ 	.word	0xffffffff


	//   ....[4]....
        /*003c*/ 	.word	0xffffffff


	//   ....[5]....
        /*0040*/ 	.word	0xffffffff


	//   ....[6]....
        /*0044*/ 	.word	0xffffffff


	//   ....[7]....
        /*0048*/ 	.word	0xffffffff


	//   ....[8]....
        /*004c*/ 	.word	0xffffffff


	//   ....[9]....
        /*0050*/ 	.word	0xffffffff


	//   ....[10]....
        /*0054*/ 	.word	0x0500004c


	//   ....[11]....
        /*0058*/ 	.word	0x0500004c


	//   ....[12]....
        /*005c*/ 	.word	0x0500004c


	//   ....[13]....
        /*0060*/ 	.word	0x0500004c


	//   ....[14]....
        /*0064*/ 	.word	0x0500004c


	//   ....[15]....
        /*0068*/ 	.word	0x0500004c


	//   ....[16]....
        /*006c*/ 	.word	0x0500004c


	//   ....[17]....
        /*0070*/ 	.word	0x0500004c


	//   ....[18]....
        /*0074*/ 	.word	0x0500004c


	//   ....[19]....
        /*0078*/ 	.word	0x0500004c


	//----- nvinfo : EIATTR_COOP_GROUP_INSTR_OFFSETS
	.align		4
.L_2195:
        /*007c*/ 	.byte	0x04, 0x28
        /*007e*/ 	.short	(.L_2197 - .L_2196)


	//   ....[0]....
.L_2196:
        /*0080*/ 	.word	0x000019c0


	//   ....[1]....
        /*0084*/ 	.word	0x000019d0


	//   ....[2]....
        /*0088*/ 	.word	0x00001a00


	//   ....[3]....
        /*008c*/ 	.word	0x00001a10


	//   ....[4]....
        /*0090*/ 	.word	0x00001a40


	//   ....[5]....
        /*0094*/ 	.word	0x00001a50


	//   ....[6]....
        /*0098*/ 	.word	0x00001a80


	//   ....[7]....
        /*009c*/ 	.word	0x00001a90


	//   ....[8]....
        /*00a0*/ 	.word	0x00001ac0


	//   ....[9]....
        /*00a4*/ 	.word	0x00001ad0


	//   ....[10]....
        /*00a8*/ 	.word	0x00003fe0


	//   ....[11]....
        /*00ac*/ 	.word	0x00004030


	//   ....[12]....
        /*00b0*/ 	.word	0x000040a0


	//   ....[13]....
        /*00b4*/ 	.word	0x00004100


	//   ....[14]....
        /*00b8*/ 	.word	0x00004170


	//   ....[15]....
        /*00bc*/ 	.word	0x000041d0


	//   ....[16]....
        /*00c0*/ 	.word	0x00004240


	//   ....[17]....
        /*00c4*/ 	.word	0x000042a0


	//   ....[18]....
        /*00c8*/ 	.word	0x00004310


	//   ....[19]....
        /*00cc*/ 	.word	0x00004370


	//----- nvinfo : EIATTR_EXIT_INSTR_OFFSETS
	.align		4
.L_2197:
        /*00d0*/ 	.byte	0x04, 0x1c
        /*00d2*/ 	.short	(.L_2199 - .L_2198)


	//   ....[0]....
.L_2198:
        /*00d4*/ 	.word	0x00003f80


	//----- nvinfo : EIATTR_MAX_THREADS
	.align		4
.L_2199:
        /*00d8*/ 	.byte	0x04, 0x05
        /*00da*/ 	.short	(.L_2201 - .L_2200)
.L_2200:
        /*00dc*/ 	.word	0x00000080
        /*00e0*/ 	.word	0x00000001
        /*00e4*/ 	.word	0x00000001


	//----- nvinfo : EIATTR_CRS_STACK_SIZE
	.align		4
.L_2201:
        /*00e8*/ 	.byte	0x04, 0x1e
        /*00ea*/ 	.short	(.L_2203 - .L_2202)
.L_2202:
        /*00ec*/ 	.word	0x00000000


	//----- nvinfo : EIATTR_CBANK_PARAM_SIZE
	.align		4
.L_2203:
        /*00f0*/ 	.byte	0x03, 0x19
        /*00f2*/ 	.short	0x0128


	//----- nvinfo : EIATTR_PARAM_CBANK
	.align		4
        /*00f4*/ 	.byte	0x04, 0x0a
        /*00f6*/ 	.short	(.L_2205 - .L_2204)
	.align		4
.L_2204:
        /*00f8*/ 	.word	index@(.nv.constant0._ZN10layer_norm13ln_bwd_kernelINS_13Kernel_traitsIf13__nv_bfloat16S2_S2_fjLj3072ELj1ELj1ELj4ELj16ENS_18Kernel_traits_baseILj3072EfS2_S2_S2_fjLj128EEEEELb1ELb1ELb0ELb1EEEvNS_9BwdParamsE)
        /*00fc*/ 	.short	0x0210
        /*00fe*/ 	.short	0x0128


	//----- nvinfo : EIATTR_SW_WAR
	.align		4
.L_2205:
        /*0100*/ 	.byte	0x04, 0x36
        /*0102*/ 	.short	(.L_2207 - .L_2206)
.L_2206:
        /*0104*/ 	.word	0x00000008
.L_2207:


//--------------------- .nv.info._ZN10layer_norm22ln_bwd_finalize_kernelINS_22Kernel_traits_finalizeILj3072Ef13__nv_bfloat16S2_S2_fjLb1ELj1024ELj4ENS_18Kernel_traits_baseILj3072EfS2_S2_S2_fjLj1024EEEEELb1ELb0EEEvNS_9BwdParamsE --------------------------
	.section	.nv.info._ZN10layer_norm22ln_bwd_finalize_kernelINS_22Kernel_traits_finalizeILj3072Ef13__nv_bfloat16S2_S2_fjLb1ELj1024ELj4ENS_18Kernel_traits_baseILj3072EfS2_S2_S2_fjLj1024EEEEELb1ELb0EEEvNS_9BwdParamsE,"",@"SHT_CUDA_INFO"
	.sectionflags	@""
	.align	4


	//----- nvinfo : EIATTR_CUDA_API_VERSION
	.align		4
        /*0000*/ 	.byte	0x04, 0x37
        /*0002*/ 	.short	(.L_2209 - .L_2208)
.L_2208:
        /*0004*/ 	.word	0x00000082


	//----- nvinfo : EIATTR_KPARAM_INFO
	.align		4
.L_2209:
        /*0008*/ 	.byte	0x04, 0x17
        /*000a*/ 	.short	(.L_2211 - .L_2210)
.L_2210:
        /*000c*/ 	.word	0x00000000
        /*0010*/ 	.short	0x0000
        /*0012*/ 	.short	0x0000
        /*0014*/ 	.byte	0x00, 0xf0, 0xa1, 0x04


	//----- nvinfo : EIATTR_SPARSE_MMA_MASK
	.align		4
.L_2211:
        /*0018*/ 	.byte	0x03, 0x50
        /*001a*/ 	.short	0x0000


	//----- nvinfo : EIATTR_MAXREG_COUNT
	.align		4
        /*001c*/ 	.byte	0x03, 0x1b
        /*001e*/ 	.short	0x0040


	//----- nvinfo : EIATTR_NUM_BARRIERS
	.align		4
        /*0020*/ 	.byte	0x02, 0x4c
        /*0022*/ 	.byte	0x01
	.zero		1


	//----- nvinfo : EIATTR_MERCURY_ISA_VERSION
	.align		4
        /*0024*/ 	.byte	0x03, 0x5f
        /*0026*/ 	.short	0x0101


	//----- nvinfo : EIATTR_COOP_GROUP_MASK_REGIDS
	.align		4
        /*0028*/ 	.byte	0x04, 0x29
        /*002a*/ 	.short	(.L_2213 - .L_2212)


	//   ....[0]....
.L_2212:
        /*002c*/ 	.word	0xffffffff


	//   ....[1]....
        /*0030*/ 	.word	0xffffffff


	//   ....[2]....
        /*0034*/ 	.word	0xffffffff


	//   ....[3]....
        /*0038*/ 	.word	0xffffffff


	//   ....[4]....
        /*003c*/ 	.word	0xffffffff


	//   ....[5]....
        /*0040*/ 	.word	0xffffffff


	//   ....[6]....
        /*0044*/ 	.word	0xffffffff


	//   ....[7]....
        /*0048*/ 	.word	0xffffffff


	//   ....[8]....
        /*004c*/ 	.word	0xffffffff


	//   ....[9]....
        /*0050*/ 	.word	0xffffffff


	//   ....[10]....
        /*0054*/ 	.word	0xffffffff


	//   ....[11]....
        /*0058*/ 	.word	0xffffffff


	//   ....[12]....
        /*005c*/ 	.word	0xffffffff


	//   ....[13]....
        /*0060*/ 	.word	0xffffffff


	//   ....[14]....
        /*0064*/ 	.word	0xffffffff


	//   ....[15]....
        /*0068*/ 	.word	0x05000014


	//   ....[16]....
        /*006c*/ 	.word	0x05000014


	//   ....[17]....
        /*0070*/ 	.word	0x05000014


	//   ....[18]....
        /*0074*/ 	.word	0x05000014


	//   ....[19]....
        /*0078*/ 	.word	0x05000014


	//   ....[20]....
        /*007c*/ 	.word	0x05000014


	//   ....[21]....
        /*0080*/ 	.word	0x05000014


	//   ....[22]....
        /*0084*/ 	.word	0x05000014


	//   ....[23]....
        /*0088*/ 	.word	0x05000014


	//   ....[24]....
        /*008c*/ 	.word	0x05000014


	//   ....[25]....
        /*0090*/ 	.word	0x05000014


	//   ....[26]....
        /*0094*/ 	.word	0x05000014


	//   ....[27]....
        /*0098*/ 	.word	0x05000014


	//   ....[28]....
        /*009c*/ 	.word	0x05000014


	//   ....[29]....
        /*00a0*/ 	.word	0x05000014


	//----- nvinfo : EIATTR_COOP_GROUP_INSTR_OFFSETS
	.align		4
.L_2213:
        /*00a4*/ 	.byte	0x04, 0x28
        /*00a6*/ 	.short	(.L_2215 - .L_2214)


	//   ....[0]....
.L_2214:
        /*00a8*/ 	.word	0x00000ad0


	//   ....[1]....
        /*00ac*/ 	.word	0x00000ae0


	//   ....[2]....
        /*00b0*/ 	.word	0x00000af0


	//   ....[3]....
        /*00b4*/ 	.word	0x00000b20


	//   ....[4]....
        /*00b8*/ 	.word	0x00000b40


	//   ....[5]....
        /*00bc*/ 	.word	0x00000b50


	//   ....[6]....
        /*00c0*/ 	.word	0x00000b90


	//   ....[7]....
        /*00c4*/ 	.word	0x00000ba0


	//   ....[8]....
        /*00c8*/ 	.word	0x00000bb0


	//   ....[9]....
        /*00cc*/ 	.word	0x00000be0


	//   ....[10]....
        /*00d0*/ 	.word	0x00000c00


	//   ....[11]....
        /*00d4*/ 	.word	0x00000c10


	//   ....[12]....
        /*00d8*/ 	.word	0x00000c40


	//   ....[13]....
        /*00dc*/ 	.word	0x00000c60


	//   ....[14]....
        /*00e0*/ 	.word	0x00000c70


	//   ....[15]....
        /*00e4*/ 	.word	0x00000ef0


	//   ....[16]....
        /*00e8*/ 	.word	0x00000f60


	//   ....[17]....
        /*00ec*/ 	.word	0x00000fd0


	//   ....[18]....
        /*00f0*/ 	.word	0x00001040


	//   ....[19]....
        /*00f4*/ 	.word	0x000010b0


	//   ....[20]....
        /*00f8*/ 	.word	0x00001110


	//   ....[21]....
        /*00fc*/ 	.word	0x00001180


	//   ....[22]....
        /*0100*/ 	.word	0x000011f0


	//   ....[23]....
        /*0104*/ 	.word	0x00001260


	//   ....[24]....
        /*0108*/ 	.word	0x000012d0


	//   ....[25]....
        /*010c*/ 	.word	0x00001330


	//   ....[26]....
        /*0110*/ 	.word	0x000013a0


	//   ....[27]....
        /*0114*/ 	.word	0x00001410


	//   ....[28]....
        /*0118*/ 	.word	0x00001480


	//   ....[29]....
        /*011c*/ 	.word	0x000014f0


	//----- nvinfo : EIATTR_EXIT_INSTR_OFFSETS
	.align		4
.L_2215:
        /*0120*/ 	.byte	0x04, 0x1c
        /*0122*/ 	.short	(.L_2217 - .L_2216)


	//   ....[0]....
.L_2216:
        /*0124*/ 	.word	0x00000070


	//   ....[1]....
        /*0128*/ 	.word	0x00000e90


	//----- nvinfo : EIATTR_MAX_THREADS
	.align		4
.L_2217:
        /*012c*/ 	.byte	0x04, 0x05
        /*012e*/ 	.short	(.L_2219 - .L_2218)
.L_2218:
        /*0130*/ 	.word	0x00000400
        /*0134*/ 	.word	0x00000001
        /*0138*/ 	.word	0x00000001


	//----- nvinfo : EIATTR_CRS_STACK_SIZE
	.align		4
.L_2219:
        /*013c*/ 	.byte	0x04, 0x1e
        /*013e*/ 	.short	(.L_2221 - .L_2220)
.L_2220:
        /*0140*/ 	.word	0x00000000


	//----- nvinfo : EIATTR_CBANK_PARAM_SIZE
	.align		4
.L_2221:
        /*0144*/ 	.byte	0x03, 0x19
        /*0146*/ 	.short	0x0128


	//----- nvinfo : EIATTR_PARAM_CBANK
	.align		4
        /*0148*/ 	.byte	0x04, 0x0a
        /*014a*/ 	.short	(.L_2223 - .L_2222)
	.align		4
.L_2222:
        /*014c*/ 	.word	index@(.nv.constant0._ZN10layer_norm22ln_bwd_finalize_kernelINS_22Kernel_traits_finalizeILj3072Ef13__nv_bfloat16S2_S2_fjLb1ELj1024ELj4ENS_18Kernel_traits_baseILj3072EfS2_S2_S2_fjLj1024EEEEELb1ELb0EEEvNS_9BwdParamsE)
        /*0150*/ 	.short	0x0210
        /*0152*/ 	.short	0x0128


	//----- nvinfo : EIATTR_SW_WAR
	.align		4
.L_2223:
        /*0154*/ 	.byte	0x04, 0x36
        /*0156*/ 	.short	(.L_2225 - .L_2224)
.L_2224:
        /*0158*/ 	.word	0x00000008
.L_2225:


//--------------------- .nv.info._ZN10layer_norm13ln_bwd_kernelINS_13Kernel_traitsIf13__nv_bfloat16S2_S2_fjLj3072ELj1ELj1ELj4ELj16ENS_18Kernel_traits_baseILj3072EfS2_S2_S2_fjLj128EEEEELb1ELb1ELb1ELb0EEEvNS_9BwdParamsE --------------------------
	.section	.nv.info._ZN10layer_norm13ln_bwd_kernelINS_13Kernel_traitsIf13__nv_bfloat16S2_S2_fjLj3072ELj1ELj1ELj4ELj16ENS_18Kernel_traits_baseILj3072EfS2_S2_S2_fjLj128EEEEELb1ELb1ELb1ELb0EEEvNS_9BwdParamsE,"",@"SHT_CUDA_INFO"
	.sectionflags	@""
	.align	4


	//----- nvinfo : EIATTR_CUDA_API_VERSION
	.align		4
        /*0000*/ 	.byte	0x04, 0x37
        /*0002*/ 	.short	(.L_2227 - .L_2226)
.L_2226:
        /*0004*/ 	.word	0x00000082


	//----- nvinfo : EIATTR_KPARAM_INFO
	.align		4
.L_2227:
        /*0008*/ 	.byte	0x04, 0x17
        /*000a*/ 	.short	(.L_2229 - .L_2228)
.L_2228:
        /*000c*/ 	.word	0x00000000
        /*0010*/ 	.short	0x0000
        /*0012*/ 	.short	0x0000
        /*0014*/ 	.byte	0x00, 0xf0, 0xa1, 0x04


	//----- nvinfo : EIATTR_SPARSE_MMA_MASK
	.align		4
.L_2229:
        /*0018*/ 	.byte	0x03, 0x50
        /*001a*/ 	.short	0x0000


	//----- nvinfo : EIATTR_MAXREG_COUNT
	.align		4
        /*001c*/ 	.byte	0x03, 0x1b
        /*001e*/ 	.short	0x00ff


	//----- nvinfo : EIATTR_NUM_BARRIERS
	.align		4
        /*0020*/ 	.byte	0x02, 0x4c
        /*0022*/ 	.byte	0x01
	.zero		1


	//----- nvinfo : EIATTR_MERCURY_ISA_VERSION
	.align		4
        /*0024*/ 	.byte	0x03, 0x5f
        /*0026*/ 	.short	0x0101


	//----- nvinfo : EIATTR_COOP_GROUP_MASK_REGIDS
	.align		4
        /*0028*/ 	.byte	0x04, 0x29
        /*002a*/ 	.short	(.L_2231 - .L_2230)


	//   ....[0]....
.L_2230:
        /*002c*/ 	.word	0xffffffff


	//   ....[1]....
        /*0030*/ 	.word	0xffffffff


	//   ....[2]....
        /*0034*/ 	.word	0xffffffff


	//   ....[3]....
        /*0038*/ 	.word	0xffffffff


	//   ....[4]....
        /*003c*/ 	.word	0xffffffff


	//   ....[5]....
        /*0040*/ 	.word	0xffffffff


	//   ....[6]....
        /*0044*/ 	.word	0xffffffff


	//   ....[7]....
        /*0048*/ 	.word	0xffffffff


	//   ....[8]....
        /*004c*/ 	.word	0xffffffff


	//   ....[9]....
        /*0050*/ 	.word	0xffffffff


	//   ....[10]....
        /*0054*/ 	.word	0x050000db


	//   ....[11]....
        /*0058*/ 	.word	0x050000db


	//   ....[12]....
        /*005c*/ 	.word	0x050000db


	//   ....[13]....
        /*0060*/ 	.word	0x050000db


	//   ....[14]....
        /*0064*/ 	.word	0x050000db


	//   ....[15]....
        /*0068*/ 	.word	0x050000db


	//   ....[16]....
        /*006c*/ 	.word	0x050000db


	//   ....[17]....
        /*0070*/ 	.word	0x050000db


	//   ....[18]....
        /*0074*/ 	.word	0x050000db


	//   ....[19]....
        /*0078*/ 	.word	0x050000db


	//----- nvinfo : EIATTR_COOP_GROUP_INSTR_OFFSETS
	.align		4
.L_2231:
        /*007c*/ 	.byte	0x04, 0x28
        /*007e*/ 	.short	(.L_2233 - .L_2232)


	//   ....[0]....
.L_2232:
        /*0080*/ 	.word	0x00001da0


	//   ....[1]....
        /*0084*/ 	.word	0x00001db0


	//   ....[2]....
        /*0088*/ 	.word	0x00001de0


	//   ....[3]....
        /*008c*/ 	.word	0x00001df0


	//   ....[4]....
        /*0090*/ 	.word	0x00001e20


	//   ....[5]....
        /*0094*/ 	.word	0x00001e30


	//   ....[6]....
        /*0098*/ 	.word	0x00001e60


	//   ....[7]....
        /*009c*/ 	.word	0x00001e70


	//   ....[8]....
        /*00a0*/ 	.word	0x00001ea0


	//   ....[9]....
        /*00a4*/ 	.word	0x00001eb0


	//   ....[10]....
        /*00a8*/ 	.word	0x00005860


	//   ....[11]....
        /*00ac*/ 	.word	0x000058b0


	//   ....[12]....
        /*00b0*/ 	.word	0x00005920


	//   ....[13]....
        /*00b4*/ 	.word	0x00005980


	//   ....[14]....
        /*00b8*/ 	.word	0x000059f0


	//   ....[15]....
        /*00bc*/ 	.word	0x00005a50


	//   ....[16]....
        /*00c0*/ 	.word	0x00005ac0


	//   ....[17]....
        /*00c4*/ 	.word	0x00005b20


	//   ....[18]....
        /*00c8*/ 	.word	0x00005b90


	//   ....[19]....
        /*00cc*/ 	.word	0x00005bf0


	//----- nvinfo : EIATTR_EXIT_INSTR_OFFSETS
	.align		4
.L_2233:
        /*00d0*/ 	.byte	0x04, 0x1c
        /*00d2*/ 	.short	(.L_2235 - .L_2234)


	//   ....[0]....
.L_2234:
        /*00d4*/ 	.word	0x00005730


	//   ....[1]....
        /*00d8*/ 	.word	0x00005800


	//----- nvinfo : EIATTR_MAX_THREADS
	.align		4
.L_2235:
        /*00dc*/ 	.byte	0x04, 0x05
        /*00de*/ 	.short	(.L_2237 - .L_2236)
.L_2236:
        /*00e0*/ 	.word	0x00000080
        /*00e4*/ 	.word	0x00000001
        /*00e8*/ 	.word	0x00000001


	//----- nvinfo : EIATTR_CRS_STACK_SIZE
	.align		4
.L_2237:
        /*00ec*/ 	.byte	0x04, 0x1e
        /*00ee*/ 	.short	(.L_2239 - .L_2238)
.L_2238:
        /*00f0*/ 	.word	0x00000000


	//----- nvinfo : EIATTR_CBANK_PARAM_SIZE
	.align		4
.L_2239:
        /*00f4*/ 	.byte	0x03, 0x19
        /*00f6*/ 	.short	0x0128


	//----- nvinfo : EIATTR_PARAM_CBANK
	.align		4
        /*00f8*/ 	.byte	0x04, 0x0a
        /*00fa*/ 	.short	(.L_2241 - .L_2240)
	.align		4
.L_2240:
        /*00fc*/ 	.word	index@(.nv.constant0._ZN10layer_norm13ln_bwd_kernelINS_13Kernel_traitsIf13__nv_bfloat16S2_S2_fjLj3072ELj1ELj1ELj4ELj16ENS_18Kernel_traits_baseILj3072EfS2_S2_S2_fjLj128EEEEELb1ELb1ELb1ELb0EEEvNS_9BwdParamsE)
        /*0100*/ 	.short	0x0210
        /*0102*/ 	.short	0x0128


	//----- nvinfo : EIATTR_SW_WAR
	.align		4
.L_2241:
        /*0104*/ 	.byte	0x04, 0x36
        /*0106*/ 	.short	(.L_2243 - .L_2242)
.L_2242:
        /*0108*/ 	.word	0x00000008
.L_2243:


//--------------------- .nv.info._ZN10layer_norm22ln_bwd_finalize_kernelINS_22Kernel_traits_finalizeILj3072Ef13__nv_bfloat16S2_S2_fjLb1ELj1024ELj4ENS_18Kernel_traits_baseILj3072EfS2_S2_S2_fjLj1024EEEEELb1ELb1EEEvNS_9BwdParamsE --------------------------
	.section	.nv.info._ZN10layer_norm22ln_bwd_finalize_kernelINS_22Kernel_traits_finalizeILj3072Ef13__nv_bfloat16S2_S2_fjLb1ELj1024ELj4ENS_18Kernel_traits_baseILj3072EfS2_S2_S2_fjLj1024EEEEELb1ELb1EEEvNS_9BwdParamsE,"",@"SHT_CUDA_INFO"
	.sectionflags	@""
	.align	4


	//----- nvinfo : EIATTR_CUDA_API_VERSION
	.align		4
        /*0000*/ 	.byte	0x04, 0x37
        /*0002*/ 	.short	(.L_2245 - .L_2244)
.L_2244:
        /*0004*/ 	.word	0x00000082


	//----- nvinfo : EIATTR_KPARAM_INFO
	.align		4
.L_2245:
        /*0008*/ 	.byte	0x04, 0x17
        /*000a*/ 	.short	(.L_2247 - .L_2246)
.L_2246:
        /*000c*/ 	.word	0x00000000
        /*0010*/ 	.short	0x0000
        /*0012*/ 	.short	0x0000
        /*0014*/ 	.byte	0x00, 0xf0, 0xa1, 0x04


	//----- nvinfo : EIATTR_SPARSE_MMA_MASK
	.align		4
.L_2247:
        /*0018*/ 	.byte	0x03, 0x50
        /*001a*/ 	.short	0x0000


	//----- nvinfo : EIATTR_MAXREG_COUNT
	.align		4
        /*001c*/ 	.byte	0x03, 0x1b
        /*001e*/ 	.short	0x0040


	//----- nvinfo : EIATTR_NUM_BARRIERS
	.align		4
        /*0020*/ 	.byte	0x02, 0x4c
        /*0022*/ 	.byte	0x01
	.zero		1


	//----- nvinfo : EIATTR_MERCURY_ISA_VERSION
	.align		4
        /*0024*/ 	.byte	0x03, 0x5f
        /*0026*/ 	.short	0x0101


	//----- nvinfo : EIATTR_COOP_GROUP_MASK_REGIDS
	.align		4
        /*0028*/ 	.byte	0x04, 0x29
        /*002a*/ 	.short	(.L_2249 - .L_2248)


	//   ....[0]....
.L_2248:
        /*002c*/ 	.word	0xffffffff


	//   ....[1]....
        /*0030*/ 	.word	0xffffffff


	//   ....[2]....
        /*0034*/ 	.word	0xffffffff


	//   ....[3]....
        /*0038*/ 	.word	0xffffffff


	//   ....[4]....
        /*003c*/ 	.word	0xffffffff


	//   ....[5]....
        /*0040*/ 	.word	0xffffffff


	//   ....[6]....
        /*0044*/ 	.word	0xffffffff


	//   ....[7]....
        /*0048*/ 	.word	0xffffffff


	//   ....[8]....
        /*004c*/ 	.word	0xffffffff


	//   ....[9]....
        /*0050*/ 	.word	0xffffffff


	//   ....[10]....
        /*0054*/ 	.word	0xffffffff


	//   ....[11]....
        /*0058*/ 	.word	0xffffffff


	//   ....[12]....
        /*005c*/ 	.word	0xffffffff


	//   ....[13]....
        /*0060*/ 	.word	0xffffffff


	//   ....[14]....
        /*0064*/ 	.word	0xffffffff


	//   ....[15]....
        /*0068*/ 	.word	0x05000014


	//   ....[16]....
        /*006c*/ 	.word	0x05000014


	//   ....[17]....
        /*0070*/ 	.word	0x05000014


	//   ....[18]....
        /*0074*/ 	.word	0x05000014


	//   ....[19]....
        /*0078*/ 	.word	0x05000014


	//   ....[20]....
        /*007c*/ 	.word	0x05000014


	//   ....[21]....
        /*0080*/ 	.word	0x05000014


	//   ....[22]....
        /*0084*/ 	.word	0x05000014


	//   ....[23]....
        /*0088*/ 	.word	0x05000014


	//   ....[24]....
        /*008c*/ 	.word	0x05000014


	//   ....[25]....
        /*0090*/ 	.word	0x05000014


	//   ....[26]....
        /*0094*/ 	.word	0x05000014


	//   ....[27]....
        /*0098*/ 	.word	0x05000014


	//   ....[28]....
        /*009c*/ 	.word	0x05000014


	//   ....[29]....
        /*00a0*/ 	.word	0x05000014


	//----- nvinfo : EIATTR_COOP_GROUP_INSTR_OFFSETS
	.align		4
.L_2249:
        /*00a4*/ 	.byte	0x04, 0x28
        /*00a6*/ 	.short	(.L_2251 - .L_2250)


	//   ....[0]....
.L_2250:
        /*00a8*/ 	.word	0x00000ab0


	//   ....[1]....
        /*00ac*/ 	.word	0x00000ac0


	//   ....[2]....
        /*00b0*/ 	.word	0x00000ad0


	//   ....[3]....
        /*00b4*/ 	.word	0x00000b00


	//   ....[4]....
        /*00b8*/ 	.word	0x00000b20


	//   ....[5]....
        /*00bc*/ 	.word	0x00000b30


	//   ....[6]....
        /*00c0*/ 	.word	0x00000b60


	//   ....[7]....
        /*00c4*/ 	.word	0x00000b80


	//   ....[8]....
        /*00c8*/ 	.word	0x00000b90


	//   ....[9]....
        /*00cc*/ 	.word	0x00000bc0


	//   ....[10]....
        /*00d0*/ 	.word	0x00000be0


	//   ....[11]....
        /*00d4*/ 	.word	0x00000bf0


	//   ....[12]....
        /*00d8*/ 	.word	0x00000c20


	//   ....[13]....
        /*00dc*/ 	.word	0x00000c40


	//   ....[14]....
        /*00e0*/ 	.word	0x00000c50


	//   ....[15]....
        /*00e4*/ 	.word	0x00000eb0


	//   ....[16]....
        /*00e8*/ 	.word	0x00000f20


	//   ....[17]....
        /*00ec*/ 	.word	0x00000f90


	//   ....[18]....
        /*00f0*/ 	.word	0x00001000


	//   ....[19]....
        /*00f4*/ 	.word	0x00001070


	//   ....[20]....
        /*00f8*/ 	.word	0x000010d0


	//   ....[21]....
        /*00fc*/ 	.word	0x00001140


	//   ....[22]....
        /*0100*/ 	.word	0x000011b0


	//   ....[23]....
        /*0104*/ 	.word	0x00001220


	//   ....[24]....
        /*0108*/ 	.word	0x00001290


	//   ....[25]....
        /*010c*/ 	.word	0x000012f0


	//   ....[26]....
        /*0110*/ 	.word	0x00001360


	//   ....[27]....
        /*0114*/ 	.word	0x000013d0


	//   ....[28]....
        /*0118*/ 	.word	0x00001440


	//   ....[29]....
        /*011c*/ 	.word	0x000014b0


	//----- nvinfo : EIATTR_EXIT_INSTR_OFFSETS
	.align		4
.L_2251:
        /*0120*/ 	.byte	0x04, 0x1c
        /*0122*/ 	.short	(.L_2253 - .L_2252)


	//   ....[0]....
.L_2252:
        /*0124*/ 	.word	0x00000070


	//   ....[1]....
        /*0128*/ 	.word	0x00000e50


	//----- nvinfo : EIATTR_MAX_THREADS
	.align		4
.L_2253:
        /*012c*/ 	.byte	0x04, 0x05
        /*012e*/ 	.short	(.L_2255 - .L_2254)
.L_2254:
        /*0130*/ 	.word	0x00000400
        /*0134*/ 	.word	0x00000001
        /*0138*/ 	.word	0x00000001


	//----- nvinfo : EIATTR_CRS_STACK_SIZE
	.align		4
.L_2255:
        /*013c*/ 	.byte	0x04, 0x1e
        /*013e*/ 	.short	(.L_2257 - .L_2256)
.L_2256:
        /*0140*/ 	.word	0x00000000


	//----- nvinfo : EIATTR_CBANK_PARAM_SIZE
	.align		4
.L_2257:
        /*0144*/ 	.byte	0x03, 0x19
        /*0146*/ 	.short	0x0128


	//----- nvinfo : EIATTR_PARAM_CBANK
	.align		4
        /*0148*/ 	.byte	0x04, 0x0a
        /*014a*/ 	.short	(.L_2259 - .L_2258)
	.align		4
.L_2258:
        /*014c*/ 	.word	index@(.nv.constant0._ZN10layer_norm22ln_bwd_finalize_kernelINS_22Kernel_traits_finalizeILj3072Ef13__nv_bfloat16S2_S2_fjLb1ELj1024ELj4ENS_18Kernel_traits_baseILj3072EfS2_S2_S2_fjLj1024EEEEELb1ELb1EEEvNS_9BwdParamsE)
        /*0150*/ 	.short	0x0210
        /*0152*/ 	.short	0x0128


	//----- nvinfo : EIATTR_SW_WAR
	.align		4
.L_2259:
        /*0154*/ 	.byte	0x04, 0x36
        /*0156*/ 	.short	(.L_2261 - .L_2260)
.L_2260:
        /*0158*/ 	.word	0x00000008
.L_2261:


//--------------------- .nv.info._ZN10layer_norm13ln_bwd_kernelINS_13Kernel_traitsIf13__nv_bfloat16S2_S2_fjLj3072ELj1ELj1ELj4ELj16ENS_18Kernel_traits_baseILj3072EfS2_S2_S2_fjLj128EEEEELb1ELb1ELb1ELb1EEEvNS_9BwdParamsE --------------------------
	.section	.nv.info._ZN10layer_norm13ln_bwd_kernelINS_13Kernel_traitsIf13__nv_bfloat16S2_S2_fjLj3072ELj1ELj1ELj4ELj16ENS_18Kernel_traits_baseILj3072EfS2_S2_S2_fjLj128EEEEELb1ELb1ELb1ELb1EEEvNS_9BwdParamsE,"",@"SHT_CUDA_INFO"
	.sectionflags	@""
	.align	4


	//----- nvinfo : EIATTR_CUDA_API_VERSION
	.align		4
        /*0000*/ 	.byte	0x04, 0x37
        /*0002*/ 	.short	(.L_2263 - .L_2262)
.L_2262:
        /*0004*/ 	.word	0x00000082


	//----- nvinfo : EIATTR_KPARAM_INFO
	.align		4
.L_2263:
        /*0008*/ 	.byte	0x04, 0x17
        /*000a*/ 	.short	(.L_2265 - .L_2264)
.L_2264:
        /*000c*/ 	.word	0x00000000
        /*0010*/ 	.short	0x0000
        /*0012*/ 	.short	0x0000
        /*0014*/ 	.byte	0x00, 0xf0, 0xa1, 0x04


	//----- nvinfo : EIATTR_SPARSE_MMA_MASK
	.align		4
.L_2265:
        /*0018*/ 	.byte	0x03, 0x50
        /*001a*/ 	.short	0x0000


	//----- nvinfo : EIATTR_MAXREG_COUNT
	.align		4
        /*001c*/ 	.byte	0x03, 0x1b
        /*001e*/ 	.short	0x00ff


	//----- nvinfo : EIATTR_NUM_BARRIERS
	.align		4
        /*0020*/ 	.byte	0x02, 0x4c
        /*0022*/ 	.byte	0x01
	.zero		1


	//----- nvinfo : EIATTR_MERCURY_ISA_VERSION
	.align		4
        /*0024*/ 	.byte	0x03, 0x5f
        /*0026*/ 	.short	0x0101


	//----- nvinfo : EIATTR_COOP_GROUP_MASK_REGIDS
	.align		4
        /*0028*/ 	.byte	0x04, 0x29
        /*002a*/ 	.short	(.L_2267 - .L_2266)


	//   ....[0]....
.L_2266:
        /*002c*/ 	.word	0xffffffff


	//   ....[1]....
        /*0030*/ 	.word	0xffffffff


	//   ....[2]....
        /*0034*/ 	.word	0xffffffff


	//   ....[3]....
        /*0038*/ 	.word	0xffffffff


	//   ....[4]....
        /*003c*/ 	.word	0xffffffff


	//   ....[5]....
        /*0040*/ 	.word	0xffffffff


	//   ....[6]....
        /*0044*/ 	.word	0xffffffff


	//   ....[7]....
        /*0048*/ 	.word	0xffffffff


	//   ....[8]....
        /*004c*/ 	.word	0xffffffff


	//   ....[9]....
        /*0050*/ 	.word	0xffffffff


	//   ....[10]....
        /*0054*/ 	.word	0x050000e2


	//   ....[11]....
        /*0058*/ 	.word	0x050000e2


	//   ....[12]....
        /*005c*/ 	.word	0x050000e2


	//   ....[13]....
        /*0060*/ 	.word	0x050000e2


	//   ....[14]....
        /*0064*/ 	.word	0x050000e2


	//   ....[15]....
        /*0068*/ 	.word	0x050000e2


	//   ....[16]....
        /*006c*/ 	.word	0x050000e2


	//   ....[17]....
        /*0070*/ 	.word	0x050000e2


	//   ....[18]....
        /*0074*/ 	.word	0x050000e2


	//   ....[19]....
        /*0078*/ 	.word	0x050000e2


	//----- nvinfo : EIATTR_COOP_GROUP_INSTR_OFFSETS
	.align		4
.L_2267:
        /*007c*/ 	.byte	0x04, 0x28
        /*007e*/ 	.short	(.L_2269 - .L_2268)


	//   ....[0]....
.L_2268:
        /*0080*/ 	.word	0x00001ce0


	//   ....[1]....
        /*0084*/ 	.word	0x00001cf0


	//   ....[2]....
        /*0088*/ 	.word	0x00001d20


	//   ....[3]....
        /*008c*/ 	.word	0x00001d30


	//   ....[4]....
        /*0090*/ 	.word	0x00001d60


	//   ....[5]....
        /*0094*/ 	.word	0x00001d70


	//   ....[6]....
        /*0098*/ 	.word	0x00001da0


	//   ....[7]....
        /*009c*/ 	.word	0x00001db0


	//   ....[8]....
        /*00a0*/ 	.word	0x00001de0


	//   ....[9]....
        /*00a4*/ 	.word	0x00001df0


	//   ....[10]....
        /*00a8*/ 	.word	0x00005420


	//   ....[11]....
        /*00ac*/ 	.word	0x00005470


	//   ....[12]....
        /*00b0*/ 	.word	0x000054e0


	//   ....[13]....
        /*00b4*/ 	.word	0x00005540


	//   ....[14]....
        /*00b8*/ 	.word	0x000055b0


	//   ....[15]....
        /*00bc*/ 	.word	0x00005610


	//   ....[16]....
        /*00c0*/ 	.word	0x00005680


	//   ....[17]....
        /*00c4*/ 	.word	0x000056e0


	//   ....[18]....
        /*00c8*/ 	.word	0x00005750


	//   ....[19]....
        /*00cc*/ 	.word	0x000057b0


	//----- nvinfo : EIATTR_EXIT_INSTR_OFFSETS
	.align		4
.L_2269:
        /*00d0*/ 	.byte	0x04, 0x1c
        /*00d2*/ 	.short	(.L_2271 - .L_2270)


	//   ....[0]....
.L_2270:
        /*00d4*/ 	.word	0x000053c0


	//----- nvinfo : EIATTR_MAX_THREADS
	.align		4
.L_2271:
        /*00d8*/ 	.byte	0x04, 0x05
        /*00da*/ 	.short	(.L_2273 - .L_2272)
.L_2272:
        /*00dc*/ 	.word	0x00000080
        /*00e0*/ 	.word	0x00000001
        /*00e4*/ 	.word	0x00000001


	//----- nvinfo : EIATTR_CRS_STACK_SIZE
	.align		4
.L_2273:
        /*00e8*/ 	.byte	0x04, 0x1e
        /*00ea*/ 	.short	(.L_2275 - .L_2274)
.L_2274:
        /*00ec*/ 	.word	0x00000000


	//----- nvinfo : EIATTR_CBANK_PARAM_SIZE
	.align		4
.L_2275:
        /*00f0*/ 	.byte	0x03, 0x19
        /*00f2*/ 	.short	0x0128


	//----- nvinfo : EIATTR_PARAM_CBANK
	.align		4
        /*00f4*/ 	.byte	0x04, 0x0a
        /*00f6*/ 	.short	(.L_2277 - .L_2276)
	.align		4
.L_2276:
        /*00f8*/ 	.word	index@(.nv.constant0._ZN10layer_norm13ln_bwd_kernelINS_13Kernel_traitsIf13__nv_bfloat16S2_S2_fjLj3072ELj1ELj1ELj4ELj16ENS_18Kernel_traits_baseILj3072EfS2_S2_S2_fjLj128EEEEELb1ELb1ELb1ELb1EEEvNS_9BwdParamsE)
        /*00fc*/ 	.short	0x0210
        /*00fe*/ 	.short	0x0128


	//----- nvinfo : EIATTR_SW_WAR
	.align		4
.L_2277:
        /*0100*/ 	.byte	0x04, 0x36
        /*0102*/ 	.short	(.L_2279 - .L_2278)
.L_2278:
        /*0104*/ 	.word	0x00000008
.L_2279:


//--------------------- .nv.info._ZN10layer_norm13ln_bwd_kernelINS_13Kernel_traitsI13__nv_bfloat16S2_fS2_fjLj3072ELj1ELj1ELj4ELj16ENS_18Kernel_traits_baseILj3072ES2_S2_fS2_fjLj128EEEEELb0ELb0ELb0ELb0EEEvNS_9BwdParamsE --------------------------
	.section	.nv.info._ZN10layer_norm13ln_bwd_kernelINS_13Kernel_traitsI13__nv_bfloat16S2_fS2_fjLj3072ELj1ELj1ELj4ELj16ENS_18Kernel_traits_baseILj3072ES2_S2_fS2_fjLj128EEEEELb0ELb0ELb0ELb0EEEvNS_9BwdParamsE,"",@"SHT_CUDA_INFO"
	.sectionflags	@""
	.align	4


	//----- nvinfo : EIATTR_CUDA_API_VERSION
	.align		4
        /*0000*/ 	.byte	0x04, 0x37
        /*0002*/ 	.short	(.L_2281 - .L_2280)
.L_2280:
        /*0004*/ 	.word	0x00000082


	//----- nvinfo : EIATTR_KPARAM_INFO
	.align		4
.L_2281:
        /*0008*/ 	.byte	0x04, 0x17
        /*000a*/ 	.short	(.L_2283 - .L_2282)
.L_2282:
        /*000c*/ 	.word	0x00000000
        /*0010*/ 	.short	0x0000
        /*0012*/ 	.short	0x0000
        /*0014*/ 	.byte	0x00, 0xf0, 0xa1, 0x04


	//----- nvinfo : EIATTR_SPARSE_MMA_MASK
	.align		4
.L_2283:
        /*0018*/ 	.byte	0x03, 0x50
        /*001a*/ 	.short	0x0000


	//----- nvinfo : EIATTR_MAXREG_COUNT
	.align		4
        /*001c*/ 	.byte	0x03, 0x1b
        /*001e*/ 	.short	0x00ff


	//----- nvinfo : EIATTR_NUM_BARRIERS
	.align		4
        /*0020*/ 	.byte	0x02, 0x4c
        /*0022*/ 	.byte	0x01
	.zero		1


	//----- nvinfo : EIATTR_MERCURY_ISA_VERSION
	.align		4
        /*0024*/ 	.byte	0x03, 0x5f
        /*0026*/ 	.short	0x0101


	//----- nvinfo : EIATTR_COOP_GROUP_MASK_REGIDS
	.align		4
        /*0028*/ 	.byte	0x04, 0x29
        /*002a*/ 	.short	(.L_2285 - .L_2284)


	//   ....[0]....
.L_2284:
        /*002c*/ 	.word	0xffffffff


	//   ....[1]....
        /*0030*/ 	.word	0xffffffff


	//   ....[2]....
        /*0034*/ 	.word	0xffffffff


	//   ....[3]....
        /*0038*/ 	.word	0xffffffff


	//   ....[4]....
        /*003c*/ 	.word	0xffffffff


	//   ....[5]....
        /*0040*/ 	.word	0xffffffff


	//   ....[6]....
        /*0044*/ 	.word	0xffffffff


	//   ....[7]....
        /*0048*/ 	.word	0xffffffff


	//   ....[8]....
        /*004c*/ 	.word	0xffffffff


	//   ....[9]....
        /*0050*/ 	.word	0xffffffff


	//   ....[10]....
        /*0054*/ 	.word	0x0500005f


	//   ....[11]....
        /*0058*/ 	.word	0x0500005f


	//   ....[12]....
        /*005c*/ 	.word	0x0500005f


	//   ....[13]....
        /*0060*/ 	.word	0x0500005f


	//   ....[14]....
        /*0064*/ 	.word	0x0500005f


	//   ....[15]....
        /*0068*/ 	.word	0x0500005f


	//   ....[16]....
        /*006c*/ 	.word	0x0500005f


	//   ....[17]....
        /*0070*/ 	.word	0x0500005f


	//   ....[18]....
        /*0074*/ 	.word	0x0500005f


	//   ....[19]....
        /*0078*/ 	.word	0x0500005f


	//----- nvinfo : EIATTR_COOP_GROUP_INSTR_OFFSETS
	.align		4
.L_2285:
        /*007c*/ 	.byte	0x04, 0x28
        /*007e*/ 	.short	(.L_2287 - .L_2286)


	//   ....[0]....
.L_2286:
        /*0080*/ 	.word	0x00001840


	//   ....[1]....
        /*0084*/ 	.word	0x00001850


	//   ....[2]....
        /*0088*/ 	.word	0x00001880


	//   ....[3]....
        /*008c*/ 	.word	0x00001890


	//   ....[4]....
        /*0090*/ 	.word	0x000018c0


	//   ....[5]....
        /*0094*/ 	.word	0x000018d0


	//   ....[6]....
        /*0098*/ 	.word	0x00001900


	//   ....[7]....
        /*009c*/ 	.word	0x00001910


	//   ....[8]....
        /*00a0*/ 	.word	0x00001940


	//   ....[9]....
        /*00a4*/ 	.word	0x00001950


	//   ....[10]....
        /*00a8*/ 	.word	0x00002a80


	//   ....[11]....
        /*00ac*/ 	.word	0x00002ad0


	//   ....[12]....
        /*00b0*/ 	.word	0x00002b40


	//   ....[13]....
        /*00b4*/ 	.word	0x00002ba0


	//   ....[14]....
        /*00b8*/ 	.word	0x00002c10


	//   ....[15]....
        /*00bc*/ 	.word	0x00002c70


	//   ....[16]....
        /*00c0*/ 	.word	0x00002ce0


	//   ....[17]....
        /*00c4*/ 	.word	0x00002d40


	//   ....[18]....
        /*00c8*/ 	.word	0x00002db0


	//   ....[19]....
        /*00cc*/ 	.word	0x00002e10


	//----- nvinfo : EIATTR_EXIT_INSTR_OFFSETS
	.align		4
.L_2287:
        /*00d0*/ 	.byte	0x04, 0x1c
        /*00d2*/ 	.short	(.L_2289 - .L_2288)


	//   ....[0]....
.L_2288:
        /*00d4*/ 	.word	0x00002990


	//   ....[1]....
        /*00d8*/ 	.word	0x00002a20


	//----- nvinfo : EIATTR_MAX_THREADS
	.align		4
.L_2289:
        /*00dc*/ 	.byte	0x04, 0x05
        /*00de*/ 	.short	(.L_2291 - .L_2290)
.L_2290:
        /*00e0*/ 	.word	0x00000080
        /*00e4*/ 	.word	0x00000001
        /*00e8*/ 	.word	0x00000001


	//----- nvinfo : EIATTR_CRS_STACK_SIZE
	.align		4
.L_2291:
        /*00ec*/ 	.byte	0x04, 0x1e
        /*00ee*/ 	.short	(.L_2293 - .L_2292)
.L_2292:
        /*00f0*/ 	.word	0x00000000


	//----- nvinfo : EIATTR_CBANK_PARAM_SIZE
	.align		4
.L_2293:
        /*00f4*/ 	.byte	0x03, 0x19
        /*00f6*/ 	.short	0x0128


	//----- nvinfo : EIATTR_PARAM_CBANK
	.align		4
        /*00f8*/ 	.byte	0x04, 0x0a
        /*00fa*/ 	.short	(.L_2295 - .L_2294)
	.align		4
.L_2294:
        /*00fc*/ 	.word	index@(.nv.constant0._ZN10layer_norm13ln_bwd_kernelINS_13Kernel_traitsI13__nv_bfloat16S2_fS2_fjLj3072ELj1ELj1ELj4ELj16ENS_18Kernel_traits_baseILj3072ES2_S2_fS2_fjLj128EEEEELb0ELb0ELb0ELb0EEEvNS_9BwdParamsE)
        /*0100*/ 	.short	0x0210
        /*0102*/ 	.short	0x0128


	//----- nvinfo : EIATTR_SW_WAR
	.align		4
.L_2295:
        /*0104*/ 	.byte	0x04, 0x36
        /*0106*/ 	.short	(.L_2297 - .L_2296)
.L_2296:
        /*0108*/ 	.word	0x00000008
.L_2297:


//--------------------- .nv.info._ZN10layer_norm13ln_bwd_kernelINS_13Kernel_traitsI13__nv_bfloat16S2_fS2_fjLj3072ELj1ELj1ELj4ELj16ENS_18Kernel_traits_baseILj3072ES2_S2_fS2_fjLj128EEEEELb0ELb0ELb0ELb1EEEvNS_9BwdParamsE --------------------------
	.section	.nv.info._ZN10layer_norm13ln_bwd_kernelINS_13Kernel_traitsI13__nv_bfloat16S2_fS2_fjLj3072ELj1ELj1ELj4ELj16ENS_18Kernel_traits_baseILj3072ES2_S2_fS2_fjLj128EEEEELb0ELb0ELb0ELb1EEEvNS_9BwdParamsE,"",@"SHT_CUDA_INFO"
	.sectionflags	@""
	.align	4


	//----- nvinfo : EIATTR_CUDA_API_VERSION
	.align		4
        /*0000*/ 	.byte	0x04, 0x37
        /*0002*/ 	.short	(.L_2299 - .L_2298)
.L_2298:
        /*0004*/ 	.word	0x00000082


	//----- nvinfo : EIATTR_KPARAM_INFO
	.align		4
.L_2299:
        /*0008*/ 	.byte	0x04, 0x17
        /*000a*/ 	.short	(.L_2301 - .L_2300)
.L_2300:
        /*000c*/ 	.word	0x00000000
        /*0010*/ 	.short	0x0000
        /*0012*/ 	.short	0x0000
        /*0014*/ 	.byte	0x00, 0xf0, 0xa1, 0x04


	//----- nvinfo : EIATTR_SPARSE_MMA_MASK
	.align		4
.L_2301:
        /*0018*/ 	.byte	0x03, 0x50
        /*001a*/ 	.short	0x0000


	//----- nvinfo : EIATTR_MAXREG_COUNT
	.align		4
        /*001c*/ 	.byte	0x03, 0x1b
        /*001e*/ 	.short	0x00ff


	//----- nvinfo : EIATTR_NUM_BARRIERS
	.align		4
        /*0020*/ 	.byte	0x02, 0x4c
        /*0022*/ 	.byte	0x01
	.zero		1


	//----- nvinfo : EIATTR_MERCURY_ISA_VERSION
	.align		4
        /*0024*/ 	.byte	0x03, 0x5f
        /*0026*/ 	.short	0x0101


	//----- nvinfo : EIATTR_COOP_GROUP_MASK_REGIDS
	.align		4
        /*0028*/ 	.byte	0x04, 0x29
        /*002a*/ 	.short	(.L_2303 - .L_2302)


	//   ....[0]....
.L_2302:
        /*002c*/ 	.word	0xffffffff


	//   ....[1]....
        /*0030*/ 	.word	0xffffffff


	//   ....[2]....
        /*0034*/ 	.word	0xffffffff


	//   ....[3]....
        /*0038*/ 	.word	0xffffffff


	//   ....[4]....
        /*003c*/ 	.word	0xffffffff


	//   ....[5]....
        /*0040*/ 	.word	0xffffffff


	//   ....[6]....
        /*0044*/ 	.word	0xffffffff


	//   ....[7]....
        /*0048*/ 	.word	0xffffffff


	//   ....[8]....
        /*004c*/ 	.word	0xffffffff


	//   ....[9]....
        /*0050*/ 	.word	0xffffffff


	//   ....[10]....
        /*0054*/ 	.word	0x050000ab


	//   ....[11]....
        /*0058*/ 	.word	0x050000ab


	//   ....[12]....
        /*005c*/ 	.word	0x050000ab


	//   ....[13]....
        /*0060*/ 	.word	0x050000ab


	//   ....[14]....
        /*0064*/ 	.word	0x050000ab


	//   ....[15]....
        /*0068*/ 	.word	0x050000ab


	//   ....[16]....
        /*006c*/ 	.word	0x050000ab


	//   ....[17]....
        /*0070*/ 	.word	0x050000ab


	//   ....[18]....
        /*0074*/ 	.word	0x050000ab


	//   ....[19]....
        /*0078*/ 	.word	0x050000ab


	//----- nvinfo : EIATTR_COOP_GROUP_INSTR_OFFSETS
	.align		4
.L_2303:
        /*007c*/ 	.byte	0x04, 0x28
        /*007e*/ 	.short	(.L_2305 - .L_2304)


	//   ....[0]....
.L_2304:
        /*0080*/ 	.word	0x00001740


	//   ....[1]....
        /*0084*/ 	.word	0x00001750


	//   ....[2]....
        /*0088*/ 	.word	0x00001780


	//   ....[3]....
        /*008c*/ 	.word	0x00001790


	//   ....[4]....
        /*0090*/ 	.word	0x000017c0


	//   ....[5]....
        /*0094*/ 	.word	0x000017d0


	//   ....[6]....
        /*0098*/ 	.word	0x00001800


	//   ....[7]....
        /*009c*/ 	.word	0x00001810


	//   ....[8]....
        /*00a0*/ 	.word	0x00001840


	//   ....[9]....
        /*00a4*/ 	.word	0x00001850


	//   ....[10]....
        /*00a8*/ 	.word	0x00002ae0


	//   ....[11]....
        /*00ac*/ 	.word	0x00002b30


	//   ....[12]....
        /*00b0*/ 	.word	0x00002ba0


	//   ....[13]....
        /*00b4*/ 	.word	0x00002c00


	//   ....[14]....
        /*00b8*/ 	.word	0x00002c70


	//   ....[15]....
        /*00bc*/ 	.word	0x00002cd0


	//   ....[16]....
        /*00c0*/ 	.word	0x00002d40


	//   ....[17]....
        /*00c4*/ 	.word	0x00002da0


	//   ....[18]....
        /*00c8*/ 	.word	0x00002e10


	//   ....[19]....
        /*00cc*/ 	.word	0x00002e70


	//----- nvinfo : EIATTR_EXIT_INSTR_OFFSETS
	.align		4
.L_2305:
        /*00d0*/ 	.byte	0x04, 0x1c
        /*00d2*/ 	.short	(.L_2307 - .L_2306)


	//   ....[0]....
.L_2306:
        /*00d4*/ 	.word	0x00002a80


	//----- nvinfo : EIATTR_MAX_THREADS
	.align		4
.L_2307:
        /*00d8*/ 	.byte	0x04, 0x05
        /*00da*/ 	.short	(.L_2309 - .L_2308)
.L_2308:
        /*00dc*/ 	.word	0x00000080
        /*00e0*/ 	.word	0x00000001
        /*00e4*/ 	.word	0x00000001


	//----- nvinfo : EIATTR_CRS_STACK_SIZE
	.align		4
.L_2309:
        /*00e8*/ 	.byte	0x04, 0x1e
        /*00ea*/ 	.short	(.L_2311 - .L_2310)
.L_2310:
        /*00ec*/ 	.word	0x00000000


	//----- nvinfo : EIATTR_CBANK_PARAM_SIZE
	.align		4
.L_2311:
        /*00f0*/ 	.byte	0x03, 0x19
        /*00f2*/ 	.short	0x0128


	//----- nvinfo : EIATTR_PARAM_CBANK
	.align		4
        /*00f4*/ 	.byte	0x04, 0x0a
        /*00f6*/ 	.short	(.L_2313 - .L_2312)
	.align		4
.L_2312:
        /*00f8*/ 	.word	index@(.nv.constant0._ZN10layer_norm13ln_bwd_kernelINS_13Kernel_traitsI13__nv_bfloat16S2_fS2_fjLj3072ELj1ELj1ELj4ELj16ENS_18Kernel_traits_baseILj3072ES2_S2_fS2_fjLj128EEEEELb0ELb0ELb0ELb1EEEvNS_9BwdParamsE)
        /*00fc*/ 	.short	0x0210
        /*00fe*/ 	.short	0x0128


	//----- nvinfo : EIATTR_SW_WAR
	.align		4
.L_2313:
        /*0100*/ 	.byte	0x04, 0x36
        /*0102*/ 	.short	(.L_2315 - .L_2314)
.L_2314:
        /*0104*/ 	.word	0x00000008
.L_2315:


//--------------------- .nv.info._ZN10layer_norm13ln_bwd_kernelINS_13Kernel_traitsI13__nv_bfloat16S2_fS2_fjLj3072ELj1ELj1ELj4ELj16ENS_18Kernel_traits_baseILj3072ES2_S2_fS2_fjLj128EEEEELb0ELb0ELb1ELb0EEEvNS_9BwdParamsE --------------------------
	.section	.nv.info._ZN10layer_norm13ln_bwd_kernelINS_13Kernel_traitsI13__nv_bfloat16S2_fS2_fjLj3072ELj1ELj1ELj4ELj16ENS_18Kernel_traits_baseILj3072ES2_S2_fS2_fjLj128EEEEELb0ELb0ELb1ELb0EEEvNS_9BwdParamsE,"",@"SHT_CUDA_INFO"
	.sectionflags	@""
	.align	4


	//----- nvinfo : EIATTR_CUDA_API_VERSION
	.align		4
        /*0000*/ 	.byte	0x04, 0x37
        /*0002*/ 	.short	(.L_2317 - .L_2316)
.L_2316:
        /*0004*/ 	.word	0x00000082


	//----- nvinfo : EIATTR_KPARAM_INFO
	.align		4
.L_2317:
        /*0008*/ 	.byte	0x04, 0x17
        /*000a*/ 	.short	(.L_2319 - .L_2318)
.L_2318:
        /*000c*/ 	.word	0x00000000
        /*0010*/ 	.short	0x0000
        /*0012*/ 	.short	0x0000
        /*0014*/ 	.byte	0x00, 0xf0, 0xa1, 0x04


	//----- nvinfo : EIATTR_SPARSE_MMA_MASK
	.align		4
.L_2319:
        /*0018*/ 	.byte	0x03, 0x50
        /*001a*/ 	.short	0x0000


	//----- nvinfo : EIATTR_MAXREG_COUNT
	.align		4
        /*001c*/ 	.byte	0x03, 0x1b
        /*001e*/ 	.short	0x00ff


	//----- nvinfo : EIATTR_NUM_BARRIERS
	.align		4
        /*0020*/ 	.byte	0x02, 0x4c
        /*0022*/ 	.byte	0x01
	.zero		1


	//----- nvinfo : EIATTR_MERCURY_ISA_VERSION
	.align		4
        /*0024*/ 	.byte	0x03, 0x5f
        /*0026*/ 	.short	0x0101


	//----- nvinfo : EIATTR_COOP_GROUP_MASK_REGIDS
	.align		4
        /*0028*/ 	.byte	0x04, 0x29
        /*002a*/ 	.short	(.L_2321 - .L_2320)


	//   ....[0]....
.L_2320:
        /*002c*/ 	.word	0xffffffff


	//   ....[1]....
        /*0030*/ 	.word	0xffffffff


	//   ....[2]....
        /*0034*/ 	.word	0xffffffff


	//   ....[3]....
        /*0038*/ 	.word	0xffffffff


	//   ....[4]....
        /*003c*/ 	.word	0xffffffff


	//   ....[5]....
        /*0040*/ 	.word	0xffffffff


	//   ....[6]....
        /*0044*/ 	.word	0xffffffff


	//   ....[7]....
        /*0048*/ 	.word	0xffffffff


	//   ....[8]....
        /*004c*/ 	.word	0xffffffff


	//   ....[9]....
        /*0050*/ 	.word	0xffffffff


	//   ....[10]....
        /*0054*/ 	.word	0x05000062


	//   ....[11]....
        /*0058*/ 	.word	0x05000062


	//   ....[12]....
        /*005c*/ 	.word	0x05000062


	//   ....[13]....
        /*0060*/ 	.word	0x05000062


	//   ....[14]....
        /*0064*/ 	.word	0x05000062


	//   ....[15]....
        /*0068*/ 	.word	0x05000062


	//   ....[16]....
        /*006c*/ 	.word	0x05000062


	//   ....[17]....
        /*0070*/ 	.word	0x05000062


	//   ....[18]....
        /*0074*/ 	.word	0x05000062


	//   ....[19]....
        /*0078*/ 	.word	0x05000062


	//----- nvinfo : EIATTR_COOP_GROUP_INSTR_OFFSETS
	.align		4
.L_2321:
        /*007c*/ 	.byte	0x04, 0x28
        /*007e*/ 	.short	(.L_2323 - .L_2322)


	//   ....[0]....
.L_2322:
        /*0080*/ 	.word	0x00001a70


	//   ....[1]....
        /*0084*/ 	.word	0x00001a80


	//   ....[2]....
        /*0088*/ 	.word	0x00001ab0


	//   ....[3]....
        /*008c*/ 	.word	0x00001ac0


	//   ....[4]....
        /*0090*/ 	.word	0x00001af0


	//   ....[5]....
        /*0094*/ 	.word	0x00001b00


	//   ....[6]....
        /*0098*/ 	.word	0x00001b30


	//   ....[7]....
        /*009c*/ 	.word	0x00001b40


	//   ....[8]....
        /*00a0*/ 	.word	0x00001b70


	//   ....[9]....
        /*00a4*/ 	.word	0x00001b80


	//   ....[10]....
        /*00a8*/ 	.word	0x00003de0


	//   ....[11]....
        /*00ac*/ 	.word	0x00003e30


	//   ....[12]....
        /*00b0*/ 	.word	0x00003ea0


	//   ....[13]....
        /*00b4*/ 	.word	0x00003f00


	//   ....[14]....
        /*00b8*/ 	.word	0x00003f70


	//   ....[15]....
        /*00bc*/ 	.word	0x00003fd0


	//   ....[16]....
        /*00c0*/ 	.word	0x00004040


	//   ....[17]....
        /*00c4*/ 	.word	0x000040a0


	//   ....[18]....
        /*00c8*/ 	.word	0x00004110


	//   ....[19]....
        /*00cc*/ 	.word	0x00004170


	//----- nvinfo : EIATTR_EXIT_INSTR_OFFSETS
	.align		4
.L_2323:
        /*00d0*/ 	.byte	0x04, 0x1c
        /*00d2*/ 	.short	(.L_2325 - .L_2324)


	//   ....[0]....
.L_2324:
        /*00d4*/ 	.word	0x00003cf0


	//   ....[1]....
        /*00d8*/ 	.word	0x00003d80


	//----- nvinfo : EIATTR_MAX_THREADS
	.align		4
.L_2325:
        /*00dc*/ 	.byte	0x04, 0x05
        /*00de*/ 	.short	(.L_2327 - .L_2326)
.L_2326:
        /*00e0*/ 	.word	0x00000080
        /*00e4*/ 	.word	0x00000001
        /*00e8*/ 	.word	0x00000001


	//----- nvinfo : EIATTR_CRS_STACK_SIZE
	.align		4
.L_2327:
        /*00ec*/ 	.byte	0x04, 0x1e
        /*00ee*/ 	.short	(.L_2329 - .L_2328)
.L_2328:
        /*00f0*/ 	.word	0x00000000


	//----- nvinfo : EIATTR_CBANK_PARAM_SIZE
	.align		4
.L_2329:
        /*00f4*/ 	.byte	0x03, 0x19
        /*00f6*/ 	.short	0x0128


	//----- nvinfo : EIATTR_PARAM_CBANK
	.align		4
        /*00f8*/ 	.byte	0x04, 0x0a
        /*00fa*/ 	.short	(.L_2331 - .L_2330)
	.align		4
.L_2330:
        /*00fc*/ 	.word	index@(.nv.constant0._ZN10layer_norm13ln_bwd_kernelINS_13Kernel_traitsI13__nv_bfloat16S2_fS2_fjLj3072ELj1ELj1ELj4ELj16ENS_18Kernel_traits_baseILj3072ES2_S2_fS2_fjLj128EEEEELb0ELb0ELb1ELb0EEEvNS_9BwdParamsE)
        /*0100*/ 	.short	0x0210
        /*0102*/ 	.short	0x0128


	//----- nvinfo : EIATTR_SW_WAR
	.align		4
.L_2331:
        /*0104*/ 	.byte	0x04, 0x36
        /*0106*/ 	.short	(.L_2333 - .L_2332)
.L_2332:
        /*0108*/ 	.word	0x00000008
.L_2333:


//--------------------- .nv.info._ZN10layer_norm13ln_bwd_kernelINS_13Kernel_traitsI13__nv_bfloat16S2_fS2_fjLj3072ELj1ELj1ELj4ELj16ENS_18Kernel_traits_baseILj3072ES2_S2_fS2_fjLj128EEEEELb0ELb0ELb1ELb1EEEvNS_9BwdParamsE --------------------------
	.section	.nv.info._ZN10layer_norm13ln_bwd_kernelINS_13Kernel_traitsI13__nv_bfloat16S2_fS2_fjLj3072ELj1ELj1ELj4ELj16ENS_18Kernel_traits_baseILj3072ES2_S2_fS2_fjLj128EEEEELb0ELb0ELb1ELb1EEEvNS_9BwdParamsE,"",@"SHT_CUDA_INFO"
	.sectionflags	@""
	.align	4


	//----- nvinfo : EIATTR_CUDA_API_VERSION
	.align		4
        /*0000*/ 	.byte	0x04, 0x37
        /*0002*/ 	.short	(.L_2335 - .L_2334)
.L_2334:
        /*0004*/ 	.word	0x00000082


	//----- nvinfo : EIATTR_KPARAM_INFO
	.align		4
.L_2335:
        /*0008*/ 	.byte	0x04, 0x17
        /*000a*/ 	.short	(.L_2337 - .L_2336)
.L_2336:
        /*000c*/ 	.word	0x00000000
        /*0010*/ 	.short	0x0000
        /*0012*/ 	.short	0x0000
        /*0014*/ 	.byte	0x00, 0xf0, 0xa1, 0x04


	//----- nvinfo : EIATTR_SPARSE_MMA_MASK
	.align		4
.L_2337:
        /*0018*/ 	.byte	0x03, 0x50
        /*001a*/ 	.short	0x0000


	//----- nvinfo : EIATTR_MAXREG_COUNT
	.align		4
        /*001c*/ 	.byte	0x03, 0x1b
        /*001e*/ 	.short	0x00ff


	//----- nvinfo : EIATTR_NUM_BARRIERS
	.align		4
        /*0020*/ 	.byte	0x02, 0x4c
        /*0022*/ 	.byte	0x01
	.zero		1


	//----- nvinfo : EIATTR_MERCURY_ISA_VERSION
	.align		4
        /*0024*/ 	.byte	0x03, 0x5f
        /*0026*/ 	.short	0x0101


	//----- nvinfo : EIATTR_COOP_GROUP_MASK_REGIDS
	.align		4
        /*0028*/ 	.byte	0x04, 0x29
        /*002a*/ 	.short	(.L_2339 - .L_2338)


	//   ....[0]....
.L_2338:
        /*002c*/ 	.word	0xffffffff


	//   ....[1]....
        /*0030*/ 	.word	0xffffffff


	//   ....[2]....
        /*0034*/ 	.word	0xffffffff


	//   ....[3]....
        /*0038*/ 	.word	0xffffffff


	//   ....[4]....
        /*003c*/ 	.word	0xffffffff


	//   ....[5]....
        /*0040*/ 	.word	0xffffffff


	//   ....[6]....
        /*0044*/ 	.word	0xffffffff


	//   ....[7]....
        /*0048*/ 	.word	0xffffffff


	//   ....[8]....
        /*004c*/ 	.word	0xffffffff


	//   ....[9]....
        /*0050*/ 	.word	0xffffffff


	//   ....[10]....
        /*0054*/ 	.word	0x05000061


	//   ....[11]....
        /*0058*/ 	.word	0x05000061


	//   ....[12]....
        /*005c*/ 	.word	0x05000061


	//   ....[13]....
        /*0060*/ 	.word	0x05000061


	//   ....[14]....
        /*0064*/ 	.word	0x05000061


	//   ....[15]....
        /*0068*/ 	.word	0x05000061


	//   ....[16]....
        /*006c*/ 	.word	0x05000061


	//   ....[17]....
        /*0070*/ 	.word	0x05000061


	//   ....[18]....
        /*0074*/ 	.word	0x05000061


	//   ....[19]....
        /*0078*/ 	.word	0x05000061


	//----- nvinfo : EIATTR_COOP_GROUP_INSTR_OFFSETS
	.align		4
.L_2339:
        /*007c*/ 	.byte	0x04, 0x28
        /*007e*/ 	.short	(.L_2341 - .L_2340)


	//   ....[0]....
.L_2340:
        /*0080*/ 	.word	0x000018e0


	//   ....[1]....
        /*0084*/ 	.word	0x000018f0


	//   ....[2]....
        /*0088*/ 	.word	0x00001920


	//   ....[3]....
        /*008c*/ 	.word	0x00001930


	//   ....[4]....
        /*0090*/ 	.word	0x00001960


	//   ....[5]....
        /*0094*/ 	.word	0x00001970


	//   ....[6]....
        /*0098*/ 	.word	0x000019a0


	//   ....[7]....
        /*009c*/ 	.word	0x000019b0


	//   ....[8]....
        /*00a0*/ 	.word	0x000019e0


	//   ....[9]....
        /*00a4*/ 	.word	0x000019f0


	//   ....[10]....
        /*00a8*/ 	.word	0x00003940


	//   ....[11]....
        /*00ac*/ 	.word	0x00003990


	//   ....[12]....
        /*00b0*/ 	.word	0x00003a00


	//   ....[13]....
        /*00b4*/ 	.word	0x00003a60


	//   ....[14]....
        /*00b8*/ 	.word	0x00003ad0


	//   ....[15]....
        /*00bc*/ 	.word	0x00003b30


	//   ....[16]....
        /*00c0*/ 	.word	0x00003ba0


	//   ....[17]....
        /*00c4*/ 	.word	0x00003c00


	//   ....[18]....
        /*00c8*/ 	.word	0x00003c70


	//   ....[19]....
        /*00cc*/ 	.word	0x00003cd0


	//----- nvinfo : EIATTR_EXIT_INSTR_OFFSETS
	.align		4
.L_2341:
        /*00d0*/ 	.byte	0x04, 0x1c
        /*00d2*/ 	.short	(.L_2343 - .L_2342)


	//   ....[0]....
.L_2342:
        /*00d4*/ 	.word	0x000038e0


	//----- nvinfo : EIATTR_MAX_THREADS
	.align		4
.L_2343:
        /*00d8*/ 	.byte	0x04, 0x05
        /*00da*/ 	.short	(.L_2345 - .L_2344)
.L_2344:
        /*00dc*/ 	.word	0x00000080
        /*00e0*/ 	.word	0x00000001
        /*00e4*/ 	.word	0x00000001


	//----- nvinfo : EIATTR_CRS_STACK_SIZE
	.align		4
.L_2345:
        /*00e8*/ 	.byte	0x04, 0x1e
        /*00ea*/ 	.short	(.L_2347 - .L_2346)
.L_2346:
        /*00ec*/ 	.word	0x00000000


	//----- nvinfo : EIATTR_CBANK_PARAM_SIZE
	.align		4
.L_2347:
        /*00f0*/ 	.byte	0x03, 0x19
        /*00f2*/ 	.short	0x0128


	//----- nvinfo : EIATTR_PARAM_CBANK
	.align		4
        /*00f4*/ 	.byte	0x04, 0x0a
        /*00f6*/ 	.short	(.L_2349 - .L_2348)
	.align		4
.L_2348:
        /*00f8*/ 	.word	index@(.nv.constant0._ZN10layer_norm13ln_bwd_kernelINS_13Kernel_traitsI13__nv_bfloat16S2_fS2_fjLj3072ELj1ELj1ELj4ELj16ENS_18Kernel_traits_baseILj3072ES2_S2_fS2_fjLj128EEEEELb0ELb0ELb1ELb1EEEvNS_9BwdParamsE)
        /*00fc*/ 	.short	0x0210
        /*00fe*/ 	.short	0x0128


	//----- nvinfo : EIATTR_SW_WAR
	.align		4
.L_2349:
        /*0100*/ 	.byte	0x04, 0x36
        /*0102*/ 	.short	(.L_2351 - .L_2350)
.L_2350:
        /*0104*/ 	.word	0x00000008
.L_2351:


//--------------------- .nv.info._ZN10layer_norm13ln_bwd_kernelINS_13Kernel_traitsI13__nv_bfloat16S2_fS2_fjLj3072ELj1ELj1ELj4ELj16ENS_18Kernel_traits_baseILj3072ES2_S2_fS2_fjLj128EEEEELb0ELb1ELb0ELb0EEEvNS_9BwdParamsE --------------------------
	.section	.nv.info._ZN10layer_norm13ln_bwd_kernelINS_13Kernel_traitsI13__nv_bfloat16S2_fS2_fjLj3072ELj1ELj1ELj4ELj16ENS_18Kernel_traits_baseILj3072ES2_S2_fS2_fjLj128EEEEELb0ELb1ELb0ELb0EEEvNS_9BwdParamsE,"",@"SHT_CUDA_INFO"
	.sectionflags	@""
	.align	4


	//----- nvinfo : EIATTR_CUDA_API_VERSION
	.align		4
        /*0000*/ 	.byte	0x04, 0x37
        /*0002*/ 	.short	(.L_2353 - .L_2352)
.L_2352:
        /*0004*/ 	.word	0x00000082


	//----- nvinfo : EIATTR_KPARAM_INFO
	.align		4
.L_2353:
        /*0008*/ 	.byte	0x04, 0x17
        /*000a*/ 	.short	(.L_2355 - .L_2354)
.L_2354:
        /*000c*/ 	.word	0x00000000
        /*0010*/ 	.short	0x0000
        /*0012*/ 	.short	0x0000
        /*0014*/ 	.byte	0x00, 0xf0, 0xa1, 0x04


	//----- nvinfo : EIATTR_SPARSE_MMA_MASK
	.align		4
.L_2355:
        /*0018*/ 	.byte	0x03, 0x50
        /*001a*/ 	.short	0x0000


	//----- nvinfo : EIATTR_MAXREG_COUNT
	.align		4
        /*001c*/ 	.byte	0x03, 0x1b
        /*001e*/ 	.short	0x00ff


	//----- nvinfo : EIATTR_NUM_BARRIERS
	.align		4
        /*0020*/ 	.byte	0x02, 0x4c
        /*0022*/ 	.byte	0x01
	.zero		1


	//----- nvinfo : EIATTR_MERCURY_ISA_VERSION
	.align		4
        /*0024*/ 	.byte	0x03, 0x5f
        /*0026*/ 	.short	0x0101


	//----- nvinfo : EIATTR_COOP_GROUP_MASK_REGIDS
	.align		4
        /*0028*/ 	.byte	0x04, 0x29
        /*002a*/ 	.short	(.L_2357 - .L_2356)


	//   ....[0]....
.L_2356:
        /*002c*/ 	.word	0xffffffff


	//   ....[1]....
        /*0030*/ 	.word	0xffffffff


	//   ....[2]....
        /*0034*/ 	.word	0xffffffff


	//   ....[3]....
        /*0038*/ 	.word	0xffffffff


	//   ....[4]....
        /*003c*/ 	.word	0xffffffff


	//   ....[5]....
        /*0040*/ 	.word	0xffffffff


	//   ....[6]....
        /*0044*/ 	.word	0xffffffff


	//   ....[7]....
        /*0048*/ 	.word	0xffffffff


	//   ....[8]....
        /*004c*/ 	.word	0xffffffff


	//   ....[9]....
        /*0050*/ 	.word	0xffffffff


	//   ....[10]....
        /*0054*/ 	.word	0x05000096


	//   ....[11]....
        /*0058*/ 	.word	0x05000096


	//   ....[12]....
        /*005c*/ 	.word	0x05000096


	//   ....[13]....
        /*0060*/ 	.word	0x05000096


	//   ....[14]....
        /*0064*/ 	.word	0x05000096


	//   ....[15]....
        /*0068*/ 	.word	0x05000096


	//   ....[16]....
        /*006c*/ 	.word	0x05000096


	//   ....[17]....
        /*0070*/ 	.word	0x05000096


	//   ....[18]....
        /*0074*/ 	.word	0x05000096


	//   ....[19]....
        /*0078*/ 	.word	0x05000096


	//----- nvinfo : EIATTR_COOP_GROUP_INSTR_OFFSETS
	.align		4
.L_2357:
        /*007c*/ 	.byte	0x04, 0x28
        /*007e*/ 	.short	(.L_2359 - .L_2358)


	//   ....[0]....
.L_2358:
        /*0080*/ 	.word	0x00001be0


	//   ....[1]....
        /*0084*/ 	.word	0x00001bf0


	//   ....[2]....
        /*0088*/ 	.word	0x00001c20


	//   ....[3]....
        /*008c*/ 	.word	0x00001c30


	//   ....[4]....
        /*0090*/ 	.word	0x00001c60


	//   ....[5]....
        /*0094*/ 	.word	0x00001c70


	//   ....[6]....
        /*0098*/ 	.word	0x00001ca0


	//   ....[7]....
        /*009c*/ 	.word	0x00001cb0


	//   ....[8]....
        /*00a0*/ 	.word	0x00001ce0


	//   ....[9]....
        /*00a4*/ 	.word	0x00001cf0


	//   ....[10]....
        /*00a8*/ 	.word	0x00003510


	//   ....[11]....
        /*00ac*/ 	.word	0x00003560


	//   ....[12]....
        /*00b0*/ 	.word	0x000035d0


	//   ....[13]....
        /*00b4*/ 	.word	0x00003630


	//   ....[14]....
        /*00b8*/ 	.word	0x000036a0


	//   ....[15]....
        /*00bc*/ 	.word	0x00003700


	//   ....[16]....
        /*00c0*/ 	.word	0x00003770


	//   ....[17]....
        /*00c4*/ 	.word	0x000037d0


	//   ....[18]....
        /*00c8*/ 	.word	0x00003840


	//   ....[19]....
        /*00cc*/ 	.word	0x000038a0


	//----- nvinfo : EIATTR_EXIT_INSTR_OFFSETS
	.align		4
.L_2359:
        /*00d0*/ 	.byte	0x04, 0x1c
        /*00d2*/ 	.short	(.L_2361 - .L_2360)


	//   ....[0]....
.L_2360:
        /*00d4*/ 	.word	0x000033e0


	//   ....[1]....
        /*00d8*/ 	.word	0x000034b0


	//----- nvinfo : EIATTR_MAX_THREADS
	.align		4
.L_2361:
        /*00dc*/ 	.byte	0x04, 0x05
        /*00de*/ 	.short	(.L_2363 - .L_2362)
.L_2362:
        /*00e0*/ 	.word	0x00000080
        /*00e4*/ 	.word	0x00000001
        /*00e8*/ 	.word	0x00000001


	//----- nvinfo : EIATTR_CRS_STACK_SIZE
	.align		4
.L_2363:
        /*00ec*/ 	.byte	0x04, 0x1e
        /*00ee*/ 	.short	(.L_2365 - .L_2364)
.L_2364:
        /*00f0*/ 	.word	0x00000000


	//----- nvinfo : EIATTR_CBANK_PARAM_SIZE
	.align		4
.L_2365:
        /*00f4*/ 	.byte	0x03, 0x19
        /*00f6*/ 	.short	0x0128


	//----- nvinfo : EIATTR_PARAM_CBANK
	.align		4
        /*00f8*/ 	.byte	0x04, 0x0a
        /*00fa*/ 	.short	(.L_2367 - .L_2366)
	.align		4
.L_2366:
        /*00fc*/ 	.word	index@(.nv.constant0._ZN10layer_norm13ln_bwd_kernelINS_13Kernel_traitsI13__nv_bfloat16S2_fS2_fjLj3072ELj1ELj1ELj4ELj16ENS_18Kernel_traits_baseILj3072ES2_S2_fS2_fjLj128EEEEELb0ELb1ELb0ELb0EEEvNS_9BwdParamsE)
        /*0100*/ 	.short	0x0210
        /*0102*/ 	.short	0x0128


	//----- nvinfo : EIATTR_SW_WAR
	.align		4
.L_2367:
        /*0104*/ 	.byte	0x04, 0x36
        /*0106*/ 	.short	(.L_2369 - .L_2368)
.L_2368:
        /*0108*/ 	.word	0x00000008
.L_2369:


//--------------------- .nv.info._ZN10layer_norm13ln_bwd_kernelINS_13Kernel_traitsI13__nv_bfloat16S2_fS2_fjLj3072ELj1ELj1ELj4ELj16ENS_18Kernel_traits_baseILj3072ES2_S2_fS2_fjLj128EEEEELb0ELb1ELb0ELb1EEEvNS_9BwdParamsE --------------------------
	.section	.nv.info._ZN10layer_norm13ln_bwd_kernelINS_13Kernel_traitsI13__nv_bfloat16S2_fS2_fjLj3072ELj1ELj1ELj4ELj16ENS_18Kernel_traits_baseILj3072ES2_S2_fS2_fjLj128EEEEELb0ELb1ELb0ELb1EEEvNS_9BwdParamsE,"",@"SHT_CUDA_INFO"
	.sectionflags	@""
	.align	4


	//----- nvinfo : EIATTR_CUDA_API_VERSION
	.align		4
        /*0000*/ 	.byte	0x04, 0x37
        /*0002*/ 	.short	(.L_2371 - .L_2370)
.L_2370:
        /*0004*/ 	.word	0x00000082


	//----- nvinfo : EIATTR_KPARAM_INFO
	.align		4
.L_2371:
        /*0008*/ 	.byte	0x04, 0x17
        /*000a*/ 	.short	(.L_2373 - .L_2372)
.L_2372:
        /*000c*/ 	.word	0x00000000
        /*0010*/ 	.short	0x0000
        /*0012*/ 	.short	0x0000
        /*0014*/ 	.byte	0x00, 0xf0, 0xa1, 0x04


	//----- nvinfo : EIATTR_SPARSE_MMA_MASK
	.align		4
.L_2373:
        /*0018*/ 	.byte	0x03, 0x50
        /*001a*/ 	.short	0x0000


	//----- nvinfo : EIATTR_MAXREG_COUNT
	.align		4
        /*001c*/ 	.byte	0x03, 0x1b
        /*001e*/ 	.short	0x00ff


	//----- nvinfo : EIATTR_NUM_BARRIERS
	.align		4
        /*0020*/ 	.byte	0x02, 0x4c
        /*0022*/ 	.byte	0x01
	.zero		1


	//----- nvinfo : EIATTR_MERCURY_ISA_VERSION
	.align		4
        /*0024*/ 	.byte	0x03, 0x5f
        /*0026*/ 	.short	0x0101


	//----- nvinfo : EIATTR_COOP_GROUP_MASK_REGIDS
	.align		4
        /*0028*/ 	.byte	0x04, 0x29
        /*002a*/ 	.short	(.L_2375 - .L_2374)


	//   ....[0]....
.L_2374:
        /*002c*/ 	.word	0xffffffff


	//   ....[1]....
        /*0030*/ 	.word	0xffffffff


	//   ....[2]....
        /*0034*/ 	.word	0xffffffff


	//   ....[3]....
        /*0038*/ 	.word	0xffffffff


	//   ....[4]....
        /*003c*/ 	.word	0xffffffff


	//   ....[5]....
        /*0040*/ 	.word	0xffffffff


	//   ....[6]....
        /*0044*/ 	.word	0xffffffff


	//   ....[7]....
        /*0048*/ 	.word	0xffffffff


	//   ....[8]....
        /*004c*/ 	.word	0xffffffff


	//   ....[9]....
        /*0050*/ 	.word	0xffffffff


	//   ....[10]....
        /*0054*/ 	.word	0x0500005c


	//   ....[11]....
        /*0058*/ 	.word	0x0500005c


	//   ....[12]....
        /*005c*/ 	.word	0x0500005c


	//   ....[13]....
        /*0060*/ 	.word	0x0500005c


	//   ....[14]....
        /*0064*/ 	.word	0x0500005c


	//   ....[15]....
        /*0068*/ 	.word	0x0500005c


	//   ....[16]....
        /*006c*/ 	.word	0x0500005c


	//   ....[17]....
        /*0070*/ 	.word	0x0500005c


	//   ....[18]....
        /*0074*/ 	.word	0x0500005c


	//   ....[19]....
        /*0078*/ 	.word	0x0500005c


	//----- nvinfo : EIATTR_COOP_GROUP_INSTR_OFFSETS
	.align		4
.L_2375:
        /*007c*/ 	.byte	0x04, 0x28
        /*007e*/ 	.short	(.L_2377 - .L_2376)


	//   ....[0]....
.L_2376:
        /*0080*/ 	.word	0x00001b70


	//   ....[1]....
        /*0084*/ 	.word	0x00001b80


	//   ....[2]....
        /*0088*/ 	.word	0x00001bb0


	//   ....[3]....
        /*008c*/ 	.word	0x00001bc0


	//   ....[4]....
        /*0090*/ 	.word	0x00001bf0


	//   ....[5]....
        /*0094*/ 	.word	0x00001c00


	//   ....[6]....
        /*0098*/ 	.word	0x00001c30


	//   ....[7]....
        /*009c*/ 	.word	0x00001c40


	//   ....[8]....
        /*00a0*/ 	.word	0x00001c70


	//   ....[9]....
        /*00a4*/ 	.word	0x00001c80


	//   ....[10]....
        /*00a8*/ 	.word	0x00003630


	//   ....[11]....
        /*00ac*/ 	.word	0x00003680


	//   ....[12]....
        /*00b0*/ 	.word	0x000036f0


	//   ....[13]....
        /*00b4*/ 	.word	0x00003750


	//   ....[14]....
        /*00b8*/ 	.word	0x000037c0


	//   ....[15]....
        /*00bc*/ 	.word	0x00003820


	//   ....[16]....
        /*00c0*/ 	.word	0x00003890


	//   ....[17]....
        /*00c4*/ 	.word	0x000038f0


	//   ....[18]....
        /*00c8*/ 	.word	0x00003960


	//   ....[19]....
        /*00cc*/ 	.word	0x000039c0


	//----- nvinfo : EIATTR_EXIT_INSTR_OFFSETS
	.align		4
.L_2377:
        /*00d0*/ 	.byte	0x04, 0x1c
        /*00d2*/ 	.short	(.L_2379 - .L_2378)


	//   ....[0]....
.L_2378:
        /*00d4*/ 	.word	0x000035d0


	//----- nvinfo : EIATTR_MAX_THREADS
	.align		4
.L_2379:
        /*00d8*/ 	.byte	0x04, 0x05
        /*00da*/ 	.short	(.L_2381 - .L_2380)
.L_2380:
        /*00dc*/ 	.word	0x00000080
        /*00e0*/ 	.word	0x00000001
        /*00e4*/ 	.word	0x00000001


	//----- nvinfo : EIATTR_CRS_STACK_SIZE
	.align		4
.L_2381:
        /*00e8*/ 	.byte	0x04, 0x1e
        /*00ea*/ 	.short	(.L_2383 - .L_2382)
.L_2382:
        /*00ec*/ 	.word	0x00000000


	//----- nvinfo : EIATTR_CBANK_PARAM_SIZE
	.align		4
.L_2383:
        /*00f0*/ 	.byte	0x03, 0x19
        /*00f2*/ 	.short	0x0128


	//----- nvinfo : EIATTR_PARAM_CBANK
	.align		4
        /*00f4*/ 	.byte	0x04, 0x0a
        /*00f6*/ 	.short	(.L_2385 - .L_2384)
	.align		4
.L_2384:
        /*00f8*/ 	.word	index@(.nv.constant0._ZN10layer_norm13ln_bwd_kernelINS_13Kernel_traitsI13__nv_bfloat16S2_fS2_fjLj3072ELj1ELj1ELj4ELj16ENS_18Kernel_traits_baseILj3072ES2_S2_fS2_fjLj128EEEEELb0ELb1ELb0ELb1EEEvNS_9BwdParamsE)
        /*00fc*/ 	.short	0x0210
        /*00fe*/ 	.short	0x0128


	//----- nvinfo : EIATTR_SW_WAR
	.align		4
.L_2385:
        /*0100*/ 	.byte	0x04, 0x36
        /*0102*/ 	.short	(.L_2387 - .L_2386)
.L_2386:
        /*0104*/ 	.word	0x00000008
.L_2387:


//--------------------- .nv.info._ZN10layer_norm13ln_bwd_kernelINS_13Kernel_traitsI13__nv_bfloat16S2_fS2_fjLj3072ELj1ELj1ELj4ELj16ENS_18Kernel_traits_baseILj3072ES2_S2_fS2_fjLj128EEEEELb0ELb1ELb1ELb0EEEvNS_9BwdParamsE --------------------------
	.section	.nv.info._ZN10layer_norm13ln_bwd_kernelINS_13Kernel_traitsI13__nv_bfloat16S2_fS2_fjLj3072ELj1ELj1ELj4ELj16ENS_18Kernel_traits_baseILj3072ES2_S2_fS2_fjLj128EEEEELb0ELb1ELb1ELb0EEEvNS_9BwdParamsE,"",@"SHT_CUDA_INFO"
	.sectionflags	@""
	.align	4


	//----- nvinfo : EIATTR_CUDA_API_VERSION
	.align		4
        /*0000*/ 	.byte	0x04, 0x37
        /*0002*/ 	.short	(.L_2389 - .L_2388)
.L_2388:
        /*0004*/ 	.word	0x00000082


	//----- nvinfo : EIATTR_KPARAM_INFO
	.align		4
.L_2389:
        /*0008*/ 	.byte	0x04, 0x17
        /*000a*/ 	.short	(.L_2391 - .L_2390)
.L_2390:
        /*000c*/ 	.word	0x00000000
        /*0010*/ 	.short	0x0000
        /*0012*/ 	.short	0x0000
        /*0014*/ 	.byte	0x00, 0xf0, 0xa1, 0x04


	//----- nvinfo : EIATTR_SPARSE_MMA_MASK
	.align		4
.L_2391:
        /*0018*/ 	.byte	0x03, 0x50
        /*001a*/ 	.short	0x0000


	//----- nvinfo : EIATTR_MAXREG_COUNT
	.align		4
        /*001c*/ 	.byte	0x03, 0x1b
        /*001e*/ 	.short	0x00ff


	//----- nvinfo : EIATTR_NUM_BARRIERS
	.align		4
        /*0020*/ 	.byte	0x02, 0x4c
        /*0022*/ 	.byte	0x01
	.zero		1


	//----- nvinfo : EIATTR_MERCURY_ISA_VERSION
	.align		4
        /*0024*/ 	.byte	0x03, 0x5f
        /*0026*/ 	.short	0x0101


	//----- nvinfo : EIATTR_COOP_GROUP_MASK_REGIDS
	.align		4
        /*0028*/ 	.byte	0x04, 0x29
        /*002a*/ 	.short	(.L_2393 - .L_2392)


	//   ....[0]....
.L_2392:
        /*002c*/ 	.word	0xffffffff


	//   ....[1]....
        /*0030*/ 	.word	0xffffffff


	//   ....[2]....
        /*0034*/ 	.word	0xffffffff


	//   ....[3]....
        /*0038*/ 	.word	0xffffffff


	//   ....[4]....
        /*003c*/ 	.word	0xffffffff


	//   ....[5]....
        /*0040*/ 	.word	0xffffffff


	//   ....[6]....
        /*0044*/ 	.word	0xffffffff


	//   ....[7]....
        /*0048*/ 	.word	0xffffffff


	//   ....[8]....
        /*004c*/ 	.word	0xffffffff


	//   ....[9]....
        /*0050*/ 	.word	0xffffffff


	//   ....[10]....
        /*0054*/ 	.word	0x0500009b


	//   ....[11]....
        /*0058*/ 	.word	0x0500009b


	//   ....[12]....
        /*005c*/ 	.word	0x0500009b


	//   ....[13]....
        /*0060*/ 	.word	0x0500009b


	//   ....[14]....
        /*0064*/ 	.word	0x0500009b


	//   ....[15]....
        /*0068*/ 	.word	0x0500009b


	//   ....[16]....
        /*006c*/ 	.word	0x0500009b


	//   ....[17]....
        /*0070*/ 	.word	0x0500009b


	//   ....[18]....
        /*0074*/ 	.word	0x0500009b


	//   ....[19]....
        /*0078*/ 	.word	0x0500009b


	//----- nvinfo : EIATTR_COOP_GROUP_INSTR_OFFSETS
	.align		4
.L_2393:
        /*007c*/ 	.byte	0x04, 0x28
        /*007e*/ 	.short	(.L_2395 - .L_2394)


	//   ....[0]....
.L_2394:
        /*0080*/ 	.word	0x00001dd0


	//   ....[1]....
        /*0084*/ 	.word	0x00001de0


	//   ....[2]....
        /*0088*/ 	.word	0x00001e10


	//   ....[3]....
        /*008c*/ 	.word	0x00001e20


	//   ....[4]....
        /*0090*/ 	.word	0x00001e50


	//   ....[5]....
        /*0094*/ 	.word	0x00001e60


	//   ....[6]....
        /*0098*/ 	.word	0x00001e90


	//   ....[7]....
        /*009c*/ 	.word	0x00001ea0


	//   ....[8]....
        /*00a0*/ 	.word	0x00001ed0


	//   ....[9]....
        /*00a4*/ 	.word	0x00001ee0


	//   ....[10]....
        /*00a8*/ 	.word	0x00004b30


	//   ....[11]....
        /*00ac*/ 	.word	0x00004b80


	//   ....[12]....
        /*00b0*/ 	.word	0x00004bf0


	//   ....[13]....
        /*00b4*/ 	.word	0x00004c50


	//   ....[14]....
        /*00b8*/ 	.word	0x00004cc0


	//   ....[15]....
        /*00bc*/ 	.word	0x00004d20


	//   ....[16]....
        /*00c0*/ 	.word	0x00004d90


	//   ....[17]....
        /*00c4*/ 	.word	0x00004df0


	//   ....[18]....
        /*00c8*/ 	.word	0x00004e60


	//   ....[19]....
        /*00cc*/ 	.word	0x00004ec0


	//----- nvinfo : EIATTR_EXIT_INSTR_OFFSETS
	.align		4
.L_2395:
        /*00d0*/ 	.byte	0x04, 0x1c
        /*00d2*/ 	.short	(.L_2397 - .L_2396)


	//   ....[0]....
.L_2396:
        /*00d4*/ 	.word	0x00004a00


	//   ....[1]....
        /*00d8*/ 	.word	0x00004ad0


	//----- nvinfo : EIATTR_MAX_THREADS
	.align		4
.L_2397:
        /*00dc*/ 	.byte	0x04, 0x05
        /*00de*/ 	.short	(.L_2399 - .L_2398)
.L_2398:
        /*00e0*/ 	.word	0x00000080
        /*00e4*/ 	.word	0x00000001
        /*00e8*/ 	.word	0x00000001


	//----- nvinfo : EIATTR_CRS_STACK_SIZE
	.align		4
.L_2399:
        /*00ec*/ 	.byte	0x04, 0x1e
        /*00ee*/ 	.short	(.L_2401 - .L_2400)
.L_2400:
        /*00f0*/ 	.word	0x00000000


	//----- nvinfo : EIATTR_CBANK_PARAM_SIZE
	.align		4
.L_2401:
        /*00f4*/ 	.byte	0x03, 0x19
        /*00f6*/ 	.short	0x0128


	//----- nvinfo : EIATTR_PARAM_CBANK
	.align		4
        /*00f8*/ 	.byte	0x04, 0x0a
        /*00fa*/ 	.short	(.L_2403 - .L_2402)
	.align		4
.L_2402:
        /*00fc*/ 	.word	index@(.nv.constant0._ZN10layer_norm13ln_bwd_kernelINS_13Kernel_traitsI13__nv_bfloat16S2_fS2_fjLj3072ELj1ELj1ELj4ELj16ENS_18Kernel_traits_baseILj3072ES2_S2_fS2_fjLj128EEEEELb0ELb1ELb1ELb0EEEvNS_9BwdParamsE)
        /*0100*/ 	.short	0x0210
        /*0102*/ 	.short	0x0128


	//----- nvinfo : EIATTR_SW_WAR
	.align		4
.L_2403:
        /*0104*/ 	.byte	0x04, 0x36
        /*0106*/ 	.short	(.L_2405 - .L_2404)
.L_2404:
        /*0108*/ 	.word	0x00000008
.L_2405:


//--------------------- .nv.info._ZN10layer_norm13ln_bwd_kernelINS_13Kernel_traitsI13__nv_bfloat16S2_fS2_fjLj3072ELj1ELj1ELj4ELj16ENS_18Kernel_traits_baseILj3072ES2_S2_fS2_fjLj128EEEEELb0ELb1ELb1ELb1EEEvNS_9BwdParamsE --------------------------
	.section	.nv.info._ZN10layer_norm13ln_bwd_kernelINS_13Kernel_traitsI13__nv_bfloat16S2_fS2_fjLj3072ELj1ELj1ELj4ELj16ENS_18Kernel_traits_baseILj3072ES2_S2_fS2_fjLj128EEEEELb0ELb1ELb1ELb1EEEvNS_9BwdParamsE,"",@"SHT_CUDA_INFO"
	.sectionflags	@""
	.align	4


	//----- nvinfo : EIATTR_CUDA_API_VERSION
	.align		4
        /*0000*/ 	.byte	0x04, 0x37
        /*0002*/ 	.short	(.L_2407 - .L_2406)
.L_2406:
        /*0004*/ 	.word	0x00000082


	//----- nvinfo : EIATTR_KPARAM_INFO
	.align		4
.L_2407:
        /*0008*/ 	.byte	0x04, 0x17
        /*000a*/ 	.short	(.L_2409 - .L_2408)
.L_2408:
        /*000c*/ 	.word	0x00000000
        /*0010*/ 	.short	0x0000
        /*0012*/ 	.short	0x0000
        /*0014*/ 	.byte	0x00, 0xf0, 0xa1, 0x04


	//----- nvinfo : EIATTR_SPARSE_MMA_MASK
	.align		4
.L_2409:
        /*0018*/ 	.byte	0x03, 0x50
        /*001a*/ 	.short	0x0000


	//----- nvinfo : EIATTR_MAXREG_COUNT
	.align		4
        /*001c*/ 	.byte	0x03, 0x1b
        /*001e*/ 	.short	0x00ff


	//----- nvinfo : EIATTR_NUM_BARRIERS
	.align		4
        /*0020*/ 	.byte	0x02, 0x4c
        /*0022*/ 	.byte	0x01
	.zero		1


	//----- nvinfo : EIATTR_MERCURY_ISA_VERSION
	.align		4
        /*0024*/ 	.byte	0x03, 0x5f
        /*0026*/ 	.short	0x0101


	//----- nvinfo : EIATTR_COOP_GROUP_MASK_REGIDS
	.align		4
        /*0028*/ 	.byte	0x04, 0x29
        /*002a*/ 	.short	(.L_2411 - .L_2410)


	//   ....[0]....
.L_2410:
        /*002c*/ 	.word	0xffffffff


	//   ....[1]....
        /*0030*/ 	.word	0xffffffff


	//   ....[2]....
        /*0034*/ 	.word	0xffffffff


	//   ....[3]....
        /*0038*/ 	.word	0xffffffff


	//   ....[4]....
        /*003c*/ 	.word	0xffffffff


	//   ....[5]....
        /*0040*/ 	.word	0xffffffff


	//   ....[6]....
        /*0044*/ 	.word	0xffffffff


	//   ....[7]....
        /*0048*/ 	.word	0xffffffff


	//   ....[8]....
        /*004c*/ 	.word	0xffffffff


	//   ....[9]....
        /*0050*/ 	.word	0xffffffff


	//   ....[10]....
        /*0054*/ 	.word	0x050000c5


	//   ....[11]....
        /*0058*/ 	.word	0x050000c5


	//   ....[12]....
        /*005c*/ 	.word	0x050000c5


	//   ....[13]....
        /*0060*/ 	.word	0x050000c5


	//   ....[14]....
        /*0064*/ 	.word	0x050000c5


	//   ....[15]....
        /*0068*/ 	.word	0x050000c5


	//   ....[16]....
        /*006c*/ 	.word	0x050000c5


	//   ....[17]....
        /*0070*/ 	.word	0x050000c5


	//   ....[18]....
        /*0074*/ 	.word	0x050000c5


	//   ....[19]....
        /*0078*/ 	.word	0x050000c5


	//----- nvinfo : EIATTR_COOP_GROUP_INSTR_OFFSETS
	.align		4
.L_2411:
        /*007c*/ 	.byte	0x04, 0x28
        /*007e*/ 	.short	(.L_2413 - .L_2412)


	//   ....[0]....
.L_2412:
        /*0080*/ 	.word	0x00001ad0


	//   ....[1]....
        /*0084*/ 	.word	0x00001ae0


	//   ....[2]....
        /*0088*/ 	.word	0x00001b10


	//   ....[3]....
        /*008c*/ 	.word	0x00001b20


	//   ....[4]....
        /*0090*/ 	.word	0x00001b50


	//   ....[5]....
        /*0094*/ 	.word	0x00001b60


	//   ....[6]....
        /*0098*/ 	.word	0x00001b90


	//   ....[7]....
        /*009c*/ 	.word	0x00001ba0


	//   ....[8]....
        /*00a0*/ 	.word	0x00001bd0


	//   ....[9]....
        /*00a4*/ 	.word	0x00001be0


	//   ....[10]....
        /*00a8*/ 	.word	0x000046a0


	//   ....[11]....
        /*00ac*/ 	.word	0x000046f0


	//   ....[12]....
        /*00b0*/ 	.word	0x00004760


	//   ....[13]....
        /*00b4*/ 	.word	0x000047c0


	//   ....[14]....
        /*00b8*/ 	.word	0x00004830


	//   ....[15]....
        /*00bc*/ 	.word	0x00004890


	//   ....[16]....
        /*00c0*/ 	.word	0x00004900


	//   ....[17]....
        /*00c4*/ 	.word	0x00004960


	//   ....[18]....
        /*00c8*/ 	.word	0x000049d0


	//   ....[19]....
        /*00cc*/ 	.word	0x00004a30


	//----- nvinfo : EIATTR_EXIT_INSTR_OFFSETS
	.align		4
.L_2413:
        /*00d0*/ 	.byte	0x04, 0x1c
        /*00d2*/ 	.short	(.L_2415 - .L_2414)


	//   ....[0]....
.L_2414:
        /*00d4*/ 	.word	0x00004640


	//----- nvinfo : EIATTR_MAX_THREADS
	.align		4
.L_2415:
        /*00d8*/ 	.byte	0x04, 0x05
        /*00da*/ 	.short	(.L_2417 - .L_2416)
.L_2416:
        /*00dc*/ 	.word	0x00000080
        /*00e0*/ 	.word	0x00000001
        /*00e4*/ 	.word	0x00000001


	//----- nvinfo : EIATTR_CRS_STACK_SIZE
	.align		4
.L_2417:
        /*00e8*/ 	.byte	0x04, 0x1e
        /*00ea*/ 	.short	(.L_2419 - .L_2418)
.L_2418:
        /*00ec*/ 	.word	0x00000000


	//----- nvinfo : EIATTR_CBANK_PARAM_SIZE
	.align		4
.L_2419:
        /*00f0*/ 	.byte	0x03, 0x19
        /*00f2*/ 	.short	0x0128


	//----- nvinfo : EIATTR_PARAM_CBANK
	.align		4
        /*00f4*/ 	.byte	0x04, 0x0a
        /*00f6*/ 	.short	(.L_2421 - .L_2420)
	.align		4
.L_2420:
        /*00f8*/ 	.word	index@(.nv.constant0._ZN10layer_norm13ln_bwd_kernelINS_13Kernel_traitsI13__nv_bfloat16S2_fS2_fjLj3072ELj1ELj1ELj4ELj16ENS_18Kernel_traits_baseILj3072ES2_S2_fS2_fjLj128EEEEELb0ELb1ELb1ELb1EEEvNS_9BwdParamsE)
        /*00fc*/ 	.short	0x0210
        /*00fe*/ 	.short	0x0128


	//----- nvinfo : EIATTR_SW_WAR
	.align		4
.L_2421:
        /*0100*/ 	.byte	0x04, 0x36
        /*0102*/ 	.short	(.L_2423 - .L_2422)
.L_2422:
        /*0104*/ 	.word	0x00000008
.L_2423:


//--------------------- .nv.info._ZN10layer_norm13ln_bwd_kernelINS_13Kernel_traitsI13__nv_bfloat16S2_fS2_fjLj3072ELj1ELj1ELj4ELj16ENS_18Kernel_traits_baseILj3072ES2_S2_fS2_fjLj128EEEEELb1ELb0ELb0ELb0EEEvNS_9BwdParamsE --------------------------
	.section	.nv.info._ZN10layer_norm13ln_bwd_kernelINS_13Kernel_traitsI13__nv_bfloat16S2_fS2_fjLj3072ELj1ELj1ELj4ELj16ENS_18Kernel_traits_baseILj3072ES2_S2_fS2_fjLj128EEEEELb1ELb0ELb0ELb0EEEvNS_9BwdParamsE,"",@"SHT_CUDA_INFO"
	.sectionflags	@""
	.align	4


	//----- nvinfo : EIATTR_CUDA_API_VERSION
	.align		4
        /*0000*/ 	.byte	0x04, 0x37
        /*0002*/ 	.short	(.L_2425 - .L_2424)
.L_2424:
        /*0004*/ 	.word	0x00000082


	//----- nvinfo : EIATTR_KPARAM_INFO
	.align		4
.L_2425:
        /*0008*/ 	.byte	0x04, 0x17
        /*000a*/ 	.short	(.L_2427 - .L_2426)
.L_2426:
        /*000c*/ 	.word	0x00000000
        /*0010*/ 	.short	0x0000
        /*0012*/ 	.short	0x0000
        /*0014*/ 	.byte	0x00, 0xf0, 0xa1, 0x04


	//----- nvinfo : EIATTR_SPARSE_MMA_MASK
	.align		4
.L_2427:
        /*0018*/ 	.byte	0x03, 0x50
        /*001a*/ 	.short	0x0000


	//----- nvinfo : EIATTR_MAXREG_COUNT
	.align		4
        /*001c*/ 	.byte	0x03, 0x1b
        /*001e*/ 	.short	0x00ff


	//----- nvinfo : EIATTR_NUM_BARRIERS
	.align		4
        /*0020*/ 	.byte	0x02, 0x4c
        /*0022*/ 	.byte	0x01
	.zero		1


	//----- nvinfo : EIATTR_MERCURY_ISA_VERSION
	.align		4
        /*0024*/ 	.byte	0x03, 0x5f
        /*0026*/ 	.short	0x0101


	//----- nvinfo : EIATTR_COOP_GROUP_MASK_REGIDS
	.align		4
        /*0028*/ 	.byte	0x04, 0x29
        /*002a*/ 	.short	(.L_2429 - .L_2428)


	//   ....[0]....
.L_2428:
        /*002c*/ 	.word	0xffffffff


	//   ....[1]....
        /*0030*/ 	.word	0xffffffff


	//   ....[2]....
        /*0034*/ 	.word	0xffffffff


	//   ....[3]....
        /*0038*/ 	.word	0xffffffff


	//   ....[4]....
        /*003c*/ 	.word	0xffffffff


	//   ....[5]....
        /*0040*/ 	.word	0xffffffff


	//   ....[6]....
        /*0044*/ 	.word	0xffffffff


	//   ....[7]....
        /*0048*/ 	.word	0xffffffff


	//   ....[8]....
        /*004c*/ 	.word	0xffffffff


	//   ....[9]....
        /*0050*/ 	.word	0xffffffff


	//   ....[10]....
        /*0054*/ 	.word	0x0500005f


	//   ....[11]....
        /*0058*/ 	.word	0x0500005f


	//   ....[12]....
        /*005c*/ 	.word	0x0500005f


	//   ....[13]....
        /*0060*/ 	.word	0x0500005f


	//   ....[14]....
        /*0064*/ 	.word	0x0500005f


	//   ....[15]....
        /*0068*/ 	.word	0x0500005f


	//   ....[16]....
        /*006c*/ 	.word	0x0500005f


	//   ....[17]....
        /*0070*/ 	.word	0x0500005f


	//   ....[18]....
        /*0074*/ 	.word	0x0500005f


	//   ....[19]....
        /*0078*/ 	.word	0x0500005f


	//----- nvinfo : EIATTR_COOP_GROUP_INSTR_OFFSETS
	.align		4
.L_2429:
        /*007c*/ 	.byte	0x04, 0x28
        /*007e*/ 	.short	(.L_2431 - .L_2430)


	//   ....[0]....
.L_2430:
        /*0080*/ 	.word	0x000018f0


	//   ....[1]....
        /*0084*/ 	.word	0x00001900


	//   ....[2]....
        /*0088*/ 	.word	0x00001930


	//   ....[3]....
        /*008c*/ 	.word	0x00001940


	//   ....[4]....
        /*0090*/ 	.word	0x00001970


	//   ....[5]....
        /*0094*/ 	.word	0x00001980


	//   ....[6]....
        /*0098*/ 	.word	0x000019b0


	//   ....[7]....
        /*009c*/ 	.word	0x000019c0


	//   ....[8]....
        /*00a0*/ 	.word	0x000019f0


	//   ....[9]....
        /*00a4*/ 	.word	0x00001a00


	//   ....[10]....
        /*00a8*/ 	.word	0x00002fe0


	//   ....[11]....
        /*00ac*/ 	.word	0x00003030


	//   ....[12]....
        /*00b0*/ 	.word	0x000030a0


	//   ....[13]....
        /*00b4*/ 	.word	0x00003100


	//   ....[14]....
        /*00b8*/ 	.word	0x00003170


	//   ....[15]....
        /*00bc*/ 	.word	0x000031d0


	//   ....[16]....
        /*00c0*/ 	.word	0x00003240


	//   ....[17]....
        /*00c4*/ 	.word	0x000032a0


	//   ....[18]....
        /*00c8*/ 	.word	0x00003310


	//   ....[19]....
        /*00cc*/ 	.word	0x00003370


	//----- nvinfo : EIATTR_EXIT_INSTR_OFFSETS
	.align		4
.L_2431:
        /*00d0*/ 	.byte	0x04, 0x1c
        /*00d2*/ 	.short	(.L_2433 - .L_2432)


	//   ....[0]....
.L_2432:
        /*00d4*/ 	.word	0x00002ef0


	//   ....[1]....
        /*00d8*/ 	.word	0x00002f80


	//----- nvinfo : EIATTR_MAX_THREADS
	.align		4
.L_2433:
        /*00dc*/ 	.byte	0x04, 0x05
        /*00de*/ 	.short	(.L_2435 - .L_2434)
.L_2434:
        /*00e0*/ 	.word	0x00000080
        /*00e4*/ 	.word	0x00000001
        /*00e8*/ 	.word	0x00000001


	//----- nvinfo : EIATTR_CRS_STACK_SIZE
	.align		4
.L_2435:
        /*00ec*/ 	.byte	0x04, 0x1e
        /*00ee*/ 	.short	(.L_2437 - .L_2436)
.L_2436:
        /*00f0*/ 	.word	0x00000000


	//----- nvinfo : EIATTR_CBANK_PARAM_SIZE
	.align		4
.L_2437:
        /*00f4*/ 	.byte	0x03, 0x19
        /*00f6*/ 	.short	0x0128


	//----- nvinfo : EIATTR_PARAM_CBANK
	.align		4
        /*00f8*/ 	.byte	0x04, 0x0a
        /*00fa*/ 	.short	(.L_2439 - .L_2438)
	.align		4
.L_2438:
        /*00fc*/ 	.word	index@(.nv.constant0._ZN10layer_norm13ln_bwd_kernelINS_13Kernel_traitsI13__nv_bfloat16S2_fS2_fjLj3072ELj1ELj1ELj4ELj16ENS_18Kernel_traits_baseILj3072ES2_S2_fS2_fjLj128EEEEELb1ELb0ELb0ELb0EEEvNS_9BwdParamsE)
        /*0100*/ 	.short	0x0210
        /*0102*/ 	.short	0x0128


	//----- nvinfo : EIATTR_SW_WAR
	.align		4
.L_2439:
        /*0104*/ 	.byte	0x04, 0x36
        /*0106*/ 	.short	(.L_2441 - .L_2440)
.L_2440:
        /*0108*/ 	.word	0x00000008
.L_2441:


//--------------------- .nv.info._ZN10layer_norm13ln_bwd_kernelINS_13Kernel_traitsI13__nv_bfloat16S2_fS2_fjLj3072ELj1ELj1ELj4ELj16ENS_18Kernel_traits_baseILj3072ES2_S2_fS2_fjLj128EEEEELb1ELb0ELb0ELb1EEEvNS_9BwdParamsE --------------------------
	.section	.nv.info._ZN10layer_norm13ln_bwd_kernelINS_13Kernel_traitsI13__nv_bfloat16S2_fS2_fjLj3072ELj1ELj1ELj4ELj16ENS_18Kernel_traits_baseILj3072ES2_S2_fS2_fjLj128EEEEELb1ELb0ELb0ELb1EEEvNS_9BwdParamsE,"",@"SHT_CUDA_INFO"
	.sectionflags	@""
	.align	4


	//----- nvinfo : EIATTR_CUDA_API_VERSION
	.align		4
        /*0000*/ 	.byte	0x04, 0x37
        /*0002*/ 	.short	(.L_2443 - .L_2442)
.L_2442:
        /*0004*/ 	.word	0x00000082


	//----- nvinfo : EIATTR_KPARAM_INFO
	.align		4
.L_2443:
        /*0008*/ 	.byte	0x04, 0x17
        /*000a*/ 	.short	(.L_2445 - .L_2444)
.L_2444:
        /*000c*/ 	.word	0x00000000
        /*0010*/ 	.short	0x0000
        /*0012*/ 	.short	0x0000
        /*0014*/ 	.byte	0x00, 0xf0, 0xa1, 0x04


	//----- nvinfo : EIATTR_SPARSE_MMA_MASK
	.align		4
.L_2445:
        /*0018*/ 	.byte	0x03, 0x50
        /*001a*/ 	.short	0x0000


	//----- nvinfo : EIATTR_MAXREG_COUNT
	.align		4
        /*001c*/ 	.byte	0x03, 0x1b
        /*001e*/ 	.short	0x00ff


	//----- nvinfo : EIATTR_NUM_BARRIERS
	.align		4
        /*0020*/ 	.byte	0x02, 0x4c
        /*0022*/ 	.byte	0x01
	.zero		1


	//----- nvinfo : EIATTR_MERCURY_ISA_VERSION
	.align		4
        /*0024*/ 	.byte	0x03, 0x5f
        /*0026*/ 	.short	0x0101


	//----- nvinfo : EIATTR_COOP_GROUP_MASK_REGIDS
	.align		4
        /*0028*/ 	.byte	0x04, 0x29
        /*002a*/ 	.short	(.L_2447 - .L_2446)


	//   ....[0]....
.L_2446:
        /*002c*/ 	.word	0xffffffff


	//   ....[1]....
        /*0030*/ 	.word	0xffffffff


	//   ....[2]....
        /*0034*/ 	.word	0xffffffff


	//   ....[3]....
        /*0038*/ 	.word	0xffffffff


	//   ....[4]....
        /*003c*/ 	.word	0xffffffff


	//   ....[5]....
        /*0040*/ 	.word	0xffffffff


	//   ....[6]....
        /*0044*/ 	.word	0xffffffff


	//   ....[7]....
        /*0048*/ 	.word	0xffffffff


	//   ....[8]....
        /*004c*/ 	.word	0xffffffff


	//   ....[9]....
        /*0050*/ 	.word	0xffffffff


	//   ....[10]....
        /*0054*/ 	.word	0x050000b0


	//   ....[11]....
        /*0058*/ 	.word	0x050000b0


	//   ....[12]....
        /*005c*/ 	.word	0x050000b0


	//   ....[13]....
        /*0060*/ 	.word	0x050000b0


	//   ....[14]....
        /*0064*/ 	.word	0x050000b0


	//   ....[15]....
        /*0068*/ 	.word	0x050000b0


	//   ....[16]....
        /*006c*/ 	.word	0x050000b0


	//   ....[17]....
        /*0070*/ 	.word	0x050000b0


	//   ....[18]....
        /*0074*/ 	.word	0x050000b0


	//   ....[19]....
        /*0078*/ 	.word	0x050000b0


	//----- nvinfo : EIATTR_COOP_GROUP_INSTR_OFFSETS
	.align		4
.L_2447:
        /*007c*/ 	.byte	0x04, 0x28
        /*007e*/ 	.short	(.L_2449 - .L_2448)


	//   ....[0]....
.L_2448:
        /*0080*/ 	.word	0x000017b0


	//   ....[1]....
        /*0084*/ 	.word	0x000017c0


	//   ....[2]....
        /*0088*/ 	.word	0x000017f0


	//   ....[3]....
        /*008c*/ 	.word	0x00001800


	//   ....[4]....
        /*0090*/ 	.word	0x00001830


	//   ....[5]....
        /*0094*/ 	.word	0x00001840


	//   ....[6]....
        /*0098*/ 	.word	0x00001870


	//   ....[7]....
        /*009c*/ 	.word	0x00001880


	//   ....[8]....
        /*00a0*/ 	.word	0x000018b0


	//   ....[9]....
        /*00a4*/ 	.word	0x000018c0


	//   ....[10]....
        /*00a8*/ 	.word	0x00002f70


	//   ....[11]....
        /*00ac*/ 	.word	0x00002fc0


	//   ....[12]....
        /*00b0*/ 	.word	0x00003030


	//   ....[13]....
        /*00b4*/ 	.word	0x00003090


	//   ....[14]....
        /*00b8*/ 	.word	0x00003100


	//   ....[15]....
        /*00bc*/ 	.word	0x00003160


	//   ....[16]....
        /*00c0*/ 	.word	0x000031d0


	//   ....[17]....
        /*00c4*/ 	.word	0x00003230


	//   ....[18]....
        /*00c8*/ 	.word	0x000032a0


	//   ....[19]....
        /*00cc*/ 	.word	0x00003300


	//----- nvinfo : EIATTR_EXIT_INSTR_OFFSETS
	.align		4
.L_2449:
        /*00d0*/ 	.byte	0x04, 0x1c
        /*00d2*/ 	.short	(.L_2451 - .L_2450)


	//   ....[0]....
.L_2450:
        /*00d4*/ 	.word	0x00002f10


	//----- nvinfo : EIATTR_MAX_THREADS
	.align		4
.L_2451:
        /*00d8*/ 	.byte	0x04, 0x05
        /*00da*/ 	.short	(.L_2453 - .L_2452)
.L_2452:
        /*00dc*/ 	.word	0x00000080
        /*00e0*/ 	.word	0x00000001
        /*00e4*/ 	.word	0x00000001


	//----- nvinfo : EIATTR_CRS_STACK_SIZE
	.align		4
.L_2453:
        /*00e8*/ 	.byte	0x04, 0x1e
        /*00ea*/ 	.short	(.L_2455 - .L_2454)
.L_2454:
        /*00ec*/ 	.word	0x00000000


	//----- nvinfo : EIATTR_CBANK_PARAM_SIZE
	.align		4
.L_2455:
        /*00f0*/ 	.byte	0x03, 0x19
        /*00f2*/ 	.short	0x0128


	//----- nvinfo : EIATTR_PARAM_CBANK
	.align		4
        /*00f4*/ 	.byte	0x04, 0x0a
        /*00f6*/ 	.short	(.L_2457 - .L_2456)
	.align		4
.L_2456:
        /*00f8*/ 	.word	index@(.nv.constant0._ZN10layer_norm13ln_bwd_kernelINS_13Kernel_traitsI13__nv_bfloat16S2_fS2_fjLj3072ELj1ELj1ELj4ELj16ENS_18Kernel_traits_baseILj3072ES2_S2_fS2_fjLj128EEEEELb1ELb0ELb0ELb1EEEvNS_9BwdParamsE)
        /*00fc*/ 	.short	0x0210
        /*00fe*/ 	.short	0x0128


	//----- nvinfo : EIATTR_SW_WAR
	.align		4
.L_2457:
        /*0100*/ 	.byte	0x04, 0x36
        /*0102*/ 	.short	(.L_2459 - .L_2458)
.L_2458:
        /*0104*/ 	.word	0x00000008
.L_2459:


//--------------------- .nv.info._ZN10layer_norm22ln_bwd_finalize_kernelINS_22Kernel_traits_finalizeILj3072E13__nv_bfloat16S2_fS2_fjLb0ELj1024ELj4ENS_18Kernel_traits_baseILj3072ES2_S2_fS2_fjLj1024EEEEELb0ELb0EEEvNS_9BwdParamsE --------------------------
	.section	.nv.info._ZN10layer_norm22ln_bwd_finalize_kernelINS_22Kernel_traits_finalizeILj3072E13__nv_bfloat16S2_fS2_fjLb0ELj1024ELj4ENS_18Kernel_traits_baseILj3072ES2_S2_fS2_fjLj1024EEEEELb0ELb0EEEvNS_9BwdParamsE,"",@"SHT_CUDA_INFO"
	.sectionflags	@""
	.align	4


	//----- nvinfo : EIATTR_CUDA_API_VERSION
	.align		4
        /*0000*/ 	.byte	0x04, 0x37
        /*0002*/ 	.short	(.L_2461 - .L_2460)
.L_2460:
        /*0004*/ 	.word	0x00000082


	//----- nvinfo : EIATTR_KPARAM_INFO
	.align		4
.L_2461:
        /*0008*/ 	.byte	0x04, 0x17
        /*000a*/ 	.short	(.L_2463 - .L_2462)
.L_2462:
        /*000c*/ 	.word	0x00000000
        /*0010*/ 	.short	0x0000
        /*0012*/ 	.short	0x0000
        /*0014*/ 	.byte	0x00, 0xf0, 0xa1, 0x04


	//----- nvinfo : EIATTR_SPARSE_MMA_MASK
	.align		4
.L_2463:
        /*0018*/ 	.byte	0x03, 0x50
        /*001a*/ 	.short	0x0000


	//----- nvinfo : EIATTR_MAXREG_COUNT
	.align		4
        /*001c*/ 	.byte	0x03, 0x1b
        /*001e*/ 	.short	0x0040


	//----- nvinfo : EIATTR_NUM_BARRIERS
	.align		4
        /*0020*/ 	.byte	0x02, 0x4c
        /*0022*/ 	.byte	0x01
	.zero		1


	//----- nvinfo : EIATTR_MERCURY_ISA_VERSION
	.align		4
        /*0024*/ 	.byte	0x03, 0x5f
        /*0026*/ 	.short	0x0101


	//----- nvinfo : EIATTR_COOP_GROUP_MASK_REGIDS
	.align		4
        /*0028*/ 	.byte	0x04, 0x29
        /*002a*/ 	.short	(.L_2465 - .L_2464)


	//   ....[0]....
.L_2464:
        /*002c*/ 	.word	0xffffffff


	//   ....[1]....
        /*0030*/ 	.word	0xffffffff


	//   ....[2]....
        /*0034*/ 	.word	0xffffffff


	//   ....[3]....
        /*0038*/ 	.word	0xffffffff


	//   ....[4]....
        /*003c*/ 	.word	0xffffffff


	//   ....[5]....
        /*0040*/ 	.word	0xffffffff


	//   ....[6]....
        /*0044*/ 	.word	0xffffffff


	//   ....[7]....
        /*0048*/ 	.word	0xffffffff


	//   ....[8]....
        /*004c*/ 	.word	0xffffffff


	//   ....[9]....
        /*0050*/ 	.word	0xffffffff


	//   ....[10]....
        /*0054*/ 	.word	0x05000013


	//   ....[11]....
        /*0058*/ 	.word	0x05000013


	//   ....[12]....
        /*005c*/ 	.word	0x05000013


	//   ....[13]....
        /*0060*/ 	.word	0x05000013


	//   ....[14]....
        /*0064*/ 	.word	0x05000013


	//   ....[15]....
        /*0068*/ 	.word	0x05000013


	//   ....[16]....
        /*006c*/ 	.word	0x05000013


	//   ....[17]....
        /*0070*/ 	.word	0x05000013


	//   ....[18]....
        /*0074*/ 	.word	0x05000013


	//   ....[19]....
        /*0078*/ 	.word	0x05000013


	//----- nvinfo : EIATTR_COOP_GROUP_INSTR_OFFSETS
	.align		4
.L_2465:
        /*007c*/ 	.byte	0x04, 0x28
        /*007e*/ 	.short	(.L_2467 - .L_2466)


	//   ....[0]....
.L_2466:
        /*0080*/ 	.word	0x000008e0


	//   ....[1]....
        /*0084*/ 	.word	0x000008f0


	//   ....[2]....
        /*0088*/ 	.word	0x00000920


	//   ....[3]....
        /*008c*/ 	.word	0x00000930


	//   ....[4]....
        /*0090*/ 	.word	0x00000960


	//   ....[5]....
        /*0094*/ 	.word	0x00000970


	//   ....[6]....
        /*0098*/ 	.word	0x000009a0


	//   ....[7]....
        /*009c*/ 	.word	0x000009b0


	//   ....[8]....
        /*00a0*/ 	.word	0x000009e0


	//   ....[9]....
        /*00a4*/ 	.word	0x000009f0


	//   ....[10]....
        /*00a8*/ 	.word	0x00000c10


	//   ....[11]....
        /*00ac*/ 	.word	0x00000c80


	//   ....[12]....
        /*00b0*/ 	.word	0x00000cf0


	//   ....[13]....
        /*00b4*/ 	.word	0x00000d60


	//   ....[14]....
        /*00b8*/ 	.word	0x00000dd0


	//   ....[15]....
        /*00bc*/ 	.word	0x00000e30


	//   ....[16]....
        /*00c0*/ 	.word	0x00000ea0


	//   ....[17]....
        /*00c4*/ 	.word	0x00000f10


	//   ....[18]....
        /*00c8*/ 	.word	0x00000f80


	//   ....[19]....
        /*00cc*/ 	.word	0x00000ff0


	//----- nvinfo : EIATTR_EXIT_INSTR_OFFSETS
	.align		4
.L_2467:
        /*00d0*/ 	.byte	0x04, 0x1c
        /*00d2*/ 	.short	(.L_2469 - .L_2468)


	//   ....[0]....
.L_2468:
        /*00d4*/ 	.word	0x00000070


	//   ....[1]....
        /*00d8*/ 	.word	0x00000bb0


	//----- nvinfo : EIATTR_MAX_THREADS
	.align		4
.L_2469:
        /*00dc*/ 	.byte	0x04, 0x05
        /*00de*/ 	.short	(.L_2471 - .L_2470)
.L_2470:
        /*00e0*/ 	.word	0x00000400
        /*00e4*/ 	.word	0x00000001
        /*00e8*/ 	.word	0x00000001


	//----- nvinfo : EIATTR_CRS_STACK_SIZE
	.align		4
.L_2471:
        /*00ec*/ 	.byte	0x04, 0x1e
        /*00ee*/ 	.short	(.L_2473 - .L_2472)
.L_2472:
        /*00f0*/ 	.word	0x00000000


	//----- nvinfo : EIATTR_CBANK_PARAM_SIZE
	.align		4
.L_2473:
        /*00f4*/ 	.byte	0x03, 0x19
        /*00f6*/ 	.short	0x0128


	//----- nvinfo : EIATTR_PARAM_CBANK
	.align		4
        /*00f8*/ 	.byte	0x04, 0x0a
        /*00fa*/ 	.short	(.L_2475 - .L_2474)
	.align		4
.L_2474:
        /*00fc*/ 	.word	index@(.nv.constant0._ZN10layer_norm22ln_bwd_finalize_kernelINS_22Kernel_traits_finalizeILj3072E13__nv_bfloat16S2_fS2_fjLb0ELj1024ELj4ENS_18Kernel_traits_baseILj3072ES2_S2_fS2_fjLj1024EEEEELb0ELb0EEEvNS_9BwdParamsE)
        /*0100*/ 	.short	0x0210
        /*0102*/ 	.short	0x0128


	//----- nvinfo : EIATTR_SW_WAR
	.align		4
.L_2475:
        /*0104*/ 	.byte	0x04, 0x36
        /*0106*/ 	.short	(.L_2477 - .L_2476)
.L_2476:
        /*0108*/ 	.word	0x00000008
.L_2477:


//--------------------- .nv.info._ZN10layer_norm13ln_bwd_kernelINS_13Kernel_traitsI13__nv_bfloat16S2_fS2_fjLj3072ELj1ELj1ELj4ELj16ENS_18Kernel_traits_baseILj3072ES2_S2_fS2_fjLj128EEEEELb1ELb0ELb1ELb0EEEvNS_9BwdParamsE --------------------------
	.section	.nv.info._ZN10layer_norm13ln_bwd_kernelINS_13Kernel_traitsI13__nv_bfloat16S2_fS2_fjLj3072ELj1ELj1ELj4ELj16ENS_18Kernel_traits_baseILj3072ES2_S2_fS2_fjLj128EEEEELb1ELb0ELb1ELb0EEEvNS_9BwdParamsE,"",@"SHT_CUDA_INFO"
	.sectionflags	@""
	.align	4


	//----- nvinfo : EIATTR_CUDA_API_VERSION
	.align		4
        /*0000*/ 	.byte	0x04, 0x37
        /*0002*/ 	.short	(.L_2479 - .L_2478)
.L_2478:
        /*0004*/ 	.word	0x00000082


	//----- nvinfo : EIATTR_KPARAM_INFO
	.align		4
.L_2479:
        /*0008*/ 	.byte	0x04, 0x17
        /*000a*/ 	.short	(.L_2481 - .L_2480)
.L_2480:
        /*000c*/ 	.word	0x00000000
        /*0010*/ 	.short	0x0000
        /*0012*/ 	.short	0x0000
        /*0014*/ 	.byte	0x00, 0xf0, 0xa1, 0x04


	//----- nvinfo : EIATTR_SPARSE_MMA_MASK
	.align		4
.L_2481:
        /*0018*/ 	.byte	0x03, 0x50
        /*001a*/ 	.short	0x0000


	//----- nvinfo : EIATTR_MAXREG_COUNT
	.align		4
        /*001c*/ 	.byte	0x03, 0x1b
        /*001e*/ 	.short	0x00ff


	//----- nvinfo : EIATTR_NUM_BARRIERS
	.align		4
        /*0020*/ 	.byte	0x02, 0x4c
        /*0022*/ 	.byte	0x01
	.zero		1


	//----- nvinfo : EIATTR_MERCURY_ISA_VERSION
	.align		4
        /*0024*/ 	.byte	0x03, 0x5f
        /*0026*/ 	.short	0x0101


	//----- nvinfo : EIATTR_COOP_GROUP_MASK_REGIDS
	.align		4
        /*0028*/ 	.byte	0x04, 0x29
        /*002a*/ 	.short	(.L_2483 - .L_2482)


	//   ....[0]....
.L_2482:
        /*002c*/ 	.word	0xffffffff


	//   ....[1]....
        /*0030*/ 	.word	0xffffffff


	//   ....[2]....
        /*0034*/ 	.word	0xffffffff


	//   ....[3]....
        /*0038*/ 	.word	0xffffffff


	//   ....[4]....
        /*003c*/ 	.word	0xffffffff


	//   ....[5]....
        /*0040*/ 	.word	0xffffffff


	//   ....[6]....
        /*0044*/ 	.word	0xffffffff


	//   ....[7]....
        /*0048*/ 	.word	0xffffffff


	//   ....[8]....
        /*004c*/ 	.word	0xffffffff


	//   ....[9]....
        /*0050*/ 	.word	0xffffffff


	//   ....[10]....
        /*0054*/ 	.word	0x05000086


	//   ....[11]....
        /*0058*/ 	.word	0x05000086


	//   ....[12]....
        /*005c*/ 	.word	0x05000086


	//   ....[13]....
        /*0060*/ 	.word	0x05000086


	//   ....[14]....
        /*0064*/ 	.word	0x05000086


	//   ....[15]....
        /*0068*/ 	.word	0x05000086


	//   ....[16]....
        /*006c*/ 	.word	0x05000086


	//   ....[17]....
        /*0070*/ 	.word	0x05000086


	//   ....[18]....
        /*0074*/ 	.word	0x05000086


	//   ....[19]....
        /*0078*/ 	.word	0x05000086


	//----- nvinfo : EIATTR_COOP_GROUP_INSTR_OFFSETS
	.align		4
.L_2483:
        /*007c*/ 	.byte	0x04, 0x28
        /*007e*/ 	.short	(.L_2485 - .L_2484)


	//   ....[0]....
.L_2484:
        /*0080*/ 	.word	0x00001c40


	//   ....[1]....
        /*0084*/ 	.word	0x00001c50


	//   ....[2]....
        /*0088*/ 	.word	0x00001c80


	//   ....[3]....
        /*008c*/ 	.word	0x00001c90


	//   ....[4]....
        /*0090*/ 	.word	0x00001cc0


	//   ....[5]....
        /*0094*/ 	.word	0x00001cd0


	//   ....[6]....
        /*0098*/ 	.word	0x00001d00


	//   ....[7]....
        /*009c*/ 	.word	0x00001d10


	//   ....[8]....
        /*00a0*/ 	.word	0x00001d40


	//   ....[9]....
        /*00a4*/ 	.word	0x00001d50


	//   ....[10]....
        /*00a8*/ 	.word	0x00004450


	//   ....[11]....
        /*00ac*/ 	.word	0x000044a0


	//   ....[12]....
        /*00b0*/ 	.word	0x00004510


	//   ....[13]....
        /*00b4*/ 	.word	0x00004570


	//   ....[14]....
        /*00b8*/ 	.word	0x000045e0


	//   ....[15]....
        /*00bc*/ 	.word	0x00004640


	//   ....[16]....
        /*00c0*/ 	.word	0x000046b0


	//   ....[17]....
        /*00c4*/ 	.word	0x00004710


	//   ....[18]....
        /*00c8*/ 	.word	0x00004780


	//   ....[19]....
        /*00cc*/ 	.word	0x000047e0


	//----- nvinfo : EIATTR_EXIT_INSTR_OFFSETS
	.align		4
.L_2485:
        /*00d0*/ 	.byte	0x04, 0x1c
        /*00d2*/ 	.short	(.L_2487 - .L_2486)


	//   ....[0]....
.L_2486:
        /*00d4*/ 	.word	0x00004360


	//   ....[1]....
        /*00d8*/ 	.word	0x000043f0


	//----- nvinfo : EIATTR_MAX_THREADS
	.align		4
.L_2487:
        /*00dc*/ 	.byte	0x04, 0x05
        /*00de*/ 	.short	(.L_2489 - .L_2488)
.L_2488:
        /*00e0*/ 	.word	0x00000080
        /*00e4*/ 	.word	0x00000001
        /*00e8*/ 	.word	0x00000001


	//----- nvinfo : EIATTR_CRS_STACK_SIZE
	.align		4
.L_2489:
        /*00ec*/ 	.byte	0x04, 0x1e
        /*00ee*/ 	.short	(.L_2491 - .L_2490)
.L_2490:
        /*00f0*/ 	.word	0x00000000


	//----- nvinfo : EIATTR_CBANK_PARAM_SIZE
	.align		4
.L_2491:
        /*00f4*/ 	.byte	0x03, 0x19
        /*00f6*/ 	.short	0x0128


	//----- nvinfo : EIATTR_PARAM_CBANK
	.align		4
        /*00f8*/ 	.byte	0x04, 0x0a
        /*00fa*/ 	.short	(.L_2493 - .L_2492)
	.align		4
.L_2492:
        /*00fc*/ 	.word	index@(.nv.constant0._ZN10layer_norm13ln_bwd_kernelINS_13Kernel_traitsI13__nv_bfloat16S2_fS2_fjLj3072ELj1ELj1ELj4ELj16ENS_18Kernel_traits_baseILj3072ES2_S2_fS2_fjLj128EEEEELb1ELb0ELb1ELb0EEEvNS_9BwdParamsE)
        /*0100*/ 	.short	0x0210
        /*0102*/ 	.short	0x0128


	//----- nvinfo : EIATTR_SW_WAR
	.align		4
.L_2493:
        /*0104*/ 	.byte	0x04, 0x36
        /*0106*/ 	.short	(.L_2495 - .L_2494)
.L_2494:
        /*0108*/ 	.word	0x00000008
.L_2495:


//--------------------- .nv.info._ZN10layer_norm22ln_bwd_finalize_kernelINS_22Kernel_traits_finalizeILj3072E13__nv_bfloat16S2_fS2_fjLb0ELj1024ELj4ENS_18Kernel_traits_baseILj3072ES2_S2_fS2_fjLj1024EEEEELb0ELb1EEEvNS_9BwdParamsE --------------------------
	.section	.nv.info._ZN10layer_norm22ln_bwd_finalize_kernelINS_22Kernel_traits_finalizeILj3072E13__nv_bfloat16S2_fS2_fjLb0ELj1024ELj4ENS_18Kernel_traits_baseILj3072ES2_S2_fS2_fjLj1024EEEEELb0ELb1EEEvNS_9BwdParamsE,"",@"SHT_CUDA_INFO"
	.sectionflags	@""
	.align	4


	//----- nvinfo : EIATTR_CUDA_API_VERSION
	.align		4
        /*0000*/ 	.byte	0x04, 0x37
        /*0002*/ 	.short	(.L_2497 - .L_2496)
.L_2496:
        /*0004*/ 	.word	0x00000082


	//----- nvinfo : EIATTR_KPARAM_INFO
	.align		4
.L_2497:
        /*0008*/ 	.byte	0x04, 0x17
        /*000a*/ 	.short	(.L_2499 - .L_2498)
.L_2498:
        /*000c*/ 	.word	0x00000000
        /*0010*/ 	.short	0x0000
        /*0012*/ 	.short	0x0000
        /*0014*/ 	.byte	0x00, 0xf0, 0xa1, 0x04


	//----- nvinfo : EIATTR_SPARSE_MMA_MASK
	.align		4
.L_2499:
        /*0018*/ 	.byte	0x03, 0x50
        /*001a*/ 	.short	0x0000


	//----- nvinfo : EIATTR_MAXREG_COUNT
	.align		4
        /*001c*/ 	.byte	0x03, 0x1b
        /*001e*/ 	.short	0x0040


	//----- nvinfo : EIATTR_NUM_BARRIERS
	.align		4
        /*0020*/ 	.byte	0x02, 0x4c
        /*0022*/ 	.byte	0x01
	.zero		1


	//----- nvinfo : EIATTR_MERCURY_ISA_VERSION
	.align		4
        /*0024*/ 	.byte	0x03, 0x5f
        /*0026*/ 	.short	0x0101


	//----- nvinfo : EIATTR_COOP_GROUP_MASK_REGIDS
	.align		4
        /*0028*/ 	.byte	0x04, 0x29
        /*002a*/ 	.short	(.L_2501 - .L_2500)


	//   ....[0]....
.L_2500:
        /*002c*/ 	.word	0xffffffff


	//   ....[1]....
        /*0030*/ 	.word	0xffffffff


	//   ....[2]....
        /*0034*/ 	.word	0xffffffff


	//   ....[3]....
        /*0038*/ 	.word	0xffffffff


	//   ....[4]....
        /*003c*/ 	.word	0xffffffff


	//   ....[5]....
        /*0040*/ 	.word	0xffffffff


	//   ....[6]....
        /*0044*/ 	.word	0xffffffff


	//   ....[7]....
        /*0048*/ 	.word	0xffffffff


	//   ....[8]....
        /*004c*/ 	.word	0xffffffff


	//   ....[9]....
        /*0050*/ 	.word	0xffffffff


	//   ....[10]....
        /*0054*/ 	.word	0x05000011


	//   ....[11]....
        /*0058*/ 	.word	0x05000011


	//   ....[12]....
        /*005c*/ 	.word	0x05000011


	//   ....[13]....
        /*0060*/ 	.word	0x05000011


	//   ....[14]....
        /*0064*/ 	.word	0x05000011


	//   ....[15]....
        /*0068*/ 	.word	0x05000011


	//   ....[16]....
        /*006c*/ 	.word	0x05000011


	//   ....[17]....
        /*0070*/ 	.word	0x05000011


	//   ....[18]....
        /*0074*/ 	.word	0x05000011


	//   ....[19]....
        /*0078*/ 	.word	0x05000011


	//----- nvinfo : EIATTR_COOP_GROUP_INSTR_OFFSETS
	.align		4
.L_2501:
        /*007c*/ 	.byte	0x04, 0x28
        /*007e*/ 	.short	(.L_2503 - .L_2502)


	//   ....[0]....
.L_2502:
        /*0080*/ 	.word	0x000008e0


	//   ....[1]....
        /*0084*/ 	.word	0x000008f0


	//   ....[2]....
        /*0088*/ 	.word	0x00000920


	//   ....[3]....
        /*008c*/ 	.word	0x00000930


	//   ....[4]....
        /*0090*/ 	.word	0x00000960


	//   ....[5]....
        /*0094*/ 	.word	0x00000970


	//   ....[6]....
        /*0098*/ 	.word	0x000009a0


	//   ....[7]....
        /*009c*/ 	.word	0x000009b0


	//   ....[8]....
        /*00a0*/ 	.word	0x000009e0


	//   ....[9]....
        /*00a4*/ 	.word	0x000009f0


	//   ....[10]....
        /*00a8*/ 	.word	0x00000bf0


	//   ....[11]....
        /*00ac*/ 	.word	0x00000c60


	//   ....[12]....
        /*00b0*/ 	.word	0x00000cd0


	//   ....[13]....
        /*00b4*/ 	.word	0x00000d40


	//   ....[14]....
        /*00b8*/ 	.word	0x00000db0


	//   ....[15]....
        /*00bc*/ 	.word	0x00000e10


	//   ....[16]....
        /*00c0*/ 	.word	0x00000e80


	//   ....[17]....
        /*00c4*/ 	.word	0x00000ef0


	//   ....[18]....
        /*00c8*/ 	.word	0x00000f60


	//   ....[19]....
        /*00cc*/ 	.word	0x00000fd0


	//----- nvinfo : EIATTR_EXIT_INSTR_OFFSETS
	.align		4
.L_2503:
        /*00d0*/ 	.byte	0x04, 0x1c
        /*00d2*/ 	.short	(.L_2505 - .L_2504)


	//   ....[0]....
.L_2504:
        /*00d4*/ 	.word	0x00000070


	//   ....[1]....
        /*00d8*/ 	.word	0x00000b90


	//----- nvinfo : EIATTR_MAX_THREADS
	.align		4
.L_2505:
        /*00dc*/ 	.byte	0x04, 0x05
        /*00de*/ 	.short	(.L_2507 - .L_2506)
.L_2506:
        /*00e0*/ 	.word	0x00000400
        /*00e4*/ 	.word	0x00000001
        /*00e8*/ 	.word	0x00000001


	//----- nvinfo : EIATTR_CRS_STACK_SIZE
	.align		4
.L_2507:
        /*00ec*/ 	.byte	0x04, 0x1e
        /*00ee*/ 	.short	(.L_2509 - .L_2508)
.L_2508:
        /*00f0*/ 	.word	0x00000000


	//----- nvinfo : EIATTR_CBANK_PARAM_SIZE
	.align		4
.L_2509:
        /*00f4*/ 	.byte	0x03, 0x19
        /*00f6*/ 	.short	0x0128


	//----- nvinfo : EIATTR_PARAM_CBANK
	.align		4
        /*00f8*/ 	.byte	0x04, 0x0a
        /*00fa*/ 	.short	(.L_2511 - .L_2510)
	.align		4
.L_2510:
        /*00fc*/ 	.word	index@(.nv.constant0._ZN10layer_norm22ln_bwd_finalize_kernelINS_22Kernel_traits_finalizeILj3072E13__nv_bfloat16S2_fS2_fjLb0ELj1024ELj4ENS_18Kernel_traits_baseILj3072ES2_S2_fS2_fjLj1024EEEEELb0ELb1EEEvNS_9BwdParamsE)
        /*0100*/ 	.short	0x0210
        /*0102*/ 	.short	0x0128


	//----- nvinfo : EIATTR_SW_WAR
	.align		4
.L_2511:
        /*0104*/ 	.byte	0x04, 0x36
        /*0106*/ 	.short	(.L_2513 - .L_2512)
.L_2512:
        /*0108*/ 	.word	0x00000008
.L_2513:


//--------------------- .nv.info._ZN10layer_norm13ln_bwd_kernelINS_13Kernel_traitsI13__nv_bfloat16S2_fS2_fjLj3072ELj1ELj1ELj4ELj16ENS_18Kernel_traits_baseILj3072ES2_S2_fS2_fjLj128EEEEELb1ELb0ELb1ELb1EEEvNS_9BwdParamsE --------------------------
	.section	.nv.info._ZN10layer_norm13ln_bwd_kernelINS_13Kernel_traitsI13__nv_bfloat16S2_fS2_fjLj3072ELj1ELj1ELj4ELj16ENS_18Kernel_traits_baseILj3072ES2_S2_fS2_fjLj128EEEEELb1ELb0ELb1ELb1EEEvNS_9BwdParamsE,"",@"SHT_CUDA_INFO"
	.sectionflags	@""
	.align	4


	//----- nvinfo : EIATTR_CUDA_API_VERSION
	.align		4
        /*0000*/ 	.byte	0x04, 0x37
        /*0002*/ 	.short	(.L_2515 - .L_2514)
.L_2514:
        /*0004*/ 	.word	0x00000082


	//----- nvinfo : EIATTR_KPARAM_INFO
	.align		4
.L_2515:
        /*0008*/ 	.byte	0x04, 0x17
        /*000a*/ 	.short	(.L_2517 - .L_2516)
.L_2516:
        /*000c*/ 	.word	0x00000000
        /*0010*/ 	.short	0x0000
        /*0012*/ 	.short	0x0000
        /*0014*/ 	.byte	0x00, 0xf0, 0xa1, 0x04


	//----- nvinfo : EIATTR_SPARSE_MMA_MASK
	.align		4
.L_2517:
        /*0018*/ 	.byte	0x03, 0x50
        /*001a*/ 	.short	0x0000


	//----- nvinfo : EIATTR_MAXREG_COUNT
	.align		4
        /*001c*/ 	.byte	0x03, 0x1b
        /*001e*/ 	.short	0x00ff


	//----- nvinfo : EIATTR_NUM_BARRIERS
	.align		4
        /*0020*/ 	.byte	0x02, 0x4c
        /*0022*/ 	.byte	0x01
	.zero		1


	//----- nvinfo : EIATTR_MERCURY_ISA_VERSION
	.align		4
        /*0024*/ 	.byte	0x03, 0x5f
        /*0026*/ 	.short	0x0101


	//----- nvinfo : EIATTR_COOP_GROUP_MASK_REGIDS
	.align		4
        /*0028*/ 	.byte	0x04, 0x29
        /*002a*/ 	.short	(.L_2519 - .L_2518)


	//   ....[0]....
.L_2518:
        /*002c*/ 	.word	0xffffffff


	//   ....[1]....
        /*0030*/ 	.word	0xffffffff


	//   ....[2]....
        /*0034*/ 	.word	0xffffffff


	//   ....[3]....
        /*0038*/ 	.word	0xffffffff


	//   ....[4]....
        /*003c*/ 	.word	0xffffffff


	//   ....[5]....
        /*0040*/ 	.word	0xffffffff


	//   ....[6]....
        /*0044*/ 	.word	0xffffffff


	//   ....[7]....
        /*0048*/ 	.word	0xffffffff


	//   ....[8]....
        /*004c*/ 	.word	0xffffffff


	//   ....[9]....
        /*0050*/ 	.word	0xffffffff


	//   ....[10]....
        /*0054*/ 	.word	0x050000a2


	//   ....[11]....
        /*0058*/ 	.word	0x050000a2


	//   ....[12]....
        /*005c*/ 	.word	0x050000a2


	//   ....[13]....
        /*0060*/ 	.word	0x050000a2


	//   ....[14]....
        /*0064*/ 	.word	0x050000a2


	//   ....[15]....
        /*0068*/ 	.word	0x050000a2


	//   ....[16]....
        /*006c*/ 	.word	0x050000a2


	//   ....[17]....
        /*0070*/ 	.word	0x050000a2


	//   ....[18]....
        /*0074*/ 	.word	0x050000a2


	//   ....[19]....
        /*0078*/ 	.word	0x050000a2


	//----- nvinfo : EIATTR_COOP_GROUP_INSTR_OFFSETS
	.align		4
.L_2519:
        /*007c*/ 	.byte	0x04, 0x28
        /*007e*/ 	.short	(.L_2521 - .L_2520)


	//   ....[0]....
.L_2520:
        /*0080*/ 	.word	0x00001b30


	//   ....[1]....
        /*0084*/ 	.word	0x00001b40


	//   ....[2]....
        /*0088*/ 	.word	0x00001b70


	//   ....[3]....
        /*008c*/ 	.word	0x00001b80


	//   ....[4]....
        /*0090*/ 	.word	0x00001bb0


	//   ....[5]....
        /*0094*/ 	.word	0x00001bc0


	//   ....[6]....
        /*0098*/ 	.word	0x00001bf0


	//   ....[7]....
        /*009c*/ 	.word	0x00001c00


	//   ....[8]....
        /*00a0*/ 	.word	0x00001c30


	//   ....[9]....
        /*00a4*/ 	.word	0x00001c40


	//   ....[10]....
        /*00a8*/ 	.word	0x00003fe0


	//   ....[11]....
        /*00ac*/ 	.word	0x00004030


	//   ....[12]....
        /*00b0*/ 	.word	0x000040a0


	//   ....[13]....
        /*00b4*/ 	.word	0x00004100


	//   ....[14]....
        /*00b8*/ 	.word	0x00004170


	//   ....[15]....
        /*00bc*/ 	.word	0x000041d0


	//   ....[16]....
        /*00c0*/ 	.word	0x00004240


	//   ....[17]....
        /*00c4*/ 	.word	0x000042a0


	//   ....[18]....
        /*00c8*/ 	.word	0x00004310


	//   ....[19]....
        /*00cc*/ 	.word	0x00004370


	//----- nvinfo : EIATTR_EXIT_INSTR_OFFSETS
	.align		4
.L_2521:
        /*00d0*/ 	.byte	0x04, 0x1c
        /*00d2*/ 	.short	(.L_2523 - .L_2522)


	//   ....[0]....
.L_2522:
        /*00d4*/ 	.word	0x00003f80


	//----- nvinfo : EIATTR_MAX_THREADS
	.align		4
.L_2523:
        /*00d8*/ 	.byte	0x04, 0x05
        /*00da*/ 	.short	(.L_2525 - .L_2524)
.L_2524:
        /*00dc*/ 	.word	0x00000080
        /*00e0*/ 	.word	0x00000001
        /*00e4*/ 	.word	0x00000001


	//----- nvinfo : EIATTR_CRS_STACK_SIZE
	.align		4
.L_2525:
        /*00e8*/ 	.byte	0x04, 0x1e
        /*00ea*/ 	.short	(.L_2527 - .L_2526)
.L_2526:
        /*00ec*/ 	.word	0x00000000


	//----- nvinfo : EIATTR_CBANK_PARAM_SIZE
	.align		4
.L_2527:
        /*00f0*/ 	.byte	0x03, 0x19
        /*00f2*/ 	.short	0x0128


	//----- nvinfo : EIATTR_PARAM_CBANK
	.align		4
        /*00f4*/ 	.byte	0x04, 0x0a
        /*00f6*/ 	.short	(.L_2529 - .L_2528)
	.align		4
.L_2528:
        /*00f8*/ 	.word	index@(.nv.constant0._ZN10layer_norm13ln_bwd_kernelINS_13Kernel_traitsI13__nv_bfloat16S2_fS2_fjLj3072ELj1ELj1ELj4ELj16ENS_18Kernel_traits_baseILj3072ES2_S2_fS2_fjLj128EEEEELb1ELb0ELb1ELb1EEEvNS_9BwdParamsE)
        /*00fc*/ 	.short	0x0210
        /*00fe*/ 	.short	0x0128


	//----- nvinfo : EIATTR_SW_WAR
	.align		4
.L_2529:
        /*0100*/ 	.byte	0x04, 0x36
        /*0102*/ 	.short	(.L_2531 - .L_2530)
.L_2530:
        /*0104*/ 	.word	0x00000008
.L_2531:


//--------------------- .nv.info._ZN10layer_norm13ln_bwd_kernelINS_13Kernel_traitsI13__nv_bfloat16S2_fS2_fjLj3072ELj1ELj1ELj4ELj16ENS_18Kernel_traits_baseILj3072ES2_S2_fS2_fjLj128EEEEELb1ELb1ELb0ELb0EEEvNS_9BwdParamsE --------------------------
	.section	.nv.info._ZN10layer_norm13ln_bwd_kernelINS_13Kernel_traitsI13__nv_bfloat16S2_fS2_fjLj3072ELj1ELj1ELj4ELj16ENS_18Kernel_traits_baseILj3072ES2_S2_fS2_fjLj128EEEEELb1ELb1ELb0ELb0EEEvNS_9BwdParamsE,"",@"SHT_CUDA_INFO"
	.sectionflags	@""
	.align	4


	//----- nvinfo : EIATTR_CUDA_API_VERSION
	.align		4
        /*0000*/ 	.byte	0x04, 0x37
        /*0002*/ 	.short	(.L_2533 - .L_2532)
.L_2532:
        /*0004*/ 	.word	0x00000082


	//----- nvinfo : EIATTR_KPARAM_INFO
	.align		4
.L_2533:
        /*0008*/ 	.byte	0x04, 0x17
        /*000a*/ 	.short	(.L_2535 - .L_2534)
.L_2534:
        /*000c*/ 	.word	0x00000000
        /*0010*/ 	.short	0x0000
        /*0012*/ 	.short	0x0000
        /*0014*/ 	.byte	0x00, 0xf0, 0xa1, 0x04


	//----- nvinfo : EIATTR_SPARSE_MMA_MASK
	.align		4
.L_2535:
        /*0018*/ 	.byte	0x03, 0x50
        /*001a*/ 	.short	0x0000


	//----- nvinfo : EIATTR_MAXREG_COUNT
	.align		4
        /*001c*/ 	.byte	0x03, 0x1b
        /*001e*/ 	.short	0x00ff


	//----- nvinfo : EIATTR_NUM_BARRIERS
	.align		4
        /*0020*/ 	.byte	0x02, 0x4c
        /*0022*/ 	.byte	0x01
	.zero		1


	//----- nvinfo : EIATTR_MERCURY_ISA_VERSION
	.align		4
        /*0024*/ 	.byte	0x03, 0x5f
        /*0026*/ 	.short	0x0101


	//----- nvinfo : EIATTR_COOP_GROUP_MASK_REGIDS
	.align		4
        /*0028*/ 	.byte	0x04, 0x29
        /*002a*/ 	.short	(.L_2537 - .L_2536)


	//   ....[0]....
.L_2536:
        /*002c*/ 	.word	0xffffffff


	//   ....[1]....
        /*0030*/ 	.word	0xffffffff


	//   ....[2]....
        /*0034*/ 	.word	0xffffffff


	//   ....[3]....
        /*0038*/ 	.word	0xffffffff


	//   ....[4]....
        /*003c*/ 	.word	0xffffffff


	//   ....[5]....
        /*0040*/ 	.word	0xffffffff


	//   ....[6]....
        /*0044*/ 	.word	0xffffffff


	//   ....[7]....
        /*0048*/ 	.word	0xffffffff


	//   ....[8]....
        /*004c*/ 	.word	0xffffffff


	//   ....[9]....
        /*0050*/ 	.word	0xffffffff


	//   ....[10]....
        /*0054*/ 	.word	0x05000097


	//   ....[11]....
        /*0058*/ 	.word	0x05000097


	//   ....[12]....
        /*005c*/ 	.word	0x05000097


	//   ....[13]....
        /*0060*/ 	.word	0x05000097


	//   ....[14]....
        /*0064*/ 	.word	0x05000097


	//   ....[15]....
        /*0068*/ 	.word	0x05000097


	//   ....[16]....
        /*006c*/ 	.word	0x05000097


	//   ....[17]....
        /*0070*/ 	.word	0x05000097


	//   ....[18]....
        /*0074*/ 	.word	0x05000097


	//   ....[19]....
        /*0078*/ 	.word	0x05000097


	//----- nvinfo : EIATTR_COOP_GROUP_INSTR_OFFSETS
	.align		4
.L_2537:
        /*007c*/ 	.byte	0x04, 0x28
        /*007e*/ 	.short	(.L_2539 - .L_2538)


	//   ....[0]....
.L_2538:
        /*0080*/ 	.word	0x00001ca0


	//   ....[1]....
        /*0084*/ 	.word	0x00001cb0


	//   ....[2]....
        /*0088*/ 	.word	0x00001ce0


	//   ....[3]....
        /*008c*/ 	.word	0x00001cf0


	//   ....[4]....
        /*0090*/ 	.word	0x00001d20


	//   ....[5]....
        /*0094*/ 	.word	0x00001d30


	//   ....[6]....
        /*0098*/ 	.word	0x00001d60


	//   ....[7]....
        /*009c*/ 	.word	0x00001d70


	//   ....[8]....
        /*00a0*/ 	.word	0x00001da0


	//   ....[9]....
        /*00a4*/ 	.word	0x00001db0


	//   ....[10]....
        /*00a8*/ 	.word	0x00003d00


	//   ....[11]....
        /*00ac*/ 	.word	0x00003d50


	//   ....[12]....
        /*00b0*/ 	.word	0x00003dc0


	//   ....[13]....
        /*00b4*/ 	.word	0x00003e20


	//   ....[14]....
        /*00b8*/ 	.word	0x00003e90


	//   ....[15]....
        /*00bc*/ 	.word	0x00003ef0


	//   ....[16]....
        /*00c0*/ 	.word	0x00003f60


	//   ....[17]....
        /*00c4*/ 	.word	0x00003fc0


	//   ....[18]....
        /*00c8*/ 	.word	0x00004030


	//   ....[19]....
        /*00cc*/ 	.word	0x00004090


	//----- nvinfo : EIATTR_EXIT_INSTR_OFFSETS
	.align		4
.L_2539:
        /*00d0*/ 	.byte	0x04, 0x1c
        /*00d2*/ 	.short	(.L_2541 - .L_2540)


	//   ....[0]....
.L_2540:
        /*00d4*/ 	.word	0x00003bd0


	//   ....[1]....
        /*00d8*/ 	.word	0x00003ca0


	//----- nvinfo : EIATTR_MAX_THREADS
	.align		4
.L_2541:
        /*00dc*/ 	.byte	0x04, 0x05
        /*00de*/ 	.short	(.L_2543 - .L_2542)
.L_2542:
        /*00e0*/ 	.word	0x00000080
        /*00e4*/ 	.word	0x00000001
        /*00e8*/ 	.word	0x00000001


	//----- nvinfo : EIATTR_CRS_STACK_SIZE
	.align		4
.L_2543:
        /*00ec*/ 	.byte	0x04, 0x1e
        /*00ee*/ 	.short	(.L_2545 - .L_2544)
.L_2544:
        /*00f0*/ 	.word	0x00000000


	//----- nvinfo : EIATTR_CBANK_PARAM_SIZE
	.align		4
.L_2545:
        /*00f4*/ 	.byte	0x03, 0x19
        /*00f6*/ 	.short	0x0128


	//----- nvinfo : EIATTR_PARAM_CBANK
	.align		4
        /*00f8*/ 	.byte	0x04, 0x0a
        /*00fa*/ 	.short	(.L_2547 - .L_2546)
	.align		4
.L_2546:
        /*00fc*/ 	.word	index@(.nv.constant0._ZN10layer_norm13ln_bwd_kernelINS_13Kernel_traitsI13__nv_bfloat16S2_fS2_fjLj3072ELj1ELj1ELj4ELj16ENS_18Kernel_traits_baseILj3072ES2_S2_fS2_fjLj128EEEEELb1ELb1ELb0ELb0EEEvNS_9BwdParamsE)
        /*0100*/ 	.short	0x0210
        /*0102*/ 	.short	0x0128


	//----- nvinfo : EIATTR_SW_WAR
	.align		4
.L_2547:
        /*0104*/ 	.byte	0x04, 0x36
        /*0106*/ 	.short	(.L_2549 - .L_2548)
.L_2548:
        /*0108*/ 	.word	0x00000008
.L_2549:


//--------------------- .nv.info._ZN10layer_norm13ln_bwd_kernelINS_13Kernel_traitsI13__nv_bfloat16S2_fS2_fjLj3072ELj1ELj1ELj4ELj16ENS_18Kernel_traits_baseILj3072ES2_S2_fS2_fjLj128EEEEELb1ELb1ELb0ELb1EEEvNS_9BwdParamsE --------------------------
	.section	.nv.info._ZN10layer_norm13ln_bwd_kernelINS_13Kernel_traitsI13__nv_bfloat16S2_fS2_fjLj3072ELj1ELj1ELj4ELj16ENS_18Kernel_traits_baseILj3072ES2_S2_fS2_fjLj128EEEEELb1ELb1ELb0ELb1EEEvNS_9BwdParamsE,"",@"SHT_CUDA_INFO"
	.sectionflags	@""
	.align	4


	//----- nvinfo : EIATTR_CUDA_API_VERSION
	.align		4
        /*0000*/ 	.byte	0x04, 0x37
        /*0002*/ 	.short	(.L_2551 - .L_2550)
.L_2550:
        /*0004*/ 	.word	0x00000082


	//----- nvinfo : EIATTR_KPARAM_INFO
	.align		4
.L_2551:
        /*0008*/ 	.byte	0x04, 0x17
        /*000a*/ 	.short	(.L_2553 - .L_2552)
.L_2552:
        /*000c*/ 	.word	0x00000000
        /*0010*/ 	.short	0x0000
        /*0012*/ 	.short	0x0000
        /*0014*/ 	.byte	0x00, 0xf0, 0xa1, 0x04


	//----- nvinfo : EIATTR_SPARSE_MMA_MASK
	.align		4
.L_2553:
        /*0018*/ 	.byte	0x03, 0x50
        /*001a*/ 	.short	0x0000


	//----- nvinfo : EIATTR_MAXREG_COUNT
	.align		4
        /*001c*/ 	.byte	0x03, 0x1b
        /*001e*/ 	.short	0x00ff


	//----- nvinfo : EIATTR_NUM_BARRIERS
	.align		4
        /*0020*/ 	.byte	0x02, 0x4c
        /*0022*/ 	.byte	0x01
	.zero		1


	//----- nvinfo : EIATTR_MERCURY_ISA_VERSION
	.align		4
        /*0024*/ 	.byte	0x03, 0x5f
        /*0026*/ 	.short	0x0101


	//----- nvinfo : EIATTR_COOP_GROUP_MASK_REGIDS
	.align		4
        /*0028*/ 	.byte	0x04, 0x29
        /*002a*/ 	.short	(.L_2555 - .L_2554)


	//   ....[0]....
.L_2554:
        /*002c*/ 	.word	0xffffffff


	//   ....[1]....
        /*0030*/ 	.word	0xffffffff


	//   ....[2]....
        /*0034*/ 	.word	0xffffffff


	//   ....[3]....
        /*0038*/ 	.word	0xffffffff


	//   ....[4]....
        /*003c*/ 	.word	0xffffffff


	//   ....[5]....
        /*0040*/ 	.word	0xffffffff


	//   ....[6]....
        /*0044*/ 	.word	0xffffffff


	//   ....[7]....
        /*0048*/ 	.word	0xffffffff


	//   ....[8]....
        /*004c*/ 	.word	0xffffffff


	//   ....[9]....
        /*0050*/ 	.word	0xffffffff


	//   ....[10]....
        /*0054*/ 	.word	0x05000061


	//   ....[11]....
        /*0058*/ 	.word	0x05000061


	//   ....[12]....
        /*005c*/ 	.word	0x05000061


	//   ....[13]....
        /*0060*/ 	.word	0x05000061


	//   ....[14]....
        /*0064*/ 	.word	0x05000061


	//   ....[15]....
        /*0068*/ 	.word	0x05000061


	//   ....[16]....
        /*006c*/ 	.word	0x05000061


	//   ....[17]....
        /*0070*/ 	.word	0x05000061


	//   ....[18]....
        /*0074*/ 	.word	0x05000061


	//   ....[19]....
        /*0078*/ 	.word	0x05000061


	//----- nvinfo : EIATTR_COOP_GROUP_INSTR_OFFSETS
	.align		4
.L_2555:
        /*007c*/ 	.byte	0x04, 0x28
        /*007e*/ 	.short	(.L_2557 - .L_2556)


	//   ....[0]....
.L_2556:
        /*0080*/ 	.word	0x00001a00


	//   ....[1]....
        /*0084*/ 	.word	0x00001a10


	//   ....[2]....
        /*0088*/ 	.word	0x00001a40


	//   ....[3]....
        /*008c*/ 	.word	0x00001a50


	//   ....[4]....
        /*0090*/ 	.word	0x00001a80


	//   ....[5]....
        /*0094*/ 	.word	0x00001a90


	//   ....[6]....
        /*0098*/ 	.word	0x00001ac0


	//   ....[7]....
        /*009c*/ 	.word	0x00001ad0


	//   ....[8]....
        /*00a0*/ 	.word	0x00001b00


	//   ....[9]....
        /*00a4*/ 	.word	0x00001b10


	//   ....[10]....
        /*00a8*/ 	.word	0x00003cd0


	//   ....[11]....
        /*00ac*/ 	.word	0x00003d20


	//   ....[12]....
        /*00b0*/ 	.word	0x00003d90


	//   ....[13]....
        /*00b4*/ 	.word	0x00003df0


	//   ....[14]....
        /*00b8*/ 	.word	0x00003e60


	//   ....[15]....
        /*00bc*/ 	.word	0x00003ec0


	//   ....[16]....
        /*00c0*/ 	.word	0x00003f30


	//   ....[17]....
        /*00c4*/ 	.word	0x00003f90


	//   ....[18]....
        /*00c8*/ 	.word	0x00004000


	//   ....[19]....
        /*00cc*/ 	.word	0x00004060


	//----- nvinfo : EIATTR_EXIT_INSTR_OFFSETS
	.align		4
.L_2557:
        /*00d0*/ 	.byte	0x04, 0x1c
        /*00d2*/ 	.short	(.L_2559 - .L_2558)


	//   ....[0]....
.L_2558:
        /*00d4*/ 	.word	0x00003c70


	//----- nvinfo : EIATTR_MAX_THREADS
	.align		4
.L_2559:
        /*00d8*/ 	.byte	0x04, 0x05
        /*00da*/ 	.short	(.L_2561 - .L_2560)
.L_2560:
        /*00dc*/ 	.word	0x00000080
        /*00e0*/ 	.word	0x00000001
        /*00e4*/ 	.word	0x00000001


	//----- nvinfo : EIATTR_CRS_STACK_SIZE
	.align		4
.L_2561:
        /*00e8*/ 	.byte	0x04, 0x1e
        /*00ea*/ 	.short	(.L_2563 - .L_2562)
.L_2562:
        /*00ec*/ 	.word	0x00000000


	//----- nvinfo : EIATTR_CBANK_PARAM_SIZE
	.align		4
.L_2563:
        /*00f0*/ 	.byte	0x03, 0x19
        /*00f2*/ 	.short	0x0128


	//----- nvinfo : EIATTR_PARAM_CBANK
	.align		4
        /*00f4*/ 	.byte	0x04, 0x0a
        /*00f6*/ 	.short	(.L_2565 - .L_2564)
	.align		4
.L_2564:
        /*00f8*/ 	.word	index@(.nv.constant0._ZN10layer_norm13ln_bwd_kernelINS_13Kernel_traitsI13__nv_bfloat16S2_fS2_fjLj3072ELj1ELj1ELj4ELj16ENS_18Kernel_traits_baseILj3072ES2_S2_fS2_fjLj128EEEEELb1ELb1ELb0ELb1EEEvNS_9BwdParamsE)
        /*00fc*/ 	.short	0x0210
        /*00fe*/ 	.short	0x0128


	//----- nvinfo : EIATTR_SW_WAR
	.align		4
.L_2565:
        /*0100*/ 	.byte	0x04, 0x36
        /*0102*/ 	.short	(.L_2567 - .L_2566)
.L_2566:
        /*0104*/ 	.word	0x00000008
.L_2567:


//--------------------- .nv.info._ZN10layer_norm22ln_bwd_finalize_kernelINS_22Kernel_traits_finalizeILj3072E13__nv_bfloat16S2_fS2_fjLb1ELj1024ELj4ENS_18Kernel_traits_baseILj3072ES2_S2_fS2_fjLj1024EEEEELb1ELb0EEEvNS_9BwdParamsE --------------------------
	.section	.nv.info._ZN10layer_norm22ln_bwd_finalize_kernelINS_22Kernel_traits_finalizeILj3072E13__nv_bfloat16S2_fS2_fjLb1ELj1024ELj4ENS_18Kernel_traits_baseILj3072ES2_S2_fS2_fjLj1024EEEEELb1ELb0EEEvNS_9BwdParamsE,"",@"SHT_CUDA_INFO"
	.sectionflags	@""
	.align	4


	//----- nvinfo : EIATTR_CUDA_API_VERSION
	.align		4
        /*0000*/ 	.byte	0x04, 0x37
        /*0002*/ 	.short	(.L_2569 - .L_2568)
.L_2568:
        /*0004*/ 	.word	0x00000082


	//----- nvinfo : EIATTR_KPARAM_INFO
	.align		4
.L_2569:
        /*0008*/ 	.byte	0x04, 0x17
        /*000a*/ 	.short	(.L_2571 - .L_2570)
.L_2570:
        /*000c*/ 	.word	0x00000000
        /*0010*/ 	.short	0x0000
        /*0012*/ 	.short	0x0000
        /*0014*/ 	.byte	0x00, 0xf0, 0xa1, 0x04


	//----- nvinfo : EIATTR_SPARSE_MMA_MASK
	.align		4
.L_2571:
        /*0018*/ 	.byte	0x03, 0x50
        /*001a*/ 	.short	0x0000


	//----- nvinfo : EIATTR_MAXREG_COUNT
	.align		4
        /*001c*/ 	.byte	0x03, 0x1b
        /*001e*/ 	.short	0x0040


	//----- nvinfo : EIATTR_NUM_BARRIERS
	.align		4
        /*0020*/ 	.byte	0x02, 0x4c
        /*0022*/ 	.byte	0x01
	.zero		1


	//----- nvinfo : EIATTR_MERCURY_ISA_VERSION
	.align		4
        /*0024*/ 	.byte	0x03, 0x5f
        /*0026*/ 	.short	0x0101


	//----- nvinfo : EIATTR_COOP_GROUP_MASK_REGIDS
	.align		4
        /*0028*/ 	.byte	0x04, 0x29
        /*002a*/ 	.short	(.L_2573 - .L_2572)


	//   ....[0]....
.L_2572:
        /*002c*/ 	.word	0xffffffff


	//   ....[1]....
        /*0030*/ 	.word	0xffffffff


	//   ....[2]....
        /*0034*/ 	.word	0xffffffff


	//   ....[3]....
        /*0038*/ 	.word	0xffffffff


	//   ....[4]....
        /*003c*/ 	.word	0xffffffff


	//   ....[5]....
        /*0040*/ 	.word	0xffffffff


	//   ....[6]....
        /*0044*/ 	.word	0xffffffff


	//   ....[7]....
        /*0048*/ 	.word	0xffffffff


	//   ....[8]....
        /*004c*/ 	.word	0xffffffff


	//   ....[9]....
        /*0050*/ 	.word	0xffffffff


	//   ....[10]....
        /*0054*/ 	.word	0xffffffff


	//   ....[11]....
        /*0058*/ 	.word	0xffffffff


	//   ....[12]....
        /*005c*/ 	.word	0xffffffff


	//   ....[13]....
        /*0060*/ 	.word	0xffffffff


	//   ....[14]....
        /*0064*/ 	.word	0xffffffff


	//   ....[15]....
        /*0068*/ 	.word	0x05000014


	//   ....[16]....
        /*006c*/ 	.word	0x05000014


	//   ....[17]....
        /*0070*/ 	.word	0x05000014


	//   ....[18]....
        /*0074*/ 	.word	0x05000014


	//   ....[19]....
        /*0078*/ 	.word	0x05000014


	//   ....[20]....
        /*007c*/ 	.word	0x05000014


	//   ....[21]....
        /*0080*/ 	.word	0x05000014


	//   ....[22]....
        /*0084*/ 	.word	0x05000014


	//   ....[23]....
        /*0088*/ 	.word	0x05000014


	//   ....[24]....
        /*008c*/ 	.word	0x05000014


	//   ....[25]....
        /*0090*/ 	.word	0x05000014


	//   ....[26]....
        /*0094*/ 	.word	0x05000014


	//   ....[27]....
        /*0098*/ 	.word	0x05000014


	//   ....[28]....
        /*009c*/ 	.word	0x05000014


	//   ....[29]....
        /*00a0*/ 	.word	0x05000014


	//----- nvinfo : EIATTR_COOP_GROUP_INSTR_OFFSETS
	.align		4
.L_2573:
        /*00a4*/ 	.byte	0x04, 0x28
        /*00a6*/ 	.short	(.L_2575 - .L_2574)


	//   ....[0]....
.L_2574:
        /*00a8*/ 	.word	0x00000ad0


	//   ....[1]....
        /*00ac*/ 	.word	0x00000ae0


	//   ....[2]....
        /*00b0*/ 	.word	0x00000af0


	//   ....[3]....
        /*00b4*/ 	.word	0x00000b20


	//   ....[4]....
        /*00b8*/ 	.word	0x00000b40


	//   ....[5]....
        /*00bc*/ 	.word	0x00000b50


	//   ....[6]....
        /*00c0*/ 	.word	0x00000b90


	//   ....[7]....
        /*00c4*/ 	.word	0x00000ba0


	//   ....[8]....
        /*00c8*/ 	.word	0x00000bb0


	//   ....[9]....
        /*00cc*/ 	.word	0x00000be0


	//   ....[10]....
        /*00d0*/ 	.word	0x00000c00


	//   ....[11]....
        /*00d4*/ 	.word	0x00000c10


	//   ....[12]....
        /*00d8*/ 	.word	0x00000c40


	//   ....[13]....
        /*00dc*/ 	.word	0x00000c60


	//   ....[14]....
        /*00e0*/ 	.word	0x00000c70


	//   ....[15]....
        /*00e4*/ 	.word	0x00000f20


	//   ....[16]....
        /*00e8*/ 	.word	0x00000f90


	//   ....[17]....
        /*00ec*/ 	.word	0x00001000


	//   ....[18]....
        /*00f0*/ 	.word	0x00001070


	//   ....[19]....
        /*00f4*/ 	.word	0x000010e0


	//   ....[20]....
        /*00f8*/ 	.word	0x00001140


	//   ....[21]....
        /*00fc*/ 	.word	0x000011b0


	//   ....[22]....
        /*0100*/ 	.word	0x00001220


	//   ....[23]....
        /*0104*/ 	.word	0x00001290


	//   ....[24]....
        /*0108*/ 	.word	0x00001300


	//   ....[25]....
        /*010c*/ 	.word	0x00001360


	//   ....[26]....
        /*0110*/ 	.word	0x000013d0


	//   ....[27]....
        /*0114*/ 	.word	0x00001440


	//   ....[28]....
        /*0118*/ 	.word	0x000014b0


	//   ....[29]....
        /*011c*/ 	.word	0x00001520


	//----- nvinfo : EIATTR_EXIT_INSTR_OFFSETS
	.align		4
.L_2575:
        /*0120*/ 	.byte	0x04, 0x1c
        /*0122*/ 	.short	(.L_2577 - .L_2576)


	//   ....[0]....
.L_2576:
        /*0124*/ 	.word	0x00000070


	//   ....[1]....
        /*0128*/ 	.word	0x00000ec0


	//----- nvinfo : EIATTR_MAX_THREADS
	.align		4
.L_2577:
        /*012c*/ 	.byte	0x04, 0x05
        /*012e*/ 	.short	(.L_2579 - .L_2578)
.L_2578:
        /*0130*/ 	.word	0x00000400
        /*0134*/ 	.word	0x00000001
        /*0138*/ 	.word	0x00000001


	//----- nvinfo : EIATTR_CRS_STACK_SIZE
	.align		4
.L_2579:
        /*013c*/ 	.byte	0x04, 0x1e
        /*013e*/ 	.short	(.L_2581 - .L_2580)
.L_2580:
        /*0140*/ 	.word	0x00000000


	//----- nvinfo : EIATTR_CBANK_PARAM_SIZE
	.align		4
.L_2581:
        /*0144*/ 	.byte	0x03, 0x19
        /*0146*/ 	.short	0x0128


	//----- nvinfo : EIATTR_PARAM_CBANK
	.align		4
        /*0148*/ 	.byte	0x04, 0x0a
        /*014a*/ 	.short	(.L_2583 - .L_2582)
	.align		4
.L_2582:
        /*014c*/ 	.word	index@(.nv.constant0._ZN10layer_norm22ln_bwd_finalize_kernelINS_22Kernel_traits_finalizeILj3072E13__nv_bfloat16S2_fS2_fjLb1ELj1024ELj4ENS_18Kernel_traits_baseILj3072ES2_S2_fS2_fjLj1024EEEEELb1ELb0EEEvNS_9BwdParamsE)
        /*0150*/ 	.short	0x0210
        /*0152*/ 	.short	0x0128


	//----- nvinfo : EIATTR_SW_WAR
	.align		4
.L_2583:
        /*0154*/ 	.byte	0x04, 0x36
        /*0156*/ 	.short	(.L_2585 - .L_2584)
.L_2584:
        /*0158*/ 	.word	0x00000008
.L_2585:


//--------------------- .nv.info._ZN10layer_norm13ln_bwd_kernelINS_13Kernel_traitsI13__nv_bfloat16S2_fS2_fjLj3072ELj1ELj1ELj4ELj16ENS_18Kernel_traits_baseILj3072ES2_S2_fS2_fjLj128EEEEELb1ELb1ELb1ELb0EEEvNS_9BwdParamsE --------------------------
	.section	.nv.info._ZN10layer_norm13ln_bwd_kernelINS_13Kernel_traitsI13__nv_bfloat16S2_fS2_fjLj3072ELj1ELj1ELj4ELj16ENS_18Kernel_traits_baseILj3072ES2_S2_fS2_fjLj128EEEEELb1ELb1ELb1ELb0EEEvNS_9BwdParamsE,"",@"SHT_CUDA_INFO"
	.sectionflags	@""
	.align	4


	//----- nvinfo : EIATTR_CUDA_API_VERSION
	.align		4
        /*0000*/ 	.byte	0x04, 0x37
        /*0002*/ 	.short	(.L_2587 - .L_2586)
.L_2586:
        /*0004*/ 	.word	0x00000082


	//----- nvinfo : EIATTR_KPARAM_INFO
	.align		4
.L_2587:
        /*0008*/ 	.byte	0x04, 0x17
        /*000a*/ 	.short	(.L_2589 - .L_2588)
.L_2588:
        /*000c*/ 	.word	0x00000000
        /*0010*/ 	.short	0x0000
        /*0012*/ 	.short	0x0000
        /*0014*/ 	.byte	0x00, 0xf0, 0xa1, 0x04


	//----- nvinfo : EIATTR_SPARSE_MMA_MASK
	.align		4
.L_2589:
        /*0018*/ 	.byte	0x03, 0x50
        /*001a*/ 	.short	0x0000


	//----- nvinfo : EIATTR_MAXREG_COUNT
	.align		4
        /*001c*/ 	.byte	0x03, 0x1b
        /*001e*/ 	.short	0x00ff


	//----- nvinfo : EIATTR_NUM_BARRIERS
	.align		4
        /*0020*/ 	.byte	0x02, 0x4c
        /*0022*/ 	.byte	0x01
	.zero		1


	//----- nvinfo : EIATTR_MERCURY_ISA_VERSION
	.align		4
        /*0024*/ 	.byte	0x03, 0x5f
        /*0026*/ 	.short	0x0101


	//----- nvinfo : EIATTR_COOP_GROUP_MASK_REGIDS
	.align		4
        /*0028*/ 	.byte	0x04, 0x29
        /*002a*/ 	.short	(.L_2591 - .L_2590)


	//   ....[0]....
.L_2590:
        /*002c*/ 	.word	0xffffffff


	//   ....[1]....
        /*0030*/ 	.word	0xffffffff


	//   ....[2]....
        /*0034*/ 	.word	0xffffffff


	//   ....[3]....
        /*0038*/ 	.word	0xffffffff


	//   ....[4]....
        /*003c*/ 	.word	0xffffffff


	//   ....[5]....
        /*0040*/ 	.word	0xffffffff


	//   ....[6]....
        /*0044*/ 	.word	0xffffffff


	//   ....[7]....
        /*0048*/ 	.word	0xffffffff


	//   ....[8]....
        /*004c*/ 	.word	0xffffffff


	//   ....[9]....
        /*0050*/ 	.word	0xffffffff


	//   ....[10]....
        /*0054*/ 	.word	0x0500009b


	//   ....[11]....
        /*0058*/ 	.word	0x0500009b


	//   ....[12]....
        /*005c*/ 	.word	0x0500009b


	//   ....[13]....
        /*0060*/ 	.word	0x0500009b


	//   ....[14]....
        /*0064*/ 	.word	0x0500009b


	//   ....[15]....
        /*0068*/ 	.word	0x0500009b


	//   ....[16]....
        /*006c*/ 	.word	0x0500009b


	//   ....[17]....
        /*0070*/ 	.word	0x0500009b


	//   ....[18]....
        /*0074*/ 	.word	0x0500009b


	//   ....[19]....
        /*0078*/ 	.word	0x0500009b


	//----- nvinfo : EIATTR_COOP_GROUP_INSTR_OFFSETS
	.align		4
.L_2591:
        /*007c*/ 	.byte	0x04, 0x28
        /*007e*/ 	.short	(.L_2593 - .L_2592)


	//   ....[0]....
.L_2592:
        /*0080*/ 	.word	0x00002000


	//   ....[1]....
        /*0084*/ 	.word	0x00002010


	//   ....[2]....
        /*0088*/ 	.word	0x00002040


	//   ....[3]....
        /*008c*/ 	.word	0x00002050


	//   ....[4]....
        /*0090*/ 	.word	0x00002080


	//   ....[5]....
        /*0094*/ 	.word	0x00002090


	//   ....[6]....
        /*0098*/ 	.word	0x000020c0


	//   ....[7]....
        /*009c*/ 	.word	0x000020d0


	//   ....[8]....
        /*00a0*/ 	.word	0x00002100


	//   ....[9]....
        /*00a4*/ 	.word	0x00002110


	//   ....[10]....
        /*00a8*/ 	.word	0x00005780


	//   ....[11]....
        /*00ac*/ 	.word	0x000057d0


	//   ....[12]....
        /*00b0*/ 	.word	0x00005840


	//   ....[13]....
        /*00b4*/ 	.word	0x000058a0


	//   ....[14]....
        /*00b8*/ 	.word	0x00005910


	//   ....[15]....
        /*00bc*/ 	.word	0x00005970


	//   ....[16]....
        /*00c0*/ 	.word	0x000059e0


	//   ....[17]....
        /*00c4*/ 	.word	0x00005a40


	//   ....[18]....
        /*00c8*/ 	.word	0x00005ab0


	//   ....[19]....
        /*00cc*/ 	.word	0x00005b10


	//----- nvinfo : EIATTR_EXIT_INSTR_OFFSETS
	.align		4
.L_2593:
        /*00d0*/ 	.byte	0x04, 0x1c
        /*00d2*/ 	.short	(.L_2595 - .L_2594)


	//   ....[0]....
.L_2594:
        /*00d4*/ 	.word	0x00005650


	//   ....[1]....
        /*00d8*/ 	.word	0x00005720


	//----- nvinfo : EIATTR_MAX_THREADS
	.align		4
.L_2595:
        /*00dc*/ 	.byte	0x04, 0x05
        /*00de*/ 	.short	(.L_2597 - .L_2596)
.L_2596:
        /*00e0*/ 	.word	0x00000080
        /*00e4*/ 	.word	0x00000001
        /*00e8*/ 	.word	0x00000001


	//----- nvinfo : EIATTR_CRS_STACK_SIZE
	.align		4
.L_2597:
        /*00ec*/ 	.byte	0x04, 0x1e
        /*00ee*/ 	.short	(.L_2599 - .L_2598)
.L_2598:
        /*00f0*/ 	.word	0x00000000


	//----- nvinfo : EIATTR_CBANK_PARAM_SIZE
	.align		4
.L_2599:
        /*00f4*/ 	.byte	0x03, 0x19
        /*00f6*/ 	.short	0x0128


	//----- nvinfo : EIATTR_PARAM_CBANK
	.align		4
        /*00f8*/ 	.byte	0x04, 0x0a
        /*00fa*/ 	.short	(.L_2601 - .L_2600)
	.align		4
.L_2600:
        /*00fc*/ 	.word	index@(.nv.constant0._ZN10layer_norm13ln_bwd_kernelINS_13Kernel_traitsI13__nv_bfloat16S2_fS2_fjLj3072ELj1ELj1ELj4ELj16ENS_18Kernel_traits_baseILj3072ES2_S2_fS2_fjLj128EEEEELb1ELb1ELb1ELb0EEEvNS_9BwdParamsE)
        /*0100*/ 	.short	0x0210
        /*0102*/ 	.short	0x0128


	//----- nvinfo : EIATTR_SW_WAR
	.align		4
.L_2601:
        /*0104*/ 	.byte	0x04, 0x36
        /*0106*/ 	.short	(.L_2603 - .L_2602)
.L_2602:
        /*0108*/ 	.word	0x00000008
.L_2603:


//--------------------- .nv.info._ZN10layer_norm22ln_bwd_finalize_kernelINS_22Kernel_traits_finalizeILj3072E13__nv_bfloat16S2_fS2_fjLb1ELj1024ELj4ENS_18Kernel_traits_baseILj3072ES2_S2_fS2_fjLj1024EEEEELb1ELb1EEEvNS_9BwdParamsE --------------------------
	.section	.nv.info._ZN10layer_norm22ln_bwd_finalize_kernelINS_22Kernel_traits_finalizeILj3072E13__nv_bfloat16S2_fS2_fjLb1ELj1024ELj4ENS_18Kernel_traits_baseILj3072ES2_S2_fS2_fjLj1024EEEEELb1ELb1EEEvNS_9BwdParamsE,"",@"SHT_CUDA_INFO"
	.sectionflags	@""
	.align	4


	//----- nvinfo : EIATTR_CUDA_API_VERSION
	.align		4
        /*0000*/ 	.byte	0x04, 0x37
        /*0002*/ 	.short	(.L_2605 - .L_2604)
.L_2604:
        /*0004*/ 	.word	0x00000082


	//----- nvinfo : EIATTR_KPARAM_INFO
	.align		4
.L_2605:
        /*0008*/ 	.byte	0x04, 0x17
        /*000a*/ 	.short	(.L_2607 - .L_2606)
.L_2606:
        /*000c*/ 	.word	0x00000000
        /*0010*/ 	.short	0x0000
        /*0012*/ 	.short	0x0000
        /*0014*/ 	.byte	0x00, 0xf0, 0xa1, 0x04


	//----- nvinfo : EIATTR_SPARSE_MMA_MASK
	.align		4
.L_2607:
        /*0018*/ 	.byte	0x03, 0x50
        /*001a*/ 	.short	0x0000


	//----- nvinfo : EIATTR_MAXREG_COUNT
	.align		4
        /*001c*/ 	.byte	0x03, 0x1b
        /*001e*/ 	.short	0x0040


	//----- nvinfo : EIATTR_NUM_BARRIERS
	.align		4
        /*0020*/ 	.byte	0x02, 0x4c
        /*0022*/ 	.byte	0x01
	.zero		1


	//----- nvinfo : EIATTR_MERCURY_ISA_VERSION
	.align		4
        /*0024*/ 	.byte	0x03, 0x5f
        /*0026*/ 	.short	0x0101


	//----- nvinfo : EIATTR_COOP_GROUP_MASK_REGIDS
	.align		4
        /*0028*/ 	.byte	0x04, 0x29
        /*002a*/ 	.short	(.L_2609 - .L_2608)


	//   ....[0]....
.L_2608:
        /*002c*/ 	.word	0xffffffff


	//   ....[1]....
        /*0030*/ 	.word	0xffffffff


	//   ....[2]....
        /*0034*/ 	.word	0xffffffff


	//   ....[3]....
        /*0038*/ 	.word	0xffffffff


	//   ....[4]....
        /*003c*/ 	.word	0xffffffff


	//   ....[5]....
        /*0040*/ 	.word	0xffffffff


	//   ....[6]....
        /*0044*/ 	.word	0xffffffff


	//   ....[7]....
        /*0048*/ 	.word	0xffffffff


	//   ....[8]....
        /*004c*/ 	.word	0xffffffff


	//   ....[9]....
        /*0050*/ 	.word	0xffffffff


	//   ....[10]....
        /*0054*/ 	.word	0xffffffff


	//   ....[11]....
        /*0058*/ 	.word	0xffffffff


	//   ....[12]....
        /*005c*/ 	.word	0xffffffff


	//   ....[13]....
        /*0060*/ 	.word	0xffffffff


	//   ....[14]....
        /*0064*/ 	.word	0xffffffff


	//   ....[15]....
        /*0068*/ 	.word	0x05000014


	//   ....[16]....
        /*006c*/ 	.word	0x05000014


	//   ....[17]....
        /*0070*/ 	.word	0x05000014


	//   ....[18]....
        /*0074*/ 	.word	0x05000014


	//   ....[19]....
        /*0078*/ 	.word	0x05000014


	//   ....[20]....
        /*007c*/ 	.word	0x05000014


	//   ....[21]....
        /*0080*/ 	.word	0x05000014


	//   ....[22]....
        /*0084*/ 	.word	0x05000014


	//   ....[23]....
        /*0088*/ 	.word	0x05000014


	//   ....[24]....
        /*008c*/ 	.word	0x05000014


	//   ....[25]....
        /*0090*/ 	.word	0x05000014


	//   ....[26]....
        /*0094*/ 	.word	0x05000014


	//   ....[27]....
        /*0098*/ 	.word	0x05000014


	//   ....[28]....
        /*009c*/ 	.word	0x05000014


	//   ....[29]....
        /*00a0*/ 	.word	0x05000014


	//----- nvinfo : EIATTR_COOP_GROUP_INSTR_OFFSETS
	.align		4
.L_2609:
        /*00a4*/ 	.byte	0x04, 0x28
        /*00a6*/ 	.short	(.L_2611 - .L_2610)


	//   ....[0]....
.L_2610:
        /*00a8*/ 	.word	0x00000ab0


	//   ....[1]....
        /*00ac*/ 	.word	0x00000ac0


	//   ....[2]....
        /*00b0*/ 	.word	0x00000ad0


	//   ....[3]....
        /*00b4*/ 	.word	0x00000b00


	//   ....[4]....
        /*00b8*/ 	.word	0x00000b20


	//   ....[5]....
        /*00bc*/ 	.word	0x00000b30


	//   ....[6]....
        /*00c0*/ 	.word	0x00000b60


	//   ....[7]....
        /*00c4*/ 	.word	0x00000b80


	//   ....[8]....
        /*00c8*/ 	.word	0x00000b90


	//   ....[9]....
        /*00cc*/ 	.word	0x00000bc0


	//   ....[10]....
        /*00d0*/ 	.word	0x00000be0


	//   ....[11]....
        /*00d4*/ 	.word	0x00000bf0


	//   ....[12]....
        /*00d8*/ 	.word	0x00000c20


	//   ....[13]....
        /*00dc*/ 	.word	0x00000c40


	//   ....[14]....
        /*00e0*/ 	.word	0x00000c50


	//   ....[15]....
        /*00e4*/ 	.word	0x00000ee0


	//   ....[16]....
        /*00e8*/ 	.word	0x00000f50


	//   ....[17]....
        /*00ec*/ 	.word	0x00000fc0


	//   ....[18]....
        /*00f0*/ 	.word	0x00001030


	//   ....[19]....
        /*00f4*/ 	.word	0x000010a0


	//   ....[20]....
        /*00f8*/ 	.word	0x00001100


	//   ....[21]....
        /*00fc*/ 	.word	0x00001170


	//   ....[22]....
        /*0100*/ 	.word	0x000011e0


	//   ....[23]....
        /*0104*/ 	.word	0x00001250


	//   ....[24]....
        /*0108*/ 	.word	0x000012c0


	//   ....[25]....
        /*010c*/ 	.word	0x00001320


	//   ....[26]....
        /*0110*/ 	.word	0x00001390


	//   ....[27]....
        /*0114*/ 	.word	0x00001400


	//   ....[28]....
        /*0118*/ 	.word	0x00001470


	//   ....[29]....
        /*011c*/ 	.word	0x000014e0


	//----- nvinfo : EIATTR_EXIT_INSTR_OFFSETS
	.align		4
.L_2611:
        /*0120*/ 	.byte	0x04, 0x1c
        /*0122*/ 	.short	(.L_2613 - .L_2612)


	//   ....[0]....
.L_2612:
        /*0124*/ 	.word	0x00000070


	//   ....[1]....
        /*0128*/ 	.word	0x00000e80


	//----- nvinfo : EIATTR_MAX_THREADS
	.align		4
.L_2613:
        /*012c*/ 	.byte	0x04, 0x05
        /*012e*/ 	.short	(.L_2615 - .L_2614)
.L_2614:
        /*0130*/ 	.word	0x00000400
        /*0134*/ 	.word	0x00000001
        /*0138*/ 	.word	0x00000001


	//----- nvinfo : EIATTR_CRS_STACK_SIZE
	.align		4
.L_2615:
        /*013c*/ 	.byte	0x04, 0x1e
        /*013e*/ 	.short	(.L_2617 - .L_2616)
.L_2616:
        /*0140*/ 	.word	0x00000000


	//----- nvinfo : EIATTR_CBANK_PARAM_SIZE
	.align		4
.L_2617:
        /*0144*/ 	.byte	0x03, 0x19
        /*0146*/ 	.short	0x0128


	//----- nvinfo : EIATTR_PARAM_CBANK
	.align		4
        /*0148*/ 	.byte	0x04, 0x0a
        /*014a*/ 	.short	(.L_2619 - .L_2618)
	.align		4
.L_2618:
        /*014c*/ 	.word	index@(.nv.constant0._ZN10layer_norm22ln_bwd_finalize_kernelINS_22Kernel_traits_finalizeILj3072E13__nv_bfloat16S2_fS2_fjLb1ELj1024ELj4ENS_18Kernel_traits_baseILj3072ES2_S2_fS2_fjLj1024EEEEELb1ELb1EEEvNS_9BwdParamsE)
        /*0150*/ 	.short	0x0210
        /*0152*/ 	.short	0x0128


	//----- nvinfo : EIATTR_SW_WAR
	.align		4
.L_2619:
        /*0154*/ 	.byte	0x04, 0x36
        /*0156*/ 	.short	(.L_2621 - .L_2620)
.L_2620:
        /*0158*/ 	.word	0x00000008
.L_2621:


//--------------------- .nv.info._ZN10layer_norm13ln_bwd_kernelINS_13Kernel_traitsI13__nv_bfloat16S2_fS2_fjLj3072ELj1ELj1ELj4ELj16ENS_18Kernel_traits_baseILj3072ES2_S2_fS2_fjLj128EEEEELb1ELb1ELb1ELb1EEEvNS_9BwdParamsE --------------------------
	.section	.nv.info._ZN10layer_norm13ln_bwd_kernelINS_13Kernel_traitsI13__nv_bfloat16S2_fS2_fjLj3072ELj1ELj1ELj4ELj16ENS_18Kernel_traits_baseILj3072ES2_S2_fS2_fjLj128EEEEELb1ELb1ELb1ELb1EEEvNS_9BwdParamsE,"",@"SHT_CUDA_INFO"
	.sectionflags	@""
	.align	4


	//----- nvinfo : EIATTR_CUDA_API_VERSION
	.align		4
        /*0000*/ 	.byte	0x04, 0x37
        /*0002*/ 	.short	(.L_2623 - .L_2622)
.L_2622:
        /*0004*/ 	.word	0x00000082


	//----- nvinfo : EIATTR_KPARAM_INFO
	.align		4
.L_2623:
        /*0008*/ 	.byte	0x04, 0x17
        /*000a*/ 	.short	(.L_2625 - .L_2624)
.L_2624:
        /*000c*/ 	.word	0x00000000
        /*0010*/ 	.short	0x0000
        /*0012*/ 	.short	0x0000
        /*0014*/ 	.byte	0x00, 0xf0, 0xa1, 0x04


	//----- nvinfo : EIATTR_SPARSE_MMA_MASK
	.align		4
.L_2625:
        /*0018*/ 	.byte	0x03, 0x50
        /*001a*/ 	.short	0x0000


	//----- nvinfo : EIATTR_MAXREG_COUNT
	.align		4
        /*001c*/ 	.byte	0x03, 0x1b
        /*001e*/ 	.short	0x00ff


	//----- nvinfo : EIATTR_NUM_BARRIERS
	.align		4
        /*0020*/ 	.byte	0x02, 0x4c
        /*0022*/ 	.byte	0x01
	.zero		1


	//----- nvinfo : EIATTR_MERCURY_ISA_VERSION
	.align		4
        /*0024*/ 	.byte	0x03, 0x5f
        /*0026*/ 	.short	0x0101


	//----- nvinfo : EIATTR_COOP_GROUP_MASK_REGIDS
	.align		4
        /*0028*/ 	.byte	0x04, 0x29
        /*002a*/ 	.short	(.L_2627 - .L_2626)


	//   ....[0]....
.L_2626:
        /*002c*/ 	.word	0xffffffff


	//   ....[1]....
        /*0030*/ 	.word	0xffffffff


	//   ....[2]....
        /*0034*/ 	.word	0xffffffff


	//   ....[3]....
        /*0038*/ 	.word	0xffffffff


	//   ....[4]....
        /*003c*/ 	.word	0xffffffff


	//   ....[5]....
        /*0040*/ 	.word	0xffffffff


	//   ....[6]....
        /*0044*/ 	.word	0xffffffff


	//   ....[7]....
        /*0048*/ 	.word	0xffffffff


	//   ....[8]....
        /*004c*/ 	.word	0xffffffff


	//   ....[9]....
        /*0050*/ 	.word	0xffffffff


	//   ....[10]....
        /*0054*/ 	.word	0x050000b6


	//   ....[11]....
        /*0058*/ 	.word	0x050000b6


	//   ....[12]....
        /*005c*/ 	.word	0x050000b6


	//   ....[13]....
        /*0060*/ 	.word	0x050000b6


	//   ....[14]....
        /*0064*/ 	.word	0x050000b6


	//   ....[15]....
        /*0068*/ 	.word	0x050000b6


	//   ....[16]....
        /*006c*/ 	.word	0x050000b6


	//   ....[17]....
        /*0070*/ 	.word	0x050000b6


	//   ....[18]....
        /*0074*/ 	.word	0x050000b6


	//   ....[19]....
        /*0078*/ 	.word	0x050000b6


	//----- nvinfo : EIATTR_COOP_GROUP_INSTR_OFFSETS
	.align		4
.L_2627:
        /*007c*/ 	.byte	0x04, 0x28
        /*007e*/ 	.short	(.L_2629 - .L_2628)


	//   ....[0]....
.L_2628:
        /*0080*/ 	.word	0x00001d30


	//   ....[1]....
        /*0084*/ 	.word	0x00001d40


	//   ....[2]....
        /*0088*/ 	.word	0x00001d70


	//   ....[3]....
        /*008c*/ 	.word	0x00001d80


	//   ....[4]....
        /*0090*/ 	.word	0x00001db0


	//   ....[5]....
        /*0094*/ 	.word	0x00001dc0


	//   ....[6]....
        /*0098*/ 	.word	0x00001df0


	//   ....[7]....
        /*009c*/ 	.word	0x00001e00


	//   ....[8]....
        /*00a0*/ 	.word	0x00001e30


	//   ....[9]....
        /*00a4*/ 	.word	0x00001e40


	//   ....[10]....
        /*00a8*/ 	.word	0x000053a0


	//   ....[11]....
        /*00ac*/ 	.word	0x000053f0


	//   ....[12]....
        /*00b0*/ 	.word	0x00005460


	//   ....[13]....
        /*00b4*/ 	.word	0x000054c0


	//   ....[14]....
        /*00b8*/ 	.word	0x00005530


	//   ....[15]....
        /*00bc*/ 	.word	0x00005590


	//   ....[16]....
        /*00c0*/ 	.word	0x00005600


	//   ....[17]....
        /*00c4*/ 	.word	0x00005660


	//   ....[18]....
        /*00c8*/ 	.word	0x000056d0


	//   ....[19]....
        /*00cc*/ 	.word	0x00005730


	//----- nvinfo : EIATTR_EXIT_INSTR_OFFSETS
	.align		4
.L_2629:
        /*00d0*/ 	.byte	0x04, 0x1c
        /*00d2*/ 	.short	(.L_2631 - .L_2630)


	//   ....[0]....
.L_2630:
        /*00d4*/ 	.word	0x00005340


	//----- nvinfo : EIATTR_MAX_THREADS
	.align		4
.L_2631:
        /*00d8*/ 	.byte	0x04, 0x05
        /*00da*/ 	.short	(.L_2633 - .L_2632)
.L_2632:
        /*00dc*/ 	.word	0x00000080
        /*00e0*/ 	.word	0x00000001
        /*00e4*/ 	.word	0x00000001


	//----- nvinfo : EIATTR_CRS_STACK_SIZE
	.align		4
.L_2633:
        /*00e8*/ 	.byte	0x04, 0x1e
        /*00ea*/ 	.short	(.L_2635 - .L_2634)
.L_2634:
        /*00ec*/ 	.word	0x00000000


	//----- nvinfo : EIATTR_CBANK_PARAM_SIZE
	.align		4
.L_2635:
        /*00f0*/ 	.byte	0x03, 0x19
        /*00f2*/ 	.short	0x0128


	//----- nvinfo : EIATTR_PARAM_CBANK
	.align		4
        /*00f4*/ 	.byte	0x04, 0x0a
        /*00f6*/ 	.short	(.L_2637 - .L_2636)
	.align		4
.L_2636:
        /*00f8*/ 	.word	index@(.nv.constant0._ZN10layer_norm13ln_bwd_kernelINS_13Kernel_traitsI13__nv_bfloat16S2_fS2_fjLj3072ELj1ELj1ELj4ELj16ENS_18Kernel_traits_baseILj3072ES2_S2_fS2_fjLj128EEEEELb1ELb1ELb1ELb1EEEvNS_9BwdParamsE)
        /*00fc*/ 	.short	0x0210
        /*00fe*/ 	.short	0x0128


	//----- nvinfo : EIATTR_SW_WAR
	.align		4
.L_2637:
        /*0100*/ 	.byte	0x04, 0x36
        /*0102*/ 	.short	(.L_2639 - .L_2638)
.L_2638:
        /*0104*/ 	.word	0x00000008
.L_2639:


//--------------------- .nv.info._ZN10layer_norm13ln_bwd_kernelINS_13Kernel_traitsIf13__nv_bfloat16fS2_fjLj3072ELj1ELj1ELj4ELj16ENS_18Kernel_traits_baseILj3072EfS2_fS2_fjLj128EEEEELb0ELb0ELb0ELb0EEEvNS_9BwdParamsE --------------------------
	.section	.nv.info._ZN10layer_norm13ln_bwd_kernelINS_13Kernel_traitsIf13__nv_bfloat16fS2_fjLj3072ELj1ELj1ELj4ELj16ENS_18Kernel_traits_baseILj3072EfS2_fS2_fjLj128EEEEELb0ELb0ELb0ELb0EEEvNS_9BwdParamsE,"",@"SHT_CUDA_INFO"
	.sectionflags	@""
	.align	4


	//----- nvinfo : EIATTR_CUDA_API_VERSION
	.align		4
        /*0000*/ 	.byte	0x04, 0x37
        /*0002*/ 	.short	(.L_2641 - .L_2640)
.L_2640:
        /*0004*/ 	.word	0x00000082


	//----- nvinfo : EIATTR_KPARAM_INFO
	.align		4
.L_2641:
        /*0008*/ 	.byte	0x04, 0x17
        /*000a*/ 	.short	(.L_2643 - .L_2642)
.L_2642:
        /*000c*/ 	.word	0x00000000
        /*0010*/ 	.short	0x0000
        /*0012*/ 	.short	0x0000
        /*0014*/ 	.byte	0x00, 0xf0, 0xa1, 0x04


	//----- nvinfo : EIATTR_SPARSE_MMA_MASK
	.align		4
.L_2643:
        /*0018*/ 	.byte	0x03, 0x50
        /*001a*/ 	.short	0x0000


	//----- nvinfo : EIATTR_MAXREG_COUNT
	.align		4
        /*001c*/ 	.byte	0x03, 0x1b
        /*001e*/ 	.short	0x00ff


	//----- nvinfo : EIATTR_NUM_BARRIERS
	.align		4
        /*0020*/ 	.byte	0x02, 0x4c
        /*0022*/ 	.byte	0x01
	.zero		1


	//----- nvinfo : EIATTR_MERCURY_ISA_VERSION
	.align		4
        /*0024*/ 	.byte	0x03, 0x5f
        /*0026*/ 	.short	0x0101


	//----- nvinfo : EIATTR_COOP_GROUP_MASK_REGIDS
	.align		4
        /*0028*/ 	.byte	0x04, 0x29
        /*002a*/ 	.short	(.L_2645 - .L_2644)


	//   ....[0]....
.L_2644:
        /*002c*/ 	.word	0xffffffff


	//   ....[1]....
        /*0030*/ 	.word	0xffffffff


	//   ....[2]....
        /*0034*/ 	.word	0xffffffff


	//   ....[3]....
        /*0038*/ 	.word	0xffffffff


	//   ....[4]....
        /*003c*/ 	.word	0xffffffff


	//   ....[5]....
        /*0040*/ 	.word	0xffffffff


	//   ....[6]....
        /*0044*/ 	.word	0xffffffff


	//   ....[7]....
        /*0048*/ 	.word	0xffffffff


	//   ....[8]....
        /*004c*/ 	.word	0xffffffff


	//   ....[9]....
        /*0050*/ 	.word	0xffffffff


	//   ....[10]....
        /*0054*/ 	.word	0x05000077


	//   ....[11]....
        /*0058*/ 	.word	0x05000077


	//   ....[12]....
        /*005c*/ 	.word	0x05000077


	//   ....[13]....
        /*0060*/ 	.word	0x05000077


	//   ....[14]....
        /*0064*/ 	.word	0x05000077


	//   ....[15]....
        /*0068*/ 	.word	0x05000077


	//   ....[16]....
        /*006c*/ 	.word	0x05000077


	//   ....[17]....
        /*0070*/ 	.word	0x05000077


	//   ....[18]....
        /*0074*/ 	.word	0x05000077


	//   ....[19]....
        /*0078*/ 	.word	0x05000077


	//----- nvinfo : EIATTR_COOP_GROUP_INSTR_OFFSETS
	.align		4
.L_2645:
        /*007c*/ 	.byte	0x04, 0x28
        /*007e*/ 	.short	(.L_2647 - .L_2646)


	//   ....[0]....
.L_2646:
        /*0080*/ 	.word	0x00001630


	//   ....[1]....
        /*0084*/ 	.word	0x00001640


	//   ....[2]....
        /*0088*/ 	.word	0x00001670


	//   ....[3]....
        /*008c*/ 	.word	0x00001680


	//   ....[4]....
        /*0090*/ 	.word	0x000016b0


	//   ....[5]....
        /*0094*/ 	.word	0x000016c0


	//   ....[6]....
        /*0098*/ 	.word	0x000016f0


	//   ....[7]....
        /*009c*/ 	.word	0x00001700


	//   ....[8]....
        /*00a0*/ 	.word	0x00001730


	//   ....[9]....
        /*00a4*/ 	.word	0x00001740


	//   ....[10]....
        /*00a8*/ 	.word	0x00002870


	//   ....[11]....
        /*00ac*/ 	.word	0x000028c0


	//   ....[12]....
        /*00b0*/ 	.word	0x00002930


	//   ....[13]....
        /*00b4*/ 	.word	0x00002990


	//   ....[14]....
        /*00b8*/ 	.word	0x00002a00


	//   ....[15]....
        /*00bc*/ 	.word	0x00002a60


	//   ....[16]....
        /*00c0*/ 	.word	0x00002ad0


	//   ....[17]....
        /*00c4*/ 	.word	0x00002b30


	//   ....[18]....
        /*00c8*/ 	.word	0x00002ba0


	//   ....[19]....
        /*00cc*/ 	.word	0x00002c00


	//----- nvinfo : EIATTR_EXIT_INSTR_OFFSETS
	.align		4
.L_2647:
        /*00d0*/ 	.byte	0x04, 0x1c
        /*00d2*/ 	.short	(.L_2649 - .L_2648)


	//   ....[0]....
.L_2648:
        /*00d4*/ 	.word	0x00002780


	//   ....[1]....
        /*00d8*/ 	.word	0x00002810


	//----- nvinfo : EIATTR_MAX_THREADS
	.align		4
.L_2649:
        /*00dc*/ 	.byte	0x04, 0x05
        /*00de*/ 	.short	(.L_2651 - .L_2650)
.L_2650:
        /*00e0*/ 	.word	0x00000080
        /*00e4*/ 	.word	0x00000001
        /*00e8*/ 	.word	0x00000001


	//----- nvinfo : EIATTR_CRS_STACK_SIZE
	.align		4
.L_2651:
        /*00ec*/ 	.byte	0x04, 0x1e
        /*00ee*/ 	.short	(.L_2653 - .L_2652)
.L_2652:
        /*00f0*/ 	.word	0x00000000


	//----- nvinfo : EIATTR_CBANK_PARAM_SIZE
	.align		4
.L_2653:
        /*00f4*/ 	.byte	0x03, 0x19
        /*00f6*/ 	.short	0x0128


	//----- nvinfo : EIATTR_PARAM_CBANK
	.align		4
        /*00f8*/ 	.byte	0x04, 0x0a
        /*00fa*/ 	.short	(.L_2655 - .L_2654)
	.align		4
.L_2654:
        /*00fc*/ 	.word	index@(.nv.constant0._ZN10layer_norm13ln_bwd_kernelINS_13Kernel_traitsIf13__nv_bfloat16fS2_fjLj3072ELj1ELj1ELj4ELj16ENS_18Kernel_traits_baseILj3072EfS2_fS2_fjLj128EEEEELb0ELb0ELb0ELb0EEEvNS_9BwdParamsE)
        /*0100*/ 	.short	0x0210
        /*0102*/ 	.short	0x0128


	//----- nvinfo : EIATTR_SW_WAR
	.align		4
.L_2655:
        /*0104*/ 	.byte	0x04, 0x36
        /*0106*/ 	.short	(.L_2657 - .L_2656)
.L_2656:
        /*0108*/ 	.word	0x00000008
.L_2657:


//--------------------- .nv.info._ZN10layer_norm13ln_bwd_kernelINS_13Kernel_traitsIf13__nv_bfloat16fS2_fjLj3072ELj1ELj1ELj4ELj16ENS_18Kernel_traits_baseILj3072EfS2_fS2_fjLj128EEEEELb0ELb0ELb0ELb1EEEvNS_9BwdParamsE --------------------------
	.section	.nv.info._ZN10layer_norm13ln_bwd_kernelINS_13Kernel_traitsIf13__nv_bfloat16fS2_fjLj3072ELj1ELj1ELj4ELj16ENS_18Kernel_traits_baseILj3072EfS2_fS2_fjLj128EEEEELb0ELb0ELb0ELb1EEEvNS_9BwdParamsE,"",@"SHT_CUDA_INFO"
	.sectionflags	@""
	.align	4


	//----- nvinfo : EIATTR_CUDA_API_VERSION
	.align		4
        /*0000*/ 	.byte	0x04, 0x37
        /*0002*/ 	.short	(.L_2659 - .L_2658)
.L_2658:
        /*0004*/ 	.word	0x00000082


	//----- nvinfo : EIATTR_KPARAM_INFO
	.align		4
.L_2659:
        /*0008*/ 	.byte	0x04, 0x17
        /*000a*/ 	.short	(.L_2661 - .L_2660)
.L_2660:
        /*000c*/ 	.word	0x00000000
        /*0010*/ 	.short	0x0000
        /*0012*/ 	.short	0x0000
        /*0014*/ 	.byte	0x00, 0xf0, 0xa1, 0x04


	//----- nvinfo : EIATTR_SPARSE_MMA_MASK
	.align		4
.L_2661:
        /*0018*/ 	.byte	0x03, 0x50
        /*001a*/ 	.short	0x0000


	//----- nvinfo : EIATTR_MAXREG_COUNT
	.align		4
        /*001c*/ 	.byte	0x03, 0x1b
        /*001e*/ 	.short	0x00ff


	//----- nvinfo : EIATTR_NUM_BARRIERS
	.align		4
        /*0020*/ 	.byte	0x02, 0x4c
        /*0022*/ 	.byte	0x01
	.zero		1


	//----- nvinfo : EIATTR_MERCURY_ISA_VERSION
	.align		4
        /*0024*/ 	.byte	0x03, 0x5f
        /*0026*/ 	.short	0x0101


	//----- nvinfo : EIATTR_COOP_GROUP_MASK_REGIDS
	.align		4
        /*0028*/ 	.byte	0x04, 0x29
        /*002a*/ 	.short	(.L_2663 - .L_2662)


	//   ....[0]....
.L_2662:
        /*002c*/ 	.word	0xffffffff


	//   ....[1]....
        /*0030*/ 	.word	0xffffffff


	//   ....[2]....
        /*0034*/ 	.word	0xffffffff


	//   ....[3]....
        /*0038*/ 	.word	0xffffffff


	//   ....[4]....
        /*003c*/ 	.word	0xffffffff


	//   ....[5]....
        /*0040*/ 	.word	0xffffffff


	//   ....[6]....
        /*0044*/ 	.word	0xffffffff


	//   ....[7]....
        /*0048*/ 	.word	0xffffffff


	//   ....[8]....
        /*004c*/ 	.word	0xffffffff


	//   ....[9]....
        /*0050*/ 	.word	0xffffffff


	//   ....[10]....
        /*0054*/ 	.word	0x050000ab


	//   ....[11]....
        /*0058*/ 	.word	0x050000ab


	//   ....[12]....
        /*005c*/ 	.word	0x050000ab


	//   ....[13]....
        /*0060*/ 	.word	0x050000ab


	//   ....[14]....
        /*0064*/ 	.word	0x050000ab


	//   ....[15]....
        /*0068*/ 	.word	0x050000ab


	//   ....[16]....
        /*006c*/ 	.word	0x050000ab


	//   ....[17]....
        /*0070*/ 	.word	0x050000ab


	//   ....[18]....
        /*0074*/ 	.word	0x050000ab


	//   ....[19]....
        /*0078*/ 	.word	0x050000ab


	//----- nvinfo : EIATTR_COOP_GROUP_INSTR_OFFSETS
	.align		4
.L_2663:
        /*007c*/ 	.byte	0x04, 0x28
        /*007e*/ 	.short	(.L_2665 - .L_2664)


	//   ....[0]....
.L_2664:
        /*0080*/ 	.word	0x00001570


	//   ....[1]....
        /*0084*/ 	.word	0x00001580


	//   ....[2]....
        /*0088*/ 	.word	0x000015b0


	//   ....[3]....
        /*008c*/ 	.word	0x000015c0


	//   ....[4]....
        /*0090*/ 	.word	0x000015f0


	//   ....[5]....
        /*0094*/ 	.word	0x00001600


	//   ....[6]....
        /*0098*/ 	.word	0x00001630


	//   ....[7]....
        /*009c*/ 	.word	0x00001640


	//   ....[8]....
        /*00a0*/ 	.word	0x00001670


	//   ....[9]....
        /*00a4*/ 	.word	0x00001680


	//   ....[10]....
        /*00a8*/ 	.word	0x00002920


	//   ....[11]....
        /*00ac*/ 	.word	0x00002970


	//   ....[12]....
        /*00b0*/ 	.word	0x000029e0


	//   ....[13]....
        /*00b4*/ 	.word	0x00002a40


	//   ....[14]....
        /*00b8*/ 	.word	0x00002ab0


	//   ....[15]....
        /*00bc*/ 	.word	0x00002b10


	//   ....[16]....
        /*00c0*/ 	.word	0x00002b80


	//   ....[17]....
        /*00c4*/ 	.word	0x00002be0


	//   ....[18]....
        /*00c8*/ 	.word	0x00002c50


	//   ....[19]....
        /*00cc*/ 	.word	0x00002cb0


	//----- nvinfo : EIATTR_EXIT_INSTR_OFFSETS
	.align		4
.L_2665:
        /*00d0*/ 	.byte	0x04, 0x1c
        /*00d2*/ 	.short	(.L_2667 - .L_2666)


	//   ....[0]....
.L_2666:
        /*00d4*/ 	.word	0x000028c0


	//----- nvinfo : EIATTR_MAX_THREADS
	.align		4
.L_2667:
        /*00d8*/ 	.byte	0x04, 0x05
        /*00da*/ 	.short	(.L_2669 - .L_2668)
.L_2668:
        /*00dc*/ 	.word	0x00000080
        /*00e0*/ 	.word	0x00000001
        /*00e4*/ 	.word	0x00000001


	//----- nvinfo : EIATTR_CRS_STACK_SIZE
	.align		4
.L_2669:
        /*00e8*/ 	.byte	0x04, 0x1e
        /*00ea*/ 	.short	(.L_2671 - .L_2670)
.L_2670:
        /*00ec*/ 	.word	0x00000000


	//----- nvinfo : EIATTR_CBANK_PARAM_SIZE
	.align		4
.L_2671:
        /*00f0*/ 	.byte	0x03, 0x19
        /*00f2*/ 	.short	0x0128


	//----- nvinfo : EIATTR_PARAM_CBANK
	.align		4
        /*00f4*/ 	.byte	0x04, 0x0a
        /*00f6*/ 	.short	(.L_2673 - .L_2672)
	.align		4
.L_2672:
        /*00f8*/ 	.word	index@(.nv.constant0._ZN10layer_norm13ln_bwd_kernelINS_13Kernel_traitsIf13__nv_bfloat16fS2_fjLj3072ELj1ELj1ELj4ELj16ENS_18Kernel_traits_baseILj3072EfS2_fS2_fjLj128EEEEELb0ELb0ELb0ELb1EEEvNS_9BwdParamsE)
        /*00fc*/ 	.short	0x0210
        /*00fe*/ 	.short	0x0128


	//----- nvinfo : EIATTR_SW_WAR
	.align		4
.L_2673:
        /*0100*/ 	.byte	0x04, 0x36
        /*0102*/ 	.short	(.L_2675 - .L_2674)
.L_2674:
        /*0104*/ 	.word	0x00000008
.L_2675:


//--------------------- .nv.info._ZN10layer_norm13ln_bwd_kernelINS_13Kernel_traitsIf13__nv_bfloat16fS2_fjLj3072ELj1ELj1ELj4ELj16ENS_18Kernel_traits_baseILj3072EfS2_fS2_fjLj128EEEEELb0ELb0ELb1ELb0EEEvNS_9BwdParamsE --------------------------
	.section	.nv.info._ZN10layer_norm13ln_bwd_kernelINS_13Kernel_traitsIf13__nv_bfloat16fS2_fjLj3072ELj1ELj1ELj4ELj16ENS_18Kernel_traits_baseILj3072EfS2_fS2_fjLj128EEEEELb0ELb0ELb1ELb0EEEvNS_9BwdParamsE,"",@"SHT_CUDA_INFO"
	.sectionflags	@""
	.align	4


	//----- nvinfo : EIATTR_CUDA_API_VERSION
	.align		4
        /*0000*/ 	.byte	0x04, 0x37
        /*0002*/ 	.short	(.L_2677 - .L_2676)
.L_2676:
        /*0004*/ 	.word	0x00000082


	//----- nvinfo : EIATTR_KPARAM_INFO
	.align		4
.L_2677:
        /*0008*/ 	.byte	0x04, 0x17
        /*000a*/ 	.short	(.L_2679 - .L_2678)
.L_2678:
        /*000c*/ 	.word	0x00000000
        /*0010*/ 	.short	0x0000
        /*0012*/ 	.short	0x0000
        /*0014*/ 	.byte	0x00, 0xf0, 0xa1, 0x04


	//----- nvinfo : EIATTR_SPARSE_MMA_MASK
	.align		4
.L_2679:
        /*0018*/ 	.byte	0x03, 0x50
        /*001a*/ 	.short	0x0000


	//----- nvinfo : EIATTR_MAXREG_COUNT
	.align		4
        /*001c*/ 	.byte	0x03, 0x1b
        /*001e*/ 	.short	0x00ff


	//----- nvinfo : EIATTR_NUM_BARRIERS
	.align		4
        /*0020*/ 	.byte	0x02, 0x4c
        /*0022*/ 	.byte	0x01
	.zero		1


	//----- nvinfo : EIATTR_MERCURY_ISA_VERSION
	.align		4
        /*0024*/ 	.byte	0x03, 0x5f
        /*0026*/ 	.short	0x0101


	//----- nvinfo : EIATTR_COOP_GROUP_MASK_REGIDS
	.align		4
        /*0028*/ 	.byte	0x04, 0x29
        /*002a*/ 	.short	(.L_2681 - .L_2680)


	//   ....[0]....
.L_2680:
        /*002c*/ 	.word	0xffffffff


	//   ....[1]....
        /*0030*/ 	.word	0xffffffff


	//   ....[2]....
        /*0034*/ 	.word	0xffffffff


	//   ....[3]....
        /*0038*/ 	.word	0xffffffff


	//   ....[4]....
        /*003c*/ 	.word	0xffffffff


	//   ....[5]....
        /*0040*/ 	.word	0xffffffff


	//   ....[6]....
        /*0044*/ 	.word	0xffffffff


	//   ....[7]....
        /*0048*/ 	.word	0xffffffff


	//   ....[8]....
        /*004c*/ 	.word	0xffffffff


	//   ....[9]....
        /*0050*/ 	.word	0xffffffff


	//   ....[10]....
        /*0054*/ 	.word	0x0500007a


	//   ....[11]....
        /*0058*/ 	.word	0x0500007a


	//   ....[12]....
        /*005c*/ 	.word	0x0500007a


	//   ....[13]....
        /*0060*/ 	.word	0x0500007a


	//   ....[14]....
        /*0064*/ 	.word	0x0500007a


	//   ....[15]....
        /*0068*/ 	.word	0x0500007a


	//   ....[16]....
        /*006c*/ 	.word	0x0500007a


	//   ....[17]....
        /*0070*/ 	.word	0x0500007a


	//   ....[18]....
        /*0074*/ 	.word	0x0500007a


	//   ....[19]....
        /*0078*/ 	.word	0x0500007a


	//----- nvinfo : EIATTR_COOP_GROUP_INSTR_OFFSETS
	.align		4
.L_2681:
        /*007c*/ 	.byte	0x04, 0x28
        /*007e*/ 	.short	(.L_2683 - .L_2682)


	//   ....[0]....
.L_2682:
        /*0080*/ 	.word	0x00001870


	//   ....[1]....
        /*0084*/ 	.word	0x00001880


	//   ....[2]....
        /*0088*/ 	.word	0x000018b0


	//   ....[3]....
        /*008c*/ 	.word	0x000018c0


	//   ....[4]....
        /*0090*/ 	.word	0x000018f0


	//   ....[5]....
        /*0094*/ 	.word	0x00001900


	//   ....[6]....
        /*0098*/ 	.word	0x00001930


	//   ....[7]....
        /*009c*/ 	.word	0x00001940


	//   ....[8]....
        /*00a0*/ 	.word	0x00001970


	//   ....[9]....
        /*00a4*/ 	.word	0x00001980


	//   ....[10]....
        /*00a8*/ 	.word	0x00003be0


	//   ....[11]....
        /*00ac*/ 	.word	0x00003c30


	//   ....[12]....
        /*00b0*/ 	.word	0x00003ca0


	//   ....[13]....
        /*00b4*/ 	.word	0x00003d00


	//   ....[14]....
        /*00b8*/ 	.word	0x00003d70


	//   ....[15]....
        /*00bc*/ 	.word	0x00003dd0


	//   ....[16]....
        /*00c0*/ 	.word	0x00003e40


	//   ....[17]....
        /*00c4*/ 	.word	0x00003ea0


	//   ....[18]....
        /*00c8*/ 	.word	0x00003f10


	//   ....[19]....
        /*00cc*/ 	.word	0x00003f70


	//----- nvinfo : EIATTR_EXIT_INSTR_OFFSETS
	.align		4
.L_2683:
        /*00d0*/ 	.byte	0x04, 0x1c
        /*00d2*/ 	.short	(.L_2685 - .L_2684)


	//   ....[0]....
.L_2684:
        /*00d4*/ 	.word	0x00003af0


	//   ....[1]....
        /*00d8*/ 	.word	0x00003b80


	//----- nvinfo : EIATTR_MAX_THREADS
	.align		4
.L_2685:
        /*00dc*/ 	.byte	0x04, 0x05
        /*00de*/ 	.short	(.L_2687 - .L_2686)
.L_2686:
        /*00e0*/ 	.word	0x00000080
        /*00e4*/ 	.word	0x00000001
        /*00e8*/ 	.word	0x00000001


	//----- nvinfo : EIATTR_CRS_STACK_SIZE
	.align		4
.L_2687:
        /*00ec*/ 	.byte	0x04, 0x1e
        /*00ee*/ 	.short	(.L_2689 - .L_2688)
.L_2688:
        /*00f0*/ 	.word	0x00000000


	//----- nvinfo : EIATTR_CBANK_PARAM_SIZE
	.align		4
.L_2689:
        /*00f4*/ 	.byte	0x03, 0x19
        /*00f6*/ 	.short	0x0128


	//----- nvinfo : EIATTR_PARAM_CBANK
	.align		4
        /*00f8*/ 	.byte	0x04, 0x0a
        /*00fa*/ 	.short	(.L_2691 - .L_2690)
	.align		4
.L_2690:
        /*00fc*/ 	.word	index@(.nv.constant0._ZN10layer_norm13ln_bwd_kernelINS_13Kernel_traitsIf13__nv_bfloat16fS2_fjLj3072ELj1ELj1ELj4ELj16ENS_18Kernel_traits_baseILj3072EfS2_fS2_fjLj128EEEEELb0ELb0ELb1ELb0EEEvNS_9BwdParamsE)
        /*0100*/ 	.short	0x0210
        /*0102*/ 	.short	0x0128


	//----- nvinfo : EIATTR_SW_WAR
	.align		4
.L_2691:
        /*0104*/ 	.byte	0x04, 0x36
        /*0106*/ 	.short	(.L_2693 - .L_2692)
.L_2692:
        /*0108*/ 	.word	0x00000008
.L_2693:


//--------------------- .nv.info._ZN10layer_norm13ln_bwd_kernelINS_13Kernel_traitsIf13__nv_bfloat16fS2_fjLj3072ELj1ELj1ELj4ELj16ENS_18Kernel_traits_baseILj3072EfS2_fS2_fjLj128EEEEELb0ELb0ELb1ELb1EEEvNS_9BwdParamsE --------------------------
	.section	.nv.info._ZN10layer_norm13ln_bwd_kernelINS_13Kernel_traitsIf13__nv_bfloat16fS2_fjLj3072ELj1ELj1ELj4ELj16ENS_18Kernel_traits_baseILj3072EfS2_fS2_fjLj128EEEEELb0ELb0ELb1ELb1EEEvNS_9BwdParamsE,"",@"SHT_CUDA_INFO"
	.sectionflags	@""
	.align	4


	//----- nvinfo : EIATTR_CUDA_API_VERSION
	.align		4
        /*0000*/ 	.byte	0x04, 0x37
        /*0002*/ 	.short	(.L_2695 - .L_2694)
.L_2694:
        /*0004*/ 	.word	0x00000082


	//----- nvinfo : EIATTR_KPARAM_INFO
	.align		4
.L_2695:
        /*0008*/ 	.byte	0x04, 0x17
        /*000a*/ 	.short	(.L_2697 - .L_2696)
.L_2696:
        /*000c*/ 	.word	0x00000000
        /*0010*/ 	.short	0x0000
        /*0012*/ 	.short	0x0000
        /*0014*/ 	.byte	0x00, 0xf0, 0xa1, 0x04


	//----- nvinfo : EIATTR_SPARSE_MMA_MASK
	.align		4
.L_2697:
        /*0018*/ 	.byte	0x03, 0x50
        /*001a*/ 	.short	0x0000


	//----- nvinfo : EIATTR_MAXREG_COUNT
	.align		4
        /*001c*/ 	.byte	0x03, 0x1b
        /*001e*/ 	.short	0x00ff


	//----- nvinfo : EIATTR_NUM_BARRIERS
	.align		4
        /*0020*/ 	.byte	0x02, 0x4c
        /*0022*/ 	.byte	0x01
	.zero		1


	//----- nvinfo : EIATTR_MERCURY_ISA_VERSION
	.align		4
        /*0024*/ 	.byte	0x03, 0x5f
        /*0026*/ 	.short	0x0101


	//----- nvinfo : EIATTR_COOP_GROUP_MASK_REGIDS
	.align		4
        /*0028*/ 	.byte	0x04, 0x29
        /*002a*/ 	.short	(.L_2699 - .L_2698)


	//   ....[0]....
.L_2698:
        /*002c*/ 	.word	0xffffffff


	//   ....[1]....
        /*0030*/ 	.word	0xffffffff


	//   ....[2]....
        /*0034*/ 	.word	0xffffffff


	//   ....[3]....
        /*0038*/ 	.word	0xffffffff


	//   ....[4]....
        /*003c*/ 	.word	0xffffffff


	//   ....[5]....
        /*0040*/ 	.word	0xffffffff


	//   ....[6]....
        /*0044*/ 	.word	0xffffffff


	//   ....[7]....
        /*0048*/ 	.word	0xffffffff


	//   ....[8]....
        /*004c*/ 	.word	0xffffffff


	//   ....[9]....
        /*0050*/ 	.word	0xffffffff


	//   ....[10]....
        /*0054*/ 	.word	0x050000b1


	//   ....[11]....
        /*0058*/ 	.word	0x050000b1


	//   ....[12]....
        /*005c*/ 	.word	0x050000b1


	//   ....[13]....
        /*0060*/ 	.word	0x050000b1


	//   ....[14]....
        /*0064*/ 	.word	0x050000b1


	//   ....[15]....
        /*0068*/ 	.word	0x050000b1


	//   ....[16]....
        /*006c*/ 	.word	0x050000b1


	//   ....[17]....
        /*0070*/ 	.word	0x050000b1


	//   ....[18]....
        /*0074*/ 	.word	0x050000b1


	//   ....[19]....
        /*0078*/ 	.word	0x050000b1


	//----- nvinfo : EIATTR_COOP_GROUP_INSTR_OFFSETS
	.align		4
.L_2699:
        /*007c*/ 	.byte	0x04, 0x28
        /*007e*/ 	.short	(.L_2701 - .L_2700)


	//   ....[0]....
.L_2700:
        /*0080*/ 	.word	0x000016d0


	//   ....[1]....
        /*0084*/ 	.word	0x000016e0


	//   ....[2]....
        /*0088*/ 	.word	0x00001710


	//   ....[3]....
        /*008c*/ 	.word	0x00001720


	//   ....[4]....
        /*0090*/ 	.word	0x00001750


	//   ....[5]....
        /*0094*/ 	.word	0x00001760


	//   ....[6]....
        /*0098*/ 	.word	0x00001790


	//   ....[7]....
        /*009c*/ 	.word	0x000017a0


	//   ....[8]....
        /*00a0*/ 	.word	0x000017d0


	//   ....[9]....
        /*00a4*/ 	.word	0x000017e0


	//   ....[10]....
        /*00a8*/ 	.word	0x00003730


	//   ....[11]....
        /*00ac*/ 	.word	0x00003780


	//   ....[12]....
        /*00b0*/ 	.word	0x000037f0


	//   ....[13]....
        /*00b4*/ 	.word	0x00003850


	//   ....[14]....
        /*00b8*/ 	.word	0x000038c0


	//   ....[15]....
        /*00bc*/ 	.word	0x00003920


	//   ....[16]....
        /*00c0*/ 	.word	0x00003990


	//   ....[17]....
        /*00c4*/ 	.word	0x000039f0


	//   ....[18]....
        /*00c8*/ 	.word	0x00003a60


	//   ....[19]....
        /*00cc*/ 	.word	0x00003ac0


	//----- nvinfo : EIATTR_EXIT_INSTR_OFFSETS
	.align		4
.L_2701:
        /*00d0*/ 	.byte	0x04, 0x1c
        /*00d2*/ 	.short	(.L_2703 - .L_2702)


	//   ....[0]....
.L_2702:
        /*00d4*/ 	.word	0x000036d0


	//----- nvinfo : EIATTR_MAX_THREADS
	.align		4
.L_2703:
        /*00d8*/ 	.byte	0x04, 0x05
        /*00da*/ 	.short	(.L_2705 - .L_2704)
.L_2704:
        /*00dc*/ 	.word	0x00000080
        /*00e0*/ 	.word	0x00000001
        /*00e4*/ 	.word	0x00000001


	//----- nvinfo : EIATTR_CRS_STACK_SIZE
	.align		4
.L_2705:
        /*00e8*/ 	.byte	0x04, 0x1e
        /*00ea*/ 	.short	(.L_2707 - .L_2706)
.L_2706:
        /*00ec*/ 	.word	0x00000000


	//----- nvinfo : EIATTR_CBANK_PARAM_SIZE
	.align		4
.L_2707:
        /*00f0*/ 	.byte	0x03, 0x19
        /*00f2*/ 	.short	0x0128


	//----- nvinfo : EIATTR_PARAM_CBANK
	.align		4
        /*00f4*/ 	.byte	0x04, 0x0a
        /*00f6*/ 	.short	(.L_2709 - .L_2708)
	.align		4
.L_2708:
        /*00f8*/ 	.word	index@(.nv.constant0._ZN10layer_norm13ln_bwd_kernelINS_13Kernel_traitsIf13__nv_bfloat16fS2_fjLj3072ELj1ELj1ELj4ELj16ENS_18Kernel_traits_baseILj3072EfS2_fS2_fjLj128EEEEELb0ELb0ELb1ELb1EEEvNS_9BwdParamsE)
        /*00fc*/ 	.short	0x0210
        /*00fe*/ 	.short	0x0128


	//----- nvinfo : EIATTR_SW_WAR
	.align		4
.L_2709:
        /*0100*/ 	.byte	0x04, 0x36
        /*0102*/ 	.short	(.L_2711 - .L_2710)
.L_2710:
        /*0104*/ 	.word	0x00000008
.L_2711:


//--------------------- .nv.info._ZN10layer_norm13ln_bwd_kernelINS_13Kernel_traitsIf13__nv_bfloat16fS2_fjLj3072ELj1ELj1ELj4ELj16ENS_18Kernel_traits_baseILj3072EfS2_fS2_fjLj128EEEEELb0ELb1ELb0ELb0EEEvNS_9BwdParamsE --------------------------
	.section	.nv.info._ZN10layer_norm13ln_bwd_kernelINS_13Kernel_traitsIf13__nv_bfloat16fS2_fjLj3072ELj1ELj1ELj4ELj16ENS_18Kernel_traits_baseILj3072EfS2_fS2_fjLj128EEEEELb0ELb1ELb0ELb0EEEvNS_9BwdParamsE,"",@"SHT_CUDA_INFO"
	.sectionflags	@""
	.align	4


	//----- nvinfo : EIATTR_CUDA_API_VERSION
	.align		4
        /*0000*/ 	.byte	0x04, 0x37
        /*0002*/ 	.short	(.L_2713 - .L_2712)
.L_2712:
        /*0004*/ 	.word	0x00000082


	//----- nvinfo : EIATTR_KPARAM_INFO
	.align		4
.L_2713:
        /*0008*/ 	.byte	0x04, 0x17
        /*000a*/ 	.short	(.L_2715 - .L_2714)
.L_2714:
        /*000c*/ 	.word	0x00000000
        /*0010*/ 	.short	0x0000
        /*0012*/ 	.short	0x0000
        /*0014*/ 	.byte	0x00, 0xf0, 0xa1, 0x04


	//----- nvinfo : EIATTR_SPARSE_MMA_MASK
	.align		4
.L_2715:
        /*0018*/ 	.byte	0x03, 0x50
        /*001a*/ 	.short	0x0000


	//----- nvinfo : EIATTR_MAXREG_COUNT
	.align		4
        /*001c*/ 	.byte	0x03, 0x1b
        /*001e*/ 	.short	0x00ff


	//----- nvinfo : EIATTR_NUM_BARRIERS
	.align		4
        /*0020*/ 	.byte	0x02, 0x4c
        /*0022*/ 	.byte	0x01
	.zero		1


	//----- nvinfo : EIATTR_MERCURY_ISA_VERSION
	.align		4
        /*0024*/ 	.byte	0x03, 0x5f
        /*0026*/ 	.short	0x0101


	//----- nvinfo : EIATTR_COOP_GROUP_MASK_REGIDS
	.align		4
        /*0028*/ 	.byte	0x04, 0x29
        /*002a*/ 	.short	(.L_2717 - .L_2716)


	//   ....[0]....
.L_2716:
        /*002c*/ 	.word	0xffffffff


	//   ....[1]....
        /*0030*/ 	.word	0xffffffff


	//   ....[2]....
        /*0034*/ 	.word	0xffffffff


	//   ....[3]....
        /*0038*/ 	.word	0xffffffff


	//   ....[4]....
        /*003c*/ 	.word	0xffffffff


	//   ....[5]....
        /*0040*/ 	.word	0xffffffff


	//   ....[6]....
        /*0044*/ 	.word	0xffffffff


	//   ....[7]....
        /*0048*/ 	.word	0xffffffff


	//   ....[8]....
        /*004c*/ 	.word	0xffffffff


	//   ....[9]....
        /*0050*/ 	.word	0xffffffff


	//   ....[10]....
        /*0054*/ 	.word	0x050000ba


	//   ....[11]....
        /*0058*/ 	.word	0x050000ba


	//   ....[12]....
        /*005c*/ 	.word	0x050000ba


	//   ....[13]....
        /*0060*/ 	.word	0x050000ba


	//   ....[14]....
        /*0064*/ 	.word	0x050000ba


	//   ....[15]....
        /*0068*/ 	.word	0x050000ba


	//   ....[16]....
        /*006c*/ 	.word	0x050000ba


	//   ....[17]....
        /*0070*/ 	.word	0x050000ba


	//   ....[18]....
        /*0074*/ 	.word	0x050000ba


	//   ....[19]....
        /*0078*/ 	.word	0x050000ba


	//----- nvinfo : EIATTR_COOP_GROUP_INSTR_OFFSETS
	.align		4
.L_2717:
        /*007c*/ 	.byte	0x04, 0x28
        /*007e*/ 	.short	(.L_2719 - .L_2718)


	//   ....[0]....
.L_2718:
        /*0080*/ 	.word	0x000017b0


	//   ....[1]....
        /*0084*/ 	.word	0x000017c0


	//   ....[2]....
        /*0088*/ 	.word	0x000017f0


	//   ....[3]....
        /*008c*/ 	.word	0x00001800


	//   ....[4]....
        /*0090*/ 	.word	0x00001830


	//   ....[5]....
        /*0094*/ 	.word	0x00001840


	//   ....[6]....
        /*0098*/ 	.word	0x00001870


	//   ....[7]....
        /*009c*/ 	.word	0x00001880


	//   ....[8]....
        /*00a0*/ 	.word	0x000018b0


	//   ....[9]....
        /*00a4*/ 	.word	0x000018c0


	//   ....[10]....
        /*00a8*/ 	.word	0x000030e0


	//   ....[11]....
        /*00ac*/ 	.word	0x00003130


	//   ....[12]....
        /*00b0*/ 	.word	0x000031a0


	//   ....[13]....
        /*00b4*/ 	.word	0x00003200


	//   ....[14]....
        /*00b8*/ 	.word	0x00003270


	//   ....[15]....
        /*00bc*/ 	.word	0x000032d0


	//   ....[16]....
        /*00c0*/ 	.word	0x00003340


	//   ....[17]....
        /*00c4*/ 	.word	0x000033a0


	//   ....[18]....
        /*00c8*/ 	.word	0x00003410


	//   ....[19]....
        /*00cc*/ 	.word	0x00003470


	//----- nvinfo : EIATTR_EXIT_INSTR_OFFSETS
	.align		4
.L_2719:
        /*00d0*/ 	.byte	0x04, 0x1c
        /*00d2*/ 	.short	(.L_2721 - .L_2720)


	//   ....[0]....
.L_2720:
        /*00d4*/ 	.word	0x00002fb0


	//   ....[1]....
        /*00d8*/ 	.word	0x00003080


	//----- nvinfo : EIATTR_MAX_THREADS
	.align		4
.L_2721:
        /*00dc*/ 	.byte	0x04, 0x05
        /*00de*/ 	.short	(.L_2723 - .L_2722)
.L_2722:
        /*00e0*/ 	.word	0x00000080
        /*00e4*/ 	.word	0x00000001
        /*00e8*/ 	.word	0x00000001


	//----- nvinfo : EIATTR_CRS_STACK_SIZE
	.align		4
.L_2723:
        /*00ec*/ 	.byte	0x04, 0x1e
        /*00ee*/ 	.short	(.L_2725 - .L_2724)
.L_2724:
        /*00f0*/ 	.word	0x00000000


	//----- nvinfo : EIATTR_CBANK_PARAM_SIZE
	.align		4
.L_2725:
        /*00f4*/ 	.byte	0x03, 0x19
        /*00f6*/ 	.short	0x0128


	//----- nvinfo : EIATTR_PARAM_CBANK
	.align		4
        /*00f8*/ 	.byte	0x04, 0x0a
        /*00fa*/ 	.short	(.L_2727 - .L_2726)
	.align		4
.L_2726:
        /*00fc*/ 	.word	index@(.nv.constant0._ZN10layer_norm13ln_bwd_kernelINS_13Kernel_traitsIf13__nv_bfloat16fS2_fjLj3072ELj1ELj1ELj4ELj16ENS_18Kernel_traits_baseILj3072EfS2_fS2_fjLj128EEEEELb0ELb1ELb0ELb0EEEvNS_9BwdParamsE)
        /*0100*/ 	.short	0x0210
        /*0102*/ 	.short	0x0128


	//----- nvinfo : EIATTR_SW_WAR
	.align		4
.L_2727:
        /*0104*/ 	.byte	0x04, 0x36
        /*0106*/ 	.short	(.L_2729 - .L_2728)
.L_2728:
        /*0108*/ 	.word	0x00000008
.L_2729:


//--------------------- .nv.info._ZN10layer_norm13ln_bwd_kernelINS_13Kernel_traitsIf13__nv_bfloat16fS2_fjLj3072ELj1ELj1ELj4ELj16ENS_18Kernel_traits_baseILj3072EfS2_fS2_fjLj128EEEEELb0ELb1ELb0ELb1EEEvNS_9BwdParamsE --------------------------
	.section	.nv.info._ZN10layer_norm13ln_bwd_kernelINS_13Kernel_traitsIf13__nv_bfloat16fS2_fjLj3072ELj1ELj1ELj4ELj16ENS_18Kernel_traits_baseILj3072EfS2_fS2_fjLj128EEEEELb0ELb1ELb0ELb1EEEvNS_9BwdParamsE,"",@"SHT_CUDA_INFO"
	.sectionflags	@""
	.align	4


	//----- nvinfo : EIATTR_CUDA_API_VERSION
	.align		4
        /*0000*/ 	.byte	0x04, 0x37
        /*0002*/ 	.short	(.L_2731 - .L_2730)
.L_2730:
        /*0004*/ 	.word	0x00000082


	//----- nvinfo : EIATTR_KPARAM_INFO
	.align		4
.L_2731:
        /*0008*/ 	.byte	0x04, 0x17
        /*000a*/ 	.short	(.L_2733 - .L_2732)
.L_2732:
        /*000c*/ 	.word	0x00000000
        /*0010*/ 	.short	0x0000
        /*0012*/ 	.short	0x0000
        /*0014*/ 	.byte	0x00, 0xf0, 0xa1, 0x04


	//----- nvinfo : EIATTR_SPARSE_MMA_MASK
	.align		4
.L_2733:
        /*0018*/ 	.byte	0x03, 0x50
        /*001a*/ 	.short	0x0000


	//----- nvinfo : EIATTR_MAXREG_COUNT
	.align		4
        /*001c*/ 	.byte	0x03, 0x1b
        /*001e*/ 	.short	0x00ff


	//----- nvinfo : EIATTR_NUM_BARRIERS
	.align		4
        /*0020*/ 	.byte	0x02, 0x4c
        /*0022*/ 	.byte	0x01
	.zero		1


	//----- nvinfo : EIATTR_MERCURY_ISA_VERSION
	.align		4
        /*0024*/ 	.byte	0x03, 0x5f
        /*0026*/ 	.short	0x0101


	//----- nvinfo : EIATTR_COOP_GROUP_MASK_REGIDS
	.align		4
        /*0028*/ 	.byte	0x04, 0x29
        /*002a*/ 	.short	(.L_2735 - .L_2734)


	//   ....[0]....
.L_2734:
        /*002c*/ 	.word	0xffffffff


	//   ....[1]....
        /*0030*/ 	.word	0xffffffff


	//   ....[2]....
        /*0034*/ 	.word	0xffffffff


	//   ....[3]....
        /*0038*/ 	.word	0xffffffff


	//   ....[4]....
        /*003c*/ 	.word	0xffffffff


	//   ....[5]....
        /*0040*/ 	.word	0xffffffff


	//   ....[6]....
        /*0044*/ 	.word	0xffffffff


	//   ....[7]....
        /*0048*/ 	.word	0xffffffff


	//   ....[8]....
        /*004c*/ 	.word	0xffffffff


	//   ....[9]....
        /*0050*/ 	.word	0xffffffff


	//   ....[10]....
        /*0054*/ 	.word	0x05000080


	//   ....[11]....
        /*0058*/ 	.word	0x05000080


	//   ....[12]....
        /*005c*/ 	.word	0x05000080


	//   ....[13]....
        /*0060*/ 	.word	0x05000080


	//   ....[14]....
        /*0064*/ 	.word	0x05000080


	//   ....[15]....
        /*0068*/ 	.word	0x05000080


	//   ....[16]....
        /*006c*/ 	.word	0x05000080


	//   ....[17]....
        /*0070*/ 	.word	0x05000080


	//   ....[18]....
        /*0074*/ 	.word	0x05000080


	//   ....[19]....
        /*0078*/ 	.word	0x05000080


	//----- nvinfo : EIATTR_COOP_GROUP_INSTR_OFFSETS
	.align		4
.L_2735:
        /*007c*/ 	.byte	0x04, 0x28
        /*007e*/ 	.short	(.L_2737 - .L_2736)


	//   ....[0]....
.L_2736:
        /*0080*/ 	.word	0x00001740


	//   ....[1]....
        /*0084*/ 	.word	0x00001750


	//   ....[2]....
        /*0088*/ 	.word	0x00001780


	//   ....[3]....
        /*008c*/ 	.word	0x00001790


	//   ....[4]....
        /*0090*/ 	.word	0x000017c0


	//   ....[5]....
        /*0094*/ 	.word	0x000017d0


	//   ....[6]....
        /*0098*/ 	.word	0x00001800


	//   ....[7]....
        /*009c*/ 	.word	0x00001810


	//   ....[8]....
        /*00a0*/ 	.word	0x00001840


	//   ....[9]....
        /*00a4*/ 	.word	0x00001850


	//   ....[10]....
        /*00a8*/ 	.word	0x000031e0


	//   ....[11]....
        /*00ac*/ 	.word	0x00003230


	//   ....[12]....
        /*00b0*/ 	.word	0x000032a0


	//   ....[13]....
        /*00b4*/ 	.word	0x00003300


	//   ....[14]....
        /*00b8*/ 	.word	0x00003370


	//   ....[15]....
        /*00bc*/ 	.word	0x000033d0


	//   ....[16]....
        /*00c0*/ 	.word	0x00003440


	//   ....[17]....
        /*00c4*/ 	.word	0x000034a0


	//   ....[18]....
        /*00c8*/ 	.word	0x00003510


	//   ....[19]....
        /*00cc*/ 	.word	0x00003570


	//----- nvinfo : EIATTR_EXIT_INSTR_OFFSETS
	.align		4
.L_2737:
        /*00d0*/ 	.byte	0x04, 0x1c
        /*00d2*/ 	.short	(.L_2739 - .L_2738)


	//   ....[0]....
.L_2738:
        /*00d4*/ 	.word	0x00003180


	//----- nvinfo : EIATTR_MAX_THREADS
	.align		4
.L_2739:
        /*00d8*/ 	.byte	0x04, 0x05
        /*00da*/ 	.short	(.L_2741 - .L_2740)
.L_2740:
        /*00dc*/ 	.word	0x00000080
        /*00e0*/ 	.word	0x00000001
        /*00e4*/ 	.word	0x00000001


	//----- nvinfo : EIATTR_CRS_STACK_SIZE
	.align		4
.L_2741:
        /*00e8*/ 	.byte	0x04, 0x1e
        /*00ea*/ 	.short	(.L_2743 - .L_2742)
.L_2742:
        /*00ec*/ 	.word	0x00000000


	//----- nvinfo : EIATTR_CBANK_PARAM_SIZE
	.align		4
.L_2743:
        /*00f0*/ 	.byte	0x03, 0x19
        /*00f2*/ 	.short	0x0128


	//----- nvinfo : EIATTR_PARAM_CBANK
	.align		4
        /*00f4*/ 	.byte	0x04, 0x0a
        /*00f6*/ 	.short	(.L_2745 - .L_2744)
	.align		4
.L_2744:
        /*00f8*/ 	.word	index@(.nv.constant0._ZN10layer_norm13ln_bwd_kernelINS_13Kernel_traitsIf13__nv_bfloat16fS2_fjLj3072ELj1ELj1ELj4ELj16ENS_18Kernel_traits_baseILj3072EfS2_fS2_fjLj128EEEEELb0ELb1ELb0ELb1EEEvNS_9BwdParamsE)
        /*00fc*/ 	.short	0x0210
        /*00fe*/ 	.short	0x0128


	//----- nvinfo : EIATTR_SW_WAR
	.align		4
.L_2745:
        /*0100*/ 	.byte	0x04, 0x36
        /*0102*/ 	.short	(.L_2747 - .L_2746)
.L_2746:
        /*0104*/ 	.word	0x00000008
.L_2747:


//--------------------- .nv.info._ZN10layer_norm13ln_bwd_kernelINS_13Kernel_traitsIf13__nv_bfloat16fS2_fjLj3072ELj1ELj1ELj4ELj16ENS_18Kernel_traits_baseILj3072EfS2_fS2_fjLj128EEEEELb0ELb1ELb1ELb0EEEvNS_9BwdParamsE --------------------------
	.section	.nv.info._ZN10layer_norm13ln_bwd_kernelINS_13Kernel_traitsIf13__nv_bfloat16fS2_fjLj3072ELj1ELj1ELj4ELj16ENS_18Kernel_traits_baseILj3072EfS2_fS2_fjLj128EEEEELb0ELb1ELb1ELb0EEEvNS_9BwdParamsE,"",@"SHT_CUDA_INFO"
	.sectionflags	@""
	.align	4


	//----- nvinfo : EIATTR_CUDA_API_VERSION
	.align		4
        /*0000*/ 	.byte	0x04, 0x37
        /*0002*/ 	.short	(.L_2749 - .L_2748)
.L_2748:
        /*0004*/ 	.word	0x00000082


	//----- nvinfo : EIATTR_KPARAM_INFO
	.align		4
.L_2749:
        /*0008*/ 	.byte	0x04, 0x17
        /*000a*/ 	.short	(.L_2751 - .L_2750)
.L_2750:
        /*000c*/ 	.word	0x00000000
        /*0010*/ 	.short	0x0000
        /*0012*/ 	.short	0x0000
        /*0014*/ 	.byte	0x00, 0xf0, 0xa1, 0x04


	//----- nvinfo : EIATTR_SPARSE_MMA_MASK
	.align		4
.L_2751:
        /*0018*/ 	.byte	0x03, 0x50
        /*001a*/ 	.short	0x0000


	//----- nvinfo : EIATTR_MAXREG_COUNT
	.align		4
        /*001c*/ 	.byte	0x03, 0x1b
        /*001e*/ 	.short	0x00ff


	//----- nvinfo : EIATTR_NUM_BARRIERS
	.align		4
        /*0020*/ 	.byte	0x02, 0x4c
        /*0022*/ 	.byte	0x01
	.zero		1


	//----- nvinfo : EIATTR_MERCURY_ISA_VERSION
	.align		4
        /*0024*/ 	.byte	0x03, 0x5f
        /*0026*/ 	.short	0x0101


	//----- nvinfo : EIATTR_COOP_GROUP_MASK_REGIDS
	.align		4
        /*0028*/ 	.byte	0x04, 0x29
        /*002a*/ 	.short	(.L_2753 - .L_2752)


	//   ....[0]....
.L_2752:
        /*002c*/ 	.word	0xffffffff


	//   ....[1]....
        /*0030*/ 	.word	0xffffffff


	//   ....[2]....
        /*0034*/ 	.word	0xffffffff


	//   ....[3]....
        /*0038*/ 	.word	0xffffffff


	//   ....[4]....
        /*003c*/ 	.word	0xffffffff


	//   ....[5]....
        /*0040*/ 	.word	0xffffffff


	//   ....[6]....
        /*0044*/ 	.word	0xffffffff


	//   ....[7]....
        /*0048*/ 	.word	0xffffffff


	//   ....[8]....
        /*004c*/ 	.word	0xffffffff


	//   ....[9]....
        /*0050*/ 	.word	0xffffffff


	//   ....[10]....
        /*0054*/ 	.word	0x050000be


	//   ....[11]....
        /*0058*/ 	.word	0x050000be


	//   ....[12]....
        /*005c*/ 	.word	0x050000be


	//   ....[13]....
        /*0060*/ 	.word	0x050000be


	//   ....[14]....
        /*0064*/ 	.word	0x050000be


	//   ....[15]....
        /*0068*/ 	.word	0x050000be


	//   ....[16]....
        /*006c*/ 	.word	0x050000be


	//   ....[17]....
        /*0070*/ 	.word	0x050000be


	//   ....[18]....
        /*0074*/ 	.word	0x050000be


	//   ....[19]....
        /*0078*/ 	.word	0x050000be


	//----- nvinfo : EIATTR_COOP_GROUP_INSTR_OFFSETS
	.align		4
.L_2753:
        /*007c*/ 	.byte	0x04, 0x28
        /*007e*/ 	.short	(.L_2755 - .L_2754)


	//   ....[0]....
.L_2754:
        /*0080*/ 	.word	0x000019e0


	//   ....[1]....
        /*0084*/ 	.word	0x000019f0


	//   ....[2]....
        /*0088*/ 	.word	0x00001a20


	//   ....[3]....
        /*008c*/ 	.word	0x00001a30


	//   ....[4]....
        /*0090*/ 	.word	0x00001a60


	//   ....[5]....
        /*0094*/ 	.word	0x00001a70


	//   ....[6]....
        /*0098*/ 	.word	0x00001aa0


	//   ....[7]....
        /*009c*/ 	.word	0x00001ab0


	//   ....[8]....
        /*00a0*/ 	.word	0x00001ae0


	//   ....[9]....
        /*00a4*/ 	.word	0x00001af0


	//   ....[10]....
        /*00a8*/ 	.word	0x00004740


	//   ....[11]....
        /*00ac*/ 	.word	0x000047a0


	//   ....[12]....
        /*00b0*/ 	.word	0x00004800


	//   ....[13]....
        /*00b4*/ 	.word	0x00004860


	//   ....[14]....
        /*00b8*/ 	.word	0x000048d0


	//   ....[15]....
        /*00bc*/ 	.word	0x00004930


	//   ....[16]....
        /*00c0*/ 	.word	0x000049a0


	//   ....[17]....
        /*00c4*/ 	.word	0x00004a00


	//   ....[18]....
        /*00c8*/ 	.word	0x00004a70


	//   ....[19]....
        /*00cc*/ 	.word	0x00004ad0


	//----- nvinfo : EIATTR_EXIT_INSTR_OFFSETS
	.align		4
.L_2755:
        /*00d0*/ 	.byte	0x04, 0x1c
        /*00d2*/ 	.short	(.L_2757 - .L_2756)


	//   ....[0]....
.L_2756:
        /*00d4*/ 	.word	0x00004620


	//   ....[1]....
        /*00d8*/ 	.word	0x000046f0


	//----- nvinfo : EIATTR_MAX_THREADS
	.align		4
.L_2757:
        /*00dc*/ 	.byte	0x04, 0x05
        /*00de*/ 	.short	(.L_2759 - .L_2758)
.L_2758:
        /*00e0*/ 	.word	0x00000080
        /*00e4*/ 	.word	0x00000001
        /*00e8*/ 	.word	0x00000001


	//----- nvinfo : EIATTR_CRS_STACK_SIZE
	.align		4
.L_2759:
        /*00ec*/ 	.byte	0x04, 0x1e
        /*00ee*/ 	.short	(.L_2761 - .L_2760)
.L_2760:
        /*00f0*/ 	.word	0x00000000


	//----- nvinfo : EIATTR_CBANK_PARAM_SIZE
	.align		4
.L_2761:
        /*00f4*/ 	.byte	0x03, 0x19
        /*00f6*/ 	.short	0x0128


	//----- nvinfo : EIATTR_PARAM_CBANK
	.align		4
        /*00f8*/ 	.byte	0x04, 0x0a
        /*00fa*/ 	.short	(.L_2763 - .L_2762)
	.align		4
.L_2762:
        /*00fc*/ 	.word	index@(.nv.constant0._ZN10layer_norm13ln_bwd_kernelINS_13Kernel_traitsIf13__nv_bfloat16fS2_fjLj3072ELj1ELj1ELj4ELj16ENS_18Kernel_traits_baseILj3072EfS2_fS2_fjLj128EEEEELb0ELb1ELb1ELb0EEEvNS_9BwdParamsE)
        /*0100*/ 	.short	0x0210
        /*0102*/ 	.short	0x0128


	//----- nvinfo : EIATTR_SW_WAR
	.align		4
.L_2763:
        /*0104*/ 	.byte	0x04, 0x36
        /*0106*/ 	.short	(.L_2765 - .L_2764)
.L_2764:
        /*0108*/ 	.word	0x00000008
.L_2765:


//--------------------- .nv.info._ZN10layer_norm13ln_bwd_kernelINS_13Kernel_traitsIf13__nv_bfloat16fS2_fjLj3072ELj1ELj1ELj4ELj16ENS_18Kernel_traits_baseILj3072EfS2_fS2_fjLj128EEEEELb0ELb1ELb1ELb1EEEvNS_9BwdParamsE --------------------------
	.section	.nv.info._ZN10layer_norm13ln_bwd_kernelINS_13Kernel_traitsIf13__nv_bfloat16fS2_fjLj3072ELj1ELj1ELj4ELj16ENS_18Kernel_traits_baseILj3072EfS2_fS2_fjLj128EEEEELb0ELb1ELb1ELb1EEEvNS_9BwdParamsE,"",@"SHT_CUDA_INFO"
	.sectionflags	@""
	.align	4


	//----- nvinfo : EIATTR_CUDA_API_VERSION
	.align		4
        /*0000*/ 	.byte	0x04, 0x37
        /*0002*/ 	.short	(.L_2767 - .L_2766)
.L_2766:
        /*0004*/ 	.word	0x00000082


	//----- nvinfo : EIATTR_KPARAM_INFO
	.align		4
.L_2767:
        /*0008*/ 	.byte	0x04, 0x17
        /*000a*/ 	.short	(.L_2769 - .L_2768)
.L_2768:
        /*000c*/ 	.word	0x00000000
        /*0010*/ 	.short	0x0000
        /*0012*/ 	.short	0x0000
        /*0014*/ 	.byte	0x00, 0xf0, 0xa1, 0x04


	//----- nvinfo : EIATTR_SPARSE_MMA_MASK
	.align		4
.L_2769:
        /*0018*/ 	.byte	0x03, 0x50
        /*001a*/ 	.short	0x0000


	//----- nvinfo : EIATTR_MAXREG_COUNT
	.align		4
        /*001c*/ 	.byte	0x03, 0x1b
        /*001e*/ 	.short	0x00ff


	//----- nvinfo : EIATTR_NUM_BARRIERS
	.align		4
        /*0020*/ 	.byte	0x02, 0x4c
        /*0022*/ 	.byte	0x01
	.zero		1


	//----- nvinfo : EIATTR_MERCURY_ISA_VERSION
	.align		4
        /*0024*/ 	.byte	0x03, 0x5f
        /*0026*/ 	.short	0x0101


	//----- nvinfo : EIATTR_COOP_GROUP_MASK_REGIDS
	.align		4
        /*0028*/ 	.byte	0x04, 0x29
        /*002a*/ 	.short	(.L_2771 - .L_2770)


	//   ....[0]....
.L_2770:
        /*002c*/ 	.word	0xffffffff


	//   ....[1]....
        /*0030*/ 	.word	0xffffffff


	//   ....[2]....
        /*0034*/ 	.word	0xffffffff


	//   ....[3]....
        /*0038*/ 	.word	0xffffffff


	//   ....[4]....
        /*003c*/ 	.word	0xffffffff


	//   ....[5]....
        /*0040*/ 	.word	0xffffffff


	//   ....[6]....
        /*0044*/ 	.word	0xffffffff


	//   ....[7]....
        /*0048*/ 	.word	0xffffffff


	//   ....[8]....
        /*004c*/ 	.word	0xffffffff


	//   ....[9]....
        /*0050*/ 	.word	0xffffffff


	//   ....[10]....
        /*0054*/ 	.word	0x050000e9


	//   ....[11]....
        /*0058*/ 	.word	0x050000e9


	//   ....[12]....
        /*005c*/ 	.word	0x050000e9


	//   ....[13]....
        /*0060*/ 	.word	0x050000e9


	//   ....[14]....
        /*0064*/ 	.word	0x050000e9


	//   ....[15]....
        /*0068*/ 	.word	0x050000e9


	//   ....[16]....
        /*006c*/ 	.word	0x050000e9


	//   ....[17]....
        /*0070*/ 	.word	0x050000e9


	//   ....[18]....
        /*0074*/ 	.word	0x050000e9


	//   ....[19]....
        /*0078*/ 	.word	0x050000e9


	//----- nvinfo : EIATTR_COOP_GROUP_INSTR_OFFSETS
	.align		4
.L_2771:
        /*007c*/ 	.byte	0x04, 0x28
        /*007e*/ 	.short	(.L_2773 - .L_2772)


	//   ....[0]....
.L_2772:
        /*0080*/ 	.word	0x000018c0


	//   ....[1]....
        /*0084*/ 	.word	0x000018d0


	//   ....[2]....
        /*0088*/ 	.word	0x00001900


	//   ....[3]....
        /*008c*/ 	.word	0x00001910


	//   ....[4]....
        /*0090*/ 	.word	0x00001940


	//   ....[5]....
        /*0094*/ 	.word	0x00001950


	//   ....[6]....
        /*0098*/ 	.word	0x00001980


	//   ....[7]....
        /*009c*/ 	.word	0x00001990


	//   ....[8]....
        /*00a0*/ 	.word	0x000019c0


	//   ....[9]....
        /*00a4*/ 	.word	0x000019d0


	//   ....[10]....
        /*00a8*/ 	.word	0x00004270


	//   ....[11]....
        /*00ac*/ 	.word	0x000042c0


	//   ....[12]....
        /*00b0*/ 	.word	0x00004330


	//   ....[13]....
        /*00b4*/ 	.word	0x00004390


	//   ....[14]....
        /*00b8*/ 	.word	0x00004400


	//   ....[15]....
        /*00bc*/ 	.word	0x00004460


	//   ....[16]....
        /*00c0*/ 	.word	0x000044d0


	//   ....[17]....
        /*00c4*/ 	.word	0x00004530


	//   ....[18]....
        /*00c8*/ 	.word	0x000045a0


	//   ....[19]....
        /*00cc*/ 	.word	0x00004600


	//----- nvinfo : EIATTR_EXIT_INSTR_OFFSETS
	.align		4
.L_2773:
        /*00d0*/ 	.byte	0x04, 0x1c
        /*00d2*/ 	.short	(.L_2775 - .L_2774)


	//   ....[0]....
.L_2774:
        /*00d4*/ 	.word	0x00004210


	//----- nvinfo : EIATTR_MAX_THREADS
	.align		4
.L_2775:
        /*00d8*/ 	.byte	0x04, 0x05
        /*00da*/ 	.short	(.L_2777 - .L_2776)
.L_2776:
        /*00dc*/ 	.word	0x00000080
        /*00e0*/ 	.word	0x00000001
        /*00e4*/ 	.word	0x00000001


	//----- nvinfo : EIATTR_CRS_STACK_SIZE
	.align		4
.L_2777:
        /*00e8*/ 	.byte	0x04, 0x1e
        /*00ea*/ 	.short	(.L_2779 - .L_2778)
.L_2778:
        /*00ec*/ 	.word	0x00000000


	//----- nvinfo : EIATTR_CBANK_PARAM_SIZE
	.align		4
.L_2779:
        /*00f0*/ 	.byte	0x03, 0x19
        /*00f2*/ 	.short	0x0128


	//----- nvinfo : EIATTR_PARAM_CBANK
	.align		4
        /*00f4*/ 	.byte	0x04, 0x0a
        /*00f6*/ 	.short	(.L_2781 - .L_2780)
	.align		4
.L_2780:
        /*00f8*/ 	.word	index@(.nv.constant0._ZN10layer_norm13ln_bwd_kernelINS_13Kernel_traitsIf13__nv_bfloat16fS2_fjLj3072ELj1ELj1ELj4ELj16ENS_18Kernel_traits_baseILj3072EfS2_fS2_fjLj128EEEEELb0ELb1ELb1ELb1EEEvNS_9BwdParamsE)
        /*00fc*/ 	.short	0x0210
        /*00fe*/ 	.short	0x0128


	//----- nvinfo : EIATTR_SW_WAR
	.align		4
.L_2781:
        /*0100*/ 	.byte	0x04, 0x36
        /*0102*/ 	.short	(.L_2783 - .L_2782)
.L_2782:
        /*0104*/ 	.word	0x00000008
.L_2783:


//--------------------- .nv.info._ZN10layer_norm13ln_bwd_kernelINS_13Kernel_traitsIf13__nv_bfloat16fS2_fjLj3072ELj1ELj1ELj4ELj16ENS_18Kernel_traits_baseILj3072EfS2_fS2_fjLj128EEEEELb1ELb0ELb0ELb0EEEvNS_9BwdParamsE --------------------------
	.section	.nv.info._ZN10layer_norm13ln_bwd_kernelINS_13Kernel_traitsIf13__nv_bfloat16fS2_fjLj3072ELj1ELj1ELj4ELj16ENS_18Kernel_traits_baseILj3072EfS2_fS2_fjLj128EEEEELb1ELb0ELb0ELb0EEEvNS_9BwdParamsE,"",@"SHT_CUDA_INFO"
	.sectionflags	@""
	.align	4


	//----- nvinfo : EIATTR_CUDA_API_VERSION
	.align		4
        /*0000*/ 	.byte	0x04, 0x37
        /*0002*/ 	.short	(.L_2785 - .L_2784)
.L_2784:
        /*0004*/ 	.word	0x00000082


	//----- nvinfo : EIATTR_KPARAM_INFO
	.align		4
.L_2785:
        /*0008*/ 	.byte	0x04, 0x17
        /*000a*/ 	.short	(.L_2787 - .L_2786)
.L_2786:
        /*000c*/ 	.word	0x00000000
        /*0010*/ 	.short	0x0000
        /*0012*/ 	.short	0x0000
        /*0014*/ 	.byte	0x00, 0xf0, 0xa1, 0x04


	//----- nvinfo : EIATTR_SPARSE_MMA_MASK
	.align		4
.L_2787:
        /*0018*/ 	.byte	0x03, 0x50
        /*001a*/ 	.short	0x0000


	//----- nvinfo : EIATTR_MAXREG_COUNT
	.align		4
        /*001c*/ 	.byte	0x03, 0x1b
        /*001e*/ 	.short	0x00ff


	//----- nvinfo : EIATTR_NUM_BARRIERS
	.align		4
        /*0020*/ 	.byte	0x02, 0x4c
        /*0022*/ 	.byte	0x01
	.zero		1


	//----- nvinfo : EIATTR_MERCURY_ISA_VERSION
	.align		4
        /*0024*/ 	.byte	0x03, 0x5f
        /*0026*/ 	.short	0x0101


	//----- nvinfo : EIATTR_COOP_GROUP_MASK_REGIDS
	.align		4
        /*0028*/ 	.byte	0x04, 0x29
        /*002a*/ 	.short	(.L_2789 - .L_2788)


	//   ....[0]....
.L_2788:
        /*002c*/ 	.word	0xffffffff


	//   ....[1]....
        /*0030*/ 	.word	0xffffffff


	//   ....[2]....
        /*0034*/ 	.word	0xffffffff


	//   ....[3]....
        /*0038*/ 	.word	0xffffffff


	//   ....[4]....
        /*003c*/ 	.word	0xffffffff


	//   ....[5]....
        /*0040*/ 	.word	0xffffffff


	//   ....[6]....
        /*0044*/ 	.word	0xffffffff


	//   ....[7]....
        /*0048*/ 	.word	0xffffffff


	//   ....[8]....
        /*004c*/ 	.word	0xffffffff


	//   ....[9]....
        /*0050*/ 	.word	0xffffffff


	//   ....[10]....
        /*0054*/ 	.word	0x05000077


	//   ....[11]....
        /*0058*/ 	.word	0x05000077


	//   ....[12]....
        /*005c*/ 	.word	0x05000077


	//   ....[13]....
        /*0060*/ 	.word	0x05000077


	//   ....[14]....
        /*0064*/ 	.word	0x05000077


	//   ....[15]....
        /*0068*/ 	.word	0x05000077


	//   ....[16]....
        /*006c*/ 	.word	0x05000077


	//   ....[17]....
        /*0070*/ 	.word	0x05000077


	//   ....[18]....
        /*0074*/ 	.word	0x05000077


	//   ....[19]....
        /*0078*/ 	.word	0x05000077


	//----- nvinfo : EIATTR_COOP_GROUP_INSTR_OFFSETS
	.align		4
.L_2789:
        /*007c*/ 	.byte	0x04, 0x28
        /*007e*/ 	.short	(.L_2791 - .L_2790)


	//   ....[0]....
.L_2790:
        /*0080*/ 	.word	0x000016e0


	//   ....[1]....
        /*0084*/ 	.word	0x000016f0


	//   ....[2]....
        /*0088*/ 	.word	0x00001720


	//   ....[3]....
        /*008c*/ 	.word	0x00001730


	//   ....[4]....
        /*0090*/ 	.word	0x00001760


	//   ....[5]....
        /*0094*/ 	.word	0x00001770


	//   ....[6]....
        /*0098*/ 	.word	0x000017a0


	//   ....[7]....
        /*009c*/ 	.word	0x000017b0


	//   ....[8]....
        /*00a0*/ 	.word	0x000017e0


	//   ....[9]....
        /*00a4*/ 	.word	0x000017f0


	//   ....[10]....
        /*00a8*/ 	.word	0x00002dd0


	//   ....[11]....
        /*00ac*/ 	.word	0x00002e20


	//   ....[12]....
        /*00b0*/ 	.word	0x00002e90


	//   ....[13]....
        /*00b4*/ 	.word	0x00002ef0


	//   ....[14]....
        /*00b8*/ 	.word	0x00002f60


	//   ....[15]....
        /*00bc*/ 	.word	0x00002fc0


	//   ....[16]....
        /*00c0*/ 	.word	0x00003030


	//   ....[17]....
        /*00c4*/ 	.word	0x00003090


	//   ....[18]....
        /*00c8*/ 	.word	0x00003100


	//   ....[19]....
        /*00cc*/ 	.word	0x00003160


	//----- nvinfo : EIATTR_EXIT_INSTR_OFFSETS
	.align		4
.L_2791:
        /*00d0*/ 	.byte	0x04, 0x1c
        /*00d2*/ 	.short	(.L_2793 - .L_2792)


	//   ....[0]....
.L_2792:
        /*00d4*/ 	.word	0x00002ce0


	//   ....[1]....
        /*00d8*/ 	.word	0x00002d70


	//----- nvinfo : EIATTR_MAX_THREADS
	.align		4
.L_2793:
        /*00dc*/ 	.byte	0x04, 0x05
        /*00de*/ 	.short	(.L_2795 - .L_2794)
.L_2794:
        /*00e0*/ 	.word	0x00000080
        /*00e4*/ 	.word	0x00000001
        /*00e8*/ 	.word	0x00000001


	//----- nvinfo : EIATTR_CRS_STACK_SIZE
	.align		4
.L_2795:
        /*00ec*/ 	.byte	0x04, 0x1e
        /*00ee*/ 	.short	(.L_2797 - .L_2796)
.L_2796:
        /*00f0*/ 	.word	0x00000000


	//----- nvinfo : EIATTR_CBANK_PARAM_SIZE
	.align		4
.L_2797:
        /*00f4*/ 	.byte	0x03, 0x19
        /*00f6*/ 	.short	0x0128


	//----- nvinfo : EIATTR_PARAM_CBANK
	.align		4
        /*00f8*/ 	.byte	0x04, 0x0a
        /*00fa*/ 	.short	(.L_2799 - .L_2798)
	.align		4
.L_2798:
        /*00fc*/ 	.word	index@(.nv.constant0._ZN10layer_norm13ln_bwd_kernelINS_13Kernel_traitsIf13__nv_bfloat16fS2_fjLj3072ELj1ELj1ELj4ELj16ENS_18Kernel_traits_baseILj3072EfS2_fS2_fjLj128EEEEELb1ELb0ELb0ELb0EEEvNS_9BwdParamsE)
        /*0100*/ 	.short	0x0210
        /*0102*/ 	.short	0x0128


	//----- nvinfo : EIATTR_SW_WAR
	.align		4
.L_2799:
        /*0104*/ 	.byte	0x04, 0x36
        /*0106*/ 	.short	(.L_2801 - .L_2800)
.L_2800:
        /*0108*/ 	.word	0x00000008
.L_2801:


//--------------------- .nv.info._ZN10layer_norm13ln_bwd_kernelINS_13Kernel_traitsIf13__nv_bfloat16fS2_fjLj3072ELj1ELj1ELj4ELj16ENS_18Kernel_traits_baseILj3072EfS2_fS2_fjLj128EEEEELb1ELb0ELb0ELb1EEEvNS_9BwdParamsE --------------------------
	.section	.nv.info._ZN10layer_norm13ln_bwd_kernelINS_13Kernel_traitsIf13__nv_bfloat16fS2_fjLj3072ELj1ELj1ELj4ELj16ENS_18Kernel_traits_baseILj3072EfS2_fS2_fjLj128EEEEELb1ELb0ELb0ELb1EEEvNS_9BwdParamsE,"",@"SHT_CUDA_INFO"
	.sectionflags	@""
	.align	4


	//----- nvinfo : EIATTR_CUDA_API_VERSION
	.align		4
        /*0000*/ 	.byte	0x04, 0x37
        /*0002*/ 	.short	(.L_2803 - .L_2802)
.L_2802:
        /*0004*/ 	.word	0x00000082


	//----- nvinfo : EIATTR_KPARAM_INFO
	.align		4
.L_2803:
        /*0008*/ 	.byte	0x04, 0x17
        /*000a*/ 	.short	(.L_2805 - .L_2804)
.L_2804:
        /*000c*/ 	.word	0x00000000
        /*0010*/ 	.short	0x0000
        /*0012*/ 	.short	0x0000
        /*0014*/ 	.byte	0x00, 0xf0, 0xa1, 0x04


	//----- nvinfo : EIATTR_SPARSE_MMA_MASK
	.align		4
.L_2805:
        /*0018*/ 	.byte	0x03, 0x50
        /*001a*/ 	.short	0x0000


	//----- nvinfo : EIATTR_MAXREG_COUNT
	.align		4
        /*001c*/ 	.byte	0x03, 0x1b
        /*001e*/ 	.short	0x00ff


	//----- nvinfo : EIATTR_NUM_BARRIERS
	.align		4
        /*0020*/ 	.byte	0x02, 0x4c
        /*0022*/ 	.byte	0x01
	.zero		1


	//----- nvinfo : EIATTR_MERCURY_ISA_VERSION
	.align		4
        /*0024*/ 	.byte	0x03, 0x5f
        /*0026*/ 	.short	0x0101


	//----- nvinfo : EIATTR_COOP_GROUP_MASK_REGIDS
	.align		4
        /*0028*/ 	.byte	0x04, 0x29
        /*002a*/ 	.short	(.L_2807 - .L_2806)


	//   ....[0]....
.L_2806:
        /*002c*/ 	.word	0xffffffff


	//   ....[1]....
        /*0030*/ 	.word	0xffffffff


	//   ....[2]....
        /*0034*/ 	.word	0xffffffff


	//   ....[3]....
        /*0038*/ 	.word	0xffffffff


	//   ....[4]....
        /*003c*/ 	.word	0xffffffff


	//   ....[5]....
        /*0040*/ 	.word	0xffffffff


	//   ....[6]....
        /*0044*/ 	.word	0xffffffff


	//   ....[7]....
        /*0048*/ 	.word	0xffffffff


	//   ....[8]....
        /*004c*/ 	.word	0xffffffff


	//   ....[9]....
        /*0050*/ 	.word	0xffffffff


	//   ....[10]....
        /*0054*/ 	.word	0x050000b0


	//   ....[11]....
        /*0058*/ 	.word	0x050000b0


	//   ....[12]....
        /*005c*/ 	.word	0x050000b0


	//   ....[13]....
        /*0060*/ 	.word	0x050000b0


	//   ....[14]....
        /*0064*/ 	.word	0x050000b0


	//   ....[15]....
        /*0068*/ 	.word	0x050000b0


	//   ....[16]....
        /*006c*/ 	.word	0x050000b0


	//   ....[17]....
        /*0070*/ 	.word	0x050000b0


	//   ....[18]....
        /*0074*/ 	.word	0x050000b0


	//   ....[19]....
        /*0078*/ 	.word	0x050000b0


	//----- nvinfo : EIATTR_COOP_GROUP_INSTR_OFFSETS
	.align		4
.L_2807:
        /*007c*/ 	.byte	0x04, 0x28
        /*007e*/ 	.short	(.L_2809 - .L_2808)


	//   ....[0]....
.L_2808:
        /*0080*/ 	.word	0x000015b0


	//   ....[1]....
        /*0084*/ 	.word	0x000015c0


	//   ....[2]....
        /*0088*/ 	.word	0x000015f0


	//   ....[3]....
        /*008c*/ 	.word	0x00001600


	//   ....[4]....
        /*0090*/ 	.word	0x00001630


	//   ....[5]....
        /*0094*/ 	.word	0x00001640


	//   ....[6]....
        /*0098*/ 	.word	0x00001670


	//   ....[7]....
        /*009c*/ 	.word	0x00001680


	//   ....[8]....
        /*00a0*/ 	.word	0x000016b0


	//   ....[9]....
        /*00a4*/ 	.word	0x000016c0


	//   ....[10]....
        /*00a8*/ 	.word	0x00002e00


	//   ....[11]....
        /*00ac*/ 	.word	0x00002e50


	//   ....[12]....
        /*00b0*/ 	.word	0x00002ec0


	//   ....[13]....
        /*00b4*/ 	.word	0x00002f20


	//   ....[14]....
        /*00b8*/ 	.word	0x00002f90


	//   ....[15]....
        /*00bc*/ 	.word	0x00002ff0


	//   ....[16]....
        /*00c0*/ 	.word	0x00003060


	//   ....[17]....
        /*00c4*/ 	.word	0x000030c0


	//   ....[18]....
        /*00c8*/ 	.word	0x00003130


	//   ....[19]....
        /*00cc*/ 	.word	0x00003190


	//----- nvinfo : EIATTR_EXIT_INSTR_OFFSETS
	.align		4
.L_2809:
        /*00d0*/ 	.byte	0x04, 0x1c
        /*00d2*/ 	.short	(.L_2811 - .L_2810)


	//   ....[0]....
.L_2810:
        /*00d4*/ 	.word	0x00002da0


	//----- nvinfo : EIATTR_MAX_THREADS
	.align		4
.L_2811:
        /*00d8*/ 	.byte	0x04, 0x05
        /*00da*/ 	.short	(.L_2813 - .L_2812)
.L_2812:
        /*00dc*/ 	.word	0x00000080
        /*00e0*/ 	.word	0x00000001
        /*00e4*/ 	.word	0x00000001


	//----- nvinfo : EIATTR_CRS_STACK_SIZE
	.align		4
.L_2813:
        /*00e8*/ 	.byte	0x04, 0x1e
        /*00ea*/ 	.short	(.L_2815 - .L_2814)
.L_2814:
        /*00ec*/ 	.word	0x00000000


	//----- nvinfo : EIATTR_CBANK_PARAM_SIZE
	.align		4
.L_2815:
        /*00f0*/ 	.byte	0x03, 0x19
        /*00f2*/ 	.short	0x0128


	//----- nvinfo : EIATTR_PARAM_CBANK
	.align		4
        /*00f4*/ 	.byte	0x04, 0x0a
        /*00f6*/ 	.short	(.L_2817 - .L_2816)
	.align		4
.L_2816:
        /*00f8*/ 	.word	index@(.nv.constant0._ZN10layer_norm13ln_bwd_kernelINS_13Kernel_traitsIf13__nv_bfloat16fS2_fjLj3072ELj1ELj1ELj4ELj16ENS_18Kernel_traits_baseILj3072EfS2_fS2_fjLj128EEEEELb1ELb0ELb0ELb1EEEvNS_9BwdParamsE)
        /*00fc*/ 	.short	0x0210
        /*00fe*/ 	.short	0x0128


	//----- nvinfo : EIATTR_SW_WAR
	.align		4
.L_2817:
        /*0100*/ 	.byte	0x04, 0x36
        /*0102*/ 	.short	(.L_2819 - .L_2818)
.L_2818:
        /*0104*/ 	.word	0x00000008
.L_2819:


//--------------------- .nv.info._ZN10layer_norm22ln_bwd_finalize_kernelINS_22Kernel_traits_finalizeILj3072Ef13__nv_bfloat16fS2_fjLb0ELj1024ELj4ENS_18Kernel_traits_baseILj3072EfS2_fS2_fjLj1024EEEEELb0ELb0EEEvNS_9BwdParamsE --------------------------
	.section	.nv.info._ZN10layer_norm22ln_bwd_finalize_kernelINS_22Kernel_traits_finalizeILj3072Ef13__nv_bfloat16fS2_fjLb0ELj1024ELj4ENS_18Kernel_traits_baseILj3072EfS2_fS2_fjLj1024EEEEELb0ELb0EEEvNS_9BwdParamsE,"",@"SHT_CUDA_INFO"
	.sectionflags	@""
	.align	4


	//----- nvinfo : EIATTR_CUDA_API_VERSION
	.align		4
        /*0000*/ 	.byte	0x04, 0x37
        /*0002*/ 	.short	(.L_2821 - .L_2820)
.L_2820:
        /*0004*/ 	.word	0x00000082


	//----- nvinfo : EIATTR_KPARAM_INFO
	.align		4
.L_2821:
        /*0008*/ 	.byte	0x04, 0x17
        /*000a*/ 	.short	(.L_2823 - .L_2822)
.L_2822:
        /*000c*/ 	.word	0x00000000
        /*0010*/ 	.short	0x0000
        /*0012*/ 	.short	0x0000
        /*0014*/ 	.byte	0x00, 0xf0, 0xa1, 0x04


	//----- nvinfo : EIATTR_SPARSE_MMA_MASK
	.align		4
.L_2823:
        /*0018*/ 	.byte	0x03, 0x50
        /*001a*/ 	.short	0x0000


	//----- nvinfo : EIATTR_MAXREG_COUNT
	.align		4
        /*001c*/ 	.byte	0x03, 0x1b
        /*001e*/ 	.short	0x0040


	//----- nvinfo : EIATTR_NUM_BARRIERS
	.align		4
        /*0020*/ 	.byte	0x02, 0x4c
        /*0022*/ 	.byte	0x01
	.zero		1


	//----- nvinfo : EIATTR_MERCURY_ISA_VERSION
	.align		4
        /*0024*/ 	.byte	0x03, 0x5f
        /*0026*/ 	.short	0x0101


	//----- nvinfo : EIATTR_COOP_GROUP_MASK_REGIDS
	.align		4
        /*0028*/ 	.byte	0x04, 0x29
        /*002a*/ 	.short	(.L_2825 - .L_2824)


	//   ....[0]....
.L_2824:
        /*002c*/ 	.word	0xffffffff


	//   ....[1]....
        /*0030*/ 	.word	0xffffffff


	//   ....[2]....
        /*0034*/ 	.word	0xffffffff


	//   ....[3]....
        /*0038*/ 	.word	0xffffffff


	//   ....[4]....
        /*003c*/ 	.word	0xffffffff


	//   ....[5]....
        /*0040*/ 	.word	0xffffffff


	//   ....[6]....
        /*0044*/ 	.word	0xffffffff


	//   ....[7]....
        /*0048*/ 	.word	0xffffffff


	//   ....[8]....
        /*004c*/ 	.word	0xffffffff


	//   ....[9]....
        /*0050*/ 	.word	0xffffffff


	//   ....[10]....
        /*0054*/ 	.word	0x05000013


	//   ....[11]....
        /*0058*/ 	.word	0x05000013


	//   ....[12]....
        /*005c*/ 	.word	0x05000013


	//   ....[13]....
        /*0060*/ 	.word	0x05000013


	//   ....[14]....
        /*0064*/ 	.word	0x05000013


	//   ....[15]....
        /*0068*/ 	.word	0x05000013


	//   ....[16]....
        /*006c*/ 	.word	0x05000013


	//   ....[17]....
        /*0070*/ 	.word	0x05000013


	//   ....[18]....
        /*0074*/ 	.word	0x05000013


	//   ....[19]....
        /*0078*/ 	.word	0x05000013


	//----- nvinfo : EIATTR_COOP_GROUP_INSTR_OFFSETS
	.align		4
.L_2825:
        /*007c*/ 	.byte	0x04, 0x28
        /*007e*/ 	.short	(.L_2827 - .L_2826)


	//   ....[0]....
.L_2826:
        /*0080*/ 	.word	0x000008e0


	//   ....[1]....
        /*0084*/ 	.word	0x000008f0


	//   ....[2]....
        /*0088*/ 	.word	0x00000920


	//   ....[3]....
        /*008c*/ 	.word	0x00000930


	//   ....[4]....
        /*0090*/ 	.word	0x00000960


	//   ....[5]....
        /*0094*/ 	.word	0x00000970


	//   ....[6]....
        /*0098*/ 	.word	0x000009a0


	//   ....[7]....
        /*009c*/ 	.word	0x000009b0


	//   ....[8]....
        /*00a0*/ 	.word	0x000009e0


	//   ....[9]....
        /*00a4*/ 	.word	0x000009f0


	//   ....[10]....
        /*00a8*/ 	.word	0x00000bf0


	//   ....[11]....
        /*00ac*/ 	.word	0x00000c60


	//   ....[12]....
        /*00b0*/ 	.word	0x00000cd0


	//   ....[13]....
        /*00b4*/ 	.word	0x00000d40


	//   ....[14]....
        /*00b8*/ 	.word	0x00000db0


	//   ....[15]....
        /*00bc*/ 	.word	0x00000e10


	//   ....[16]....
        /*00c0*/ 	.word	0x00000e80


	//   ....[17]....
        /*00c4*/ 	.word	0x00000ef0


	//   ....[18]....
        /*00c8*/ 	.word	0x00000f60


	//   ....[19]....
        /*00cc*/ 	.word	0x00000fd0


	//----- nvinfo : EIATTR_EXIT_INSTR_OFFSETS
	.align		4
.L_2827:
        /*00d0*/ 	.byte	0x04, 0x1c
        /*00d2*/ 	.short	(.L_2829 - .L_2828)


	//   ....[0]....
.L_2828:
        /*00d4*/ 	.word	0x00000070


	//   ....[1]....
        /*00d8*/ 	.word	0x00000b90


	//----- nvinfo : EIATTR_MAX_THREADS
	.align		4
.L_2829:
        /*00dc*/ 	.byte	0x04, 0x05
        /*00de*/ 	.short	(.L_2831 - .L_2830)
.L_2830:
        /*00e0*/ 	.word	0x00000400
        /*00e4*/ 	.word	0x00000001
        /*00e8*/ 	.word	0x00000001


	//----- nvinfo : EIATTR_CRS_STACK_SIZE
	.align		4
.L_2831:
        /*00ec*/ 	.byte	0x04, 0x1e
        /*00ee*/ 	.short	(.L_2833 - .L_2832)
.L_2832:
        /*00f0*/ 	.word	0x00000000


	//----- nvinfo : EIATTR_CBANK_PARAM_SIZE
	.align		4
.L_2833:
        /*00f4*/ 	.byte	0x03, 0x19
        /*00f6*/ 	.short	0x0128


	//----- nvinfo : EIATTR_PARAM_CBANK
	.align		4
        /*00f8*/ 	.byte	0x04, 0x0a
        /*00fa*/ 	.short	(.L_2835 - .L_2834)
	.align		4
.L_2834:
        /*00fc*/ 	.word	index@(.nv.constant0._ZN10layer_norm22ln_bwd_finalize_kernelINS_22Kernel_traits_finalizeILj3072Ef13__nv_bfloat16fS2_fjLb0ELj1024ELj4ENS_18Kernel_traits_baseILj3072EfS2_fS2_fjLj1024EEEEELb0ELb0EEEvNS_9BwdParamsE)
        /*0100*/ 	.short	0x0210
        /*0102*/ 	.short	0x0128


	//----- nvinfo : EIATTR_SW_WAR
	.align		4
.L_2835:
        /*0104*/ 	.byte	0x04, 0x36
        /*0106*/ 	.short	(.L_2837 - .L_2836)
.L_2836:
        /*0108*/ 	.word	0x00000008
.L_2837:


//--------------------- .nv.info._ZN10layer_norm13ln_bwd_kernelINS_13Kernel_traitsIf13__nv_bfloat16fS2_fjLj3072ELj1ELj1ELj4ELj16ENS_18Kernel_traits_baseILj3072EfS2_fS2_fjLj128EEEEELb1ELb0ELb1ELb0EEEvNS_9BwdParamsE --------------------------
	.section	.nv.info._ZN10layer_norm13ln_bwd_kernelINS_13Kernel_traitsIf13__nv_bfloat16fS2_fjLj3072ELj1ELj1ELj4ELj16ENS_18Kernel_traits_baseILj3072EfS2_fS2_fjLj128EEEEELb1ELb0ELb1ELb0EEEvNS_9BwdParamsE,"",@"SHT_CUDA_INFO"
	.sectionflags	@""
	.align	4


	//----- nvinfo : EIATTR_CUDA_API_VERSION
	.align		4
        /*0000*/ 	.byte	0x04, 0x37
        /*0002*/ 	.short	(.L_2839 - .L_2838)
.L_2838:
        /*0004*/ 	.word	0x00000082


	//----- nvinfo : EIATTR_KPARAM_INFO
	.align		4
.L_2839:
        /*0008*/ 	.byte	0x04, 0x17
        /*000a*/ 	.short	(.L_2841 - .L_2840)
.L_2840:
        /*000c*/ 	.word	0x00000000
        /*0010*/ 	.short	0x0000
        /*0012*/ 	.short	0x0000
        /*0014*/ 	.byte	0x00, 0xf0, 0xa1, 0x04


	//----- nvinfo : EIATTR_SPARSE_MMA_MASK
	.align		4
.L_2841:
        /*0018*/ 	.byte	0x03, 0x50
        /*001a*/ 	.short	0x0000


	//----- nvinfo : EIATTR_MAXREG_COUNT
	.align		4
        /*001c*/ 	.byte	0x03, 0x1b
        /*001e*/ 	.short	0x00ff


	//----- nvinfo : EIATTR_NUM_BARRIERS
	.align		4
        /*0020*/ 	.byte	0x02, 0x4c
        /*0022*/ 	.byte	0x01
	.zero		1


	//----- nvinfo : EIATTR_MERCURY_ISA_VERSION
	.align		4
        /*0024*/ 	.byte	0x03, 0x5f
        /*0026*/ 	.short	0x0101


	//----- nvinfo : EIATTR_COOP_GROUP_MASK_REGIDS
	.align		4
        /*0028*/ 	.byte	0x04, 0x29
        /*002a*/ 	.short	(.L_2843 - .L_2842)


	//   ....[0]....
.L_2842:
        /*002c*/ 	.word	0xffffffff


	//   ....[1]....
        /*0030*/ 	.word	0xffffffff


	//   ....[2]....
        /*0034*/ 	.word	0xffffffff


	//   ....[3]....
        /*0038*/ 	.word	0xffffffff


	//   ....[4]....
        /*003c*/ 	.word	0xffffffff


	//   ....[5]....
        /*0040*/ 	.word	0xffffffff


	//   ....[6]....
        /*0044*/ 	.word	0xffffffff


	//   ....[7]....
        /*0048*/ 	.word	0xffffffff


	//   ....[8]....
        /*004c*/ 	.word	0xffffffff


	//   ....[9]....
        /*0050*/ 	.word	0xffffffff


	//   ....[10]....
        /*0054*/ 	.word	0x0500007a


	//   ....[11]....
        /*0058*/ 	.word	0x0500007a


	//   ....[12]....
        /*005c*/ 	.word	0x0500007a


	//   ....[13]....
        /*0060*/ 	.word	0x0500007a


	//   ....[14]....
        /*0064*/ 	.word	0x0500007a


	//   ....[15]....
        /*0068*/ 	.word	0x0500007a


	//   ....[16]....
        /*006c*/ 	.word	0x0500007a


	//   ....[17]....
        /*0070*/ 	.word	0x0500007a


	//   ....[18]....
        /*0074*/ 	.word	0x0500007a


	//   ....[19]....
        /*0078*/ 	.word	0x0500007a


	//----- nvinfo : EIATTR_COOP_GROUP_INSTR_OFFSETS
	.align		4
.L_2843:
        /*007c*/ 	.byte	0x04, 0x28
        /*007e*/ 	.short	(.L_2845 - .L_2844)


	//   ....[0]....
.L_2844:
        /*0080*/ 	.word	0x00001a20


	//   ....[1]....
        /*0084*/ 	.word	0x00001a30


	//   ....[2]....
        /*0088*/ 	.word	0x00001a60


	//   ....[3]....
        /*008c*/ 	.word	0x00001a70


	//   ....[4]....
        /*0090*/ 	.word	0x00001aa0


	//   ....[5]....
        /*0094*/ 	.word	0x00001ab0


	//   ....[6]....
        /*0098*/ 	.word	0x00001ae0


	//   ....[7]....
        /*009c*/ 	.word	0x00001af0


	//   ....[8]....
        /*00a0*/ 	.word	0x00001b20


	//   ....[9]....
        /*00a4*/ 	.word	0x00001b30


	//   ....[10]....
        /*00a8*/ 	.word	0x00004230


	//   ....[11]....
        /*00ac*/ 	.word	0x00004280


	//   ....[12]....
        /*00b0*/ 	.word	0x000042f0


	//   ....[13]....
        /*00b4*/ 	.word	0x00004350


	//   ....[14]....
        /*00b8*/ 	.word	0x000043c0


	//   ....[15]....
        /*00bc*/ 	.word	0x00004420


	//   ....[16]....
        /*00c0*/ 	.word	0x00004490


	//   ....[17]....
        /*00c4*/ 	.word	0x000044f0


	//   ....[18]....
        /*00c8*/ 	.word	0x00004560


	//   ....[19]....
        /*00cc*/ 	.word	0x000045c0


	//----- nvinfo : EIATTR_EXIT_INSTR_OFFSETS
	.align		4
.L_2845:
        /*00d0*/ 	.byte	0x04, 0x1c
        /*00d2*/ 	.short	(.L_2847 - .L_2846)


	//   ....[0]....
.L_2846:
        /*00d4*/ 	.word	0x00004140


	//   ....[1]....
        /*00d8*/ 	.word	0x000041d0


	//----- nvinfo : EIATTR_MAX_THREADS
	.align		4
.L_2847:
        /*00dc*/ 	.byte	0x04, 0x05
        /*00de*/ 	.short	(.L_2849 - .L_2848)
.L_2848:
        /*00e0*/ 	.word	0x00000080
        /*00e4*/ 	.word	0x00000001
        /*00e8*/ 	.word	0x00000001


	//----- nvinfo : EIATTR_CRS_STACK_SIZE
	.align		4
.L_2849:
        /*00ec*/ 	.byte	0x04, 0x1e
        /*00ee*/ 	.short	(.L_2851 - .L_2850)
.L_2850:
        /*00f0*/ 	.word	0x00000000


	//----- nvinfo : EIATTR_CBANK_PARAM_SIZE
	.align		4
.L_2851:
        /*00f4*/ 	.byte	0x03, 0x19
        /*00f6*/ 	.short	0x0128


	//----- nvinfo : EIATTR_PARAM_CBANK
	.align		4
        /*00f8*/ 	.byte	0x04, 0x0a
        /*00fa*/ 	.short	(.L_2853 - .L_2852)
	.align		4
.L_2852:
        /*00fc*/ 	.word	index@(.nv.constant0._ZN10layer_norm13ln_bwd_kernelINS_13Kernel_traitsIf13__nv_bfloat16fS2_fjLj3072ELj1ELj1ELj4ELj16ENS_18Kernel_traits_baseILj3072EfS2_fS2_fjLj128EEEEELb1ELb0ELb1ELb0EEEvNS_9BwdParamsE)
        /*0100*/ 	.short	0x0210
        /*0102*/ 	.short	0x0128


	//----- nvinfo : EIATTR_SW_WAR
	.align		4
.L_2853:
        /*0104*/ 	.byte	0x04, 0x36
        /*0106*/ 	.short	(.L_2855 - .L_2854)
.L_2854:
        /*0108*/ 	.word	0x00000008
.L_2855:


//--------------------- .nv.info._ZN10layer_norm22ln_bwd_finalize_kernelINS_22Kernel_traits_finalizeILj3072Ef13__nv_bfloat16fS2_fjLb0ELj1024ELj4ENS_18Kernel_traits_baseILj3072EfS2_fS2_fjLj1024EEEEELb0ELb1EEEvNS_9BwdParamsE --------------------------
	.section	.nv.info._ZN10layer_norm22ln_bwd_finalize_kernelINS_22Kernel_traits_finalizeILj3072Ef13__nv_bfloat16fS2_fjLb0ELj1024ELj4ENS_18Kernel_traits_baseILj3072EfS2_fS2_fjLj1024EEEEELb0ELb1EEEvNS_9BwdParamsE,"",@"SHT_CUDA_INFO"
	.sectionflags	@""
	.align	4


	//----- nvinfo : EIATTR_CUDA_API_VERSION
	.align		4
        /*0000*/ 	.byte	0x04, 0x37
        /*0002*/ 	.short	(.L_2857 - .L_2856)
.L_2856:
        /*0004*/ 	.word	0x00000082


	//----- nvinfo : EIATTR_KPARAM_INFO
	.align		4
.L_2857:
        /*0008*/ 	.byte	0x04, 0x17
        /*000a*/ 	.short	(.L_2859 - .L_2858)
.L_2858:
        /*000c*/ 	.word	0x00000000
        /*0010*/ 	.short	0x0000
        /*0012*/ 	.short	0x0000
        /*0014*/ 	.byte	0x00, 0xf0, 0xa1, 0x04


	//----- nvinfo : EIATTR_SPARSE_MMA_MASK
	.align		4
.L_2859:
        /*0018*/ 	.byte	0x03, 0x50
        /*001a*/ 	.short	0x0000


	//----- nvinfo : EIATTR_MAXREG_COUNT
	.align		4
        /*001c*/ 	.byte	0x03, 0x1b
        /*001e*/ 	.short	0x0040


	//----- nvinfo : EIATTR_NUM_BARRIERS
	.align		4
        /*0020*/ 	.byte	0x02, 0x4c
        /*0022*/ 	.byte	0x01
	.zero		1


	//----- nvinfo : EIATTR_MERCURY_ISA_VERSION
	.align		4
        /*0024*/ 	.byte	0x03, 0x5f
        /*0026*/ 	.short	0x0101


	//----- nvinfo : EIATTR_COOP_GROUP_MASK_REGIDS
	.align		4
        /*0028*/ 	.byte	0x04, 0x29
        /*002a*/ 	.short	(.L_2861 - .L_2860)


	//   ....[0]....
.L_2860:
        /*002c*/ 	.word	0xffffffff


	//   ....[1]....
        /*0030*/ 	.word	0xffffffff


	//   ....[2]....
        /*0034*/ 	.word	0xffffffff


	//   ....[3]....
        /*0038*/ 	.word	0xffffffff


	//   ....[4]....
        /*003c*/ 	.word	0xffffffff


	//   ....[5]....
        /*0040*/ 	.word	0xffffffff


	//   ....[6]....
        /*0044*/ 	.word	0xffffffff


	//   ....[7]....
        /*0048*/ 	.word	0xffffffff


	//   ....[8]....
        /*004c*/ 	.word	0xffffffff


	//   ....[9]....
        /*0050*/ 	.word	0xffffffff


	//   ....[10]....
        /*0054*/ 	.word	0x05000011


	//   ....[11]....
        /*0058*/ 	.word	0x05000011


	//   ....[12]....
        /*005c*/ 	.word	0x05000011


	//   ....[13]....
        /*0060*/ 	.word	0x05000011


	//   ....[14]....
        /*0064*/ 	.word	0x05000011


	//   ....[15]....
        /*0068*/ 	.word	0x05000011


	//   ....[16]....
        /*006c*/ 	.word	0x05000011


	//   ....[17]....
        /*0070*/ 	.word	0x05000011


	//   ....[18]....
        /*0074*/ 	.word	0x05000011


	//   ....[19]....
        /*0078*/ 	.word	0x05000011


	//----- nvinfo : EIATTR_COOP_GROUP_INSTR_OFFSETS
	.align		4
.L_2861:
        /*007c*/ 	.byte	0x04, 0x28
        /*007e*/ 	.short	(.L_2863 - .L_2862)


	//   ....[0]....
.L_2862:
        /*0080*/ 	.word	0x000008e0


	//   ....[1]....
        /*0084*/ 	.word	0x000008f0


	//   ....[2]....
        /*0088*/ 	.word	0x00000920


	//   ....[3]....
        /*008c*/ 	.word	0x00000930


	//   ....[4]....
        /*0090*/ 	.word	0x00000960


	//   ....[5]....
        /*0094*/ 	.word	0x00000970


	//   ....[6]....
        /*0098*/ 	.word	0x000009a0


	//   ....[7]....
        /*009c*/ 	.word	0x000009b0


	//   ....[8]....
        /*00a0*/ 	.word	0x000009e0


	//   ....[9]....
        /*00a4*/ 	.word	0x000009f0


	//   ....[10]....
        /*00a8*/ 	.word	0x00000ba0


	//   ....[11]....
        /*00ac*/ 	.word	0x00000c10


	//   ....[12]....
        /*00b0*/ 	.word	0x00000c80


	//   ....[13]....
        /*00b4*/ 	.word	0x00000cf0


	//   ....[14]....
        /*00b8*/ 	.word	0x00000d60


	//   ....[15]....
        /*00bc*/ 	.word	0x00000dc0


	//   ....[16]....
        /*00c0*/ 	.word	0x00000e30


	//   ....[17]....
        /*00c4*/ 	.word	0x00000ea0


	//   ....[18]....
        /*00c8*/ 	.word	0x00000f10


	//   ....[19]....
        /*00cc*/ 	.word	0x00000f80


	//----- nvinfo : EIATTR_EXIT_INSTR_OFFSETS
	.align		4
.L_2863:
        /*00d0*/ 	.byte	0x04, 0x1c
        /*00d2*/ 	.short	(.L_2865 - .L_2864)


	//   ....[0]....
.L_2864:
        /*00d4*/ 	.word	0x00000070


	//   ....[1]....
        /*00d8*/ 	.word	0x00000b40


	//----- nvinfo : EIATTR_MAX_THREADS
	.align		4
.L_2865:
        /*00dc*/ 	.byte	0x04, 0x05
        /*00de*/ 	.short	(.L_2867 - .L_2866)
.L_2866:
        /*00e0*/ 	.word	0x00000400
        /*00e4*/ 	.word	0x00000001
        /*00e8*/ 	.word	0x00000001


	//----- nvinfo : EIATTR_CRS_STACK_SIZE
	.align		4
.L_2867:
        /*00ec*/ 	.byte	0x04, 0x1e
        /*00ee*/ 	.short	(.L_2869 - .L_2868)
.L_2868:
        /*00f0*/ 	.word	0x00000000


	//----- nvinfo : EIATTR_CBANK_PARAM_SIZE
	.align		4
.L_2869:
        /*00f4*/ 	.byte	0x03, 0x19
        /*00f6*/ 	.short	0x0128


	//----- nvinfo : EIATTR_PARAM_CBANK
	.align		4
        /*00f8*/ 	.byte	0x04, 0x0a
        /*00fa*/ 	.short	(.L_2871 - .L_2870)
	.align		4
.L_2870:
        /*00fc*/ 	.word	index@(.nv.constant0._ZN10layer_norm22ln_bwd_finalize_kernelINS_22Kernel_traits_finalizeILj3072Ef13__nv_bfloat16fS2_fjLb0ELj1024ELj4ENS_18Kernel_traits_baseILj3072EfS2_fS2_fjLj1024EEEEELb0ELb1EEEvNS_9BwdParamsE)
        /*0100*/ 	.short	0x0210
        /*0102*/ 	.short	0x0128


	//----- nvinfo : EIATTR_SW_WAR
	.align		4
.L_2871:
        /*0104*/ 	.byte	0x04, 0x36
        /*0106*/ 	.short	(.L_2873 - .L_2872)
.L_2872:
        /*0108*/ 	.word	0x00000008
.L_2873:


//--------------------- .nv.info._ZN10layer_norm13ln_bwd_kernelINS_13Kernel_traitsIf13__nv_bfloat16fS2_fjLj3072ELj1ELj1ELj4ELj16ENS_18Kernel_traits_baseILj3072EfS2_fS2_fjLj128EEEEELb1ELb0ELb1ELb1EEEvNS_9BwdParamsE --------------------------
	.section	.nv.info._ZN10layer_norm13ln_bwd_kernelINS_13Kernel_traitsIf13__nv_bfloat16fS2_fjLj3072ELj1ELj1ELj4ELj16ENS_18Kernel_traits_baseILj3072EfS2_fS2_fjLj128EEEEELb1ELb0ELb1ELb1EEEvNS_9BwdParamsE,"",@"SHT_CUDA_INFO"
	.sectionflags	@""
	.align	4


	//----- nvinfo : EIATTR_CUDA_API_VERSION
	.align		4
        /*0000*/ 	.byte	0x04, 0x37
        /*0002*/ 	.short	(.L_2875 - .L_2874)
.L_2874:
        /*0004*/ 	.word	0x00000082


	//----- nvinfo : EIATTR_KPARAM_INFO
	.align		4
.L_2875:
        /*0008*/ 	.byte	0x04, 0x17
        /*000a*/ 	.short	(.L_2877 - .L_2876)
.L_2876:
        /*000c*/ 	.word	0x00000000
        /*0010*/ 	.short	0x0000
        /*0012*/ 	.short	0x0000
        /*0014*/ 	.byte	0x00, 0xf0, 0xa1, 0x04


	//----- nvinfo : EIATTR_SPARSE_MMA_MASK
	.align		4
.L_2877:
        /*0018*/ 	.byte	0x03, 0x50
        /*001a*/ 	.short	0x0000


	//----- nvinfo : EIATTR_MAXREG_COUNT
	.align		4
        /*001c*/ 	.byte	0x03, 0x1b
        /*001e*/ 	.short	0x00ff


	//----- nvinfo : EIATTR_NUM_BARRIERS
	.align		4
        /*0020*/ 	.byte	0x02, 0x4c
        /*0022*/ 	.byte	0x01
	.zero		1


	//----- nvinfo : EIATTR_MERCURY_ISA_VERSION
	.align		4
        /*0024*/ 	.byte	0x03, 0x5f
        /*0026*/ 	.short	0x0101


	//----- nvinfo : EIATTR_COOP_GROUP_MASK_REGIDS
	.align		4
        /*0028*/ 	.byte	0x04, 0x29
        /*002a*/ 	.short	(.L_2879 - .L_2878)


	//   ....[0]....
.L_2878:
        /*002c*/ 	.word	0xffffffff


	//   ....[1]....
        /*0030*/ 	.word	0xffffffff


	//   ....[2]....
        /*0034*/ 	.word	0xffffffff


	//   ....[3]....
        /*0038*/ 	.word	0xffffffff


	//   ....[4]....
        /*003c*/ 	.word	0xffffffff


	//   ....[5]....
        /*0040*/ 	.word	0xffffffff


	//   ....[6]....
        /*0044*/ 	.word	0xffffffff


	//   ....[7]....
        /*0048*/ 	.word	0xffffffff


	//   ....[8]....
        /*004c*/ 	.word	0xffffffff


	//   ....[9]....
        /*0050*/ 	.word	0xffffffff


	//   ....[10]....
        /*0054*/ 	.word	0x05000080


	//   ....[11]....
        /*0058*/ 	.word	0x05000080


	//   ....[12]....
        /*005c*/ 	.word	0x05000080


	//   ....[13]....
        /*0060*/ 	.word	0x05000080


	//   ....[14]....
        /*0064*/ 	.word	0x05000080


	//   ....[15]....
        /*0068*/ 	.word	0x05000080


	//   ....[16]....
        /*006c*/ 	.word	0x05000080


	//   ....[17]....
        /*0070*/ 	.word	0x05000080


	//   ....[18]....
        /*0074*/ 	.word	0x05000080


	//   ....[19]....
        /*0078*/ 	.word	0x05000080


	//----- nvinfo : EIATTR_COOP_GROUP_INSTR_OFFSETS
	.align		4
.L_2879:
        /*007c*/ 	.byte	0x04, 0x28
        /*007e*/ 	.short	(.L_2881 - .L_2880)


	//   ....[0]....
.L_2880:
        /*0080*/ 	.word	0x00001920


	//   ....[1]....
        /*0084*/ 	.word	0x00001930


	//   ....[2]....
        /*0088*/ 	.word	0x00001960


	//   ....[3]....
        /*008c*/ 	.word	0x00001970


	//   ....[4]....
        /*0090*/ 	.word	0x000019a0


	//   ....[5]....
        /*0094*/ 	.word	0x000019b0


	//   ....[6]....
        /*0098*/ 	.word	0x000019e0


	//   ....[7]....
        /*009c*/ 	.word	0x000019f0


	//   ....[8]....
        /*00a0*/ 	.word	0x00001a20


	//   ....[9]....
        /*00a4*/ 	.word	0x00001a30


	//   ....[10]....
        /*00a8*/ 	.word	0x00003dd0


	//   ....[11]....
        /*00ac*/ 	.word	0x00003e20


	//   ....[12]....
        /*00b0*/ 	.word	0x00003e90


	//   ....[13]....
        /*00b4*/ 	.word	0x00003ef0


	//   ....[14]....
        /*00b8*/ 	.word	0x00003f60


	//   ....[15]....
        /*00bc*/ 	.word	0x00003fc0


	//   ....[16]....
        /*00c0*/ 	.word	0x00004030


	//   ....[17]....
        /*00c4*/ 	.word	0x00004090


	//   ....[18]....
        /*00c8*/ 	.word	0x00004100


	//   ....[19]....
        /*00cc*/ 	.word	0x00004160


	//----- nvinfo : EIATTR_EXIT_INSTR_OFFSETS
	.align		4
.L_2881:
        /*00d0*/ 	.byte	0x04, 0x1c
        /*00d2*/ 	.short	(.L_2883 - .L_2882)


	//   ....[0]....
.L_2882:
        /*00d4*/ 	.word	0x00003d70


	//----- nvinfo : EIATTR_MAX_THREADS
	.align		4
.L_2883:
        /*00d8*/ 	.byte	0x04, 0x05
        /*00da*/ 	.short	(.L_2885 - .L_2884)
.L_2884:
        /*00dc*/ 	.word	0x00000080
        /*00e0*/ 	.word	0x00000001
        /*00e4*/ 	.word	0x00000001


	//----- nvinfo : EIATTR_CRS_STACK_SIZE
	.align		4
.L_2885:
        /*00e8*/ 	.byte	0x04, 0x1e
        /*00ea*/ 	.short	(.L_2887 - .L_2886)
.L_2886:
        /*00ec*/ 	.word	0x00000000


	//----- nvinfo : EIATTR_CBANK_PARAM_SIZE
	.align		4
.L_2887:
        /*00f0*/ 	.byte	0x03, 0x19
        /*00f2*/ 	.short	0x0128


	//----- nvinfo : EIATTR_PARAM_CBANK
	.align		4
        /*00f4*/ 	.byte	0x04, 0x0a
        /*00f6*/ 	.short	(.L_2889 - .L_2888)
	.align		4
.L_2888:
        /*00f8*/ 	.word	index@(.nv.constant0._ZN10layer_norm13ln_bwd_kernelINS_13Kernel_traitsIf13__nv_bfloat16fS2_fjLj3072ELj1ELj1ELj4ELj16ENS_18Kernel_traits_baseILj3072EfS2_fS2_fjLj128EEEEELb1ELb0ELb1ELb1EEEvNS_9BwdParamsE)
        /*00fc*/ 	.short	0x0210
        /*00fe*/ 	.short	0x0128


	//----- nvinfo : EIATTR_SW_WAR
	.align		4
.L_2889:
        /*0100*/ 	.byte	0x04, 0x36
        /*0102*/ 	.short	(.L_2891 - .L_2890)
.L_2890:
        /*0104*/ 	.word	0x00000008
.L_2891:


//--------------------- .nv.info._ZN10layer_norm13ln_bwd_kernelINS_13Kernel_traitsIf13__nv_bfloat16fS2_fjLj3072ELj1ELj1ELj4ELj16ENS_18Kernel_traits_baseILj3072EfS2_fS2_fjLj128EEEEELb1ELb1ELb0ELb0EEEvNS_9BwdParamsE --------------------------
	.section	.nv.info._ZN10layer_norm13ln_bwd_kernelINS_13Kernel_traitsIf13__nv_bfloat16fS2_fjLj3072ELj1ELj1ELj4ELj16ENS_18Kernel_traits_baseILj3072EfS2_fS2_fjLj128EEEEELb1ELb1ELb0ELb0EEEvNS_9BwdParamsE,"",@"SHT_CUDA_INFO"
	.sectionflags	@""
	.align	4


	//----- nvinfo : EIATTR_CUDA_API_VERSION
	.align		4
        /*0000*/ 	.byte	0x04, 0x37
        /*0002*/ 	.short	(.L_2893 - .L_2892)
.L_2892:
        /*0004*/ 	.word	0x00000082


	//----- nvinfo : EIATTR_KPARAM_INFO
	.align		4
.L_2893:
        /*0008*/ 	.byte	0x04, 0x17
        /*000a*/ 	.short	(.L_2895 - .L_2894)
.L_2894:
        /*000c*/ 	.word	0x00000000
        /*0010*/ 	.short	0x0000
        /*0012*/ 	.short	0x0000
        /*0014*/ 	.byte	0x00, 0xf0, 0xa1, 0x04


	//----- nvinfo : EIATTR_SPARSE_MMA_MASK
	.align		4
.L_2895:
        /*0018*/ 	.byte	0x03, 0x50
        /*001a*/ 	.short	0x0000


	//----- nvinfo : EIATTR_MAXREG_COUNT
	.align		4
        /*001c*/ 	.byte	0x03, 0x1b
        /*001e*/ 	.short	0x00ff


	//----- nvinfo : EIATTR_NUM_BARRIERS
	.align		4
        /*0020*/ 	.byte	0x02, 0x4c
        /*0022*/ 	.byte	0x01
	.zero		1


	//----- nvinfo : EIATTR_MERCURY_ISA_VERSION
	.align		4
        /*0024*/ 	.byte	0x03, 0x5f
        /*0026*/ 	.short	0x0101


	//----- nvinfo : EIATTR_COOP_GROUP_MASK_REGIDS
	.align		4
        /*0028*/ 	.byte	0x04, 0x29
        /*002a*/ 	.short	(.L_2897 - .L_2896)


	//   ....[0]....
.L_2896:
        /*002c*/ 	.word	0xffffffff


	//   ....[1]....
        /*0030*/ 	.word	0xffffffff


	//   ....[2]....
        /*0034*/ 	.word	0xffffffff


	//   ....[3]....
        /*0038*/ 	.word	0xffffffff


	//   ....[4]....
        /*003c*/ 	.word	0xffffffff


	//   ....[5]....
        /*0040*/ 	.word	0xffffffff


	//   ....[6]....
        /*0044*/ 	.word	0xffffffff


	//   ....[7]....
        /*0048*/ 	.word	0xffffffff


	//   ....[8]....
        /*004c*/ 	.word	0xffffffff


	//   ....[9]....
        /*0050*/ 	.word	0xffffffff


	//   ....[10]....
        /*0054*/ 	.word	0x050000bb


	//   ....[11]....
        /*0058*/ 	.word	0x050000bb


	//   ....[12]....
        /*005c*/ 	.word	0x050000bb


	//   ....[13]....
        /*0060*/ 	.word	0x050000bb


	//   ....[14]....
        /*0064*/ 	.word	0x050000bb


	//   ....[15]....
        /*0068*/ 	.word	0x050000bb


	//   ....[16]....
        /*006c*/ 	.word	0x050000bb


	//   ....[17]....
        /*0070*/ 	.word	0x050000bb


	//   ....[18]....
        /*0074*/ 	.word	0x050000bb


	//   ....[19]....
        /*0078*/ 	.word	0x050000bb


	//----- nvinfo : EIATTR_COOP_GROUP_INSTR_OFFSETS
	.align		4
.L_2897:
        /*007c*/ 	.byte	0x04, 0x28
        /*007e*/ 	.short	(.L_2899 - .L_2898)


	//   ....[0]....
.L_2898:
        /*0080*/ 	.word	0x00001880


	//   ....[1]....
        /*0084*/ 	.word	0x00001890


	//   ....[2]....
        /*0088*/ 	.word	0x000018c0


	//   ....[3]....
        /*008c*/ 	.word	0x000018d0


	//   ....[4]....
        /*0090*/ 	.word	0x00001900


	//   ....[5]....
        /*0094*/ 	.word	0x00001910


	//   ....[6]....
        /*0098*/ 	.word	0x00001940


	//   ....[7]....
        /*009c*/ 	.word	0x00001950


	//   ....[8]....
        /*00a0*/ 	.word	0x00001980


	//   ....[9]....
        /*00a4*/ 	.word	0x00001990


	//   ....[10]....
        /*00a8*/ 	.word	0x00003990


	//   ....[11]....
        /*00ac*/ 	.word	0x000039e0


	//   ....[12]....
        /*00b0*/ 	.word	0x00003a50


	//   ....[13]....
        /*00b4*/ 	.word	0x00003ab0


	//   ....[14]....
        /*00b8*/ 	.word	0x00003b20


	//   ....[15]....
        /*00bc*/ 	.word	0x00003b80


	//   ....[16]....
        /*00c0*/ 	.word	0x00003bf0


	//   ....[17]....
        /*00c4*/ 	.word	0x00003c50


	//   ....[18]....
        /*00c8*/ 	.word	0x00003cc0


	//   ....[19]....
        /*00cc*/ 	.word	0x00003d20


	//----- nvinfo : EIATTR_EXIT_INSTR_OFFSETS
	.align		4
.L_2899:
        /*00d0*/ 	.byte	0x04, 0x1c
        /*00d2*/ 	.short	(.L_2901 - .L_2900)


	//   ....[0]....
.L_2900:
        /*00d4*/ 	.word	0x00003860


	//   ....[1]....
        /*00d8*/ 	.word	0x00003930


	//----- nvinfo : EIATTR_MAX_THREADS
	.align		4
.L_2901:
        /*00dc*/ 	.byte	0x04, 0x05
        /*00de*/ 	.short	(.L_2903 - .L_2902)
.L_2902:
        /*00e0*/ 	.word	0x00000080
        /*00e4*/ 	.word	0x00000001
        /*00e8*/ 	.word	0x00000001


	//----- nvinfo : EIATTR_CRS_STACK_SIZE
	.align		4
.L_2903:
        /*00ec*/ 	.byte	0x04, 0x1e
        /*00ee*/ 	.short	(.L_2905 - .L_2904)
.L_2904:
        /*00f0*/ 	.word	0x00000000


	//----- nvinfo : EIATTR_CBANK_PARAM_SIZE
	.align		4
.L_2905:
        /*00f4*/ 	.byte	0x03, 0x19
        /*00f6*/ 	.short	0x0128


	//----- nvinfo : EIATTR_PARAM_CBANK
	.align		4
        /*00f8*/ 	.byte	0x04, 0x0a
        /*00fa*/ 	.short	(.L_2907 - .L_2906)
	.align		4
.L_2906:
        /*00fc*/ 	.word	index@(.nv.constant0._ZN10layer_norm13ln_bwd_kernelINS_13Kernel_traitsIf13__nv_bfloat16fS2_fjLj3072ELj1ELj1ELj4ELj16ENS_18Kernel_traits_baseILj3072EfS2_fS2_fjLj128EEEEELb1ELb1ELb0ELb0EEEvNS_9BwdParamsE)
        /*0100*/ 	.short	0x0210
        /*0102*/ 	.short	0x0128


	//----- nvinfo : EIATTR_SW_WAR
	.align		4
.L_2907:
        /*0104*/ 	.byte	0x04, 0x36
        /*0106*/ 	.short	(.L_2909 - .L_2908)
.L_2908:
        /*0108*/ 	.word	0x00000008
.L_2909:


//--------------------- .nv.info._ZN10layer_norm13ln_bwd_kernelINS_13Kernel_traitsIf13__nv_bfloat16fS2_fjLj3072ELj1ELj1ELj4ELj16ENS_18Kernel_traits_baseILj3072EfS2_fS2_fjLj128EEEEELb1ELb1ELb0ELb1EEEvNS_9BwdParamsE --------------------------
	.section	.nv.info._ZN10layer_norm13ln_bwd_kernelINS_13Kernel_traitsIf13__nv_bfloat16fS2_fjLj3072ELj1ELj1ELj4ELj16ENS_18Kernel_traits_baseILj3072EfS2_fS2_fjLj128EEEEELb1ELb1ELb0ELb1EEEvNS_9BwdParamsE,"",@"SHT_CUDA_INFO"
	.sectionflags	@""
	.align	4


	//----- nvinfo : EIATTR_CUDA_API_VERSION
	.align		4
        /*0000*/ 	.byte	0x04, 0x37
        /*0002*/ 	.short	(.L_2911 - .L_2910)
.L_2910:
        /*0004*/ 	.word	0x00000082


	//----- nvinfo : EIATTR_KPARAM_INFO
	.align		4
.L_2911:
        /*0008*/ 	.byte	0x04, 0x17
        /*000a*/ 	.short	(.L_2913 - .L_2912)
.L_2912:
        /*000c*/ 	.word	0x00000000
        /*0010*/ 	.short	0x0000
        /*0012*/ 	.short	0x0000
        /*0014*/ 	.byte	0x00, 0xf0, 0xa1, 0x04


	//----- nvinfo : EIATTR_SPARSE_MMA_MASK
	.align		4
.L_2913:
        /*0018*/ 	.byte	0x03, 0x50
        /*001a*/ 	.short	0x0000


	//----- nvinfo : EIATTR_MAXREG_COUNT
	.align		4
        /*001c*/ 	.byte	0x03, 0x1b
        /*001e*/ 	.short	0x00ff


	//----- nvinfo : EIATTR_NUM_BARRIERS
	.align		4
        /*0020*/ 	.byte	0x02, 0x4c
        /*0022*/ 	.byte	0x01
	.zero		1


	//----- nvinfo : EIATTR_MERCURY_ISA_VERSION
	.align		4
        /*0024*/ 	.byte	0x03, 0x5f
        /*0026*/ 	.short	0x0101


	//----- nvinfo : EIATTR_COOP_GROUP_MASK_REGIDS
	.align		4
        /*0028*/ 	.byte	0x04, 0x29
        /*002a*/ 	.short	(.L_2915 - .L_2914)


	//   ....[0]....
.L_2914:
        /*002c*/ 	.word	0xffffffff


	//   ....[1]....
        /*0030*/ 	.word	0xffffffff


	//   ....[2]....
        /*0034*/ 	.word	0xffffffff


	//   ....[3]....
        /*0038*/ 	.word	0xffffffff


	//   ....[4]....
        /*003c*/ 	.word	0xffffffff


	//   ....[5]....
        /*0040*/ 	.word	0xffffffff


	//   ....[6]....
        /*0044*/ 	.word	0xffffffff


	//   ....[7]....
        /*0048*/ 	.word	0xffffffff


	//   ....[8]....
        /*004c*/ 	.word	0xffffffff


	//   ....[9]....
        /*0050*/ 	.word	0xffffffff


	//   ....[10]....
        /*0054*/ 	.word	0x0500007d


	//   ....[11]....
        /*0058*/ 	.word	0x0500007d


	//   ....[12]....
        /*005c*/ 	.word	0x0500007d


	//   ....[13]....
        /*0060*/ 	.word	0x0500007d


	//   ....[14]....
        /*0064*/ 	.word	0x0500007d


	//   ....[15]....
        /*0068*/ 	.word	0x0500007d


	//   ....[16]....
        /*006c*/ 	.word	0x0500007d


	//   ....[17]....
        /*0070*/ 	.word	0x0500007d


	//   ....[18]....
        /*0074*/ 	.word	0x0500007d


	//   ....[19]....
        /*0078*/ 	.word	0x0500007d


	//----- nvinfo : EIATTR_COOP_GROUP_INSTR_OFFSETS
	.align		4
.L_2915:
        /*007c*/ 	.byte	0x04, 0x28
        /*007e*/ 	.short	(.L_2917 - .L_2916)


	//   ....[0]....
.L_2916:
        /*0080*/ 	.word	0x00001820


	//   ....[1]....
        /*0084*/ 	.word	0x00001830


	//   ....[2]....
        /*0088*/ 	.word	0x00001860


	//   ....[3]....
        /*008c*/ 	.word	0x00001870


	//   ....[4]....
        /*0090*/ 	.word	0x000018a0


	//   ....[5]....
        /*0094*/ 	.word	0x000018b0


	//   ....[6]....
        /*0098*/ 	.word	0x000018e0


	//   ....[7]....
        /*009c*/ 	.word	0x000018f0


	//   ....[8]....
        /*00a0*/ 	.word	0x00001920


	//   ....[9]....
        /*00a4*/ 	.word	0x00001930


	//   ....[10]....
        /*00a8*/ 	.word	0x00003960


	//   ....[11]....
        /*00ac*/ 	.word	0x000039b0


	//   ....[12]....
        /*00b0*/ 	.word	0x00003a20


	//   ....[13]....
        /*00b4*/ 	.word	0x00003a80


	//   ....[14]....
        /*00b8*/ 	.word	0x00003af0


	//   ....[15]....
        /*00bc*/ 	.word	0x00003b50


	//   ....[16]....
        /*00c0*/ 	.word	0x00003bc0


	//   ....[17]....
        /*00c4*/ 	.word	0x00003c20


	//   ....[18]....
        /*00c8*/ 	.word	0x00003c90


	//   ....[19]....
        /*00cc*/ 	.word	0x00003cf0


	//----- nvinfo : EIATTR_EXIT_INSTR_OFFSETS
	.align		4
.L_2917:
        /*00d0*/ 	.byte	0x04, 0x1c
        /*00d2*/ 	.short	(.L_2919 - .L_2918)


	//   ....[0]....
.L_2918:
        /*00d4*/ 	.word	0x00003900


	//----- nvinfo : EIATTR_MAX_THREADS
	.align		4
.L_2919:
        /*00d8*/ 	.byte	0x04, 0x05
        /*00da*/ 	.short	(.L_2921 - .L_2920)
.L_2920:
        /*00dc*/ 	.word	0x00000080
        /*00e0*/ 	.word	0x00000001
        /*00e4*/ 	.word	0x00000001


	//----- nvinfo : EIATTR_CRS_STACK_SIZE
	.align		4
.L_2921:
        /*00e8*/ 	.byte	0x04, 0x1e
        /*00ea*/ 	.short	(.L_2923 - .L_2922)
.L_2922:
        /*00ec*/ 	.word	0x00000000


	//----- nvinfo : EIATTR_CBANK_PARAM_SIZE
	.align		4
.L_2923:
        /*00f0*/ 	.byte	0x03, 0x19
        /*00f2*/ 	.short	0x0128


	//----- nvinfo : EIATTR_PARAM_CBANK
	.align		4
        /*00f4*/ 	.byte	0x04, 0x0a
        /*00f6*/ 	.short	(.L_2925 - .L_2924)
	.align		4
.L_2924:
        /*00f8*/ 	.word	index@(.nv.constant0._ZN10layer_norm13ln_bwd_kernelINS_13Kernel_traitsIf13__nv_bfloat16fS2_fjLj3072ELj1ELj1ELj4ELj16ENS_18Kernel_traits_baseILj3072EfS2_fS2_fjLj128EEEEELb1ELb1ELb0ELb1EEEvNS_9BwdParamsE)
        /*00fc*/ 	.short	0x0210
        /*00fe*/ 	.short	0x0128


	//----- nvinfo : EIATTR_SW_WAR
	.align		4
.L_2925:
        /*0100*/ 	.byte	0x04, 0x36
        /*0102*/ 	.short	(.L_2927 - .L_2926)
.L_2926:
        /*0104*/ 	.word	0x00000008
.L_2927:


//--------------------- .nv.info._ZN10layer_norm22ln_bwd_finalize_kernelINS_22Kernel_traits_finalizeILj3072Ef13__nv_bfloat16fS2_fjLb1ELj1024ELj4ENS_18Kernel_traits_baseILj3072EfS2_fS2_fjLj1024EEEEELb1ELb0EEEvNS_9BwdParamsE --------------------------
	.section	.nv.info._ZN10layer_norm22ln_bwd_finalize_kernelINS_22Kernel_traits_finalizeILj3072Ef13__nv_bfloat16fS2_fjLb1ELj1024ELj4ENS_18Kernel_traits_baseILj3072EfS2_fS2_fjLj1024EEEEELb1ELb0EEEvNS_9BwdParamsE,"",@"SHT_CUDA_INFO"
	.sectionflags	@""
	.align	4


	//----- nvinfo : EIATTR_CUDA_API_VERSION
	.align		4
        /*0000*/ 	.byte	0x04, 0x37
        /*0002*/ 	.short	(.L_2929 - .L_2928)
.L_2928:
        /*0004*/ 	.word	0x00000082


	//----- nvinfo : EIATTR_KPARAM_INFO
	.align		4
.L_2929:
        /*0008*/ 	.byte	0x04, 0x17
        /*000a*/ 	.short	(.L_2931 - .L_2930)
.L_2930:
        /*000c*/ 	.word	0x00000000
        /*0010*/ 	.short	0x0000
        /*0012*/ 	.short	0x0000
        /*0014*/ 	.byte	0x00, 0xf0, 0xa1, 0x04


	//----- nvinfo : EIATTR_SPARSE_MMA_MASK
	.align		4
.L_2931:
        /*0018*/ 	.byte	0x03, 0x50
        /*001a*/ 	.short	0x0000


	//----- nvinfo : EIATTR_MAXREG_COUNT
	.align		4
        /*001c*/ 	.byte	0x03, 0x1b
        /*001e*/ 	.short	0x0040


	//----- nvinfo : EIATTR_NUM_BARRIERS
	.align		4
        /*0020*/ 	.byte	0x02, 0x4c
        /*0022*/ 	.byte	0x01
	.zero		1


	//----- nvinfo : EIATTR_MERCURY_ISA_VERSION
	.align		4
        /*0024*/ 	.byte	0x03, 0x5f
        /*0026*/ 	.short	0x0101


	//----- nvinfo : EIATTR_COOP_GROUP_MASK_REGIDS
	.align		4
        /*0028*/ 	.byte	0x04, 0x29
        /*002a*/ 	.short	(.L_2933 - .L_2932)


	//   ....[0]....
.L_2932:
        /*002c*/ 	.word	0xffffffff


	//   ....[1]....
        /*0030*/ 	.word	0xffffffff


	//   ....[2]....
        /*0034*/ 	.word	0xffffffff


	//   ....[3]....
        /*0038*/ 	.word	0xffffffff


	//   ....[4]....
        /*003c*/ 	.word	0xffffffff


	//   ....[5]....
        /*0040*/ 	.word	0xffffffff


	//   ....[6]....
        /*0044*/ 	.word	0xffffffff


	//   ....[7]....
        /*0048*/ 	.word	0xffffffff


	//   ....[8]....
        /*004c*/ 	.word	0xffffffff


	//   ....[9]....
        /*0050*/ 	.word	0xffffffff


	//   ....[10]....
        /*0054*/ 	.word	0xffffffff


	//   ....[11]....
        /*0058*/ 	.word	0xffffffff


	//   ....[12]....
        /*005c*/ 	.word	0xffffffff


	//   ....[13]....
        /*0060*/ 	.word	0xffffffff


	//   ....[14]....
        /*0064*/ 	.word	0xffffffff


	//   ....[15]....
        /*0068*/ 	.word	0x05000014


	//   ....[16]....
        /*006c*/ 	.word	0x05000014


	//   ....[17]....
        /*0070*/ 	.word	0x05000014


	//   ....[18]....
        /*0074*/ 	.word	0x05000014


	//   ....[19]....
        /*0078*/ 	.word	0x05000014


	//   ....[20]....
        /*007c*/ 	.word	0x05000014


	//   ....[21]....
        /*0080*/ 	.word	0x05000014


	//   ....[22]....
        /*0084*/ 	.word	0x05000014


	//   ....[23]....
        /*0088*/ 	.word	0x05000014


	//   ....[24]....
        /*008c*/ 	.word	0x05000014


	//   ....[25]....
        /*0090*/ 	.word	0x05000014


	//   ....[26]....
        /*0094*/ 	.word	0x05000014


	//   ....[27]....
        /*0098*/ 	.word	0x05000014


	//   ....[28]....
        /*009c*/ 	.word	0x05000014


	//   ....[29]....
        /*00a0*/ 	.word	0x05000014


	//----- nvinfo : EIATTR_COOP_GROUP_INSTR_OFFSETS
	.align		4
.L_2933:
        /*00a4*/ 	.byte	0x04, 0x28
        /*00a6*/ 	.short	(.L_2935 - .L_2934)


	//   ....[0]....
.L_2934:
        /*00a8*/ 	.word	0x00000ad0


	//   ....[1]....
        /*00ac*/ 	.word	0x00000ae0


	//   ....[2]....
        /*00b0*/ 	.word	0x00000af0


	//   ....[3]....
        /*00b4*/ 	.word	0x00000b20


	//   ....[4]....
        /*00b8*/ 	.word	0x00000b40


	//   ....[5]....
        /*00bc*/ 	.word	0x00000b50


	//   ....[6]....
        /*00c0*/ 	.word	0x00000b90


	//   ....[7]....
        /*00c4*/ 	.word	0x00000ba0


	//   ....[8]....
        /*00c8*/ 	.word	0x00000bb0


	//   ....[9]....
        /*00cc*/ 	.word	0x00000be0


	//   ....[10]....
        /*00d0*/ 	.word	0x00000c00


	//   ....[11]....
        /*00d4*/ 	.word	0x00000c10


	//   ....[12]....
        /*00d8*/ 	.word	0x00000c40


	//   ....[13]....
        /*00dc*/ 	.word	0x00000c60


	//   ....[14]....
        /*00e0*/ 	.word	0x00000c70


	//   ....[15]....
        /*00e4*/ 	.word	0x00000ef0


	//   ....[16]....
        /*00e8*/ 	.word	0x00000f60


	//   ....[17]....
        /*00ec*/ 	.word	0x00000fd0


	//   ....[18]....
        /*00f0*/ 	.word	0x00001040


	//   ....[19]....
        /*00f4*/ 	.word	0x000010b0


	//   ....[20]....
        /*00f8*/ 	.word	0x00001110


	//   ....[21]....
        /*00fc*/ 	.word	0x00001180


	//   ....[22]....
        /*0100*/ 	.word	0x000011f0


	//   ....[23]....
        /*0104*/ 	.word	0x00001260


	//   ....[24]....
        /*0108*/ 	.word	0x000012d0


	//   ....[25]....
        /*010c*/ 	.word	0x00001330


	//   ....[26]....
        /*0110*/ 	.word	0x000013a0


	//   ....[27]....
        /*0114*/ 	.word	0x00001410


	//   ....[28]....
        /*0118*/ 	.word	0x00001480


	//   ....[29]....
        /*011c*/ 	.word	0x000014f0


	//----- nvinfo : EIATTR_EXIT_INSTR_OFFSETS
	.align		4
.L_2935:
        /*0120*/ 	.byte	0x04, 0x1c
        /*0122*/ 	.short	(.L_2937 - .L_2936)


	//   ....[0]....
.L_2936:
        /*0124*/ 	.word	0x00000070


	//   ....[1]....
        /*0128*/ 	.word	0x00000e90


	//----- nvinfo : EIATTR_MAX_THREADS
	.align		4
.L_2937:
        /*012c*/ 	.byte	0x04, 0x05
        /*012e*/ 	.short	(.L_2939 - .L_2938)
.L_2938:
        /*0130*/ 	.word	0x00000400
        /*0134*/ 	.word	0x00000001
        /*0138*/ 	.word	0x00000001


	//----- nvinfo : EIATTR_CRS_STACK_SIZE
	.align		4
.L_2939:
        /*013c*/ 	.byte	0x04, 0x1e
        /*013e*/ 	.short	(.L_2941 - .L_2940)
.L_2940:
        /*0140*/ 	.word	0x00000000


	//----- nvinfo : EIATTR_CBANK_PARAM_SIZE
	.align		4
.L_2941:
        /*0144*/ 	.byte	0x03, 0x19
        /*0146*/ 	.short	0x0128


	//----- nvinfo : EIATTR_PARAM_CBANK
	.align		4
        /*0148*/ 	.byte	0x04, 0x0a
        /*014a*/ 	.short	(.L_2943 - .L_2942)
	.align		4
.L_2942:
        /*014c*/ 	.word	index@(.nv.constant0._ZN10layer_norm22ln_bwd_finalize_kernelINS_22Kernel_traits_finalizeILj3072Ef13__nv_bfloat16fS2_fjLb1ELj1024ELj4ENS_18Kernel_traits_baseILj3072EfS2_fS2_fjLj1024EEEEELb1ELb0EEEvNS_9BwdParamsE)
        /*0150*/ 	.short	0x0210
        /*0152*/ 	.short	0x0128


	//----- nvinfo : EIATTR_SW_WAR
	.align		4
.L_2943:
        /*0154*/ 	.byte	0x04, 0x36
        /*0156*/ 	.short	(.L_2945 - .L_2944)
.L_2944:
        /*0158*/ 	.word	0x00000008
.L_2945:


//--------------------- .nv.info._ZN10layer_norm13ln_bwd_kernelINS_13Kernel_traitsIf13__nv_bfloat16fS2_fjLj3072ELj1ELj1ELj4ELj16ENS_18Kernel_traits_baseILj3072EfS2_fS2_fjLj128EEEEELb1ELb1ELb1ELb0EEEvNS_9BwdParamsE --------------------------
	.section	.nv.info._ZN10layer_norm13ln_bwd_kernelINS_13Kernel_traitsIf13__nv_bfloat16fS2_fjLj3072ELj1ELj1ELj4ELj16ENS_18Kernel_traits_baseILj3072EfS2_fS2_fjLj128EEEEELb1ELb1ELb1ELb0EEEvNS_9BwdParamsE,"",@"SHT_CUDA_INFO"
	.sectionflags	@""
	.align	4


	//----- nvinfo : EIATTR_CUDA_API_VERSION
	.align		4
        /*0000*/ 	.byte	0x04, 0x37
        /*0002*/ 	.short	(.L_2947 - .L_2946)
.L_2946:
        /*0004*/ 	.word	0x00000082


	//----- nvinfo : EIATTR_KPARAM_INFO
	.align		4
.L_2947:
        /*0008*/ 	.byte	0x04, 0x17
        /*000a*/ 	.short	(.L_2949 - .L_2948)
.L_2948:
        /*000c*/ 	.word	0x00000000
        /*0010*/ 	.short	0x0000
        /*0012*/ 	.short	0x0000
        /*0014*/ 	.byte	0x00, 0xf0, 0xa1, 0x04


	//----- nvinfo : EIATTR_SPARSE_MMA_MASK
	.align		4
.L_2949:
        /*0018*/ 	.byte	0x03, 0x50
        /*001a*/ 	.short	0x0000


	//----- nvinfo : EIATTR_MAXREG_COUNT
	.align		4
        /*001c*/ 	.byte	0x03, 0x1b
        /*001e*/ 	.short	0x00ff


	//----- nvinfo : EIATTR_NUM_BARRIERS
	.align		4
        /*0020*/ 	.byte	0x02, 0x4c
        /*0022*/ 	.byte	0x01
	.zero		1


	//----- nvinfo : EIATTR_MERCURY_ISA_VERSION
	.align		4
        /*0024*/ 	.byte	0x03, 0x5f
        /*0026*/ 	.short	0x0101


	//----- nvinfo : EIATTR_COOP_GROUP_MASK_REGIDS
	.align		4
        /*0028*/ 	.byte	0x04, 0x29
        /*002a*/ 	.short	(.L_2951 - .L_2950)


	//   ....[0]....
.L_2950:
        /*002c*/ 	.word	0xffffffff


	//   ....[1]....
        /*0030*/ 	.word	0xffffffff


	//   ....[2]....
        /*0034*/ 	.word	0xffffffff


	//   ....[3]....
        /*0038*/ 	.word	0xffffffff


	//   ....[4]....
        /*003c*/ 	.word	0xffffffff


	//   ....[5]....
        /*0040*/ 	.word	0xffffffff


	//   ....[6]....
        /*0044*/ 	.word	0xffffffff


	//   ....[7]....
        /*0048*/ 	.word	0xffffffff


	//   ....[8]....
        /*004c*/ 	.word	0xffffffff


	//   ....[9]....
        /*0050*/ 	.word	0xffffffff


	//   ....[10]....
        /*0054*/ 	.word	0x050000c3


	//   ....[11]....
        /*0058*/ 	.word	0x050000c3


	//   ....[12]....
        /*005c*/ 	.word	0x050000c3


	//   ....[13]....
        /*0060*/ 	.word	0x050000c3


	//   ....[14]....
        /*0064*/ 	.word	0x050000c3


	//   ....[15]....
        /*0068*/ 	.word	0x050000c3


	//   ....[16]....
        /*006c*/ 	.word	0x050000c3


	//   ....[17]....
        /*0070*/ 	.word	0x050000c3


	//   ....[18]....
        /*0074*/ 	.word	0x050000c3


	//   ....[19]....
        /*0078*/ 	.word	0x050000c3


	//----- nvinfo : EIATTR_COOP_GROUP_INSTR_OFFSETS
	.align		4
.L_2951:
        /*007c*/ 	.byte	0x04, 0x28
        /*007e*/ 	.short	(.L_2953 - .L_2952)


	//   ....[0]....
.L_2952:
        /*0080*/ 	.word	0x00001be0


	//   ....[1]....
        /*0084*/ 	.word	0x00001bf0


	//   ....[2]....
        /*0088*/ 	.word	0x00001c20


	//   ....[3]....
        /*008c*/ 	.word	0x00001c30


	//   ....[4]....
        /*0090*/ 	.word	0x00001c60


	//   ....[5]....
        /*0094*/ 	.word	0x00001c70


	//   ....[6]....
        /*0098*/ 	.word	0x00001ca0


	//   ....[7]....
        /*009c*/ 	.word	0x00001cb0


	//   ....[8]....
        /*00a0*/ 	.word	0x00001ce0


	//   ....[9]....
        /*00a4*/ 	.word	0x00001cf0


	//   ....[10]....
        /*00a8*/ 	.word	0x000053b0


	//   ....[11]....
        /*00ac*/ 	.word	0x00005400


	//   ....[12]....
        /*00b0*/ 	.word	0x00005470


	//   ....[13]....
        /*00b4*/ 	.word	0x000054d0


	//   ....[14]....
        /*00b8*/ 	.word	0x00005540


	//   ....[15]....
        /*00bc*/ 	.word	0x000055a0


	//   ....[16]....
        /*00c0*/ 	.word	0x00005610


	//   ....[17]....
        /*00c4*/ 	.word	0x00005670


	//   ....[18]....
        /*00c8*/ 	.word	0x000056e0


	//   ....[19]....
        /*00cc*/ 	.word	0x00005740


	//----- nvinfo : EIATTR_EXIT_INSTR_OFFSETS
	.align		4
.L_2953:
        /*00d0*/ 	.byte	0x04, 0x1c
        /*00d2*/ 	.short	(.L_2955 - .L_2954)


	//   ....[0]....
.L_2954:
        /*00d4*/ 	.word	0x00005280


	//   ....[1]....
        /*00d8*/ 	.word	0x00005350


	//----- nvinfo : EIATTR_MAX_THREADS
	.align		4
.L_2955:
        /*00dc*/ 	.byte	0x04, 0x05
        /*00de*/ 	.short	(.L_2957 - .L_2956)
.L_2956:
        /*00e0*/ 	.word	0x00000080
        /*00e4*/ 	.word	0x00000001
        /*00e8*/ 	.word	0x00000001


	//----- nvinfo : EIATTR_CRS_STACK_SIZE
	.align		4
.L_2957:
        /*00ec*/ 	.byte	0x04, 0x1e
        /*00ee*/ 	.short	(.L_2959 - .L_2958)
.L_2958:
        /*00f0*/ 	.word	0x00000000


	//----- nvinfo : EIATTR_CBANK_PARAM_SIZE
	.align		4
.L_2959:
        /*00f4*/ 	.byte	0x03, 0x19
        /*00f6*/ 	.short	0x0128


	//----- nvinfo : EIATTR_PARAM_CBANK
	.align		4
        /*00f8*/ 	.byte	0x04, 0x0a
        /*00fa*/ 	.short	(.L_2961 - .L_2960)
	.align		4
.L_2960:
        /*00fc*/ 	.word	index@(.nv.constant0._ZN10layer_norm13ln_bwd_kernelINS_13Kernel_traitsIf13__nv_bfloat16fS2_fjLj3072ELj1ELj1ELj4ELj16ENS_18Kernel_traits_baseILj3072EfS2_fS2_fjLj128EEEEELb1ELb1ELb1ELb0EEEvNS_9BwdParamsE)
        /*0100*/ 	.short	0x0210
        /*0102*/ 	.short	0x0128


	//----- nvinfo : EIATTR_SW_WAR
	.align		4
.L_2961:
        /*0104*/ 	.byte	0x04, 0x36
        /*0106*/ 	.short	(.L_2963 - .L_2962)
.L_2962:
        /*0108*/ 	.word	0x00000008
.L_2963:


//--------------------- .nv.info._ZN10layer_norm22ln_bwd_finalize_kernelINS_22Kernel_traits_finalizeILj3072Ef13__nv_bfloat16fS2_fjLb1ELj1024ELj4ENS_18Kernel_traits_baseILj3072EfS2_fS2_fjLj1024EEEEELb1ELb1EEEvNS_9BwdParamsE --------------------------
	.section	.nv.info._ZN10layer_norm22ln_bwd_finalize_kernelINS_22Kernel_traits_finalizeILj3072Ef13__nv_bfloat16fS2_fjLb1ELj1024ELj4ENS_18Kernel_traits_baseILj3072EfS2_fS2_fjLj1024EEEEELb1ELb1EEEvNS_9BwdParamsE,"",@"SHT_CUDA_INFO"
	.sectionflags	@""
	.align	4


	//----- nvinfo : EIATTR_CUDA_API_VERSION
	.align		4
        /*0000*/ 	.byte	0x04, 0x37
        /*0002*/ 	.short	(.L_2965 - .L_2964)
.L_2964:
        /*0004*/ 	.word	0x00000082


	//----- nvinfo : EIATTR_KPARAM_INFO
	.align		4
.L_2965:
        /*0008*/ 	.byte	0x04, 0x17
        /*000a*/ 	.short	(.L_2967 - .L_2966)
.L_2966:
        /*000c*/ 	.word	0x00000000
        /*0010*/ 	.short	0x0000
        /*0012*/ 	.short	0x0000
        /*0014*/ 	.byte	0x00, 0xf0, 0xa1, 0x04


	//----- nvinfo : EIATTR_SPARSE_MMA_MASK
	.align		4
.L_2967:
        /*0018*/ 	.byte	0x03, 0x50
        /*001a*/ 	.short	0x0000


	//----- nvinfo : EIATTR_MAXREG_COUNT
	.align		4
        /*001c*/ 	.byte	0x03, 0x1b
        /*001e*/ 	.short	0x0040


	//----- nvinfo : EIATTR_NUM_BARRIERS
	.align		4
        /*0020*/ 	.byte	0x02, 0x4c
        /*0022*/ 	.byte	0x01
	.zero		1


	//----- nvinfo : EIATTR_MERCURY_ISA_VERSION
	.align		4
        /*0024*/ 	.byte	0x03, 0x5f
        /*0026*/ 	.short	0x0101


	//----- nvinfo : EIATTR_COOP_GROUP_MASK_REGIDS
	.align		4
        /*0028*/ 	.byte	0x04, 0x29
        /*002a*/ 	.short	(.L_2969 - .L_2968)


	//   ....[0]....
.L_2968:
        /*002c*/ 	.word	0xffffffff


	//   ....[1]....
        /*0030*/ 	.word	0xffffffff


	//   ....[2]....
        /*0034*/ 	.word	0xffffffff


	//   ....[3]....
        /*0038*/ 	.word	0xffffffff


	//   ....[4]....
        /*003c*/ 	.word	0xffffffff


	//   ....[5]....
        /*0040*/ 	.word	0xffffffff


	//   ....[6]....
        /*0044*/ 	.word	0xffffffff


	//   ....[7]....
        /*0048*/ 	.word	0xffffffff


	//   ....[8]....
        /*004c*/ 	.word	0xffffffff


	//   ....[9]....
        /*0050*/ 	.word	0xffffffff


	//   ....[10]....
        /*0054*/ 	.word	0xffffffff


	//   ....[11]....
        /*0058*/ 	.word	0xffffffff


	//   ....[12]....
        /*005c*/ 	.word	0xffffffff


	//   ....[13]....
        /*0060*/ 	.word	0xffffffff


	//   ....[14]....
        /*0064*/ 	.word	0xffffffff


	//   ....[15]....
        /*0068*/ 	.word	0x05000014


	//   ....[16]....
        /*006c*/ 	.word	0x05000014


	//   ....[17]....
        /*0070*/ 	.word	0x05000014


	//   ....[18]....
        /*0074*/ 	.word	0x05000014


	//   ....[19]....
        /*0078*/ 	.word	0x05000014


	//   ....[20]....
        /*007c*/ 	.word	0x05000014


	//   ....[21]....
        /*0080*/ 	.word	0x05000014


	//   ....[22]....
        /*0084*/ 	.word	0x05000014


	//   ....[23]....
        /*0088*/ 	.word	0x05000014


	//   ....[24]....
        /*008c*/ 	.word	0x05000014


	//   ....[25]....
        /*0090*/ 	.word	0x05000014


	//   ....[26]....
        /*0094*/ 	.word	0x05000014


	//   ....[27]....
        /*0098*/ 	.word	0x05000014


	//   ....[28]....
        /*009c*/ 	.word	0x05000014


	//   ....[29]....
        /*00a0*/ 	.word	0x05000014


	//----- nvinfo : EIATTR_COOP_GROUP_INSTR_OFFSETS
	.align		4
.L_2969:
        /*00a4*/ 	.byte	0x04, 0x28
        /*00a6*/ 	.short	(.L_2971 - .L_2970)


	//   ....[0]....
.L_2970:
        /*00a8*/ 	.word	0x00000ab0


	//   ....[1]....
        /*00ac*/ 	.word	0x00000ac0


	//   ....[2]....
        /*00b0*/ 	.word	0x00000ad0


	//   ....[3]....
        /*00b4*/ 	.word	0x00000b00


	//   ....[4]....
        /*00b8*/ 	.word	0x00000b20


	//   ....[5]....
        /*00bc*/ 	.word	0x00000b30


	//   ....[6]....
        /*00c0*/ 	.word	0x00000b60


	//   ....[7]....
        /*00c4*/ 	.word	0x00000b80


	//   ....[8]....
        /*00c8*/ 	.word	0x00000b90


	//   ....[9]....
        /*00cc*/ 	.word	0x00000bc0


	//   ....[10]....
        /*00d0*/ 	.word	0x00000be0


	//   ....[11]....
        /*00d4*/ 	.word	0x00000bf0


	//   ....[12]....
        /*00d8*/ 	.word	0x00000c20


	//   ....[13]....
        /*00dc*/ 	.word	0x00000c40


	//   ....[14]....
        /*00e0*/ 	.word	0x00000c50


	//   ....[15]....
        /*00e4*/ 	.word	0x00000eb0


	//   ....[16]....
        /*00e8*/ 	.word	0x00000f20


	//   ....[17]....
        /*00ec*/ 	.word	0x00000f90


	//   ....[18]....
        /*00f0*/ 	.word	0x00001000


	//   ....[19]....
        /*00f4*/ 	.word	0x00001070


	//   ....[20]....
        /*00f8*/ 	.word	0x000010d0


	//   ....[21]....
        /*00fc*/ 	.word	0x00001140


	//   ....[22]....
        /*0100*/ 	.word	0x000011b0


	//   ....[23]....
        /*0104*/ 	.word	0x00001220


	//   ....[24]....
        /*0108*/ 	.word	0x00001290


	//   ....[25]....
        /*010c*/ 	.word	0x000012f0


	//   ....[26]....
        /*0110*/ 	.word	0x00001360


	//   ....[27]....
        /*0114*/ 	.word	0x000013d0


	//   ....[28]....
        /*0118*/ 	.word	0x00001440


	//   ....[29]....
        /*011c*/ 	.word	0x000014b0


	//----- nvinfo : EIATTR_EXIT_INSTR_OFFSETS
	.align		4
.L_2971:
        /*0120*/ 	.byte	0x04, 0x1c
        /*0122*/ 	.short	(.L_2973 - .L_2972)


	//   ....[0]....
.L_2972:
        /*0124*/ 	.word	0x00000070


	//   ....[1]....
        /*0128*/ 	.word	0x00000e50


	//----- nvinfo : EIATTR_MAX_THREADS
	.align		4
.L_2973:
        /*012c*/ 	.byte	0x04, 0x05
        /*012e*/ 	.short	(.L_2975 - .L_2974)
.L_2974:
        /*0130*/ 	.word	0x00000400
        /*0134*/ 	.word	0x00000001
        /*0138*/ 	.word	0x00000001


	//----- nvinfo : EIATTR_CRS_STACK_SIZE
	.align		4
.L_2975:
        /*013c*/ 	.byte	0x04, 0x1e
        /*013e*/ 	.short	(.L_2977 - .L_2976)
.L_2976:
        /*0140*/ 	.word	0x00000000


	//----- nvinfo : EIATTR_CBANK_PARAM_SIZE
	.align		4
.L_2977:
        /*0144*/ 	.byte	0x03, 0x19
        /*0146*/ 	.short	0x0128


	//----- nvinfo : EIATTR_PARAM_CBANK
	.align		4
        /*0148*/ 	.byte	0x04, 0x0a
        /*014a*/ 	.short	(.L_2979 - .L_2978)
	.align		4
.L_2978:
        /*014c*/ 	.word	index@(.nv.constant0._ZN10layer_norm22ln_bwd_finalize_kernelINS_22Kernel_traits_finalizeILj3072Ef13__nv_bfloat16fS2_fjLb1ELj1024ELj4ENS_18Kernel_traits_baseILj3072EfS2_fS2_fjLj1024EEEEELb1ELb1EEEvNS_9BwdParamsE)
        /*0150*/ 	.short	0x0210
        /*0152*/ 	.short	0x0128


	//----- nvinfo : EIATTR_SW_WAR
	.align		4
.L_2979:
        /*0154*/ 	.byte	0x04, 0x36
        /*0156*/ 	.short	(.L_2981 - .L_2980)
.L_2980:
        /*0158*/ 	.word	0x00000008
.L_2981:


//--------------------- .nv.info._ZN10layer_norm13ln_bwd_kernelINS_13Kernel_traitsIf13__nv_bfloat16fS2_fjLj3072ELj1ELj1ELj4ELj16ENS_18Kernel_traits_baseILj3072EfS2_fS2_fjLj128EEEEELb1ELb1ELb1ELb1EEEvNS_9BwdParamsE --------------------------
	.section	.nv.info._ZN10layer_norm13ln_bwd_kernelINS_13Kernel_traitsIf13__nv_bfloat16fS2_fjLj3072ELj1ELj1ELj4ELj16ENS_18Kernel_traits_baseILj3072EfS2_fS2_fjLj128EEEEELb1ELb1ELb1ELb1EEEvNS_9BwdParamsE,"",@"SHT_CUDA_INFO"
	.sectionflags	@""
	.align	4


	//----- nvinfo : EIATTR_CUDA_API_VERSION
	.align		4
        /*0000*/ 	.byte	0x04, 0x37
        /*0002*/ 	.short	(.L_2983 - .L_2982)
.L_2982:
        /*0004*/ 	.word	0x00000082


	//----- nvinfo : EIATTR_KPARAM_INFO
	.align		4
.L_2983:
        /*0008*/ 	.byte	0x04, 0x17
        /*000a*/ 	.short	(.L_2985 - .L_2984)
.L_2984:
        /*000c*/ 	.word	0x00000000
        /*0010*/ 	.short	0x0000
        /*0012*/ 	.short	0x0000
        /*0014*/ 	.byte	0x00, 0xf0, 0xa1, 0x04


	//----- nvinfo : EIATTR_SPARSE_MMA_MASK
	.align		4
.L_2985:
        /*0018*/ 	.byte	0x03, 0x50
        /*001a*/ 	.short	0x0000


	//----- nvinfo : EIATTR_MAXREG_COUNT
	.align		4
        /*001c*/ 	.byte	0x03, 0x1b
        /*001e*/ 	.short	0x00ff


	//----- nvinfo : EIATTR_NUM_BARRIERS
	.align		4
        /*0020*/ 	.byte	0x02, 0x4c
        /*0022*/ 	.byte	0x01
	.zero		1


	//----- nvinfo : EIATTR_MERCURY_ISA_VERSION
	.align		4
        /*0024*/ 	.byte	0x03, 0x5f
        /*0026*/ 	.short	0x0101


	//----- nvinfo : EIATTR_COOP_GROUP_MASK_REGIDS
	.align		4
        /*0028*/ 	.byte	0x04, 0x29
        /*002a*/ 	.short	(.L_2987 - .L_2986)


	//   ....[0]....
.L_2986:
        /*002c*/ 	.word	0xffffffff


	//   ....[1]....
        /*0030*/ 	.word	0xffffffff


	//   ....[2]....
        /*0034*/ 	.word	0xffffffff


	//   ....[3]....
        /*0038*/ 	.word	0xffffffff


	//   ....[4]....
        /*003c*/ 	.word	0xffffffff


	//   ....[5]....
        /*0040*/ 	.word	0xffffffff


	//   ....[6]....
        /*0044*/ 	.word	0xffffffff


	//   ....[7]....
        /*0048*/ 	.word	0xffffffff


	//   ....[8]....
        /*004c*/ 	.word	0xffffffff


	//   ....[9]....
        /*0050*/ 	.word	0xffffffff


	//   ....[10]....
        /*0054*/ 	.word	0x050000eb


	//   ....[11]....
        /*0058*/ 	.word	0x050000eb


	//   ....[12]....
        /*005c*/ 	.word	0x050000eb


	//   ....[13]....
        /*0060*/ 	.word	0x050000eb


	//   ....[14]....
        /*0064*/ 	.word	0x050000eb


	//   ....[15]....
        /*0068*/ 	.word	0x050000eb


	//   ....[16]....
        /*006c*/ 	.word	0x050000eb


	//   ....[17]....
        /*0070*/ 	.word	0x050000eb


	//   ....[18]....
        /*0074*/ 	.word	0x050000eb


	//   ....[19]....
        /*0078*/ 	.word	0x050000eb


	//----- nvinfo : EIATTR_COOP_GROUP_INSTR_OFFSETS
	.align		4
.L_2987:
        /*007c*/ 	.byte	0x04, 0x28
        /*007e*/ 	.short	(.L_2989 - .L_2988)


	//   ....[0]....
.L_2988:
        /*0080*/ 	.word	0x00001b30


	//   ....[1]....
        /*0084*/ 	.word	0x00001b40


	//   ....[2]....
        /*0088*/ 	.word	0x00001b70


	//   ....[3]....
        /*008c*/ 	.word	0x00001b80


	//   ....[4]....
        /*0090*/ 	.word	0x00001bb0


	//   ....[5]....
        /*0094*/ 	.word	0x00001bc0


	//   ....[6]....
        /*0098*/ 	.word	0x00001bf0


	//   ....[7]....
        /*009c*/ 	.word	0x00001c00


	//   ....[8]....
        /*00a0*/ 	.word	0x00001c30


	//   ....[9]....
        /*00a4*/ 	.word	0x00001c40


	//   ....[10]....
        /*00a8*/ 	.word	0x00004f80


	//   ....[11]....
        /*00ac*/ 	.word	0x00004fd0


	//   ....[12]....
        /*00b0*/ 	.word	0x00005040


	//   ....[13]....
        /*00b4*/ 	.word	0x000050a0


	//   ....[14]....
        /*00b8*/ 	.word	0x00005110


	//   ....[15]....
        /*00bc*/ 	.word	0x00005170


	//   ....[16]....
        /*00c0*/ 	.word	0x000051e0


	//   ....[17]....
        /*00c4*/ 	.word	0x00005240


	//   ....[18]....
        /*00c8*/ 	.word	0x000052b0


	//   ....[19]....
        /*00cc*/ 	.word	0x00005310


	//----- nvinfo : EIATTR_EXIT_INSTR_OFFSETS
	.align		4
.L_2989:
        /*00d0*/ 	.byte	0x04, 0x1c
        /*00d2*/ 	.short	(.L_2991 - .L_2990)


	//   ....[0]....
.L_2990:
        /*00d4*/ 	.word	0x00004f20


	//----- nvinfo : EIATTR_MAX_THREADS
	.align		4
.L_2991:
        /*00d8*/ 	.byte	0x04, 0x05
        /*00da*/ 	.short	(.L_2993 - .L_2992)
.L_2992:
        /*00dc*/ 	.word	0x00000080
        /*00e0*/ 	.word	0x00000001
        /*00e4*/ 	.word	0x00000001


	//----- nvinfo : EIATTR_CRS_STACK_SIZE
	.align		4
.L_2993:
        /*00e8*/ 	.byte	0x04, 0x1e
        /*00ea*/ 	.short	(.L_2995 - .L_2994)
.L_2994:
        /*00ec*/ 	.word	0x00000000


	//----- nvinfo : EIATTR_CBANK_PARAM_SIZE
	.align		4
.L_2995:
        /*00f0*/ 	.byte	0x03, 0x19
        /*00f2*/ 	.short	0x0128


	//----- nvinfo : EIATTR_PARAM_CBANK
	.align		4
        /*00f4*/ 	.byte	0x04, 0x0a
        /*00f6*/ 	.short	(.L_2997 - .L_2996)
	.align		4
.L_2996:
        /*00f8*/ 	.word	index@(.nv.constant0._ZN10layer_norm13ln_bwd_kernelINS_13Kernel_traitsIf13__nv_bfloat16fS2_fjLj3072ELj1ELj1ELj4ELj16ENS_18Kernel_traits_baseILj3072EfS2_fS2_fjLj128EEEEELb1ELb1ELb1ELb1EEEvNS_9BwdParamsE)
        /*00fc*/ 	.short	0x0210
        /*00fe*/ 	.short	0x0128


	//----- nvinfo : EIATTR_SW_WAR
	.align		4
.L_2997:
        /*0100*/ 	.byte	0x04, 0x36
        /*0102*/ 	.short	(.L_2999 - .L_2998)
.L_2998:
        /*0104*/ 	.word	0x00000008
.L_2999:


//--------------------- .nv.info._ZN10layer_norm13ln_bwd_kernelINS_13Kernel_traitsIf6__halfS2_S2_fjLj3072ELj1ELj1ELj4ELj16ENS_18Kernel_traits_baseILj3072EfS2_S2_S2_fjLj128EEEEELb0ELb0ELb0ELb0EEEvNS_9BwdParamsE --------------------------
	.section	.nv.info._ZN10layer_norm13ln_bwd_kernelINS_13Kernel_traitsIf6__halfS2_S2_fjLj3072ELj1ELj1ELj4ELj16ENS_18Kernel_traits_baseILj3072EfS2_S2_S2_fjLj128EEEEELb0ELb0ELb0ELb0EEEvNS_9BwdParamsE,"",@"SHT_CUDA_INFO"
	.sectionflags	@""
	.align	4


	//----- nvinfo : EIATTR_CUDA_API_VERSION
	.align		4
        /*0000*/ 	.byte	0x04, 0x37
        /*0002*/ 	.short	(.L_3001 - .L_3000)
.L_3000:
        /*0004*/ 	.word	0x00000082


	//----- nvinfo : EIATTR_KPARAM_INFO
	.align		4
.L_3001:
        /*0008*/ 	.byte	0x04, 0x17
        /*000a*/ 	.short	(.L_3003 - .L_3002)
.L_3002:
        /*000c*/ 	.word	0x00000000
        /*0010*/ 	.short	0x0000
        /*0012*/ 	.short	0x0000
        /*0014*/ 	.byte	0x00, 0xf0, 0xa1, 0x04


	//----- nvinfo : EIATTR_SPARSE_MMA_MASK
	.align		4
.L_3003:
        /*0018*/ 	.byte	0x03, 0x50
        /*001a*/ 	.short	0x0000


	//----- nvinfo : EIATTR_MAXREG_COUNT
	.align		4
        /*001c*/ 	.byte	0x03, 0x1b
        /*001e*/ 	.short	0x00ff


	//----- nvinfo : EIATTR_NUM_BARRIERS
	.align		4
        /*0020*/ 	.byte	0x02, 0x4c
        /*0022*/ 	.byte	0x01
	.zero		1


	//----- nvinfo : EIATTR_MERCURY_ISA_VERSION
	.align		4
        /*0024*/ 	.byte	0x03, 0x5f
        /*0026*/ 	.short	0x0101


	//----- nvinfo : EIATTR_COOP_GROUP_MASK_REGIDS
	.align		4
        /*0028*/ 	.byte	0x04, 0x29
        /*002a*/ 	.short	(.L_3005 - .L_3004)


	//   ....[0]....
.L_3004:
        /*002c*/ 	.word	0xffffffff


	//   ....[1]....
        /*0030*/ 	.word	0xffffffff


	//   ....[2]....
        /*0034*/ 	.word	0xffffffff


	//   ....[3]....
        /*0038*/ 	.word	0xffffffff


	//   ....[4]....
        /*003c*/ 	.word	0xffffffff


	//   ....[5]....
        /*0040*/ 	.word	0xffffffff


	//   ....[6]....
        /*0044*/ 	.word	0xffffffff


	//   ....[7]....
        /*0048*/ 	.word	0xffffffff


	//   ....[8]....
        /*004c*/ 	.word	0xffffffff


	//   ....[9]....
        /*0050*/ 	.word	0xffffffff


	//   ....[10]....
        /*0054*/ 	.word	0x05000097


	//   ....[11]....
        /*0058*/ 	.word	0x05000097


	//   ....[12]....
        /*005c*/ 	.word	0x05000097


	//   ....[13]....
        /*0060*/ 	.word	0x05000097


	//   ....[14]....
        /*0064*/ 	.word	0x05000097


	//   ....[15]....
        /*0068*/ 	.word	0x05000097


	//   ....[16]....
        /*006c*/ 	.word	0x05000097


	//   ....[17]....
        /*0070*/ 	.word	0x05000097


	//   ....[18]....
        /*0074*/ 	.word	0x05000097


	//   ....[19]....
        /*0078*/ 	.word	0x05000097


	//----- nvinfo : EIATTR_COOP_GROUP_INSTR_OFFSETS
	.align		4
.L_3005:
        /*007c*/ 	.byte	0x04, 0x28
        /*007e*/ 	.short	(.L_3007 - .L_3006)


	//   ....[0]....
.L_3006:
        /*0080*/ 	.word	0x00001680


	//   ....[1]....
        /*0084*/ 	.word	0x00001690


	//   ....[2]....
        /*0088*/ 	.word	0x000016c0


	//   ....[3]....
        /*008c*/ 	.word	0x000016d0


	//   ....[4]....
        /*0090*/ 	.word	0x00001700


	//   ....[5]....
        /*0094*/ 	.word	0x00001710


	//   ....[6]....
        /*0098*/ 	.word	0x00001740


	//   ....[7]....
        /*009c*/ 	.word	0x00001750


	//   ....[8]....
        /*00a0*/ 	.word	0x00001780


	//   ....[9]....
        /*00a4*/ 	.word	0x00001790


	//   ....[10]....
        /*00a8*/ 	.word	0x00002bf0


	//   ....[11]....
        /*00ac*/ 	.word	0x00002c40


	//   ....[12]....
        /*00b0*/ 	.word	0x00002cb0


	//   ....[13]....
        /*00b4*/ 	.word	0x00002d10


	//   ....[14]....
        /*00b8*/ 	.word	0x00002d80


	//   ....[15]....
        /*00bc*/ 	.word	0x00002de0


	//   ....[16]....
        /*00c0*/ 	.word	0x00002e50


	//   ....[17]....
        /*00c4*/ 	.word	0x00002eb0


	//   ....[18]....
        /*00c8*/ 	.word	0x00002f20


	//   ....[19]....
        /*00cc*/ 	.word	0x00002f80


	//----- nvinfo : EIATTR_EXIT_INSTR_OFFSETS
	.align		4
.L_3007:
        /*00d0*/ 	.byte	0x04, 0x1c
        /*00d2*/ 	.short	(.L_3009 - .L_3008)


	//   ....[0]....
.L_3008:
        /*00d4*/ 	.word	0x00002b00


	//   ....[1]....
        /*00d8*/ 	.word	0x00002b90


	//----- nvinfo : EIATTR_MAX_THREADS
	.align		4
.L_3009:
        /*00dc*/ 	.byte	0x04, 0x05
        /*00de*/ 	.short	(.L_3011 - .L_3010)
.L_3010:
        /*00e0*/ 	.word	0x00000080
        /*00e4*/ 	.word	0x00000001
        /*00e8*/ 	.word	0x00000001


	//----- nvinfo : EIATTR_CRS_STACK_SIZE
	.align		4
.L_3011:
        /*00ec*/ 	.byte	0x04, 0x1e
        /*00ee*/ 	.short	(.L_3013 - .L_3012)
.L_3012:
        /*00f0*/ 	.word	0x00000000


	//----- nvinfo : EIATTR_CBANK_PARAM_SIZE
	.align		4
.L_3013:
        /*00f4*/ 	.byte	0x03, 0x19
        /*00f6*/ 	.short	0x0128


	//----- nvinfo : EIATTR_PARAM_CBANK
	.align		4
        /*00f8*/ 	.byte	0x04, 0x0a
        /*00fa*/ 	.short	(.L_3015 - .L_3014)
	.align		4
.L_3014:
        /*00fc*/ 	.word	index@(.nv.constant0._ZN10layer_norm13ln_bwd_kernelINS_13Kernel_traitsIf6__halfS2_S2_fjLj3072ELj1ELj1ELj4ELj16ENS_18Kernel_traits_baseILj3072EfS2_S2_S2_fjLj128EEEEELb0ELb0ELb0ELb0EEEvNS_9BwdParamsE)
        /*0100*/ 	.short	0x0210
        /*0102*/ 	.short	0x0128


	//----- nvinfo : EIATTR_SW_WAR
	.align		4
.L_3015:
        /*0104*/ 	.byte	0x04, 0x36
        /*0106*/ 	.short	(.L_3017 - .L_3016)
.L_3016:
        /*0108*/ 	.word	0x00000008
.L_3017:


//--------------------- .nv.info._ZN10layer_norm13ln_bwd_kernelINS_13Kernel_traitsIf6__halfS2_S2_fjLj3072ELj1ELj1ELj4ELj16ENS_18Kernel_traits_baseILj3072EfS2_S2_S2_fjLj128EEEEELb0ELb0ELb0ELb1EEEvNS_9BwdParamsE --------------------------
	.section	.nv.info._ZN10layer_norm13ln_bwd_kernelINS_13Kernel_traitsIf6__halfS2_S2_fjLj3072ELj1ELj1ELj4ELj16ENS_18Kernel_traits_baseILj3072EfS2_S2_S2_fjLj128EEEEELb0ELb0ELb0ELb1EEEvNS_9BwdParamsE,"",@"SHT_CUDA_INFO"
	.sectionflags	@""
	.align	4


	//----- nvinfo : EIATTR_CUDA_API_VERSION
	.align		4
        /*0000*/ 	.byte	0x04, 0x37
        /*0002*/ 	.short	(.L_3019 - .L_3018)
.L_3018:
        /*0004*/ 	.word	0x00000082


	//----- nvinfo : EIATTR_KPARAM_INFO
	.align		4
.L_3019:
        /*0008*/ 	.byte	0x04, 0x17
        /*000a*/ 	.short	(.L_3021 - .L_3020)
.L_3020:
        /*000c*/ 	.word	0x00000000
        /*0010*/ 	.short	0x0000
        /*0012*/ 	.short	0x0000
        /*0014*/ 	.byte	0x00, 0xf0, 0xa1, 0x04


	//----- nvinfo : EIATTR_SPARSE_MMA_MASK
	.align		4
.L_3021:
        /*0018*/ 	.byte	0x03, 0x50
        /*001a*/ 	.short	0x0000


	//----- nvinfo : EIATTR_MAXREG_COUNT
	.align		4
        /*001c*/ 	.byte	0x03, 0x1b
        /*001e*/ 	.short	0x00ff


	//----- nvinfo : EIATTR_NUM_BARRIERS
	.align		4
        /*0020*/ 	.byte	0x02, 0x4c
        /*0022*/ 	.byte	0x01
	.zero		1


	//----- nvinfo : EIATTR_MERCURY_ISA_VERSION
	.align		4
        /*0024*/ 	.byte	0x03, 0x5f
        /*0026*/ 	.short	0x0101


	//----- nvinfo : EIATTR_COOP_GROUP_MASK_REGIDS
	.align		4
        /*0028*/ 	.byte	0x04, 0x29
        /*002a*/ 	.short	(.L_3023 - .L_3022)


	//   ....[0]....
.L_3022:
        /*002c*/ 	.word	0xffffffff


	//   ....[1]....
        /*0030*/ 	.word	0xffffffff


	//   ....[2]....
        /*0034*/ 	.word	0xffffffff


	//   ....[3]....
        /*0038*/ 	.word	0xffffffff


	//   ....[4]....
        /*003c*/ 	.word	0xffffffff


	//   ....[5]....
        /*0040*/ 	.word	0xffffffff


	//   ....[6]....
        /*0044*/ 	.word	0xffffffff


	//   ....[7]....
        /*0048*/ 	.word	0xffffffff


	//   ....[8]....
        /*004c*/ 	.word	0xffffffff


	//   ....[9]....
        /*0050*/ 	.word	0xffffffff


	//   ....[10]....
        /*0054*/ 	.word	0x05000048


	//   ....[11]....
        /*0058*/ 	.word	0x05000048


	//   ....[12]....
        /*005c*/ 	.word	0x05000048


	//   ....[13]....
        /*0060*/ 	.word	0x05000048


	//   ....[14]....
        /*0064*/ 	.word	0x05000048


	//   ....[15]....
        /*0068*/ 	.word	0x05000048


	//   ....[16]....
        /*006c*/ 	.word	0x05000048


	//   ....[17]....
        /*0070*/ 	.word	0x05000048


	//   ....[18]....
        /*0074*/ 	.word	0x05000048


	//   ....[19]....
        /*0078*/ 	.word	0x05000048


	//----- nvinfo : EIATTR_COOP_GROUP_INSTR_OFFSETS
	.align		4
.L_3023:
        /*007c*/ 	.byte	0x04, 0x28
        /*007e*/ 	.short	(.L_3025 - .L_3024)


	//   ....[0]....
.L_3024:
        /*0080*/ 	.word	0x00001660


	//   ....[1]....
        /*0084*/ 	.word	0x00001670


	//   ....[2]....
        /*0088*/ 	.word	0x000016a0


	//   ....[3]....
        /*008c*/ 	.word	0x000016b0


	//   ....[4]....
        /*0090*/ 	.word	0x000016e0


	//   ....[5]....
        /*0094*/ 	.word	0x000016f0


	//   ....[6]....
        /*0098*/ 	.word	0x00001720


	//   ....[7]....
        /*009c*/ 	.word	0x00001730


	//   ....[8]....
        /*00a0*/ 	.word	0x00001760


	//   ....[9]....
        /*00a4*/ 	.word	0x00001770


	//   ....[10]....
        /*00a8*/ 	.word	0x00002c10


	//   ....[11]....
        /*00ac*/ 	.word	0x00002c70


	//   ....[12]....
        /*00b0*/ 	.word	0x00002ce0


	//   ....[13]....
        /*00b4*/ 	.word	0x00002d40


	//   ....[14]....
        /*00b8*/ 	.word	0x00002db0


	//   ....[15]....
        /*00bc*/ 	.word	0x00002e10


	//   ....[16]....
        /*00c0*/ 	.word	0x00002e80


	//   ....[17]....
        /*00c4*/ 	.word	0x00002ee0


	//   ....[18]....
        /*00c8*/ 	.word	0x00002f50


	//   ....[19]....
        /*00cc*/ 	.word	0x00002fa0


	//----- nvinfo : EIATTR_EXIT_INSTR_OFFSETS
	.align		4
.L_3025:
        /*00d0*/ 	.byte	0x04, 0x1c
        /*00d2*/ 	.short	(.L_3027 - .L_3026)


	//   ....[0]....
.L_3026:
        /*00d4*/ 	.word	0x00002bb0


	//----- nvinfo : EIATTR_MAX_THREADS
	.align		4
.L_3027:
        /*00d8*/ 	.byte	0x04, 0x05
        /*00da*/ 	.short	(.L_3029 - .L_3028)
.L_3028:
        /*00dc*/ 	.word	0x00000080
        /*00e0*/ 	.word	0x00000001
        /*00e4*/ 	.word	0x00000001


	//----- nvinfo : EIATTR_CRS_STACK_SIZE
	.align		4
.L_3029:
        /*00e8*/ 	.byte	0x04, 0x1e
        /*00ea*/ 	.short	(.L_3031 - .L_3030)
.L_3030:
        /*00ec*/ 	.word	0x00000000


	//----- nvinfo : EIATTR_CBANK_PARAM_SIZE
	.align		4
.L_3031:
        /*00f0*/ 	.byte	0x03, 0x19
        /*00f2*/ 	.short	0x0128


	//----- nvinfo : EIATTR_PARAM_CBANK
	.align		4
        /*00f4*/ 	.byte	0x04, 0x0a
        /*00f6*/ 	.short	(.L_3033 - .L_3032)
	.align		4
.L_3032:
        /*00f8*/ 	.word	index@(.nv.constant0._ZN10layer_norm13ln_bwd_kernelINS_13Kernel_traitsIf6__halfS2_S2_fjLj3072ELj1ELj1ELj4ELj16ENS_18Kernel_traits_baseILj3072EfS2_S2_S2_fjLj128EEEEELb0ELb0ELb0ELb1EEEvNS_9BwdParamsE)
        /*00fc*/ 	.short	0x0210
        /*00fe*/ 	.short	0x0128


	//----- nvinfo : EIATTR_SW_WAR
	.align		4
.L_3033:
        /*0100*/ 	.byte	0x04, 0x36
        /*0102*/ 	.short	(.L_3035 - .L_3034)
.L_3034:
        /*0104*/ 	.word	0x00000008
.L_3035:


//--------------------- .nv.info._ZN10layer_norm13ln_bwd_kernelINS_13Kernel_traitsIf6__halfS2_S2_fjLj3072ELj1ELj1ELj4ELj16ENS_18Kernel_traits_baseILj3072EfS2_S2_S2_fjLj128EEEEELb0ELb0ELb1ELb0EEEvNS_9BwdParamsE --------------------------
	.section	.nv.info._ZN10layer_norm13ln_bwd_kernelINS_13Kernel_traitsIf6__halfS2_S2_fjLj3072ELj1ELj1ELj4ELj16ENS_18Kernel_traits_baseILj3072EfS2_S2_S2_fjLj128EEEEELb0ELb0ELb1ELb0EEEvNS_9BwdParamsE,"",@"SHT_CUDA_INFO"
	.sectionflags	@""
	.align	4


	//----- nvinfo : EIATTR_CUDA_API_VERSION
	.align		4
        /*0000*/ 	.byte	0x04, 0x37
        /*0002*/ 	.short	(.L_3037 - .L_3036)
.L_3036:
        /*0004*/ 	.word	0x00000082


	//----- nvinfo : EIATTR_KPARAM_INFO
	.align		4
.L_3037:
        /*0008*/ 	.byte	0x04, 0x17
        /*000a*/ 	.short	(.L_3039 - .L_3038)
.L_3038:
        /*000c*/ 	.word	0x00000000
        /*0010*/ 	.short	0x0000
        /*0012*/ 	.short	0x0000
        /*0014*/ 	.byte	0x00, 0xf0, 0xa1, 0x04


	//----- nvinfo : EIATTR_SPARSE_MMA_MASK
	.align		4
.L_3039:
        /*0018*/ 	.byte	0x03, 0x50
        /*001a*/ 	.short	0x0000


	//----- nvinfo : EIATTR_MAXREG_COUNT
	.align		4
        /*001c*/ 	.byte	0x03, 0x1b
        /*001e*/ 	.short	0x00ff


	//----- nvinfo : EIATTR_NUM_BARRIERS
	.align		4
        /*0020*/ 	.byte	0x02, 0x4c
        /*0022*/ 	.byte	0x01
	.zero		1


	//----- nvinfo : EIATTR_MERCURY_ISA_VERSION
	.align		4
        /*0024*/ 	.byte	0x03, 0x5f
        /*0026*/ 	.short	0x0101


	//----- nvinfo : EIATTR_COOP_GROUP_MASK_REGIDS
	.align		4
        /*0028*/ 	.byte	0x04, 0x29
        /*002a*/ 	.short	(.L_3041 - .L_3040)


	//   ....[0]....
.L_3040:
        /*002c*/ 	.word	0xffffffff


	//   ....[1]....
        /*0030*/ 	.word	0xffffffff


	//   ....[2]....
        /*0034*/ 	.word	0xffffffff


	//   ....[3]....
        /*0038*/ 	.word	0xffffffff


	//   ....[4]....
        /*003c*/ 	.word	0xffffffff


	//   ....[5]....
        /*0040*/ 	.word	0xffffffff


	//   ....[6]....
        /*0044*/ 	.word	0xffffffff


	//   ....[7]....
        /*0048*/ 	.word	0xffffffff


	//   ....[8]....
        /*004c*/ 	.word	0xffffffff


	//   ....[9]....
        /*0050*/ 	.word	0xffffffff


	//   ....[10]....
        /*0054*/ 	.word	0x05000070


	//   ....[11]....
        /*0058*/ 	.word	0x05000070


	//   ....[12]....
        /*005c*/ 	.word	0x05000070


	//   ....[13]....
        /*0060*/ 	.word	0x05000070


	//   ....[14]....
        /*0064*/ 	.word	0x05000070


	//   ....[15]....
        /*0068*/ 	.word	0x05000070


	//   ....[16]....
        /*006c*/ 	.word	0x05000070


	//   ....[17]....
        /*0070*/ 	.word	0x05000070


	//   ....[18]....
        /*0074*/ 	.word	0x05000070


	//   ....[19]....
        /*0078*/ 	.word	0x05000070


	//----- nvinfo : EIATTR_COOP_GROUP_INSTR_OFFSETS
	.align		4
.L_3041:
        /*007c*/ 	.byte	0x04, 0x28
        /*007e*/ 	.short	(.L_3043 - .L_3042)


	//   ....[0]....
.L_3042:
        /*0080*/ 	.word	0x000018b0


	//   ....[1]....
        /*0084*/ 	.word	0x000018c0


	//   ....[2]....
        /*0088*/ 	.word	0x000018f0


	//   ....[3]....
        /*008c*/ 	.word	0x00001900


	//   ....[4]....
        /*0090*/ 	.word	0x00001930


	//   ....[5]....
        /*0094*/ 	.word	0x00001940


	//   ....[6]....
        /*0098*/ 	.word	0x00001970


	//   ....[7]....
        /*009c*/ 	.word	0x00001980


	//   ....[8]....
        /*00a0*/ 	.word	0x000019b0


	//   ....[9]....
        /*00a4*/ 	.word	0x000019c0


	//   ....[10]....
        /*00a8*/ 	.word	0x00003d90


	//   ....[11]....
        /*00ac*/ 	.word	0x00003de0


	//   ....[12]....
        /*00b0*/ 	.word	0x00003e40


	//   ....[13]....
        /*00b4*/ 	.word	0x00003ea0


	//   ....[14]....
        /*00b8*/ 	.word	0x00003f00


	//   ....[15]....
        /*00bc*/ 	.word	0x00003f60


	//   ....[16]....
        /*00c0*/ 	.word	0x00003fc0


	//   ....[17]....
        /*00c4*/ 	.word	0x00004020


	//   ....[18]....
        /*00c8*/ 	.word	0x00004080


	//   ....[19]....
        /*00cc*/ 	.word	0x000040e0


	//----- nvinfo : EIATTR_EXIT_INSTR_OFFSETS
	.align		4
.L_3043:
        /*00d0*/ 	.byte	0x04, 0x1c
        /*00d2*/ 	.short	(.L_3045 - .L_3044)


	//   ....[0]....
.L_3044:
        /*00d4*/ 	.word	0x00003ca0


	//   ....[1]....
        /*00d8*/ 	.word	0x00003d30


	//----- nvinfo : EIATTR_MAX_THREADS
	.align		4
.L_3045:
        /*00dc*/ 	.byte	0x04, 0x05
        /*00de*/ 	.short	(.L_3047 - .L_3046)
.L_3046:
        /*00e0*/ 	.word	0x00000080
        /*00e4*/ 	.word	0x00000001
        /*00e8*/ 	.word	0x00000001


	//----- nvinfo : EIATTR_CRS_STACK_SIZE
	.align		4
.L_3047:
        /*00ec*/ 	.byte	0x04, 0x1e
        /*00ee*/ 	.short	(.L_3049 - .L_3048)
.L_3048:
        /*00f0*/ 	.word	0x00000000


	//----- nvinfo : EIATTR_CBANK_PARAM_SIZE
	.align		4
.L_3049:
        /*00f4*/ 	.byte	0x03, 0x19
        /*00f6*/ 	.short	0x0128


	//----- nvinfo : EIATTR_PARAM_CBANK
	.align		4
        /*00f8*/ 	.byte	0x04, 0x0a
        /*00fa*/ 	.short	(.L_3051 - .L_3050)
	.align		4
.L_3050:
        /*00fc*/ 	.word	index@(.nv.constant0._ZN10layer_norm13ln_bwd_kernelINS_13Kernel_traitsIf6__halfS2_S2_fjLj3072ELj1ELj1ELj4ELj16ENS_18Kernel_traits_baseILj3072EfS2_S2_S2_fjLj128EEEEELb0ELb0ELb1ELb0EEEvNS_9BwdParamsE)
        /*0100*/ 	.short	0x0210
        /*0102*/ 	.short	0x0128


	//----- nvinfo : EIATTR_SW_WAR
	.align		4
.L_3051:
        /*0104*/ 	.byte	0x04, 0x36
        /*0106*/ 	.short	(.L_3053 - .L_3052)
.L_3052:
        /*0108*/ 	.word	0x00000008
.L_3053:


//--------------------- .nv.info._ZN10layer_norm13ln_bwd_kernelINS_13Kernel_traitsIf6__halfS2_S2_fjLj3072ELj1ELj1ELj4ELj16ENS_18Kernel_traits_baseILj3072EfS2_S2_S2_fjLj128EEEEELb0ELb0ELb1ELb1EEEvNS_9BwdParamsE --------------------------
	.section	.nv.info._ZN10layer_norm13ln_bwd_kernelINS_13Kernel_traitsIf6__halfS2_S2_fjLj3072ELj1ELj1ELj4ELj16ENS_18Kernel_traits_baseILj3072EfS2_S2_S2_fjLj128EEEEELb0ELb0ELb1ELb1EEEvNS_9BwdParamsE,"",@"SHT_CUDA_INFO"
	.sectionflags	@""
	.align	4


	//----- nvinfo : EIATTR_CUDA_API_VERSION
	.align		4
        /*0000*/ 	.byte	0x04, 0x37
        /*0002*/ 	.short	(.L_3055 - .L_3054)
.L_3054:
        /*0004*/ 	.word	0x00000082


	//----- nvinfo : EIATTR_KPARAM_INFO
	.align		4
.L_3055:
        /*0008*/ 	.byte	0x04, 0x17
        /*000a*/ 	.short	(.L_3057 - .L_3056)
.L_3056:
        /*000c*/ 	.word	0x00000000
        /*0010*/ 	.short	0x0000
        /*0012*/ 	.short	0x0000
        /*0014*/ 	.byte	0x00, 0xf0, 0xa1, 0x04


	//----- nvinfo : EIATTR_SPARSE_MMA_MASK
	.align		4
.L_3057:
        /*0018*/ 	.byte	0x03, 0x50
        /*001a*/ 	.short	0x0000


	//----- nvinfo : EIATTR_MAXREG_COUNT
	.align		4
        /*001c*/ 	.byte	0x03, 0x1b
        /*001e*/ 	.short	0x00ff


	//----- nvinfo : EIATTR_NUM_BARRIERS
	.align		4
        /*0020*/ 	.byte	0x02, 0x4c
        /*0022*/ 	.byte	0x01
	.zero		1


	//----- nvinfo : EIATTR_MERCURY_ISA_VERSION
	.align		4
        /*0024*/ 	.byte	0x03, 0x5f
        /*0026*/ 	.short	0x0101


	//----- nvinfo : EIATTR_COOP_GROUP_MASK_REGIDS
	.align		4
        /*0028*/ 	.byte	0x04, 0x29
        /*002a*/ 	.short	(.L_3059 - .L_3058)


	//   ....[0]....
.L_3058:
        /*002c*/ 	.word	0xffffffff


	//   ....[1]....
        /*0030*/ 	.word	0xffffffff


	//   ....[2]....
        /*0034*/ 	.word	0xffffffff


	//   ....[3]....
        /*0038*/ 	.word	0xffffffff


	//   ....[4]....
        /*003c*/ 	.word	0xffffffff


	//   ....[5]....
        /*0040*/ 	.word	0xffffffff


	//   ....[6]....
        /*0044*/ 	.word	0xffffffff


	//   ....[7]....
        /*0048*/ 	.word	0xffffffff


	//   ....[8]....
        /*004c*/ 	.word	0xffffffff


	//   ....[9]....
        /*0050*/ 	.word	0xffffffff


	//   ....[10]....
        /*0054*/ 	.word	0x0500006c


	//   ....[11]....
        /*0058*/ 	.word	0x0500006c


	//   ....[12]....
        /*005c*/ 	.word	0x0500006c


	//   ....[13]....
        /*0060*/ 	.word	0x0500006c


	//   ....[14]....
        /*0064*/ 	.word	0x0500006c


	//   ....[15]....
        /*0068*/ 	.word	0x0500006c


	//   ....[16]....
        /*006c*/ 	.word	0x0500006c


	//   ....[17]....
        /*0070*/ 	.word	0x0500006c


	//   ....[18]....
        /*0074*/ 	.word	0x0500006c


	//   ....[19]....
        /*0078*/ 	.word	0x0500006c


	//----- nvinfo : EIATTR_COOP_GROUP_INSTR_OFFSETS
	.align		4
.L_3059:
        /*007c*/ 	.byte	0x04, 0x28
        /*007e*/ 	.short	(.L_3061 - .L_3060)


	//   ....[0]....
.L_3060:
        /*0080*/ 	.word	0x00001700


	//   ....[1]....
        /*0084*/ 	.word	0x00001710


	//   ....[2]....
        /*0088*/ 	.word	0x00001740


	//   ....[3]....
        /*008c*/ 	.word	0x00001750


	//   ....[4]....
        /*0090*/ 	.word	0x00001780


	//   ....[5]....
        /*0094*/ 	.word	0x00001790


	//   ....[6]....
        /*0098*/ 	.word	0x000017c0


	//   ....[7]....
        /*009c*/ 	.word	0x000017d0


	//   ....[8]....
        /*00a0*/ 	.word	0x00001800


	//   ....[9]....
        /*00a4*/ 	.word	0x00001810


	//   ....[10]....
        /*00a8*/ 	.word	0x000038c0


	//   ....[11]....
        /*00ac*/ 	.word	0x00003910


	//   ....[12]....
        /*00b0*/ 	.word	0x00003970


	//   ....[13]....
        /*00b4*/ 	.word	0x000039d0


	//   ....[14]....
        /*00b8*/ 	.word	0x00003a30


	//   ....[15]....
        /*00bc*/ 	.word	0x00003a90


	//   ....[16]....
        /*00c0*/ 	.word	0x00003af0


	//   ....[17]....
        /*00c4*/ 	.word	0x00003b50


	//   ....[18]....
        /*00c8*/ 	.word	0x00003bb0


	//   ....[19]....
        /*00cc*/ 	.word	0x00003c10


	//----- nvinfo : EIATTR_EXIT_INSTR_OFFSETS
	.align		4
.L_3061:
        /*00d0*/ 	.byte	0x04, 0x1c
        /*00d2*/ 	.short	(.L_3063 - .L_3062)


	//   ....[0]....
.L_3062:
        /*00d4*/ 	.word	0x00003870


	//----- nvinfo : EIATTR_MAX_THREADS
	.align		4
.L_3063:
        /*00d8*/ 	.byte	0x04, 0x05
        /*00da*/ 	.short	(.L_3065 - .L_3064)
.L_3064:
        /*00dc*/ 	.word	0x00000080
        /*00e0*/ 	.word	0x00000001
        /*00e4*/ 	.word	0x00000001


	//----- nvinfo : EIATTR_CRS_STACK_SIZE
	.align		4
.L_3065:
        /*00e8*/ 	.byte	0x04, 0x1e
        /*00ea*/ 	.short	(.L_3067 - .L_3066)
.L_3066:
        /*00ec*/ 	.word	0x00000000


	//----- nvinfo : EIATTR_CBANK_PARAM_SIZE
	.align		4
.L_3067:
        /*00f0*/ 	.byte	0x03, 0x19
        /*00f2*/ 	.short	0x0128


	//----- nvinfo : EIATTR_PARAM_CBANK
	.align		4
        /*00f4*/ 	.byte	0x04, 0x0a
        /*00f6*/ 	.short	(.L_3069 - .L_3068)
	.align		4
.L_3068:
        /*00f8*/ 	.word	index@(.nv.constant0._ZN10layer_norm13ln_bwd_kernelINS_13Kernel_traitsIf6__halfS2_S2_fjLj3072ELj1ELj1ELj4ELj16ENS_18Kernel_traits_baseILj3072EfS2_S2_S2_fjLj128EEEEELb0ELb0ELb1ELb1EEEvNS_9BwdParamsE)
        /*00fc*/ 	.short	0x0210
        /*00fe*/ 	.short	0x0128


	//----- nvinfo : EIATTR_SW_WAR
	.align		4
.L_3069:
        /*0100*/ 	.byte	0x04, 0x36
        /*0102*/ 	.short	(.L_3071 - .L_3070)
.L_3070:
        /*0104*/ 	.word	0x00000008
.L_3071:


//--------------------- .nv.info._ZN10layer_norm13ln_bwd_kernelINS_13Kernel_traitsIf6__halfS2_S2_fjLj3072ELj1ELj1ELj4ELj16ENS_18Kernel_traits_baseILj3072EfS2_S2_S2_fjLj128EEEEELb0ELb1ELb0ELb0EEEvNS_9BwdParamsE --------------------------
	.section	.nv.info._ZN10layer_norm13ln_bwd_kernelINS_13Kernel_traitsIf6__halfS2_S2_fjLj3072ELj1ELj1ELj4ELj16ENS_18Kernel_traits_baseILj3072EfS2_S2_S2_fjLj128EEEEELb0ELb1ELb0ELb0EEEvNS_9BwdParamsE,"",@"SHT_CUDA_INFO"
	.sectionflags	@""
	.align	4


	//----- nvinfo : EIATTR_CUDA_API_VERSION
	.align		4
        /*0000*/ 	.byte	0x04, 0x37
        /*0002*/ 	.short	(.L_3073 - .L_3072)
.L_3072:
        /*0004*/ 	.word	0x00000082


	//----- nvinfo : EIATTR_KPARAM_INFO
	.align		4
.L_3073:
        /*0008*/ 	.byte	0x04, 0x17
        /*000a*/ 	.short	(.L_3075 - .L_3074)
.L_3074:
        /*000c*/ 	.word	0x00000000
        /*0010*/ 	.short	0x0000
        /*0012*/ 	.short	0x0000
        /*0014*/ 	.byte	0x00, 0xf0, 0xa1, 0x04


	//----- nvinfo : EIATTR_SPARSE_MMA_MASK
	.align		4
.L_3075:
        /*0018*/ 	.byte	0x03, 0x50
        /*001a*/ 	.short	0x0000


	//----- nvinfo : EIATTR_MAXREG_COUNT
	.align		4
        /*001c*/ 	.byte	0x03, 0x1b
        /*001e*/ 	.short	0x00ff


	//----- nvinfo : EIATTR_NUM_BARRIERS
	.align		4
        /*0020*/ 	.byte	0x02, 0x4c
        /*0022*/ 	.byte	0x01
	.zero		1


	//----- nvinfo : EIATTR_MERCURY_ISA_VERSION
	.align		4
        /*0024*/ 	.byte	0x03, 0x5f
        /*0026*/ 	.short	0x0101


	//----- nvinfo : EIATTR_COOP_GROUP_MASK_REGIDS
	.align		4
        /*0028*/ 	.byte	0x04, 0x29
        /*002a*/ 	.short	(.L_3077 - .L_3076)


	//   ....[0]....
.L_3076:
        /*002c*/ 	.word	0xffffffff


	//   ....[1]....
        /*0030*/ 	.word	0xffffffff


	//   ....[2]....
        /*0034*/ 	.word	0xffffffff


	//   ....[3]....
        /*0038*/ 	.word	0xffffffff


	//   ....[4]....
        /*003c*/ 	.word	0xffffffff


	//   ....[5]....
        /*0040*/ 	.word	0xffffffff


	//   ....[6]....
        /*0044*/ 	.word	0xffffffff


	//   ....[7]....
        /*0048*/ 	.word	0xffffffff


	//   ....[8]....
        /*004c*/ 	.word	0xffffffff


	//   ....[9]....
        /*0050*/ 	.word	0xffffffff


	//   ....[10]....
        /*0054*/ 	.word	0x050000c7


	//   ....[11]....
        /*0058*/ 	.word	0x050000c7


	//   ....[12]....
        /*005c*/ 	.word	0x050000c7


	//   ....[13]....
        /*0060*/ 	.word	0x050000c7


	//   ....[14]....
        /*0064*/ 	.word	0x050000c7


	//   ....[15]....
        /*0068*/ 	.word	0x050000c7


	//   ....[16]....
        /*006c*/ 	.word	0x050000c7


	//   ....[17]....
        /*0070*/ 	.word	0x050000c7


	//   ....[18]....
        /*0074*/ 	.word	0x050000c7


	//   ....[19]....
        /*0078*/ 	.word	0x050000c7


	//----- nvinfo : EIATTR_COOP_GROUP_INSTR_OFFSETS
	.align		4
.L_3077:
        /*007c*/ 	.byte	0x04, 0x28
        /*007e*/ 	.short	(.L_3079 - .L_3078)


	//   ....[0]....
.L_3078:
        /*0080*/ 	.word	0x00001810


	//   ....[1]....
        /*0084*/ 	.word	0x00001820


	//   ....[2]....
        /*0088*/ 	.word	0x00001850


	//   ....[3]....
        /*008c*/ 	.word	0x00001860


	//   ....[4]....
        /*0090*/ 	.word	0x00001890


	//   ....[5]....
        /*0094*/ 	.word	0x000018a0


	//   ....[6]....
        /*0098*/ 	.word	0x000018d0


	//   ....[7]....
        /*009c*/ 	.word	0x000018e0


	//   ....[8]....
        /*00a0*/ 	.word	0x00001910


	//   ....[9]....
        /*00a4*/ 	.word	0x00001920


	//   ....[10]....
        /*00a8*/ 	.word	0x000032f0


	//   ....[11]....
        /*00ac*/ 	.word	0x00003340


	//   ....[12]....
        /*00b0*/ 	.word	0x000033b0


	//   ....[13]....
        /*00b4*/ 	.word	0x00003410


	//   ....[14]....
        /*00b8*/ 	.word	0x00003480


	//   ....[15]....
        /*00bc*/ 	.word	0x000034e0


	//   ....[16]....
        /*00c0*/ 	.word	0x00003550


	//   ....[17]....
        /*00c4*/ 	.word	0x000035b0


	//   ....[18]....
        /*00c8*/ 	.word	0x00003620


	//   ....[19]....
        /*00cc*/ 	.word	0x00003670


	//----- nvinfo : EIATTR_EXIT_INSTR_OFFSETS
	.align		4
.L_3079:
        /*00d0*/ 	.byte	0x04, 0x1c
        /*00d2*/ 	.short	(.L_3081 - .L_3080)


	//   ....[0]....
.L_3080:
        /*00d4*/ 	.word	0x000031c0


	//   ....[1]....
        /*00d8*/ 	.word	0x00003290


	//----- nvinfo : EIATTR_MAX_THREADS
	.align		4
.L_3081:
        /*00dc*/ 	.byte	0x04, 0x05
        /*00de*/ 	.short	(.L_3083 - .L_3082)
.L_3082:
        /*00e0*/ 	.word	0x00000080
        /*00e4*/ 	.word	0x00000001
        /*00e8*/ 	.word	0x00000001


	//----- nvinfo : EIATTR_CRS_STACK_SIZE
	.align		4
.L_3083:
        /*00ec*/ 	.byte	0x04, 0x1e
        /*00ee*/ 	.short	(.L_3085 - .L_3084)
.L_3084:
        /*00f0*/ 	.word	0x00000000


	//----- nvinfo : EIATTR_CBANK_PARAM_SIZE
	.align		4
.L_3085:
        /*00f4*/ 	.byte	0x03, 0x19
        /*00f6*/ 	.short	0x0128


	//----- nvinfo : EIATTR_PARAM_CBANK
	.align		4
        /*00f8*/ 	.byte	0x04, 0x0a
        /*00fa*/ 	.short	(.L_3087 - .L_3086)
	.align		4
.L_3086:
        /*00fc*/ 	.word	index@(.nv.constant0._ZN10layer_norm13ln_bwd_kernelINS_13Kernel_traitsIf6__halfS2_S2_fjLj3072ELj1ELj1ELj4ELj16ENS_18Kernel_traits_baseILj3072EfS2_S2_S2_fjLj128EEEEELb0ELb1ELb0ELb0EEEvNS_9BwdParamsE)
        /*0100*/ 	.short	0x0210
        /*0102*/ 	.short	0x0128


	//----- nvinfo : EIATTR_SW_WAR
	.align		4
.L_3087:
        /*0104*/ 	.byte	0x04, 0x36
        /*0106*/ 	.short	(.L_3089 - .L_3088)
.L_3088:
        /*0108*/ 	.word	0x00000008
.L_3089:


//--------------------- .nv.info._ZN10layer_norm13ln_bwd_kernelINS_13Kernel_traitsIf6__halfS2_S2_fjLj3072ELj1ELj1ELj4ELj16ENS_18Kernel_traits_baseILj3072EfS2_S2_S2_fjLj128EEEEELb0ELb1ELb0ELb1EEEvNS_9BwdParamsE --------------------------
	.section	.nv.info._ZN10layer_norm13ln_bwd_kernelINS_13Kernel_traitsIf6__halfS2_S2_fjLj3072ELj1ELj1ELj4ELj16ENS_18Kernel_traits_baseILj3072EfS2_S2_S2_fjLj128EEEEELb0ELb1ELb0ELb1EEEvNS_9BwdParamsE,"",@"SHT_CUDA_INFO"
	.sectionflags	@""
	.align	4


	//----- nvinfo : EIATTR_CUDA_API_VERSION
	.align		4
        /*0000*/ 	.byte	0x04, 0x37
        /*0002*/ 	.short	(.L_3091 - .L_3090)
.L_3090:
        /*0004*/ 	.word	0x00000082


	//----- nvinfo : EIATTR_KPARAM_INFO
	.align		4
.L_3091:
        /*0008*/ 	.byte	0x04, 0x17
        /*000a*/ 	.short	(.L_3093 - .L_3092)
.L_3092:
        /*000c*/ 	.word	0x00000000
        /*0010*/ 	.short	0x0000
        /*0012*/ 	.short	0x0000
        /*0014*/ 	.byte	0x00, 0xf0, 0xa1, 0x04


	//----- nvinfo : EIATTR_SPARSE_MMA_MASK
	.align		4
.L_3093:
        /*0018*/ 	.byte	0x03, 0x50
        /*001a*/ 	.short	0x0000


	//----- nvinfo : EIATTR_MAXREG_COUNT
	.align		4
        /*001c*/ 	.byte	0x03, 0x1b
        /*001e*/ 	.short	0x00ff


	//----- nvinfo : EIATTR_NUM_BARRIERS
	.align		4
        /*0020*/ 	.byte	0x02, 0x4c
        /*0022*/ 	.byte	0x01
	.zero		1


	//----- nvinfo : EIATTR_MERCURY_ISA_VERSION
	.align		4
        /*0024*/ 	.byte	0x03, 0x5f
        /*0026*/ 	.short	0x0101


	//----- nvinfo : EIATTR_COOP_GROUP_MASK_REGIDS
	.align		4
        /*0028*/ 	.byte	0x04, 0x29
        /*002a*/ 	.short	(.L_3095 - .L_3094)


	//   ....[0]....
.L_3094:
        /*002c*/ 	.word	0xffffffff


	//   ....[1]....
        /*0030*/ 	.word	0xffffffff


	//   ....[2]....
        /*0034*/ 	.word	0xffffffff


	//   ....[3]....
        /*0038*/ 	.word	0xffffffff


	//   ....[4]....
        /*003c*/ 	.word	0xffffffff


	//   ....[5]....
        /*0040*/ 	.word	0xffffffff


	//   ....[6]....
        /*0044*/ 	.word	0xffffffff


	//   ....[7]....
        /*0048*/ 	.word	0xffffffff


	//   ....[8]....
        /*004c*/ 	.word	0xffffffff


	//   ....[9]....
        /*0050*/ 	.word	0xffffffff


	//   ....[10]....
        /*0054*/ 	.word	0x050000b6


	//   ....[11]....
        /*0058*/ 	.word	0x050000b6


	//   ....[12]....
        /*005c*/ 	.word	0x050000b6


	//   ....[13]....
        /*0060*/ 	.word	0x050000b6


	//   ....[14]....
        /*0064*/ 	.word	0x050000b6


	//   ....[15]....
        /*0068*/ 	.word	0x050000b6


	//   ....[16]....
        /*006c*/ 	.word	0x050000b6


	//   ....[17]....
        /*0070*/ 	.word	0x050000b6


	//   ....[18]....
        /*0074*/ 	.word	0x050000b6


	//   ....[19]....
        /*0078*/ 	.word	0x050000b6


	//----- nvinfo : EIATTR_COOP_GROUP_INSTR_OFFSETS
	.align		4
.L_3095:
        /*007c*/ 	.byte	0x04, 0x28
        /*007e*/ 	.short	(.L_3097 - .L_3096)


	//   ....[0]....
.L_3096:
        /*0080*/ 	.word	0x000017c0


	//   ....[1]....
        /*0084*/ 	.word	0x000017d0


	//   ....[2]....
        /*0088*/ 	.word	0x00001800


	//   ....[3]....
        /*008c*/ 	.word	0x00001810


	//   ....[4]....
        /*0090*/ 	.word	0x00001840


	//   ....[5]....
        /*0094*/ 	.word	0x00001850


	//   ....[6]....
        /*0098*/ 	.word	0x00001880


	//   ....[7]....
        /*009c*/ 	.word	0x00001890


	//   ....[8]....
        /*00a0*/ 	.word	0x000018c0


	//   ....[9]....
        /*00a4*/ 	.word	0x000018d0


	//   ....[10]....
        /*00a8*/ 	.word	0x000034e0


	//   ....[11]....
        /*00ac*/ 	.word	0x00003530


	//   ....[12]....
        /*00b0*/ 	.word	0x000035a0


	//   ....[13]....
        /*00b4*/ 	.word	0x00003600


	//   ....[14]....
        /*00b8*/ 	.word	0x00003670


	//   ....[15]....
        /*00bc*/ 	.word	0x000036d0


	//   ....[16]....
        /*00c0*/ 	.word	0x00003740


	//   ....[17]....
        /*00c4*/ 	.word	0x000037a0


	//   ....[18]....
        /*00c8*/ 	.word	0x00003810


	//   ....[19]....
        /*00cc*/ 	.word	0x00003870


	//----- nvinfo : EIATTR_EXIT_INSTR_OFFSETS
	.align		4
.L_3097:
        /*00d0*/ 	.byte	0x04, 0x1c
        /*00d2*/ 	.short	(.L_3099 - .L_3098)


	//   ....[0]....
.L_3098:
        /*00d4*/ 	.word	0x00003480


	//----- nvinfo : EIATTR_MAX_THREADS
	.align		4
.L_3099:
        /*00d8*/ 	.byte	0x04, 0x05
        /*00da*/ 	.short	(.L_3101 - .L_3100)
.L_3100:
        /*00dc*/ 	.word	0x00000080
        /*00e0*/ 	.word	0x00000001
        /*00e4*/ 	.word	0x00000001


	//----- nvinfo : EIATTR_CRS_STACK_SIZE
	.align		4
.L_3101:
        /*00e8*/ 	.byte	0x04, 0x1e
        /*00ea*/ 	.short	(.L_3103 - .L_3102)
.L_3102:
        /*00ec*/ 	.word	0x00000000


	//----- nvinfo : EIATTR_CBANK_PARAM_SIZE
	.align		4
.L_3103:
        /*00f0*/ 	.byte	0x03, 0x19
        /*00f2*/ 	.short	0x0128


	//----- nvinfo : EIATTR_PARAM_CBANK
	.align		4
        /*00f4*/ 	.byte	0x04, 0x0a
        /*00f6*/ 	.short	(.L_3105 - .L_3104)
	.align		4
.L_3104:
        /*00f8*/ 	.word	index@(.nv.constant0._ZN10layer_norm13ln_bwd_kernelINS_13Kernel_traitsIf6__halfS2_S2_fjLj3072ELj1ELj1ELj4ELj16ENS_18Kernel_traits_baseILj3072EfS2_S2_S2_fjLj128EEEEELb0ELb1ELb0ELb1EEEvNS_9BwdParamsE)
        /*00fc*/ 	.short	0x0210
        /*00fe*/ 	.short	0x0128


	//----- nvinfo : EIATTR_SW_WAR
	.align		4
.L_3105:
        /*0100*/ 	.byte	0x04, 0x36
        /*0102*/ 	.short	(.L_3107 - .L_3106)
.L_3106:
        /*0104*/ 	.word	0x00000008
.L_3107:


//--------------------- .nv.info._ZN10layer_norm13ln_bwd_kernelINS_13Kernel_traitsIf6__halfS2_S2_fjLj3072ELj1ELj1ELj4ELj16ENS_18Kernel_traits_baseILj3072EfS2_S2_S2_fjLj128EEEEELb0ELb1ELb1ELb0EEEvNS_9BwdParamsE --------------------------
	.section	.nv.info._ZN10layer_norm13ln_bwd_kernelINS_13Kernel_traitsIf6__halfS2_S2_fjLj3072ELj1ELj1ELj4ELj16ENS_18Kernel_traits_baseILj3072EfS2_S2_S2_fjLj128EEEEELb0ELb1ELb1ELb0EEEvNS_9BwdParamsE,"",@"SHT_CUDA_INFO"
	.sectionflags	@""
	.align	4


	//----- nvinfo : EIATTR_CUDA_API_VERSION
	.align		4
        /*0000*/ 	.byte	0x04, 0x37
        /*0002*/ 	.short	(.L_3109 - .L_3108)
.L_3108:
        /*0004*/ 	.word	0x00000082


	//----- nvinfo : EIATTR_KPARAM_INFO
	.align		4
.L_3109:
        /*0008*/ 	.byte	0x04, 0x17
        /*000a*/ 	.short	(.L_3111 - .L_3110)
.L_3110:
        /*000c*/ 	.word	0x00000000
        /*0010*/ 	.short	0x0000
        /*0012*/ 	.short	0x0000
        /*0014*/ 	.byte	0x00, 0xf0, 0xa1, 0x04


	//----- nvinfo : EIATTR_SPARSE_MMA_MASK
	.align		4
.L_3111:
        /*0018*/ 	.byte	0x03, 0x50
        /*001a*/ 	.short	0x0000


	//----- nvinfo : EIATTR_MAXREG_COUNT
	.align		4
        /*001c*/ 	.byte	0x03, 0x1b
        /*001e*/ 	.short	0x00ff


	//----- nvinfo : EIATTR_NUM_BARRIERS
	.align		4
        /*0020*/ 	.byte	0x02, 0x4c
        /*0022*/ 	.byte	0x01
	.zero		1


	//----- nvinfo : EIATTR_MERCURY_ISA_VERSION
	.align		4
        /*0024*/ 	.byte	0x03, 0x5f
        /*0026*/ 	.short	0x0101


	//----- nvinfo : EIATTR_COOP_GROUP_MASK_REGIDS
	.align		4
        /*0028*/ 	.byte	0x04, 0x29
        /*002a*/ 	.short	(.L_3113 - .L_3112)


	//   ....[0]....
.L_3112:
        /*002c*/ 	.word	0xffffffff


	//   ....[1]....
        /*0030*/ 	.word	0xffffffff


	//   ....[2]....
        /*0034*/ 	.word	0xffffffff


	//   ....[3]....
        /*0038*/ 	.word	0xffffffff


	//   ....[4]....
        /*003c*/ 	.word	0xffffffff


	//   ....[5]....
        /*0040*/ 	.word	0xffffffff


	//   ....[6]....
        /*0044*/ 	.word	0xffffffff


	//   ....[7]....
        /*0048*/ 	.word	0xffffffff


	//   ....[8]....
        /*004c*/ 	.word	0xffffffff


	//   ....[9]....
        /*0050*/ 	.word	0xffffffff


	//   ....[10]....
        /*0054*/ 	.word	0x050000d6


	//   ....[11]....
        /*0058*/ 	.word	0x050000d6


	//   ....[12]....
        /*005c*/ 	.word	0x050000d6


	//   ....[13]....
        /*0060*/ 	.word	0x050000d6


	//   ....[14]....
        /*0064*/ 	.word	0x050000d6


	//   ....[15]....
        /*0068*/ 	.word	0x050000d6


	//   ....[16]....
        /*006c*/ 	.word	0x050000d6


	//   ....[17]....
        /*0070*/ 	.word	0x050000d6


	//   ....[18]....
        /*0074*/ 	.word	0x050000d6


	//   ....[19]....
        /*0078*/ 	.word	0x050000d6


	//----- nvinfo : EIATTR_COOP_GROUP_INSTR_OFFSETS
	.align		4
.L_3113:
        /*007c*/ 	.byte	0x04, 0x28
        /*007e*/ 	.short	(.L_3115 - .L_3114)


	//   ....[0]....
.L_3114:
        /*0080*/ 	.word	0x00001a10


	//   ....[1]....
        /*0084*/ 	.word	0x00001a20


	//   ....[2]....
        /*0088*/ 	.word	0x00001a50


	//   ....[3]....
        /*008c*/ 	.word	0x00001a60


	//   ....[4]....
        /*0090*/ 	.word	0x00001a90


	//   ....[5]....
        /*0094*/ 	.word	0x00001aa0


	//   ....[6]....
        /*0098*/ 	.word	0x00001ad0


	//   ....[7]....
        /*009c*/ 	.word	0x00001ae0


	//   ....[8]....
        /*00a0*/ 	.word	0x00001b10


	//   ....[9]....
        /*00a4*/ 	.word	0x00001b20


	//   ....[10]....
        /*00a8*/ 	.word	0x00004820


	//   ....[11]....
        /*00ac*/ 	.word	0x00004870


	//   ....[12]....
        /*00b0*/ 	.word	0x000048e0


	//   ....[13]....
        /*00b4*/ 	.word	0x00004940


	//   ....[14]....
        /*00b8*/ 	.word	0x000049b0


	//   ....[15]....
        /*00bc*/ 	.word	0x00004a10


	//   ....[16]....
        /*00c0*/ 	.word	0x00004a80


	//   ....[17]....
        /*00c4*/ 	.word	0x00004ae0


	//   ....[18]....
        /*00c8*/ 	.word	0x00004b50


	//   ....[19]....
        /*00cc*/ 	.word	0x00004bb0


	//----- nvinfo : EIATTR_EXIT_INSTR_OFFSETS
	.align		4
.L_3115:
        /*00d0*/ 	.byte	0x04, 0x1c
        /*00d2*/ 	.short	(.L_3117 - .L_3116)


	//   ....[0]....
.L_3116:
        /*00d4*/ 	.word	0x000046f0


	//   ....[1]....
        /*00d8*/ 	.word	0x000047c0


	//----- nvinfo : EIATTR_MAX_THREADS
	.align		4
.L_3117:
        /*00dc*/ 	.byte	0x04, 0x05
        /*00de*/ 	.short	(.L_3119 - .L_3118)
.L_3118:
        /*00e0*/ 	.word	0x00000080
        /*00e4*/ 	.word	0x00000001
        /*00e8*/ 	.word	0x00000001


	//----- nvinfo : EIATTR_CRS_STACK_SIZE
	.align		4
.L_3119:
        /*00ec*/ 	.byte	0x04, 0x1e
        /*00ee*/ 	.short	(.L_3121 - .L_3120)
.L_3120:
        /*00f0*/ 	.word	0x00000000


	//----- nvinfo : EIATTR_CBANK_PARAM_SIZE
	.align		4
.L_3121:
        /*00f4*/ 	.byte	0x03, 0x19
        /*00f6*/ 	.short	0x0128


	//----- nvinfo : EIATTR_PARAM_CBANK
	.align		4
        /*00f8*/ 	.byte	0x04, 0x0a
        /*00fa*/ 	.short	(.L_3123 - .L_3122)
	.align		4
.L_3122:
        /*00fc*/ 	.word	index@(.nv.constant0._ZN10layer_norm13ln_bwd_kernelINS_13Kernel_traitsIf6__halfS2_S2_fjLj3072ELj1ELj1ELj4ELj16ENS_18Kernel_traits_baseILj3072EfS2_S2_S2_fjLj128EEEEELb0ELb1ELb1ELb0EEEvNS_9BwdParamsE)
        /*0100*/ 	.short	0x0210
        /*0102*/ 	.short	0x0128


	//----- nvinfo : EIATTR_SW_WAR
	.align		4
.L_3123:
        /*0104*/ 	.byte	0x04, 0x36
        /*0106*/ 	.short	(.L_3125 - .L_3124)
.L_3124:
        /*0108*/ 	.word	0x00000008
.L_3125:


//--------------------- .nv.info._ZN10layer_norm13ln_bwd_kernelINS_13Kernel_traitsIf6__halfS2_S2_fjLj3072ELj1ELj1ELj4ELj16ENS_18Kernel_traits_baseILj3072EfS2_S2_S2_fjLj128EEEEELb0ELb1ELb1ELb1EEEvNS_9BwdParamsE --------------------------
	.section	.nv.info._ZN10layer_norm13ln_bwd_kernelINS_13Kernel_traitsIf6__halfS2_S2_fjLj3072ELj1ELj1ELj4ELj16ENS_18Kernel_traits_baseILj3072EfS2_S2_S2_fjLj128EEEEELb0ELb1ELb1ELb1EEEvNS_9BwdParamsE,"",@"SHT_CUDA_INFO"
	.sectionflags	@""
	.align	4


	//----- nvinfo : EIATTR_CUDA_API_VERSION
	.align		4
        /*0000*/ 	.byte	0x04, 0x37
        /*0002*/ 	.short	(.L_3127 - .L_3126)
.L_3126:
        /*0004*/ 	.word	0x00000082


	//----- nvinfo : EIATTR_KPARAM_INFO
	.align		4
.L_3127:
        /*0008*/ 	.byte	0x04, 0x17
        /*000a*/ 	.short	(.L_3129 - .L_3128)
.L_3128:
        /*000c*/ 	.word	0x00000000
        /*0010*/ 	.short	0x0000
        /*0012*/ 	.short	0x0000
        /*0014*/ 	.byte	0x00, 0xf0, 0xa1, 0x04


	//----- nvinfo : EIATTR_SPARSE_MMA_MASK
	.align		4
.L_3129:
        /*0018*/ 	.byte	0x03, 0x50
        /*001a*/ 	.short	0x0000


	//----- nvinfo : EIATTR_MAXREG_COUNT
	.align		4
        /*001c*/ 	.byte	0x03, 0x1b
        /*001e*/ 	.short	0x00ff


	//----- nvinfo : EIATTR_NUM_BARRIERS
	.align		4
        /*0020*/ 	.byte	0x02, 0x4c
        /*0022*/ 	.byte	0x01
	.zero		1


	//----- nvinfo : EIATTR_MERCURY_ISA_VERSION
	.align		4
        /*0024*/ 	.byte	0x03, 0x5f
        /*0026*/ 	.short	0x0101


	//----- nvinfo : EIATTR_COOP_GROUP_MASK_REGIDS
	.align		4
        /*0028*/ 	.byte	0x04, 0x29
        /*002a*/ 	.short	(.L_3131 - .L_3130)


	//   ....[0]....
.L_3130:
        /*002c*/ 	.word	0xffffffff


	//   ....[1]....
        /*0030*/ 	.word	0xffffffff


	//   ....[2]....
        /*0034*/ 	.word	0xffffffff


	//   ....[3]....
        /*0038*/ 	.word	0xffffffff


	//   ....[4]....
        /*003c*/ 	.word	0xffffffff


	//   ....[5]....
        /*0040*/ 	.word	0xffffffff


	//   ....[6]....
        /*0044*/ 	.word	0xffffffff


	//   ....[7]....
        /*0048*/ 	.word	0xffffffff


	//   ....[8]....
        /*004c*/ 	.word	0xffffffff


	//   ....[9]....
        /*0050*/ 	.word	0xffffffff


	//   ....[10]....
        /*0054*/ 	.word	0x050000d8


	//   ....[11]....
        /*0058*/ 	.word	0x050000d8


	//   ....[12]....
        /*005c*/ 	.word	0x050000d8


	//   ....[13]....
        /*0060*/ 	.word	0x050000d8


	//   ....[14]....
        /*0064*/ 	.word	0x050000d8


	//   ....[15]....
        /*0068*/ 	.word	0x050000d8


	//   ....[16]....
        /*006c*/ 	.word	0x050000d8


	//   ....[17]....
        /*0070*/ 	.word	0x050000d8


	//   ....[18]....
        /*0074*/ 	.word	0x050000d8


	//   ....[19]....
        /*0078*/ 	.word	0x050000d8


	//----- nvinfo : EIATTR_COOP_GROUP_INSTR_OFFSETS
	.align		4
.L_3131:
        /*007c*/ 	.byte	0x04, 0x28
        /*007e*/ 	.short	(.L_3133 - .L_3132)


	//   ....[0]....
.L_3132:
        /*0080*/ 	.word	0x000018f0


	//   ....[1]....
        /*0084*/ 	.word	0x00001900


	//   ....[2]....
        /*0088*/ 	.word	0x00001930


	//   ....[3]....
        /*008c*/ 	.word	0x00001940


	//   ....[4]....
        /*0090*/ 	.word	0x00001970


	//   ....[5]....
        /*0094*/ 	.word	0x00001980


	//   ....[6]....
        /*0098*/ 	.word	0x000019b0


	//   ....[7]....
        /*009c*/ 	.word	0x000019c0


	//   ....[8]....
        /*00a0*/ 	.word	0x000019f0


	//   ....[9]....
        /*00a4*/ 	.word	0x00001a00


	//   ....[10]....
        /*00a8*/ 	.word	0x000043a0


	//   ....[11]....
        /*00ac*/ 	.word	0x000043f0


	//   ....[12]....
        /*00b0*/ 	.word	0x00004460


	//   ....[13]....
        /*00b4*/ 	.word	0x000044c0


	//   ....[14]....
        /*00b8*/ 	.word	0x00004530


	//   ....[15]....
        /*00bc*/ 	.word	0x00004590


	//   ....[16]....
        /*00c0*/ 	.word	0x00004600


	//   ....[17]....
        /*00c4*/ 	.word	0x00004660


	//   ....[18]....
        /*00c8*/ 	.word	0x000046d0


	//   ....[19]....
        /*00cc*/ 	.word	0x00004730


	//----- nvinfo : EIATTR_EXIT_INSTR_OFFSETS
	.align		4
.L_3133:
        /*00d0*/ 	.byte	0x04, 0x1c
        /*00d2*/ 	.short	(.L_3135 - .L_3134)


	//   ....[0]....
.L_3134:
        /*00d4*/ 	.word	0x00004340


	//----- nvinfo : EIATTR_MAX_THREADS
	.align		4
.L_3135:
        /*00d8*/ 	.byte	0x04, 0x05
        /*00da*/ 	.short	(.L_3137 - .L_3136)
.L_3136:
        /*00dc*/ 	.word	0x00000080
        /*00e0*/ 	.word	0x00000001
        /*00e4*/ 	.word	0x00000001


	//----- nvinfo : EIATTR_CRS_STACK_SIZE
	.align		4
.L_3137:
        /*00e8*/ 	.byte	0x04, 0x1e
        /*00ea*/ 	.short	(.L_3139 - .L_3138)
.L_3138:
        /*00ec*/ 	.word	0x00000000


	//----- nvinfo : EIATTR_CBANK_PARAM_SIZE
	.align		4
.L_3139:
        /*00f0*/ 	.byte	0x03, 0x19
        /*00f2*/ 	.short	0x0128


	//----- nvinfo : EIATTR_PARAM_CBANK
	.align		4
        /*00f4*/ 	.byte	0x04, 0x0a
        /*00f6*/ 	.short	(.L_3141 - .L_3140)
	.align		4
.L_3140:
        /*00f8*/ 	.word	index@(.nv.constant0._ZN10layer_norm13ln_bwd_kernelINS_13Kernel_traitsIf6__halfS2_S2_fjLj3072ELj1ELj1ELj4ELj16ENS_18Kernel_traits_baseILj3072EfS2_S2_S2_fjLj128EEEEELb0ELb1ELb1ELb1EEEvNS_9BwdParamsE)
        /*00fc*/ 	.short	0x0210
        /*00fe*/ 	.short	0x0128


	//----- nvinfo : EIATTR_SW_WAR
	.align		4
.L_3141:
        /*0100*/ 	.byte	0x04, 0x36
        /*0102*/ 	.short	(.L_3143 - .L_3142)
.L_3142:
        /*0104*/ 	.word	0x00000008
.L_3143:


//--------------------- .nv.info._ZN10layer_norm13ln_bwd_kernelINS_13Kernel_traitsIf6__halfS2_S2_fjLj3072ELj1ELj1ELj4ELj16ENS_18Kernel_traits_baseILj3072EfS2_S2_S2_fjLj128EEEEELb1ELb0ELb0ELb0EEEvNS_9BwdParamsE --------------------------
	.section	.nv.info._ZN10layer_norm13ln_bwd_kernelINS_13Kernel_traitsIf6__halfS2_S2_fjLj3072ELj1ELj1ELj4ELj16ENS_18Kernel_traits_baseILj3072EfS2_S2_S2_fjLj128EEEEELb1ELb0ELb0ELb0EEEvNS_9BwdParamsE,"",@"SHT_CUDA_INFO"
	.sectionflags	@""
	.align	4


	//----- nvinfo : EIATTR_CUDA_API_VERSION
	.align		4
        /*0000*/ 	.byte	0x04, 0x37
        /*0002*/ 	.short	(.L_3145 - .L_3144)
.L_3144:
        /*0004*/ 	.word	0x00000082


	//----- nvinfo : EIATTR_KPARAM_INFO
	.align		4
.L_3145:
        /*0008*/ 	.byte	0x04, 0x17
        /*000a*/ 	.short	(.L_3147 - .L_3146)
.L_3146:
        /*000c*/ 	.word	0x00000000
        /*0010*/ 	.short	0x0000
        /*0012*/ 	.short	0x0000
        /*0014*/ 	.byte	0x00, 0xf0, 0xa1, 0x04


	//----- nvinfo : EIATTR_SPARSE_MMA_MASK
	.align		4
.L_3147:
        /*0018*/ 	.byte	0x03, 0x50
        /*001a*/ 	.short	0x0000


	//----- nvinfo : EIATTR_MAXREG_COUNT
	.align		4
        /*001c*/ 	.byte	0x03, 0x1b
        /*001e*/ 	.short	0x00ff


	//----- nvinfo : EIATTR_NUM_BARRIERS
	.align		4
        /*0020*/ 	.byte	0x02, 0x4c
        /*0022*/ 	.byte	0x01
	.zero		1


	//----- nvinfo : EIATTR_MERCURY_ISA_VERSION
	.align		4
        /*0024*/ 	.byte	0x03, 0x5f
        /*0026*/ 	.short	0x0101


	//----- nvinfo : EIATTR_COOP_GROUP_MASK_REGIDS
	.align		4
        /*0028*/ 	.byte	0x04, 0x29
        /*002a*/ 	.short	(.L_3149 - .L_3148)


	//   ....[0]....
.L_3148:
        /*002c*/ 	.word	0xffffffff


	//   ....[1]....
        /*0030*/ 	.word	0xffffffff


	//   ....[2]....
        /*0034*/ 	.word	0xffffffff


	//   ....[3]....
        /*0038*/ 	.word	0xffffffff


	//   ....[4]....
        /*003c*/ 	.word	0xffffffff


	//   ....[5]....
        /*0040*/ 	.word	0xffffffff


	//   ....[6]....
        /*0044*/ 	.word	0xffffffff


	//   ....[7]....
        /*0048*/ 	.word	0xffffffff


	//   ....[8]....
        /*004c*/ 	.word	0xffffffff


	//   ....[9]....
        /*0050*/ 	.word	0xffffffff


	//   ....[10]....
        /*0054*/ 	.word	0x05000070


	//   ....[11]....
        /*0058*/ 	.word	0x05000070


	//   ....[12]....
        /*005c*/ 	.word	0x05000070


	//   ....[13]....
        /*0060*/ 	.word	0x05000070


	//   ....[14]....
        /*0064*/ 	.word	0x05000070


	//   ....[15]....
        /*0068*/ 	.word	0x05000070


	//   ....[16]....
        /*006c*/ 	.word	0x05000070


	//   ....[17]....
        /*0070*/ 	.word	0x05000070


	//   ....[18]....
        /*0074*/ 	.word	0x05000070


	//   ....[19]....
        /*0078*/ 	.word	0x05000070


	//----- nvinfo : EIATTR_COOP_GROUP_INSTR_OFFSETS
	.align		4
.L_3149:
        /*007c*/ 	.byte	0x04, 0x28
        /*007e*/ 	.short	(.L_3151 - .L_3150)


	//   ....[0]....
.L_3150:
        /*0080*/ 	.word	0x00001730


	//   ....[1]....
        /*0084*/ 	.word	0x00001740


	//   ....[2]....
        /*0088*/ 	.word	0x00001770


	//   ....[3]....
        /*008c*/ 	.word	0x00001780


	//   ....[4]....
        /*0090*/ 	.word	0x000017b0


	//   ....[5]....
        /*0094*/ 	.word	0x000017c0


	//   ....[6]....
        /*0098*/ 	.word	0x000017f0


	//   ....[7]....
        /*009c*/ 	.word	0x00001800


	//   ....[8]....
        /*00a0*/ 	.word	0x00001830


	//   ....[9]....
        /*00a4*/ 	.word	0x00001840


	//   ....[10]....
        /*00a8*/ 	.word	0x00003150


	//   ....[11]....
        /*00ac*/ 	.word	0x000031a0


	//   ....[12]....
        /*00b0*/ 	.word	0x00003210


	//   ....[13]....
        /*00b4*/ 	.word	0x00003270


	//   ....[14]....
        /*00b8*/ 	.word	0x000032e0


	//   ....[15]....
        /*00bc*/ 	.word	0x00003340


	//   ....[16]....
        /*00c0*/ 	.word	0x000033b0


	//   ....[17]....
        /*00c4*/ 	.word	0x00003410


	//   ....[18]....
        /*00c8*/ 	.word	0x00003480


	//   ....[19]....
        /*00cc*/ 	.word	0x000034e0


	//----- nvinfo : EIATTR_EXIT_INSTR_OFFSETS
	.align		4
.L_3151:
        /*00d0*/ 	.byte	0x04, 0x1c
        /*00d2*/ 	.short	(.L_3153 - .L_3152)


	//   ....[0]....
.L_3152:
        /*00d4*/ 	.word	0x00003060


	//   ....[1]....
        /*00d8*/ 	.word	0x000030f0


	//----- nvinfo : EIATTR_MAX_THREADS
	.align		4
.L_3153:
        /*00dc*/ 	.byte	0x04, 0x05
        /*00de*/ 	.short	(.L_3155 - .L_3154)
.L_3154:
        /*00e0*/ 	.word	0x00000080
        /*00e4*/ 	.word	0x00000001
        /*00e8*/ 	.word	0x00000001


	//----- nvinfo : EIATTR_CRS_STACK_SIZE
	.align		4
.L_3155:
        /*00ec*/ 	.byte	0x04, 0x1e
        /*00ee*/ 	.short	(.L_3157 - .L_3156)
.L_3156:
        /*00f0*/ 	.word	0x00000000


	//----- nvinfo : EIATTR_CBANK_PARAM_SIZE
	.align		4
.L_3157:
        /*00f4*/ 	.byte	0x03, 0x19
        /*00f6*/ 	.short	0x0128


	//----- nvinfo : EIATTR_PARAM_CBANK
	.align		4
        /*00f8*/ 	.byte	0x04, 0x0a
        /*00fa*/ 	.short	(.L_3159 - .L_3158)
	.align		4
.L_3158:
        /*00fc*/ 	.word	index@(.nv.constant0._ZN10layer_norm13ln_bwd_kernelINS_13Kernel_traitsIf6__halfS2_S2_fjLj3072ELj1ELj1ELj4ELj16ENS_18Kernel_traits_baseILj3072EfS2_S2_S2_fjLj128EEEEELb1ELb0ELb0ELb0EEEvNS_9BwdParamsE)
        /*0100*/ 	.short	0x0210
        /*0102*/ 	.short	0x0128


	//----- nvinfo : EIATTR_SW_WAR
	.align		4
.L_3159:
        /*0104*/ 	.byte	0x04, 0x36
        /*0106*/ 	.short	(.L_3161 - .L_3160)
.L_3160:
        /*0108*/ 	.word	0x00000008
.L_3161:


//--------------------- .nv.info._ZN10layer_norm13ln_bwd_kernelINS_13Kernel_traitsIf6__halfS2_S2_fjLj3072ELj1ELj1ELj4ELj16ENS_18Kernel_traits_baseILj3072EfS2_S2_S2_fjLj128EEEEELb1ELb0ELb0ELb1EEEvNS_9BwdParamsE --------------------------
	.section	.nv.info._ZN10layer_norm13ln_bwd_kernelINS_13Kernel_traitsIf6__halfS2_S2_fjLj3072ELj1ELj1ELj4ELj16ENS_18Kernel_traits_baseILj3072EfS2_S2_S2_fjLj128EEEEELb1ELb0ELb0ELb1EEEvNS_9BwdParamsE,"",@"SHT_CUDA_INFO"
	.sectionflags	@""
	.align	4


	//----- nvinfo : EIATTR_CUDA_API_VERSION
	.align		4
        /*0000*/ 	.byte	0x04, 0x37
        /*0002*/ 	.short	(.L_3163 - .L_3162)
.L_3162:
        /*0004*/ 	.word	0x00000082


	//----- nvinfo : EIATTR_KPARAM_INFO
	.align		4
.L_3163:
        /*0008*/ 	.byte	0x04, 0x17
        /*000a*/ 	.short	(.L_3165 - .L_3164)
.L_3164:
        /*000c*/ 	.word	0x00000000
        /*0010*/ 	.short	0x0000
        /*0012*/ 	.short	0x0000
        /*0014*/ 	.byte	0x00, 0xf0, 0xa1, 0x04


	//----- nvinfo : EIATTR_SPARSE_MMA_MASK
	.align		4
.L_3165:
        /*0018*/ 	.byte	0x03, 0x50
        /*001a*/ 	.short	0x0000


	//----- nvinfo : EIATTR_MAXREG_COUNT
	.align		4
        /*001c*/ 	.byte	0x03, 0x1b
        /*001e*/ 	.short	0x00ff


	//----- nvinfo : EIATTR_NUM_BARRIERS
	.align		4
        /*0020*/ 	.byte	0x02, 0x4c
        /*0022*/ 	.byte	0x01
	.zero		1


	//----- nvinfo : EIATTR_MERCURY_ISA_VERSION
	.align		4
        /*0024*/ 	.byte	0x03, 0x5f
        /*0026*/ 	.short	0x0101


	//----- nvinfo : EIATTR_COOP_GROUP_MASK_REGIDS
	.align		4
        /*0028*/ 	.byte	0x04, 0x29
        /*002a*/ 	.short	(.L_3167 - .L_3166)


	//   ....[0]....
.L_3166:
        /*002c*/ 	.word	0xffffffff


	//   ....[1]....
        /*0030*/ 	.word	0xffffffff


	//   ....[2]....
        /*0034*/ 	.word	0xffffffff


	//   ....[3]....
        /*0038*/ 	.word	0xffffffff


	//   ....[4]....
        /*003c*/ 	.word	0xffffffff


	//   ....[5]....
        /*0040*/ 	.word	0xffffffff


	//   ....[6]....
        /*0044*/ 	.word	0xffffffff


	//   ....[7]....
        /*0048*/ 	.word	0xffffffff


	//   ....[8]....
        /*004c*/ 	.word	0xffffffff


	//   ....[9]....
        /*0050*/ 	.word	0xffffffff


	//   ....[10]....
        /*0054*/ 	.word	0x05000047


	//   ....[11]....
        /*0058*/ 	.word	0x05000047


	//   ....[12]....
        /*005c*/ 	.word	0x05000047


	//   ....[13]....
        /*0060*/ 	.word	0x05000047


	//   ....[14]....
        /*0064*/ 	.word	0x05000047


	//   ....[15]....
        /*0068*/ 	.word	0x05000047


	//   ....[16]....
        /*006c*/ 	.word	0x05000047


	//   ....[17]....
        /*0070*/ 	.word	0x05000047


	//   ....[18]....
        /*0074*/ 	.word	0x05000047


	//   ....[19]....
        /*0078*/ 	.word	0x05000047


	//----- nvinfo : EIATTR_COOP_GROUP_INSTR_OFFSETS
	.align		4
.L_3167:
        /*007c*/ 	.byte	0x04, 0x28
        /*007e*/ 	.short	(.L_3169 - .L_3168)


	//   ....[0]....
.L_3168:
        /*0080*/ 	.word	0x00001700


	//   ....[1]....
        /*0084*/ 	.word	0x00001710


	//   ....[2]....
        /*0088*/ 	.word	0x00001740


	//   ....[3]....
        /*008c*/ 	.word	0x00001750


	//   ....[4]....
        /*0090*/ 	.word	0x00001780


	//   ....[5]....
        /*0094*/ 	.word	0x00001790


	//   ....[6]....
        /*0098*/ 	.word	0x000017c0


	//   ....[7]....
        /*009c*/ 	.word	0x000017d0


	//   ....[8]....
        /*00a0*/ 	.word	0x00001800


	//   ....[9]....
        /*00a4*/ 	.word	0x00001810


	//   ....[10]....
        /*00a8*/ 	.word	0x00003150


	//   ....[11]....
        /*00ac*/ 	.word	0x000031a0


	//   ....[12]....
        /*00b0*/ 	.word	0x00003200


	//   ....[13]....
        /*00b4*/ 	.word	0x00003260


	//   ....[14]....
        /*00b8*/ 	.word	0x000032c0


	//   ....[15]....
        /*00bc*/ 	.word	0x00003320


	//   ....[16]....
        /*00c0*/ 	.word	0x00003380


	//   ....[17]....
        /*00c4*/ 	.word	0x000033e0


	//   ....[18]....
        /*00c8*/ 	.word	0x00003440


	//   ....[19]....
        /*00cc*/ 	.word	0x000034a0


	//----- nvinfo : EIATTR_EXIT_INSTR_OFFSETS
	.align		4
.L_3169:
        /*00d0*/ 	.byte	0x04, 0x1c
        /*00d2*/ 	.short	(.L_3171 - .L_3170)


	//   ....[0]....
.L_3170:
        /*00d4*/ 	.word	0x00003100


	//----- nvinfo : EIATTR_MAX_THREADS
	.align		4
.L_3171:
        /*00d8*/ 	.byte	0x04, 0x05
        /*00da*/ 	.short	(.L_3173 - .L_3172)
.L_3172:
        /*00dc*/ 	.word	0x00000080
        /*00e0*/ 	.word	0x00000001
        /*00e4*/ 	.word	0x00000001


	//----- nvinfo : EIATTR_CRS_STACK_SIZE
	.align		4
.L_3173:
        /*00e8*/ 	.byte	0x04, 0x1e
        /*00ea*/ 	.short	(.L_3175 - .L_3174)
.L_3174:
        /*00ec*/ 	.word	0x00000000


	//----- nvinfo : EIATTR_CBANK_PARAM_SIZE
	.align		4
.L_3175:
        /*00f0*/ 	.byte	0x03, 0x19
        /*00f2*/ 	.short	0x0128


	//----- nvinfo : EIATTR_PARAM_CBANK
	.align		4
        /*00f4*/ 	.byte	0x04, 0x0a
        /*00f6*/ 	.short	(.L_3177 - .L_3176)
	.align		4
.L_3176:
        /*00f8*/ 	.word	index@(.nv.constant0._ZN10layer_norm13ln_bwd_kernelINS_13Kernel_traitsIf6__halfS2_S2_fjLj3072ELj1ELj1ELj4ELj16ENS_18Kernel_traits_baseILj3072EfS2_S2_S2_fjLj128EEEEELb1ELb0ELb0ELb1EEEvNS_9BwdParamsE)
        /*00fc*/ 	.short	0x0210
        /*00fe*/ 	.short	0x0128


	//----- nvinfo : EIATTR_SW_WAR
	.align		4
.L_3177:
        /*0100*/ 	.byte	0x04, 0x36
        /*0102*/ 	.short	(.L_3179 - .L_3178)
.L_3178:
        /*0104*/ 	.word	0x00000008
.L_3179:


//--------------------- .nv.info._ZN10layer_norm22ln_bwd_finalize_kernelINS_22Kernel_traits_finalizeILj3072Ef6__halfS2_S2_fjLb0ELj1024ELj4ENS_18Kernel_traits_baseILj3072EfS2_S2_S2_fjLj1024EEEEELb0ELb0EEEvNS_9BwdParamsE --------------------------
	.section	.nv.info._ZN10layer_norm22ln_bwd_finalize_kernelINS_22Kernel_traits_finalizeILj3072Ef6__halfS2_S2_fjLb0ELj1024ELj4ENS_18Kernel_traits_baseILj3072EfS2_S2_S2_fjLj1024EEEEELb0ELb0EEEvNS_9BwdParamsE,"",@"SHT_CUDA_INFO"
	.sectionflags	@""
	.align	4


	//----- nvinfo : EIATTR_CUDA_API_VERSION
	.align		4
        /*0000*/ 	.byte	0x04, 0x37
        /*0002*/ 	.short	(.L_3181 - .L_3180)
.L_3180:
        /*0004*/ 	.word	0x00000082


	//----- nvinfo : EIATTR_KPARAM_INFO
	.align		4
.L_3181:
        /*0008*/ 	.byte	0x04, 0x17
        /*000a*/ 	.short	(.L_3183 - .L_3182)
.L_3182:
        /*000c*/ 	.word	0x00000000
        /*0010*/ 	.short	0x0000
        /*0012*/ 	.short	0x0000
        /*0014*/ 	.byte	0x00, 0xf0, 0xa1, 0x04


	//----- nvinfo : EIATTR_SPARSE_MMA_MASK
	.align		4
.L_3183:
        /*0018*/ 	.byte	0x03, 0x50
        /*001a*/ 	.short	0x0000


	//----- nvinfo : EIATTR_MAXREG_COUNT
	.align		4
        /*001c*/ 	.byte	0x03, 0x1b
        /*001e*/ 	.short	0x0040


	//----- nvinfo : EIATTR_NUM_BARRIERS
	.align		4
        /*0020*/ 	.byte	0x02, 0x4c
        /*0022*/ 	.byte	0x01
	.zero		1


	//----- nvinfo : EIATTR_MERCURY_ISA_VERSION
	.align		4
        /*0024*/ 	.byte	0x03, 0x5f
        /*0026*/ 	.short	0x0101


	//----- nvinfo : EIATTR_COOP_GROUP_MASK_REGIDS
	.align		4
        /*0028*/ 	.byte	0x04, 0x29
        /*002a*/ 	.short	(.L_3185 - .L_3184)


	//   ....[0]....
.L_3184:
        /*002c*/ 	.word	0xffffffff


	//   ....[1]....
        /*0030*/ 	.word	0xffffffff


	//   ....[2]....
        /*0034*/ 	.word	0xffffffff


	//   ....[3]....
        /*0038*/ 	.word	0xffffffff


	//   ....[4]....
        /*003c*/ 	.word	0xffffffff


	//   ....[5]....
        /*0040*/ 	.word	0xffffffff


	//   ....[6]....
        /*0044*/ 	.word	0xffffffff


	//   ....[7]....
        /*0048*/ 	.word	0xffffffff


	//   ....[8]....
        /*004c*/ 	.word	0xffffffff


	//   ....[9]....
        /*0050*/ 	.word	0xffffffff


	//   ....[10]....
        /*0054*/ 	.word	0x05000013


	//   ....[11]....
        /*0058*/ 	.word	0x05000013


	//   ....[12]....
        /*005c*/ 	.word	0x05000013


	//   ....[13]....
        /*0060*/ 	.word	0x05000013


	//   ....[14]....
        /*0064*/ 	.word	0x05000013


	//   ....[15]....
        /*0068*/ 	.word	0x05000013


	//   ....[16]....
        /*006c*/ 	.word	0x05000013


	//   ....[17]....
        /*0070*/ 	.word	0x05000013


	//   ....[18]....
        /*0074*/ 	.word	0x05000013


	//   ....[19]....
        /*0078*/ 	.word	0x05000013


	//----- nvinfo : EIATTR_COOP_GROUP_INSTR_OFFSETS
	.align		4
.L_3185:
        /*007c*/ 	.byte	0x04, 0x28
        /*007e*/ 	.short	(.L_3187 - .L_3186)


	//   ....[0]....
.L_3186:
        /*0080*/ 	.word	0x000008e0


	//   ....[1]....
        /*0084*/ 	.word	0x000008f0


	//   ....[2]....
        /*0088*/ 	.word	0x00000920


	//   ....[3]....
        /*008c*/ 	.word	0x00000930


	//   ....[4]....
        /*0090*/ 	.word	0x00000960


	//   ....[5]....
        /*0094*/ 	.word	0x00000970


	//   ....[6]....
        /*0098*/ 	.word	0x000009a0


	//   ....[7]....
        /*009c*/ 	.word	0x000009b0


	//   ....[8]....
        /*00a0*/ 	.word	0x000009e0


	//   ....[9]....
        /*00a4*/ 	.word	0x000009f0


	//   ....[10]....
        /*00a8*/ 	.word	0x00000bf0


	//   ....[11]....
        /*00ac*/ 	.word	0x00000c60


	//   ....[12]....
        /*00b0*/ 	.word	0x00000cd0


	//   ....[13]....
        /*00b4*/ 	.word	0x00000d40


	//   ....[14]....
        /*00b8*/ 	.word	0x00000db0


	//   ....[15]....
        /*00bc*/ 	.word	0x00000e10


	//   ....[16]....
        /*00c0*/ 	.word	0x00000e80


	//   ....[17]....
        /*00c4*/ 	.word	0x00000ef0


	//   ....[18]....
        /*00c8*/ 	.word	0x00000f60


	//   ....[19]....
        /*00cc*/ 	.word	0x00000fd0


	//----- nvinfo : EIATTR_EXIT_INSTR_OFFSETS
	.align		4
.L_3187:
        /*00d0*/ 	.byte	0x04, 0x1c
        /*00d2*/ 	.short	(.L_3189 - .L_3188)


	//   ....[0]....
.L_3188:
        /*00d4*/ 	.word	0x00000070


	//   ....[1]....
        /*00d8*/ 	.word	0x00000b90


	//----- nvinfo : EIATTR_MAX_THREADS
	.align		4
.L_3189:
        /*00dc*/ 	.byte	0x04, 0x05
        /*00de*/ 	.short	(.L_3191 - .L_3190)
.L_3190:
        /*00e0*/ 	.word	0x00000400
        /*00e4*/ 	.word	0x00000001
        /*00e8*/ 	.word	0x00000001


	//----- nvinfo : EIATTR_CRS_STACK_SIZE
	.align		4
.L_3191:
        /*00ec*/ 	.byte	0x04, 0x1e
        /*00ee*/ 	.short	(.L_3193 - .L_3192)
.L_3192:
        /*00f0*/ 	.word	0x00000000


	//----- nvinfo : EIATTR_CBANK_PARAM_SIZE
	.align		4
.L_3193:
        /*00f4*/ 	.byte	0x03, 0x19
        /*00f6*/ 	.short	0x0128


	//----- nvinfo : EIATTR_PARAM_CBANK
	.align		4
        /*00f8*/ 	.byte	0x04, 0x0a
        /*00fa*/ 	.short	(.L_3195 - .L_3194)
	.align		4
.L_3194:
        /*00fc*/ 	.word	index@(.nv.constant0._ZN10layer_norm22ln_bwd_finalize_kernelINS_22Kernel_traits_finalizeILj3072Ef6__halfS2_S2_fjLb0ELj1024ELj4ENS_18Kernel_traits_baseILj3072EfS2_S2_S2_fjLj1024EEEEELb0ELb0EEEvNS_9BwdParamsE)
        /*0100*/ 	.short	0x0210
        /*0102*/ 	.short	0x0128


	//----- nvinfo : EIATTR_SW_WAR
	.align		4
.L_3195:
        /*0104*/ 	.byte	0x04, 0x36
        /*0106*/ 	.short	(.L_3197 - .L_3196)
.L_3196:
        /*0108*/ 	.word	0x00000008
.L_3197:


//--------------------- .nv.info._ZN10layer_norm13ln_bwd_kernelINS_13Kernel_traitsIf6__halfS2_S2_fjLj3072ELj1ELj1ELj4ELj16ENS_18Kernel_traits_baseILj3072EfS2_S2_S2_fjLj128EEEEELb1ELb0ELb1ELb0EEEvNS_9BwdParamsE --------------------------
	.section	.nv.info._ZN10layer_norm13ln_bwd_kernelINS_13Kernel_traitsIf6__halfS2_S2_fjLj3072ELj1ELj1ELj4ELj16ENS_18Kernel_traits_baseILj3072EfS2_S2_S2_fjLj128EEEEELb1ELb0ELb1ELb0EEEvNS_9BwdParamsE,"",@"SHT_CUDA_INFO"
	.sectionflags	@""
	.align	4


	//----- nvinfo : EIATTR_CUDA_API_VERSION
	.align		4
        /*0000*/ 	.byte	0x04, 0x37
        /*0002*/ 	.short	(.L_3199 - .L_3198)
.L_3198:
        /*0004*/ 	.word	0x00000082


	//----- nvinfo : EIATTR_KPARAM_INFO
	.align		4
.L_3199:
        /*0008*/ 	.byte	0x04, 0x17
        /*000a*/ 	.short	(.L_3201 - .L_3200)
.L_3200:
        /*000c*/ 	.word	0x00000000
        /*0010*/ 	.short	0x0000
        /*0012*/ 	.short	0x0000
        /*0014*/ 	.byte	0x00, 0xf0, 0xa1, 0x04


	//----- nvinfo : EIATTR_SPARSE_MMA_MASK
	.align		4
.L_3201:
        /*0018*/ 	.byte	0x03, 0x50
        /*001a*/ 	.short	0x0000


	//----- nvinfo : EIATTR_MAXREG_COUNT
	.align		4
        /*001c*/ 	.byte	0x03, 0x1b
        /*001e*/ 	.short	0x00ff


	//----- nvinfo : EIATTR_NUM_BARRIERS
	.align		4
        /*0020*/ 	.byte	0x02, 0x4c
        /*0022*/ 	.byte	0x01
	.zero		1


	//----- nvinfo : EIATTR_MERCURY_ISA_VERSION
	.align		4
        /*0024*/ 	.byte	0x03, 0x5f
        /*0026*/ 	.short	0x0101


	//----- nvinfo : EIATTR_COOP_GROUP_MASK_REGIDS
	.align		4
        /*0028*/ 	.byte	0x04, 0x29
        /*002a*/ 	.short	(.L_3203 - .L_3202)


	//   ....[0]....
.L_3202:
        /*002c*/ 	.word	0xffffffff


	//   ....[1]....
        /*0030*/ 	.word	0xffffffff


	//   ....[2]....
        /*0034*/ 	.word	0xffffffff


	//   ....[3]....
        /*0038*/ 	.word	0xffffffff


	//   ....[4]....
        /*003c*/ 	.word	0xffffffff


	//   ....[5]....
        /*0040*/ 	.word	0xffffffff


	//   ....[6]....
        /*0044*/ 	.word	0xffffffff


	//   ....[7]....
        /*0048*/ 	.word	0xffffffff


	//   ....[8]....
        /*004c*/ 	.word	0xffffffff


	//   ....[9]....
        /*0050*/ 	.word	0xffffffff


	//   ....[10]....
        /*0054*/ 	.word	0x05000070


	//   ....[11]....
        /*0058*/ 	.word	0x05000070


	//   ....[12]....
        /*005c*/ 	.word	0x05000070


	//   ....[13]....
        /*0060*/ 	.word	0x05000070


	//   ....[14]....
        /*0064*/ 	.word	0x05000070


	//   ....[15]....
        /*0068*/ 	.word	0x05000070


	//   ....[16]....
        /*006c*/ 	.word	0x05000070


	//   ....[17]....
        /*0070*/ 	.word	0x05000070


	//   ....[18]....
        /*0074*/ 	.word	0x05000070


	//   ....[19]....
        /*0078*/ 	.word	0x05000070


	//----- nvinfo : EIATTR_COOP_GROUP_INSTR_OFFSETS
	.align		4
.L_3203:
        /*007c*/ 	.byte	0x04, 0x28
        /*007e*/ 	.short	(.L_3205 - .L_3204)


	//   ....[0]....
.L_3204:
        /*0080*/ 	.word	0x00001a90


	//   ....[1]....
        /*0084*/ 	.word	0x00001aa0


	//   ....[2]....
        /*0088*/ 	.word	0x00001ad0


	//   ....[3]....
        /*008c*/ 	.word	0x00001ae0


	//   ....[4]....
        /*0090*/ 	.word	0x00001b10


	//   ....[5]....
        /*0094*/ 	.word	0x00001b20


	//   ....[6]....
        /*0098*/ 	.word	0x00001b50


	//   ....[7]....
        /*009c*/ 	.word	0x00001b60


	//   ....[8]....
        /*00a0*/ 	.word	0x00001b90


	//   ....[9]....
        /*00a4*/ 	.word	0x00001ba0


	//   ....[10]....
        /*00a8*/ 	.word	0x000046b0


	//   ....[11]....
        /*00ac*/ 	.word	0x00004700


	//   ....[12]....
        /*00b0*/ 	.word	0x00004770


	//   ....[13]....
        /*00b4*/ 	.word	0x000047d0


	//   ....[14]....
        /*00b8*/ 	.word	0x00004840


	//   ....[15]....
        /*00bc*/ 	.word	0x000048a0


	//   ....[16]....
        /*00c0*/ 	.word	0x00004910


	//   ....[17]....
        /*00c4*/ 	.word	0x00004970


	//   ....[18]....
        /*00c8*/ 	.word	0x000049e0


	//   ....[19]....
        /*00cc*/ 	.word	0x00004a40


	//----- nvinfo : EIATTR_EXIT_INSTR_OFFSETS
	.align		4
.L_3205:
        /*00d0*/ 	.byte	0x04, 0x1c
        /*00d2*/ 	.short	(.L_3207 - .L_3206)


	//   ....[0]....
.L_3206:
        /*00d4*/ 	.word	0x000045c0


	//   ....[1]....
        /*00d8*/ 	.word	0x00004650


	//----- nvinfo : EIATTR_MAX_THREADS
	.align		4
.L_3207:
        /*00dc*/ 	.byte	0x04, 0x05
        /*00de*/ 	.short	(.L_3209 - .L_3208)
.L_3208:
        /*00e0*/ 	.word	0x00000080
        /*00e4*/ 	.word	0x00000001
        /*00e8*/ 	.word	0x00000001


	//----- nvinfo : EIATTR_CRS_STACK_SIZE
	.align		4
.L_3209:
        /*00ec*/ 	.byte	0x04, 0x1e
        /*00ee*/ 	.short	(.L_3211 - .L_3210)
.L_3210:
        /*00f0*/ 	.word	0x00000000


	//----- nvinfo : EIATTR_CBANK_PARAM_SIZE
	.align		4
.L_3211:
        /*00f4*/ 	.byte	0x03, 0x19
        /*00f6*/ 	.short	0x0128


	//----- nvinfo : EIATTR_PARAM_CBANK
	.align		4
        /*00f8*/ 	.byte	0x04, 0x0a
        /*00fa*/ 	.short	(.L_3213 - .L_3212)
	.align		4
.L_3212:
        /*00fc*/ 	.word	index@(.nv.constant0._ZN10layer_norm13ln_bwd_kernelINS_13Kernel_traitsIf6__halfS2_S2_fjLj3072ELj1ELj1ELj4ELj16ENS_18Kernel_traits_baseILj3072EfS2_S2_S2_fjLj128EEEEELb1ELb0ELb1ELb0EEEvNS_9BwdParamsE)
        /*0100*/ 	.short	0x0210
        /*0102*/ 	.short	0x0128


	//----- nvinfo : EIATTR_SW_WAR
	.align		4
.L_3213:
        /*0104*/ 	.byte	0x04, 0x36
        /*0106*/ 	.short	(.L_3215 - .L_3214)
.L_3214:
        /*0108*/ 	.word	0x00000008
.L_3215:


//--------------------- .nv.info._ZN10layer_norm22ln_bwd_finalize_kernelINS_22Kernel_traits_finalizeILj3072Ef6__halfS2_S2_fjLb0ELj1024ELj4ENS_18Kernel_traits_baseILj3072EfS2_S2_S2_fjLj1024EEEEELb0ELb1EEEvNS_9BwdParamsE --------------------------
	.section	.nv.info._ZN10layer_norm22ln_bwd_finalize_kernelINS_22Kernel_traits_finalizeILj3072Ef6__halfS2_S2_fjLb0ELj1024ELj4ENS_18Kernel_traits_baseILj3072EfS2_S2_S2_fjLj1024EEEEELb0ELb1EEEvNS_9BwdParamsE,"",@"SHT_CUDA_INFO"
	.sectionflags	@""
	.align	4


	//----- nvinfo : EIATTR_CUDA_API_VERSION
	.align		4
        /*0000*/ 	.byte	0x04, 0x37
        /*0002*/ 	.short	(.L_3217 - .L_3216)
.L_3216:
        /*0004*/ 	.word	0x00000082


	//----- nvinfo : EIATTR_KPARAM_INFO
	.align		4
.L_3217:
        /*0008*/ 	.byte	0x04, 0x17
        /*000a*/ 	.short	(.L_3219 - .L_3218)
.L_3218:
        /*000c*/ 	.word	0x00000000
        /*0010*/ 	.short	0x0000
        /*0012*/ 	.short	0x0000
        /*0014*/ 	.byte	0x00, 0xf0, 0xa1, 0x04


	//----- nvinfo : EIATTR_SPARSE_MMA_MASK
	.align		4
.L_3219:
        /*0018*/ 	.byte	0x03, 0x50
        /*001a*/ 	.short	0x0000


	//----- nvinfo : EIATTR_MAXREG_COUNT
	.align		4
        /*001c*/ 	.byte	0x03, 0x1b
        /*001e*/ 	.short	0x0040


	//----- nvinfo : EIATTR_NUM_BARRIERS
	.align		4
        /*0020*/ 	.byte	0x02, 0x4c
        /*0022*/ 	.byte	0x01
	.zero		1


	//----- nvinfo : EIATTR_MERCURY_ISA_VERSION
	.align		4
        /*0024*/ 	.byte	0x03, 0x5f
        /*0026*/ 	.short	0x0101


	//----- nvinfo : EIATTR_COOP_GROUP_MASK_REGIDS
	.align		4
        /*0028*/ 	.byte	0x04, 0x29
        /*002a*/ 	.short	(.L_3221 - .L_3220)


	//   ....[0]....
.L_3220:
        /*002c*/ 	.word	0xffffffff


	//   ....[1]....
        /*0030*/ 	.word	0xffffffff


	//   ....[2]....
        /*0034*/ 	.word	0xffffffff


	//   ....[3]....
        /*0038*/ 	.word	0xffffffff


	//   ....[4]....
        /*003c*/ 	.word	0xffffffff


	//   ....[5]....
        /*0040*/ 	.word	0xffffffff


	//   ....[6]....
        /*0044*/ 	.word	0xffffffff


	//   ....[7]....
        /*0048*/ 	.word	0xffffffff


	//   ....[8]....
        /*004c*/ 	.word	0xffffffff


	//   ....[9]....
        /*0050*/ 	.word	0xffffffff


	//   ....[10]....
        /*0054*/ 	.word	0x05000011


	//   ....[11]....
        /*0058*/ 	.word	0x05000011


	//   ....[12]....
        /*005c*/ 	.word	0x05000011


	//   ....[13]....
        /*0060*/ 	.word	0x05000011


	//   ....[14]....
        /*0064*/ 	.word	0x05000011


	//   ....[15]....
        /*0068*/ 	.word	0x05000011


	//   ....[16]....
        /*006c*/ 	.word	0x05000011


	//   ....[17]....
        /*0070*/ 	.word	0x05000011


	//   ....[18]....
        /*0074*/ 	.word	0x05000011


	//   ....[19]....
        /*0078*/ 	.word	0x05000011


	//----- nvinfo : EIATTR_COOP_GROUP_INSTR_OFFSETS
	.align		4
.L_3221:
        /*007c*/ 	.byte	0x04, 0x28
        /*007e*/ 	.short	(.L_3223 - .L_3222)


	//   ....[0]....
.L_3222:
        /*0080*/ 	.word	0x000008e0


	//   ....[1]....
        /*0084*/ 	.word	0x000008f0


	//   ....[2]....
        /*0088*/ 	.word	0x00000920


	//   ....[3]....
        /*008c*/ 	.word	0x00000930


	//   ....[4]....
        /*0090*/ 	.word	0x00000960


	//   ....[5]....
        /*0094*/ 	.word	0x00000970


	//   ....[6]....
        /*0098*/ 	.word	0x000009a0


	//   ....[7]....
        /*009c*/ 	.word	0x000009b0


	//   ....[8]....
        /*00a0*/ 	.word	0x000009e0


	//   ....[9]....
        /*00a4*/ 	.word	0x000009f0


	//   ....[10]....
        /*00a8*/ 	.word	0x00000ba0


	//   ....[11]....
        /*00ac*/ 	.word	0x00000c10


	//   ....[12]....
        /*00b0*/ 	.word	0x00000c80


	//   ....[13]....
        /*00b4*/ 	.word	0x00000cf0


	//   ....[14]....
        /*00b8*/ 	.word	0x00000d60


	//   ....[15]....
        /*00bc*/ 	.word	0x00000dc0


	//   ....[16]....
        /*00c0*/ 	.word	0x00000e30


	//   ....[17]....
        /*00c4*/ 	.word	0x00000ea0


	//   ....[18]....
        /*00c8*/ 	.word	0x00000f10


	//   ....[19]....
        /*00cc*/ 	.word	0x00000f80


	//----- nvinfo : EIATTR_EXIT_INSTR_OFFSETS
	.align		4
.L_3223:
        /*00d0*/ 	.byte	0x04, 0x1c
        /*00d2*/ 	.short	(.L_3225 - .L_3224)


	//   ....[0]....
.L_3224:
        /*00d4*/ 	.word	0x00000070


	//   ....[1]....
        /*00d8*/ 	.word	0x00000b40


	//----- nvinfo : EIATTR_MAX_THREADS
	.align		4
.L_3225:
        /*00dc*/ 	.byte	0x04, 0x05
        /*00de*/ 	.short	(.L_3227 - .L_3226)
.L_3226:
        /*00e0*/ 	.word	0x00000400
        /*00e4*/ 	.word	0x00000001
        /*00e8*/ 	.word	0x00000001


	//----- nvinfo : EIATTR_CRS_STACK_SIZE
	.align		4
.L_3227:
        /*00ec*/ 	.byte	0x04, 0x1e
        /*00ee*/ 	.short	(.L_3229 - .L_3228)
.L_3228:
        /*00f0*/ 	.word	0x00000000


	//----- nvinfo : EIATTR_CBANK_PARAM_SIZE
	.align		4
.L_3229:
        /*00f4*/ 	.byte	0x03, 0x19
        /*00f6*/ 	.short	0x0128


	//----- nvinfo : EIATTR_PARAM_CBANK
	.align		4
        /*00f8*/ 	.byte	0x04, 0x0a
        /*00fa*/ 	.short	(.L_3231 - .L_3230)
	.align		4
.L_3230:
        /*00fc*/ 	.word	index@(.nv.constant0._ZN10layer_norm22ln_bwd_finalize_kernelINS_22Kernel_traits_finalizeILj3072Ef6__halfS2_S2_fjLb0ELj1024ELj4ENS_18Kernel_traits_baseILj3072EfS2_S2_S2_fjLj1024EEEEELb0ELb1EEEvNS_9BwdParamsE)
        /*0100*/ 	.short	0x0210
        /*0102*/ 	.short	0x0128


	//----- nvinfo : EIATTR_SW_WAR
	.align		4
.L_3231:
        /*0104*/ 	.byte	0x04, 0x36
        /*0106*/ 	.short	(.L_3233 - .L_3232)
.L_3232:
        /*0108*/ 	.word	0x00000008
.L_3233:


//--------------------- .nv.info._ZN10layer_norm13ln_bwd_kernelINS_13Kernel_traitsIf6__halfS2_S2_fjLj3072ELj1ELj1ELj4ELj16ENS_18Kernel_traits_baseILj3072EfS2_S2_S2_fjLj128EEEEELb1ELb0ELb1ELb1EEEvNS_9BwdParamsE --------------------------
	.section	.nv.info._ZN10layer_norm13ln_bwd_kernelINS_13Kernel_traitsIf6__halfS2_S2_fjLj3072ELj1ELj1ELj4ELj16ENS_18Kernel_traits_baseILj3072EfS2_S2_S2_fjLj128EEEEELb1ELb0ELb1ELb1EEEvNS_9BwdParamsE,"",@"SHT_CUDA_INFO"
	.sectionflags	@""
	.align	4


	//----- nvinfo : EIATTR_CUDA_API_VERSION
	.align		4
        /*0000*/ 	.byte	0x04, 0x37
        /*0002*/ 	.short	(.L_3235 - .L_3234)
.L_3234:
        /*0004*/ 	.word	0x00000082


	//----- nvinfo : EIATTR_KPARAM_INFO
	.align		4
.L_3235:
        /*0008*/ 	.byte	0x04, 0x17
        /*000a*/ 	.short	(.L_3237 - .L_3236)
.L_3236:
        /*000c*/ 	.word	0x00000000
        /*0010*/ 	.short	0x0000
        /*0012*/ 	.short	0x0000
        /*0014*/ 	.byte	0x00, 0xf0, 0xa1, 0x04


	//----- nvinfo : EIATTR_SPARSE_MMA_MASK
	.align		4
.L_3237:
        /*0018*/ 	.byte	0x03, 0x50
        /*001a*/ 	.short	0x0000


	//----- nvinfo : EIATTR_MAXREG_COUNT
	.align		4
        /*001c*/ 	.byte	0x03, 0x1b
        /*001e*/ 	.short	0x00ff


	//----- nvinfo : EIATTR_NUM_BARRIERS
	.align		4
        /*0020*/ 	.byte	0x02, 0x4c
        /*0022*/ 	.byte	0x01
	.zero		1


	//----- nvinfo : EIATTR_MERCURY_ISA_VERSION
	.align		4
        /*0024*/ 	.byte	0x03, 0x5f
        /*0026*/ 	.short	0x0101


	//----- nvinfo : EIATTR_COOP_GROUP_MASK_REGIDS
	.align		4
        /*0028*/ 	.byte	0x04, 0x29
        /*002a*/ 	.short	(.L_3239 - .L_3238)


	//   ....[0]....
.L_3238:
        /*002c*/ 	.word	0xffffffff


	//   ....[1]....
        /*0030*/ 	.word	0xffffffff


	//   ....[2]....
        /*0034*/ 	.word	0xffffffff


	//   ....[3]....
        /*0038*/ 	.word	0xffffffff


	//   ....[4]....
        /*003c*/ 	.word	0xffffffff


	//   ....[5]....
        /*0040*/ 	.word	0xffffffff


	//   ....[6]....
        /*0044*/ 	.word	0xffffffff


	//   ....[7]....
        /*0048*/ 	.word	0xffffffff


	//   ....[8]....
        /*004c*/ 	.word	0xffffffff


	//   ....[9]....
        /*0050*/ 	.word	0xffffffff


	//   ....[10]....
        /*0054*/ 	.word	0x050000ab


	//   ....[11]....
        /*0058*/ 	.word	0x050000ab


	//   ....[12]....
        /*005c*/ 	.word	0x050000ab


	//   ....[13]....
        /*0060*/ 	.word	0x050000ab


	//   ....[14]....
        /*0064*/ 	.word	0x050000ab


	//   ....[15]....
        /*0068*/ 	.word	0x050000ab


	//   ....[16]....
        /*006c*/ 	.word	0x050000ab


	//   ....[17]....
        /*0070*/ 	.word	0x050000ab


	//   ....[18]....
        /*0074*/ 	.word	0x050000ab


	//   ....[19]....
        /*0078*/ 	.word	0x050000ab


	//----- nvinfo : EIATTR_COOP_GROUP_INSTR_OFFSETS
	.align		4
.L_3239:
        /*007c*/ 	.byte	0x04, 0x28
        /*007e*/ 	.short	(.L_3241 - .L_3240)


	//   ....[0]....
.L_3240:
        /*0080*/ 	.word	0x00001940


	//   ....[1]....
        /*0084*/ 	.word	0x00001950


	//   ....[2]....
        /*0088*/ 	.word	0x00001980


	//   ....[3]....
        /*008c*/ 	.word	0x00001990


	//   ....[4]....
        /*0090*/ 	.word	0x000019c0


	//   ....[5]....
        /*0094*/ 	.word	0x000019d0


	//   ....[6]....
        /*0098*/ 	.word	0x00001a00


	//   ....[7]....
        /*009c*/ 	.word	0x00001a10


	//   ....[8]....
        /*00a0*/ 	.word	0x00001a40


	//   ....[9]....
        /*00a4*/ 	.word	0x00001a50


	//   ....[10]....
        /*00a8*/ 	.word	0x00004240


	//   ....[11]....
        /*00ac*/ 	.word	0x00004290


	//   ....[12]....
        /*00b0*/ 	.word	0x00004300


	//   ....[13]....
        /*00b4*/ 	.word	0x00004360


	//   ....[14]....
        /*00b8*/ 	.word	0x000043d0


	//   ....[15]....
        /*00bc*/ 	.word	0x00004430


	//   ....[16]....
        /*00c0*/ 	.word	0x000044a0


	//   ....[17]....
        /*00c4*/ 	.word	0x00004500


	//   ....[18]....
        /*00c8*/ 	.word	0x00004570


	//   ....[19]....
        /*00cc*/ 	.word	0x000045d0


	//----- nvinfo : EIATTR_EXIT_INSTR_OFFSETS
	.align		4
.L_3241:
        /*00d0*/ 	.byte	0x04, 0x1c
        /*00d2*/ 	.short	(.L_3243 - .L_3242)


	//   ....[0]....
.L_3242:
        /*00d4*/ 	.word	0x000041e0


	//----- nvinfo : EIATTR_MAX_THREADS
	.align		4
.L_3243:
        /*00d8*/ 	.byte	0x04, 0x05
        /*00da*/ 	.short	(.L_3245 - .L_3244)
.L_3244:
        /*00dc*/ 	.word	0x00000080
        /*00e0*/ 	.word	0x00000001
        /*00e4*/ 	.word	0x00000001


	//----- nvinfo : EIATTR_CRS_STACK_SIZE
	.align		4
.L_3245:
        /*00e8*/ 	.byte	0x04, 0x1e
        /*00ea*/ 	.short	(.L_3247 - .L_3246)
.L_3246:
        /*00ec*/ 	.word	0x00000000


	//----- nvinfo : EIATTR_CBANK_PARAM_SIZE
	.align		4
.L_3247:
        /*00f0*/ 	.byte	0x03, 0x19
        /*00f2*/ 	.short	0x0128


	//----- nvinfo : EIATTR_PARAM_CBANK
	.align		4
        /*00f4*/ 	.byte	0x04, 0x0a
        /*00f6*/ 	.short	(.L_3249 - .L_3248)
	.align		4
.L_3248:
        /*00f8*/ 	.word	index@(.nv.constant0._ZN10layer_norm13ln_bwd_kernelINS_13Kernel_traitsIf6__halfS2_S2_fjLj3072ELj1ELj1ELj4ELj16ENS_18Kernel_traits_baseILj3072EfS2_S2_S2_fjLj128EEEEELb1ELb0ELb1ELb1EEEvNS_9BwdParamsE)
        /*00fc*/ 	.short	0x0210
        /*00fe*/ 	.short	0x0128


	//----- nvinfo : EIATTR_SW_WAR
	.align		4
.L_3249:
        /*0100*/ 	.byte	0x04, 0x36
        /*0102*/ 	.short	(.L_3251 - .L_3250)
.L_3250:
        /*0104*/ 	.word	0x00000008
.L_3251:


//--------------------- .nv.info._ZN10layer_norm13ln_bwd_kernelINS_13Kernel_traitsIf6__halfS2_S2_fjLj3072ELj1ELj1ELj4ELj16ENS_18Kernel_traits_baseILj3072EfS2_S2_S2_fjLj128EEEEELb1ELb1ELb0ELb0EEEvNS_9BwdParamsE --------------------------
	.section	.nv.info._ZN10layer_norm13ln_bwd_kernelINS_13Kernel_traitsIf6__halfS2_S2_fjLj3072ELj1ELj1ELj4ELj16ENS_18Kernel_traits_baseILj3072EfS2_S2_S2_fjLj128EEEEELb1ELb1ELb0ELb0EEEvNS_9BwdParamsE,"",@"SHT_CUDA_INFO"
	.sectionflags	@""
	.align	4


	//----- nvinfo : EIATTR_CUDA_API_VERSION
	.align		4
        /*0000*/ 	.byte	0x04, 0x37
        /*0002*/ 	.short	(.L_3253 - .L_3252)
.L_3252:
        /*0004*/ 	.word	0x00000082


	//----- nvinfo : EIATTR_KPARAM_INFO
	.align		4
.L_3253:
        /*0008*/ 	.byte	0x04, 0x17
        /*000a*/ 	.short	(.L_3255 - .L_3254)
.L_3254:
        /*000c*/ 	.word	0x00000000
        /*0010*/ 	.short	0x0000
        /*0012*/ 	.short	0x0000
        /*0014*/ 	.byte	0x00, 0xf0, 0xa1, 0x04


	//----- nvinfo : EIATTR_SPARSE_MMA_MASK
	.align		4
.L_3255:
        /*0018*/ 	.byte	0x03, 0x50
        /*001a*/ 	.short	0x0000


	//----- nvinfo : EIATTR_MAXREG_COUNT
	.align		4
        /*001c*/ 	.byte	0x03, 0x1b
        /*001e*/ 	.short	0x00ff


	//----- nvinfo : EIATTR_NUM_BARRIERS
	.align		4
        /*0020*/ 	.byte	0x02, 0x4c
        /*0022*/ 	.byte	0x01
	.zero		1


	//----- nvinfo : EIATTR_MERCURY_ISA_VERSION
	.align		4
        /*0024*/ 	.byte	0x03, 0x5f
        /*0026*/ 	.short	0x0101


	//----- nvinfo : EIATTR_COOP_GROUP_MASK_REGIDS
	.align		4
        /*0028*/ 	.byte	0x04, 0x29
        /*002a*/ 	.short	(.L_3257 - .L_3256)


	//   ....[0]....
.L_3256:
        /*002c*/ 	.word	0xffffffff


	//   ....[1]....
        /*0030*/ 	.word	0xffffffff


	//   ....[2]....
        /*0034*/ 	.word	0xffffffff


	//   ....[3]....
        /*0038*/ 	.word	0xffffffff


	//   ....[4]....
        /*003c*/ 	.word	0xffffffff


	//   ....[5]....
        /*0040*/ 	.word	0xffffffff


	//   ....[6]....
        /*0044*/ 	.word	0xffffffff


	//   ....[7]....
        /*0048*/ 	.word	0xffffffff


	//   ....[8]....
        /*004c*/ 	.word	0xffffffff


	//   ....[9]....
        /*0050*/ 	.word	0xffffffff


	//   ....[10]....
        /*0054*/ 	.word	0x050000d1


	//   ....[11]....
        /*0058*/ 	.word	0x050000d1


	//   ....[12]....
        /*005c*/ 	.word	0x050000d1


	//   ....[13]....
        /*0060*/ 	.word	0x050000d1


	//   ....[14]....
        /*0064*/ 	.word	0x050000d1


	//   ....[15]....
        /*0068*/ 	.word	0x050000d1


	//   ....[16]....
        /*006c*/ 	.word	0x050000d1


	//   ....[17]....
        /*0070*/ 	.word	0x050000d1


	//   ....[18]....
        /*0074*/ 	.word	0x050000d1


	//   ....[19]....
        /*0078*/ 	.word	0x050000d1


	//----- nvinfo : EIATTR_COOP_GROUP_INSTR_OFFSETS
	.align		4
.L_3257:
        /*007c*/ 	.byte	0x04, 0x28
        /*007e*/ 	.short	(.L_3259 - .L_3258)


	//   ....[0]....
.L_3258:
        /*0080*/ 	.word	0x000018d0


	//   ....[1]....
        /*0084*/ 	.word	0x000018e0


	//   ....[2]....
        /*0088*/ 	.word	0x00001910


	//   ....[3]....
        /*008c*/ 	.word	0x00001920


	//   ....[4]....
        /*0090*/ 	.word	0x00001950


	//   ....[5]....
        /*0094*/ 	.word	0x00001960


	//   ....[6]....
        /*0098*/ 	.word	0x00001990


	//   ....[7]....
        /*009c*/ 	.word	0x000019a0


	//   ....[8]....
        /*00a0*/ 	.word	0x000019d0


	//   ....[9]....
        /*00a4*/ 	.word	0x000019e0


	//   ....[10]....
        /*00a8*/ 	.word	0x00003b40


	//   ....[11]....
        /*00ac*/ 	.word	0x00003b90


	//   ....[12]....
        /*00b0*/ 	.word	0x00003c00


	//   ....[13]....
        /*00b4*/ 	.word	0x00003c60


	//   ....[14]....
        /*00b8*/ 	.word	0x00003cd0


	//   ....[15]....
        /*00bc*/ 	.word	0x00003d30


	//   ....[16]....
        /*00c0*/ 	.word	0x00003da0


	//   ....[17]....
        /*00c4*/ 	.word	0x00003e00


	//   ....[18]....
        /*00c8*/ 	.word	0x00003e70


	//   ....[19]....
        /*00cc*/ 	.word	0x00003ed0


	//----- nvinfo : EIATTR_EXIT_INSTR_OFFSETS
	.align		4
.L_3259:
        /*00d0*/ 	.byte	0x04, 0x1c
        /*00d2*/ 	.short	(.L_3261 - .L_3260)


	//   ....[0]....
.L_3260:
        /*00d4*/ 	.word	0x00003a10


	//   ....[1]....
        /*00d8*/ 	.word	0x00003ae0


	//----- nvinfo : EIATTR_MAX_THREADS
	.align		4
.L_3261:
        /*00dc*/ 	.byte	0x04, 0x05
        /*00de*/ 	.short	(.L_3263 - .L_3262)
.L_3262:
        /*00e0*/ 	.word	0x00000080
        /*00e4*/ 	.word	0x00000001
        /*00e8*/ 	.word	0x00000001


	//----- nvinfo : EIATTR_CRS_STACK_SIZE
	.align		4
.L_3263:
        /*00ec*/ 	.byte	0x04, 0x1e
        /*00ee*/ 	.short	(.L_3265 - .L_3264)
.L_3264:
        /*00f0*/ 	.word	0x00000000


	//----- nvinfo : EIATTR_CBANK_PARAM_SIZE
	.align		4
.L_3265:
        /*00f4*/ 	.byte	0x03, 0x19
        /*00f6*/ 	.short	0x0128


	//----- nvinfo : EIATTR_PARAM_CBANK
	.align		4
        /*00f8*/ 	.byte	0x04, 0x0a
        /*00fa*/ 	.short	(.L_3267 - .L_3266)
	.align		4
.L_3266:
        /*00fc*/ 	.word	index@(.nv.constant0._ZN10layer_norm13ln_bwd_kernelINS_13Kernel_traitsIf6__halfS2_S2_fjLj3072ELj1ELj1ELj4ELj16ENS_18Kernel_traits_baseILj3072EfS2_S2_S2_fjLj128EEEEELb1ELb1ELb0ELb0EEEvNS_9BwdParamsE)
        /*0100*/ 	.short	0x0210
        /*0102*/ 	.short	0x0128


	//----- nvinfo : EIATTR_SW_WAR
	.align		4
.L_3267:
        /*0104*/ 	.byte	0x04, 0x36
        /*0106*/ 	.short	(.L_3269 - .L_3268)
.L_3268:
        /*0108*/ 	.word	0x00000008
.L_3269:


//--------------------- .nv.info._ZN10layer_norm13ln_bwd_kernelINS_13Kernel_traitsIf6__halfS2_S2_fjLj3072ELj1ELj1ELj4ELj16ENS_18Kernel_traits_baseILj3072EfS2_S2_S2_fjLj128EEEEELb1ELb1ELb0ELb1EEEvNS_9BwdParamsE --------------------------
	.section	.nv.info._ZN10layer_norm13ln_bwd_kernelINS_13Kernel_traitsIf6__halfS2_S2_fjLj3072ELj1ELj1ELj4ELj16ENS_18Kernel_traits_baseILj3072EfS2_S2_S2_fjLj128EEEEELb1ELb1ELb0ELb1EEEvNS_9BwdParamsE,"",@"SHT_CUDA_INFO"
	.sectionflags	@""
	.align	4


	//----- nvinfo : EIATTR_CUDA_API_VERSION
	.align		4
        /*0000*/ 	.byte	0x04, 0x37
        /*0002*/ 	.short	(.L_3271 - .L_3270)
.L_3270:
        /*0004*/ 	.word	0x00000082


	//----- nvinfo : EIATTR_KPARAM_INFO
	.align		4
.L_3271:
        /*0008*/ 	.byte	0x04, 0x17
        /*000a*/ 	.short	(.L_3273 - .L_3272)
.L_3272:
        /*000c*/ 	.word	0x00000000
        /*0010*/ 	.short	0x0000
        /*0012*/ 	.short	0x0000
        /*0014*/ 	.byte	0x00, 0xf0, 0xa1, 0x04


	//----- nvinfo : EIATTR_SPARSE_MMA_MASK
	.align		4
.L_3273:
        /*0018*/ 	.byte	0x03, 0x50
        /*001a*/ 	.short	0x0000


	//----- nvinfo : EIATTR_MAXREG_COUNT
	.align		4
        /*001c*/ 	.byte	0x03, 0x1b
        /*001e*/ 	.short	0x00ff


	//----- nvinfo : EIATTR_NUM_BARRIERS
	.align		4
        /*0020*/ 	.byte	0x02, 0x4c
        /*0022*/ 	.byte	0x01
	.zero		1


	//----- nvinfo : EIATTR_MERCURY_ISA_VERSION
	.align		4
        /*0024*/ 	.byte	0x03, 0x5f
        /*0026*/ 	.short	0x0101


	//----- nvinfo : EIATTR_COOP_GROUP_MASK_REGIDS
	.align		4
        /*0028*/ 	.byte	0x04, 0x29
        /*002a*/ 	.short	(.L_3275 - .L_3274)


	//   ....[0]....
.L_3274:
        /*002c*/ 	.word	0xffffffff


	//   ....[1]....
        /*0030*/ 	.word	0xffffffff


	//   ....[2]....
        /*0034*/ 	.word	0xffffffff


	//   ....[3]....
        /*0038*/ 	.word	0xffffffff


	//   ....[4]....
        /*003c*/ 	.word	0xffffffff


	//   ....[5]....
        /*0040*/ 	.word	0xffffffff


	//   ....[6]....
        /*0044*/ 	.word	0xffffffff


	//   ....[7]....
        /*0048*/ 	.word	0xffffffff


	//   ....[8]....
        /*004c*/ 	.word	0xffffffff


	//   ....[9]....
        /*0050*/ 	.word	0xffffffff


	//   ....[10]....
        /*0054*/ 	.word	0x0500004c


	//   ....[11]....
        /*0058*/ 	.word	0x0500004c


	//   ....[12]....
        /*005c*/ 	.word	0x0500004c


	//   ....[13]....
        /*0060*/ 	.word	0x0500004c


	//   ....[14]....
        /*0064*/ 	.word	0x0500004c


	//   ....[15]....
        /*0068*/ 	.word	0x0500004c


	//   ....[16]....
        /*006c*/ 	.word	0x0500004c


	//   ....[17]....
        /*0070*/ 	.word	0x0500004c


	//   ....[18]....
        /*0074*/ 	.word	0x0500004c


	//   ....[19]....
        /*0078*/ 	.word	0x0500004c


	//----- nvinfo : EIATTR_COOP_GROUP_INSTR_OFFSETS
	.align		4
.L_3275:
        /*007c*/ 	.byte	0x04, 0x28
        /*007e*/ 	.short	(.L_3277 - .L_3276)


	//   ....[0]....
.L_3276:
        /*0080*/ 	.word	0x00001840


	//   ....[1]....
        /*0084*/ 	.word	0x00001850


	//   ....[2]....
        /*0088*/ 	.word	0x00001880


	//   ....[3]....
        /*008c*/ 	.word	0x00001890


	//   ....[4]....
        /*0090*/ 	.word	0x000018c0


	//   ....[5]....
        /*0094*/ 	.word	0x000018d0


	//   ....[6]....
        /*0098*/ 	.word	0x00001900


	//   ....[7]....
        /*009c*/ 	.word	0x00001910


	//   ....[8]....
        /*00a0*/ 	.word	0x00001940


	//   ....[9]....
        /*00a4*/ 	.word	0x00001950


	//   ....[10]....
        /*00a8*/ 	.word	0x00003c30


	//   ....[11]....
        /*00ac*/ 	.word	0x00003c80


	//   ....[12]....
        /*00b0*/ 	.word	0x00003cf0


	//   ....[13]....
        /*00b4*/ 	.word	0x00003d50


	//   ....[14]....
        /*00b8*/ 	.word	0x00003dc0


	//   ....[15]....
        /*00bc*/ 	.word	0x00003e20


	//   ....[16]....
        /*00c0*/ 	.word	0x00003e90


	//   ....[17]....
        /*00c4*/ 	.word	0x00003ef0


	//   ....[18]....
        /*00c8*/ 	.word	0x00003f60


	//   ....[19]....
        /*00cc*/ 	.word	0x00003fc0


	//----- nvinfo : EIATTR_EXIT_INSTR_OFFSETS
	.align		4
.L_3277:
        /*00d0*/ 	.byte	0x04, 0x1c
        /*00d2*/ 	.short	(.L_3279 - .L_3278)


	//   ....[0]....
.L_3278:
        /*00d4*/ 	.word	0x00003bd0


	//----- nvinfo : EIATTR_MAX_THREADS
	.align		4
.L_3279:
        /*00d8*/ 	.byte	0x04, 0x05
        /*00da*/ 	.short	(.L_3281 - .L_3280)
.L_3280:
        /*00dc*/ 	.word	0x00000080
        /*00e0*/ 	.word	0x00000001
        /*00e4*/ 	.word	0x00000001


	//----- nvinfo : EIATTR_CRS_STACK_SIZE
	.align		4
.L_3281:
        /*00e8*/ 	.byte	0x04, 0x1e
        /*00ea*/ 	.short	(.L_3283 - .L_3282)
.L_3282:
        /*00ec*/ 	.word	0x00000000


	//----- nvinfo : EIATTR_CBANK_PARAM_SIZE
	.align		4
.L_3283:
        /*00f0*/ 	.byte	0x03, 0x19
        /*00f2*/ 	.short	0x0128


	//----- nvinfo : EIATTR_PARAM_CBANK
	.align		4
        /*00f4*/ 	.byte	0x04, 0x0a
        /*00f6*/ 	.short	(.L_3285 - .L_3284)
	.align		4
.L_3284:
        /*00f8*/ 	.word	index@(.nv.constant0._ZN10layer_norm13ln_bwd_kernelINS_13Kernel_traitsIf6__halfS2_S2_fjLj3072ELj1ELj1ELj4ELj16ENS_18Kernel_traits_baseILj3072EfS2_S2_S2_fjLj128EEEEELb1ELb1ELb0ELb1EEEvNS_9BwdParamsE)
        /*00fc*/ 	.short	0x0210
        /*00fe*/ 	.short	0x0128


	//----- nvinfo : EIATTR_SW_WAR
	.align		4
.L_3285:
        /*0100*/ 	.byte	0x04, 0x36
        /*0102*/ 	.short	(.L_3287 - .L_3286)
.L_3286:
        /*0104*/ 	.word	0x00000008
.L_3287:


//--------------------- .nv.info._ZN10layer_norm22ln_bwd_finalize_kernelINS_22Kernel_traits_finalizeILj3072Ef6__halfS2_S2_fjLb1ELj1024ELj4ENS_18Kernel_traits_baseILj3072EfS2_S2_S2_fjLj1024EEEEELb1ELb0EEEvNS_9BwdParamsE --------------------------
	.section	.nv.info._ZN10layer_norm22ln_bwd_finalize_kernelINS_22Kernel_traits_finalizeILj3072Ef6__halfS2_S2_fjLb1ELj1024ELj4ENS_18Kernel_traits_baseILj3072EfS2_S2_S2_fjLj1024EEEEELb1ELb0EEEvNS_9BwdParamsE,"",@"SHT_CUDA_INFO"
	.sectionflags	@""
	.align	4


	//----- nvinfo : EIATTR_CUDA_API_VERSION
	.align		4
        /*0000*/ 	.byte	0x04, 0x37
        /*0002*/ 	.short	(.L_3289 - .L_3288)
.L_3288:
        /*0004*/ 	.word	0x00000082


	//----- nvinfo : EIATTR_KPARAM_INFO
	.align		4
.L_3289:
        /*0008*/ 	.byte	0x04, 0x17
        /*000a*/ 	.short	(.L_3291 - .L_3290)
.L_3290:
        /*000c*/ 	.word	0x00000000
        /*0010*/ 	.short	0x0000
        /*0012*/ 	.short	0x0000
        /*0014*/ 	.byte	0x00, 0xf0, 0xa1, 0x04


	//----- nvinfo : EIATTR_SPARSE_MMA_MASK
	.align		4
.L_3291:
        /*0018*/ 	.byte	0x03, 0x50
        /*001a*/ 	.short	0x0000


	//----- nvinfo : EIATTR_MAXREG_COUNT
	.align		4
        /*001c*/ 	.byte	0x03, 0x1b
        /*001e*/ 	.short	0x0040


	//----- nvinfo : EIATTR_NUM_BARRIERS
	.align		4
        /*0020*/ 	.byte	0x02, 0x4c
        /*0022*/ 	.byte	0x01
	.zero		1


	//----- nvinfo : EIATTR_MERCURY_ISA_VERSION
	.align		4
        /*0024*/ 	.byte	0x03, 0x5f
        /*0026*/ 	.short	0x0101


	//----- nvinfo : EIATTR_COOP_GROUP_MASK_REGIDS
	.align		4
        /*0028*/ 	.byte	0x04, 0x29
        /*002a*/ 	.short	(.L_3293 - .L_3292)


	//   ....[0]....
.L_3292:
        /*002c*/ 	.word	0xffffffff


	//   ....[1]....
        /*0030*/ 	.word	0xffffffff


	//   ....[2]....
        /*0034*/ 	.word	0xffffffff


	//   ....[3]....
        /*0038*/ 	.word	0xffffffff


	//   ....[4]....
        /*003c*/ 	.word	0xffffffff


	//   ....[5]....
        /*0040*/ 	.word	0xffffffff


	//   ....[6]....
        /*0044*/ 	.word	0xffffffff


	//   ....[7]....
        /*0048*/ 	.word	0xffffffff


	//   ....[8]....
        /*004c*/ 	.word	0xffffffff


	//   ....[9]....
        /*0050*/ 	.word	0xffffffff


	//   ....[10]....
        /*0054*/ 	.word	0xffffffff


	//   ....[11]....
        /*0058*/ 	.word	0xffffffff


	//   ....[12]....
        /*005c*/ 	.word	0xffffffff


	//   ....[13]....
        /*0060*/ 	.word	0xffffffff


	//   ....[14]....
        /*0064*/ 	.word	0xffffffff


	//   ....[15]....
        /*0068*/ 	.word	0x05000014


	//   ....[16]....
        /*006c*/ 	.word	0x05000014


	//   ....[17]....
        /*0070*/ 	.word	0x05000014


	//   ....[18]....
        /*0074*/ 	.word	0x05000014


	//   ....[19]....
        /*0078*/ 	.word	0x05000014


	//   ....[20]....
        /*007c*/ 	.word	0x05000014


	//   ....[21]....
        /*0080*/ 	.word	0x05000014


	//   ....[22]....
        /*0084*/ 	.word	0x05000014


	//   ....[23]....
        /*0088*/ 	.word	0x05000014


	//   ....[24]....
        /*008c*/ 	.word	0x05000014


	//   ....[25]....
        /*0090*/ 	.word	0x05000014


	//   ....[26]....
        /*0094*/ 	.word	0x05000014


	//   ....[27]....
        /*0098*/ 	.word	0x05000014


	//   ....[28]....
        /*009c*/ 	.word	0x05000014


	//   ....[29]....
        /*00a0*/ 	.word	0x05000014


	//----- nvinfo : EIATTR_COOP_GROUP_INSTR_OFFSETS
	.align		4
.L_3293:
        /*00a4*/ 	.byte	0x04, 0x28
        /*00a6*/ 	.short	(.L_3295 - .L_3294)


	//   ....[0]....
.L_3294:
        /*00a8*/ 	.word	0x00000ad0


	//   ....[1]....
        /*00ac*/ 	.word	0x00000ae0


	//   ....[2]....
        /*00b0*/ 	.word	0x00000af0


	//   ....[3]....
        /*00b4*/ 	.word	0x00000b20


	//   ....[4]....
        /*00b8*/ 	.word	0x00000b40


	//   ....[5]....
        /*00bc*/ 	.word	0x00000b50


	//   ....[6]....
        /*00c0*/ 	.word	0x00000b90


	//   ....[7]....
        /*00c4*/ 	.word	0x00000ba0


	//   ....[8]....
        /*00c8*/ 	.word	0x00000bb0


	//   ....[9]....
        /*00cc*/ 	.word	0x00000be0


	//   ....[10]....
        /*00d0*/ 	.word	0x00000c00


	//   ....[11]....
        /*00d4*/ 	.word	0x00000c10


	//   ....[12]....
        /*00d8*/ 	.word	0x00000c40


	//   ....[13]....
        /*00dc*/ 	.word	0x00000c60


	//   ....[14]....
        /*00e0*/ 	.word	0x00000c70


	//   ....[15]....
        /*00e4*/ 	.word	0x00000ef0


	//   ....[16]....
        /*00e8*/ 	.word	0x00000f60


	//   ....[17]....
        /*00ec*/ 	.word	0x00000fd0


	//   ....[18]....
        /*00f0*/ 	.word	0x00001040


	//   ....[19]....
        /*00f4*/ 	.word	0x000010b0


	//   ....[20]....
        /*00f8*/ 	.word	0x00001110


	//   ....[21]....
        /*00fc*/ 	.word	0x00001180


	//   ....[22]....
        /*0100*/ 	.word	0x000011f0


	//   ....[23]....
        /*0104*/ 	.word	0x00001260


	//   ....[24]....
        /*0108*/ 	.word	0x000012d0


	//   ....[25]....
        /*010c*/ 	.word	0x00001330


	//   ....[26]....
        /*0110*/ 	.word	0x000013a0


	//   ....[27]....
        /*0114*/ 	.word	0x00001410


	//   ....[28]....
        /*0118*/ 	.word	0x00001480


	//   ....[29]....
        /*011c*/ 	.word	0x000014f0


	//----- nvinfo : EIATTR_EXIT_INSTR_OFFSETS
	.align		4
.L_3295:
        /*0120*/ 	.byte	0x04, 0x1c
        /*0122*/ 	.short	(.L_3297 - .L_3296)


	//   ....[0]....
.L_3296:
        /*0124*/ 	.word	0x00000070


	//   ....[1]....
        /*0128*/ 	.word	0x00000e90


	//----- nvinfo : EIATTR_MAX_THREADS
	.align		4
.L_3297:
        /*012c*/ 	.byte	0x04, 0x05
        /*012e*/ 	.short	(.L_3299 - .L_3298)
.L_3298:
        /*0130*/ 	.word	0x00000400
        /*0134*/ 	.word	0x00000001
        /*0138*/ 	.word	0x00000001


	//----- nvinfo : EIATTR_CRS_STACK_SIZE
	.align		4
.L_3299:
        /*013c*/ 	.byte	0x04, 0x1e
        /*013e*/ 	.short	(.L_3301 - .L_3300)
.L_3300:
        /*0140*/ 	.word	0x00000000


	//----- nvinfo : EIATTR_CBANK_PARAM_SIZE
	.align		4
.L_3301:
        /*0144*/ 	.byte	0x03, 0x19
        /*0146*/ 	.short	0x0128


	//----- nvinfo : EIATTR_PARAM_CBANK
	.align		4
        /*0148*/ 	.byte	0x04, 0x0a
        /*014a*/ 	.short	(.L_3303 - .L_3302)
	.align		4
.L_3302:
        /*014c*/ 	.word	index@(.nv.constant0._ZN10layer_norm22ln_bwd_finalize_kernelINS_22Kernel_traits_finalizeILj3072Ef6__halfS2_S2_fjLb1ELj1024ELj4ENS_18Kernel_traits_baseILj3072EfS2_S2_S2_fjLj1024EEEEELb1ELb0EEEvNS_9BwdParamsE)
        /*0150*/ 	.short	0x0210
        /*0152*/ 	.short	0x0128


	//----- nvinfo : EIATTR_SW_WAR
	.align		4
.L_3303:
        /*0154*/ 	.byte	0x04, 0x36
        /*0156*/ 	.short	(.L_3305 - .L_3304)
.L_3304:
        /*0158*/ 	.word	0x00000008
.L_3305:


//--------------------- .nv.info._ZN10layer_norm13ln_bwd_kernelINS_13Kernel_traitsIf6__halfS2_S2_fjLj3072ELj1ELj1ELj4ELj16ENS_18Kernel_traits_baseILj3072EfS2_S2_S2_fjLj128EEEEELb1ELb1ELb1ELb0EEEvNS_9BwdParamsE --------------------------
	.section	.nv.info._ZN10layer_norm13ln_bwd_kernelINS_13Kernel_traitsIf6__halfS2_S2_fjLj3072ELj1ELj1ELj4ELj16ENS_18Kernel_traits_baseILj3072EfS2_S2_S2_fjLj128EEEEELb1ELb1ELb1ELb0EEEvNS_9BwdParamsE,"",@"SHT_CUDA_INFO"
	.sectionflags	@""
	.align	4


	//----- nvinfo : EIATTR_CUDA_API_VERSION
	.align		4
        /*0000*/ 	.byte	0x04, 0x37
        /*0002*/ 	.short	(.L_3307 - .L_3306)
.L_3306:
        /*0004*/ 	.word	0x00000082


	//----- nvinfo : EIATTR_KPARAM_INFO
	.align		4
.L_3307:
        /*0008*/ 	.byte	0x04, 0x17
        /*000a*/ 	.short	(.L_3309 - .L_3308)
.L_3308:
        /*000c*/ 	.word	0x00000000
        /*0010*/ 	.short	0x0000
        /*0012*/ 	.short	0x0000
        /*0014*/ 	.byte	0x00, 0xf0, 0xa1, 0x04


	//----- nvinfo : EIATTR_SPARSE_MMA_MASK
	.align		4
.L_3309:
        /*0018*/ 	.byte	0x03, 0x50
        /*001a*/ 	.short	0x0000


	//----- nvinfo : EIATTR_MAXREG_COUNT
	.align		4
        /*001c*/ 	.byte	0x03, 0x1b
        /*001e*/ 	.short	0x00ff


	//----- nvinfo : EIATTR_NUM_BARRIERS
	.align		4
        /*0020*/ 	.byte	0x02, 0x4c
        /*0022*/ 	.byte	0x01
	.zero		1


	//----- nvinfo : EIATTR_MERCURY_ISA_VERSION
	.align		4
        /*0024*/ 	.byte	0x03, 0x5f
        /*0026*/ 	.short	0x0101


	//----- nvinfo : EIATTR_COOP_GROUP_MASK_REGIDS
	.align		4
        /*0028*/ 	.byte	0x04, 0x29
        /*002a*/ 	.short	(.L_3311 - .L_3310)


	//   ....[0]....
.L_3310:
        /*002c*/ 	.word	0xffffffff


	//   ....[1]....
        /*0030*/ 	.word	0xffffffff


	//   ....[2]....
        /*0034*/ 	.word	0xffffffff


	//   ....[3]....
        /*0038*/ 	.word	0xffffffff


	//   ....[4]....
        /*003c*/ 	.word	0xffffffff


	//   ....[5]....
        /*0040*/ 	.word	0xffffffff


	//   ....[6]....
        /*0044*/ 	.word	0xffffffff


	//   ....[7]....
        /*0048*/ 	.word	0xffffffff


	//   ....[8]....
        /*004c*/ 	.word	0xffffffff


	//   ....[9]....
        /*0050*/ 	.word	0xffffffff


	//   ....[10]....
        /*0054*/ 	.word	0x050000db


	//   ....[11]....
        /*0058*/ 	.word	0x050000db


	//   ....[12]....
        /*005c*/ 	.word	0x050000db


	//   ....[13]....
        /*0060*/ 	.word	0x050000db


	//   ....[14]....
        /*0064*/ 	.word	0x050000db


	//   ....[15]....
        /*0068*/ 	.word	0x050000db


	//   ....[16]....
        /*006c*/ 	.word	0x050000db


	//   ....[17]....
        /*0070*/ 	.word	0x050000db


	//   ....[18]....
        /*0074*/ 	.word	0x050000db


	//   ....[19]....
        /*0078*/ 	.word	0x050000db


	//----- nvinfo : EIATTR_COOP_GROUP_INSTR_OFFSETS
	.align		4
.L_3311:
        /*007c*/ 	.byte	0x04, 0x28
        /*007e*/ 	.short	(.L_3313 - .L_3312)


	//   ....[0]....
.L_3312:
        /*0080*/ 	.word	0x00001c20


	//   ....[1]....
        /*0084*/ 	.word	0x00001c30


	//   ....[2]....
        /*0088*/ 	.word	0x00001c60


	//   ....[3]....
        /*008c*/ 	.word	0x00001c70


	//   ....[4]....
        /*0090*/ 	.word	0x00001ca0


	//   ....[5]....
        /*0094*/ 	.word	0x00001cb0


	//   ....[6]....
        /*0098*/ 	.word	0x00001ce0


	//   ....[7]....
        /*009c*/ 	.word	0x00001cf0


	//   ....[8]....
        /*00a0*/ 	.word	0x00001d20


	//   ....[9]....
        /*00a4*/ 	.word	0x00001d30


	//   ....[10]....
        /*00a8*/ 	.word	0x000054a0


	//   ....[11]....
        /*00ac*/ 	.word	0x000054f0


	//   ....[12]....
        /*00b0*/ 	.word	0x00005560


	//   ....[13]....
        /*00b4*/ 	.word	0x000055c0


	//   ....[14]....
        /*00b8*/ 	.word	0x00005630


	//   ....[15]....
        /*00bc*/ 	.word	0x00005690


	//   ....[16]....
        /*00c0*/ 	.word	0x00005700


	//   ....[17]....
        /*00c4*/ 	.word	0x00005760


	//   ....[18]....
        /*00c8*/ 	.word	0x000057d0


	//   ....[19]....
        /*00cc*/ 	.word	0x00005830


	//----- nvinfo : EIATTR_EXIT_INSTR_OFFSETS
	.align		4
.L_3313:
        /*00d0*/ 	.byte	0x04, 0x1c
        /*00d2*/ 	.short	(.L_3315 - .L_3314)


	//   ....[0]....
.L_3314:
        /*00d4*/ 	.word	0x00005370


	//   ....[1]....
        /*00d8*/ 	.word	0x00005440


	//----- nvinfo : EIATTR_MAX_THREADS
	.align		4
.L_3315:
        /*00dc*/ 	.byte	0x04, 0x05
        /*00de*/ 	.short	(.L_3317 - .L_3316)
.L_3316:
        /*00e0*/ 	.word	0x00000080
        /*00e4*/ 	.word	0x00000001
        /*00e8*/ 	.word	0x00000001


	//----- nvinfo : EIATTR_CRS_STACK_SIZE
	.align		4
.L_3317:
        /*00ec*/ 	.byte	0x04, 0x1e
        /*00ee*/ 	.short	(.L_3319 - .L_3318)
.L_3318:
        /*00f0*/ 	.word	0x00000000


	//----- nvinfo : EIATTR_CBANK_PARAM_SIZE
	.align		4
.L_3319:
        /*00f4*/ 	.byte	0x03, 0x19
        /*00f6*/ 	.short	0x0128


	//----- nvinfo : EIATTR_PARAM_CBANK
	.align		4
        /*00f8*/ 	.byte	0x04, 0x0a
        /*00fa*/ 	.short	(.L_3321 - .L_3320)
	.align		4
.L_3320:
        /*00fc*/ 	.word	index@(.nv.constant0._ZN10layer_norm13ln_bwd_kernelINS_13Kernel_traitsIf6__halfS2_S2_fjLj3072ELj1ELj1ELj4ELj16ENS_18Kernel_traits_baseILj3072EfS2_S2_S2_fjLj128EEEEELb1ELb1ELb1ELb0EEEvNS_9BwdParamsE)
        /*0100*/ 	.short	0x0210
        /*0102*/ 	.short	0x0128


	//----- nvinfo : EIATTR_SW_WAR
	.align		4
.L_3321:
        /*0104*/ 	.byte	0x04, 0x36
        /*0106*/ 	.short	(.L_3323 - .L_3322)
.L_3322:
        /*0108*/ 	.word	0x00000008
.L_3323:


//--------------------- .nv.info._ZN10layer_norm22ln_bwd_finalize_kernelINS_22Kernel_traits_finalizeILj3072Ef6__halfS2_S2_fjLb1ELj1024ELj4ENS_18Kernel_traits_baseILj3072EfS2_S2_S2_fjLj1024EEEEELb1ELb1EEEvNS_9BwdParamsE --------------------------
	.section	.nv.info._ZN10layer_norm22ln_bwd_finalize_kernelINS_22Kernel_traits_finalizeILj3072Ef6__halfS2_S2_fjLb1ELj1024ELj4ENS_18Kernel_traits_baseILj3072EfS2_S2_S2_fjLj1024EEEEELb1ELb1EEEvNS_9BwdParamsE,"",@"SHT_CUDA_INFO"
	.sectionflags	@""
	.align	4


	//----- nvinfo : EIATTR_CUDA_API_VERSION
	.align		4
        /*0000*/ 	.byte	0x04, 0x37
        /*0002*/ 	.short	(.L_3325 - .L_3324)
.L_3324:
        /*0004*/ 	.word	0x00000082


	//----- nvinfo : EIATTR_KPARAM_INFO
	.align		4
.L_3325:
        /*0008*/ 	.byte	0x04, 0x17
        /*000a*/ 	.short	(.L_3327 - .L_3326)
.L_3326:
        /*000c*/ 	.word	0x00000000
        /*0010*/ 	.short	0x0000
        /*0012*/ 	.short	0x0000
        /*0014*/ 	.byte	0x00, 0xf0, 0xa1, 0x04


	//----- nvinfo : EIATTR_SPARSE_MMA_MASK
	.align		4
.L_3327:
        /*0018*/ 	.byte	0x03, 0x50
        /*001a*/ 	.short	0x0000


	//----- nvinfo : EIATTR_MAXREG_COUNT
	.align		4
        /*001c*/ 	.byte	0x03, 0x1b
        /*001e*/ 	.short	0x0040


	//----- nvinfo : EIATTR_NUM_BARRIERS
	.align		4
        /*0020*/ 	.byte	0x02, 0x4c
        /*0022*/ 	.byte	0x01
	.zero		1


	//----- nvinfo : EIATTR_MERCURY_ISA_VERSION
	.align		4
        /*0024*/ 	.byte	0x03, 0x5f
        /*0026*/ 	.short	0x0101


	//----- nvinfo : EIATTR_COOP_GROUP_MASK_REGIDS
	.align		4
        /*0028*/ 	.byte	0x04, 0x29
        /*002a*/ 	.short	(.L_3329 - .L_3328)


	//   ....[0]....
.L_3328:
        /*002c*/ 	.word	0xffffffff


	//   ....[1]....
        /*0030*/ 	.word	0xffffffff


	//   ....[2]....
        /*0034*/ 	.word	0xffffffff


	//   ....[3]....
        /*0038*/ 	.word	0xffffffff


	//   ....[4]....
        /*003c*/ 	.word	0xffffffff


	//   ....[5]....
        /*0040*/ 	.word	0xffffffff


	//   ....[6]....
        /*0044*/ 	.word	0xffffffff


	//   ....[7]....
        /*0048*/ 	.word	0xffffffff


	//   ....[8]....
        /*004c*/ 	.word	0xffffffff


	//   ....[9]....
        /*0050*/ 	.word	0xffffffff


	//   ....[10]....
        /*0054*/ 	.word	0xffffffff


	//   ....[11]....
        /*0058*/ 	.word	0xffffffff


	//   ....[12]....
        /*005c*/ 	.word	0xffffffff


	//   ....[13]....
        /*0060*/ 	.word	0xffffffff


	//   ....[14]....
        /*0064*/ 	.word	0xffffffff


	//   ....[15]....
        /*0068*/ 	.word	0x05000014


	//   ....[16]....
        /*006c*/ 	.word	0x05000014


	//   ....[17]....
        /*0070*/ 	.word	0x05000014


	//   ....[18]....
        /*0074*/ 	.word	0x05000014


	//   ....[19]....
        /*0078*/ 	.word	0x05000014


	//   ....[20]....
        /*007c*/ 	.word	0x05000014


	//   ....[21]....
        /*0080*/ 	.word	0x05000014


	//   ....[22]....
        /*0084*/ 	.word	0x05000014


	//   ....[23]....
        /*0088*/ 	.word	0x05000014


	//   ....[24]....
        /*008c*/ 	.word	0x05000014


	//   ....[25]....
        /*0090*/ 	.word	0x05000014


	//   ....[26]....
        /*0094*/ 	.word	0x05000014


	//   ....[27]....
        /*0098*/ 	.word	0x05000014


	//   ....[28]....
        /*009c*/ 	.word	0x05000014


	//   ....[29]....
        /*00a0*/ 	.word	0x05000014


	//----- nvinfo : EIATTR_COOP_GROUP_INSTR_OFFSETS
	.align		4
.L_3329:
        /*00a4*/ 	.byte	0x04, 0x28
        /*00a6*/ 	.short	(.L_3331 - .L_3330)


	//   ....[0]....
.L_3330:
        /*00a8*/ 	.word	0x00000ab0


	//   ....[1]....
        /*00ac*/ 	.word	0x00000ac0


	//   ....[2]....
        /*00b0*/ 	.word	0x00000ad0


	//   ....[3]....
        /*00b4*/ 	.word	0x00000b00


	//   ....[4]....
        /*00b8*/ 	.word	0x00000b20


	//   ....[5]....
        /*00bc*/ 	.word	0x00000b30


	//   ....[6]....
        /*00c0*/ 	.word	0x00000b60


	//   ....[7]....
        /*00c4*/ 	.word	0x00000b80


	//   ....[8]....
        /*00c8*/ 	.word	0x00000b90


	//   ....[9]....
        /*00cc*/ 	.word	0x00000bc0


	//   ....[10]....
        /*00d0*/ 	.word	0x00000be0


	//   ....[11]....
        /*00d4*/ 	.word	0x00000bf0


	//   ....[12]....
        /*00d8*/ 	.word	0x00000c20


	//   ....[13]....
        /*00dc*/ 	.word	0x00000c40


	//   ....[14]....
        /*00e0*/ 	.word	0x00000c50


	//   ....[15]....
        /*00e4*/ 	.word	0x00000eb0


	//   ....[16]....
        /*00e8*/ 	.word	0x00000f20


	//   ....[17]....
        /*00ec*/ 	.word	0x00000f90


	//   ....[18]....
        /*00f0*/ 	.word	0x00001000


	//   ....[19]....
        /*00f4*/ 	.word	0x00001070


	//   ....[20]....
        /*00f8*/ 	.word	0x000010d0


	//   ....[21]....
        /*00fc*/ 	.word	0x00001140


	//   ....[22]....
        /*0100*/ 	.word	0x000011b0


	//   ....[23]....
        /*0104*/ 	.word	0x00001220


	//   ....[24]....
        /*0108*/ 	.word	0x00001290


	//   ....[25]....
        /*010c*/ 	.word	0x000012f0


	//   ....[26]....
        /*0110*/ 	.word	0x00001360


	//   ....[27]....
        /*0114*/ 	.word	0x000013d0


	//   ....[28]....
        /*0118*/ 	.word	0x00001440


	//   ....[29]....
        /*011c*/ 	.word	0x000014b0


	//----- nvinfo : EIATTR_EXIT_INSTR_OFFSETS
	.align		4
.L_3331:
        /*0120*/ 	.byte	0x04, 0x1c
        /*0122*/ 	.short	(.L_3333 - .L_3332)


	//   ....[0]....
.L_3332:
        /*0124*/ 	.word	0x00000070


	//   ....[1]....
        /*0128*/ 	.word	0x00000e50


	//----- nvinfo : EIATTR_MAX_THREADS
	.align		4
.L_3333:
        /*012c*/ 	.byte	0x04, 0x05
        /*012e*/ 	.short	(.L_3335 - .L_3334)
.L_3334:
        /*0130*/ 	.word	0x00000400
        /*0134*/ 	.word	0x00000001
        /*0138*/ 	.word	0x00000001


	//----- nvinfo : EIATTR_CRS_STACK_SIZE
	.align		4
.L_3335:
        /*013c*/ 	.byte	0x04, 0x1e
        /*013e*/ 	.short	(.L_3337 - .L_3336)
.L_3336:
        /*0140*/ 	.word	0x00000000


	//----- nvinfo : EIATTR_CBANK_PARAM_SIZE
	.align		4
.L_3337:
        /*0144*/ 	.byte	0x03, 0x19
        /*0146*/ 	.short	0x0128


	//----- nvinfo : EIATTR_PARAM_CBANK
	.align		4
        /*0148*/ 	.byte	0x04, 0x0a
        /*014a*/ 	.short	(.L_3339 - .L_3338)
	.align		4
.L_3338:
        /*014c*/ 	.word	index@(.nv.constant0._ZN10layer_norm22ln_bwd_finalize_kernelINS_22Kernel_traits_finalizeILj3072Ef6__halfS2_S2_fjLb1ELj1024ELj4ENS_18Kernel_traits_baseILj3072EfS2_S2_S2_fjLj1024EEEEELb1ELb1EEEvNS_9BwdParamsE)
        /*0150*/ 	.short	0x0210
        /*0152*/ 	.short	0x0128


	//----- nvinfo : EIATTR_SW_WAR
	.align		4
.L_3339:
        /*0154*/ 	.byte	0x04, 0x36
        /*0156*/ 	.short	(.L_3341 - .L_3340)
.L_3340:
        /*0158*/ 	.word	0x00000008
.L_3341:


//--------------------- .nv.info._ZN10layer_norm13ln_bwd_kernelINS_13Kernel_traitsIf6__halfS2_S2_fjLj3072ELj1ELj1ELj4ELj16ENS_18Kernel_traits_baseILj3072EfS2_S2_S2_fjLj128EEEEELb1ELb1ELb1ELb1EEEvNS_9BwdParamsE --------------------------
	.section	.nv.info._ZN10layer_norm13ln_bwd_kernelINS_13Kernel_traitsIf6__halfS2_S2_fjLj3072ELj1ELj1ELj4ELj16ENS_18Kernel_traits_baseILj3072EfS2_S2_S2_fjLj128EEEEELb1ELb1ELb1ELb1EEEvNS_9BwdParamsE,"",@"SHT_CUDA_INFO"
	.sectionflags	@""
	.align	4


	//----- nvinfo : EIATTR_CUDA_API_VERSION
	.align		4
        /*0000*/ 	.byte	0x04, 0x37
        /*0002*/ 	.short	(.L_3343 - .L_3342)
.L_3342:
        /*0004*/ 	.word	0x00000082


	//----- nvinfo : EIATTR_KPARAM_INFO
	.align		4
.L_3343:
        /*0008*/ 	.byte	0x04, 0x17
        /*000a*/ 	.short	(.L_3345 - .L_3344)
.L_3344:
        /*000c*/ 	.word	0x00000000
        /*0010*/ 	.short	0x0000
        /*0012*/ 	.short	0x0000
        /*0014*/ 	.byte	0x00, 0xf0, 0xa1, 0x04


	//----- nvinfo : EIATTR_SPARSE_MMA_MASK
	.align		4
.L_3345:
        /*0018*/ 	.byte	0x03, 0x50
        /*001a*/ 	.short	0x0000


	//----- nvinfo : EIATTR_MAXREG_COUNT
	.align		4
        /*001c*/ 	.byte	0x03, 0x1b
        /*001e*/ 	.short	0x00ff


	//----- nvinfo : EIATTR_NUM_BARRIERS
	.align		4
        /*0020*/ 	.byte	0x02, 0x4c
        /*0022*/ 	.byte	0x01
	.zero		1


	//----- nvinfo : EIATTR_MERCURY_ISA_VERSION
	.align		4
        /*0024*/ 	.byte	0x03, 0x5f
        /*0026*/ 	.short	0x0101


	//----- nvinfo : EIATTR_COOP_GROUP_MASK_REGIDS
	.align		4
        /*0028*/ 	.byte	0x04, 0x29
        /*002a*/ 	.short	(.L_3347 - .L_3346)


	//   ....[0]....
.L_3346:
        /*002c*/ 	.word	0xffffffff


	//   ....[1]....
        /*0030*/ 	.word	0xffffffff


	//   ....[2]....
        /*0034*/ 	.word	0xffffffff


	//   ....[3]....
        /*0038*/ 	.word	0xffffffff


	//   ....[4]....
        /*003c*/ 	.word	0xffffffff


	//   ....[5]....
        /*0040*/ 	.word	0xffffffff


	//   ....[6]....
        /*0044*/ 	.word	0xffffffff


	//   ....[7]....
        /*0048*/ 	.word	0xffffffff


	//   ....[8]....
        /*004c*/ 	.word	0xffffffff


	//   ....[9]....
        /*0050*/ 	.word	0xffffffff


	//   ....[10]....
        /*0054*/ 	.word	0x050000e2


	//   ....[11]....
        /*0058*/ 	.word	0x050000e2


	//   ....[12]....
        /*005c*/ 	.word	0x050000e2


	//   ....[13]....
        /*0060*/ 	.word	0x050000e2


	//   ....[14]....
        /*0064*/ 	.word	0x050000e2


	//   ....[15]....
        /*0068*/ 	.word	0x050000e2


	//   ....[16]....
        /*006c*/ 	.word	0x050000e2


	//   ....[17]....
        /*0070*/ 	.word	0x050000e2


	//   ....[18]....
        /*0074*/ 	.word	0x050000e2


	//   ....[19]....
        /*0078*/ 	.word	0x050000e2


	//----- nvinfo : EIATTR_COOP_GROUP_INSTR_OFFSETS
	.align		4
.L_3347:
        /*007c*/ 	.byte	0x04, 0x28
        /*007e*/ 	.short	(.L_3349 - .L_3348)


	//   ....[0]....
.L_3348:
        /*0080*/ 	.word	0x00001b60


	//   ....[1]....
        /*0084*/ 	.word	0x00001b70


	//   ....[2]....
        /*0088*/ 	.word	0x00001ba0


	//   ....[3]....
        /*008c*/ 	.word	0x00001bb0


	//   ....[4]....
        /*0090*/ 	.word	0x00001be0


	//   ....[5]....
        /*0094*/ 	.word	0x00001bf0


	//   ....[6]....
        /*0098*/ 	.word	0x00001c20


	//   ....[7]....
        /*009c*/ 	.word	0x00001c30


	//   ....[8]....
        /*00a0*/ 	.word	0x00001c60


	//   ....[9]....
        /*00a4*/ 	.word	0x00001c70


	//   ....[10]....
        /*00a8*/ 	.word	0x00005060


	//   ....[11]....
        /*00ac*/ 	.word	0x000050b0


	//   ....[12]....
        /*00b0*/ 	.word	0x00005120


	//   ....[13]....
        /*00b4*/ 	.word	0x00005180


	//   ....[14]....
        /*00b8*/ 	.word	0x000051f0


	//   ....[15]....
        /*00bc*/ 	.word	0x00005250


	//   ....[16]....
        /*00c0*/ 	.word	0x000052c0


	//   ....[17]....
        /*00c4*/ 	.word	0x00005320


	//   ....[18]....
        /*00c8*/ 	.word	0x00005390


	//   ....[19]....
        /*00cc*/ 	.word	0x000053f0


	//----- nvinfo : EIATTR_EXIT_INSTR_OFFSETS
	.align		4
.L_3349:
        /*00d0*/ 	.byte	0x04, 0x1c
        /*00d2*/ 	.short	(.L_3351 - .L_3350)


	//   ....[0]....
.L_3350:
        /*00d4*/ 	.word	0x00005000


	//----- nvinfo : EIATTR_MAX_THREADS
	.align		4
.L_3351:
        /*00d8*/ 	.byte	0x04, 0x05
        /*00da*/ 	.short	(.L_3353 - .L_3352)
.L_3352:
        /*00dc*/ 	.word	0x00000080
        /*00e0*/ 	.word	0x00000001
        /*00e4*/ 	.word	0x00000001


	//----- nvinfo : EIATTR_CRS_STACK_SIZE
	.align		4
.L_3353:
        /*00e8*/ 	.byte	0x04, 0x1e
        /*00ea*/ 	.short	(.L_3355 - .L_3354)
.L_3354:
        /*00ec*/ 	.word	0x00000000


	//----- nvinfo : EIATTR_CBANK_PARAM_SIZE
	.align		4
.L_3355:
        /*00f0*/ 	.byte	0x03, 0x19
        /*00f2*/ 	.short	0x0128


	//----- nvinfo : EIATTR_PARAM_CBANK
	.align		4
        /*00f4*/ 	.byte	0x04, 0x0a
        /*00f6*/ 	.short	(.L_3357 - .L_3356)
	.align		4
.L_3356:
        /*00f8*/ 	.word	index@(.nv.constant0._ZN10layer_norm13ln_bwd_kernelINS_13Kernel_traitsIf6__halfS2_S2_fjLj3072ELj1ELj1ELj4ELj16ENS_18Kernel_traits_baseILj3072EfS2_S2_S2_fjLj128EEEEELb1ELb1ELb1ELb1EEEvNS_9BwdParamsE)
        /*00fc*/ 	.short	0x0210
        /*00fe*/ 	.short	0x0128


	//----- nvinfo : EIATTR_SW_WAR
	.align		4
.L_3357:
        /*0100*/ 	.byte	0x04, 0x36
        /*0102*/ 	.short	(.L_3359 - .L_3358)
.L_3358:
        /*0104*/ 	.word	0x00000008
.L_3359:


//--------------------- .nv.info._ZN10layer_norm13ln_bwd_kernelINS_13Kernel_traitsI6__halfS2_fS2_fjLj3072ELj1ELj1ELj4ELj16ENS_18Kernel_traits_baseILj3072ES2_S2_fS2_fjLj128EEEEELb0ELb0ELb0ELb0EEEvNS_9BwdParamsE --------------------------
	.section	.nv.info._ZN10layer_norm13ln_bwd_kernelINS_13Kernel_traitsI6__halfS2_fS2_fjLj3072ELj1ELj1ELj4ELj16ENS_18Kernel_traits_baseILj3072ES2_S2_fS2_fjLj128EEEEELb0ELb0ELb0ELb0EEEvNS_9BwdParamsE,"",@"SHT_CUDA_INFO"
	.sectionflags	@""
	.align	4


	//----- nvinfo : EIATTR_CUDA_API_VERSION
	.align		4
        /*0000*/ 	.byte	0x04, 0x37
        /*0002*/ 	.short	(.L_3361 - .L_3360)
.L_3360:
        /*0004*/ 	.word	0x00000082


	//----- nvinfo : EIATTR_KPARAM_INFO
	.align		4
.L_3361:
        /*0008*/ 	.byte	0x04, 0x17
        /*000a*/ 	.short	(.L_3363 - .L_3362)
.L_3362:
        /*000c*/ 	.word	0x00000000
        /*0010*/ 	.short	0x0000
        /*0012*/ 	.short	0x0000
        /*0014*/ 	.byte	0x00, 0xf0, 0xa1, 0x04


	//----- nvinfo : EIATTR_SPARSE_MMA_MASK
	.align		4
.L_3363:
        /*0018*/ 	.byte	0x03, 0x50
        /*001a*/ 	.short	0x0000


	//----- nvinfo : EIATTR_MAXREG_COUNT
	.align		4
        /*001c*/ 	.byte	0x03, 0x1b
        /*001e*/ 	.short	0x00ff


	//----- nvinfo : EIATTR_NUM_BARRIERS
	.align		4
        /*0020*/ 	.byte	0x02, 0x4c
        /*0022*/ 	.byte	0x01
	.zero		1


	//----- nvinfo : EIATTR_MERCURY_ISA_VERSION
	.align		4
        /*0024*/ 	.byte	0x03, 0x5f
        /*0026*/ 	.short	0x0101


	//----- nvinfo : EIATTR_COOP_GROUP_MASK_REGIDS
	.align		4
        /*0028*/ 	.byte	0x04, 0x29
        /*002a*/ 	.short	(.L_3365 - .L_3364)


	//   ....[0]....
.L_3364:
        /*002c*/ 	.word	0xffffffff


	//   ....[1]....
        /*0030*/ 	.word	0xffffffff


	//   ....[2]....
        /*0034*/ 	.word	0xffffffff


	//   ....[3]....
        /*0038*/ 	.word	0xffffffff


	//   ....[4]....
        /*003c*/ 	.word	0xffffffff


	//   ....[5]....
        /*0040*/ 	.word	0xffffffff


	//   ....[6]....
        /*0044*/ 	.word	0xffffffff


	//   ....[7]....
        /*0048*/ 	.word	0xffffffff


	//   ....[8]....
        /*004c*/ 	.word	0xffffffff


	//   ....[9]....
        /*0050*/ 	.word	0xffffffff


	//   ....[10]....
        /*0054*/ 	.word	0x0500005f


	//   ....[11]....
        /*0058*/ 	.word	0x0500005f


	//   ....[12]....
        /*005c*/ 	.word	0x0500005f


	//   ....[13]....
        /*0060*/ 	.word	0x0500005f


	//   ....[14]....
        /*0064*/ 	.word	0x0500005f


	//   ....[15]....
        /*0068*/ 	.word	0x0500005f


	//   ....[16]....
        /*006c*/ 	.word	0x0500005f


	//   ....[17]....
        /*0070*/ 	.word	0x0500005f


	//   ....[18]....
        /*0074*/ 	.word	0x0500005f


	//   ....[19]....
        /*0078*/ 	.word	0x0500005f


	//----- nvinfo : EIATTR_COOP_GROUP_INSTR_OFFSETS
	.align		4
.L_3365:
        /*007c*/ 	.byte	0x04, 0x28
        /*007e*/ 	.short	(.L_3367 - .L_3366)


	//   ....[0]....
.L_3366:
        /*0080*/ 	.word	0x000016c0


	//   ....[1]....
        /*0084*/ 	.word	0x000016d0


	//   ....[2]....
        /*0088*/ 	.word	0x00001700


	//   ....[3]....
        /*008c*/ 	.word	0x00001710


	//   ....[4]....
        /*0090*/ 	.word	0x00001740


	//   ....[5]....
        /*0094*/ 	.word	0x00001750


	//   ....[6]....
        /*0098*/ 	.word	0x00001780


	//   ....[7]....
        /*009c*/ 	.word	0x00001790


	//   ....[8]....
        /*00a0*/ 	.word	0x000017c0


	//   ....[9]....
        /*00a4*/ 	.word	0x000017d0


	//   ....[10]....
        /*00a8*/ 	.word	0x00002900


	//   ....[11]....
        /*00ac*/ 	.word	0x00002950


	//   ....[12]....
        /*00b0*/ 	.word	0x000029c0


	//   ....[13]....
        /*00b4*/ 	.word	0x00002a20


	//   ....[14]....
        /*00b8*/ 	.word	0x00002a90


	//   ....[15]....
        /*00bc*/ 	.word	0x00002af0


	//   ....[16]....
        /*00c0*/ 	.word	0x00002b60


	//   ....[17]....
        /*00c4*/ 	.word	0x00002bc0


	//   ....[18]....
        /*00c8*/ 	.word	0x00002c30


	//   ....[19]....
        /*00cc*/ 	.word	0x00002c90


	//----- nvinfo : EIATTR_EXIT_INSTR_OFFSETS
	.align		4
.L_3367:
        /*00d0*/ 	.byte	0x04, 0x1c
        /*00d2*/ 	.short	(.L_3369 - .L_3368)


	//   ....[0]....
.L_3368:
        /*00d4*/ 	.word	0x00002810


	//   ....[1]....
        /*00d8*/ 	.word	0x000028a0


	//----- nvinfo : EIATTR_MAX_THREADS
	.align		4
.L_3369:
        /*00dc*/ 	.byte	0x04, 0x05
        /*00de*/ 	.short	(.L_3371 - .L_3370)
.L_3370:
        /*00e0*/ 	.word	0x00000080
        /*00e4*/ 	.word	0x00000001
        /*00e8*/ 	.word	0x00000001


	//----- nvinfo : EIATTR_CRS_STACK_SIZE
	.align		4
.L_3371:
        /*00ec*/ 	.byte	0x04, 0x1e
        /*00ee*/ 	.short	(.L_3373 - .L_3372)
.L_3372:
        /*00f0*/ 	.word	0x00000000


	//----- nvinfo : EIATTR_CBANK_PARAM_SIZE
	.align		4
.L_3373:
        /*00f4*/ 	.byte	0x03, 0x19
        /*00f6*/ 	.short	0x0128


	//----- nvinfo : EIATTR_PARAM_CBANK
	.align		4
        /*00f8*/ 	.byte	0x04, 0x0a
        /*00fa*/ 	.short	(.L_3375 - .L_3374)
	.align		4
.L_3374:
        /*00fc*/ 	.word	index@(.nv.constant0._ZN10layer_norm13ln_bwd_kernelINS_13Kernel_traitsI6__halfS2_fS2_fjLj3072ELj1ELj1ELj4ELj16ENS_18Kernel_traits_baseILj3072ES2_S2_fS2_fjLj128EEEEELb0ELb0ELb0ELb0EEEvNS_9BwdParamsE)
        /*0100*/ 	.short	0x0210
        /*0102*/ 	.short	0x0128


	//----- nvinfo : EIATTR_SW_WAR
	.align		4
.L_3375:
        /*0104*/ 	.byte	0x04, 0x36
        /*0106*/ 	.short	(.L_3377 - .L_3376)
.L_3376:
        /*0108*/ 	.word	0x00000008
.L_3377:


//--------------------- .nv.info._ZN10layer_norm13ln_bwd_kernelINS_13Kernel_traitsI6__halfS2_fS2_fjLj3072ELj1ELj1ELj4ELj16ENS_18Kernel_traits_baseILj3072ES2_S2_fS2_fjLj128EEEEELb0ELb0ELb0ELb1EEEvNS_9BwdParamsE --------------------------
	.section	.nv.info._ZN10layer_norm13ln_bwd_kernelINS_13Kernel_traitsI6__halfS2_fS2_fjLj3072ELj1ELj1ELj4ELj16ENS_18Kernel_traits_baseILj3072ES2_S2_fS2_fjLj128EEEEELb0ELb0ELb0ELb1EEEvNS_9BwdParamsE,"",@"SHT_CUDA_INFO"
	.sectionflags	@""
	.align	4


	//----- nvinfo : EIATTR_CUDA_API_VERSION
	.align		4
        /*0000*/ 	.byte	0x04, 0x37
        /*0002*/ 	.short	(.L_3379 - .L_3378)
.L_3378:
        /*0004*/ 	.word	0x00000082


	//----- nvinfo : EIATTR_KPARAM_INFO
	.align		4
.L_3379:
        /*0008*/ 	.byte	0x04, 0x17
        /*000a*/ 	.short	(.L_3381 - .L_3380)
.L_3380:
        /*000c*/ 	.word	0x00000000
        /*0010*/ 	.short	0x0000
        /*0012*/ 	.short	0x0000
        /*0014*/ 	.byte	0x00, 0xf0, 0xa1, 0x04


	//----- nvinfo : EIATTR_SPARSE_MMA_MASK
	.align		4
.L_3381:
        /*0018*/ 	.byte	0x03, 0x50
        /*001a*/ 	.short	0x0000


	//----- nvinfo : EIATTR_MAXREG_COUNT
	.align		4
        /*001c*/ 	.byte	0x03, 0x1b
        /*001e*/ 	.short	0x00ff


	//----- nvinfo : EIATTR_NUM_BARRIERS
	.align		4
        /*0020*/ 	.byte	0x02, 0x4c
        /*0022*/ 	.byte	0x01
	.zero		1


	//----- nvinfo : EIATTR_MERCURY_ISA_VERSION
	.align		4
        /*0024*/ 	.byte	0x03, 0x5f
        /*0026*/ 	.short	0x0101


	//----- nvinfo : EIATTR_COOP_GROUP_MASK_REGIDS
	.align		4
        /*0028*/ 	.byte	0x04, 0x29
        /*002a*/ 	.short	(.L_3383 - .L_3382)


	//   ....[0]....
.L_3382:
        /*002c*/ 	.word	0xffffffff


	//   ....[1]....
        /*0030*/ 	.word	0xffffffff


	//   ....[2]....
        /*0034*/ 	.word	0xffffffff


	//   ....[3]....
        /*0038*/ 	.word	0xffffffff


	//   ....[4]....
        /*003c*/ 	.word	0xffffffff


	//   ....[5]....
        /*0040*/ 	.word	0xffffffff


	//   ....[6]....
        /*0044*/ 	.word	0xffffffff


	//   ....[7]....
        /*0048*/ 	.word	0xffffffff


	//   ....[8]....
        /*004c*/ 	.word	0xffffffff


	//   ....[9]....
        /*0050*/ 	.word	0xffffffff


	//   ....[10]....
        /*0054*/ 	.word	0x05000043


	//   ....[11]....
        /*0058*/ 	.word	0x05000043


	//   ....[12]....
        /*005c*/ 	.word	0x05000043


	//   ....[13]....
        /*0060*/ 	.word	0x05000043


	//   ....[14]....
        /*0064*/ 	.word	0x05000043


	//   ....[15]....
        /*0068*/ 	.word	0x05000043


	//   ....[16]....
        /*006c*/ 	.word	0x05000043


	//   ....[17]....
        /*0070*/ 	.word	0x05000043


	//   ....[18]....
        /*0074*/ 	.word	0x05000043


	//   ....[19]....
        /*0078*/ 	.word	0x05000043


	//----- nvinfo : EIATTR_COOP_GROUP_INSTR_OFFSETS
	.align		4
.L_3383:
        /*007c*/ 	.byte	0x04, 0x28
        /*007e*/ 	.short	(.L_3385 - .L_3384)


	//   ....[0]....
.L_3384:
        /*0080*/ 	.word	0x000015b0


	//   ....[1]....
        /*0084*/ 	.word	0x000015c0


	//   ....[2]....
        /*0088*/ 	.word	0x000015f0


	//   ....[3]....
        /*008c*/ 	.word	0x00001600


	//   ....[4]....
        /*0090*/ 	.word	0x00001630


	//   ....[5]....
        /*0094*/ 	.word	0x00001640


	//   ....[6]....
        /*0098*/ 	.word	0x00001670


	//   ....[7]....
        /*009c*/ 	.word	0x00001680


	//   ....[8]....
        /*00a0*/ 	.word	0x000016b0


	//   ....[9]....
        /*00a4*/ 	.word	0x000016c0


	//   ....[10]....
        /*00a8*/ 	.word	0x00002950


	//   ....[11]....
        /*00ac*/ 	.word	0x000029a0


	//   ....[12]....
        /*00b0*/ 	.word	0x00002a10


	//   ....[13]....
        /*00b4*/ 	.word	0x00002a70


	//   ....[14]....
        /*00b8*/ 	.word	0x00002ae0


	//   ....[15]....
        /*00bc*/ 	.word	0x00002b40


	//   ....[16]....
        /*00c0*/ 	.word	0x00002bb0


	//   ....[17]....
        /*00c4*/ 	.word	0x00002c10


	//   ....[18]....
        /*00c8*/ 	.word	0x00002c80


	//   ....[19]....
        /*00cc*/ 	.word	0x00002ce0


	//----- nvinfo : EIATTR_EXIT_INSTR_OFFSETS
	.align		4
.L_3385:
        /*00d0*/ 	.byte	0x04, 0x1c
        /*00d2*/ 	.short	(.L_3387 - .L_3386)


	//   ....[0]....
.L_3386:
        /*00d4*/ 	.word	0x000028f0


	//----- nvinfo : EIATTR_MAX_THREADS
	.align		4
.L_3387:
        /*00d8*/ 	.byte	0x04, 0x05
        /*00da*/ 	.short	(.L_3389 - .L_3388)
.L_3388:
        /*00dc*/ 	.word	0x00000080
        /*00e0*/ 	.word	0x00000001
        /*00e4*/ 	.word	0x00000001


	//----- nvinfo : EIATTR_CRS_STACK_SIZE
	.align		4
.L_3389:
        /*00e8*/ 	.byte	0x04, 0x1e
        /*00ea*/ 	.short	(.L_3391 - .L_3390)
.L_3390:
        /*00ec*/ 	.word	0x00000000


	//----- nvinfo : EIATTR_CBANK_PARAM_SIZE
	.align		4
.L_3391:
        /*00f0*/ 	.byte	0x03, 0x19
        /*00f2*/ 	.short	0x0128


	//----- nvinfo : EIATTR_PARAM_CBANK
	.align		4
        /*00f4*/ 	.byte	0x04, 0x0a
        /*00f6*/ 	.short	(.L_3393 - .L_3392)
	.align		4
.L_3392:
        /*00f8*/ 	.word	index@(.nv.constant0._ZN10layer_norm13ln_bwd_kernelINS_13Kernel_traitsI6__halfS2_fS2_fjLj3072ELj1ELj1ELj4ELj16ENS_18Kernel_traits_baseILj3072ES2_S2_fS2_fjLj128EEEEELb0ELb0ELb0ELb1EEEvNS_9BwdParamsE)
        /*00fc*/ 	.short	0x0210
        /*00fe*/ 	.short	0x0128


	//----- nvinfo : EIATTR_SW_WAR
	.align		4
.L_3393:
        /*0100*/ 	.byte	0x04, 0x36
        /*0102*/ 	.short	(.L_3395 - .L_3394)
.L_3394:
        /*0104*/ 	.word	0x00000008
.L_3395:


//--------------------- .nv.info._ZN10layer_norm13ln_bwd_kernelINS_13Kernel_traitsI6__halfS2_fS2_fjLj3072ELj1ELj1ELj4ELj16ENS_18Kernel_traits_baseILj3072ES2_S2_fS2_fjLj128EEEEELb0ELb0ELb1ELb0EEEvNS_9BwdParamsE --------------------------
	.section	.nv.info._ZN10layer_norm13ln_bwd_kernelINS_13Kernel_traitsI6__halfS2_fS2_fjLj3072ELj1ELj1ELj4ELj16ENS_18Kernel_traits_baseILj3072ES2_S2_fS2_fjLj128EEEEELb0ELb0ELb1ELb0EEEvNS_9BwdParamsE,"",@"SHT_CUDA_INFO"
	.sectionflags	@""
	.align	4


	//----- nvinfo : EIATTR_CUDA_API_VERSION
	.align		4
        /*0000*/ 	.byte	0x04, 0x37
        /*0002*/ 	.short	(.L_3397 - .L_3396)
.L_3396:
        /*0004*/ 	.word	0x00000082


	//----- nvinfo : EIATTR_KPARAM_INFO
	.align		4
.L_3397:
        /*0008*/ 	.byte	0x04, 0x17
        /*000a*/ 	.short	(.L_3399 - .L_3398)
.L_3398:
        /*000c*/ 	.word	0x00000000
        /*0010*/ 	.short	0x0000
        /*0012*/ 	.short	0x0000
        /*0014*/ 	.byte	0x00, 0xf0, 0xa1, 0x04


	//----- nvinfo : EIATTR_SPARSE_MMA_MASK
	.align		4
.L_3399:
        /*0018*/ 	.byte	0x03, 0x50
        /*001a*/ 	.short	0x0000


	//----- nvinfo : EIATTR_MAXREG_COUNT
	.align		4
        /*001c*/ 	.byte	0x03, 0x1b
        /*001e*/ 	.short	0x00ff


	//----- nvinfo : EIATTR_NUM_BARRIERS
	.align		4
        /*0020*/ 	.byte	0x02, 0x4c
        /*0022*/ 	.byte	0x01
	.zero		1


	//----- nvinfo : EIATTR_MERCURY_ISA_VERSION
	.align		4
        /*0024*/ 	.byte	0x03, 0x5f
        /*0026*/ 	.short	0x0101


	//----- nvinfo : EIATTR_COOP_GROUP_MASK_REGIDS
	.align		4
        /*0028*/ 	.byte	0x04, 0x29
        /*002a*/ 	.short	(.L_3401 - .L_3400)


	//   ....[0]....
.L_3400:
        /*002c*/ 	.word	0xffffffff


	//   ....[1]....
        /*0030*/ 	.word	0xffffffff


	//   ....[2]....
        /*0034*/ 	.word	0xffffffff


	//   ....[3]....
        /*0038*/ 	.word	0xffffffff


	//   ....[4]....
        /*003c*/ 	.word	0xffffffff


	//   ....[5]....
        /*0040*/ 	.word	0xffffffff


	//   ....[6]....
        /*0044*/ 	.word	0xffffffff


	//   ....[7]....
        /*0048*/ 	.word	0xffffffff


	//   ....[8]....
        /*004c*/ 	.word	0xffffffff


	//   ....[9]....
        /*0050*/ 	.word	0xffffffff


	//   ....[10]....
        /*0054*/ 	.word	0x05000062


	//   ....[11]....
        /*0058*/ 	.word	0x05000062


	//   ....[12]....
        /*005c*/ 	.word	0x05000062


	//   ....[13]....
        /*0060*/ 	.word	0x05000062


	//   ....[14]....
        /*0064*/ 	.word	0x05000062


	//   ....[15]....
        /*0068*/ 	.word	0x05000062


	//   ....[16]....
        /*006c*/ 	.word	0x05000062


	//   ....[17]....
        /*0070*/ 	.word	0x05000062


	//   ....[18]....
        /*0074*/ 	.word	0x05000062


	//   ....[19]....
        /*0078*/ 	.word	0x05000062


	//----- nvinfo : EIATTR_COOP_GROUP_INSTR_OFFSETS
	.align		4
.L_3401:
        /*007c*/ 	.byte	0x04, 0x28
        /*007e*/ 	.short	(.L_3403 - .L_3402)


	//   ....[0]....
.L_3402:
        /*0080*/ 	.word	0x000018f0


	//   ....[1]....
        /*0084*/ 	.word	0x00001900


	//   ....[2]....
        /*0088*/ 	.word	0x00001930


	//   ....[3]....
        /*008c*/ 	.word	0x00001940


	//   ....[4]....
        /*0090*/ 	.word	0x00001970


	//   ....[5]....
        /*0094*/ 	.word	0x00001980


	//   ....[6]....
        /*0098*/ 	.word	0x000019b0


	//   ....[7]....
        /*009c*/ 	.word	0x000019c0


	//   ....[8]....
        /*00a0*/ 	.word	0x000019f0


	//   ....[9]....
        /*00a4*/ 	.word	0x00001a00


	//   ....[10]....
        /*00a8*/ 	.word	0x00003c60


	//   ....[11]....
        /*00ac*/ 	.word	0x00003cb0


	//   ....[12]....
        /*00b0*/ 	.word	0x00003d20


	//   ....[13]....
        /*00b4*/ 	.word	0x00003d80


	//   ....[14]....
        /*00b8*/ 	.word	0x00003df0


	//   ....[15]....
        /*00bc*/ 	.word	0x00003e50


	//   ....[16]....
        /*00c0*/ 	.word	0x00003ec0


	//   ....[17]....
        /*00c4*/ 	.word	0x00003f20


	//   ....[18]....
        /*00c8*/ 	.word	0x00003f90


	//   ....[19]....
        /*00cc*/ 	.word	0x00003ff0


	//----- nvinfo : EIATTR_EXIT_INSTR_OFFSETS
	.align		4
.L_3403:
        /*00d0*/ 	.byte	0x04, 0x1c
        /*00d2*/ 	.short	(.L_3405 - .L_3404)


	//   ....[0]....
.L_3404:
        /*00d4*/ 	.word	0x00003b70


	//   ....[1]....
        /*00d8*/ 	.word	0x00003c00


	//----- nvinfo : EIATTR_MAX_THREADS
	.align		4
.L_3405:
        /*00dc*/ 	.byte	0x04, 0x05
        /*00de*/ 	.short	(.L_3407 - .L_3406)
.L_3406:
        /*00e0*/ 	.word	0x00000080
        /*00e4*/ 	.word	0x00000001
        /*00e8*/ 	.word	0x00000001


	//----- nvinfo : EIATTR_CRS_STACK_SIZE
	.align		4
.L_3407:
        /*00ec*/ 	.byte	0x04, 0x1e
        /*00ee*/ 	.short	(.L_3409 - .L_3408)
.L_3408:
        /*00f0*/ 	.word	0x00000000


	//----- nvinfo : EIATTR_CBANK_PARAM_SIZE
	.align		4
.L_3409:
        /*00f4*/ 	.byte	0x03, 0x19
        /*00f6*/ 	.short	0x0128


	//----- nvinfo : EIATTR_PARAM_CBANK
	.align		4
        /*00f8*/ 	.byte	0x04, 0x0a
        /*00fa*/ 	.short	(.L_3411 - .L_3410)
	.align		4
.L_3410:
        /*00fc*/ 	.word	index@(.nv.constant0._ZN10layer_norm13ln_bwd_kernelINS_13Kernel_traitsI6__halfS2_fS2_fjLj3072ELj1ELj1ELj4ELj16ENS_18Kernel_traits_baseILj3072ES2_S2_fS2_fjLj128EEEEELb0ELb0ELb1ELb0EEEvNS_9BwdParamsE)
        /*0100*/ 	.short	0x0210
        /*0102*/ 	.short	0x0128


	//----- nvinfo : EIATTR_SW_WAR
	.align		4
.L_3411:
        /*0104*/ 	.byte	0x04, 0x36
        /*0106*/ 	.short	(.L_3413 - .L_3412)
.L_3412:
        /*0108*/ 	.word	0x00000008
.L_3413:


//--------------------- .nv.info._ZN10layer_norm13ln_bwd_kernelINS_13Kernel_traitsI6__halfS2_fS2_fjLj3072ELj1ELj1ELj4ELj16ENS_18Kernel_traits_baseILj3072ES2_S2_fS2_fjLj128EEEEELb0ELb0ELb1ELb1EEEvNS_9BwdParamsE --------------------------
	.section	.nv.info._ZN10layer_norm13ln_bwd_kernelINS_13Kernel_traitsI6__halfS2_fS2_fjLj3072ELj1ELj1ELj4ELj16ENS_18Kernel_traits_baseILj3072ES2_S2_fS2_fjLj128EEEEELb0ELb0ELb1ELb1EEEvNS_9BwdParamsE,"",@"SHT_CUDA_INFO"
	.sectionflags	@""
	.align	4


	//----- nvinfo : EIATTR_CUDA_API_VERSION
	.align		4
        /*0000*/ 	.byte	0x04, 0x37
        /*0002*/ 	.short	(.L_3415 - .L_3414)
.L_3414:
        /*0004*/ 	.word	0x00000082


	//----- nvinfo : EIATTR_KPARAM_INFO
	.align		4
.L_3415:
        /*0008*/ 	.byte	0x04, 0x17
        /*000a*/ 	.short	(.L_3417 - .L_3416)
.L_3416:
        /*000c*/ 	.word	0x00000000
        /*0010*/ 	.short	0x0000
        /*0012*/ 	.short	0x0000
        /*0014*/ 	.byte	0x00, 0xf0, 0xa1, 0x04


	//----- nvinfo : EIATTR_SPARSE_MMA_MASK
	.align		4
.L_3417:
        /*0018*/ 	.byte	0x03, 0x50
        /*001a*/ 	.short	0x0000


	//----- nvinfo : EIATTR_MAXREG_COUNT
	.align		4
        /*001c*/ 	.byte	0x03, 0x1b
        /*001e*/ 	.short	0x00ff


	//----- nvinfo : EIATTR_NUM_BARRIERS
	.align		4
        /*0020*/ 	.byte	0x02, 0x4c
        /*0022*/ 	.byte	0x01
	.zero		1


	//----- nvinfo : EIATTR_MERCURY_ISA_VERSION
	.align		4
        /*0024*/ 	.byte	0x03, 0x5f
        /*0026*/ 	.short	0x0101


	//----- nvinfo : EIATTR_COOP_GROUP_MASK_REGIDS
	.align		4
        /*0028*/ 	.byte	0x04, 0x29
        /*002a*/ 	.short	(.L_3419 - .L_3418)


	//   ....[0]....
.L_3418:
        /*002c*/ 	.word	0xffffffff


	//   ....[1]....
        /*0030*/ 	.word	0xffffffff


	//   ....[2]....
        /*0034*/ 	.word	0xffffffff


	//   ....[3]....
        /*0038*/ 	.word	0xffffffff


	//   ....[4]....
        /*003c*/ 	.word	0xffffffff


	//   ....[5]....
        /*0040*/ 	.word	0xffffffff


	//   ....[6]....
        /*0044*/ 	.word	0xffffffff


	//   ....[7]....
        /*0048*/ 	.word	0xffffffff


	//   ....[8]....
        /*004c*/ 	.word	0xffffffff


	//   ....[9]....
        /*0050*/ 	.word	0xffffffff


	//   ....[10]....
        /*0054*/ 	.word	0x05000061


	//   ....[11]....
        /*0058*/ 	.word	0x05000061


	//   ....[12]....
        /*005c*/ 	.word	0x05000061


	//   ....[13]....
        /*0060*/ 	.word	0x05000061


	//   ....[14]....
        /*0064*/ 	.word	0x05000061


	//   ....[15]....
        /*0068*/ 	.word	0x05000061


	//   ....[16]....
        /*006c*/ 	.word	0x05000061


	//   ....[17]....
        /*0070*/ 	.word	0x05000061


	//   ....[18]....
        /*0074*/ 	.word	0x05000061


	//   ....[19]....
        /*0078*/ 	.word	0x05000061


	//----- nvinfo : EIATTR_COOP_GROUP_INSTR_OFFSETS
	.align		4
.L_3419:
        /*007c*/ 	.byte	0x04, 0x28
        /*007e*/ 	.short	(.L_3421 - .L_3420)


	//   ....[0]....
.L_3420:
        /*0080*/ 	.word	0x00001760


	//   ....[1]....
        /*0084*/ 	.word	0x00001770


	//   ....[2]....
        /*0088*/ 	.word	0x000017a0


	//   ....[3]....
        /*008c*/ 	.word	0x000017b0


	//   ....[4]....
        /*0090*/ 	.word	0x000017e0


	//   ....[5]....
        /*0094*/ 	.word	0x000017f0


	//   ....[6]....
        /*0098*/ 	.word	0x00001820


	//   ....[7]....
        /*009c*/ 	.word	0x00001830


	//   ....[8]....
        /*00a0*/ 	.word	0x00001860


	//   ....[9]....
        /*00a4*/ 	.word	0x00001870


	//   ....[10]....
        /*00a8*/ 	.word	0x000037c0


	//   ....[11]....
        /*00ac*/ 	.word	0x00003810


	//   ....[12]....
        /*00b0*/ 	.word	0x00003880


	//   ....[13]....
        /*00b4*/ 	.word	0x000038e0


	//   ....[14]....
        /*00b8*/ 	.word	0x00003950


	//   ....[15]....
        /*00bc*/ 	.word	0x000039b0


	//   ....[16]....
        /*00c0*/ 	.word	0x00003a20


	//   ....[17]....
        /*00c4*/ 	.word	0x00003a80


	//   ....[18]....
        /*00c8*/ 	.word	0x00003af0


	//   ....[19]....
        /*00cc*/ 	.word	0x00003b50


	//----- nvinfo : EIATTR_EXIT_INSTR_OFFSETS
	.align		4
.L_3421:
        /*00d0*/ 	.byte	0x04, 0x1c
        /*00d2*/ 	.short	(.L_3423 - .L_3422)


	//   ....[0]....
.L_3422:
        /*00d4*/ 	.word	0x00003760


	//----- nvinfo : EIATTR_MAX_THREADS
	.align		4
.L_3423:
        /*00d8*/ 	.byte	0x04, 0x05
        /*00da*/ 	.short	(.L_3425 - .L_3424)
.L_3424:
        /*00dc*/ 	.word	0x00000080
        /*00e0*/ 	.word	0x00000001
        /*00e4*/ 	.word	0x00000001


	//----- nvinfo : EIATTR_CRS_STACK_SIZE
	.align		4
.L_3425:
        /*00e8*/ 	.byte	0x04, 0x1e
        /*00ea*/ 	.short	(.L_3427 - .L_3426)
.L_3426:
        /*00ec*/ 	.word	0x00000000


	//----- nvinfo : EIATTR_CBANK_PARAM_SIZE
	.align		4
.L_3427:
        /*00f0*/ 	.byte	0x03, 0x19
        /*00f2*/ 	.short	0x0128


	//----- nvinfo : EIATTR_PARAM_CBANK
	.align		4
        /*00f4*/ 	.byte	0x04, 0x0a
        /*00f6*/ 	.short	(.L_3429 - .L_3428)
	.align		4
.L_3428:
        /*00f8*/ 	.word	index@(.nv.constant0._ZN10layer_norm13ln_bwd_kernelINS_13Kernel_traitsI6__halfS2_fS2_fjLj3072ELj1ELj1ELj4ELj16ENS_18Kernel_traits_baseILj3072ES2_S2_fS2_fjLj128EEEEELb0ELb0ELb1ELb1EEEvNS_9BwdParamsE)
        /*00fc*/ 	.short	0x0210
        /*00fe*/ 	.short	0x0128


	//----- nvinfo : EIATTR_SW_WAR
	.align		4
.L_3429:
        /*0100*/ 	.byte	0x04, 0x36
        /*0102*/ 	.short	(.L_3431 - .L_3430)
.L_3430:
        /*0104*/ 	.word	0x00000008
.L_3431:


//--------------------- .nv.info._ZN10layer_norm13ln_bwd_kernelINS_13Kernel_traitsI6__halfS2_fS2_fjLj3072ELj1ELj1ELj4ELj16ENS_18Kernel_traits_baseILj3072ES2_S2_fS2_fjLj128EEEEELb0ELb1ELb0ELb0EEEvNS_9BwdParamsE --------------------------
	.section	.nv.info._ZN10layer_norm13ln_bwd_kernelINS_13Kernel_traitsI6__halfS2_fS2_fjLj3072ELj1ELj1ELj4ELj16ENS_18Kernel_traits_baseILj3072ES2_S2_fS2_fjLj128EEEEELb0ELb1ELb0ELb0EEEvNS_9BwdParamsE,"",@"SHT_CUDA_INFO"
	.sectionflags	@""
	.align	4


	//----- nvinfo : EIATTR_CUDA_API_VERSION
	.align		4
        /*0000*/ 	.byte	0x04, 0x37
        /*0002*/ 	.short	(.L_3433 - .L_3432)
.L_3432:
        /*0004*/ 	.word	0x00000082


	//----- nvinfo : EIATTR_KPARAM_INFO
	.align		4
.L_3433:
        /*0008*/ 	.byte	0x04, 0x17
        /*000a*/ 	.short	(.L_3435 - .L_3434)
.L_3434:
        /*000c*/ 	.word	0x00000000
        /*0010*/ 	.short	0x0000
        /*0012*/ 	.short	0x0000
        /*0014*/ 	.byte	0x00, 0xf0, 0xa1, 0x04


	//----- nvinfo : EIATTR_SPARSE_MMA_MASK
	.align		4
.L_3435:
        /*0018*/ 	.byte	0x03, 0x50
        /*001a*/ 	.short	0x0000


	//----- nvinfo : EIATTR_MAXREG_COUNT
	.align		4
        /*001c*/ 	.byte	0x03, 0x1b
        /*001e*/ 	.short	0x00ff


	//----- nvinfo : EIATTR_NUM_BARRIERS
	.align		4
        /*0020*/ 	.byte	0x02, 0x4c
        /*0022*/ 	.byte	0x01
	.zero		1


	//----- nvinfo : EIATTR_MERCURY_ISA_VERSION
	.align		4
        /*0024*/ 	.byte	0x03, 0x5f
        /*0026*/ 	.short	0x0101


	//----- nvinfo : EIATTR_COOP_GROUP_MASK_REGIDS
	.align		4
        /*0028*/ 	.byte	0x04, 0x29
        /*002a*/ 	.short	(.L_3437 - .L_3436)


	//   ....[0]....
.L_3436:
        /*002c*/ 	.word	0xffffffff


	//   ....[1]....
        /*0030*/ 	.word	0xffffffff


	//   ....[2]....
        /*0034*/ 	.word	0xffffffff


	//   ....[3]....
        /*0038*/ 	.word	0xffffffff


	//   ....[4]....
        /*003c*/ 	.word	0xffffffff


	//   ....[5]....
        /*0040*/ 	.word	0xffffffff


	//   ....[6]....
        /*0044*/ 	.word	0xffffffff


	//   ....[7]....
        /*0048*/ 	.word	0xffffffff


	//   ....[8]....
        /*004c*/ 	.word	0xffffffff


	//   ....[9]....
        /*0050*/ 	.word	0xffffffff


	//   ....[10]....
        /*0054*/ 	.word	0x05000096


	//   ....[11]....
        /*0058*/ 	.word	0x05000096


	//   ....[12]....
        /*005c*/ 	.word	0x05000096


	//   ....[13]....
        /*0060*/ 	.word	0x05000096


	//   ....[14]....
        /*0064*/ 	.word	0x05000096


	//   ....[15]....
        /*0068*/ 	.word	0x05000096


	//   ....[16]....
        /*006c*/ 	.word	0x05000096


	//   ....[17]....
        /*0070*/ 	.word	0x05000096


	//   ....[18]....
        /*0074*/ 	.word	0x05000096


	//   ....[19]....
        /*0078*/ 	.word	0x05000096


	//----- nvinfo : EIATTR_COOP_GROUP_INSTR_OFFSETS
	.align		4
.L_3437:
        /*007c*/ 	.byte	0x04, 0x28
        /*007e*/ 	.short	(.L_3439 - .L_3438)


	//   ....[0]....
.L_3438:
        /*0080*/ 	.word	0x000019a0


	//   ....[1]....
        /*0084*/ 	.word	0x000019b0


	//   ....[2]....
        /*0088*/ 	.word	0x000019e0


	//   ....[3]....
        /*008c*/ 	.word	0x000019f0


	//   ....[4]....
        /*0090*/ 	.word	0x00001a20


	//   ....[5]....
        /*0094*/ 	.word	0x00001a30


	//   ....[6]....
        /*0098*/ 	.word	0x00001a60


	//   ....[7]....
        /*009c*/ 	.word	0x00001a70


	//   ....[8]....
        /*00a0*/ 	.word	0x00001aa0


	//   ....[9]....
        /*00a4*/ 	.word	0x00001ab0


	//   ....[10]....
        /*00a8*/ 	.word	0x00003210


	//   ....[11]....
        /*00ac*/ 	.word	0x00003260


	//   ....[12]....
        /*00b0*/ 	.word	0x000032d0


	//   ....[13]....
        /*00b4*/ 	.word	0x00003330


	//   ....[14]....
        /*00b8*/ 	.word	0x000033a0


	//   ....[15]....
        /*00bc*/ 	.word	0x00003400


	//   ....[16]....
        /*00c0*/ 	.word	0x00003470


	//   ....[17]....
        /*00c4*/ 	.word	0x000034d0


	//   ....[18]....
        /*00c8*/ 	.word	0x00003540


	//   ....[19]....
        /*00cc*/ 	.word	0x000035a0


	//----- nvinfo : EIATTR_EXIT_INSTR_OFFSETS
	.align		4
.L_3439:
        /*00d0*/ 	.byte	0x04, 0x1c
        /*00d2*/ 	.short	(.L_3441 - .L_3440)


	//   ....[0]....
.L_3440:
        /*00d4*/ 	.word	0x000030e0


	//   ....[1]....
        /*00d8*/ 	.word	0x000031b0


	//----- nvinfo : EIATTR_MAX_THREADS
	.align		4
.L_3441:
        /*00dc*/ 	.byte	0x04, 0x05
        /*00de*/ 	.short	(.L_3443 - .L_3442)
.L_3442:
        /*00e0*/ 	.word	0x00000080
        /*00e4*/ 	.word	0x00000001
        /*00e8*/ 	.word	0x00000001


	//----- nvinfo : EIATTR_CRS_STACK_SIZE
	.align		4
.L_3443:
        /*00ec*/ 	.byte	0x04, 0x1e
        /*00ee*/ 	.short	(.L_3445 - .L_3444)
.L_3444:
        /*00f0*/ 	.word	0x00000000


	//----- nvinfo : EIATTR_CBANK_PARAM_SIZE
	.align		4
.L_3445:
        /*00f4*/ 	.byte	0x03, 0x19
        /*00f6*/ 	.short	0x0128


	//----- nvinfo : EIATTR_PARAM_CBANK
	.align		4
        /*00f8*/ 	.byte	0x04, 0x0a
        /*00fa*/ 	.short	(.L_3447 - .L_3446)
	.align		4
.L_3446:
        /*00fc*/ 	.word	index@(.nv.constant0._ZN10layer_norm13ln_bwd_kernelINS_13Kernel_traitsI6__halfS2_fS2_fjLj3072ELj1ELj1ELj4ELj16ENS_18Kernel_traits_baseILj3072ES2_S2_fS2_fjLj128EEEEELb0ELb1ELb0ELb0EEEvNS_9BwdParamsE)
        /*0100*/ 	.short	0x0210
        /*0102*/ 	.short	0x0128


	//----- nvinfo : EIATTR_SW_WAR
	.align		4
.L_3447:
        /*0104*/ 	.byte	0x04, 0x36
        /*0106*/ 	.short	(.L_3449 - .L_3448)
.L_3448:
        /*0108*/ 	.word	0x00000008
.L_3449:


//--------------------- .nv.info._ZN10layer_norm13ln_bwd_kernelINS_13Kernel_traitsI6__halfS2_fS2_fjLj3072ELj1ELj1ELj4ELj16ENS_18Kernel_traits_baseILj3072ES2_S2_fS2_fjLj128EEEEELb0ELb1ELb0ELb1EEEvNS_9BwdParamsE --------------------------
	.section	.nv.info._ZN10layer_norm13ln_bwd_kernelINS_13Kernel_traitsI6__halfS2_fS2_fjLj3072ELj1ELj1ELj4ELj16ENS_18Kernel_traits_baseILj3072ES2_S2_fS2_fjLj128EEEEELb0ELb1ELb0ELb1EEEvNS_9BwdParamsE,"",@"SHT_CUDA_INFO"
	.sectionflags	@""
	.align	4


	//----- nvinfo : EIATTR_CUDA_API_VERSION
	.align		4
        /*0000*/ 	.byte	0x04, 0x37
        /*0002*/ 	.short	(.L_3451 - .L_3450)
.L_3450:
        /*0004*/ 	.word	0x00000082


	//----- nvinfo : EIATTR_KPARAM_INFO
	.align		4
.L_3451:
        /*0008*/ 	.byte	0x04, 0x17
        /*000a*/ 	.short	(.L_3453 - .L_3452)
.L_3452:
        /*000c*/ 	.word	0x00000000
        /*0010*/ 	.short	0x0000
        /*0012*/ 	.short	0x0000
        /*0014*/ 	.byte	0x00, 0xf0, 0xa1, 0x04


	//----- nvinfo : EIATTR_SPARSE_MMA_MASK
	.align		4
.L_3453:
        /*0018*/ 	.byte	0x03, 0x50
        /*001a*/ 	.short	0x0000


	//----- nvinfo : EIATTR_MAXREG_COUNT
	.align		4
        /*001c*/ 	.byte	0x03, 0x1b
        /*001e*/ 	.short	0x00ff


	//----- nvinfo : EIATTR_NUM_BARRIERS
	.align		4
        /*0020*/ 	.byte	0x02, 0x4c
        /*0022*/ 	.byte	0x01
	.zero		1


	//----- nvinfo : EIATTR_MERCURY_ISA_VERSION
	.align		4
        /*0024*/ 	.byte	0x03, 0x5f
        /*0026*/ 	.short	0x0101


	//----- nvinfo : EIATTR_COOP_GROUP_MASK_REGIDS
	.align		4
        /*0028*/ 	.byte	0x04, 0x29
        /*002a*/ 	.short	(.L_3455 - .L_3454)


	//   ....[0]....
.L_3454:
        /*002c*/ 	.word	0xffffffff


	//   ....[1]....
        /*0030*/ 	.word	0xffffffff


	//   ....[2]....
        /*0034*/ 	.word	0xffffffff


	//   ....[3]....
        /*0038*/ 	.word	0xffffffff


	//   ....[4]....
        /*003c*/ 	.word	0xffffffff


	//   ....[5]....
        /*0040*/ 	.word	0xffffffff


	//   ....[6]....
        /*0044*/ 	.word	0xffffffff


	//   ....[7]....
        /*0048*/ 	.word	0xffffffff


	//   ....[8]....
        /*004c*/ 	.word	0xffffffff


	//   ....[9]....
        /*0050*/ 	.word	0xffffffff


	//   ....[10]....
        /*0054*/ 	.word	0x050000d1


	//   ....[11]....
        /*0058*/ 	.word	0x050000d1


	//   ....[12]....
        /*005c*/ 	.word	0x050000d1


	//   ....[13]....
        /*0060*/ 	.word	0x050000d1


	//   ....[14]....
        /*0064*/ 	.word	0x050000d1


	//   ....[15]....
        /*0068*/ 	.word	0x050000d1


	//   ....[16]....
        /*006c*/ 	.word	0x050000d1


	//   ....[17]....
        /*0070*/ 	.word	0x050000d1


	//   ....[18]....
        /*0074*/ 	.word	0x050000d1


	//   ....[19]....
        /*0078*/ 	.word	0x050000d1


	//----- nvinfo : EIATTR_COOP_GROUP_INSTR_OFFSETS
	.align		4
.L_3455:
        /*007c*/ 	.byte	0x04, 0x28
        /*007e*/ 	.short	(.L_3457 - .L_3456)


	//   ....[0]....
.L_3456:
        /*0080*/ 	.word	0x00001930


	//   ....[1]....
        /*0084*/ 	.word	0x00001940


	//   ....[2]....
        /*0088*/ 	.word	0x00001970


	//   ....[3]....
        /*008c*/ 	.word	0x00001980


	//   ....[4]....
        /*0090*/ 	.word	0x000019b0


	//   ....[5]....
        /*0094*/ 	.word	0x000019c0


	//   ....[6]....
        /*0098*/ 	.word	0x000019f0


	//   ....[7]....
        /*009c*/ 	.word	0x00001a00


	//   ....[8]....
        /*00a0*/ 	.word	0x00001a30


	//   ....[9]....
        /*00a4*/ 	.word	0x00001a40


	//   ....[10]....
        /*00a8*/ 	.word	0x00003330


	//   ....[11]....
        /*00ac*/ 	.word	0x00003380


	//   ....[12]....
        /*00b0*/ 	.word	0x000033f0


	//   ....[13]....
        /*00b4*/ 	.word	0x00003450


	//   ....[14]....
        /*00b8*/ 	.word	0x000034c0


	//   ....[15]....
        /*00bc*/ 	.word	0x00003520


	//   ....[16]....
        /*00c0*/ 	.word	0x00003590


	//   ....[17]....
        /*00c4*/ 	.word	0x000035f0


	//   ....[18]....
        /*00c8*/ 	.word	0x00003660


	//   ....[19]....
        /*00cc*/ 	.word	0x000036c0


	//----- nvinfo : EIATTR_EXIT_INSTR_OFFSETS
	.align		4
.L_3457:
        /*00d0*/ 	.byte	0x04, 0x1c
        /*00d2*/ 	.short	(.L_3459 - .L_3458)


	//   ....[0]....
.L_3458:
        /*00d4*/ 	.word	0x000032d0


	//----- nvinfo : EIATTR_MAX_THREADS
	.align		4
.L_3459:
        /*00d8*/ 	.byte	0x04, 0x05
        /*00da*/ 	.short	(.L_3461 - .L_3460)
.L_3460:
        /*00dc*/ 	.word	0x00000080
        /*00e0*/ 	.word	0x00000001
        /*00e4*/ 	.word	0x00000001


	//----- nvinfo : EIATTR_CRS_STACK_SIZE
	.align		4
.L_3461:
        /*00e8*/ 	.byte	0x04, 0x1e
        /*00ea*/ 	.short	(.L_3463 - .L_3462)
.L_3462:
        /*00ec*/ 	.word	0x00000000


	//----- nvinfo : EIATTR_CBANK_PARAM_SIZE
	.align		4
.L_3463:
        /*00f0*/ 	.byte	0x03, 0x19
        /*00f2*/ 	.short	0x0128


	//----- nvinfo : EIATTR_PARAM_CBANK
	.align		4
        /*00f4*/ 	.byte	0x04, 0x0a
        /*00f6*/ 	.short	(.L_3465 - .L_3464)
	.align		4
.L_3464:
        /*00f8*/ 	.word	index@(.nv.constant0._ZN10layer_norm13ln_bwd_kernelINS_13Kernel_traitsI6__halfS2_fS2_fjLj3072ELj1ELj1ELj4ELj16ENS_18Kernel_traits_baseILj3072ES2_S2_fS2_fjLj128EEEEELb0ELb1ELb0ELb1EEEvNS_9BwdParamsE)
        /*00fc*/ 	.short	0x0210
        /*00fe*/ 	.short	0x0128


	//----- nvinfo : EIATTR_SW_WAR
	.align		4
.L_3465:
        /*0100*/ 	.byte	0x04, 0x36
        /*0102*/ 	.short	(.L_3467 - .L_3466)
.L_3466:
        /*0104*/ 	.word	0x00000008
.L_3467:


//--------------------- .nv.info._ZN10layer_norm13ln_bwd_kernelINS_13Kernel_traitsI6__halfS2_fS2_fjLj3072ELj1ELj1ELj4ELj16ENS_18Kernel_traits_baseILj3072ES2_S2_fS2_fjLj128EEEEELb0ELb1ELb1ELb0EEEvNS_9BwdParamsE --------------------------
	.section	.nv.info._ZN10layer_norm13ln_bwd_kernelINS_13Kernel_traitsI6__halfS2_fS2_fjLj3072ELj1ELj1ELj4ELj16ENS_18Kernel_traits_baseILj3072ES2_S2_fS2_fjLj128EEEEELb0ELb1ELb1ELb0EEEvNS_9BwdParamsE,"",@"SHT_CUDA_INFO"
	.sectionflags	@""
	.align	4


	//----- nvinfo : EIATTR_CUDA_API_VERSION
	.align		4
        /*0000*/ 	.byte	0x04, 0x37
        /*0002*/ 	.short	(.L_3469 - .L_3468)
.L_3468:
        /*0004*/ 	.word	0x00000082


	//----- nvinfo : EIATTR_KPARAM_INFO
	.align		4
.L_3469:
        /*0008*/ 	.byte	0x04, 0x17
        /*000a*/ 	.short	(.L_3471 - .L_3470)
.L_3470:
        /*000c*/ 	.word	0x00000000
        /*0010*/ 	.short	0x0000
        /*0012*/ 	.short	0x0000
        /*0014*/ 	.byte	0x00, 0xf0, 0xa1, 0x04


	//----- nvinfo : EIATTR_SPARSE_MMA_MASK
	.align		4
.L_3471:
        /*0018*/ 	.byte	0x03, 0x50
        /*001a*/ 	.short	0x0000


	//----- nvinfo : EIATTR_MAXREG_COUNT
	.align		4
        /*001c*/ 	.byte	0x03, 0x1b
        /*001e*/ 	.short	0x00ff


	//----- nvinfo : EIATTR_NUM_BARRIERS
	.align		4
        /*0020*/ 	.byte	0x02, 0x4c
        /*0022*/ 	.byte	0x01
	.zero		1


	//----- nvinfo : EIATTR_MERCURY_ISA_VERSION
	.align		4
        /*0024*/ 	.byte	0x03, 0x5f
        /*0026*/ 	.short	0x0101


	//----- nvinfo : EIATTR_COOP_GROUP_MASK_REGIDS
	.align		4
        /*0028*/ 	.byte	0x04, 0x29
        /*002a*/ 	.short	(.L_3473 - .L_3472)


	//   ....[0]....
.L_3472:
        /*002c*/ 	.word	0xffffffff


	//   ....[1]....
        /*0030*/ 	.word	0xffffffff


	//   ....[2]....
        /*0034*/ 	.word	0xffffffff


	//   ....[3]....
        /*0038*/ 	.word	0xffffffff


	//   ....[4]....
        /*003c*/ 	.word	0xffffffff


	//   ....[5]....
        /*0040*/ 	.word	0xffffffff


	//   ....[6]....
        /*0044*/ 	.word	0xffffffff


	//   ....[7]....
        /*0048*/ 	.word	0xffffffff


	//   ....[8]....
        /*004c*/ 	.word	0xffffffff


	//   ....[9]....
        /*0050*/ 	.word	0xffffffff


	//   ....[10]....
        /*0054*/ 	.word	0x0500009a


	//   ....[11]....
        /*0058*/ 	.word	0x0500009a


	//   ....[12]....
        /*005c*/ 	.word	0x0500009a


	//   ....[13]....
        /*0060*/ 	.word	0x0500009a


	//   ....[14]....
        /*0064*/ 	.word	0x0500009a


	//   ....[15]....
        /*0068*/ 	.word	0x0500009a


	//   ....[16]....
        /*006c*/ 	.word	0x0500009a


	//   ....[17]....
        /*0070*/ 	.word	0x0500009a


	//   ....[18]....
        /*0074*/ 	.word	0x0500009a


	//   ....[19]....
        /*0078*/ 	.word	0x0500009a


	//----- nvinfo : EIATTR_COOP_GROUP_INSTR_OFFSETS
	.align		4
.L_3473:
        /*007c*/ 	.byte	0x04, 0x28
        /*007e*/ 	.short	(.L_3475 - .L_3474)


	//   ....[0]....
.L_3474:
        /*0080*/ 	.word	0x00001bc0


	//   ....[1]....
        /*0084*/ 	.word	0x00001bd0


	//   ....[2]....
        /*0088*/ 	.word	0x00001c00


	//   ....[3]....
        /*008c*/ 	.word	0x00001c10


	//   ....[4]....
        /*0090*/ 	.word	0x00001c40


	//   ....[5]....
        /*0094*/ 	.word	0x00001c50


	//   ....[6]....
        /*0098*/ 	.word	0x00001c80


	//   ....[7]....
        /*009c*/ 	.word	0x00001c90


	//   ....[8]....
        /*00a0*/ 	.word	0x00001cc0


	//   ....[9]....
        /*00a4*/ 	.word	0x00001cd0


	//   ....[10]....
        /*00a8*/ 	.word	0x00004860


	//   ....[11]....
        /*00ac*/ 	.word	0x000048c0


	//   ....[12]....
        /*00b0*/ 	.word	0x00004920


	//   ....[13]....
        /*00b4*/ 	.word	0x00004980


	//   ....[14]....
        /*00b8*/ 	.word	0x000049f0


	//   ....[15]....
        /*00bc*/ 	.word	0x00004a50


	//   ....[16]....
        /*00c0*/ 	.word	0x00004ac0


	//   ....[17]....
        /*00c4*/ 	.word	0x00004b20


	//   ....[18]....
        /*00c8*/ 	.word	0x00004b90


	//   ....[19]....
        /*00cc*/ 	.word	0x00004bf0


	//----- nvinfo : EIATTR_EXIT_INSTR_OFFSETS
	.align		4
.L_3475:
        /*00d0*/ 	.byte	0x04, 0x1c
        /*00d2*/ 	.short	(.L_3477 - .L_3476)


	//   ....[0]....
.L_3476:
        /*00d4*/ 	.word	0x00004740


	//   ....[1]....
        /*00d8*/ 	.word	0x00004810


	//----- nvinfo : EIATTR_MAX_THREADS
	.align		4
.L_3477:
        /*00dc*/ 	.byte	0x04, 0x05
        /*00de*/ 	.short	(.L_3479 - .L_3478)
.L_3478:
        /*00e0*/ 	.word	0x00000080
        /*00e4*/ 	.word	0x00000001
        /*00e8*/ 	.word	0x00000001


	//----- nvinfo : EIATTR_CRS_STACK_SIZE
	.align		4
.L_3479:
        /*00ec*/ 	.byte	0x04, 0x1e
        /*00ee*/ 	.short	(.L_3481 - .L_3480)
.L_3480:
        /*00f0*/ 	.word	0x00000000


	//----- nvinfo : EIATTR_CBANK_PARAM_SIZE
	.align		4
.L_3481:
        /*00f4*/ 	.byte	0x03, 0x19
        /*00f6*/ 	.short	0x0128


	//----- nvinfo : EIATTR_PARAM_CBANK
	.align		4
        /*00f8*/ 	.byte	0x04, 0x0a
        /*00fa*/ 	.short	(.L_3483 - .L_3482)
	.align		4
.L_3482:
        /*00fc*/ 	.word	index@(.nv.constant0._ZN10layer_norm13ln_bwd_kernelINS_13Kernel_traitsI6__halfS2_fS2_fjLj3072ELj1ELj1ELj4ELj16ENS_18Kernel_traits_baseILj3072ES2_S2_fS2_fjLj128EEEEELb0ELb1ELb1ELb0EEEvNS_9BwdParamsE)
        /*0100*/ 	.short	0x0210
        /*0102*/ 	.short	0x0128


	//----- nvinfo : EIATTR_SW_WAR
	.align		4
.L_3483:
        /*0104*/ 	.byte	0x04, 0x36
        /*0106*/ 	.short	(.L_3485 - .L_3484)
.L_3484:
        /*0108*/ 	.word	0x00000008
.L_3485:


//--------------------- .nv.info._ZN10layer_norm13ln_bwd_kernelINS_13Kernel_traitsI6__halfS2_fS2_fjLj3072ELj1ELj1ELj4ELj16ENS_18Kernel_traits_baseILj3072ES2_S2_fS2_fjLj128EEEEELb0ELb1ELb1ELb1EEEvNS_9BwdParamsE --------------------------
	.section	.nv.info._ZN10layer_norm13ln_bwd_kernelINS_13Kernel_traitsI6__halfS2_fS2_fjLj3072ELj1ELj1ELj4ELj16ENS_18Kernel_traits_baseILj3072ES2_S2_fS2_fjLj128EEEEELb0ELb1ELb1ELb1EEEvNS_9BwdParamsE,"",@"SHT_CUDA_INFO"
	.sectionflags	@""
	.align	4


	//----- nvinfo : EIATTR_CUDA_API_VERSION
	.align		4
        /*0000*/ 	.byte	0x04, 0x37
        /*0002*/ 	.short	(.L_3487 - .L_3486)
.L_3486:
        /*0004*/ 	.word	0x00000082


	//----- nvinfo : EIATTR_KPARAM_INFO
	.align		4
.L_3487:
        /*0008*/ 	.byte	0x04, 0x17
        /*000a*/ 	.short	(.L_3489 - .L_3488)
.L_3488:
        /*000c*/ 	.word	0x00000000
        /*0010*/ 	.short	0x0000
        /*0012*/ 	.short	0x0000
        /*0014*/ 	.byte	0x00, 0xf0, 0xa1, 0x04


	//----- nvinfo : EIATTR_SPARSE_MMA_MASK
	.align		4
.L_3489:
        /*0018*/ 	.byte	0x03, 0x50
        /*001a*/ 	.short	0x0000


	//----- nvinfo : EIATTR_MAXREG_COUNT
	.align		4
        /*001c*/ 	.byte	0x03, 0x1b
        /*001e*/ 	.short	0x00ff


	//----- nvinfo : EIATTR_NUM_BARRIERS
	.align		4
        /*0020*/ 	.byte	0x02, 0x4c
        /*0022*/ 	.byte	0x01
	.zero		1


	//----- nvinfo : EIATTR_MERCURY_ISA_VERSION
	.align		4
        /*0024*/ 	.byte	0x03, 0x5f
        /*0026*/ 	.short	0x0101


	//----- nvinfo : EIATTR_COOP_GROUP_MASK_REGIDS
	.align		4
        /*0028*/ 	.byte	0x04, 0x29
        /*002a*/ 	.short	(.L_3491 - .L_3490)


	//   ....[0]....
.L_3490:
        /*002c*/ 	.word	0xffffffff


	//   ....[1]....
        /*0030*/ 	.word	0xffffffff


	//   ....[2]....
        /*0034*/ 	.word	0xffffffff


	//   ....[3]....
        /*0038*/ 	.word	0xffffffff


	//   ....[4]....
        /*003c*/ 	.word	0xffffffff


	//   ....[5]....
        /*0040*/ 	.word	0xffffffff


	//   ....[6]....
        /*0044*/ 	.word	0xffffffff


	//   ....[7]....
        /*0048*/ 	.word	0xffffffff


	//   ....[8]....
        /*004c*/ 	.word	0xffffffff


	//   ....[9]....
        /*0050*/ 	.word	0xffffffff


	//   ....[10]....
        /*0054*/ 	.word	0x050000b6


	//   ....[11]....
        /*0058*/ 	.word	0x050000b6


	//   ....[12]....
        /*005c*/ 	.word	0x050000b6


	//   ....[13]....
        /*0060*/ 	.word	0x050000b6


	//   ....[14]....
        /*0064*/ 	.word	0x050000b6


	//   ....[15]....
        /*0068*/ 	.word	0x050000b6


	//   ....[16]....
        /*006c*/ 	.word	0x050000b6


	//   ....[17]....
        /*0070*/ 	.word	0x050000b6


	//   ....[18]....
        /*0074*/ 	.word	0x050000b6


	//   ....[19]....
        /*0078*/ 	.word	0x050000b6


	//----- nvinfo : EIATTR_COOP_GROUP_INSTR_OFFSETS
	.align		4
.L_3491:
        /*007c*/ 	.byte	0x04, 0x28
        /*007e*/ 	.short	(.L_3493 - .L_3492)


	//   ....[0]....
.L_3492:
        /*0080*/ 	.word	0x00001950


	//   ....[1]....
        /*0084*/ 	.word	0x00001960


	//   ....[2]....
        /*0088*/ 	.word	0x00001990


	//   ....[3]....
        /*008c*/ 	.word	0x000019a0


	//   ....[4]....
        /*0090*/ 	.word	0x000019d0


	//   ....[5]....
        /*0094*/ 	.word	0x000019e0


	//   ....[6]....
        /*0098*/ 	.word	0x00001a10


	//   ....[7]....
        /*009c*/ 	.word	0x00001a20


	//   ....[8]....
        /*00a0*/ 	.word	0x00001a50


	//   ....[9]....
        /*00a4*/ 	.word	0x00001a60


	//   ....[10]....
        /*00a8*/ 	.word	0x000043a0


	//   ....[11]....
        /*00ac*/ 	.word	0x000043f0


	//   ....[12]....
        /*00b0*/ 	.word	0x00004460


	//   ....[13]....
        /*00b4*/ 	.word	0x000044c0


	//   ....[14]....
        /*00b8*/ 	.word	0x00004530


	//   ....[15]....
        /*00bc*/ 	.word	0x00004590


	//   ....[16]....
        /*00c0*/ 	.word	0x00004600


	//   ....[17]....
        /*00c4*/ 	.word	0x00004660


	//   ....[18]....
        /*00c8*/ 	.word	0x000046d0


	//   ....[19]....
        /*00cc*/ 	.word	0x00004730


	//----- nvinfo : EIATTR_EXIT_INSTR_OFFSETS
	.align		4
.L_3493:
        /*00d0*/ 	.byte	0x04, 0x1c
        /*00d2*/ 	.short	(.L_3495 - .L_3494)


	//   ....[0]....
.L_3494:
        /*00d4*/ 	.word	0x00004340


	//----- nvinfo : EIATTR_MAX_THREADS
	.align		4
.L_3495:
        /*00d8*/ 	.byte	0x04, 0x05
        /*00da*/ 	.short	(.L_3497 - .L_3496)
.L_3496:
        /*00dc*/ 	.word	0x00000080
        /*00e0*/ 	.word	0x00000001
        /*00e4*/ 	.word	0x00000001


	//----- nvinfo : EIATTR_CRS_STACK_SIZE
	.align		4
.L_3497:
        /*00e8*/ 	.byte	0x04, 0x1e
        /*00ea*/ 	.short	(.L_3499 - .L_3498)
.L_3498:
        /*00ec*/ 	.word	0x00000000


	//----- nvinfo : EIATTR_CBANK_PARAM_SIZE
	.align		4
.L_3499:
        /*00f0*/ 	.byte	0x03, 0x19
        /*00f2*/ 	.short	0x0128


	//----- nvinfo : EIATTR_PARAM_CBANK
	.align		4
        /*00f4*/ 	.byte	0x04, 0x0a
        /*00f6*/ 	.short	(.L_3501 - .L_3500)
	.align		4
.L_3500:
        /*00f8*/ 	.word	index@(.nv.constant0._ZN10layer_norm13ln_bwd_kernelINS_13Kernel_traitsI6__halfS2_fS2_fjLj3072ELj1ELj1ELj4ELj16ENS_18Kernel_traits_baseILj3072ES2_S2_fS2_fjLj128EEEEELb0ELb1ELb1ELb1EEEvNS_9BwdParamsE)
        /*00fc*/ 	.short	0x0210
        /*00fe*/ 	.short	0x0128


	//----- nvinfo : EIATTR_SW_WAR
	.align		4
.L_3501:
        /*0100*/ 	.byte	0x04, 0x36
        /*0102*/ 	.short	(.L_3503 - .L_3502)
.L_3502:
        /*0104*/ 	.word	0x00000008
.L_3503:


//--------------------- .nv.info._ZN10layer_norm13ln_bwd_kernelINS_13Kernel_traitsI6__halfS2_fS2_fjLj3072ELj1ELj1ELj4ELj16ENS_18Kernel_traits_baseILj3072ES2_S2_fS2_fjLj128EEEEELb1ELb0ELb0ELb0EEEvNS_9BwdParamsE --------------------------
	.section	.nv.info._ZN10layer_norm13ln_bwd_kernelINS_13Kernel_traitsI6__halfS2_fS2_fjLj3072ELj1ELj1ELj4ELj16ENS_18Kernel_traits_baseILj3072ES2_S2_fS2_fjLj128EEEEELb1ELb0ELb0ELb0EEEvNS_9BwdParamsE,"",@"SHT_CUDA_INFO"
	.sectionflags	@""
	.align	4


	//----- nvinfo : EIATTR_CUDA_API_VERSION
	.align		4
        /*0000*/ 	.byte	0x04, 0x37
        /*0002*/ 	.short	(.L_3505 - .L_3504)
.L_3504:
        /*0004*/ 	.word	0x00000082


	//----- nvinfo : EIATTR_KPARAM_INFO
	.align		4
.L_3505:
        /*0008*/ 	.byte	0x04, 0x17
        /*000a*/ 	.short	(.L_3507 - .L_3506)
.L_3506:
        /*000c*/ 	.word	0x00000000
        /*0010*/ 	.short	0x0000
        /*0012*/ 	.short	0x0000
        /*0014*/ 	.byte	0x00, 0xf0, 0xa1, 0x04


	//----- nvinfo : EIATTR_SPARSE_MMA_MASK
	.align		4
.L_3507:
        /*0018*/ 	.byte	0x03, 0x50
        /*001a*/ 	.short	0x0000


	//----- nvinfo : EIATTR_MAXREG_COUNT
	.align		4
        /*001c*/ 	.byte	0x03, 0x1b
        /*001e*/ 	.short	0x00ff


	//----- nvinfo : EIATTR_NUM_BARRIERS
	.align		4
        /*0020*/ 	.byte	0x02, 0x4c
        /*0022*/ 	.byte	0x01
	.zero		1


	//----- nvinfo : EIATTR_MERCURY_ISA_VERSION
	.align		4
        /*0024*/ 	.byte	0x03, 0x5f
        /*0026*/ 	.short	0x0101


	//----- nvinfo : EIATTR_COOP_GROUP_MASK_REGIDS
	.align		4
        /*0028*/ 	.byte	0x04, 0x29
        /*002a*/ 	.short	(.L_3509 - .L_3508)


	//   ....[0]....
.L_3508:
        /*002c*/ 	.word	0xffffffff


	//   ....[1]....
        /*0030*/ 	.word	0xffffffff


	//   ....[2]....
        /*0034*/ 	.word	0xffffffff


	//   ....[3]....
        /*0038*/ 	.word	0xffffffff


	//   ....[4]....
        /*003c*/ 	.word	0xffffffff


	//   ....[5]....
        /*0040*/ 	.word	0xffffffff


	//   ....[6]....
        /*0044*/ 	.word	0xffffffff


	//   ....[7]....
        /*0048*/ 	.word	0xffffffff


	//   ....[8]....
        /*004c*/ 	.word	0xffffffff


	//   ....[9]....
        /*0050*/ 	.word	0xffffffff


	//   ....[10]....
        /*0054*/ 	.word	0x0500005f


	//   ....[11]....
        /*0058*/ 	.word	0x0500005f


	//   ....[12]....
        /*005c*/ 	.word	0x0500005f


	//   ....[13]....
        /*0060*/ 	.word	0x0500005f


	//   ....[14]....
        /*0064*/ 	.word	0x0500005f


	//   ....[15]....
        /*0068*/ 	.word	0x0500005f


	//   ....[16]....
        /*006c*/ 	.word	0x0500005f


	//   ....[17]....
        /*0070*/ 	.word	0x0500005f


	//   ....[18]....
        /*0074*/ 	.word	0x0500005f


	//   ....[19]....
        /*0078*/ 	.word	0x0500005f


	//----- nvinfo : EIATTR_COOP_GROUP_INSTR_OFFSETS
	.align		4
.L_3509:
        /*007c*/ 	.byte	0x04, 0x28
        /*007e*/ 	.short	(.L_3511 - .L_3510)


	//   ....[0]....
.L_3510:
        /*0080*/ 	.word	0x00001770


	//   ....[1]....
        /*0084*/ 	.word	0x00001780


	//   ....[2]....
        /*0088*/ 	.word	0x000017b0


	//   ....[3]....
        /*008c*/ 	.word	0x000017c0


	//   ....[4]....
        /*0090*/ 	.word	0x000017f0


	//   ....[5]....
        /*0094*/ 	.word	0x00001800


	//   ....[6]....
        /*0098*/ 	.word	0x00001830


	//   ....[7]....
        /*009c*/ 	.word	0x00001840


	//   ....[8]....
        /*00a0*/ 	.word	0x00001870


	//   ....[9]....
        /*00a4*/ 	.word	0x00001880


	//   ....[10]....
        /*00a8*/ 	.word	0x00002e60


	//   ....[11]....
        /*00ac*/ 	.word	0x00002eb0


	//   ....[12]....
        /*00b0*/ 	.word	0x00002f20


	//   ....[13]....
        /*00b4*/ 	.word	0x00002f80


	//   ....[14]....
        /*00b8*/ 	.word	0x00002ff0


	//   ....[15]....
        /*00bc*/ 	.word	0x00003050


	//   ....[16]....
        /*00c0*/ 	.word	0x000030c0


	//   ....[17]....
        /*00c4*/ 	.word	0x00003120


	//   ....[18]....
        /*00c8*/ 	.word	0x00003190


	//   ....[19]....
        /*00cc*/ 	.word	0x000031f0


	//----- nvinfo : EIATTR_EXIT_INSTR_OFFSETS
	.align		4
.L_3511:
        /*00d0*/ 	.byte	0x04, 0x1c
        /*00d2*/ 	.short	(.L_3513 - .L_3512)


	//   ....[0]....
.L_3512:
        /*00d4*/ 	.word	0x00002d70


	//   ....[1]....
        /*00d8*/ 	.word	0x00002e00


	//----- nvinfo : EIATTR_MAX_THREADS
	.align		4
.L_3513:
        /*00dc*/ 	.byte	0x04, 0x05
        /*00de*/ 	.short	(.L_3515 - .L_3514)
.L_3514:
        /*00e0*/ 	.word	0x00000080
        /*00e4*/ 	.word	0x00000001
        /*00e8*/ 	.word	0x00000001


	//----- nvinfo : EIATTR_CRS_STACK_SIZE
	.align		4
.L_3515:
        /*00ec*/ 	.byte	0x04, 0x1e
        /*00ee*/ 	.short	(.L_3517 - .L_3516)
.L_3516:
        /*00f0*/ 	.word	0x00000000


	//----- nvinfo : EIATTR_CBANK_PARAM_SIZE
	.align		4
.L_3517:
        /*00f4*/ 	.byte	0x03, 0x19
        /*00f6*/ 	.short	0x0128


	//----- nvinfo : EIATTR_PARAM_CBANK
	.align		4
        /*00f8*/ 	.byte	0x04, 0x0a
        /*00fa*/ 	.short	(.L_3519 - .L_3518)
	.align		4
.L_3518:
        /*00fc*/ 	.word	index@(.nv.constant0._ZN10layer_norm13ln_bwd_kernelINS_13Kernel_traitsI6__halfS2_fS2_fjLj3072ELj1ELj1ELj4ELj16ENS_18Kernel_traits_baseILj3072ES2_S2_fS2_fjLj128EEEEELb1ELb0ELb0ELb0EEEvNS_9BwdParamsE)
        /*0100*/ 	.short	0x0210
        /*0102*/ 	.short	0x0128


	//----- nvinfo : EIATTR_SW_WAR
	.align		4
.L_3519:
        /*0104*/ 	.byte	0x04, 0x36
        /*0106*/ 	.short	(.L_3521 - .L_3520)
.L_3520:
        /*0108*/ 	.word	0x00000008
.L_3521:


//--------------------- .nv.info._ZN10layer_norm13ln_bwd_kernelINS_13Kernel_traitsI6__halfS2_fS2_fjLj3072ELj1ELj1ELj4ELj16ENS_18Kernel_traits_baseILj3072ES2_S2_fS2_fjLj128EEEEELb1ELb0ELb0ELb1EEEvNS_9BwdParamsE --------------------------
	.section	.nv.info._ZN10layer_norm13ln_bwd_kernelINS_13Kernel_traitsI6__halfS2_fS2_fjLj3072ELj1ELj1ELj4ELj16ENS_18Kernel_traits_baseILj3072ES2_S2_fS2_fjLj128EEEEELb1ELb0ELb0ELb1EEEvNS_9BwdParamsE,"",@"SHT_CUDA_INFO"
	.sectionflags	@""
	.align	4


	//----- nvinfo : EIATTR_CUDA_API_VERSION
	.align		4
        /*0000*/ 	.byte	0x04, 0x37
        /*0002*/ 	.short	(.L_3523 - .L_3522)
.L_3522:
        /*0004*/ 	.word	0x00000082


	//----- nvinfo : EIATTR_KPARAM_INFO
	.align		4
.L_3523:
        /*0008*/ 	.byte	0x04, 0x17
        /*000a*/ 	.short	(.L_3525 - .L_3524)
.L_3524:
        /*000c*/ 	.word	0x00000000
        /*0010*/ 	.short	0x0000
        /*0012*/ 	.short	0x0000
        /*0014*/ 	.byte	0x00, 0xf0, 0xa1, 0x04


	//----- nvinfo : EIATTR_SPARSE_MMA_MASK
	.align		4
.L_3525:
        /*0018*/ 	.byte	0x03, 0x50
        /*001a*/ 	.short	0x0000


	//----- nvinfo : EIATTR_MAXREG_COUNT
	.align		4
        /*001c*/ 	.byte	0x03, 0x1b
        /*001e*/ 	.short	0x00ff


	//----- nvinfo : EIATTR_NUM_BARRIERS
	.align		4
        /*0020*/ 	.byte	0x02, 0x4c
        /*0022*/ 	.byte	0x01
	.zero		1


	//----- nvinfo : EIATTR_MERCURY_ISA_VERSION
	.align		4
        /*0024*/ 	.byte	0x03, 0x5f
        /*0026*/ 	.short	0x0101


	//----- nvinfo : EIATTR_COOP_GROUP_MASK_REGIDS
	.align		4
        /*0028*/ 	.byte	0x04, 0x29
        /*002a*/ 	.short	(.L_3527 - .L_3526)


	//   ....[0]....
.L_3526:
        /*002c*/ 	.word	0xffffffff


	//   ....[1]....
        /*0030*/ 	.word	0xffffffff


	//   ....[2]....
        /*0034*/ 	.word	0xffffffff


	//   ....[3]....
        /*0038*/ 	.word	0xffffffff


	//   ....[4]....
        /*003c*/ 	.word	0xffffffff


	//   ....[5]....
        /*0040*/ 	.word	0xffffffff


	//   ....[6]....
        /*0044*/ 	.word	0xffffffff


	//   ....[7]....
        /*0048*/ 	.word	0xffffffff


	//   ....[8]....
        /*004c*/ 	.word	0xffffffff


	//   ....[9]....
        /*0050*/ 	.word	0xffffffff


	//   ....[10]....
        /*0054*/ 	.word	0x05000043


	//   ....[11]....
        /*0058*/ 	.word	0x05000043


	//   ....[12]....
        /*005c*/ 	.word	0x05000043


	//   ....[13]....
        /*0060*/ 	.word	0x05000043


	//   ....[14]....
        /*0064*/ 	.word	0x05000043


	//   ....[15]....
        /*0068*/ 	.word	0x05000043


	//   ....[16]....
        /*006c*/ 	.word	0x05000043


	//   ....[17]....
        /*0070*/ 	.word	0x05000043


	//   ....[18]....
        /*0074*/ 	.word	0x05000043


	//   ....[19]....
        /*0078*/ 	.word	0x05000043


	//----- nvinfo : EIATTR_COOP_GROUP_INSTR_OFFSETS
	.align		4
.L_3527:
        /*007c*/ 	.byte	0x04, 0x28
        /*007e*/ 	.short	(.L_3529 - .L_3528)


	//   ....[0]....
.L_3528:
        /*0080*/ 	.word	0x00001630


	//   ....[1]....
        /*0084*/ 	.word	0x00001660


	//   ....[2]....
        /*0088*/ 	.word	0x000016b0


	//   ....[3]....
        /*008c*/ 	.word	0x000016c0


	//   ....[4]....
        /*0090*/ 	.word	0x000016f0


	//   ....[5]....
        /*0094*/ 	.word	0x00001700


	//   ....[6]....
        /*0098*/ 	.word	0x00001730


	//   ....[7]....
        /*009c*/ 	.word	0x00001740


	//   ....[8]....
        /*00a0*/ 	.word	0x00001770


	//   ....[9]....
        /*00a4*/ 	.word	0x00001780


	//   ....[10]....
        /*00a8*/ 	.word	0x00002ee0


	//   ....[11]....
        /*00ac*/ 	.word	0x00002f40


	//   ....[12]....
        /*00b0*/ 	.word	0x00002fb0


	//   ....[13]....
        /*00b4*/ 	.word	0x00003010


	//   ....[14]....
        /*00b8*/ 	.word	0x00003080


	//   ....[15]....
        /*00bc*/ 	.word	0x000030e0


	//   ....[16]....
        /*00c0*/ 	.word	0x00003150


	//   ....[17]....
        /*00c4*/ 	.word	0x000031b0


	//   ....[18]....
        /*00c8*/ 	.word	0x00003220


	//   ....[19]....
        /*00cc*/ 	.word	0x00003280


	//----- nvinfo : EIATTR_EXIT_INSTR_OFFSETS
	.align		4
.L_3529:
        /*00d0*/ 	.byte	0x04, 0x1c
        /*00d2*/ 	.short	(.L_3531 - .L_3530)


	//   ....[0]....
.L_3530:
        /*00d4*/ 	.word	0x00002e60


	//----- nvinfo : EIATTR_MAX_THREADS
	.align		4
.L_3531:
        /*00d8*/ 	.byte	0x04, 0x05
        /*00da*/ 	.short	(.L_3533 - .L_3532)
.L_3532:
        /*00dc*/ 	.word	0x00000080
        /*00e0*/ 	.word	0x00000001
        /*00e4*/ 	.word	0x00000001


	//----- nvinfo : EIATTR_CRS_STACK_SIZE
	.align		4
.L_3533:
        /*00e8*/ 	.byte	0x04, 0x1e
        /*00ea*/ 	.short	(.L_3535 - .L_3534)
.L_3534:
        /*00ec*/ 	.word	0x00000000


	//----- nvinfo : EIATTR_CBANK_PARAM_SIZE
	.align		4
.L_3535:
        /*00f0*/ 	.byte	0x03, 0x19
        /*00f2*/ 	.short	0x0128


	//----- nvinfo : EIATTR_PARAM_CBANK
	.align		4
        /*00f4*/ 	.byte	0x04, 0x0a
        /*00f6*/ 	.short	(.L_3537 - .L_3536)
	.align		4
.L_3536:
        /*00f8*/ 	.word	index@(.nv.constant0._ZN10layer_norm13ln_bwd_kernelINS_13Kernel_traitsI6__halfS2_fS2_fjLj3072ELj1ELj1ELj4ELj16ENS_18Kernel_traits_baseILj3072ES2_S2_fS2_fjLj128EEEEELb1ELb0ELb0ELb1EEEvNS_9BwdParamsE)
        /*00fc*/ 	.short	0x0210
        /*00fe*/ 	.short	0x0128


	//----- nvinfo : EIATTR_SW_WAR
	.align		4
.L_3537:
        /*0100*/ 	.byte	0x04, 0x36
        /*0102*/ 	.short	(.L_3539 - .L_3538)
.L_3538:
        /*0104*/ 	.word	0x00000008
.L_3539:


//--------------------- .nv.info._ZN10layer_norm22ln_bwd_finalize_kernelINS_22Kernel_traits_finalizeILj3072E6__halfS2_fS2_fjLb0ELj1024ELj4ENS_18Kernel_traits_baseILj3072ES2_S2_fS2_fjLj1024EEEEELb0ELb0EEEvNS_9BwdParamsE --------------------------
	.section	.nv.info._ZN10layer_norm22ln_bwd_finalize_kernelINS_22Kernel_traits_finalizeILj3072E6__halfS2_fS2_fjLb0ELj1024ELj4ENS_18Kernel_traits_baseILj3072ES2_S2_fS2_fjLj1024EEEEELb0ELb0EEEvNS_9BwdParamsE,"",@"SHT_CUDA_INFO"
	.sectionflags	@""
	.align	4


	//----- nvinfo : EIATTR_CUDA_API_VERSION
	.align		4
        /*0000*/ 	.byte	0x04, 0x37
        /*0002*/ 	.short	(.L_3541 - .L_3540)
.L_3540:
        /*0004*/ 	.word	0x00000082


	//----- nvinfo : EIATTR_KPARAM_INFO
	.align		4
.L_3541:
        /*0008*/ 	.byte	0x04, 0x17
        /*000a*/ 	.short	(.L_3543 - .L_3542)
.L_3542:
        /*000c*/ 	.word	0x00000000
        /*0010*/ 	.short	0x0000
        /*0012*/ 	.short	0x0000
        /*0014*/ 	.byte	0x00, 0xf0, 0xa1, 0x04


	//----- nvinfo : EIATTR_SPARSE_MMA_MASK
	.align		4
.L_3543:
        /*0018*/ 	.byte	0x03, 0x50
        /*001a*/ 	.short	0x0000


	//----- nvinfo : EIATTR_MAXREG_COUNT
	.align		4
        /*001c*/ 	.byte	0x03, 0x1b
        /*001e*/ 	.short	0x0040


	//----- nvinfo : EIATTR_NUM_BARRIERS
	.align		4
        /*0020*/ 	.byte	0x02, 0x4c
        /*0022*/ 	.byte	0x01
	.zero		1


	//----- nvinfo : EIATTR_MERCURY_ISA_VERSION
	.align		4
        /*0024*/ 	.byte	0x03, 0x5f
        /*0026*/ 	.short	0x0101


	//----- nvinfo : EIATTR_COOP_GROUP_MASK_REGIDS
	.align		4
        /*0028*/ 	.byte	0x04, 0x29
        /*002a*/ 	.short	(.L_3545 - .L_3544)


	//   ....[0]....
.L_3544:
        /*002c*/ 	.word	0xffffffff


	//   ....[1]....
        /*0030*/ 	.word	0xffffffff


	//   ....[2]....
        /*0034*/ 	.word	0xffffffff


	//   ....[3]....
        /*0038*/ 	.word	0xffffffff


	//   ....[4]....
        /*003c*/ 	.word	0xffffffff


	//   ....[5]....
        /*0040*/ 	.word	0xffffffff


	//   ....[6]....
        /*0044*/ 	.word	0xffffffff


	//   ....[7]....
        /*0048*/ 	.word	0xffffffff


	//   ....[8]....
        /*004c*/ 	.word	0xffffffff


	//   ....[9]....
        /*0050*/ 	.word	0xffffffff


	//   ....[10]....
        /*0054*/ 	.word	0x05000013


	//   ....[11]....
        /*0058*/ 	.word	0x05000013


	//   ....[12]....
        /*005c*/ 	.word	0x05000013


	//   ....[13]....
        /*0060*/ 	.word	0x05000013


	//   ....[14]....
        /*0064*/ 	.word	0x05000013


	//   ....[15]....
        /*0068*/ 	.word	0x05000013


	//   ....[16]....
        /*006c*/ 	.word	0x05000013


	//   ....[17]....
        /*0070*/ 	.word	0x05000013


	//   ....[18]....
        /*0074*/ 	.word	0x05000013


	//   ....[19]....
        /*0078*/ 	.word	0x05000013


	//----- nvinfo : EIATTR_COOP_GROUP_INSTR_OFFSETS
	.align		4
.L_3545:
        /*007c*/ 	.byte	0x04, 0x28
        /*007e*/ 	.short	(.L_3547 - .L_3546)


	//   ....[0]....
.L_3546:
        /*0080*/ 	.word	0x000008e0


	//   ....[1]....
        /*0084*/ 	.word	0x000008f0


	//   ....[2]....
        /*0088*/ 	.word	0x00000920


	//   ....[3]....
        /*008c*/ 	.word	0x00000930


	//   ....[4]....
        /*0090*/ 	.word	0x00000960


	//   ....[5]....
        /*0094*/ 	.word	0x00000970


	//   ....[6]....
        /*0098*/ 	.word	0x000009a0


	//   ....[7]....
        /*009c*/ 	.word	0x000009b0


	//   ....[8]....
        /*00a0*/ 	.word	0x000009e0


	//   ....[9]....
        /*00a4*/ 	.word	0x000009f0


	//   ....[10]....
        /*00a8*/ 	.word	0x00000c10


	//   ....[11]....
        /*00ac*/ 	.word	0x00000c80


	//   ....[12]....
        /*00b0*/ 	.word	0x00000cf0


	//   ....[13]....
        /*00b4*/ 	.word	0x00000d60


	//   ....[14]....
        /*00b8*/ 	.word	0x00000dd0


	//   ....[15]....
        /*00bc*/ 	.word	0x00000e30


	//   ....[16]....
        /*00c0*/ 	.word	0x00000ea0


	//   ....[17]....
        /*00c4*/ 	.word	0x00000f10


	//   ....[18]....
        /*00c8*/ 	.word	0x00000f80


	//   ....[19]....
        /*00cc*/ 	.word	0x00000ff0


	//----- nvinfo : EIATTR_EXIT_INSTR_OFFSETS
	.align		4
.L_3547:
        /*00d0*/ 	.byte	0x04, 0x1c
        /*00d2*/ 	.short	(.L_3549 - .L_3548)


	//   ....[0]....
.L_3548:
        /*00d4*/ 	.word	0x00000070


	//   ....[1]....
        /*00d8*/ 	.word	0x00000bb0


	//----- nvinfo : EIATTR_MAX_THREADS
	.align		4
.L_3549:
        /*00dc*/ 	.byte	0x04, 0x05
        /*00de*/ 	.short	(.L_3551 - .L_3550)
.L_3550:
        /*00e0*/ 	.word	0x00000400
        /*00e4*/ 	.word	0x00000001
        /*00e8*/ 	.word	0x00000001


	//----- nvinfo : EIATTR_CRS_STACK_SIZE
	.align		4
.L_3551:
        /*00ec*/ 	.byte	0x04, 0x1e
        /*00ee*/ 	.short	(.L_3553 - .L_3552)
.L_3552:
        /*00f0*/ 	.word	0x00000000


	//----- nvinfo : EIATTR_CBANK_PARAM_SIZE
	.align		4
.L_3553:
        /*00f4*/ 	.byte	0x03, 0x19
        /*00f6*/ 	.short	0x0128


	//----- nvinfo : EIATTR_PARAM_CBANK
	.align		4
        /*00f8*/ 	.byte	0x04, 0x0a
        /*00fa*/ 	.short	(.L_3555 - .L_3554)
	.align		4
.L_3554:
        /*00fc*/ 	.word	index@(.nv.constant0._ZN10layer_norm22ln_bwd_finalize_kernelINS_22Kernel_traits_finalizeILj3072E6__halfS2_fS2_fjLb0ELj1024ELj4ENS_18Kernel_traits_baseILj3072ES2_S2_fS2_fjLj1024EEEEELb0ELb0EEEvNS_9BwdParamsE)
        /*0100*/ 	.short	0x0210
        /*0102*/ 	.short	0x0128


	//----- nvinfo : EIATTR_SW_WAR
	.align		4
.L_3555:
        /*0104*/ 	.byte	0x04, 0x36
        /*0106*/ 	.short	(.L_3557 - .L_3556)
.L_3556:
        /*0108*/ 	.word	0x00000008
.L_3557:


//--------------------- .nv.info._ZN10layer_norm13ln_bwd_kernelINS_13Kernel_traitsI6__halfS2_fS2_fjLj3072ELj1ELj1ELj4ELj16ENS_18Kernel_traits_baseILj3072ES2_S2_fS2_fjLj128EEEEELb1ELb0ELb1ELb0EEEvNS_9BwdParamsE --------------------------
	.section	.nv.info._ZN10layer_norm13ln_bwd_kernelINS_13Kernel_traitsI6__halfS2_fS2_fjLj3072ELj1ELj1ELj4ELj16ENS_18Kernel_traits_baseILj3072ES2_S2_fS2_fjLj128EEEEELb1ELb0ELb1ELb0EEEvNS_9BwdParamsE,"",@"SHT_CUDA_INFO"
	.sectionflags	@""
	.align	4


	//----- nvinfo : EIATTR_CUDA_API_VERSION
	.align		4
        /*0000*/ 	.byte	0x04, 0x37
        /*0002*/ 	.short	(.L_3559 - .L_3558)
.L_3558:
        /*0004*/ 	.word	0x00000082


	//----- nvinfo : EIATTR_KPARAM_INFO
	.align		4
.L_3559:
        /*0008*/ 	.byte	0x04, 0x17
        /*000a*/ 	.short	(.L_3561 - .L_3560)
.L_3560:
        /*000c*/ 	.word	0x00000000
        /*0010*/ 	.short	0x0000
        /*0012*/ 	.short	0x0000
        /*0014*/ 	.byte	0x00, 0xf0, 0xa1, 0x04


	//----- nvinfo : EIATTR_SPARSE_MMA_MASK
	.align		4
.L_3561:
        /*0018*/ 	.byte	0x03, 0x50
        /*001a*/ 	.short	0x0000


	//----- nvinfo : EIATTR_MAXREG_COUNT
	.align		4
        /*001c*/ 	.byte	0x03, 0x1b
        /*001e*/ 	.short	0x00ff


	//----- nvinfo : EIATTR_NUM_BARRIERS
	.align		4
        /*0020*/ 	.byte	0x02, 0x4c
        /*0022*/ 	.byte	0x01
	.zero		1


	//----- nvinfo : EIATTR_MERCURY_ISA_VERSION
	.align		4
        /*0024*/ 	.byte	0x03, 0x5f
        /*0026*/ 	.short	0x0101


	//----- nvinfo : EIATTR_COOP_GROUP_MASK_REGIDS
	.align		4
        /*0028*/ 	.byte	0x04, 0x29
        /*002a*/ 	.short	(.L_3563 - .L_3562)


	//   ....[0]....
.L_3562:
        /*002c*/ 	.word	0xffffffff


	//   ....[1]....
        /*0030*/ 	.word	0xffffffff


	//   ....[2]....
        /*0034*/ 	.word	0xffffffff


	//   ....[3]....
        /*0038*/ 	.word	0xffffffff


	//   ....[4]....
        /*003c*/ 	.word	0xffffffff


	//   ....[5]....
        /*0040*/ 	.word	0xffffffff


	//   ....[6]....
        /*0044*/ 	.word	0xffffffff


	//   ....[7]....
        /*0048*/ 	.word	0xffffffff


	//   ....[8]....
        /*004c*/ 	.word	0xffffffff


	//   ....[9]....
        /*0050*/ 	.word	0xffffffff


	//   ....[10]....
        /*0054*/ 	.word	0x05000086


	//   ....[11]....
        /*0058*/ 	.word	0x05000086


	//   ....[12]....
        /*005c*/ 	.word	0x05000086


	//   ....[13]....
        /*0060*/ 	.word	0x05000086


	//   ....[14]....
        /*0064*/ 	.word	0x05000086


	//   ....[15]....
        /*0068*/ 	.word	0x05000086


	//   ....[16]....
        /*006c*/ 	.word	0x05000086


	//   ....[17]....
        /*0070*/ 	.word	0x05000086


	//   ....[18]....
        /*0074*/ 	.word	0x05000086


	//   ....[19]....
        /*0078*/ 	.word	0x05000086


	//----- nvinfo : EIATTR_COOP_GROUP_INSTR_OFFSETS
	.align		4
.L_3563:
        /*007c*/ 	.byte	0x04, 0x28
        /*007e*/ 	.short	(.L_3565 - .L_3564)


	//   ....[0]....
.L_3564:
        /*0080*/ 	.word	0x00001ab0


	//   ....[1]....
        /*0084*/ 	.word	0x00001ac0


	//   ....[2]....
        /*0088*/ 	.word	0x00001af0


	//   ....[3]....
        /*008c*/ 	.word	0x00001b00


	//   ....[4]....
        /*0090*/ 	.word	0x00001b30


	//   ....[5]....
        /*0094*/ 	.word	0x00001b40


	//   ....[6]....
        /*0098*/ 	.word	0x00001b70


	//   ....[7]....
        /*009c*/ 	.word	0x00001b80


	//   ....[8]....
        /*00a0*/ 	.word	0x00001bb0


	//   ....[9]....
        /*00a4*/ 	.word	0x00001bc0


	//   ....[10]....
        /*00a8*/ 	.word	0x000042c0


	//   ....[11]....
        /*00ac*/ 	.word	0x00004310


	//   ....[12]....
        /*00b0*/ 	.word	0x00004380


	//   ....[13]....
        /*00b4*/ 	.word	0x000043e0


	//   ....[14]....
        /*00b8*/ 	.word	0x00004450


	//   ....[15]....
        /*00bc*/ 	.word	0x000044b0


	//   ....[16]....
        /*00c0*/ 	.word	0x00004520


	//   ....[17]....
        /*00c4*/ 	.word	0x00004580


	//   ....[18]....
        /*00c8*/ 	.word	0x000045f0


	//   ....[19]....
        /*00cc*/ 	.word	0x00004650


	//----- nvinfo : EIATTR_EXIT_INSTR_OFFSETS
	.align		4
.L_3565:
        /*00d0*/ 	.byte	0x04, 0x1c
        /*00d2*/ 	.short	(.L_3567 - .L_3566)


	//   ....[0]....
.L_3566:
        /*00d4*/ 	.word	0x000041d0


	//   ....[1]....
        /*00d8*/ 	.word	0x00004260


	//----- nvinfo : EIATTR_MAX_THREADS
	.align		4
.L_3567:
        /*00dc*/ 	.byte	0x04, 0x05
        /*00de*/ 	.short	(.L_3569 - .L_3568)
.L_3568:
        /*00e0*/ 	.word	0x00000080
        /*00e4*/ 	.word	0x00000001
        /*00e8*/ 	.word	0x00000001


	//----- nvinfo : EIATTR_CRS_STACK_SIZE
	.align		4
.L_3569:
        /*00ec*/ 	.byte	0x04, 0x1e
        /*00ee*/ 	.short	(.L_3571 - .L_3570)
.L_3570:
        /*00f0*/ 	.word	0x00000000


	//----- nvinfo : EIATTR_CBANK_PARAM_SIZE
	.align		4
.L_3571:
        /*00f4*/ 	.byte	0x03, 0x19
        /*00f6*/ 	.short	0x0128


	//----- nvinfo : EIATTR_PARAM_CBANK
	.align		4
        /*00f8*/ 	.byte	0x04, 0x0a
        /*00fa*/ 	.short	(.L_3573 - .L_3572)
	.align		4
.L_3572:
        /*00fc*/ 	.word	index@(.nv.constant0._ZN10layer_norm13ln_bwd_kernelINS_13Kernel_traitsI6__halfS2_fS2_fjLj3072ELj1ELj1ELj4ELj16ENS_18Kernel_traits_baseILj3072ES2_S2_fS2_fjLj128EEEEELb1ELb0ELb1ELb0EEEvNS_9BwdParamsE)
        /*0100*/ 	.short	0x0210
        /*0102*/ 	.short	0x0128


	//----- nvinfo : EIATTR_SW_WAR
	.align		4
.L_3573:
        /*0104*/ 	.byte	0x04, 0x36
        /*0106*/ 	.short	(.L_3575 - .L_3574)
.L_3574:
        /*0108*/ 	.word	0x00000008
.L_3575:


//--------------------- .nv.info._ZN10layer_norm22ln_bwd_finalize_kernelINS_22Kernel_traits_finalizeILj3072E6__halfS2_fS2_fjLb0ELj1024ELj4ENS_18Kernel_traits_baseILj3072ES2_S2_fS2_fjLj1024EEEEELb0ELb1EEEvNS_9BwdParamsE --------------------------
	.section	.nv.info._ZN10layer_norm22ln_bwd_finalize_kernelINS_22Kernel_traits_finalizeILj3072E6__halfS2_fS2_fjLb0ELj1024ELj4ENS_18Kernel_traits_baseILj3072ES2_S2_fS2_fjLj1024EEEEELb0ELb1EEEvNS_9BwdParamsE,"",@"SHT_CUDA_INFO"
	.sectionflags	@""
	.align	4


	//----- nvinfo : EIATTR_CUDA_API_VERSION
	.align		4
        /*0000*/ 	.byte	0x04, 0x37
        /*0002*/ 	.short	(.L_3577 - .L_3576)
.L_3576:
        /*0004*/ 	.word	0x00000082


	//----- nvinfo : EIATTR_KPARAM_INFO
	.align		4
.L_3577:
        /*0008*/ 	.byte	0x04, 0x17
        /*000a*/ 	.short	(.L_3579 - .L_3578)
.L_3578:
        /*000c*/ 	.word	0x00000000
        /*0010*/ 	.short	0x0000
        /*0012*/ 	.short	0x0000
        /*0014*/ 	.byte	0x00, 0xf0, 0xa1, 0x04


	//----- nvinfo : EIATTR_SPARSE_MMA_MASK
	.align		4
.L_3579:
        /*0018*/ 	.byte	0x03, 0x50
        /*001a*/ 	.short	0x0000


	//----- nvinfo : EIATTR_MAXREG_COUNT
	.align		4
        /*001c*/ 	.byte	0x03, 0x1b
        /*001e*/ 	.short	0x0040


	//----- nvinfo : EIATTR_NUM_BARRIERS
	.align		4
        /*0020*/ 	.byte	0x02, 0x4c
        /*0022*/ 	.byte	0x01
	.zero		1


	//----- nvinfo : EIATTR_MERCURY_ISA_VERSION
	.align		4
        /*0024*/ 	.byte	0x03, 0x5f
        /*0026*/ 	.short	0x0101


	//----- nvinfo : EIATTR_COOP_GROUP_MASK_REGIDS
	.align		4
        /*0028*/ 	.byte	0x04, 0x29
        /*002a*/ 	.short	(.L_3581 - .L_3580)


	//   ....[0]....
.L_3580:
        /*002c*/ 	.word	0xffffffff


	//   ....[1]....
        /*0030*/ 	.word	0xffffffff


	//   ....[2]....
        /*0034*/ 	.word	0xffffffff


	//   ....[3]....
        /*0038*/ 	.word	0xffffffff


	//   ....[4]....
        /*003c*/ 	.word	0xffffffff


	//   ....[5]....
        /*0040*/ 	.word	0xffffffff


	//   ....[6]....
        /*0044*/ 	.word	0xffffffff


	//   ....[7]....
        /*0048*/ 	.word	0xffffffff


	//   ....[8]....
        /*004c*/ 	.word	0xffffffff


	//   ....[9]....
        /*0050*/ 	.word	0xffffffff


	//   ....[10]....
        /*0054*/ 	.word	0x05000011


	//   ....[11]....
        /*0058*/ 	.word	0x05000011


	//   ....[12]....
        /*005c*/ 	.word	0x05000011


	//   ....[13]....
        /*0060*/ 	.word	0x05000011


	//   ....[14]....
        /*0064*/ 	.word	0x05000011


	//   ....[15]....
        /*0068*/ 	.word	0x05000011


	//   ....[16]....
        /*006c*/ 	.word	0x05000011


	//   ....[17]....
        /*0070*/ 	.word	0x05000011


	//   ....[18]....
        /*0074*/ 	.word	0x05000011


	//   ....[19]....
        /*0078*/ 	.word	0x05000011


	//----- nvinfo : EIATTR_COOP_GROUP_INSTR_OFFSETS
	.align		4
.L_3581:
        /*007c*/ 	.byte	0x04, 0x28
        /*007e*/ 	.short	(.L_3583 - .L_3582)


	//   ....[0]....
.L_3582:
        /*0080*/ 	.word	0x000008e0


	//   ....[1]....
        /*0084*/ 	.word	0x000008f0


	//   ....[2]....
        /*0088*/ 	.word	0x00000920


	//   ....[3]....
        /*008c*/ 	.word	0x00000930


	//   ....[4]....
        /*0090*/ 	.word	0x00000960


	//   ....[5]....
        /*0094*/ 	.word	0x00000970


	//   ....[6]....
        /*0098*/ 	.word	0x000009a0


	//   ....[7]....
        /*009c*/ 	.word	0x000009b0


	//   ....[8]....
        /*00a0*/ 	.word	0x000009e0


	//   ....[9]....
        /*00a4*/ 	.word	0x000009f0


	//   ....[10]....
        /*00a8*/ 	.word	0x00000bf0


	//   ....[11]....
        /*00ac*/ 	.word	0x00000c60


	//   ....[12]....
        /*00b0*/ 	.word	0x00000cd0


	//   ....[13]....
        /*00b4*/ 	.word	0x00000d40


	//   ....[14]....
        /*00b8*/ 	.word	0x00000db0


	//   ....[15]....
        /*00bc*/ 	.word	0x00000e10


	//   ....[16]....
        /*00c0*/ 	.word	0x00000e80


	//   ....[17]....
        /*00c4*/ 	.word	0x00000ef0


	//   ....[18]....
        /*00c8*/ 	.word	0x00000f60


	//   ....[19]....
        /*00cc*/ 	.word	0x00000fd0


	//----- nvinfo : EIATTR_EXIT_INSTR_OFFSETS
	.align		4
.L_3583:
        /*00d0*/ 	.byte	0x04, 0x1c
        /*00d2*/ 	.short	(.L_3585 - .L_3584)


	//   ....[0]....
.L_3584:
        /*00d4*/ 	.word	0x00000070


	//   ....[1]....
        /*00d8*/ 	.word	0x00000b90


	//----- nvinfo : EIATTR_MAX_THREADS
	.align		4
.L_3585:
        /*00dc*/ 	.byte	0x04, 0x05
        /*00de*/ 	.short	(.L_3587 - .L_3586)
.L_3586:
        /*00e0*/ 	.word	0x00000400
        /*00e4*/ 	.word	0x00000001
        /*00e8*/ 	.word	0x00000001


	//----- nvinfo : EIATTR_CRS_STACK_SIZE
	.align		4
.L_3587:
        /*00ec*/ 	.byte	0x04, 0x1e
        /*00ee*/ 	.short	(.L_3589 - .L_3588)
.L_3588:
        /*00f0*/ 	.word	0x00000000


	//----- nvinfo : EIATTR_CBANK_PARAM_SIZE
	.align		4
.L_3589:
        /*00f4*/ 	.byte	0x03, 0x19
        /*00f6*/ 	.short	0x0128


	//----- nvinfo : EIATTR_PARAM_CBANK
	.align		4
        /*00f8*/ 	.byte	0x04, 0x0a
        /*00fa*/ 	.short	(.L_3591 - .L_3590)
	.align		4
.L_3590:
        /*00fc*/ 	.word	index@(.nv.constant0._ZN10layer_norm22ln_bwd_finalize_kernelINS_22Kernel_traits_finalizeILj3072E6__halfS2_fS2_fjLb0ELj1024ELj4ENS_18Kernel_traits_baseILj3072ES2_S2_fS2_fjLj1024EEEEELb0ELb1EEEvNS_9BwdParamsE)
        /*0100*/ 	.short	0x0210
        /*0102*/ 	.short	0x0128


	//----- nvinfo : EIATTR_SW_WAR
	.align		4
.L_3591:
        /*0104*/ 	.byte	0x04, 0x36
        /*0106*/ 	.short	(.L_3593 - .L_3592)
.L_3592:
        /*0108*/ 	.word	0x00000008
.L_3593:


//--------------------- .nv.info._ZN10layer_norm13ln_bwd_kernelINS_13Kernel_traitsI6__halfS2_fS2_fjLj3072ELj1ELj1ELj4ELj16ENS_18Kernel_traits_baseILj3072ES2_S2_fS2_fjLj128EEEEELb1ELb0ELb1ELb1EEEvNS_9BwdParamsE --------------------------
	.section	.nv.info._ZN10layer_norm13ln_bwd_kernelINS_13Kernel_traitsI6__halfS2_fS2_fjLj3072ELj1ELj1ELj4ELj16ENS_18Kernel_traits_baseILj3072ES2_S2_fS2_fjLj128EEEEELb1ELb0ELb1ELb1EEEvNS_9BwdParamsE,"",@"SHT_CUDA_INFO"
	.sectionflags	@""
	.align	4


	//----- nvinfo : EIATTR_CUDA_API_VERSION
	.align		4
        /*0000*/ 	.byte	0x04, 0x37
        /*0002*/ 	.short	(.L_3595 - .L_3594)
.L_3594:
        /*0004*/ 	.word	0x00000082


	//----- nvinfo : EIATTR_KPARAM_INFO
	.align		4
.L_3595:
        /*0008*/ 	.byte	0x04, 0x17
        /*000a*/ 	.short	(.L_3597 - .L_3596)
.L_3596:
        /*000c*/ 	.word	0x00000000
        /*0010*/ 	.short	0x0000
        /*0012*/ 	.short	0x0000
        /*0014*/ 	.byte	0x00, 0xf0, 0xa1, 0x04


	//----- nvinfo : EIATTR_SPARSE_MMA_MASK
	.align		4
.L_3597:
        /*0018*/ 	.byte	0x03, 0x50
        /*001a*/ 	.short	0x0000


	//----- nvinfo : EIATTR_MAXREG_COUNT
	.align		4
        /*001c*/ 	.byte	0x03, 0x1b
        /*001e*/ 	.short	0x00ff


	//----- nvinfo : EIATTR_NUM_BARRIERS
	.align		4
        /*0020*/ 	.byte	0x02, 0x4c
        /*0022*/ 	.byte	0x01
	.zero		1


	//----- nvinfo : EIATTR_MERCURY_ISA_VERSION
	.align		4
        /*0024*/ 	.byte	0x03, 0x5f
        /*0026*/ 	.short	0x0101


	//----- nvinfo : EIATTR_COOP_GROUP_MASK_REGIDS
	.align		4
        /*0028*/ 	.byte	0x04, 0x29
        /*002a*/ 	.short	(.L_3599 - .L_3598)


	//   ....[0]....
.L_3598:
        /*002c*/ 	.word	0xffffffff


	//   ....[1]....
        /*0030*/ 	.word	0xffffffff


	//   ....[2]....
        /*0034*/ 	.word	0xffffffff


	//   ....[3]....
        /*0038*/ 	.word	0xffffffff


	//   ....[4]....
        /*003c*/ 	.word	0xffffffff


	//   ....[5]....
        /*0040*/ 	.word	0xffffffff


	//   ....[6]....
        /*0044*/ 	.word	0xffffffff


	//   ....[7]....
        /*0048*/ 	.word	0xffffffff


	//   ....[8]....
        /*004c*/ 	.word	0xffffffff


	//   ....[9]....
        /*0050*/ 	.word	0xffffffff


	//   ....[10]....
        /*0054*/ 	.word	0x050000a4


	//   ....[11]....
        /*0058*/ 	.word	0x050000a4


	//   ....[12]....
        /*005c*/ 	.word	0x050000a4


	//   ....[13]....
        /*0060*/ 	.word	0x050000a4


	//   ....[14]....
        /*0064*/ 	.word	0x050000a4


	//   ....[15]....
        /*0068*/ 	.word	0x050000a4


	//   ....[16]....
        /*006c*/ 	.word	0x050000a4


	//   ....[17]....
        /*0070*/ 	.word	0x050000a4


	//   ....[18]....
        /*0074*/ 	.word	0x050000a4


	//   ....[19]....
        /*0078*/ 	.word	0x050000a4


	//----- nvinfo : EIATTR_COOP_GROUP_INSTR_OFFSETS
	.align		4
.L_3599:
        /*007c*/ 	.byte	0x04, 0x28
        /*007e*/ 	.short	(.L_3601 - .L_3600)


	//   ....[0]....
.L_3600:
        /*0080*/ 	.word	0x000019b0


	//   ....[1]....
        /*0084*/ 	.word	0x000019c0


	//   ....[2]....
        /*0088*/ 	.word	0x000019f0


	//   ....[3]....
        /*008c*/ 	.word	0x00001a00


	//   ....[4]....
        /*0090*/ 	.word	0x00001a30


	//   ....[5]....
        /*0094*/ 	.word	0x00001a40


	//   ....[6]....
        /*0098*/ 	.word	0x00001a70


	//   ....[7]....
        /*009c*/ 	.word	0x00001a80


	//   ....[8]....
        /*00a0*/ 	.word	0x00001ab0


	//   ....[9]....
        /*00a4*/ 	.word	0x00001ac0


	//   ....[10]....
        /*00a8*/ 	.word	0x00003e60


	//   ....[11]....
        /*00ac*/ 	.word	0x00003eb0


	//   ....[12]....
        /*00b0*/ 	.word	0x00003f20


	//   ....[13]....
        /*00b4*/ 	.word	0x00003f80


	//   ....[14]....
        /*00b8*/ 	.word	0x00003ff0


	//   ....[15]....
        /*00bc*/ 	.word	0x00004050


	//   ....[16]....
        /*00c0*/ 	.word	0x000040c0


	//   ....[17]....
        /*00c4*/ 	.word	0x00004120


	//   ....[18]....
        /*00c8*/ 	.word	0x00004190


	//   ....[19]....
        /*00cc*/ 	.word	0x000041f0


	//----- nvinfo : EIATTR_EXIT_INSTR_OFFSETS
	.align		4
.L_3601:
        /*00d0*/ 	.byte	0x04, 0x1c
        /*00d2*/ 	.short	(.L_3603 - .L_3602)


	//   ....[0]....
.L_3602:
        /*00d4*/ 	.word	0x00003e00


	//----- nvinfo : EIATTR_MAX_THREADS
	.align		4
.L_3603:
        /*00d8*/ 	.byte	0x04, 0x05
        /*00da*/ 	.short	(.L_3605 - .L_3604)
.L_3604:
        /*00dc*/ 	.word	0x00000080
        /*00e0*/ 	.word	0x00000001
        /*00e4*/ 	.word	0x00000001


	//----- nvinfo : EIATTR_CRS_STACK_SIZE
	.align		4
.L_3605:
        /*00e8*/ 	.byte	0x04, 0x1e
        /*00ea*/ 	.short	(.L_3607 - .L_3606)
.L_3606:
        /*00ec*/ 	.word	0x00000000


	//----- nvinfo : EIATTR_CBANK_PARAM_SIZE
	.align		4
.L_3607:
        /*00f0*/ 	.byte	0x03, 0x19
        /*00f2*/ 	.short	0x0128


	//----- nvinfo : EIATTR_PARAM_CBANK
	.align		4
        /*00f4*/ 	.byte	0x04, 0x0a
        /*00f6*/ 	.short	(.L_3609 - .L_3608)
	.align		4
.L_3608:
        /*00f8*/ 	.word	index@(.nv.constant0._ZN10layer_norm13ln_bwd_kernelINS_13Kernel_traitsI6__halfS2_fS2_fjLj3072ELj1ELj1ELj4ELj16ENS_18Kernel_traits_baseILj3072ES2_S2_fS2_fjLj128EEEEELb1ELb0ELb1ELb1EEEvNS_9BwdParamsE)
        /*00fc*/ 	.short	0x0210
        /*00fe*/ 	.short	0x0128


	//----- nvinfo : EIATTR_SW_WAR
	.align		4
.L_3609:
        /*0100*/ 	.byte	0x04, 0x36
        /*0102*/ 	.short	(.L_3611 - .L_3610)
.L_3610:
        /*0104*/ 	.word	0x00000008
.L_3611:


//--------------------- .nv.info._ZN10layer_norm13ln_bwd_kernelINS_13Kernel_traitsI6__halfS2_fS2_fjLj3072ELj1ELj1ELj4ELj16ENS_18Kernel_traits_baseILj3072ES2_S2_fS2_fjLj128EEEEELb1ELb1ELb0ELb0EEEvNS_9BwdParamsE --------------------------
	.section	.nv.info._ZN10layer_norm13ln_bwd_kernelINS_13Kernel_traitsI6__halfS2_fS2_fjLj3072ELj1ELj1ELj4ELj16ENS_18Kernel_traits_baseILj3072ES2_S2_fS2_fjLj128EEEEELb1ELb1ELb0ELb0EEEvNS_9BwdParamsE,"",@"SHT_CUDA_INFO"
	.sectionflags	@""
	.align	4


	//----- nvinfo : EIATTR_CUDA_API_VERSION
	.align		4
        /*0000*/ 	.byte	0x04, 0x37
        /*0002*/ 	.short	(.L_3613 - .L_3612)
.L_3612:
        /*0004*/ 	.word	0x00000082


	//----- nvinfo : EIATTR_KPARAM_INFO
	.align		4
.L_3613:
        /*0008*/ 	.byte	0x04, 0x17
        /*000a*/ 	.short	(.L_3615 - .L_3614)
.L_3614:
        /*000c*/ 	.word	0x00000000
        /*0010*/ 	.short	0x0000
        /*0012*/ 	.short	0x0000
        /*0014*/ 	.byte	0x00, 0xf0, 0xa1, 0x04


	//----- nvinfo : EIATTR_SPARSE_MMA_MASK
	.align		4
.L_3615:
        /*0018*/ 	.byte	0x03, 0x50
        /*001a*/ 	.short	0x0000


	//----- nvinfo : EIATTR_MAXREG_COUNT
	.align		4
        /*001c*/ 	.byte	0x03, 0x1b
        /*001e*/ 	.short	0x00ff


	//----- nvinfo : EIATTR_NUM_BARRIERS
	.align		4
        /*0020*/ 	.byte	0x02, 0x4c
        /*0022*/ 	.byte	0x01
	.zero		1


	//----- nvinfo : EIATTR_MERCURY_ISA_VERSION
	.align		4
        /*0024*/ 	.byte	0x03, 0x5f
        /*0026*/ 	.short	0x0101


	//----- nvinfo : EIATTR_COOP_GROUP_MASK_REGIDS
	.align		4
        /*0028*/ 	.byte	0x04, 0x29
        /*002a*/ 	.short	(.L_3617 - .L_3616)


	//   ....[0]....
.L_3616:
        /*002c*/ 	.word	0xffffffff


	//   ....[1]....
        /*0030*/ 	.word	0xffffffff


	//   ....[2]....
        /*0034*/ 	.word	0xffffffff


	//   ....[3]....
        /*0038*/ 	.word	0xffffffff


	//   ....[4]....
        /*003c*/ 	.word	0xffffffff


	//   ....[5]....
        /*0040*/ 	.word	0xffffffff


	//   ....[6]....
        /*0044*/ 	.word	0xffffffff


	//   ....[7]....
        /*0048*/ 	.word	0xffffffff


	//   ....[8]....
        /*004c*/ 	.word	0xffffffff


	//   ....[9]....
        /*0050*/ 	.word	0xffffffff


	//   ....[10]....
        /*0054*/ 	.word	0x05000097


	//   ....[11]....
        /*0058*/ 	.word	0x05000097


	//   ....[12]....
        /*005c*/ 	.word	0x05000097


	//   ....[13]....
        /*0060*/ 	.word	0x05000097


	//   ....[14]....
        /*0064*/ 	.word	0x05000097


	//   ....[15]....
        /*0068*/ 	.word	0x05000097


	//   ....[16]....
        /*006c*/ 	.word	0x05000097


	//   ....[17]....
        /*0070*/ 	.word	0x05000097


	//   ....[18]....
        /*0074*/ 	.word	0x05000097


	//   ....[19]....
        /*0078*/ 	.word	0x05000097


	//----- nvinfo : EIATTR_COOP_GROUP_INSTR_OFFSETS
	.align		4
.L_3617:
        /*007c*/ 	.byte	0x04, 0x28
        /*007e*/ 	.short	(.L_3619 - .L_3618)


	//   ....[0]....
.L_3618:
        /*0080*/ 	.word	0x00001a60


	//   ....[1]....
        /*0084*/ 	.word	0x00001a70


	//   ....[2]....
        /*0088*/ 	.word	0x00001aa0


	//   ....[3]....
        /*008c*/ 	.word	0x00001ab0


	//   ....[4]....
        /*0090*/ 	.word	0x00001ae0


	//   ....[5]....
        /*0094*/ 	.word	0x00001af0


	//   ....[6]....
        /*0098*/ 	.word	0x00001b20


	//   ....[7]....
        /*009c*/ 	.word	0x00001b30


	//   ....[8]....
        /*00a0*/ 	.word	0x00001b60


	//   ....[9]....
        /*00a4*/ 	.word	0x00001b70


	//   ....[10]....
        /*00a8*/ 	.word	0x00003a00


	//   ....[11]....
        /*00ac*/ 	.word	0x00003a50


	//   ....[12]....
        /*00b0*/ 	.word	0x00003ac0


	//   ....[13]....
        /*00b4*/ 	.word	0x00003b20


	//   ....[14]....
        /*00b8*/ 	.word	0x00003b90


	//   ....[15]....
        /*00bc*/ 	.word	0x00003bf0


	//   ....[16]....
        /*00c0*/ 	.word	0x00003c60


	//   ....[17]....
        /*00c4*/ 	.word	0x00003cc0


	//   ....[18]....
        /*00c8*/ 	.word	0x00003d30


	//   ....[19]....
        /*00cc*/ 	.word	0x00003d90


	//----- nvinfo : EIATTR_EXIT_INSTR_OFFSETS
	.align		4
.L_3619:
        /*00d0*/ 	.byte	0x04, 0x1c
        /*00d2*/ 	.short	(.L_3621 - .L_3620)


	//   ....[0]....
.L_3620:
        /*00d4*/ 	.word	0x000038d0


	//   ....[1]....
        /*00d8*/ 	.word	0x000039a0


	//----- nvinfo : EIATTR_MAX_THREADS
	.align		4
.L_3621:
        /*00dc*/ 	.byte	0x04, 0x05
        /*00de*/ 	.short	(.L_3623 - .L_3622)
.L_3622:
        /*00e0*/ 	.word	0x00000080
        /*00e4*/ 	.word	0x00000001
        /*00e8*/ 	.word	0x00000001


	//----- nvinfo : EIATTR_CRS_STACK_SIZE
	.align		4
.L_3623:
        /*00ec*/ 	.byte	0x04, 0x1e
        /*00ee*/ 	.short	(.L_3625 - .L_3624)
.L_3624:
        /*00f0*/ 	.word	0x00000000


	//----- nvinfo : EIATTR_CBANK_PARAM_SIZE
	.align		4
.L_3625:
        /*00f4*/ 	.byte	0x03, 0x19
        /*00f6*/ 	.short	0x0128


	//----- nvinfo : EIATTR_PARAM_CBANK
	.align		4
        /*00f8*/ 	.byte	0x04, 0x0a
        /*00fa*/ 	.short	(.L_3627 - .L_3626)
	.align		4
.L_3626:
        /*00fc*/ 	.word	index@(.nv.constant0._ZN10layer_norm13ln_bwd_kernelINS_13Kernel_traitsI6__halfS2_fS2_fjLj3072ELj1ELj1ELj4ELj16ENS_18Kernel_traits_baseILj3072ES2_S2_fS2_fjLj128EEEEELb1ELb1ELb0ELb0EEEvNS_9BwdParamsE)
        /*0100*/ 	.short	0x0210
        /*0102*/ 	.short	0x0128


	//----- nvinfo : EIATTR_SW_WAR
	.align		4
.L_3627:
        /*0104*/ 	.byte	0x04, 0x36
        /*0106*/ 	.short	(.L_3629 - .L_3628)
.L_3628:
        /*0108*/ 	.word	0x00000008
.L_3629:


//--------------------- .nv.info._ZN10layer_norm13ln_bwd_kernelINS_13Kernel_traitsI6__halfS2_fS2_fjLj3072ELj1ELj1ELj4ELj16ENS_18Kernel_traits_baseILj3072ES2_S2_fS2_fjLj128EEEEELb1ELb1ELb0ELb1EEEvNS_9BwdParamsE --------------------------
	.section	.nv.info._ZN10layer_norm13ln_bwd_kernelINS_13Kernel_traitsI6__halfS2_fS2_fjLj3072ELj1ELj1ELj4ELj16ENS_18Kernel_traits_baseILj3072ES2_S2_fS2_fjLj128EEEEELb1ELb1ELb0ELb1EEEvNS_9BwdParamsE,"",@"SHT_CUDA_INFO"
	.sectionflags	@""
	.align	4


	//----- nvinfo : EIATTR_CUDA_API_VERSION
	.align		4
        /*0000*/ 	.byte	0x04, 0x37
        /*0002*/ 	.short	(.L_3631 - .L_3630)
.L_3630:
        /*0004*/ 	.word	0x00000082


	//----- nvinfo : EIATTR_KPARAM_INFO
	.align		4
.L_3631:
        /*0008*/ 	.byte	0x04, 0x17
        /*000a*/ 	.short	(.L_3633 - .L_3632)
.L_3632:
        /*000c*/ 	.word	0x00000000
        /*0010*/ 	.short	0x0000
        /*0012*/ 	.short	0x0000
        /*0014*/ 	.byte	0x00, 0xf0, 0xa1, 0x04


	//----- nvinfo : EIATTR_SPARSE_MMA_MASK
	.align		4
.L_3633:
        /*0018*/ 	.byte	0x03, 0x50
        /*001a*/ 	.short	0x0000


	//----- nvinfo : EIATTR_MAXREG_COUNT
	.align		4
        /*001c*/ 	.byte	0x03, 0x1b
        /*001e*/ 	.short	0x00ff


	//----- nvinfo : EIATTR_NUM_BARRIERS
	.align		4
        /*0020*/ 	.byte	0x02, 0x4c
        /*0022*/ 	.byte	0x01
	.zero		1


	//----- nvinfo : EIATTR_MERCURY_ISA_VERSION
	.align		4
        /*0024*/ 	.byte	0x03, 0x5f
        /*0026*/ 	.short	0x0101


	//----- nvinfo : EIATTR_COOP_GROUP_MASK_REGIDS
	.align		4
        /*0028*/ 	.byte	0x04, 0x29
        /*002a*/ 	.short	(.L_3635 - .L_3634)


	//   ....[0]....
.L_3634:
        /*002c*/ 	.word	0xffffffff


	//   ....[1]....
        /*0030*/ 	.word	0xffffffff


	//   ....[2]....
        /*0034*/ 	.word	0xffffffff


	//   ....[3]....
        /*0038*/ 	.word	0xffffffff


	//   ....[4]....
        /*003c*/ 	.word	0xffffffff


	//   ....[5]....
        /*0040*/ 	.word	0xffffffff


	//   ....[6]....
        /*0044*/ 	.word	0xffffffff


	//   ....[7]....
        /*0048*/ 	.word	0xffffffff


	//   ....[8]....
        /*004c*/ 	.word	0xffffffff


	//   ....[9]....
        /*0050*/ 	.word	0xffffffff


	//   ....[10]....
        /*0054*/ 	.word	0x05000061


	//   ....[11]....
        /*0058*/ 	.word	0x05000061


	//   ....[12]....
        /*005c*/ 	.word	0x05000061


	//   ....[13]....
        /*0060*/ 	.word	0x05000061


	//   ....[14]....
        /*0064*/ 	.word	0x05000061


	//   ....[15]....
        /*0068*/ 	.word	0x05000061


	//   ....[16]....
        /*006c*/ 	.word	0x05000061


	//   ....[17]....
        /*0070*/ 	.word	0x05000061


	//   ....[18]....
        /*0074*/ 	.word	0x05000061


	//   ....[19]....
        /*0078*/ 	.word	0x05000061


	//----- nvinfo : EIATTR_COOP_GROUP_INSTR_OFFSETS
	.align		4
.L_3635:
        /*007c*/ 	.byte	0x04, 0x28
        /*007e*/ 	.short	(.L_3637 - .L_3636)


	//   ....[0]....
.L_3636:
        /*0080*/ 	.word	0x00001880


	//   ....[1]....
        /*0084*/ 	.word	0x00001890


	//   ....[2]....
        /*0088*/ 	.word	0x000018c0


	//   ....[3]....
        /*008c*/ 	.word	0x000018d0


	//   ....[4]....
        /*0090*/ 	.word	0x00001900


	//   ....[5]....
        /*0094*/ 	.word	0x00001910


	//   ....[6]....
        /*0098*/ 	.word	0x00001940


	//   ....[7]....
        /*009c*/ 	.word	0x00001950


	//   ....[8]....
        /*00a0*/ 	.word	0x00001980


	//   ....[9]....
        /*00a4*/ 	.word	0x00001990


	//   ....[10]....
        /*00a8*/ 	.word	0x000039e0


	//   ....[11]....
        /*00ac*/ 	.word	0x00003a30


	//   ....[12]....
        /*00b0*/ 	.word	0x00003aa0


	//   ....[13]....
        /*00b4*/ 	.word	0x00003b00


	//   ....[14]....
        /*00b8*/ 	.word	0x00003b70


	//   ....[15]....
        /*00bc*/ 	.word	0x00003bd0


	//   ....[16]....
        /*00c0*/ 	.word	0x00003c40


	//   ....[17]....
        /*00c4*/ 	.word	0x00003ca0


	//   ....[18]....
        /*00c8*/ 	.word	0x00003d10


	//   ....[19]....
        /*00cc*/ 	.word	0x00003d70


	//----- nvinfo : EIATTR_EXIT_INSTR_OFFSETS
	.align		4
.L_3637:
        /*00d0*/ 	.byte	0x04, 0x1c
        /*00d2*/ 	.short	(.L_3639 - .L_3638)


	//   ....[0]....
.L_3638:
        /*00d4*/ 	.word	0x00003980


	//----- nvinfo : EIATTR_MAX_THREADS
	.align		4
.L_3639:
        /*00d8*/ 	.byte	0x04, 0x05
        /*00da*/ 	.short	(.L_3641 - .L_3640)
.L_3640:
        /*00dc*/ 	.word	0x00000080
        /*00e0*/ 	.word	0x00000001
        /*00e4*/ 	.word	0x00000001


	//----- nvinfo : EIATTR_CRS_STACK_SIZE
	.align		4
.L_3641:
        /*00e8*/ 	.byte	0x04, 0x1e
        /*00ea*/ 	.short	(.L_3643 - .L_3642)
.L_3642:
        /*00ec*/ 	.word	0x00000000


	//----- nvinfo : EIATTR_CBANK_PARAM_SIZE
	.align		4
.L_3643:
        /*00f0*/ 	.byte	0x03, 0x19
        /*00f2*/ 	.short	0x0128


	//----- nvinfo : EIATTR_PARAM_CBANK
	.align		4
        /*00f4*/ 	.byte	0x04, 0x0a
        /*00f6*/ 	.short	(.L_3645 - .L_3644)
	.align		4
.L_3644:
        /*00f8*/ 	.word	index@(.nv.constant0._ZN10layer_norm13ln_bwd_kernelINS_13Kernel_traitsI6__halfS2_fS2_fjLj3072ELj1ELj1ELj4ELj16ENS_18Kernel_traits_baseILj3072ES2_S2_fS2_fjLj128EEEEELb1ELb1ELb0ELb1EEEvNS_9BwdParamsE)
        /*00fc*/ 	.short	0x0210
        /*00fe*/ 	.short	0x0128


	//----- nvinfo : EIATTR_SW_WAR
	.align		4
.L_3645:
        /*0100*/ 	.byte	0x04, 0x36
        /*0102*/ 	.short	(.L_3647 - .L_3646)
.L_3646:
        /*0104*/ 	.word	0x00000008
.L_3647:


//--------------------- .nv.info._ZN10layer_norm22ln_bwd_finalize_kernelINS_22Kernel_traits_finalizeILj3072E6__halfS2_fS2_fjLb1ELj1024ELj4ENS_18Kernel_traits_baseILj3072ES2_S2_fS2_fjLj1024EEEEELb1ELb0EEEvNS_9BwdParamsE --------------------------
	.section	.nv.info._ZN10layer_norm22ln_bwd_finalize_kernelINS_22Kernel_traits_finalizeILj3072E6__halfS2_fS2_fjLb1ELj1024ELj4ENS_18Kernel_traits_baseILj3072ES2_S2_fS2_fjLj1024EEEEELb1ELb0EEEvNS_9BwdParamsE,"",@"SHT_CUDA_INFO"
	.sectionflags	@""
	.align	4


	//----- nvinfo : EIATTR_CUDA_API_VERSION
	.align		4
        /*0000*/ 	.byte	0x04, 0x37
        /*0002*/ 	.short	(.L_3649 - .L_3648)
.L_3648:
        /*0004*/ 	.word	0x00000082


	//----- nvinfo : EIATTR_KPARAM_INFO
	.align		4
.L_3649:
        /*0008*/ 	.byte	0x04, 0x17
        /*000a*/ 	.short	(.L_3651 - .L_3650)
.L_3650:
        /*000c*/ 	.word	0x00000000
        /*0010*/ 	.short	0x0000
        /*0012*/ 	.short	0x0000
        /*0014*/ 	.byte	0x00, 0xf0, 0xa1, 0x04


	//----- nvinfo : EIATTR_SPARSE_MMA_MASK
	.align		4
.L_3651:
        /*0018*/ 	.byte	0x03, 0x50
        /*001a*/ 	.short	0x0000


	//----- nvinfo : EIATTR_MAXREG_COUNT
	.align		4
        /*001c*/ 	.byte	0x03, 0x1b
        /*001e*/ 	.short	0x0040


	//----- nvinfo : EIATTR_NUM_BARRIERS
	.align		4
        /*0020*/ 	.byte	0x02, 0x4c
        /*0022*/ 	.byte	0x01
	.zero		1


	//----- nvinfo : EIATTR_MERCURY_ISA_VERSION
	.align		4
        /*0024*/ 	.byte	0x03, 0x5f
        /*0026*/ 	.short	0x0101


	//----- nvinfo : EIATTR_COOP_GROUP_MASK_REGIDS
	.align		4
        /*0028*/ 	.byte	0x04, 0x29
        /*002a*/ 	.short	(.L_3653 - .L_3652)


	//   ....[0]....
.L_3652:
        /*002c*/ 	.word	0xffffffff


	//   ....[1]....
        /*0030*/ 	.word	0xffffffff


	//   ....[2]....
        /*0034*/ 	.word	0xffffffff


	//   ....[3]....
        /*0038*/ 	.word	0xffffffff


	//   ....[4]....
        /*003c*/ 	.word	0xffffffff


	//   ....[5]....
        /*0040*/ 	.word	0xffffffff


	//   ....[6]....
        /*0044*/ 	.word	0xffffffff


	//   ....[7]....
        /*0048*/ 	.word	0xffffffff


	//   ....[8]....
        /*004c*/ 	.word	0xffffffff


	//   ....[9]....
        /*0050*/ 	.word	0xffffffff


	//   ....[10]....
        /*0054*/ 	.word	0xffffffff


	//   ....[11]....
        /*0058*/ 	.word	0xffffffff


	//   ....[12]....
        /*005c*/ 	.word	0xffffffff


	//   ....[13]....
        /*0060*/ 	.word	0xffffffff


	//   ....[14]....
        /*0064*/ 	.word	0xffffffff


	//   ....[15]....
        /*0068*/ 	.word	0x05000014


	//   ....[16]....
        /*006c*/ 	.word	0x05000014


	//   ....[17]....
        /*0070*/ 	.word	0x05000014


	//   ....[18]....
        /*0074*/ 	.word	0x05000014


	//   ....[19]....
        /*0078*/ 	.word	0x05000014


	//   ....[20]....
        /*007c*/ 	.word	0x05000014


	//   ....[21]....
        /*0080*/ 	.word	0x05000014


	//   ....[22]....
        /*0084*/ 	.word	0x05000014


	//   ....[23]....
        /*0088*/ 	.word	0x05000014


	//   ....[24]....
        /*008c*/ 	.word	0x05000014


	//   ....[25]....
        /*0090*/ 	.word	0x05000014


	//   ....[26]....
        /*0094*/ 	.word	0x05000014


	//   ....[27]....
        /*0098*/ 	.word	0x05000014


	//   ....[28]....
        /*009c*/ 	.word	0x05000014


	//   ....[29]....
        /*00a0*/ 	.word	0x05000014


	//----- nvinfo : EIATTR_COOP_GROUP_INSTR_OFFSETS
	.align		4
.L_3653:
        /*00a4*/ 	.byte	0x04, 0x28
        /*00a6*/ 	.short	(.L_3655 - .L_3654)


	//   ....[0]....
.L_3654:
        /*00a8*/ 	.word	0x00000ad0


	//   ....[1]....
        /*00ac*/ 	.word	0x00000ae0


	//   ....[2]....
        /*00b0*/ 	.word	0x00000af0


	//   ....[3]....
        /*00b4*/ 	.word	0x00000b20


	//   ....[4]....
        /*00b8*/ 	.word	0x00000b40


	//   ....[5]....
        /*00bc*/ 	.word	0x00000b50


	//   ....[6]....
        /*00c0*/ 	.word	0x00000b90


	//   ....[7]....
        /*00c4*/ 	.word	0x00000ba0


	//   ....[8]....
        /*00c8*/ 	.word	0x00000bb0


	//   ....[9]....
        /*00cc*/ 	.word	0x00000be0


	//   ....[10]....
        /*00d0*/ 	.word	0x00000c00


	//   ....[11]....
        /*00d4*/ 	.word	0x00000c10


	//   ....[12]....
        /*00d8*/ 	.word	0x00000c40


	//   ....[13]....
        /*00dc*/ 	.word	0x00000c60


	//   ....[14]....
        /*00e0*/ 	.word	0x00000c70


	//   ....[15]....
        /*00e4*/ 	.word	0x00000f20


	//   ....[16]....
        /*00e8*/ 	.word	0x00000f90


	//   ....[17]....
        /*00ec*/ 	.word	0x00001000


	//   ....[18]....
        /*00f0*/ 	.word	0x00001070


	//   ....[19]....
        /*00f4*/ 	.word	0x000010e0


	//   ....[20]....
        /*00f8*/ 	.word	0x00001140


	//   ....[21]....
        /*00fc*/ 	.word	0x000011b0


	//   ....[22]....
        /*0100*/ 	.word	0x00001220


	//   ....[23]....
        /*0104*/ 	.word	0x00001290


	//   ....[24]....
        /*0108*/ 	.word	0x00001300


	//   ....[25]....
        /*010c*/ 	.word	0x00001360


	//   ....[26]....
        /*0110*/ 	.word	0x000013d0


	//   ....[27]....
        /*0114*/ 	.word	0x00001440


	//   ....[28]....
        /*0118*/ 	.word	0x000014b0


	//   ....[29]....
        /*011c*/ 	.word	0x00001520


	//----- nvinfo : EIATTR_EXIT_INSTR_OFFSETS
	.align		4
.L_3655:
        /*0120*/ 	.byte	0x04, 0x1c
        /*0122*/ 	.short	(.L_3657 - .L_3656)


	//   ....[0]....
.L_3656:
        /*0124*/ 	.word	0x00000070


	//   ....[1]....
        /*0128*/ 	.word	0x00000ec0


	//----- nvinfo : EIATTR_MAX_THREADS
	.align		4
.L_3657:
        /*012c*/ 	.byte	0x04, 0x05
        /*012e*/ 	.short	(.L_3659 - .L_3658)
.L_3658:
        /*0130*/ 	.word	0x00000400
        /*0134*/ 	.word	0x00000001
        /*0138*/ 	.word	0x00000001


	//----- nvinfo : EIATTR_CRS_STACK_SIZE
	.align		4
.L_3659:
        /*013c*/ 	.byte	0x04, 0x1e
        /*013e*/ 	.short	(.L_3661 - .L_3660)
.L_3660:
        /*0140*/ 	.word	0x00000000


	//----- nvinfo : EIATTR_CBANK_PARAM_SIZE
	.align		4
.L_3661:
        /*0144*/ 	.byte	0x03, 0x19
        /*0146*/ 	.short	0x0128


	//----- nvinfo : EIATTR_PARAM_CBANK
	.align		4
        /*0148*/ 	.byte	0x04, 0x0a
        /*014a*/ 	.short	(.L_3663 - .L_3662)
	.align		4
.L_3662:
        /*014c*/ 	.word	index@(.nv.constant0._ZN10layer_norm22ln_bwd_finalize_kernelINS_22Kernel_traits_finalizeILj3072E6__halfS2_fS2_fjLb1ELj1024ELj4ENS_18Kernel_traits_baseILj3072ES2_S2_fS2_fjLj1024EEEEELb1ELb0EEEvNS_9BwdParamsE)
        /*0150*/ 	.short	0x0210
        /*0152*/ 	.short	0x0128


	//----- nvinfo : EIATTR_SW_WAR
	.align		4
.L_3663:
        /*0154*/ 	.byte	0x04, 0x36
        /*0156*/ 	.short	(.L_3665 - .L_3664)
.L_3664:
        /*0158*/ 	.word	0x00000008
.L_3665:


//--------------------- .nv.info._ZN10layer_norm13ln_bwd_kernelINS_13Kernel_traitsI6__halfS2_fS2_fjLj3072ELj1ELj1ELj4ELj16ENS_18Kernel_traits_baseILj3072ES2_S2_fS2_fjLj128EEEEELb1ELb1ELb1ELb0EEEvNS_9BwdParamsE --------------------------
	.section	.nv.info._ZN10layer_norm13ln_bwd_kernelINS_13Kernel_traitsI6__halfS2_fS2_fjLj3072ELj1ELj1ELj4ELj16ENS_18Kernel_traits_baseILj3072ES2_S2_fS2_fjLj128EEEEELb1ELb1ELb1ELb0EEEvNS_9BwdParamsE,"",@"SHT_CUDA_INFO"
	.sectionflags	@""
	.align	4


	//----- nvinfo : EIATTR_CUDA_API_VERSION
	.align		4
        /*0000*/ 	.byte	0x04, 0x37
        /*0002*/ 	.short	(.L_3667 - .L_3666)
.L_3666:
        /*0004*/ 	.word	0x00000082


	//----- nvinfo : EIATTR_KPARAM_INFO
	.align		4
.L_3667:
        /*0008*/ 	.byte	0x04, 0x17
        /*000a*/ 	.short	(.L_3669 - .L_3668)
.L_3668:
        /*000c*/ 	.word	0x00000000
        /*0010*/ 	.short	0x0000
        /*0012*/ 	.short	0x0000
        /*0014*/ 	.byte	0x00, 0xf0, 0xa1, 0x04


	//----- nvinfo : EIATTR_SPARSE_MMA_MASK
	.align		4
.L_3669:
        /*0018*/ 	.byte	0x03, 0x50
        /*001a*/ 	.short	0x0000


	//----- nvinfo : EIATTR_MAXREG_COUNT
	.align		4
        /*001c*/ 	.byte	0x03, 0x1b
        /*001e*/ 	.short	0x00ff


	//----- nvinfo : EIATTR_NUM_BARRIERS
	.align		4
        /*0020*/ 	.byte	0x02, 0x4c
        /*0022*/ 	.byte	0x01
	.zero		1


	//----- nvinfo : EIATTR_MERCURY_ISA_VERSION
	.align		4
        /*0024*/ 	.byte	0x03, 0x5f
        /*0026*/ 	.short	0x0101


	//----- nvinfo : EIATTR_COOP_GROUP_MASK_REGIDS
	.align		4
        /*0028*/ 	.byte	0x04, 0x29
        /*002a*/ 	.short	(.L_3671 - .L_3670)


	//   ....[0]....
.L_3670:
        /*002c*/ 	.word	0xffffffff


	//   ....[1]....
        /*0030*/ 	.word	0xffffffff


	//   ....[2]....
        /*0034*/ 	.word	0xffffffff


	//   ....[3]....
        /*0038*/ 	.word	0xffffffff


	//   ....[4]....
        /*003c*/ 	.word	0xffffffff


	//   ....[5]....
        /*0040*/ 	.word	0xffffffff


	//   ....[6]....
        /*0044*/ 	.word	0xffffffff


	//   ....[7]....
        /*0048*/ 	.word	0xffffffff


	//   ....[8]....
        /*004c*/ 	.word	0xffffffff


	//   ....[9]....
        /*0050*/ 	.word	0xffffffff


	//   ....[10]....
        /*0054*/ 	.word	0x0500009b


	//   ....[11]....
        /*0058*/ 	.word	0x0500009b


	//   ....[12]....
        /*005c*/ 	.word	0x0500009b


	//   ....[13]....
        /*0060*/ 	.word	0x0500009b


	//   ....[14]....
        /*0064*/ 	.word	0x0500009b


	//   ....[15]....
        /*0068*/ 	.word	0x0500009b


	//   ....[16]....
        /*006c*/ 	.word	0x0500009b


	//   ....[17]....
        /*0070*/ 	.word	0x0500009b


	//   ....[18]....
        /*0074*/ 	.word	0x0500009b


	//   ....[19]....
        /*0078*/ 	.word	0x0500009b


	//----- nvinfo : EIATTR_COOP_GROUP_INSTR_OFFSETS
	.align		4
.L_3671:
        /*007c*/ 	.byte	0x04, 0x28
        /*007e*/ 	.short	(.L_3673 - .L_3672)


	//   ....[0]....
.L_3672:
        /*0080*/ 	.word	0x00001dc0


	//   ....[1]....
        /*0084*/ 	.word	0x00001dd0


	//   ....[2]....
        /*0088*/ 	.word	0x00001e00


	//   ....[3]....
        /*008c*/ 	.word	0x00001e10


	//   ....[4]....
        /*0090*/ 	.word	0x00001e40


	//   ....[5]....
        /*0094*/ 	.word	0x00001e50


	//   ....[6]....
        /*0098*/ 	.word	0x00001e80


	//   ....[7]....
        /*009c*/ 	.word	0x00001e90


	//   ....[8]....
        /*00a0*/ 	.word	0x00001ec0


	//   ....[9]....
        /*00a4*/ 	.word	0x00001ed0


	//   ....[10]....
        /*00a8*/ 	.word	0x00005480


	//   ....[11]....
        /*00ac*/ 	.word	0x000054d0


	//   ....[12]....
        /*00b0*/ 	.word	0x00005540


	//   ....[13]....
        /*00b4*/ 	.word	0x000055a0


	//   ....[14]....
        /*00b8*/ 	.word	0x00005610


	//   ....[15]....
        /*00bc*/ 	.word	0x00005670


	//   ....[16]....
        /*00c0*/ 	.word	0x000056e0


	//   ....[17]....
        /*00c4*/ 	.word	0x00005740


	//   ....[18]....
        /*00c8*/ 	.word	0x000057b0


	//   ....[19]....
        /*00cc*/ 	.word	0x00005810


	//----- nvinfo : EIATTR_EXIT_INSTR_OFFSETS
	.align		4
.L_3673:
        /*00d0*/ 	.byte	0x04, 0x1c
        /*00d2*/ 	.short	(.L_3675 - .L_3674)


	//   ....[0]....
.L_3674:
        /*00d4*/ 	.word	0x00005350


	//   ....[1]....
        /*00d8*/ 	.word	0x00005420


	//----- nvinfo : EIATTR_MAX_THREADS
	.align		4
.L_3675:
        /*00dc*/ 	.byte	0x04, 0x05
        /*00de*/ 	.short	(.L_3677 - .L_3676)
.L_3676:
        /*00e0*/ 	.word	0x00000080
        /*00e4*/ 	.word	0x00000001
        /*00e8*/ 	.word	0x00000001


	//----- nvinfo : EIATTR_CRS_STACK_SIZE
	.align		4
.L_3677:
        /*00ec*/ 	.byte	0x04, 0x1e
        /*00ee*/ 	.short	(.L_3679 - .L_3678)
.L_3678:
        /*00f0*/ 	.word	0x00000000


	//----- nvinfo : EIATTR_CBANK_PARAM_SIZE
	.align		4
.L_3679:
        /*00f4*/ 	.byte	0x03, 0x19
        /*00f6*/ 	.short	0x0128


	//----- nvinfo : EIATTR_PARAM_CBANK
	.align		4
        /*00f8*/ 	.byte	0x04, 0x0a
        /*00fa*/ 	.short	(.L_3681 - .L_3680)
	.align		4
.L_3680:
        /*00fc*/ 	.word	index@(.nv.constant0._ZN10layer_norm13ln_bwd_kernelINS_13Kernel_traitsI6__halfS2_fS2_fjLj3072ELj1ELj1ELj4ELj16ENS_18Kernel_traits_baseILj3072ES2_S2_fS2_fjLj128EEEEELb1ELb1ELb1ELb0EEEvNS_9BwdParamsE)
        /*0100*/ 	.short	0x0210
        /*0102*/ 	.short	0x0128


	//----- nvinfo : EIATTR_SW_WAR
	.align		4
.L_3681:
        /*0104*/ 	.byte	0x04, 0x36
        /*0106*/ 	.short	(.L_3683 - .L_3682)
.L_3682:
        /*0108*/ 	.word	0x00000008
.L_3683:


//--------------------- .nv.info._ZN10layer_norm22ln_bwd_finalize_kernelINS_22Kernel_traits_finalizeILj3072E6__halfS2_fS2_fjLb1ELj1024ELj4ENS_18Kernel_traits_baseILj3072ES2_S2_fS2_fjLj1024EEEEELb1ELb1EEEvNS_9BwdParamsE --------------------------
	.section	.nv.info._ZN10layer_norm22ln_bwd_finalize_kernelINS_22Kernel_traits_finalizeILj3072E6__halfS2_fS2_fjLb1ELj1024ELj4ENS_18Kernel_traits_baseILj3072ES2_S2_fS2_fjLj1024EEEEELb1ELb1EEEvNS_9BwdParamsE,"",@"SHT_CUDA_INFO"
	.sectionflags	@""
	.align	4


	//----- nvinfo : EIATTR_CUDA_API_VERSION
	.align		4
        /*0000*/ 	.byte	0x04, 0x37
        /*0002*/ 	.short	(.L_3685 - .L_3684)
.L_3684:
        /*0004*/ 	.word	0x00000082


	//----- nvinfo : EIATTR_KPARAM_INFO
	.align		4
.L_3685:
        /*0008*/ 	.byte	0x04, 0x17
        /*000a*/ 	.short	(.L_3687 - .L_3686)
.L_3686:
        /*000c*/ 	.word	0x00000000
        /*0010*/ 	.short	0x0000
        /*0012*/ 	.short	0x0000
        /*0014*/ 	.byte	0x00, 0xf0, 0xa1, 0x04


	//----- nvinfo : EIATTR_SPARSE_MMA_MASK
	.align		4
.L_3687:
        /*0018*/ 	.byte	0x03, 0x50
        /*001a*/ 	.short	0x0000


	//----- nvinfo : EIATTR_MAXREG_COUNT
	.align		4
        /*001c*/ 	.byte	0x03, 0x1b
        /*001e*/ 	.short	0x0040


	//----- nvinfo : EIATTR_NUM_BARRIERS
	.align		4
        /*0020*/ 	.byte	0x02, 0x4c
        /*0022*/ 	.byte	0x01
	.zero		1


	//----- nvinfo : EIATTR_MERCURY_ISA_VERSION
	.align		4
        /*0024*/ 	.byte	0x03, 0x5f
        /*0026*/ 	.short	0x0101


	//----- nvinfo : EIATTR_COOP_GROUP_MASK_REGIDS
	.align		4
        /*0028*/ 	.byte	0x04, 0x29
        /*002a*/ 	.short	(.L_3689 - .L_3688)


	//   ....[0]....
.L_3688:
        /*002c*/ 	.word	0xffffffff


	//   ....[1]....
        /*0030*/ 	.word	0xffffffff


	//   ....[2]....
        /*0034*/ 	.word	0xffffffff


	//   ....[3]....
        /*0038*/ 	.word	0xffffffff


	//   ....[4]....
        /*003c*/ 	.word	0xffffffff


	//   ....[5]....
        /*0040*/ 	.word	0xffffffff


	//   ....[6]....
        /*0044*/ 	.word	0xffffffff


	//   ....[7]....
        /*0048*/ 	.word	0xffffffff


	//   ....[8]....
        /*004c*/ 	.word	0xffffffff


	//   ....[9]....
        /*0050*/ 	.word	0xffffffff


	//   ....[10]....
        /*0054*/ 	.word	0xffffffff


	//   ....[11]....
        /*0058*/ 	.word	0xffffffff


	//   ....[12]....
        /*005c*/ 	.word	0xffffffff


	//   ....[13]....
        /*0060*/ 	.word	0xffffffff


	//   ....[14]....
        /*0064*/ 	.word	0xffffffff


	//   ....[15]....
        /*0068*/ 	.word	0x05000014


	//   ....[16]....
        /*006c*/ 	.word	0x05000014


	//   ....[17]....
        /*0070*/ 	.word	0x05000014


	//   ....[18]....
        /*0074*/ 	.word	0x05000014


	//   ....[19]....
        /*0078*/ 	.word	0x05000014


	//   ....[20]....
        /*007c*/ 	.word	0x05000014


	//   ....[21]....
        /*0080*/ 	.word	0x05000014


	//   ....[22]....
        /*0084*/ 	.word	0x05000014


	//   ....[23]....
        /*0088*/ 	.word	0x05000014


	//   ....[24]....
        /*008c*/ 	.word	0x05000014


	//   ....[25]....
        /*0090*/ 	.word	0x05000014


	//   ....[26]....
        /*0094*/ 	.word	0x05000014


	//   ....[27]....
        /*0098*/ 	.word	0x05000014


	//   ....[28]....
        /*009c*/ 	.word	0x05000014


	//   ....[29]....
        /*00a0*/ 	.word	0x05000014


	//----- nvinfo : EIATTR_COOP_GROUP_INSTR_OFFSETS
	.align		4
.L_3689:
        /*00a4*/ 	.byte	0x04, 0x28
        /*00a6*/ 	.short	(.L_3691 - .L_3690)


	//   ....[0]....
.L_3690:
        /*00a8*/ 	.word	0x00000ab0


	//   ....[1]....
        /*00ac*/ 	.word	0x00000ac0


	//   ....[2]....
        /*00b0*/ 	.word	0x00000ad0


	//   ....[3]....
        /*00b4*/ 	.word	0x00000b00


	//   ....[4]....
        /*00b8*/ 	.word	0x00000b20


	//   ....[5]....
        /*00bc*/ 	.word	0x00000b30


	//   ....[6]....
        /*00c0*/ 	.word	0x00000b60


	//   ....[7]....
        /*00c4*/ 	.word	0x00000b80


	//   ....[8]....
        /*00c8*/ 	.word	0x00000b90


	//   ....[9]....
        /*00cc*/ 	.word	0x00000bc0


	//   ....[10]....
        /*00d0*/ 	.word	0x00000be0


	//   ....[11]....
        /*00d4*/ 	.word	0x00000bf0


	//   ....[12]....
        /*00d8*/ 	.word	0x00000c20


	//   ....[13]....
        /*00dc*/ 	.word	0x00000c40


	//   ....[14]....
        /*00e0*/ 	.word	0x00000c50


	//   ....[15]....
        /*00e4*/ 	.word	0x00000ee0


	//   ....[16]....
        /*00e8*/ 	.word	0x00000f50


	//   ....[17]....
        /*00ec*/ 	.word	0x00000fc0


	//   ....[18]....
        /*00f0*/ 	.word	0x00001030


	//   ....[19]....
        /*00f4*/ 	.word	0x000010a0


	//   ....[20]....
        /*00f8*/ 	.word	0x00001100


	//   ....[21]....
        /*00fc*/ 	.word	0x00001170


	//   ....[22]....
        /*0100*/ 	.word	0x000011e0


	//   ....[23]....
        /*0104*/ 	.word	0x00001250


	//   ....[24]....
        /*0108*/ 	.word	0x000012c0


	//   ....[25]....
        /*010c*/ 	.word	0x00001320


	//   ....[26]....
        /*0110*/ 	.word	0x00001390


	//   ....[27]....
        /*0114*/ 	.word	0x00001400


	//   ....[28]....
        /*0118*/ 	.word	0x00001470


	//   ....[29]....
        /*011c*/ 	.word	0x000014e0


	//----- nvinfo : EIATTR_EXIT_INSTR_OFFSETS
	.align		4
.L_3691:
        /*0120*/ 	.byte	0x04, 0x1c
        /*0122*/ 	.short	(.L_3693 - .L_3692)


	//   ....[0]....
.L_3692:
        /*0124*/ 	.word	0x00000070


	//   ....[1]....
        /*0128*/ 	.word	0x00000e80


	//----- nvinfo : EIATTR_MAX_THREADS
	.align		4
.L_3693:
        /*012c*/ 	.byte	0x04, 0x05
        /*012e*/ 	.short	(.L_3695 - .L_3694)
.L_3694:
        /*0130*/ 	.word	0x00000400
        /*0134*/ 	.word	0x00000001
        /*0138*/ 	.word	0x00000001


	//----- nvinfo : EIATTR_CRS_STACK_SIZE
	.align		4
.L_3695:
        /*013c*/ 	.byte	0x04, 0x1e
        /*013e*/ 	.short	(.L_3697 - .L_3696)
.L_3696:
        /*0140*/ 	.word	0x00000000


	//----- nvinfo : EIATTR_CBANK_PARAM_SIZE
	.align		4
.L_3697:
        /*0144*/ 	.byte	0x03, 0x19
        /*0146*/ 	.short	0x0128


	//----- nvinfo : EIATTR_PARAM_CBANK
	.align		4
        /*0148*/ 	.byte	0x04, 0x0a
        /*014a*/ 	.short	(.L_3699 - .L_3698)
	.align		4
.L_3698:
        /*014c*/ 	.word	index@(.nv.constant0._ZN10layer_norm22ln_bwd_finalize_kernelINS_22Kernel_traits_finalizeILj3072E6__halfS2_fS2_fjLb1ELj1024ELj4ENS_18Kernel_traits_baseILj3072ES2_S2_fS2_fjLj1024EEEEELb1ELb1EEEvNS_9BwdParamsE)
        /*0150*/ 	.short	0x0210
        /*0152*/ 	.short	0x0128


	//----- nvinfo : EIATTR_SW_WAR
	.align		4
.L_3699:
        /*0154*/ 	.byte	0x04, 0x36
        /*0156*/ 	.short	(.L_3701 - .L_3700)
.L_3700:
        /*0158*/ 	.word	0x00000008
.L_3701:


//--------------------- .nv.info._ZN10layer_norm13ln_bwd_kernelINS_13Kernel_traitsI6__halfS2_fS2_fjLj3072ELj1ELj1ELj4ELj16ENS_18Kernel_traits_baseILj3072ES2_S2_fS2_fjLj128EEEEELb1ELb1ELb1ELb1EEEvNS_9BwdParamsE --------------------------
	.section	.nv.info._ZN10layer_norm13ln_bwd_kernelINS_13Kernel_traitsI6__halfS2_fS2_fjLj3072ELj1ELj1ELj4ELj16ENS_18Kernel_traits_baseILj3072ES2_S2_fS2_fjLj128EEEEELb1ELb1ELb1ELb1EEEvNS_9BwdParamsE,"",@"SHT_CUDA_INFO"
	.sectionflags	@""
	.align	4


	//----- nvinfo : EIATTR_CUDA_API_VERSION
	.align		4
        /*0000*/ 	.byte	0x04, 0x37
        /*0002*/ 	.short	(.L_3703 - .L_3702)
.L_3702:
        /*0004*/ 	.word	0x00000082


	//----- nvinfo : EIATTR_KPARAM_INFO
	.align		4
.L_3703:
        /*0008*/ 	.byte	0x04, 0x17
        /*000a*/ 	.short	(.L_3705 - .L_3704)
.L_3704:
        /*000c*/ 	.word	0x00000000
        /*0010*/ 	.short	0x0000
        /*0012*/ 	.short	0x0000
        /*0014*/ 	.byte	0x00, 0xf0, 0xa1, 0x04


	//----- nvinfo : EIATTR_SPARSE_MMA_MASK
	.align		4
.L_3705:
        /*0018*/ 	.byte	0x03, 0x50
        /*001a*/ 	.short	0x0000


	//----- nvinfo : EIATTR_MAXREG_COUNT
	.align		4
        /*001c*/ 	.byte	0x03, 0x1b
        /*001e*/ 	.short	0x00ff


	//----- nvinfo : EIATTR_NUM_BARRIERS
	.align		4
        /*0020*/ 	.byte	0x02, 0x4c
        /*0022*/ 	.byte	0x01
	.zero		1


	//----- nvinfo : EIATTR_MERCURY_ISA_VERSION
	.align		4
        /*0024*/ 	.byte	0x03, 0x5f
        /*0026*/ 	.short	0x0101


	//----- nvinfo : EIATTR_COOP_GROUP_MASK_REGIDS
	.align		4
        /*0028*/ 	.byte	0x04, 0x29
        /*002a*/ 	.short	(.L_3707 - .L_3706)


	//   ....[0]....
.L_3706:
        /*002c*/ 	.word	0xffffffff


	//   ....[1]....
        /*0030*/ 	.word	0xffffffff


	//   ....[2]....
        /*0034*/ 	.word	0xffffffff


	//   ....[3]....
        /*0038*/ 	.word	0xffffffff


	//   ....[4]....
        /*003c*/ 	.word	0xffffffff


	//   ....[5]....
        /*0040*/ 	.word	0xffffffff


	//   ....[6]....
        /*0044*/ 	.word	0xffffffff


	//   ....[7]....
        /*0048*/ 	.word	0xffffffff


	//   ....[8]....
        /*004c*/ 	.word	0xffffffff


	//   ....[9]....
        /*0050*/ 	.word	0xffffffff


	//   ....[10]....
        /*0054*/ 	.word	0x050000b6


	//   ....[11]....
        /*0058*/ 	.word	0x050000b6


	//   ....[12]....
        /*005c*/ 	.word	0x050000b6


	//   ....[13]....
        /*0060*/ 	.word	0x050000b6


	//   ....[14]....
        /*0064*/ 	.word	0x050000b6


	//   ....[15]....
        /*0068*/ 	.word	0x050000b6


	//   ....[16]....
        /*006c*/ 	.word	0x050000b6


	//   ....[17]....
        /*0070*/ 	.word	0x050000b6


	//   ....[18]....
        /*0074*/ 	.word	0x050000b6


	//   ....[19]....
        /*0078*/ 	.word	0x050000b6


	//----- nvinfo : EIATTR_COOP_GROUP_INSTR_OFFSETS
	.align		4
.L_3707:
        /*007c*/ 	.byte	0x04, 0x28
        /*007e*/ 	.short	(.L_3709 - .L_3708)


	//   ....[0]....
.L_3708:
        /*0080*/ 	.word	0x00001bb0


	//   ....[1]....
        /*0084*/ 	.word	0x00001bc0


	//   ....[2]....
        /*0088*/ 	.word	0x00001bf0


	//   ....[3]....
        /*008c*/ 	.word	0x00001c00


	//   ....[4]....
        /*0090*/ 	.word	0x00001c30


	//   ....[5]....
        /*0094*/ 	.word	0x00001c40


	//   ....[6]....
        /*0098*/ 	.word	0x00001c70


	//   ....[7]....
        /*009c*/ 	.word	0x00001c80


	//   ....[8]....
        /*00a0*/ 	.word	0x00001cb0


	//   ....[9]....
        /*00a4*/ 	.word	0x00001cc0


	//   ....[10]....
        /*00a8*/ 	.word	0x000050a0


	//   ....[11]....
        /*00ac*/ 	.word	0x000050f0


	//   ....[12]....
        /*00b0*/ 	.word	0x00005160


	//   ....[13]....
        /*00b4*/ 	.word	0x000051c0


	//   ....[14]....
        /*00b8*/ 	.word	0x00005230


	//   ....[15]....
        /*00bc*/ 	.word	0x00005290


	//   ....[16]....
        /*00c0*/ 	.word	0x00005300


	//   ....[17]....
        /*00c4*/ 	.word	0x00005360


	//   ....[18]....
        /*00c8*/ 	.word	0x000053d0


	//   ....[19]....
        /*00cc*/ 	.word	0x00005430


	//----- nvinfo : EIATTR_EXIT_INSTR_OFFSETS
	.align		4
.L_3709:
        /*00d0*/ 	.byte	0x04, 0x1c
        /*00d2*/ 	.short	(.L_3711 - .L_3710)


	//   ....[0]....
.L_3710:
        /*00d4*/ 	.word	0x00005040


	//----- nvinfo : EIATTR_MAX_THREADS
	.align		4
.L_3711:
        /*00d8*/ 	.byte	0x04, 0x05
        /*00da*/ 	.short	(.L_3713 - .L_3712)
.L_3712:
        /*00dc*/ 	.word	0x00000080
        /*00e0*/ 	.word	0x00000001
        /*00e4*/ 	.word	0x00000001


	//----- nvinfo : EIATTR_CRS_STACK_SIZE
	.align		4
.L_3713:
        /*00e8*/ 	.byte	0x04, 0x1e
        /*00ea*/ 	.short	(.L_3715 - .L_3714)
.L_3714:
        /*00ec*/ 	.word	0x00000000


	//----- nvinfo : EIATTR_CBANK_PARAM_SIZE
	.align		4
.L_3715:
        /*00f0*/ 	.byte	0x03, 0x19
        /*00f2*/ 	.short	0x0128


	//----- nvinfo : EIATTR_PARAM_CBANK
	.align		4
        /*00f4*/ 	.byte	0x04, 0x0a
        /*00f6*/ 	.short	(.L_3717 - .L_3716)
	.align		4
.L_3716:
        /*00f8*/ 	.word	index@(.nv.constant0._ZN10layer_norm13ln_bwd_kernelINS_13Kernel_traitsI6__halfS2_fS2_fjLj3072ELj1ELj1ELj4ELj16ENS_18Kernel_traits_baseILj3072ES2_S2_fS2_fjLj128EEEEELb1ELb1ELb1ELb1EEEvNS_9BwdParamsE)
        /*00fc*/ 	.short	0x0210
        /*00fe*/ 	.short	0x0128


	//----- nvinfo : EIATTR_SW_WAR
	.align		4
.L_3717:
        /*0100*/ 	.byte	0x04, 0x36
        /*0102*/ 	.short	(.L_3719 - .L_3718)
.L_3718:
        /*0104*/ 	.word	0x00000008
.L_3719:


//--------------------- .nv.info._ZN10layer_norm13ln_bwd_kernelINS_13Kernel_traitsIf6__halffS2_fjLj3072ELj1ELj1ELj4ELj16ENS_18Kernel_traits_baseILj3072EfS2_fS2_fjLj128EEEEELb0ELb0ELb0ELb0EEEvNS_9BwdParamsE --------------------------
	.section	.nv.info._ZN10layer_norm13ln_bwd_kernelINS_13Kernel_traitsIf6__halffS2_fjLj3072ELj1ELj1ELj4ELj16ENS_18Kernel_traits_baseILj3072EfS2_fS2_fjLj128EEEEELb0ELb0ELb0ELb0EEEvNS_9BwdParamsE,"",@"SHT_CUDA_INFO"
	.sectionflags	@""
	.align	4


	//----- nvinfo : EIATTR_CUDA_API_VERSION
	.align		4
        /*0000*/ 	.byte	0x04, 0x37
        /*0002*/ 	.short	(.L_3721 - .L_3720)
.L_3720:
        /*0004*/ 	.word	0x00000082


	//----- nvinfo : EIATTR_KPARAM_INFO
	.align		4
.L_3721:
        /*0008*/ 	.byte	0x04, 0x17
        /*000a*/ 	.short	(.L_3723 - .L_3722)
.L_3722:
        /*000c*/ 	.word	0x00000000
        /*0010*/ 	.short	0x0000
        /*0012*/ 	.short	0x0000
        /*0014*/ 	.byte	0x00, 0xf0, 0xa1, 0x04


	//----- nvinfo : EIATTR_SPARSE_MMA_MASK
	.align		4
.L_3723:
        /*0018*/ 	.byte	0x03, 0x50
        /*001a*/ 	.short	0x0000


	//----- nvinfo : EIATTR_MAXREG_COUNT
	.align		4
        /*001c*/ 	.byte	0x03, 0x1b
        /*001e*/ 	.short	0x00ff


	//----- nvinfo : EIATTR_NUM_BARRIERS
	.align		4
        /*0020*/ 	.byte	0x02, 0x4c
        /*0022*/ 	.byte	0x01
	.zero		1


	//----- nvinfo : EIATTR_MERCURY_ISA_VERSION
	.align		4
        /*0024*/ 	.byte	0x03, 0x5f
        /*0026*/ 	.short	0x0101


	//----- nvinfo : EIATTR_COOP_GROUP_MASK_REGIDS
	.align		4
        /*0028*/ 	.byte	0x04, 0x29
        /*002a*/ 	.short	(.L_3725 - .L_3724)


	//   ....[0]....
.L_3724:
        /*002c*/ 	.word	0xffffffff


	//   ....[1]....
        /*0030*/ 	.word	0xffffffff


	//   ....[2]....
        /*0034*/ 	.word	0xffffffff


	//   ....[3]....
        /*0038*/ 	.word	0xffffffff


	//   ....[4]....
        /*003c*/ 	.word	0xffffffff


	//   ....[5]....
        /*0040*/ 	.word	0xffffffff


	//   ....[6]....
        /*0044*/ 	.word	0xffffffff


	//   ....[7]....
        /*0048*/ 	.word	0xffffffff


	//   ....[8]....
        /*004c*/ 	.word	0xffffffff


	//   ....[9]....
        /*0050*/ 	.word	0xffffffff


	//   ....[10]....
        /*0054*/ 	.word	0x05000077


	//   ....[11]....
        /*0058*/ 	.word	0x05000077


	//   ....[12]....
        /*005c*/ 	.word	0x05000077


	//   ....[13]....
        /*0060*/ 	.word	0x05000077


	//   ....[14]....
        /*0064*/ 	.word	0x05000077


	//   ....[15]....
        /*0068*/ 	.word	0x05000077


	//   ....[16]....
        /*006c*/ 	.word	0x05000077


	//   ....[17]....
        /*0070*/ 	.word	0x05000077


	//   ....[18]....
        /*0074*/ 	.word	0x05000077


	//   ....[19]....
        /*0078*/ 	.word	0x05000077


	//----- nvinfo : EIATTR_COOP_GROUP_INSTR_OFFSETS
	.align		4
.L_3725:
        /*007c*/ 	.byte	0x04, 0x28
        /*007e*/ 	.short	(.L_3727 - .L_3726)


	//   ....[0]....
.L_3726:
        /*0080*/ 	.word	0x00001570


	//   ....[1]....
        /*0084*/ 	.word	0x00001580


	//   ....[2]....
        /*0088*/ 	.word	0x000015b0


	//   ....[3]....
        /*008c*/ 	.word	0x000015c0


	//   ....[4]....
        /*0090*/ 	.word	0x000015f0


	//   ....[5]....
        /*0094*/ 	.word	0x00001600


	//   ....[6]....
        /*0098*/ 	.word	0x00001630


	//   ....[7]....
        /*009c*/ 	.word	0x00001640


	//   ....[8]....
        /*00a0*/ 	.word	0x00001670


	//   ....[9]....
        /*00a4*/ 	.word	0x00001680


	//   ....[10]....
        /*00a8*/ 	.word	0x000027b0


	//   ....[11]....
        /*00ac*/ 	.word	0x00002800


	//   ....[12]....
        /*00b0*/ 	.word	0x00002870


	//   ....[13]....
        /*00b4*/ 	.word	0x000028d0


	//   ....[14]....
        /*00b8*/ 	.word	0x00002940


	//   ....[15]....
        /*00bc*/ 	.word	0x000029a0


	//   ....[16]....
        /*00c0*/ 	.word	0x00002a10


	//   ....[17]....
        /*00c4*/ 	.word	0x00002a70


	//   ....[18]....
        /*00c8*/ 	.word	0x00002ae0


	//   ....[19]....
        /*00cc*/ 	.word	0x00002b40


	//----- nvinfo : EIATTR_EXIT_INSTR_OFFSETS
	.align		4
.L_3727:
        /*00d0*/ 	.byte	0x04, 0x1c
        /*00d2*/ 	.short	(.L_3729 - .L_3728)


	//   ....[0]....
.L_3728:
        /*00d4*/ 	.word	0x000026c0


	//   ....[1]....
        /*00d8*/ 	.word	0x00002750


	//----- nvinfo : EIATTR_MAX_THREADS
	.align		4
.L_3729:
        /*00dc*/ 	.byte	0x04, 0x05
        /*00de*/ 	.short	(.L_3731 - .L_3730)
.L_3730:
        /*00e0*/ 	.word	0x00000080
        /*00e4*/ 	.word	0x00000001
        /*00e8*/ 	.word	0x00000001


	//----- nvinfo : EIATTR_CRS_STACK_SIZE
	.align		4
.L_3731:
        /*00ec*/ 	.byte	0x04, 0x1e
        /*00ee*/ 	.short	(.L_3733 - .L_3732)
.L_3732:
        /*00f0*/ 	.word	0x00000000


	//----- nvinfo : EIATTR_CBANK_PARAM_SIZE
	.align		4
.L_3733:
        /*00f4*/ 	.byte	0x03, 0x19
        /*00f6*/ 	.short	0x0128


	//----- nvinfo : EIATTR_PARAM_CBANK
	.align		4
        /*00f8*/ 	.byte	0x04, 0x0a
        /*00fa*/ 	.short	(.L_3735 - .L_3734)
	.align		4
.L_3734:
        /*00fc*/ 	.word	index@(.nv.constant0._ZN10layer_norm13ln_bwd_kernelINS_13Kernel_traitsIf6__halffS2_fjLj3072ELj1ELj1ELj4ELj16ENS_18Kernel_traits_baseILj3072EfS2_fS2_fjLj128EEEEELb0ELb0ELb0ELb0EEEvNS_9BwdParamsE)
        /*0100*/ 	.short	0x0210
        /*0102*/ 	.short	0x0128


	//----- nvinfo : EIATTR_SW_WAR
	.align		4
.L_3735:
        /*0104*/ 	.byte	0x04, 0x36
        /*0106*/ 	.short	(.L_3737 - .L_3736)
.L_3736:
        /*0108*/ 	.word	0x00000008
.L_3737:


//--------------------- .nv.info._ZN10layer_norm13ln_bwd_kernelINS_13Kernel_traitsIf6__halffS2_fjLj3072ELj1ELj1ELj4ELj16ENS_18Kernel_traits_baseILj3072EfS2_fS2_fjLj128EEEEELb0ELb0ELb0ELb1EEEvNS_9BwdParamsE --------------------------
	.section	.nv.info._ZN10layer_norm13ln_bwd_kernelINS_13Kernel_traitsIf6__halffS2_fjLj3072ELj1ELj1ELj4ELj16ENS_18Kernel_traits_baseILj3072EfS2_fS2_fjLj128EEEEELb0ELb0ELb0ELb1EEEvNS_9BwdParamsE,"",@"SHT_CUDA_INFO"
	.sectionflags	@""
	.align	4


	//----- nvinfo : EIATTR_CUDA_API_VERSION
	.align		4
        /*0000*/ 	.byte	0x04, 0x37
        /*0002*/ 	.short	(.L_3739 - .L_3738)
.L_3738:
        /*0004*/ 	.word	0x00000082


	//----- nvinfo : EIATTR_KPARAM_INFO
	.align		4
.L_3739:
        /*0008*/ 	.byte	0x04, 0x17
        /*000a*/ 	.short	(.L_3741 - .L_3740)
.L_3740:
        /*000c*/ 	.word	0x00000000
        /*0010*/ 	.short	0x0000
        /*0012*/ 	.short	0x0000
        /*0014*/ 	.byte	0x00, 0xf0, 0xa1, 0x04


	//----- nvinfo : EIATTR_SPARSE_MMA_MASK
	.align		4
.L_3741:
        /*0018*/ 	.byte	0x03, 0x50
        /*001a*/ 	.short	0x0000


	//----- nvinfo : EIATTR_MAXREG_COUNT
	.align		4
        /*001c*/ 	.byte	0x03, 0x1b
        /*001e*/ 	.short	0x00ff


	//----- nvinfo : EIATTR_NUM_BARRIERS
	.align		4
        /*0020*/ 	.byte	0x02, 0x4c
        /*0022*/ 	.byte	0x01
	.zero		1


	//----- nvinfo : EIATTR_MERCURY_ISA_VERSION
	.align		4
        /*0024*/ 	.byte	0x03, 0x5f
        /*0026*/ 	.short	0x0101


	//----- nvinfo : EIATTR_COOP_GROUP_MASK_REGIDS
	.align		4
        /*0028*/ 	.byte	0x04, 0x29
        /*002a*/ 	.short	(.L_3743 - .L_3742)


	//   ....[0]....
.L_3742:
        /*002c*/ 	.word	0xffffffff


	//   ....[1]....
        /*0030*/ 	.word	0xffffffff


	//   ....[2]....
        /*0034*/ 	.word	0xffffffff


	//   ....[3]....
        /*0038*/ 	.word	0xffffffff


	//   ....[4]....
        /*003c*/ 	.word	0xffffffff


	//   ....[5]....
        /*0040*/ 	.word	0xffffffff


	//   ....[6]....
        /*0044*/ 	.word	0xffffffff


	//   ....[7]....
        /*0048*/ 	.word	0xffffffff


	//   ....[8]....
        /*004c*/ 	.word	0xffffffff


	//   ....[9]....
        /*0050*/ 	.word	0xffffffff


	//   ....[10]....
        /*0054*/ 	.word	0x0500005f


	//   ....[11]....
        /*0058*/ 	.word	0x0500005f


	//   ....[12]....
        /*005c*/ 	.word	0x0500005f


	//   ....[13]....
        /*0060*/ 	.word	0x0500005f


	//   ....[14]....
        /*0064*/ 	.word	0x0500005f


	//   ....[15]....
        /*0068*/ 	.word	0x0500005f


	//   ....[16]....
        /*006c*/ 	.word	0x0500005f


	//   ....[17]....
        /*0070*/ 	.word	0x0500005f


	//   ....[18]....
        /*0074*/ 	.word	0x0500005f


	//   ....[19]....
        /*0078*/ 	.word	0x0500005f


	//----- nvinfo : EIATTR_COOP_GROUP_INSTR_OFFSETS
	.align		4
.L_3743:
        /*007c*/ 	.byte	0x04, 0x28
        /*007e*/ 	.short	(.L_3745 - .L_3744)


	//   ....[0]....
.L_3744:
        /*0080*/ 	.word	0x000014b0


	//   ....[1]....
        /*0084*/ 	.word	0x000014e0


	//   ....[2]....
        /*0088*/ 	.word	0x00001520


	//   ....[3]....
        /*008c*/ 	.word	0x00001530


	//   ....[4]....
        /*0090*/ 	.word	0x00001560


	//   ....[5]....
        /*0094*/ 	.word	0x00001570


	//   ....[6]....
        /*0098*/ 	.word	0x000015a0


	//   ....[7]....
        /*009c*/ 	.word	0x000015b0


	//   ....[8]....
        /*00a0*/ 	.word	0x000015e0


	//   ....[9]....
        /*00a4*/ 	.word	0x000015f0


	//   ....[10]....
        /*00a8*/ 	.word	0x00002820


	//   ....[11]....
        /*00ac*/ 	.word	0x00002870


	//   ....[12]....
        /*00b0*/ 	.word	0x000028e0


	//   ....[13]....
        /*00b4*/ 	.word	0x00002940


	//   ....[14]....
        /*00b8*/ 	.word	0x000029b0


	//   ....[15]....
        /*00bc*/ 	.word	0x00002a10


	//   ....[16]....
        /*00c0*/ 	.word	0x00002a80


	//   ....[17]....
        /*00c4*/ 	.word	0x00002ae0


	//   ....[18]....
        /*00c8*/ 	.word	0x00002b50


	//   ....[19]....
        /*00cc*/ 	.word	0x00002bb0


	//----- nvinfo : EIATTR_EXIT_INSTR_OFFSETS
	.align		4
.L_3745:
        /*00d0*/ 	.byte	0x04, 0x1c
        /*00d2*/ 	.short	(.L_3747 - .L_3746)


	//   ....[0]....
.L_3746:
        /*00d4*/ 	.word	0x000027a0


	//----- nvinfo : EIATTR_MAX_THREADS
	.align		4
.L_3747:
        /*00d8*/ 	.byte	0x04, 0x05
        /*00da*/ 	.short	(.L_3749 - .L_3748)
.L_3748:
        /*00dc*/ 	.word	0x00000080
        /*00e0*/ 	.word	0x00000001
        /*00e4*/ 	.word	0x00000001


	//----- nvinfo : EIATTR_CRS_STACK_SIZE
	.align		4
.L_3749:
        /*00e8*/ 	.byte	0x04, 0x1e
        /*00ea*/ 	.short	(.L_3751 - .L_3750)
.L_3750:
        /*00ec*/ 	.word	0x00000000


	//----- nvinfo : EIATTR_CBANK_PARAM_SIZE
	.align		4
.L_3751:
        /*00f0*/ 	.byte	0x03, 0x19
        /*00f2*/ 	.short	0x0128


	//----- nvinfo : EIATTR_PARAM_CBANK
	.align		4
        /*00f4*/ 	.byte	0x04, 0x0a
        /*00f6*/ 	.short	(.L_3753 - .L_3752)
	.align		4
.L_3752:
        /*00f8*/ 	.word	index@(.nv.constant0._ZN10layer_norm13ln_bwd_kernelINS_13Kernel_traitsIf6__halffS2_fjLj3072ELj1ELj1ELj4ELj16ENS_18Kernel_traits_baseILj3072EfS2_fS2_fjLj128EEEEELb0ELb0ELb0ELb1EEEvNS_9BwdParamsE)
        /*00fc*/ 	.short	0x0210
        /*00fe*/ 	.short	0x0128


	//----- nvinfo : EIATTR_SW_WAR
	.align		4
.L_3753:
        /*0100*/ 	.byte	0x04, 0x36
        /*0102*/ 	.short	(.L_3755 - .L_3754)
.L_3754:
        /*0104*/ 	.word	0x00000008
.L_3755:


//--------------------- .nv.info._ZN10layer_norm13ln_bwd_kernelINS_13Kernel_traitsIf6__halffS2_fjLj3072ELj1ELj1ELj4ELj16ENS_18Kernel_traits_baseILj3072EfS2_fS2_fjLj128EEEEELb0ELb0ELb1ELb0EEEvNS_9BwdParamsE --------------------------
	.section	.nv.info._ZN10layer_norm13ln_bwd_kernelINS_13Kernel_traitsIf6__halffS2_fjLj3072ELj1ELj1ELj4ELj16ENS_18Kernel_traits_baseILj3072EfS2_fS2_fjLj128EEEEELb0ELb0ELb1ELb0EEEvNS_9BwdParamsE,"",@"SHT_CUDA_INFO"
	.sectionflags	@""
	.align	4


	//----- nvinfo : EIATTR_CUDA_API_VERSION
	.align		4
        /*0000*/ 	.byte	0x04, 0x37
        /*0002*/ 	.short	(.L_3757 - .L_3756)
.L_3756:
        /*0004*/ 	.word	0x00000082


	//----- nvinfo : EIATTR_KPARAM_INFO
	.align		4
.L_3757:
        /*0008*/ 	.byte	0x04, 0x17
        /*000a*/ 	.short	(.L_3759 - .L_3758)
.L_3758:
        /*000c*/ 	.word	0x00000000
        /*0010*/ 	.short	0x0000
        /*0012*/ 	.short	0x0000
        /*0014*/ 	.byte	0x00, 0xf0, 0xa1, 0x04


	//----- nvinfo : EIATTR_SPARSE_MMA_MASK
	.align		4
.L_3759:
        /*0018*/ 	.byte	0x03, 0x50
        /*001a*/ 	.short	0x0000


	//----- nvinfo : EIATTR_MAXREG_COUNT
	.align		4
        /*001c*/ 	.byte	0x03, 0x1b
        /*001e*/ 	.short	0x00ff


	//----- nvinfo : EIATTR_NUM_BARRIERS
	.align		4
        /*0020*/ 	.byte	0x02, 0x4c
        /*0022*/ 	.byte	0x01
	.zero		1


	//----- nvinfo : EIATTR_MERCURY_ISA_VERSION
	.align		4
        /*0024*/ 	.byte	0x03, 0x5f
        /*0026*/ 	.short	0x0101


	//----- nvinfo : EIATTR_COOP_GROUP_MASK_REGIDS
	.align		4
        /*0028*/ 	.byte	0x04, 0x29
        /*002a*/ 	.short	(.L_3761 - .L_3760)


	//   ....[0]....
.L_3760:
        /*002c*/ 	.word	0xffffffff


	//   ....[1]....
        /*0030*/ 	.word	0xffffffff


	//   ....[2]....
        /*0034*/ 	.word	0xffffffff


	//   ....[3]....
        /*0038*/ 	.word	0xffffffff


	//   ....[4]....
        /*003c*/ 	.word	0xffffffff


	//   ....[5]....
        /*0040*/ 	.word	0xffffffff


	//   ....[6]....
        /*0044*/ 	.word	0xffffffff


	//   ....[7]....
        /*0048*/ 	.word	0xffffffff


	//   ....[8]....
        /*004c*/ 	.word	0xffffffff


	//   ....[9]....
        /*0050*/ 	.word	0xffffffff


	//   ....[10]....
        /*0054*/ 	.word	0x0500007a


	//   ....[11]....
        /*0058*/ 	.word	0x0500007a


	//   ....[12]....
        /*005c*/ 	.word	0x0500007a


	//   ....[13]....
        /*0060*/ 	.word	0x0500007a


	//   ....[14]....
        /*0064*/ 	.word	0x0500007a


	//   ....[15]....
        /*0068*/ 	.word	0x0500007a


	//   ....[16]....
        /*006c*/ 	.word	0x0500007a


	//   ....[17]....
        /*0070*/ 	.word	0x0500007a


	//   ....[18]....
        /*0074*/ 	.word	0x0500007a


	//   ....[19]....
        /*0078*/ 	.word	0x0500007a


	//----- nvinfo : EIATTR_COOP_GROUP_INSTR_OFFSETS
	.align		4
.L_3761:
        /*007c*/ 	.byte	0x04, 0x28
        /*007e*/ 	.short	(.L_3763 - .L_3762)


	//   ....[0]....
.L_3762:
        /*0080*/ 	.word	0x000017b0


	//   ....[1]....
        /*0084*/ 	.word	0x000017c0


	//   ....[2]....
        /*0088*/ 	.word	0x000017f0


	//   ....[3]....
        /*008c*/ 	.word	0x00001800


	//   ....[4]....
        /*0090*/ 	.word	0x00001830


	//   ....[5]....
        /*0094*/ 	.word	0x00001840


	//   ....[6]....
        /*0098*/ 	.word	0x00001870


	//   ....[7]....
        /*009c*/ 	.word	0x00001880


	//   ....[8]....
        /*00a0*/ 	.word	0x000018b0


	//   ....[9]....
        /*00a4*/ 	.word	0x000018c0


	//   ....[10]....
        /*00a8*/ 	.word	0x00003b20


	//   ....[11]....
        /*00ac*/ 	.word	0x00003b70


	//   ....[12]....
        /*00b0*/ 	.word	0x00003be0


	//   ....[13]....
        /*00b4*/ 	.word	0x00003c40


	//   ....[14]....
        /*00b8*/ 	.word	0x00003cb0


	//   ....[15]....
        /*00bc*/ 	.word	0x00003d10


	//   ....[16]....
        /*00c0*/ 	.word	0x00003d80


	//   ....[17]....
        /*00c4*/ 	.word	0x00003de0


	//   ....[18]....
        /*00c8*/ 	.word	0x00003e50


	//   ....[19]....
        /*00cc*/ 	.word	0x00003eb0


	//----- nvinfo : EIATTR_EXIT_INSTR_OFFSETS
	.align		4
.L_3763:
        /*00d0*/ 	.byte	0x04, 0x1c
        /*00d2*/ 	.short	(.L_3765 - .L_3764)


	//   ....[0]....
.L_3764:
        /*00d4*/ 	.word	0x00003a30


	//   ....[1]....
        /*00d8*/ 	.word	0x00003ac0


	//----- nvinfo : EIATTR_MAX_THREADS
	.align		4
.L_3765:
        /*00dc*/ 	.byte	0x04, 0x05
        /*00de*/ 	.short	(.L_3767 - .L_3766)
.L_3766:
        /*00e0*/ 	.word	0x00000080
        /*00e4*/ 	.word	0x00000001
        /*00e8*/ 	.word	0x00000001


	//----- nvinfo : EIATTR_CRS_STACK_SIZE
	.align		4
.L_3767:
        /*00ec*/ 	.byte	0x04, 0x1e
        /*00ee*/ 	.short	(.L_3769 - .L_3768)
.L_3768:
        /*00f0*/ 	.word	0x00000000


	//----- nvinfo : EIATTR_CBANK_PARAM_SIZE
	.align		4
.L_3769:
        /*00f4*/ 	.byte	0x03, 0x19
        /*00f6*/ 	.short	0x0128


	//----- nvinfo : EIATTR_PARAM_CBANK
	.align		4
        /*00f8*/ 	.byte	0x04, 0x0a
        /*00fa*/ 	.short	(.L_3771 - .L_3770)
	.align		4
.L_3770:
        /*00fc*/ 	.word	index@(.nv.constant0._ZN10layer_norm13ln_bwd_kernelINS_13Kernel_traitsIf6__halffS2_fjLj3072ELj1ELj1ELj4ELj16ENS_18Kernel_traits_baseILj3072EfS2_fS2_fjLj128EEEEELb0ELb0ELb1ELb0EEEvNS_9BwdParamsE)
        /*0100*/ 	.short	0x0210
        /*0102*/ 	.short	0x0128


	//----- nvinfo : EIATTR_SW_WAR
	.align		4
.L_3771:
        /*0104*/ 	.byte	0x04, 0x36
        /*0106*/ 	.short	(.L_3773 - .L_3772)
.L_3772:
        /*0108*/ 	.word	0x00000008
.L_3773:


//--------------------- .nv.info._ZN10layer_norm13ln_bwd_kernelINS_13Kernel_traitsIf6__halffS2_fjLj3072ELj1ELj1ELj4ELj16ENS_18Kernel_traits_baseILj3072EfS2_fS2_fjLj128EEEEELb0ELb0ELb1ELb1EEEvNS_9BwdParamsE --------------------------
	.section	.nv.info._ZN10layer_norm13ln_bwd_kernelINS_13Kernel_traitsIf6__halffS2_fjLj3072ELj1ELj1ELj4ELj16ENS_18Kernel_traits_baseILj3072EfS2_fS2_fjLj128EEEEELb0ELb0ELb1ELb1EEEvNS_9BwdParamsE,"",@"SHT_CUDA_INFO"
	.sectionflags	@""
	.align	4


	//----- nvinfo : EIATTR_CUDA_API_VERSION
	.align		4
        /*0000*/ 	.byte	0x04, 0x37
        /*0002*/ 	.short	(.L_3775 - .L_3774)
.L_3774:
        /*0004*/ 	.word	0x00000082


	//----- nvinfo : EIATTR_KPARAM_INFO
	.align		4
.L_3775:
        /*0008*/ 	.byte	0x04, 0x17
        /*000a*/ 	.short	(.L_3777 - .L_3776)
.L_3776:
        /*000c*/ 	.word	0x00000000
        /*0010*/ 	.short	0x0000
        /*0012*/ 	.short	0x0000
        /*0014*/ 	.byte	0x00, 0xf0, 0xa1, 0x04


	//----- nvinfo : EIATTR_SPARSE_MMA_MASK
	.align		4
.L_3777:
        /*0018*/ 	.byte	0x03, 0x50
        /*001a*/ 	.short	0x0000


	//----- nvinfo : EIATTR_MAXREG_COUNT
	.align		4
        /*001c*/ 	.byte	0x03, 0x1b
        /*001e*/ 	.short	0x00ff


	//----- nvinfo : EIATTR_NUM_BARRIERS
	.align		4
        /*0020*/ 	.byte	0x02, 0x4c
        /*0022*/ 	.byte	0x01
	.zero		1


	//----- nvinfo : EIATTR_MERCURY_ISA_VERSION
	.align		4
        /*0024*/ 	.byte	0x03, 0x5f
        /*0026*/ 	.short	0x0101


	//----- nvinfo : EIATTR_COOP_GROUP_MASK_REGIDS
	.align		4
        /*0028*/ 	.byte	0x04, 0x29
        /*002a*/ 	.short	(.L_3779 - .L_3778)


	//   ....[0]....
.L_3778:
        /*002c*/ 	.word	0xffffffff


	//   ....[1]....
        /*0030*/ 	.word	0xffffffff


	//   ....[2]....
        /*0034*/ 	.word	0xffffffff


	//   ....[3]....
        /*0038*/ 	.word	0xffffffff


	//   ....[4]....
        /*003c*/ 	.word	0xffffffff


	//   ....[5]....
        /*0040*/ 	.word	0xffffffff


	//   ....[6]....
        /*0044*/ 	.word	0xffffffff


	//   ....[7]....
        /*0048*/ 	.word	0xffffffff


	//   ....[8]....
        /*004c*/ 	.word	0xffffffff


	//   ....[9]....
        /*0050*/ 	.word	0xffffffff


	//   ....[10]....
        /*0054*/ 	.word	0x050000b1


	//   ....[11]....
        /*0058*/ 	.word	0x050000b1


	//   ....[12]....
        /*005c*/ 	.word	0x050000b1


	//   ....[13]....
        /*0060*/ 	.word	0x050000b1


	//   ....[14]....
        /*0064*/ 	.word	0x050000b1


	//   ....[15]....
        /*0068*/ 	.word	0x050000b1


	//   ....[16]....
        /*006c*/ 	.word	0x050000b1


	//   ....[17]....
        /*0070*/ 	.word	0x050000b1


	//   ....[18]....
        /*0074*/ 	.word	0x050000b1


	//   ....[19]....
        /*0078*/ 	.word	0x050000b1


	//----- nvinfo : EIATTR_COOP_GROUP_INSTR_OFFSETS
	.align		4
.L_3779:
        /*007c*/ 	.byte	0x04, 0x28
        /*007e*/ 	.short	(.L_3781 - .L_3780)


	//   ....[0]....
.L_3780:
        /*0080*/ 	.word	0x00001610


	//   ....[1]....
        /*0084*/ 	.word	0x00001620


	//   ....[2]....
        /*0088*/ 	.word	0x00001650


	//   ....[3]....
        /*008c*/ 	.word	0x00001660


	//   ....[4]....
        /*0090*/ 	.word	0x00001690


	//   ....[5]....
        /*0094*/ 	.word	0x000016a0


	//   ....[6]....
        /*0098*/ 	.word	0x000016d0


	//   ....[7]....
        /*009c*/ 	.word	0x000016e0


	//   ....[8]....
        /*00a0*/ 	.word	0x00001710


	//   ....[9]....
        /*00a4*/ 	.word	0x00001720


	//   ....[10]....
        /*00a8*/ 	.word	0x00003670


	//   ....[11]....
        /*00ac*/ 	.word	0x000036c0


	//   ....[12]....
        /*00b0*/ 	.word	0x00003730


	//   ....[13]....
        /*00b4*/ 	.word	0x00003790


	//   ....[14]....
        /*00b8*/ 	.word	0x00003800


	//   ....[15]....
        /*00bc*/ 	.word	0x00003860


	//   ....[16]....
        /*00c0*/ 	.word	0x000038d0


	//   ....[17]....
        /*00c4*/ 	.word	0x00003930


	//   ....[18]....
        /*00c8*/ 	.word	0x000039a0


	//   ....[19]....
        /*00cc*/ 	.word	0x00003a00


	//----- nvinfo : EIATTR_EXIT_INSTR_OFFSETS
	.align		4
.L_3781:
        /*00d0*/ 	.byte	0x04, 0x1c
        /*00d2*/ 	.short	(.L_3783 - .L_3782)


	//   ....[0]....
.L_3782:
        /*00d4*/ 	.word	0x00003610


	//----- nvinfo : EIATTR_MAX_THREADS
	.align		4
.L_3783:
        /*00d8*/ 	.byte	0x04, 0x05
        /*00da*/ 	.short	(.L_3785 - .L_3784)
.L_3784:
        /*00dc*/ 	.word	0x00000080
        /*00e0*/ 	.word	0x00000001
        /*00e4*/ 	.word	0x00000001


	//----- nvinfo : EIATTR_CRS_STACK_SIZE
	.align		4
.L_3785:
        /*00e8*/ 	.byte	0x04, 0x1e
        /*00ea*/ 	.short	(.L_3787 - .L_3786)
.L_3786:
        /*00ec*/ 	.word	0x00000000


	//----- nvinfo : EIATTR_CBANK_PARAM_SIZE
	.align		4
.L_3787:
        /*00f0*/ 	.byte	0x03, 0x19
        /*00f2*/ 	.short	0x0128


	//----- nvinfo : EIATTR_PARAM_CBANK
	.align		4
        /*00f4*/ 	.byte	0x04, 0x0a
        /*00f6*/ 	.short	(.L_3789 - .L_3788)
	.align		4
.L_3788:
        /*00f8*/ 	.word	index@(.nv.constant0._ZN10layer_norm13ln_bwd_kernelINS_13Kernel_traitsIf6__halffS2_fjLj3072ELj1ELj1ELj4ELj16ENS_18Kernel_traits_baseILj3072EfS2_fS2_fjLj128EEEEELb0ELb0ELb1ELb1EEEvNS_9BwdParamsE)
        /*00fc*/ 	.short	0x0210
        /*00fe*/ 	.short	0x0128


	//----- nvinfo : EIATTR_SW_WAR
	.align		4
.L_3789:
        /*0100*/ 	.byte	0x04, 0x36
        /*0102*/ 	.short	(.L_3791 - .L_3790)
.L_3790:
        /*0104*/ 	.word	0x00000008
.L_3791:


//--------------------- .nv.info._ZN10layer_norm13ln_bwd_kernelINS_13Kernel_traitsIf6__halffS2_fjLj3072ELj1ELj1ELj4ELj16ENS_18Kernel_traits_baseILj3072EfS2_fS2_fjLj128EEEEELb0ELb1ELb0ELb0EEEvNS_9BwdParamsE --------------------------
	.section	.nv.info._ZN10layer_norm13ln_bwd_kernelINS_13Kernel_traitsIf6__halffS2_fjLj3072ELj1ELj1ELj4ELj16ENS_18Kernel_traits_baseILj3072EfS2_fS2_fjLj128EEEEELb0ELb1ELb0ELb0EEEvNS_9BwdParamsE,"",@"SHT_CUDA_INFO"
	.sectionflags	@""
	.align	4


	//----- nvinfo : EIATTR_CUDA_API_VERSION
	.align		4
        /*0000*/ 	.byte	0x04, 0x37
        /*0002*/ 	.short	(.L_3793 - .L_3792)
.L_3792:
        /*0004*/ 	.word	0x00000082


	//----- nvinfo : EIATTR_KPARAM_INFO
	.align		4
.L_3793:
        /*0008*/ 	.byte	0x04, 0x17
        /*000a*/ 	.short	(.L_3795 - .L_3794)
.L_3794:
        /*000c*/ 	.word	0x00000000
        /*0010*/ 	.short	0x0000
        /*0012*/ 	.short	0x0000
        /*0014*/ 	.byte	0x00, 0xf0, 0xa1, 0x04


	//----- nvinfo : EIATTR_SPARSE_MMA_MASK
	.align		4
.L_3795:
        /*0018*/ 	.byte	0x03, 0x50
        /*001a*/ 	.short	0x0000


	//----- nvinfo : EIATTR_MAXREG_COUNT
	.align		4
        /*001c*/ 	.byte	0x03, 0x1b
        /*001e*/ 	.short	0x00ff


	//----- nvinfo : EIATTR_NUM_BARRIERS
	.align		4
        /*0020*/ 	.byte	0x02, 0x4c
        /*0022*/ 	.byte	0x01
	.zero		1


	//----- nvinfo : EIATTR_MERCURY_ISA_VERSION
	.align		4
        /*0024*/ 	.byte	0x03, 0x5f
        /*0026*/ 	.short	0x0101


	//----- nvinfo : EIATTR_COOP_GROUP_MASK_REGIDS
	.align		4
        /*0028*/ 	.byte	0x04, 0x29
        /*002a*/ 	.short	(.L_3797 - .L_3796)


	//   ....[0]....
.L_3796:
        /*002c*/ 	.word	0xffffffff


	//   ....[1]....
        /*0030*/ 	.word	0xffffffff


	//   ....[2]....
        /*0034*/ 	.word	0xffffffff


	//   ....[3]....
        /*0038*/ 	.word	0xffffffff


	//   ....[4]....
        /*003c*/ 	.word	0xffffffff


	//   ....[5]....
        /*0040*/ 	.word	0xffffffff


	//   ....[6]....
        /*0044*/ 	.word	0xffffffff


	//   ....[7]....
        /*0048*/ 	.word	0xffffffff


	//   ....[8]....
        /*004c*/ 	.word	0xffffffff


	//   ....[9]....
        /*0050*/ 	.word	0xffffffff


	//   ....[10]....
        /*0054*/ 	.word	0x050000ba


	//   ....[11]....
        /*0058*/ 	.word	0x050000ba


	//   ....[12]....
        /*005c*/ 	.word	0x050000ba


	//   ....[13]....
        /*0060*/ 	.word	0x050000ba


	//   ....[14]....
        /*0064*/ 	.word	0x050000ba


	//   ....[15]....
        /*0068*/ 	.word	0x050000ba


	//   ....[16]....
        /*006c*/ 	.word	0x050000ba


	//   ....[17]....
        /*0070*/ 	.word	0x050000ba


	//   ....[18]....
        /*0074*/ 	.word	0x050000ba


	//   ....[19]....
        /*0078*/ 	.word	0x050000ba


	//----- nvinfo : EIATTR_COOP_GROUP_INSTR_OFFSETS
	.align		4
.L_3797:
        /*007c*/ 	.byte	0x04, 0x28
        /*007e*/ 	.short	(.L_3799 - .L_3798)


	//   ....[0]....
.L_3798:
        /*0080*/ 	.word	0x000016f0


	//   ....[1]....
        /*0084*/ 	.word	0x00001700


	//   ....[2]....
        /*0088*/ 	.word	0x00001730


	//   ....[3]....
        /*008c*/ 	.word	0x00001740


	//   ....[4]....
        /*0090*/ 	.word	0x00001770


	//   ....[5]....
        /*0094*/ 	.word	0x00001780


	//   ....[6]....
        /*0098*/ 	.word	0x000017b0


	//   ....[7]....
        /*009c*/ 	.word	0x000017c0


	//   ....[8]....
        /*00a0*/ 	.word	0x000017f0


	//   ....[9]....
        /*00a4*/ 	.word	0x00001800


	//   ....[10]....
        /*00a8*/ 	.word	0x00002f60


	//   ....[11]....
        /*00ac*/ 	.word	0x00002fb0


	//   ....[12]....
        /*00b0*/ 	.word	0x00003020


	//   ....[13]....
        /*00b4*/ 	.word	0x00003080


	//   ....[14]....
        /*00b8*/ 	.word	0x000030f0


	//   ....[15]....
        /*00bc*/ 	.word	0x00003150


	//   ....[16]....
        /*00c0*/ 	.word	0x000031c0


	//   ....[17]....
        /*00c4*/ 	.word	0x00003220


	//   ....[18]....
        /*00c8*/ 	.word	0x00003290


	//   ....[19]....
        /*00cc*/ 	.word	0x000032f0


	//----- nvinfo : EIATTR_EXIT_INSTR_OFFSETS
	.align		4
.L_3799:
        /*00d0*/ 	.byte	0x04, 0x1c
        /*00d2*/ 	.short	(.L_3801 - .L_3800)


	//   ....[0]....
.L_3800:
        /*00d4*/ 	.word	0x00002e30


	//   ....[1]....
        /*00d8*/ 	.word	0x00002f00


	//----- nvinfo : EIATTR_MAX_THREADS
	.align		4
.L_3801:
        /*00dc*/ 	.byte	0x04, 0x05
        /*00de*/ 	.short	(.L_3803 - .L_3802)
.L_3802:
        /*00e0*/ 	.word	0x00000080
        /*00e4*/ 	.word	0x00000001
        /*00e8*/ 	.word	0x00000001


	//----- nvinfo : EIATTR_CRS_STACK_SIZE
	.align		4
.L_3803:
        /*00ec*/ 	.byte	0x04, 0x1e
        /*00ee*/ 	.short	(.L_3805 - .L_3804)
.L_3804:
        /*00f0*/ 	.word	0x00000000


	//----- nvinfo : EIATTR_CBANK_PARAM_SIZE
	.align		4
.L_3805:
        /*00f4*/ 	.byte	0x03, 0x19
        /*00f6*/ 	.short	0x0128


	//----- nvinfo : EIATTR_PARAM_CBANK
	.align		4
        /*00f8*/ 	.byte	0x04, 0x0a
        /*00fa*/ 	.short	(.L_3807 - .L_3806)
	.align		4
.L_3806:
        /*00fc*/ 	.word	index@(.nv.constant0._ZN10layer_norm13ln_bwd_kernelINS_13Kernel_traitsIf6__halffS2_fjLj3072ELj1ELj1ELj4ELj16ENS_18Kernel_traits_baseILj3072EfS2_fS2_fjLj128EEEEELb0ELb1ELb0ELb0EEEvNS_9BwdParamsE)
        /*0100*/ 	.short	0x0210
        /*0102*/ 	.short	0x0128


	//----- nvinfo : EIATTR_SW_WAR
	.align		4
.L_3807:
        /*0104*/ 	.byte	0x04, 0x36
        /*0106*/ 	.short	(.L_3809 - .L_3808)
.L_3808:
        /*0108*/ 	.word	0x00000008
.L_3809:


//--------------------- .nv.info._ZN10layer_norm13ln_bwd_kernelINS_13Kernel_traitsIf6__halffS2_fjLj3072ELj1ELj1ELj4ELj16ENS_18Kernel_traits_baseILj3072EfS2_fS2_fjLj128EEEEELb0ELb1ELb0ELb1EEEvNS_9BwdParamsE --------------------------
	.section	.nv.info._ZN10layer_norm13ln_bwd_kernelINS_13Kernel_traitsIf6__halffS2_fjLj3072ELj1ELj1ELj4ELj16ENS_18Kernel_traits_baseILj3072EfS2_fS2_fjLj128EEEEELb0ELb1ELb0ELb1EEEvNS_9BwdParamsE,"",@"SHT_CUDA_INFO"
	.sectionflags	@""
	.align	4


	//----- nvinfo : EIATTR_CUDA_API_VERSION
	.align		4
        /*0000*/ 	.byte	0x04, 0x37
        /*0002*/ 	.short	(.L_3811 - .L_3810)
.L_3810:
        /*0004*/ 	.word	0x00000082


	//----- nvinfo : EIATTR_KPARAM_INFO
	.align		4
.L_3811:
        /*0008*/ 	.byte	0x04, 0x17
        /*000a*/ 	.short	(.L_3813 - .L_3812)
.L_3812:
        /*000c*/ 	.word	0x00000000
        /*0010*/ 	.short	0x0000
        /*0012*/ 	.short	0x0000
        /*0014*/ 	.byte	0x00, 0xf0, 0xa1, 0x04


	//----- nvinfo : EIATTR_SPARSE_MMA_MASK
	.align		4
.L_3813:
        /*0018*/ 	.byte	0x03, 0x50
        /*001a*/ 	.short	0x0000


	//----- nvinfo : EIATTR_MAXREG_COUNT
	.align		4
        /*001c*/ 	.byte	0x03, 0x1b
        /*001e*/ 	.short	0x00ff


	//----- nvinfo : EIATTR_NUM_BARRIERS
	.align		4
        /*0020*/ 	.byte	0x02, 0x4c
        /*0022*/ 	.byte	0x01
	.zero		1


	//----- nvinfo : EIATTR_MERCURY_ISA_VERSION
	.align		4
        /*0024*/ 	.byte	0x03, 0x5f
        /*0026*/ 	.short	0x0101


	//----- nvinfo : EIATTR_COOP_GROUP_MASK_REGIDS
	.align		4
        /*0028*/ 	.byte	0x04, 0x29
        /*002a*/ 	.short	(.L_3815 - .L_3814)


	//   ....[0]....
.L_3814:
        /*002c*/ 	.word	0xffffffff


	//   ....[1]....
        /*0030*/ 	.word	0xffffffff


	//   ....[2]....
        /*0034*/ 	.word	0xffffffff


	//   ....[3]....
        /*0038*/ 	.word	0xffffffff


	//   ....[4]....
        /*003c*/ 	.word	0xffffffff


	//   ....[5]....
        /*0040*/ 	.word	0xffffffff


	//   ....[6]....
        /*0044*/ 	.word	0xffffffff


	//   ....[7]....
        /*0048*/ 	.word	0xffffffff


	//   ....[8]....
        /*004c*/ 	.word	0xffffffff


	//   ....[9]....
        /*0050*/ 	.word	0xffffffff


	//   ....[10]....
        /*0054*/ 	.word	0x050000d1


	//   ....[11]....
        /*0058*/ 	.word	0x050000d1


	//   ....[12]....
        /*005c*/ 	.word	0x050000d1


	//   ....[13]....
        /*0060*/ 	.word	0x050000d1


	//   ....[14]....
        /*0064*/ 	.word	0x050000d1


	//   ....[15]....
        /*0068*/ 	.word	0x050000d1


	//   ....[16]....
        /*006c*/ 	.word	0x050000d1


	//   ....[17]....
        /*0070*/ 	.word	0x050000d1


	//   ....[18]....
        /*0074*/ 	.word	0x050000d1


	//   ....[19]....
        /*0078*/ 	.word	0x050000d1


	//----- nvinfo : EIATTR_COOP_GROUP_INSTR_OFFSETS
	.align		4
.L_3815:
        /*007c*/ 	.byte	0x04, 0x28
        /*007e*/ 	.short	(.L_3817 - .L_3816)


	//   ....[0]....
.L_3816:
        /*0080*/ 	.word	0x00001680


	//   ....[1]....
        /*0084*/ 	.word	0x00001690


	//   ....[2]....
        /*0088*/ 	.word	0x000016c0


	//   ....[3]....
        /*008c*/ 	.word	0x000016d0


	//   ....[4]....
        /*0090*/ 	.word	0x00001700


	//   ....[5]....
        /*0094*/ 	.word	0x00001710


	//   ....[6]....
        /*0098*/ 	.word	0x00001740


	//   ....[7]....
        /*009c*/ 	.word	0x00001750


	//   ....[8]....
        /*00a0*/ 	.word	0x00001780


	//   ....[9]....
        /*00a4*/ 	.word	0x00001790


	//   ....[10]....
        /*00a8*/ 	.word	0x00003030


	//   ....[11]....
        /*00ac*/ 	.word	0x00003080


	//   ....[12]....
        /*00b0*/ 	.word	0x000030f0


	//   ....[13]....
        /*00b4*/ 	.word	0x00003150


	//   ....[14]....
        /*00b8*/ 	.word	0x000031c0


	//   ....[15]....
        /*00bc*/ 	.word	0x00003220


	//   ....[16]....
        /*00c0*/ 	.word	0x00003290


	//   ....[17]....
        /*00c4*/ 	.word	0x000032f0


	//   ....[18]....
        /*00c8*/ 	.word	0x00003360


	//   ....[19]....
        /*00cc*/ 	.word	0x000033c0


	//----- nvinfo : EIATTR_EXIT_INSTR_OFFSETS
	.align		4
.L_3817:
        /*00d0*/ 	.byte	0x04, 0x1c
        /*00d2*/ 	.short	(.L_3819 - .L_3818)


	//   ....[0]....
.L_3818:
        /*00d4*/ 	.word	0x00002fd0


	//----- nvinfo : EIATTR_MAX_THREADS
	.align		4
.L_3819:
        /*00d8*/ 	.byte	0x04, 0x05
        /*00da*/ 	.short	(.L_3821 - .L_3820)
.L_3820:
        /*00dc*/ 	.word	0x00000080
        /*00e0*/ 	.word	0x00000001
        /*00e4*/ 	.word	0x00000001


	//----- nvinfo : EIATTR_CRS_STACK_SIZE
	.align		4
.L_3821:
        /*00e8*/ 	.byte	0x04, 0x1e
        /*00ea*/ 	.short	(.L_3823 - .L_3822)
.L_3822:
        /*00ec*/ 	.word	0x00000000


	//----- nvinfo : EIATTR_CBANK_PARAM_SIZE
	.align		4
.L_3823:
        /*00f0*/ 	.byte	0x03, 0x19
        /*00f2*/ 	.short	0x0128


	//----- nvinfo : EIATTR_PARAM_CBANK
	.align		4
        /*00f4*/ 	.byte	0x04, 0x0a
        /*00f6*/ 	.short	(.L_3825 - .L_3824)
	.align		4
.L_3824:
        /*00f8*/ 	.word	index@(.nv.constant0._ZN10layer_norm13ln_bwd_kernelINS_13Kernel_traitsIf6__halffS2_fjLj3072ELj1ELj1ELj4ELj16ENS_18Kernel_traits_baseILj3072EfS2_fS2_fjLj128EEEEELb0ELb1ELb0ELb1EEEvNS_9BwdParamsE)
        /*00fc*/ 	.short	0x0210
        /*00fe*/ 	.short	0x0128


	//----- nvinfo : EIATTR_SW_WAR
	.align		4
.L_3825:
        /*0100*/ 	.byte	0x04, 0x36
        /*0102*/ 	.short	(.L_3827 - .L_3826)
.L_3826:
        /*0104*/ 	.word	0x00000008
.L_3827:


//--------------------- .nv.info._ZN10layer_norm13ln_bwd_kernelINS_13Kernel_traitsIf6__halffS2_fjLj3072ELj1ELj1ELj4ELj16ENS_18Kernel_traits_baseILj3072EfS2_fS2_fjLj128EEEEELb0ELb1ELb1ELb0EEEvNS_9BwdParamsE --------------------------
	.section	.nv.info._ZN10layer_norm13ln_bwd_kernelINS_13Kernel_traitsIf6__halffS2_fjLj3072ELj1ELj1ELj4ELj16ENS_18Kernel_traits_baseILj3072EfS2_fS2_fjLj128EEEEELb0ELb1ELb1ELb0EEEvNS_9BwdParamsE,"",@"SHT_CUDA_INFO"
	.sectionflags	@""
	.align	4


	//----- nvinfo : EIATTR_CUDA_API_VERSION
	.align		4
        /*0000*/ 	.byte	0x04, 0x37
        /*0002*/ 	.short	(.L_3829 - .L_3828)
.L_3828:
        /*0004*/ 	.word	0x00000082


	//----- nvinfo : EIATTR_KPARAM_INFO
	.align		4
.L_3829:
        /*0008*/ 	.byte	0x04, 0x17
        /*000a*/ 	.short	(.L_3831 - .L_3830)
.L_3830:
        /*000c*/ 	.word	0x00000000
        /*0010*/ 	.short	0x0000
        /*0012*/ 	.short	0x0000
        /*0014*/ 	.byte	0x00, 0xf0, 0xa1, 0x04


	//----- nvinfo : EIATTR_SPARSE_MMA_MASK
	.align		4
.L_3831:
        /*0018*/ 	.byte	0x03, 0x50
        /*001a*/ 	.short	0x0000


	//----- nvinfo : EIATTR_MAXREG_COUNT
	.align		4
        /*001c*/ 	.byte	0x03, 0x1b
        /*001e*/ 	.short	0x00ff


	//----- nvinfo : EIATTR_NUM_BARRIERS
	.align		4
        /*0020*/ 	.byte	0x02, 0x4c
        /*0022*/ 	.byte	0x01
	.zero		1


	//----- nvinfo : EIATTR_MERCURY_ISA_VERSION
	.align		4
        /*0024*/ 	.byte	0x03, 0x5f
        /*0026*/ 	.short	0x0101


	//----- nvinfo : EIATTR_COOP_GROUP_MASK_REGIDS
	.align		4
        /*0028*/ 	.byte	0x04, 0x29
        /*002a*/ 	.short	(.L_3833 - .L_3832)


	//   ....[0]....
.L_3832:
        /*002c*/ 	.word	0xffffffff


	//   ....[1]....
        /*0030*/ 	.word	0xffffffff


	//   ....[2]....
        /*0034*/ 	.word	0xffffffff


	//   ....[3]....
        /*0038*/ 	.word	0xffffffff


	//   ....[4]....
        /*003c*/ 	.word	0xffffffff


	//   ....[5]....
        /*0040*/ 	.word	0xffffffff


	//   ....[6]....
        /*0044*/ 	.word	0xffffffff


	//   ....[7]....
        /*0048*/ 	.word	0xffffffff


	//   ....[8]....
        /*004c*/ 	.word	0xffffffff


	//   ....[9]....
        /*0050*/ 	.word	0xffffffff


	//   ....[10]....
        /*0054*/ 	.word	0x050000be


	//   ....[11]....
        /*0058*/ 	.word	0x050000be


	//   ....[12]....
        /*005c*/ 	.word	0x050000be


	//   ....[13]....
        /*0060*/ 	.word	0x050000be


	//   ....[14]....
        /*0064*/ 	.word	0x050000be


	//   ....[15]....
        /*0068*/ 	.word	0x050000be


	//   ....[16]....
        /*006c*/ 	.word	0x050000be


	//   ....[17]....
        /*0070*/ 	.word	0x050000be


	//   ....[18]....
        /*0074*/ 	.word	0x050000be


	//   ....[19]....
        /*0078*/ 	.word	0x050000be


	//----- nvinfo : EIATTR_COOP_GROUP_INSTR_OFFSETS
	.align		4
.L_3833:
        /*007c*/ 	.byte	0x04, 0x28
        /*007e*/ 	.short	(.L_3835 - .L_3834)


	//   ....[0]....
.L_3834:
        /*0080*/ 	.word	0x00001920


	//   ....[1]....
        /*0084*/ 	.word	0x00001930


	//   ....[2]....
        /*0088*/ 	.word	0x00001960


	//   ....[3]....
        /*008c*/ 	.word	0x00001970


	//   ....[4]....
        /*0090*/ 	.word	0x000019a0


	//   ....[5]....
        /*0094*/ 	.word	0x000019b0


	//   ....[6]....
        /*0098*/ 	.word	0x000019e0


	//   ....[7]....
        /*009c*/ 	.word	0x000019f0


	//   ....[8]....
        /*00a0*/ 	.word	0x00001a20


	//   ....[9]....
        /*00a4*/ 	.word	0x00001a30


	//   ....[10]....
        /*00a8*/ 	.word	0x000045c0


	//   ....[11]....
        /*00ac*/ 	.word	0x00004620


	//   ....[12]....
        /*00b0*/ 	.word	0x00004680


	//   ....[13]....
        /*00b4*/ 	.word	0x000046e0


	//   ....[14]....
        /*00b8*/ 	.word	0x00004750


	//   ....[15]....
        /*00bc*/ 	.word	0x000047b0


	//   ....[16]....
        /*00c0*/ 	.word	0x00004820


	//   ....[17]....
        /*00c4*/ 	.word	0x00004880


	//   ....[18]....
        /*00c8*/ 	.word	0x000048f0


	//   ....[19]....
        /*00cc*/ 	.word	0x00004950


	//----- nvinfo : EIATTR_EXIT_INSTR_OFFSETS
	.align		4
.L_3835:
        /*00d0*/ 	.byte	0x04, 0x1c
        /*00d2*/ 	.short	(.L_3837 - .L_3836)


	//   ....[0]....
.L_3836:
        /*00d4*/ 	.word	0x000044a0


	//   ....[1]....
        /*00d8*/ 	.word	0x00004570


	//----- nvinfo : EIATTR_MAX_THREADS
	.align		4
.L_3837:
        /*00dc*/ 	.byte	0x04, 0x05
        /*00de*/ 	.short	(.L_3839 - .L_3838)
.L_3838:
        /*00e0*/ 	.word	0x00000080
        /*00e4*/ 	.word	0x00000001
        /*00e8*/ 	.word	0x00000001


	//----- nvinfo : EIATTR_CRS_STACK_SIZE
	.align		4
.L_3839:
        /*00ec*/ 	.byte	0x04, 0x1e
        /*00ee*/ 	.short	(.L_3841 - .L_3840)
.L_3840:
        /*00f0*/ 	.word	0x00000000


	//----- nvinfo : EIATTR_CBANK_PARAM_SIZE
	.align		4
.L_3841:
        /*00f4*/ 	.byte	0x03, 0x19
        /*00f6*/ 	.short	0x0128


	//----- nvinfo : EIATTR_PARAM_CBANK
	.align		4
        /*00f8*/ 	.byte	0x04, 0x0a
        /*00fa*/ 	.short	(.L_3843 - .L_3842)
	.align		4
.L_3842:
        /*00fc*/ 	.word	index@(.nv.constant0._ZN10layer_norm13ln_bwd_kernelINS_13Kernel_traitsIf6__halffS2_fjLj3072ELj1ELj1ELj4ELj16ENS_18Kernel_traits_baseILj3072EfS2_fS2_fjLj128EEEEELb0ELb1ELb1ELb0EEEvNS_9BwdParamsE)
        /*0100*/ 	.short	0x0210
        /*0102*/ 	.short	0x0128


	//----- nvinfo : EIATTR_SW_WAR
	.align		4
.L_3843:
        /*0104*/ 	.byte	0x04, 0x36
        /*0106*/ 	.short	(.L_3845 - .L_3844)
.L_3844:
        /*0108*/ 	.word	0x00000008
.L_3845:


//--------------------- .nv.info._ZN10layer_norm13ln_bwd_kernelINS_13Kernel_traitsIf6__halffS2_fjLj3072ELj1ELj1ELj4ELj16ENS_18Kernel_traits_baseILj3072EfS2_fS2_fjLj128EEEEELb0ELb1ELb1ELb1EEEvNS_9BwdParamsE --------------------------
	.section	.nv.info._ZN10layer_norm13ln_bwd_kernelINS_13Kernel_traitsIf6__halffS2_fjLj3072ELj1ELj1ELj4ELj16ENS_18Kernel_traits_baseILj3072EfS2_fS2_fjLj128EEEEELb0ELb1ELb1ELb1EEEvNS_9BwdParamsE,"",@"SHT_CUDA_INFO"
	.sectionflags	@""
	.align	4


	//----- nvinfo : EIATTR_CUDA_API_VERSION
	.align		4
        /*0000*/ 	.byte	0x04, 0x37
        /*0002*/ 	.short	(.L_3847 - .L_3846)
.L_3846:
        /*0004*/ 	.word	0x00000082


	//----- nvinfo : EIATTR_KPARAM_INFO
	.align		4
.L_3847:
        /*0008*/ 	.byte	0x04, 0x17
        /*000a*/ 	.short	(.L_3849 - .L_3848)
.L_3848:
        /*000c*/ 	.word	0x00000000
        /*0010*/ 	.short	0x0000
        /*0012*/ 	.short	0x0000
        /*0014*/ 	.byte	0x00, 0xf0, 0xa1, 0x04


	//----- nvinfo : EIATTR_SPARSE_MMA_MASK
	.align		4
.L_3849:
        /*0018*/ 	.byte	0x03, 0x50
        /*001a*/ 	.short	0x0000


	//----- nvinfo : EIATTR_MAXREG_COUNT
	.align		4
        /*001c*/ 	.byte	0x03, 0x1b
        /*001e*/ 	.short	0x00ff


	//----- nvinfo : EIATTR_NUM_BARRIERS
	.align		4
        /*0020*/ 	.byte	0x02, 0x4c
        /*0022*/ 	.byte	0x01
	.zero		1


	//----- nvinfo : EIATTR_MERCURY_ISA_VERSION
	.align		4
        /*0024*/ 	.byte	0x03, 0x5f
        /*0026*/ 	.short	0x0101


	//----- nvinfo : EIATTR_COOP_GROUP_MASK_REGIDS
	.align		4
        /*0028*/ 	.byte	0x04, 0x29
        /*002a*/ 	.short	(.L_3851 - .L_3850)


	//   ....[0]....
.L_3850:
        /*002c*/ 	.word	0xffffffff


	//   ....[1]....
        /*0030*/ 	.word	0xffffffff


	//   ....[2]....
        /*0034*/ 	.word	0xffffffff


	//   ....[3]....
        /*0038*/ 	.word	0xffffffff


	//   ....[4]....
        /*003c*/ 	.word	0xffffffff


	//   ....[5]....
        /*0040*/ 	.word	0xffffffff


	//   ....[6]....
        /*0044*/ 	.word	0xffffffff


	//   ....[7]....
        /*0048*/ 	.word	0xffffffff


	//   ....[8]....
        /*004c*/ 	.word	0xffffffff


	//   ....[9]....
        /*0050*/ 	.word	0xffffffff


	//   ....[10]....
        /*0054*/ 	.word	0x050000e9


	//   ....[11]....
        /*0058*/ 	.word	0x050000e9


	//   ....[12]....
        /*005c*/ 	.word	0x050000e9


	//   ....[13]....
        /*0060*/ 	.word	0x050000e9


	//   ....[14]....
        /*0064*/ 	.word	0x050000e9


	//   ....[15]....
        /*0068*/ 	.word	0x050000e9


	//   ....[16]....
        /*006c*/ 	.word	0x050000e9


	//   ....[17]....
        /*0070*/ 	.word	0x050000e9


	//   ....[18]....
        /*0074*/ 	.word	0x050000e9


	//   ....[19]....
        /*0078*/ 	.word	0x050000e9


	//----- nvinfo : EIATTR_COOP_GROUP_INSTR_OFFSETS
	.align		4
.L_3851:
        /*007c*/ 	.byte	0x04, 0x28
        /*007e*/ 	.short	(.L_3853 - .L_3852)


	//   ....[0]....
.L_3852:
        /*0080*/ 	.word	0x00001820


	//   ....[1]....
        /*0084*/ 	.word	0x00001830


	//   ....[2]....
        /*0088*/ 	.word	0x00001860


	//   ....[3]....
        /*008c*/ 	.word	0x00001870


	//   ....[4]....
        /*0090*/ 	.word	0x000018a0


	//   ....[5]....
        /*0094*/ 	.word	0x000018b0


	//   ....[6]....
        /*0098*/ 	.word	0x000018e0


	//   ....[7]....
        /*009c*/ 	.word	0x000018f0


	//   ....[8]....
        /*00a0*/ 	.word	0x00001920


	//   ....[9]....
        /*00a4*/ 	.word	0x00001930


	//   ....[10]....
        /*00a8*/ 	.word	0x00004100


	//   ....[11]....
        /*00ac*/ 	.word	0x00004150


	//   ....[12]....
        /*00b0*/ 	.word	0x000041c0


	//   ....[13]....
        /*00b4*/ 	.word	0x00004220


	//   ....[14]....
        /*00b8*/ 	.word	0x00004290


	//   ....[15]....
        /*00bc*/ 	.word	0x000042f0


	//   ....[16]....
        /*00c0*/ 	.word	0x00004360


	//   ....[17]....
        /*00c4*/ 	.word	0x000043c0


	//   ....[18]....
        /*00c8*/ 	.word	0x00004430


	//   ....[19]....
        /*00cc*/ 	.word	0x00004490


	//----- nvinfo : EIATTR_EXIT_INSTR_OFFSETS
	.align		4
.L_3853:
        /*00d0*/ 	.byte	0x04, 0x1c
        /*00d2*/ 	.short	(.L_3855 - .L_3854)


	//   ....[0]....
.L_3854:
        /*00d4*/ 	.word	0x000040a0


	//----- nvinfo : EIATTR_MAX_THREADS
	.align		4
.L_3855:
        /*00d8*/ 	.byte	0x04, 0x05
        /*00da*/ 	.short	(.L_3857 - .L_3856)
.L_3856:
        /*00dc*/ 	.word	0x00000080
        /*00e0*/ 	.word	0x00000001
        /*00e4*/ 	.word	0x00000001


	//----- nvinfo : EIATTR_CRS_STACK_SIZE
	.align		4
.L_3857:
        /*00e8*/ 	.byte	0x04, 0x1e
        /*00ea*/ 	.short	(.L_3859 - .L_3858)
.L_3858:
        /*00ec*/ 	.word	0x00000000


	//----- nvinfo : EIATTR_CBANK_PARAM_SIZE
	.align		4
.L_3859:
        /*00f0*/ 	.byte	0x03, 0x19
        /*00f2*/ 	.short	0x0128


	//----- nvinfo : EIATTR_PARAM_CBANK
	.align		4
        /*00f4*/ 	.byte	0x04, 0x0a
        /*00f6*/ 	.short	(.L_3861 - .L_3860)
	.align		4
.L_3860:
        /*00f8*/ 	.word	index@(.nv.constant0._ZN10layer_norm13ln_bwd_kernelINS_13Kernel_traitsIf6__halffS2_fjLj3072ELj1ELj1ELj4ELj16ENS_18Kernel_traits_baseILj3072EfS2_fS2_fjLj128EEEEELb0ELb1ELb1ELb1EEEvNS_9BwdParamsE)
        /*00fc*/ 	.short	0x0210
        /*00fe*/ 	.short	0x0128


	//----- nvinfo : EIATTR_SW_WAR
	.align		4
.L_3861:
        /*0100*/ 	.byte	0x04, 0x36
        /*0102*/ 	.short	(.L_3863 - .L_3862)
.L_3862:
        /*0104*/ 	.word	0x00000008
.L_3863:


//--------------------- .nv.info._ZN10layer_norm13ln_bwd_kernelINS_13Kernel_traitsIf6__halffS2_fjLj3072ELj1ELj1ELj4ELj16ENS_18Kernel_traits_baseILj3072EfS2_fS2_fjLj128EEEEELb1ELb0ELb0ELb0EEEvNS_9BwdParamsE --------------------------
	.section	.nv.info._ZN10layer_norm13ln_bwd_kernelINS_13Kernel_traitsIf6__halffS2_fjLj3072ELj1ELj1ELj4ELj16ENS_18Kernel_traits_baseILj3072EfS2_fS2_fjLj128EEEEELb1ELb0ELb0ELb0EEEvNS_9BwdParamsE,"",@"SHT_CUDA_INFO"
	.sectionflags	@""
	.align	4


	//----- nvinfo : EIATTR_CUDA_API_VERSION
	.align		4
        /*0000*/ 	.byte	0x04, 0x37
        /*0002*/ 	.short	(.L_3865 - .L_3864)
.L_3864:
        /*0004*/ 	.word	0x00000082


	//----- nvinfo : EIATTR_KPARAM_INFO
	.align		4
.L_3865:
        /*0008*/ 	.byte	0x04, 0x17
        /*000a*/ 	.short	(.L_3867 - .L_3866)
.L_3866:
        /*000c*/ 	.word	0x00000000
        /*0010*/ 	.short	0x0000
        /*0012*/ 	.short	0x0000
        /*0014*/ 	.byte	0x00, 0xf0, 0xa1, 0x04


	//----- nvinfo : EIATTR_SPARSE_MMA_MASK
	.align		4
.L_3867:
        /*0018*/ 	.byte	0x03, 0x50
        /*001a*/ 	.short	0x0000


	//----- nvinfo : EIATTR_MAXREG_COUNT
	.align		4
        /*001c*/ 	.byte	0x03, 0x1b
        /*001e*/ 	.short	0x00ff


	//----- nvinfo : EIATTR_NUM_BARRIERS
	.align		4
        /*0020*/ 	.byte	0x02, 0x4c
        /*0022*/ 	.byte	0x01
	.zero		1


	//----- nvinfo : EIATTR_MERCURY_ISA_VERSION
	.align		4
        /*0024*/ 	.byte	0x03, 0x5f
        /*0026*/ 	.short	0x0101


	//----- nvinfo : EIATTR_COOP_GROUP_MASK_REGIDS
	.align		4
        /*0028*/ 	.byte	0x04, 0x29
        /*002a*/ 	.short	(.L_3869 - .L_3868)


	//   ....[0]....
.L_3868:
        /*002c*/ 	.word	0xffffffff


	//   ....[1]....
        /*0030*/ 	.word	0xffffffff


	//   ....[2]....
        /*0034*/ 	.word	0xffffffff


	//   ....[3]....
        /*0038*/ 	.word	0xffffffff


	//   ....[4]....
        /*003c*/ 	.word	0xffffffff


	//   ....[5]....
        /*0040*/ 	.word	0xffffffff


	//   ....[6]....
        /*0044*/ 	.word	0xffffffff


	//   ....[7]....
        /*0048*/ 	.word	0xffffffff


	//   ....[8]....
        /*004c*/ 	.word	0xffffffff


	//   ....[9]....
        /*0050*/ 	.word	0xffffffff


	//   ....[10]....
        /*0054*/ 	.word	0x05000077


	//   ....[11]....
        /*0058*/ 	.word	0x05000077


	//   ....[12]....
        /*005c*/ 	.word	0x05000077


	//   ....[13]....
        /*0060*/ 	.word	0x05000077


	//   ....[14]....
        /*0064*/ 	.word	0x05000077


	//   ....[15]....
        /*0068*/ 	.word	0x05000077


	//   ....[16]....
        /*006c*/ 	.word	0x05000077


	//   ....[17]....
        /*0070*/ 	.word	0x05000077


	//   ....[18]....
        /*0074*/ 	.word	0x05000077


	//   ....[19]....
        /*0078*/ 	.word	0x05000077


	//----- nvinfo : EIATTR_COOP_GROUP_INSTR_OFFSETS
	.align		4
.L_3869:
        /*007c*/ 	.byte	0x04, 0x28
        /*007e*/ 	.short	(.L_3871 - .L_3870)


	//   ....[0]....
.L_3870:
        /*0080*/ 	.word	0x00001620


	//   ....[1]....
        /*0084*/ 	.word	0x00001630


	//   ....[2]....
        /*0088*/ 	.word	0x00001660


	//   ....[3]....
        /*008c*/ 	.word	0x00001670


	//   ....[4]....
        /*0090*/ 	.word	0x000016a0


	//   ....[5]....
        /*0094*/ 	.word	0x000016b0


	//   ....[6]....
        /*0098*/ 	.word	0x000016e0


	//   ....[7]....
        /*009c*/ 	.word	0x000016f0


	//   ....[8]....
        /*00a0*/ 	.word	0x00001720


	//   ....[9]....
        /*00a4*/ 	.word	0x00001730


	//   ....[10]....
        /*00a8*/ 	.word	0x00002d10


	//   ....[11]....
        /*00ac*/ 	.word	0x00002d60


	//   ....[12]....
        /*00b0*/ 	.word	0x00002dd0


	//   ....[13]....
        /*00b4*/ 	.word	0x00002e30


	//   ....[14]....
        /*00b8*/ 	.word	0x00002ea0


	//   ....[15]....
        /*00bc*/ 	.word	0x00002f00


	//   ....[16]....
        /*00c0*/ 	.word	0x00002f70


	//   ....[17]....
        /*00c4*/ 	.word	0x00002fd0


	//   ....[18]....
        /*00c8*/ 	.word	0x00003040


	//   ....[19]....
        /*00cc*/ 	.word	0x000030a0


	//----- nvinfo : EIATTR_EXIT_INSTR_OFFSETS
	.align		4
.L_3871:
        /*00d0*/ 	.byte	0x04, 0x1c
        /*00d2*/ 	.short	(.L_3873 - .L_3872)


	//   ....[0]....
.L_3872:
        /*00d4*/ 	.word	0x00002c20


	//   ....[1]....
        /*00d8*/ 	.word	0x00002cb0


	//----- nvinfo : EIATTR_MAX_THREADS
	.align		4
.L_3873:
        /*00dc*/ 	.byte	0x04, 0x05
        /*00de*/ 	.short	(.L_3875 - .L_3874)
.L_3874:
        /*00e0*/ 	.word	0x00000080
        /*00e4*/ 	.word	0x00000001
        /*00e8*/ 	.word	0x00000001


	//----- nvinfo : EIATTR_CRS_STACK_SIZE
	.align		4
.L_3875:
        /*00ec*/ 	.byte	0x04, 0x1e
        /*00ee*/ 	.short	(.L_3877 - .L_3876)
.L_3876:
        /*00f0*/ 	.word	0x00000000


	//----- nvinfo : EIATTR_CBANK_PARAM_SIZE
	.align		4
.L_3877:
        /*00f4*/ 	.byte	0x03, 0x19
        /*00f6*/ 	.short	0x0128


	//----- nvinfo : EIATTR_PARAM_CBANK
	.align		4
        /*00f8*/ 	.byte	0x04, 0x0a
        /*00fa*/ 	.short	(.L_3879 - .L_3878)
	.align		4
.L_3878:
        /*00fc*/ 	.word	index@(.nv.constant0._ZN10layer_norm13ln_bwd_kernelINS_13Kernel_traitsIf6__halffS2_fjLj3072ELj1ELj1ELj4ELj16ENS_18Kernel_traits_baseILj3072EfS2_fS2_fjLj128EEEEELb1ELb0ELb0ELb0EEEvNS_9BwdParamsE)
        /*0100*/ 	.short	0x0210
        /*0102*/ 	.short	0x0128


	//----- nvinfo : EIATTR_SW_WAR
	.align		4
.L_3879:
        /*0104*/ 	.byte	0x04, 0x36
        /*0106*/ 	.short	(.L_3881 - .L_3880)
.L_3880:
        /*0108*/ 	.word	0x00000008
.L_3881:


//--------------------- .nv.info._ZN10layer_norm13ln_bwd_kernelINS_13Kernel_traitsIf6__halffS2_fjLj3072ELj1ELj1ELj4ELj16ENS_18Kernel_traits_baseILj3072EfS2_fS2_fjLj128EEEEELb1ELb0ELb0ELb1EEEvNS_9BwdParamsE --------------------------
	.section	.nv.info._ZN10layer_norm13ln_bwd_kernelINS_13Kernel_traitsIf6__halffS2_fjLj3072ELj1ELj1ELj4ELj16ENS_18Kernel_traits_baseILj3072EfS2_fS2_fjLj128EEEEELb1ELb0ELb0ELb1EEEvNS_9BwdParamsE,"",@"SHT_CUDA_INFO"
	.sectionflags	@""
	.align	4


	//----- nvinfo : EIATTR_CUDA_API_VERSION
	.align		4
        /*0000*/ 	.byte	0x04, 0x37
        /*0002*/ 	.short	(.L_3883 - .L_3882)
.L_3882:
        /*0004*/ 	.word	0x00000082


	//----- nvinfo : EIATTR_KPARAM_INFO
	.align		4
.L_3883:
        /*0008*/ 	.byte	0x04, 0x17
        /*000a*/ 	.short	(.L_3885 - .L_3884)
.L_3884:
        /*000c*/ 	.word	0x00000000
        /*0010*/ 	.short	0x0000
        /*0012*/ 	.short	0x0000
        /*0014*/ 	.byte	0x00, 0xf0, 0xa1, 0x04


	//----- nvinfo : EIATTR_SPARSE_MMA_MASK
	.align		4
.L_3885:
        /*0018*/ 	.byte	0x03, 0x50
        /*001a*/ 	.short	0x0000


	//----- nvinfo : EIATTR_MAXREG_COUNT
	.align		4
        /*001c*/ 	.byte	0x03, 0x1b
        /*001e*/ 	.short	0x00ff


	//----- nvinfo : EIATTR_NUM_BARRIERS
	.align		4
        /*0020*/ 	.byte	0x02, 0x4c
        /*0022*/ 	.byte	0x01
	.zero		1


	//----- nvinfo : EIATTR_MERCURY_ISA_VERSION
	.align		4
        /*0024*/ 	.byte	0x03, 0x5f
        /*0026*/ 	.short	0x0101


	//----- nvinfo : EIATTR_COOP_GROUP_MASK_REGIDS
	.align		4
        /*0028*/ 	.byte	0x04, 0x29
        /*002a*/ 	.short	(.L_3887 - .L_3886)


	//   ....[0]....
.L_3886:
        /*002c*/ 	.word	0xffffffff


	//   ....[1]....
        /*0030*/ 	.word	0xffffffff


	//   ....[2]....
        /*0034*/ 	.word	0xffffffff


	//   ....[3]....
        /*0038*/ 	.word	0xffffffff


	//   ....[4]....
        /*003c*/ 	.word	0xffffffff


	//   ....[5]....
        /*0040*/ 	.word	0xffffffff


	//   ....[6]....
        /*0044*/ 	.word	0xffffffff


	//   ....[7]....
        /*0048*/ 	.word	0xffffffff


	//   ....[8]....
        /*004c*/ 	.word	0xffffffff


	//   ....[9]....
        /*0050*/ 	.word	0xffffffff


	//   ....[10]....
        /*0054*/ 	.word	0x0500005b


	//   ....[11]....
        /*0058*/ 	.word	0x0500005b


	//   ....[12]....
        /*005c*/ 	.word	0x0500005b


	//   ....[13]....
        /*0060*/ 	.word	0x0500005b


	//   ....[14]....
        /*0064*/ 	.word	0x0500005b


	//   ....[15]....
        /*0068*/ 	.word	0x0500005b


	//   ....[16]....
        /*006c*/ 	.word	0x0500005b


	//   ....[17]....
        /*0070*/ 	.word	0x0500005b


	//   ....[18]....
        /*0074*/ 	.word	0x0500005b


	//   ....[19]....
        /*0078*/ 	.word	0x0500005b


	//----- nvinfo : EIATTR_COOP_GROUP_INSTR_OFFSETS
	.align		4
.L_3887:
        /*007c*/ 	.byte	0x04, 0x28
        /*007e*/ 	.short	(.L_3889 - .L_3888)


	//   ....[0]....
.L_3888:
        /*0080*/ 	.word	0x000014f0


	//   ....[1]....
        /*0084*/ 	.word	0x00001520


	//   ....[2]....
        /*0088*/ 	.word	0x00001570


	//   ....[3]....
        /*008c*/ 	.word	0x00001580


	//   ....[4]....
        /*0090*/ 	.word	0x000015b0


	//   ....[5]....
        /*0094*/ 	.word	0x000015c0


	//   ....[6]....
        /*0098*/ 	.word	0x000015f0


	//   ....[7]....
        /*009c*/ 	.word	0x00001600


	//   ....[8]....
        /*00a0*/ 	.word	0x00001630


	//   ....[9]....
        /*00a4*/ 	.word	0x00001640


	//   ....[10]....
        /*00a8*/ 	.word	0x00002da0


	//   ....[11]....
        /*00ac*/ 	.word	0x00002e00


	//   ....[12]....
        /*00b0*/ 	.word	0x00002e70


	//   ....[13]....
        /*00b4*/ 	.word	0x00002ed0


	//   ....[14]....
        /*00b8*/ 	.word	0x00002f40


	//   ....[15]....
        /*00bc*/ 	.word	0x00002fa0


	//   ....[16]....
        /*00c0*/ 	.word	0x00003010


	//   ....[17]....
        /*00c4*/ 	.word	0x00003070


	//   ....[18]....
        /*00c8*/ 	.word	0x000030e0


	//   ....[19]....
        /*00cc*/ 	.word	0x00003140


	//----- nvinfo : EIATTR_EXIT_INSTR_OFFSETS
	.align		4
.L_3889:
        /*00d0*/ 	.byte	0x04, 0x1c
        /*00d2*/ 	.short	(.L_3891 - .L_3890)


	//   ....[0]....
.L_3890:
        /*00d4*/ 	.word	0x00002d20


	//----- nvinfo : EIATTR_MAX_THREADS
	.align		4
.L_3891:
        /*00d8*/ 	.byte	0x04, 0x05
        /*00da*/ 	.short	(.L_3893 - .L_3892)
.L_3892:
        /*00dc*/ 	.word	0x00000080
        /*00e0*/ 	.word	0x00000001
        /*00e4*/ 	.word	0x00000001


	//----- nvinfo : EIATTR_CRS_STACK_SIZE
	.align		4
.L_3893:
        /*00e8*/ 	.byte	0x04, 0x1e
        /*00ea*/ 	.short	(.L_3895 - .L_3894)
.L_3894:
        /*00ec*/ 	.word	0x00000000


	//----- nvinfo : EIATTR_CBANK_PARAM_SIZE
	.align		4
.L_3895:
        /*00f0*/ 	.byte	0x03, 0x19
        /*00f2*/ 	.short	0x0128


	//----- nvinfo : EIATTR_PARAM_CBANK
	.align		4
        /*00f4*/ 	.byte	0x04, 0x0a
        /*00f6*/ 	.short	(.L_3897 - .L_3896)
	.align		4
.L_3896:
        /*00f8*/ 	.word	index@(.nv.constant0._ZN10layer_norm13ln_bwd_kernelINS_13Kernel_traitsIf6__halffS2_fjLj3072ELj1ELj1ELj4ELj16ENS_18Kernel_traits_baseILj3072EfS2_fS2_fjLj128EEEEELb1ELb0ELb0ELb1EEEvNS_9BwdParamsE)
        /*00fc*/ 	.short	0x0210
        /*00fe*/ 	.short	0x0128


	//----- nvinfo : EIATTR_SW_WAR
	.align		4
.L_3897:
        /*0100*/ 	.byte	0x04, 0x36
        /*0102*/ 	.short	(.L_3899 - .L_3898)
.L_3898:
        /*0104*/ 	.word	0x00000008
.L_3899:


//--------------------- .nv.info._ZN10layer_norm22ln_bwd_finalize_kernelINS_22Kernel_traits_finalizeILj3072Ef6__halffS2_fjLb0ELj1024ELj4ENS_18Kernel_traits_baseILj3072EfS2_fS2_fjLj1024EEEEELb0ELb0EEEvNS_9BwdParamsE --------------------------
	.section	.nv.info._ZN10layer_norm22ln_bwd_finalize_kernelINS_22Kernel_traits_finalizeILj3072Ef6__halffS2_fjLb0ELj1024ELj4ENS_18Kernel_traits_baseILj3072EfS2_fS2_fjLj1024EEEEELb0ELb0EEEvNS_9BwdParamsE,"",@"SHT_CUDA_INFO"
	.sectionflags	@""
	.align	4


	//----- nvinfo : EIATTR_CUDA_API_VERSION
	.align		4
        /*0000*/ 	.byte	0x04, 0x37
        /*0002*/ 	.short	(.L_3901 - .L_3900)
.L_3900:
        /*0004*/ 	.word	0x00000082


	//----- nvinfo : EIATTR_KPARAM_INFO
	.align		4
.L_3901:
        /*0008*/ 	.byte	0x04, 0x17
        /*000a*/ 	.short	(.L_3903 - .L_3902)
.L_3902:
        /*000c*/ 	.word	0x00000000
        /*0010*/ 	.short	0x0000
        /*0012*/ 	.short	0x0000
        /*0014*/ 	.byte	0x00, 0xf0, 0xa1, 0x04


	//----- nvinfo : EIATTR_SPARSE_MMA_MASK
	.align		4
.L_3903:
        /*0018*/ 	.byte	0x03, 0x50
        /*001a*/ 	.short	0x0000


	//----- nvinfo : EIATTR_MAXREG_COUNT
	.align		4
        /*001c*/ 	.byte	0x03, 0x1b
        /*001e*/ 	.short	0x0040


	//----- nvinfo : EIATTR_NUM_BARRIERS
	.align		4
        /*0020*/ 	.byte	0x02, 0x4c
        /*0022*/ 	.byte	0x01
	.zero		1


	//----- nvinfo : EIATTR_MERCURY_ISA_VERSION
	.align		4
        /*0024*/ 	.byte	0x03, 0x5f
        /*0026*/ 	.short	0x0101


	//----- nvinfo : EIATTR_COOP_GROUP_MASK_REGIDS
	.align		4
        /*0028*/ 	.byte	0x04, 0x29
        /*002a*/ 	.short	(.L_3905 - .L_3904)


	//   ....[0]....
.L_3904:
        /*002c*/ 	.word	0xffffffff


	//   ....[1]....
        /*0030*/ 	.word	0xffffffff


	//   ....[2]....
        /*0034*/ 	.word	0xffffffff


	//   ....[3]....
        /*0038*/ 	.word	0xffffffff


	//   ....[4]....
        /*003c*/ 	.word	0xffffffff


	//   ....[5]....
        /*0040*/ 	.word	0xffffffff


	//   ....[6]....
        /*0044*/ 	.word	0xffffffff


	//   ....[7]....
        /*0048*/ 	.word	0xffffffff


	//   ....[8]....
        /*004c*/ 	.word	0xffffffff


	//   ....[9]....
        /*0050*/ 	.word	0xffffffff


	//   ....[10]....
        /*0054*/ 	.word	0x05000013


	//   ....[11]....
        /*0058*/ 	.word	0x05000013


	//   ....[12]....
        /*005c*/ 	.word	0x05000013


	//   ....[13]....
        /*0060*/ 	.word	0x05000013


	//   ....[14]....
        /*0064*/ 	.word	0x05000013


	//   ....[15]....
        /*0068*/ 	.word	0x05000013


	//   ....[16]....
        /*006c*/ 	.word	0x05000013


	//   ....[17]....
        /*0070*/ 	.word	0x05000013


	//   ....[18]....
        /*0074*/ 	.word	0x05000013


	//   ....[19]....
        /*0078*/ 	.word	0x05000013


	//----- nvinfo : EIATTR_COOP_GROUP_INSTR_OFFSETS
	.align		4
.L_3905:
        /*007c*/ 	.byte	0x04, 0x28
        /*007e*/ 	.short	(.L_3907 - .L_3906)


	//   ....[0]....
.L_3906:
        /*0080*/ 	.word	0x000008e0


	//   ....[1]....
        /*0084*/ 	.word	0x000008f0


	//   ....[2]....
        /*0088*/ 	.word	0x00000920


	//   ....[3]....
        /*008c*/ 	.word	0x00000930


	//   ....[4]....
        /*0090*/ 	.word	0x00000960


	//   ....[5]....
        /*0094*/ 	.word	0x00000970


	//   ....[6]....
        /*0098*/ 	.word	0x000009a0


	//   ....[7]....
        /*009c*/ 	.word	0x000009b0


	//   ....[8]....
        /*00a0*/ 	.word	0x000009e0


	//   ....[9]....
        /*00a4*/ 	.word	0x000009f0


	//   ....[10]....
        /*00a8*/ 	.word	0x00000bf0


	//   ....[11]....
        /*00ac*/ 	.word	0x00000c60


	//   ....[12]....
        /*00b0*/ 	.word	0x00000cd0


	//   ....[13]....
        /*00b4*/ 	.word	0x00000d40


	//   ....[14]....
        /*00b8*/ 	.word	0x00000db0


	//   ....[15]....
        /*00bc*/ 	.word	0x00000e10


	//   ....[16]....
        /*00c0*/ 	.word	0x00000e80


	//   ....[17]....
        /*00c4*/ 	.word	0x00000ef0


	//   ....[18]....
        /*00c8*/ 	.word	0x00000f60


	//   ....[19]....
        /*00cc*/ 	.word	0x00000fd0


	//----- nvinfo : EIATTR_EXIT_INSTR_OFFSETS
	.align		4
.L_3907:
        /*00d0*/ 	.byte	0x04, 0x1c
        /*00d2*/ 	.short	(.L_3909 - .L_3908)


	//   ....[0]....
.L_3908:
        /*00d4*/ 	.word	0x00000070


	//   ....[1]....
        /*00d8*/ 	.word	0x00000b90


	//----- nvinfo : EIATTR_MAX_THREADS
	.align		4
.L_3909:
        /*00dc*/ 	.byte	0x04, 0x05
        /*00de*/ 	.short	(.L_3911 - .L_3910)
.L_3910:
        /*00e0*/ 	.word	0x00000400
        /*00e4*/ 	.word	0x00000001
        /*00e8*/ 	.word	0x00000001


	//----- nvinfo : EIATTR_CRS_STACK_SIZE
	.align		4
.L_3911:
        /*00ec*/ 	.byte	0x04, 0x1e
        /*00ee*/ 	.short	(.L_3913 - .L_3912)
.L_3912:
        /*00f0*/ 	.word	0x00000000


	//----- nvinfo : EIATTR_CBANK_PARAM_SIZE
	.align		4
.L_3913:
        /*00f4*/ 	.byte	0x03, 0x19
        /*00f6*/ 	.short	0x0128


	//----- nvinfo : EIATTR_PARAM_CBANK
	.align		4
        /*00f8*/ 	.byte	0x04, 0x0a
        /*00fa*/ 	.short	(.L_3915 - .L_3914)
	.align		4
.L_3914:
        /*00fc*/ 	.word	index@(.nv.constant0._ZN10layer_norm22ln_bwd_finalize_kernelINS_22Kernel_traits_finalizeILj3072Ef6__halffS2_fjLb0ELj1024ELj4ENS_18Kernel_traits_baseILj3072EfS2_fS2_fjLj1024EEEEELb0ELb0EEEvNS_9BwdParamsE)
        /*0100*/ 	.short	0x0210
        /*0102*/ 	.short	0x0128


	//----- nvinfo : EIATTR_SW_WAR
	.align		4
.L_3915:
        /*0104*/ 	.byte	0x04, 0x36
        /*0106*/ 	.short	(.L_3917 - .L_3916)
.L_3916:
        /*0108*/ 	.word	0x00000008
.L_3917:


//--------------------- .nv.info._ZN10layer_norm13ln_bwd_kernelINS_13Kernel_traitsIf6__halffS2_fjLj3072ELj1ELj1ELj4ELj16ENS_18Kernel_traits_baseILj3072EfS2_fS2_fjLj128EEEEELb1ELb0ELb1ELb0EEEvNS_9BwdParamsE --------------------------
	.section	.nv.info._ZN10layer_norm13ln_bwd_kernelINS_13Kernel_traitsIf6__halffS2_fjLj3072ELj1ELj1ELj4ELj16ENS_18Kernel_traits_baseILj3072EfS2_fS2_fjLj128EEEEELb1ELb0ELb1ELb0EEEvNS_9BwdParamsE,"",@"SHT_CUDA_INFO"
	.sectionflags	@""
	.align	4


	//----- nvinfo : EIATTR_CUDA_API_VERSION
	.align		4
        /*0000*/ 	.byte	0x04, 0x37
        /*0002*/ 	.short	(.L_3919 - .L_3918)
.L_3918:
        /*0004*/ 	.word	0x00000082


	//----- nvinfo : EIATTR_KPARAM_INFO
	.align		4
.L_3919:
        /*0008*/ 	.byte	0x04, 0x17
        /*000a*/ 	.short	(.L_3921 - .L_3920)
.L_3920:
        /*000c*/ 	.word	0x00000000
        /*0010*/ 	.short	0x0000
        /*0012*/ 	.short	0x0000
        /*0014*/ 	.byte	0x00, 0xf0, 0xa1, 0x04


	//----- nvinfo : EIATTR_SPARSE_MMA_MASK
	.align		4
.L_3921:
        /*0018*/ 	.byte	0x03, 0x50
        /*001a*/ 	.short	0x0000


	//----- nvinfo : EIATTR_MAXREG_COUNT
	.align		4
        /*001c*/ 	.byte	0x03, 0x1b
        /*001e*/ 	.short	0x00ff


	//----- nvinfo : EIATTR_NUM_BARRIERS
	.align		4
        /*0020*/ 	.byte	0x02, 0x4c
        /*0022*/ 	.byte	0x01
	.zero		1


	//----- nvinfo : EIATTR_MERCURY_ISA_VERSION
	.align		4
        /*0024*/ 	.byte	0x03, 0x5f
        /*0026*/ 	.short	0x0101


	//----- nvinfo : EIATTR_COOP_GROUP_MASK_REGIDS
	.align		4
        /*0028*/ 	.byte	0x04, 0x29
        /*002a*/ 	.short	(.L_3923 - .L_3922)


	//   ....[0]....
.L_3922:
        /*002c*/ 	.word	0xffffffff


	//   ....[1]....
        /*0030*/ 	.word	0xffffffff


	//   ....[2]....
        /*0034*/ 	.word	0xffffffff


	//   ....[3]....
        /*0038*/ 	.word	0xffffffff


	//   ....[4]....
        /*003c*/ 	.word	0xffffffff


	//   ....[5]....
        /*0040*/ 	.word	0xffffffff


	//   ....[6]....
        /*0044*/ 	.word	0xffffffff


	//   ....[7]....
        /*0048*/ 	.word	0xffffffff


	//   ....[8]....
        /*004c*/ 	.word	0xffffffff


	//   ....[9]....
        /*0050*/ 	.word	0xffffffff


	//   ....[10]....
        /*0054*/ 	.word	0x0500007a


	//   ....[11]....
        /*0058*/ 	.word	0x0500007a


	//   ....[12]....
        /*005c*/ 	.word	0x0500007a


	//   ....[13]....
        /*0060*/ 	.word	0x0500007a


	//   ....[14]....
        /*0064*/ 	.word	0x0500007a


	//   ....[15]....
        /*0068*/ 	.word	0x0500007a


	//   ....[16]....
        /*006c*/ 	.word	0x0500007a


	//   ....[17]....
        /*0070*/ 	.word	0x0500007a


	//   ....[18]....
        /*0074*/ 	.word	0x0500007a


	//   ....[19]....
        /*0078*/ 	.word	0x0500007a


	//----- nvinfo : EIATTR_COOP_GROUP_INSTR_OFFSETS
	.align		4
.L_3923:
        /*007c*/ 	.byte	0x04, 0x28
        /*007e*/ 	.short	(.L_3925 - .L_3924)


	//   ....[0]....
.L_3924:
        /*0080*/ 	.word	0x00001960


	//   ....[1]....
        /*0084*/ 	.word	0x00001970


	//   ....[2]....
        /*0088*/ 	.word	0x000019a0


	//   ....[3]....
        /*008c*/ 	.word	0x000019b0


	//   ....[4]....
        /*0090*/ 	.word	0x000019e0


	//   ....[5]....
        /*0094*/ 	.word	0x000019f0


	//   ....[6]....
        /*0098*/ 	.word	0x00001a20


	//   ....[7]....
        /*009c*/ 	.word	0x00001a30


	//   ....[8]....
        /*00a0*/ 	.word	0x00001a60


	//   ....[9]....
        /*00a4*/ 	.word	0x00001a70


	//   ....[10]....
        /*00a8*/ 	.word	0x00004170


	//   ....[11]....
        /*00ac*/ 	.word	0x000041c0


	//   ....[12]....
        /*00b0*/ 	.word	0x00004230


	//   ....[13]....
        /*00b4*/ 	.word	0x00004290


	//   ....[14]....
        /*00b8*/ 	.word	0x00004300


	//   ....[15]....
        /*00bc*/ 	.word	0x00004360


	//   ....[16]....
        /*00c0*/ 	.word	0x000043d0


	//   ....[17]....
        /*00c4*/ 	.word	0x00004430


	//   ....[18]....
        /*00c8*/ 	.word	0x000044a0


	//   ....[19]....
        /*00cc*/ 	.word	0x00004500


	//----- nvinfo : EIATTR_EXIT_INSTR_OFFSETS
	.align		4
.L_3925:
        /*00d0*/ 	.byte	0x04, 0x1c
        /*00d2*/ 	.short	(.L_3927 - .L_3926)


	//   ....[0]....
.L_3926:
        /*00d4*/ 	.word	0x00004080


	//   ....[1]....
        /*00d8*/ 	.word	0x00004110


	//----- nvinfo : EIATTR_MAX_THREADS
	.align		4
.L_3927:
        /*00dc*/ 	.byte	0x04, 0x05
        /*00de*/ 	.short	(.L_3929 - .L_3928)
.L_3928:
        /*00e0*/ 	.word	0x00000080
        /*00e4*/ 	.word	0x00000001
        /*00e8*/ 	.word	0x00000001


	//----- nvinfo : EIATTR_CRS_STACK_SIZE
	.align		4
.L_3929:
        /*00ec*/ 	.byte	0x04, 0x1e
        /*00ee*/ 	.short	(.L_3931 - .L_3930)
.L_3930:
        /*00f0*/ 	.word	0x00000000


	//----- nvinfo : EIATTR_CBANK_PARAM_SIZE
	.align		4
.L_3931:
        /*00f4*/ 	.byte	0x03, 0x19
        /*00f6*/ 	.short	0x0128


	//----- nvinfo : EIATTR_PARAM_CBANK
	.align		4
        /*00f8*/ 	.byte	0x04, 0x0a
        /*00fa*/ 	.short	(.L_3933 - .L_3932)
	.align		4
.L_3932:
        /*00fc*/ 	.word	index@(.nv.constant0._ZN10layer_norm13ln_bwd_kernelINS_13Kernel_traitsIf6__halffS2_fjLj3072ELj1ELj1ELj4ELj16ENS_18Kernel_traits_baseILj3072EfS2_fS2_fjLj128EEEEELb1ELb0ELb1ELb0EEEvNS_9BwdParamsE)
        /*0100*/ 	.short	0x0210
        /*0102*/ 	.short	0x0128


	//----- nvinfo : EIATTR_SW_WAR
	.align		4
.L_3933:
        /*0104*/ 	.byte	0x04, 0x36
        /*0106*/ 	.short	(.L_3935 - .L_3934)
.L_3934:
        /*0108*/ 	.word	0x00000008
.L_3935:


//--------------------- .nv.info._ZN10layer_norm22ln_bwd_finalize_kernelINS_22Kernel_traits_finalizeILj3072Ef6__halffS2_fjLb0ELj1024ELj4ENS_18Kernel_traits_baseILj3072EfS2_fS2_fjLj1024EEEEELb0ELb1EEEvNS_9BwdParamsE --------------------------
	.section	.nv.info._ZN10layer_norm22ln_bwd_finalize_kernelINS_22Kernel_traits_finalizeILj3072Ef6__halffS2_fjLb0ELj1024ELj4ENS_18Kernel_traits_baseILj3072EfS2_fS2_fjLj1024EEEEELb0ELb1EEEvNS_9BwdParamsE,"",@"SHT_CUDA_INFO"
	.sectionflags	@""
	.align	4


	//----- nvinfo : EIATTR_CUDA_API_VERSION
	.align		4
        /*0000*/ 	.byte	0x04, 0x37
        /*0002*/ 	.short	(.L_3937 - .L_3936)
.L_3936:
        /*0004*/ 	.word	0x00000082


	//----- nvinfo : EIATTR_KPARAM_INFO
	.align		4
.L_3937:
        /*0008*/ 	.byte	0x04, 0x17
        /*000a*/ 	.short	(.L_3939 - .L_3938)
.L_3938:
        /*000c*/ 	.word	0x00000000
        /*0010*/ 	.short	0x0000
        /*0012*/ 	.short	0x0000
        /*0014*/ 	.byte	0x00, 0xf0, 0xa1, 0x04


	//----- nvinfo : EIATTR_SPARSE_MMA_MASK
	.align		4
.L_3939:
        /*0018*/ 	.byte	0x03, 0x50
        /*001a*/ 	.short	0x0000


	//----- nvinfo : EIATTR_MAXREG_COUNT
	.align		4
        /*001c*/ 	.byte	0x03, 0x1b
        /*001e*/ 	.short	0x0040


	//----- nvinfo : EIATTR_NUM_BARRIERS
	.align		4
        /*0020*/ 	.byte	0x02, 0x4c
        /*0022*/ 	.byte	0x01
	.zero		1


	//----- nvinfo : EIATTR_MERCURY_ISA_VERSION
	.align		4
        /*0024*/ 	.byte	0x03, 0x5f
        /*0026*/ 	.short	0x0101


	//----- nvinfo : EIATTR_COOP_GROUP_MASK_REGIDS
	.align		4
        /*0028*/ 	.byte	0x04, 0x29
        /*002a*/ 	.short	(.L_3941 - .L_3940)


	//   ....[0]....
.L_3940:
        /*002c*/ 	.word	0xffffffff


	//   ....[1]....
        /*0030*/ 	.word	0xffffffff


	//   ....[2]....
        /*0034*/ 	.word	0xffffffff


	//   ....[3]....
        /*0038*/ 	.word	0xffffffff


	//   ....[4]....
        /*003c*/ 	.word	0xffffffff


	//   ....[5]....
        /*0040*/ 	.word	0xffffffff


	//   ....[6]....
        /*0044*/ 	.word	0xffffffff


	//   ....[7]....
        /*0048*/ 	.word	0xffffffff


	//   ....[8]....
        /*004c*/ 	.word	0xffffffff


	//   ....[9]....
        /*0050*/ 	.word	0xffffffff


	//   ....[10]....
        /*0054*/ 	.word	0x05000011


	//   ....[11]....
        /*0058*/ 	.word	0x05000011


	//   ....[12]....
        /*005c*/ 	.word	0x05000011


	//   ....[13]....
        /*0060*/ 	.word	0x05000011


	//   ....[14]....
        /*0064*/ 	.word	0x05000011


	//   ....[15]....
        /*0068*/ 	.word	0x05000011


	//   ....[16]....
        /*006c*/ 	.word	0x05000011


	//   ....[17]....
        /*0070*/ 	.word	0x05000011


	//   ....[18]....
        /*0074*/ 	.word	0x05000011


	//   ....[19]....
        /*0078*/ 	.word	0x05000011


	//----- nvinfo : EIATTR_COOP_GROUP_INSTR_OFFSETS
	.align		4
.L_3941:
        /*007c*/ 	.byte	0x04, 0x28
        /*007e*/ 	.short	(.L_3943 - .L_3942)


	//   ....[0]....
.L_3942:
        /*0080*/ 	.word	0x000008e0


	//   ....[1]....
        /*0084*/ 	.word	0x000008f0


	//   ....[2]....
        /*0088*/ 	.word	0x00000920


	//   ....[3]....
        /*008c*/ 	.word	0x00000930


	//   ....[4]....
        /*0090*/ 	.word	0x00000960


	//   ....[5]....
        /*0094*/ 	.word	0x00000970


	//   ....[6]....
        /*0098*/ 	.word	0x000009a0


	//   ....[7]....
        /*009c*/ 	.word	0x000009b0


	//   ....[8]....
        /*00a0*/ 	.word	0x000009e0


	//   ....[9]....
        /*00a4*/ 	.word	0x000009f0


	//   ....[10]....
        /*00a8*/ 	.word	0x00000ba0


	//   ....[11]....
        /*00ac*/ 	.word	0x00000c10


	//   ....[12]....
        /*00b0*/ 	.word	0x00000c80


	//   ....[13]....
        /*00b4*/ 	.word	0x00000cf0


	//   ....[14]....
        /*00b8*/ 	.word	0x00000d60


	//   ....[15]....
        /*00bc*/ 	.word	0x00000dc0


	//   ....[16]....
        /*00c0*/ 	.word	0x00000e30


	//   ....[17]....
        /*00c4*/ 	.word	0x00000ea0


	//   ....[18]....
        /*00c8*/ 	.word	0x00000f10


	//   ....[19]....
        /*00cc*/ 	.word	0x00000f80


	//----- nvinfo : EIATTR_EXIT_INSTR_OFFSETS
	.align		4
.L_3943:
        /*00d0*/ 	.byte	0x04, 0x1c
        /*00d2*/ 	.short	(.L_3945 - .L_3944)


	//   ....[0]....
.L_3944:
        /*00d4*/ 	.word	0x00000070


	//   ....[1]....
        /*00d8*/ 	.word	0x00000b40


	//----- nvinfo : EIATTR_MAX_THREADS
	.align		4
.L_3945:
        /*00dc*/ 	.byte	0x04, 0x05
        /*00de*/ 	.short	(.L_3947 - .L_3946)
.L_3946:
        /*00e0*/ 	.word	0x00000400
        /*00e4*/ 	.word	0x00000001
        /*00e8*/ 	.word	0x00000001


	//----- nvinfo : EIATTR_CRS_STACK_SIZE
	.align		4
.L_3947:
        /*00ec*/ 	.byte	0x04, 0x1e
        /*00ee*/ 	.short	(.L_3949 - .L_3948)
.L_3948:
        /*00f0*/ 	.word	0x00000000


	//----- nvinfo : EIATTR_CBANK_PARAM_SIZE
	.align		4
.L_3949:
        /*00f4*/ 	.byte	0x03, 0x19
        /*00f6*/ 	.short	0x0128


	//----- nvinfo : EIATTR_PARAM_CBANK
	.align		4
        /*00f8*/ 	.byte	0x04, 0x0a
        /*00fa*/ 	.short	(.L_3951 - .L_3950)
	.align		4
.L_3950:
        /*00fc*/ 	.word	index@(.nv.constant0._ZN10layer_norm22ln_bwd_finalize_kernelINS_22Kernel_traits_finalizeILj3072Ef6__halffS2_fjLb0ELj1024ELj4ENS_18Kernel_traits_baseILj3072EfS2_fS2_fjLj1024EEEEELb0ELb1EEEvNS_9BwdParamsE)
        /*0100*/ 	.short	0x0210
        /*0102*/ 	.short	0x0128


	//----- nvinfo : EIATTR_SW_WAR
	.align		4
.L_3951:
        /*0104*/ 	.byte	0x04, 0x36
        /*0106*/ 	.short	(.L_3953 - .L_3952)
.L_3952:
        /*0108*/ 	.word	0x00000008
.L_3953:


//--------------------- .nv.info._ZN10layer_norm13ln_bwd_kernelINS_13Kernel_traitsIf6__halffS2_fjLj3072ELj1ELj1ELj4ELj16ENS_18Kernel_traits_baseILj3072EfS2_fS2_fjLj128EEEEELb1ELb0ELb1ELb1EEEvNS_9BwdParamsE --------------------------
	.section	.nv.info._ZN10layer_norm13ln_bwd_kernelINS_13Kernel_traitsIf6__halffS2_fjLj3072ELj1ELj1ELj4ELj16ENS_18Kernel_traits_baseILj3072EfS2_fS2_fjLj128EEEEELb1ELb0ELb1ELb1EEEvNS_9BwdParamsE,"",@"SHT_CUDA_INFO"
	.sectionflags	@""
	.align	4


	//----- nvinfo : EIATTR_CUDA_API_VERSION
	.align		4
        /*0000*/ 	.byte	0x04, 0x37
        /*0002*/ 	.short	(.L_3955 - .L_3954)
.L_3954:
        /*0004*/ 	.word	0x00000082


	//----- nvinfo : EIATTR_KPARAM_INFO
	.align		4
.L_3955:
        /*0008*/ 	.byte	0x04, 0x17
        /*000a*/ 	.short	(.L_3957 - .L_3956)
.L_3956:
        /*000c*/ 	.word	0x00000000
        /*0010*/ 	.short	0x0000
        /*0012*/ 	.short	0x0000
        /*0014*/ 	.byte	0x00, 0xf0, 0xa1, 0x04


	//----- nvinfo : EIATTR_SPARSE_MMA_MASK
	.align		4
.L_3957:
        /*0018*/ 	.byte	0x03, 0x50
        /*001a*/ 	.short	0x0000


	//----- nvinfo : EIATTR_MAXREG_COUNT
	.align		4
        /*001c*/ 	.byte	0x03, 0x1b
        /*001e*/ 	.short	0x00ff


	//----- nvinfo : EIATTR_NUM_BARRIERS
	.align		4
        /*0020*/ 	.byte	0x02, 0x4c
        /*0022*/ 	.byte	0x01
	.zero		1


	//----- nvinfo : EIATTR_MERCURY_ISA_VERSION
	.align		4
        /*0024*/ 	.byte	0x03, 0x5f
        /*0026*/ 	.short	0x0101


	//----- nvinfo : EIATTR_COOP_GROUP_MASK_REGIDS
	.align		4
        /*0028*/ 	.byte	0x04, 0x29
        /*002a*/ 	.short	(.L_3959 - .L_3958)


	//   ....[0]....
.L_3958:
        /*002c*/ 	.word	0xffffffff


	//   ....[1]....
        /*0030*/ 	.word	0xffffffff


	//   ....[2]....
        /*0034*/ 	.word	0xffffffff


	//   ....[3]....
        /*0038*/ 	.word	0xffffffff


	//   ....[4]....
        /*003c*/ 	.word	0xffffffff


	//   ....[5]....
        /*0040*/ 	.word	0xffffffff


	//   ....[6]....
        /*0044*/ 	.word	0xffffffff


	//   ....[7]....
        /*0048*/ 	.word	0xffffffff


	//   ....[8]....
        /*004c*/ 	.word	0xffffffff


	//   ....[9]....
        /*0050*/ 	.word	0xffffffff


	//   ....[10]....
        /*0054*/ 	.word	0x05000080


	//   ....[11]....
        /*0058*/ 	.word	0x05000080


	//   ....[12]....
        /*005c*/ 	.word	0x05000080


	//   ....[13]....
        /*0060*/ 	.word	0x05000080


	//   ....[14]....
        /*0064*/ 	.word	0x05000080


	//   ....[15]....
        /*0068*/ 	.word	0x05000080


	//   ....[16]....
        /*006c*/ 	.word	0x05000080


	//   ....[17]....
        /*0070*/ 	.word	0x05000080


	//   ....[18]....
        /*0074*/ 	.word	0x05000080


	//   ....[19]....
        /*0078*/ 	.word	0x05000080


	//----- nvinfo : EIATTR_COOP_GROUP_INSTR_OFFSETS
	.align		4
.L_3959:
        /*007c*/ 	.byte	0x04, 0x28
        /*007e*/ 	.short	(.L_3961 - .L_3960)


	//   ....[0]....
.L_3960:
        /*0080*/ 	.word	0x00001860


	//   ....[1]....
        /*0084*/ 	.word	0x00001870


	//   ....[2]....
        /*0088*/ 	.word	0x000018a0


	//   ....[3]....
        /*008c*/ 	.word	0x000018b0


	//   ....[4]....
        /*0090*/ 	.word	0x000018e0


	//   ....[5]....
        /*0094*/ 	.word	0x000018f0


	//   ....[6]....
        /*0098*/ 	.word	0x00001920


	//   ....[7]....
        /*009c*/ 	.word	0x00001930


	//   ....[8]....
        /*00a0*/ 	.word	0x00001960


	//   ....[9]....
        /*00a4*/ 	.word	0x00001970


	//   ....[10]....
        /*00a8*/ 	.word	0x00003d10


	//   ....[11]....
        /*00ac*/ 	.word	0x00003d60


	//   ....[12]....
        /*00b0*/ 	.word	0x00003dd0


	//   ....[13]....
        /*00b4*/ 	.word	0x00003e30


	//   ....[14]....
        /*00b8*/ 	.word	0x00003ea0


	//   ....[15]....
        /*00bc*/ 	.word	0x00003f00


	//   ....[16]....
        /*00c0*/ 	.word	0x00003f70


	//   ....[17]....
        /*00c4*/ 	.word	0x00003fd0


	//   ....[18]....
        /*00c8*/ 	.word	0x00004040


	//   ....[19]....
        /*00cc*/ 	.word	0x000040a0


	//----- nvinfo : EIATTR_EXIT_INSTR_OFFSETS
	.align		4
.L_3961:
        /*00d0*/ 	.byte	0x04, 0x1c
        /*00d2*/ 	.short	(.L_3963 - .L_3962)


	//   ....[0]....
.L_3962:
        /*00d4*/ 	.word	0x00003cb0


	//----- nvinfo : EIATTR_MAX_THREADS
	.align		4
.L_3963:
        /*00d8*/ 	.byte	0x04, 0x05
        /*00da*/ 	.short	(.L_3965 - .L_3964)
.L_3964:
        /*00dc*/ 	.word	0x00000080
        /*00e0*/ 	.word	0x00000001
        /*00e4*/ 	.word	0x00000001


	//----- nvinfo : EIATTR_CRS_STACK_SIZE
	.align		4
.L_3965:
        /*00e8*/ 	.byte	0x04, 0x1e
        /*00ea*/ 	.short	(.L_3967 - .L_3966)
.L_3966:
        /*00ec*/ 	.word	0x00000000


	//----- nvinfo : EIATTR_CBANK_PARAM_SIZE
	.align		4
.L_3967:
        /*00f0*/ 	.byte	0x03, 0x19
        /*00f2*/ 	.short	0x0128


	//----- nvinfo : EIATTR_PARAM_CBANK
	.align		4
        /*00f4*/ 	.byte	0x04, 0x0a
        /*00f6*/ 	.short	(.L_3969 - .L_3968)
	.align		4
.L_3968:
        /*00f8*/ 	.word	index@(.nv.constant0._ZN10layer_norm13ln_bwd_kernelINS_13Kernel_traitsIf6__halffS2_fjLj3072ELj1ELj1ELj4ELj16ENS_18Kernel_traits_baseILj3072EfS2_fS2_fjLj128EEEEELb1ELb0ELb1ELb1EEEvNS_9BwdParamsE)
        /*00fc*/ 	.short	0x0210
        /*00fe*/ 	.short	0x0128


	//----- nvinfo : EIATTR_SW_WAR
	.align		4
.L_3969:
        /*0100*/ 	.byte	0x04, 0x36
        /*0102*/ 	.short	(.L_3971 - .L_3970)
.L_3970:
        /*0104*/ 	.word	0x00000008
.L_3971:


//--------------------- .nv.info._ZN10layer_norm13ln_bwd_kernelINS_13Kernel_traitsIf6__halffS2_fjLj3072ELj1ELj1ELj4ELj16ENS_18Kernel_traits_baseILj3072EfS2_fS2_fjLj128EEEEELb1ELb1ELb0ELb0EEEvNS_9BwdParamsE --------------------------
	.section	.nv.info._ZN10layer_norm13ln_bwd_kernelINS_13Kernel_traitsIf6__halffS2_fjLj3072ELj1ELj1ELj4ELj16ENS_18Kernel_traits_baseILj3072EfS2_fS2_fjLj128EEEEELb1ELb1ELb0ELb0EEEvNS_9BwdParamsE,"",@"SHT_CUDA_INFO"
	.sectionflags	@""
	.align	4


	//----- nvinfo : EIATTR_CUDA_API_VERSION
	.align		4
        /*0000*/ 	.byte	0x04, 0x37
        /*0002*/ 	.short	(.L_3973 - .L_3972)
.L_3972:
        /*0004*/ 	.word	0x00000082


	//----- nvinfo : EIATTR_KPARAM_INFO
	.align		4
.L_3973:
        /*0008*/ 	.byte	0x04, 0x17
        /*000a*/ 	.short	(.L_3975 - .L_3974)
.L_3974:
        /*000c*/ 	.word	0x00000000
        /*0010*/ 	.short	0x0000
        /*0012*/ 	.short	0x0000
        /*0014*/ 	.byte	0x00, 0xf0, 0xa1, 0x04


	//----- nvinfo : EIATTR_SPARSE_MMA_MASK
	.align		4
.L_3975:
        /*0018*/ 	.byte	0x03, 0x50
        /*001a*/ 	.short	0x0000


	//----- nvinfo : EIATTR_MAXREG_COUNT
	.align		4
        /*001c*/ 	.byte	0x03, 0x1b
        /*001e*/ 	.short	0x00ff


	//----- nvinfo : EIATTR_NUM_BARRIERS
	.align		4
        /*0020*/ 	.byte	0x02, 0x4c
        /*0022*/ 	.byte	0x01
	.zero		1


	//----- nvinfo : EIATTR_MERCURY_ISA_VERSION
	.align		4
        /*0024*/ 	.byte	0x03, 0x5f
        /*0026*/ 	.short	0x0101


	//----- nvinfo : EIATTR_COOP_GROUP_MASK_REGIDS
	.align		4
        /*0028*/ 	.byte	0x04, 0x29
        /*002a*/ 	.short	(.L_3977 - .L_3976)


	//   ....[0]....
.L_3976:
        /*002c*/ 	.word	0xffffffff


	//   ....[1]....
        /*0030*/ 	.word	0xffffffff


	//   ....[2]....
        /*0034*/ 	.word	0xffffffff


	//   ....[3]....
        /*0038*/ 	.word	0xffffffff


	//   ....[4]....
        /*003c*/ 	.word	0xffffffff


	//   ....[5]....
        /*0040*/ 	.word	0xffffffff


	//   ....[6]....
        /*0044*/ 	.word	0xffffffff


	//   ....[7]....
        /*0048*/ 	.word	0xffffffff


	//   ....[8]....
        /*004c*/ 	.word	0xffffffff


	//   ....[9]....
        /*0050*/ 	.word	0xffffffff


	//   ....[10]....
        /*0054*/ 	.word	0x050000bb


	//   ....[11]....
        /*0058*/ 	.word	0x050000bb


	//   ....[12]....
        /*005c*/ 	.word	0x050000bb


	//   ....[13]....
        /*0060*/ 	.word	0x050000bb


	//   ....[14]....
        /*0064*/ 	.word	0x050000bb


	//   ....[15]....
        /*0068*/ 	.word	0x050000bb


	//   ....[16]....
        /*006c*/ 	.word	0x050000bb


	//   ....[17]....
        /*0070*/ 	.word	0x050000bb


	//   ....[18]....
        /*0074*/ 	.word	0x050000bb


	//   ....[19]....
        /*0078*/ 	.word	0x050000bb


	//----- nvinfo : EIATTR_COOP_GROUP_INSTR_OFFSETS
	.align		4
.L_3977:
        /*007c*/ 	.byte	0x04, 0x28
        /*007e*/ 	.short	(.L_3979 - .L_3978)


	//   ....[0]....
.L_3978:
        /*0080*/ 	.word	0x000017c0


	//   ....[1]....
        /*0084*/ 	.word	0x000017d0


	//   ....[2]....
        /*0088*/ 	.word	0x00001800


	//   ....[3]....
        /*008c*/ 	.word	0x00001810


	//   ....[4]....
        /*0090*/ 	.word	0x00001840


	//   ....[5]....
        /*0094*/ 	.word	0x00001850


	//   ....[6]....
        /*0098*/ 	.word	0x00001880


	//   ....[7]....
        /*009c*/ 	.word	0x00001890


	//   ....[8]....
        /*00a0*/ 	.word	0x000018c0


	//   ....[9]....
        /*00a4*/ 	.word	0x000018d0


	//   ....[10]....
        /*00a8*/ 	.word	0x00003810


	//   ....[11]....
        /*00ac*/ 	.word	0x00003860


	//   ....[12]....
        /*00b0*/ 	.word	0x000038d0


	//   ....[13]....
        /*00b4*/ 	.word	0x00003930


	//   ....[14]....
        /*00b8*/ 	.word	0x000039a0


	//   ....[15]....
        /*00bc*/ 	.word	0x00003a00


	//   ....[16]....
        /*00c0*/ 	.word	0x00003a70


	//   ....[17]....
        /*00c4*/ 	.word	0x00003ad0


	//   ....[18]....
        /*00c8*/ 	.word	0x00003b40


	//   ....[19]....
        /*00cc*/ 	.word	0x00003ba0


	//----- nvinfo : EIATTR_EXIT_INSTR_OFFSETS
	.align		4
.L_3979:
        /*00d0*/ 	.byte	0x04, 0x1c
        /*00d2*/ 	.short	(.L_3981 - .L_3980)


	//   ....[0]....
.L_3980:
        /*00d4*/ 	.word	0x000036e0


	//   ....[1]....
        /*00d8*/ 	.word	0x000037b0


	//----- nvinfo : EIATTR_MAX_THREADS
	.align		4
.L_3981:
        /*00dc*/ 	.byte	0x04, 0x05
        /*00de*/ 	.short	(.L_3983 - .L_3982)
.L_3982:
        /*00e0*/ 	.word	0x00000080
        /*00e4*/ 	.word	0x00000001
        /*00e8*/ 	.word	0x00000001


	//----- nvinfo : EIATTR_CRS_STACK_SIZE
	.align		4
.L_3983:
        /*00ec*/ 	.byte	0x04, 0x1e
        /*00ee*/ 	.short	(.L_3985 - .L_3984)
.L_3984:
        /*00f0*/ 	.word	0x00000000


	//----- nvinfo : EIATTR_CBANK_PARAM_SIZE
	.align		4
.L_3985:
        /*00f4*/ 	.byte	0x03, 0x19
        /*00f6*/ 	.short	0x0128


	//----- nvinfo : EIATTR_PARAM_CBANK
	.align		4
        /*00f8*/ 	.byte	0x04, 0x0a
        /*00fa*/ 	.short	(.L_3987 - .L_3986)
	.align		4
.L_3986:
        /*00fc*/ 	.word	index@(.nv.constant0._ZN10layer_norm13ln_bwd_kernelINS_13Kernel_traitsIf6__halffS2_fjLj3072ELj1ELj1ELj4ELj16ENS_18Kernel_traits_baseILj3072EfS2_fS2_fjLj128EEEEELb1ELb1ELb0ELb0EEEvNS_9BwdParamsE)
        /*0100*/ 	.short	0x0210
        /*0102*/ 	.short	0x0128


	//----- nvinfo : EIATTR_SW_WAR
	.align		4
.L_3987:
        /*0104*/ 	.byte	0x04, 0x36
        /*0106*/ 	.short	(.L_3989 - .L_3988)
.L_3988:
        /*0108*/ 	.word	0x00000008
.L_3989:


//--------------------- .nv.info._ZN10layer_norm13ln_bwd_kernelINS_13Kernel_traitsIf6__halffS2_fjLj3072ELj1ELj1ELj4ELj16ENS_18Kernel_traits_baseILj3072EfS2_fS2_fjLj128EEEEELb1ELb1ELb0ELb1EEEvNS_9BwdParamsE --------------------------
	.section	.nv.info._ZN10layer_norm13ln_bwd_kernelINS_13Kernel_traitsIf6__halffS2_fjLj3072ELj1ELj1ELj4ELj16ENS_18Kernel_traits_baseILj3072EfS2_fS2_fjLj128EEEEELb1ELb1ELb0ELb1EEEvNS_9BwdParamsE,"",@"SHT_CUDA_INFO"
	.sectionflags	@""
	.align	4


	//----- nvinfo : EIATTR_CUDA_API_VERSION
	.align		4
        /*0000*/ 	.byte	0x04, 0x37
        /*0002*/ 	.short	(.L_3991 - .L_3990)
.L_3990:
        /*0004*/ 	.word	0x00000082


	//----- nvinfo : EIATTR_KPARAM_INFO
	.align		4
.L_3991:
        /*0008*/ 	.byte	0x04, 0x17
        /*000a*/ 	.short	(.L_3993 - .L_3992)
.L_3992:
        /*000c*/ 	.word	0x00000000
        /*0010*/ 	.short	0x0000
        /*0012*/ 	.short	0x0000
        /*0014*/ 	.byte	0x00, 0xf0, 0xa1, 0x04


	//----- nvinfo : EIATTR_SPARSE_MMA_MASK
	.align		4
.L_3993:
        /*0018*/ 	.byte	0x03, 0x50
        /*001a*/ 	.short	0x0000


	//----- nvinfo : EIATTR_MAXREG_COUNT
	.align		4
        /*001c*/ 	.byte	0x03, 0x1b
        /*001e*/ 	.short	0x00ff


	//----- nvinfo : EIATTR_NUM_BARRIERS
	.align		4
        /*0020*/ 	.byte	0x02, 0x4c
        /*0022*/ 	.byte	0x01
	.zero		1


	//----- nvinfo : EIATTR_MERCURY_ISA_VERSION
	.align		4
        /*0024*/ 	.byte	0x03, 0x5f
        /*0026*/ 	.short	0x0101


	//----- nvinfo : EIATTR_COOP_GROUP_MASK_REGIDS
	.align		4
        /*0028*/ 	.byte	0x04, 0x29
        /*002a*/ 	.short	(.L_3995 - .L_3994)


	//   ....[0]....
.L_3994:
        /*002c*/ 	.word	0xffffffff


	//   ....[1]....
        /*0030*/ 	.word	0xffffffff


	//   ....[2]....
        /*0034*/ 	.word	0xffffffff


	//   ....[3]....
        /*0038*/ 	.word	0xffffffff


	//   ....[4]....
        /*003c*/ 	.word	0xffffffff


	//   ....[5]....
        /*0040*/ 	.word	0xffffffff


	//   ....[6]....
        /*0044*/ 	.word	0xffffffff


	//   ....[7]....
        /*0048*/ 	.word	0xffffffff


	//   ....[8]....
        /*004c*/ 	.word	0xffffffff


	//   ....[9]....
        /*0050*/ 	.word	0xffffffff


	//   ....[10]....
        /*0054*/ 	.word	0x0500007d


	//   ....[11]....
        /*0058*/ 	.word	0x0500007d


	//   ....[12]....
        /*005c*/ 	.word	0x0500007d


	//   ....[13]....
        /*0060*/ 	.word	0x0500007d


	//   ....[14]....
        /*0064*/ 	.word	0x0500007d


	//   ....[15]....
        /*0068*/ 	.word	0x0500007d


	//   ....[16]....
        /*006c*/ 	.word	0x0500007d


	//   ....[17]....
        /*0070*/ 	.word	0x0500007d


	//   ....[18]....
        /*0074*/ 	.word	0x0500007d


	//   ....[19]....
        /*0078*/ 	.word	0x0500007d


	//----- nvinfo : EIATTR_COOP_GROUP_INSTR_OFFSETS
	.align		4
.L_3995:
        /*007c*/ 	.byte	0x04, 0x28
        /*007e*/ 	.short	(.L_3997 - .L_3996)


	//   ....[0]....
.L_3996:
        /*0080*/ 	.word	0x00001760


	//   ....[1]....
        /*0084*/ 	.word	0x00001770


	//   ....[2]....
        /*0088*/ 	.word	0x000017a0


	//   ....[3]....
        /*008c*/ 	.word	0x000017b0


	//   ....[4]....
        /*0090*/ 	.word	0x000017e0


	//   ....[5]....
        /*0094*/ 	.word	0x000017f0


	//   ....[6]....
        /*0098*/ 	.word	0x00001820


	//   ....[7]....
        /*009c*/ 	.word	0x00001830


	//   ....[8]....
        /*00a0*/ 	.word	0x00001860


	//   ....[9]....
        /*00a4*/ 	.word	0x00001870


	//   ....[10]....
        /*00a8*/ 	.word	0x000037b0


	//   ....[11]....
        /*00ac*/ 	.word	0x00003800


	//   ....[12]....
        /*00b0*/ 	.word	0x00003870


	//   ....[13]....
        /*00b4*/ 	.word	0x000038d0


	//   ....[14]....
        /*00b8*/ 	.word	0x00003940


	//   ....[15]....
        /*00bc*/ 	.word	0x000039a0


	//   ....[16]....
        /*00c0*/ 	.word	0x00003a10


	//   ....[17]....
        /*00c4*/ 	.word	0x00003a70


	//   ....[18]....
        /*00c8*/ 	.word	0x00003ae0


	//   ....[19]....
        /*00cc*/ 	.word	0x00003b40


	//----- nvinfo : EIATTR_EXIT_INSTR_OFFSETS
	.align		4
.L_3997:
        /*00d0*/ 	.byte	0x04, 0x1c
        /*00d2*/ 	.short	(.L_3999 - .L_3998)


	//   ....[0]....
.L_3998:
        /*00d4*/ 	.word	0x00003750


	//----- nvinfo : EIATTR_MAX_THREADS
	.align		4
.L_3999:
        /*00d8*/ 	.byte	0x04, 0x05
        /*00da*/ 	.short	(.L_4001 - .L_4000)
.L_4000:
        /*00dc*/ 	.word	0x00000080
        /*00e0*/ 	.word	0x00000001
        /*00e4*/ 	.word	0x00000001


	//----- nvinfo : EIATTR_CRS_STACK_SIZE
	.align		4
.L_4001:
        /*00e8*/ 	.byte	0x04, 0x1e
        /*00ea*/ 	.short	(.L_4003 - .L_4002)
.L_4002:
        /*00ec*/ 	.word	0x00000000


	//----- nvinfo : EIATTR_CBANK_PARAM_SIZE
	.align		4
.L_4003:
        /*00f0*/ 	.byte	0x03, 0x19
        /*00f2*/ 	.short	0x0128


	//----- nvinfo : EIATTR_PARAM_CBANK
	.align		4
        /*00f4*/ 	.byte	0x04, 0x0a
        /*00f6*/ 	.short	(.L_4005 - .L_4004)
	.align		4
.L_4004:
        /*00f8*/ 	.word	index@(.nv.constant0._ZN10layer_norm13ln_bwd_kernelINS_13Kernel_traitsIf6__halffS2_fjLj3072ELj1ELj1ELj4ELj16ENS_18Kernel_traits_baseILj3072EfS2_fS2_fjLj128EEEEELb1ELb1ELb0ELb1EEEvNS_9BwdParamsE)
        /*00fc*/ 	.short	0x0210
        /*00fe*/ 	.short	0x0128


	//----- nvinfo : EIATTR_SW_WAR
	.align		4
.L_4005:
        /*0100*/ 	.byte	0x04, 0x36
        /*0102*/ 	.short	(.L_4007 - .L_4006)
.L_4006:
        /*0104*/ 	.word	0x00000008
.L_4007:


//--------------------- .nv.info._ZN10layer_norm22ln_bwd_finalize_kernelINS_22Kernel_traits_finalizeILj3072Ef6__halffS2_fjLb1ELj1024ELj4ENS_18Kernel_traits_baseILj3072EfS2_fS2_fjLj1024EEEEELb1ELb0EEEvNS_9BwdParamsE --------------------------
	.section	.nv.info._ZN10layer_norm22ln_bwd_finalize_kernelINS_22Kernel_traits_finalizeILj3072Ef6__halffS2_fjLb1ELj1024ELj4ENS_18Kernel_traits_baseILj3072EfS2_fS2_fjLj1024EEEEELb1ELb0EEEvNS_9BwdParamsE,"",@"SHT_CUDA_INFO"
	.sectionflags	@""
	.align	4


	//----- nvinfo : EIATTR_CUDA_API_VERSION
	.align		4
        /*0000*/ 	.byte	0x04, 0x37
        /*0002*/ 	.short	(.L_4009 - .L_4008)
.L_4008:
        /*0004*/ 	.word	0x00000082


	//----- nvinfo : EIATTR_KPARAM_INFO
	.align		4
.L_4009:
        /*0008*/ 	.byte	0x04, 0x17
        /*000a*/ 	.short	(.L_4011 - .L_4010)
.L_4010:
        /*000c*/ 	.word	0x00000000
        /*0010*/ 	.short	0x0000
        /*0012*/ 	.short	0x0000
        /*0014*/ 	.byte	0x00, 0xf0, 0xa1, 0x04


	//----- nvinfo : EIATTR_SPARSE_MMA_MASK
	.align		4
.L_4011:
        /*0018*/ 	.byte	0x03, 0x50
        /*001a*/ 	.short	0x0000


	//----- nvinfo : EIATTR_MAXREG_COUNT
	.align		4
        /*001c*/ 	.byte	0x03, 0x1b
        /*001e*/ 	.short	0x0040


	//----- nvinfo : EIATTR_NUM_BARRIERS
	.align		4
        /*0020*/ 	.byte	0x02, 0x4c
        /*0022*/ 	.byte	0x01
	.zero		1


	//----- nvinfo : EIATTR_MERCURY_ISA_VERSION
	.align		4
        /*0024*/ 	.byte	0x03, 0x5f
        /*0026*/ 	.short	0x0101


	//----- nvinfo : EIATTR_COOP_GROUP_MASK_REGIDS
	.align		4
        /*0028*/ 	.byte	0x04, 0x29
        /*002a*/ 	.short	(.L_4013 - .L_4012)


	//   ....[0]....
.L_4012:
        /*002c*/ 	.word	0xffffffff


	//   ....[1]....
        /*0030*/ 	.word	0xffffffff


	//   ....[2]....
        /*0034*/ 	.word	0xffffffff


	//   ....[3]....
        /*0038*/ 	.word	0xffffffff


	//   ....[4]....
        /*003c*/ 	.word	0xffffffff


	//   ....[5]....
        /*0040*/ 	.word	0xffffffff


	//   ....[6]....
        /*0044*/ 	.word	0xffffffff


	//   ....[7]....
        /*0048*/ 	.word	0xffffffff


	//   ....[8]....
        /*004c*/ 	.word	0xffffffff


	//   ....[9]....
        /*0050*/ 	.word	0xffffffff


	//   ....[10]....
        /*0054*/ 	.word	0xffffffff


	//   ....[11]....
        /*0058*/ 	.word	0xffffffff


	//   ....[12]....
        /*005c*/ 	.word	0xffffffff


	//   ....[13]....
        /*0060*/ 	.word	0xffffffff


	//   ....[14]....
        /*0064*/ 	.word	0xffffffff


	//   ....[15]....
        /*0068*/ 	.word	0x05000014


	//   ....[16]....
        /*006c*/ 	.word	0x05000014


	//   ....[17]....
        /*0070*/ 	.word	0x05000014


	//   ....[18]....
        /*0074*/ 	.word	0x05000014


	//   ....[19]....
        /*0078*/ 	.word	0x05000014


	//   ....[20]....
        /*007c*/ 	.word	0x05000014


	//   ....[21]....
        /*0080*/ 	.word	0x05000014


	//   ....[22]....
        /*0084*/ 	.word	0x05000014


	//   ....[23]....
        /*0088*/ 	.word	0x05000014


	//   ....[24]....
        /*008c*/ 	.word	0x05000014


	//   ....[25]....
        /*0090*/ 	.word	0x05000014


	//   ....[26]....
        /*0094*/ 	.word	0x05000014


	//   ....[27]....
        /*0098*/ 	.word	0x05000014


	//   ....[28]....
        /*009c*/ 	.word	0x05000014


	//   ....[29]....
        /*00a0*/ 	.word	0x05000014


	//----- nvinfo : EIATTR_COOP_GROUP_INSTR_OFFSETS
	.align		4
.L_4013:
        /*00a4*/ 	.byte	0x04, 0x28
        /*00a6*/ 	.short	(.L_4015 - .L_4014)


	//   ....[0]....
.L_4014:
        /*00a8*/ 	.word	0x00000ad0


	//   ....[1]....
        /*00ac*/ 	.word	0x00000ae0


	//   ....[2]....
        /*00b0*/ 	.word	0x00000af0


	//   ....[3]....
        /*00b4*/ 	.word	0x00000b20


	//   ....[4]....
        /*00b8*/ 	.word	0x00000b40


	//   ....[5]....
        /*00bc*/ 	.word	0x00000b50


	//   ....[6]....
        /*00c0*/ 	.word	0x00000b90


	//   ....[7]....
        /*00c4*/ 	.word	0x00000ba0


	//   ....[8]....
        /*00c8*/ 	.word	0x00000bb0


	//   ....[9]....
        /*00cc*/ 	.word	0x00000be0


	//   ....[10]....
        /*00d0*/ 	.word	0x00000c00


	//   ....[11]....
        /*00d4*/ 	.word	0x00000c10


	//   ....[12]....
        /*00d8*/ 	.word	0x00000c40


	//   ....[13]....
        /*00dc*/ 	.word	0x00000c60


	//   ....[14]....
        /*00e0*/ 	.word	0x00000c70


	//   ....[15]....
        /*00e4*/ 	.word	0x00000ef0


	//   ....[16]....
        /*00e8*/ 	.word	0x00000f60


	//   ....[17]....
        /*00ec*/ 	.word	0x00000fd0


	//   ....[18]....
        /*00f0*/ 	.word	0x00001040


	//   ....[19]....
        /*00f4*/ 	.word	0x000010b0


	//   ....[20]....
        /*00f8*/ 	.word	0x00001110


	//   ....[21]....
        /*00fc*/ 	.word	0x00001180


	//   ....[22]....
        /*0100*/ 	.word	0x000011f0


	//   ....[23]....
        /*0104*/ 	.word	0x00001260


	//   ....[24]....
        /*0108*/ 	.word	0x000012d0


	//   ....[25]....
        /*010c*/ 	.word	0x00001330


	//   ....[26]....
        /*0110*/ 	.word	0x000013a0


	//   ....[27]....
        /*0114*/ 	.word	0x00001410


	//   ....[28]....
        /*0118*/ 	.word	0x00001480


	//   ....[29]....
        /*011c*/ 	.word	0x000014f0


	//----- nvinfo : EIATTR_EXIT_INSTR_OFFSETS
	.align		4
.L_4015:
        /*0120*/ 	.byte	0x04, 0x1c
        /*0122*/ 	.short	(.L_4017 - .L_4016)


	//   ....[0]....
.L_4016:
        /*0124*/ 	.word	0x00000070


	//   ....[1]....
        /*0128*/ 	.word	0x00000e90


	//----- nvinfo : EIATTR_MAX_THREADS
	.align		4
.L_4017:
        /*012c*/ 	.byte	0x04, 0x05
        /*012e*/ 	.short	(.L_4019 - .L_4018)
.L_4018:
        /*0130*/ 	.word	0x00000400
        /*0134*/ 	.word	0x00000001
        /*0138*/ 	.word	0x00000001


	//----- nvinfo : EIATTR_CRS_STACK_SIZE
	.align		4
.L_4019:
        /*013c*/ 	.byte	0x04, 0x1e
        /*013e*/ 	.short	(.L_4021 - .L_4020)
.L_4020:
        /*0140*/ 	.word	0x00000000


	//----- nvinfo : EIATTR_CBANK_PARAM_SIZE
	.align		4
.L_4021:
        /*0144*/ 	.byte	0x03, 0x19
        /*0146*/ 	.short	0x0128


	//----- nvinfo : EIATTR_PARAM_CBANK
	.align		4
        /*0148*/ 	.byte	0x04, 0x0a
        /*014a*/ 	.short	(.L_4023 - .L_4022)
	.align		4
.L_4022:
        /*014c*/ 	.word	index@(.nv.constant0._ZN10layer_norm22ln_bwd_finalize_kernelINS_22Kernel_traits_finalizeILj3072Ef6__halffS2_fjLb1ELj1024ELj4ENS_18Kernel_traits_baseILj3072EfS2_fS2_fjLj1024EEEEELb1ELb0EEEvNS_9BwdParamsE)
        /*0150*/ 	.short	0x0210
        /*0152*/ 	.short	0x0128


	//----- nvinfo : EIATTR_SW_WAR
	.align		4
.L_4023:
        /*0154*/ 	.byte	0x04, 0x36
        /*0156*/ 	.short	(.L_4025 - .L_4024)
.L_4024:
        /*0158*/ 	.word	0x00000008
.L_4025:


//--------------------- .nv.info._ZN10layer_norm13ln_bwd_kernelINS_13Kernel_traitsIf6__halffS2_fjLj3072ELj1ELj1ELj4ELj16ENS_18Kernel_traits_baseILj3072EfS2_fS2_fjLj128EEEEELb1ELb1ELb1ELb0EEEvNS_9BwdParamsE --------------------------
	.section	.nv.info._ZN10layer_norm13ln_bwd_kernelINS_13Kernel_traitsIf6__halffS2_fjLj3072ELj1ELj1ELj4ELj16ENS_18Kernel_traits_baseILj3072EfS2_fS2_fjLj128EEEEELb1ELb1ELb1ELb0EEEvNS_9BwdParamsE,"",@"SHT_CUDA_INFO"
	.sectionflags	@""
	.align	4


	//----- nvinfo : EIATTR_CUDA_API_VERSION
	.align		4
        /*0000*/ 	.byte	0x04, 0x37
        /*0002*/ 	.short	(.L_4027 - .L_4026)
.L_4026:
        /*0004*/ 	.word	0x00000082


	//----- nvinfo : EIATTR_KPARAM_INFO
	.align		4
.L_4027:
        /*0008*/ 	.byte	0x04, 0x17
        /*000a*/ 	.short	(.L_4029 - .L_4028)
.L_4028:
        /*000c*/ 	.word	0x00000000
        /*0010*/ 	.short	0x0000
        /*0012*/ 	.short	0x0000
        /*0014*/ 	.byte	0x00, 0xf0, 0xa1, 0x04


	//----- nvinfo : EIATTR_SPARSE_MMA_MASK
	.align		4
.L_4029:
        /*0018*/ 	.byte	0x03, 0x50
        /*001a*/ 	.short	0x0000


	//----- nvinfo : EIATTR_MAXREG_COUNT
	.align		4
        /*001c*/ 	.byte	0x03, 0x1b
        /*001e*/ 	.short	0x00ff


	//----- nvinfo : EIATTR_NUM_BARRIERS
	.align		4
        /*0020*/ 	.byte	0x02, 0x4c
        /*0022*/ 	.byte	0x01
	.zero		1


	//----- nvinfo : EIATTR_MERCURY_ISA_VERSION
	.align		4
        /*0024*/ 	.byte	0x03, 0x5f
        /*0026*/ 	.short	0x0101


	//----- nvinfo : EIATTR_COOP_GROUP_MASK_REGIDS
	.align		4
        /*0028*/ 	.byte	0x04, 0x29
        /*002a*/ 	.short	(.L_4031 - .L_4030)


	//   ....[0]....
.L_4030:
        /*002c*/ 	.word	0xffffffff


	//   ....[1]....
        /*0030*/ 	.word	0xffffffff


	//   ....[2]....
        /*0034*/ 	.word	0xffffffff


	//   ....[3]....
        /*0038*/ 	.word	0xffffffff


	//   ....[4]....
        /*003c*/ 	.word	0xffffffff


	//   ....[5]....
        /*0040*/ 	.word	0xffffffff


	//   ....[6]....
        /*0044*/ 	.word	0xffffffff


	//   ....[7]....
        /*0048*/ 	.word	0xffffffff


	//   ....[8]....
        /*004c*/ 	.word	0xffffffff


	//   ....[9]....
        /*0050*/ 	.word	0xffffffff


	//   ....[10]....
        /*0054*/ 	.word	0x050000bf


	//   ....[11]....
        /*0058*/ 	.word	0x050000bf


	//   ....[12]....
        /*005c*/ 	.word	0x050000bf


	//   ....[13]....
        /*0060*/ 	.word	0x050000bf


	//   ....[14]....
        /*0064*/ 	.word	0x050000bf


	//   ....[15]....
        /*0068*/ 	.word	0x050000bf


	//   ....[16]....
        /*006c*/ 	.word	0x050000bf


	//   ....[17]....
        /*0070*/ 	.word	0x050000bf


	//   ....[18]....
        /*0074*/ 	.word	0x050000bf


	//   ....[19]....
        /*0078*/ 	.word	0x050000bf


	//----- nvinfo : EIATTR_COOP_GROUP_INSTR_OFFSETS
	.align		4
.L_4031:
        /*007c*/ 	.byte	0x04, 0x28
        /*007e*/ 	.short	(.L_4033 - .L_4032)


	//   ....[0]....
.L_4032:
        /*0080*/ 	.word	0x00001b20


	//   ....[1]....
        /*0084*/ 	.word	0x00001b30


	//   ....[2]....
        /*0088*/ 	.word	0x00001b60


	//   ....[3]....
        /*008c*/ 	.word	0x00001b70


	//   ....[4]....
        /*0090*/ 	.word	0x00001ba0


	//   ....[5]....
        /*0094*/ 	.word	0x00001bb0


	//   ....[6]....
        /*0098*/ 	.word	0x00001be0


	//   ....[7]....
        /*009c*/ 	.word	0x00001bf0


	//   ....[8]....
        /*00a0*/ 	.word	0x00001c20


	//   ....[9]....
        /*00a4*/ 	.word	0x00001c30


	//   ....[10]....
        /*00a8*/ 	.word	0x00005230


	//   ....[11]....
        /*00ac*/ 	.word	0x00005280


	//   ....[12]....
        /*00b0*/ 	.word	0x000052f0


	//   ....[13]....
        /*00b4*/ 	.word	0x00005350


	//   ....[14]....
        /*00b8*/ 	.word	0x000053c0


	//   ....[15]....
        /*00bc*/ 	.word	0x00005420


	//   ....[16]....
        /*00c0*/ 	.word	0x00005490


	//   ....[17]....
        /*00c4*/ 	.word	0x000054f0


	//   ....[18]....
        /*00c8*/ 	.word	0x00005560


	//   ....[19]....
        /*00cc*/ 	.word	0x000055c0


	//----- nvinfo : EIATTR_EXIT_INSTR_OFFSETS
	.align		4
.L_4033:
        /*00d0*/ 	.byte	0x04, 0x1c
        /*00d2*/ 	.short	(.L_4035 - .L_4034)


	//   ....[0]....
.L_4034:
        /*00d4*/ 	.word	0x00005100


	//   ....[1]....
        /*00d8*/ 	.word	0x000051d0


	//----- nvinfo : EIATTR_MAX_THREADS
	.align		4
.L_4035:
        /*00dc*/ 	.byte	0x04, 0x05
        /*00de*/ 	.short	(.L_4037 - .L_4036)
.L_4036:
        /*00e0*/ 	.word	0x00000080
        /*00e4*/ 	.word	0x00000001
        /*00e8*/ 	.word	0x00000001


	//----- nvinfo : EIATTR_CRS_STACK_SIZE
	.align		4
.L_4037:
        /*00ec*/ 	.byte	0x04, 0x1e
        /*00ee*/ 	.short	(.L_4039 - .L_4038)
.L_4038:
        /*00f0*/ 	.word	0x00000000


	//----- nvinfo : EIATTR_CBANK_PARAM_SIZE
	.align		4
.L_4039:
        /*00f4*/ 	.byte	0x03, 0x19
        /*00f6*/ 	.short	0x0128


	//----- nvinfo : EIATTR_PARAM_CBANK
	.align		4
        /*00f8*/ 	.byte	0x04, 0x0a
        /*00fa*/ 	.short	(.L_4041 - .L_4040)
	.align		4
.L_4040:
        /*00fc*/ 	.word	index@(.nv.constant0._ZN10layer_norm13ln_bwd_kernelINS_13Kernel_traitsIf6__halffS2_fjLj3072ELj1ELj1ELj4ELj16ENS_18Kernel_traits_baseILj3072EfS2_fS2_fjLj128EEEEELb1ELb1ELb1ELb0EEEvNS_9BwdParamsE)
        /*0100*/ 	.short	0x0210
        /*0102*/ 	.short	0x0128


	//----- nvinfo : EIATTR_SW_WAR
	.align		4
.L_4041:
        /*0104*/ 	.byte	0x04, 0x36
        /*0106*/ 	.short	(.L_4043 - .L_4042)
.L_4042:
        /*0108*/ 	.word	0x00000008
.L_4043:


//--------------------- .nv.info._ZN10layer_norm22ln_bwd_finalize_kernelINS_22Kernel_traits_finalizeILj3072Ef6__halffS2_fjLb1ELj1024ELj4ENS_18Kernel_traits_baseILj3072EfS2_fS2_fjLj1024EEEEELb1ELb1EEEvNS_9BwdParamsE --------------------------
	.section	.nv.info._ZN10layer_norm22ln_bwd_finalize_kernelINS_22Kernel_traits_finalizeILj3072Ef6__halffS2_fjLb1ELj1024ELj4ENS_18Kernel_traits_baseILj3072EfS2_fS2_fjLj1024EEEEELb1ELb1EEEvNS_9BwdParamsE,"",@"SHT_CUDA_INFO"
	.sectionflags	@""
	.align	4


	//----- nvinfo : EIATTR_CUDA_API_VERSION
	.align		4
        /*0000*/ 	.byte	0x04, 0x37
        /*0002*/ 	.short	(.L_4045 - .L_4044)
.L_4044:
        /*0004*/ 	.word	0x00000082


	//----- nvinfo : EIATTR_KPARAM_INFO
	.align		4
.L_4045:
        /*0008*/ 	.byte	0x04, 0x17
        /*000a*/ 	.short	(.L_4047 - .L_4046)
.L_4046:
        /*000c*/ 	.word	0x00000000
        /*0010*/ 	.short	0x0000
        /*0012*/ 	.short	0x0000
        /*0014*/ 	.byte	0x00, 0xf0, 0xa1, 0x04


	//----- nvinfo : EIATTR_SPARSE_MMA_MASK
	.align		4
.L_4047:
        /*0018*/ 	.byte	0x03, 0x50
        /*001a*/ 	.short	0x0000


	//----- nvinfo : EIATTR_MAXREG_COUNT
	.align		4
        /*001c*/ 	.byte	0x03, 0x1b
        /*001e*/ 	.short	0x0040


	//----- nvinfo : EIATTR_NUM_BARRIERS
	.align		4
        /*0020*/ 	.byte	0x02, 0x4c
        /*0022*/ 	.byte	0x01
	.zero		1


	//----- nvinfo : EIATTR_MERCURY_ISA_VERSION
	.align		4
        /*0024*/ 	.byte	0x03, 0x5f
        /*0026*/ 	.short	0x0101


	//----- nvinfo : EIATTR_COOP_GROUP_MASK_REGIDS
	.align		4
        /*0028*/ 	.byte	0x04, 0x29
        /*002a*/ 	.short	(.L_4049 - .L_4048)


	//   ....[0]....
.L_4048:
        /*002c*/ 	.word	0xffffffff


	//   ....[1]....
        /*0030*/ 	.word	0xffffffff


	//   ....[2]....
        /*0034*/ 	.word	0xffffffff


	//   ....[3]....
        /*0038*/ 	.word	0xffffffff


	//   ....[4]....
        /*003c*/ 	.word	0xffffffff


	//   ....[5]....
        /*0040*/ 	.word	0xffffffff


	//   ....[6]....
        /*0044*/ 	.word	0xffffffff


	//   ....[7]....
        /*0048*/ 	.word	0xffffffff


	//   ....[8]....
        /*004c*/ 	.word	0xffffffff


	//   ....[9]....
        /*0050*/ 	.word	0xffffffff


	//   ....[10]....
        /*0054*/ 	.word	0xffffffff


	//   ....[11]....
        /*0058*/ 	.word	0xffffffff


	//   ....[12]....
        /*005c*/ 	.word	0xffffffff


	//   ....[13]....
        /*0060*/ 	.word	0xffffffff


	//   ....[14]....
        /*0064*/ 	.word	0xffffffff


	//   ....[15]....
        /*0068*/ 	.word	0x05000014


	//   ....[16]....
        /*006c*/ 	.word	0x05000014


	//   ....[17]....
        /*0070*/ 	.word	0x05000014


	//   ....[18]....
        /*0074*/ 	.word	0x05000014


	//   ....[19]....
        /*0078*/ 	.word	0x05000014


	//   ....[20]....
        /*007c*/ 	.word	0x05000014


	//   ....[21]....
        /*0080*/ 	.word	0x05000014


	//   ....[22]....
        /*0084*/ 	.word	0x05000014


	//   ....[23]....
        /*0088*/ 	.word	0x05000014


	//   ....[24]....
        /*008c*/ 	.word	0x05000014


	//   ....[25]....
        /*0090*/ 	.word	0x05000014


	//   ....[26]....
        /*0094*/ 	.word	0x05000014


	//   ....[27]....
        /*0098*/ 	.word	0x05000014


	//   ....[28]....
        /*009c*/ 	.word	0x05000014


	//   ....[29]....
        /*00a0*/ 	.word	0x05000014


	//----- nvinfo : EIATTR_COOP_GROUP_INSTR_OFFSETS
	.align		4
.L_4049:
        /*00a4*/ 	.byte	0x04, 0x28
        /*00a6*/ 	.short	(.L_4051 - .L_4050)


	//   ....[0]....
.L_4050:
        /*00a8*/ 	.word	0x00000ab0


	//   ....[1]....
        /*00ac*/ 	.word	0x00000ac0


	//   ....[2]....
        /*00b0*/ 	.word	0x00000ad0


	//   ....[3]....
        /*00b4*/ 	.word	0x00000b00


	//   ....[4]....
        /*00b8*/ 	.word	0x00000b20


	//   ....[5]....
        /*00bc*/ 	.word	0x00000b30


	//   ....[6]....
        /*00c0*/ 	.word	0x00000b60


	//   ....[7]....
        /*00c4*/ 	.word	0x00000b80


	//   ....[8]....
        /*00c8*/ 	.word	0x00000b90


	//   ....[9]....
        /*00cc*/ 	.word	0x00000bc0


	//   ....[10]....
        /*00d0*/ 	.word	0x00000be0


	//   ....[11]....
        /*00d4*/ 	.word	0x00000bf0


	//   ....[12]....
        /*00d8*/ 	.word	0x00000c20


	//   ....[13]....
        /*00dc*/ 	.word	0x00000c40


	//   ....[14]....
        /*00e0*/ 	.word	0x00000c50


	//   ....[15]....
        /*00e4*/ 	.word	0x00000eb0


	//   ....[16]....
        /*00e8*/ 	.word	0x00000f20


	//   ....[17]....
        /*00ec*/ 	.word	0x00000f90


	//   ....[18]....
        /*00f0*/ 	.word	0x00001000


	//   ....[19]....
        /*00f4*/ 	.word	0x00001070


	//   ....[20]....
        /*00f8*/ 	.word	0x000010d0


	//   ....[21]....
        /*00fc*/ 	.word	0x00001140


	//   ....[22]....
        /*0100*/ 	.word	0x000011b0


	//   ....[23]....
        /*0104*/ 	.word	0x00001220


	//   ....[24]....
        /*0108*/ 	.word	0x00001290


	//   ....[25]....
        /*010c*/ 	.word	0x000012f0


	//   ....[26]....
        /*0110*/ 	.word	0x00001360


	//   ....[27]....
        /*0114*/ 	.word	0x000013d0


	//   ....[28]....
        /*0118*/ 	.word	0x00001440


	//   ....[29]....
        /*011c*/ 	.word	0x000014b0


	//----- nvinfo : EIATTR_EXIT_INSTR_OFFSETS
	.align		4
.L_4051:
        /*0120*/ 	.byte	0x04, 0x1c
        /*0122*/ 	.short	(.L_4053 - .L_4052)


	//   ....[0]....
.L_4052:
        /*0124*/ 	.word	0x00000070


	//   ....[1]....
        /*0128*/ 	.word	0x00000e50


	//----- nvinfo : EIATTR_MAX_THREADS
	.align		4
.L_4053:
        /*012c*/ 	.byte	0x04, 0x05
        /*012e*/ 	.short	(.L_4055 - .L_4054)
.L_4054:
        /*0130*/ 	.word	0x00000400
        /*0134*/ 	.word	0x00000001
        /*0138*/ 	.word	0x00000001


	//----- nvinfo : EIATTR_CRS_STACK_SIZE
	.align		4
.L_4055:
        /*013c*/ 	.byte	0x04, 0x1e
        /*013e*/ 	.short	(.L_4057 - .L_4056)
.L_4056:
        /*0140*/ 	.word	0x00000000


	//----- nvinfo : EIATTR_CBANK_PARAM_SIZE
	.align		4
.L_4057:
        /*0144*/ 	.byte	0x03, 0x19
        /*0146*/ 	.short	0x0128


	//----- nvinfo : EIATTR_PARAM_CBANK
	.align		4
        /*0148*/ 	.byte	0x04, 0x0a
        /*014a*/ 	.short	(.L_4059 - .L_4058)
	.align		4
.L_4058:
        /*014c*/ 	.word	index@(.nv.constant0._ZN10layer_norm22ln_bwd_finalize_kernelINS_22Kernel_traits_finalizeILj3072Ef6__halffS2_fjLb1ELj1024ELj4ENS_18Kernel_traits_baseILj3072EfS2_fS2_fjLj1024EEEEELb1ELb1EEEvNS_9BwdParamsE)
        /*0150*/ 	.short	0x0210
        /*0152*/ 	.short	0x0128


	//----- nvinfo : EIATTR_SW_WAR
	.align		4
.L_4059:
        /*0154*/ 	.byte	0x04, 0x36
        /*0156*/ 	.short	(.L_4061 - .L_4060)
.L_4060:
        /*0158*/ 	.word	0x00000008
.L_4061:


//--------------------- .nv.info._ZN10layer_norm13ln_bwd_kernelINS_13Kernel_traitsIf6__halffS2_fjLj3072ELj1ELj1ELj4ELj16ENS_18Kernel_traits_baseILj3072EfS2_fS2_fjLj128EEEEELb1ELb1ELb1ELb1EEEvNS_9BwdParamsE --------------------------
	.section	.nv.info._ZN10layer_norm13ln_bwd_kernelINS_13Kernel_traitsIf6__halffS2_fjLj3072ELj1ELj1ELj4ELj16ENS_18Kernel_traits_baseILj3072EfS2_fS2_fjLj128EEEEELb1ELb1ELb1ELb1EEEvNS_9BwdParamsE,"",@"SHT_CUDA_INFO"
	.sectionflags	@""
	.align	4


	//----- nvinfo : EIATTR_CUDA_API_VERSION
	.align		4
        /*0000*/ 	.byte	0x04, 0x37
        /*0002*/ 	.short	(.L_4063 - .L_4062)
.L_4062:
        /*0004*/ 	.word	0x00000082


	//----- nvinfo : EIATTR_KPARAM_INFO
	.align		4
.L_4063:
        /*0008*/ 	.byte	0x04, 0x17
        /*000a*/ 	.short	(.L_4065 - .L_4064)
.L_4064:
        /*000c*/ 	.word	0x00000000
        /*0010*/ 	.short	0x0000
        /*0012*/ 	.short	0x0000
        /*0014*/ 	.byte	0x00, 0xf0, 0xa1, 0x04


	//----- nvinfo : EIATTR_SPARSE_MMA_MASK
	.align		4
.L_4065:
        /*0018*/ 	.byte	0x03, 0x50
        /*001a*/ 	.short	0x0000


	//----- nvinfo : EIATTR_MAXREG_COUNT
	.align		4
        /*001c*/ 	.byte	0x03, 0x1b
        /*001e*/ 	.short	0x00ff


	//----- nvinfo : EIATTR_NUM_BARRIERS
	.align		4
        /*0020*/ 	.byte	0x02, 0x4c
        /*0022*/ 	.byte	0x01
	.zero		1


	//----- nvinfo : EIATTR_MERCURY_ISA_VERSION
	.align		4
        /*0024*/ 	.byte	0x03, 0x5f
        /*0026*/ 	.short	0x0101


	//----- nvinfo : EIATTR_COOP_GROUP_MASK_REGIDS
	.align		4
        /*0028*/ 	.byte	0x04, 0x29
        /*002a*/ 	.short	(.L_4067 - .L_4066)


	//   ....[0]....
.L_4066:
        /*002c*/ 	.word	0xffffffff


	//   ....[1]....
        /*0030*/ 	.word	0xffffffff


	//   ....[2]....
        /*0034*/ 	.word	0xffffffff


	//   ....[3]....
        /*0038*/ 	.word	0xffffffff


	//   ....[4]....
        /*003c*/ 	.word	0xffffffff


	//   ....[5]....
        /*0040*/ 	.word	0xffffffff


	//   ....[6]....
        /*0044*/ 	.word	0xffffffff


	//   ....[7]....
        /*0048*/ 	.word	0xffffffff


	//   ....[8]....
        /*004c*/ 	.word	0xffffffff


	//   ....[9]....
        /*0050*/ 	.word	0xffffffff


	//   ....[10]....
        /*0054*/ 	.word	0x050000eb


	//   ....[11]....
        /*0058*/ 	.word	0x050000eb


	//   ....[12]....
        /*005c*/ 	.word	0x050000eb


	//   ....[13]....
        /*0060*/ 	.word	0x050000eb


	//   ....[14]....
        /*0064*/ 	.word	0x050000eb


	//   ....[15]....
        /*0068*/ 	.word	0x050000eb


	//   ....[16]....
        /*006c*/ 	.word	0x050000eb


	//   ....[17]....
        /*0070*/ 	.word	0x050000eb


	//   ....[18]....
        /*0074*/ 	.word	0x050000eb


	//   ....[19]....
        /*0078*/ 	.word	0x050000eb


	//----- nvinfo : EIATTR_COOP_GROUP_INSTR_OFFSETS
	.align		4
.L_4067:
        /*007c*/ 	.byte	0x04, 0x28
        /*007e*/ 	.short	(.L_4069 - .L_4068)


	//   ....[0]....
.L_4068:
        /*0080*/ 	.word	0x00001a70


	//   ....[1]....
        /*0084*/ 	.word	0x00001a80


	//   ....[2]....
        /*0088*/ 	.word	0x00001ab0


	//   ....[3]....
        /*008c*/ 	.word	0x00001ac0


	//   ....[4]....
        /*0090*/ 	.word	0x00001af0


	//   ....[5]....
        /*0094*/ 	.word	0x00001b00


	//   ....[6]....
        /*0098*/ 	.word	0x00001b30


	//   ....[7]....
        /*009c*/ 	.word	0x00001b40


	//   ....[8]....
        /*00a0*/ 	.word	0x00001b70


	//   ....[9]....
        /*00a4*/ 	.word	0x00001b80


	//   ....[10]....
        /*00a8*/ 	.word	0x00004e00


	//   ....[11]....
        /*00ac*/ 	.word	0x00004e50


	//   ....[12]....
        /*00b0*/ 	.word	0x00004ec0


	//   ....[13]....
        /*00b4*/ 	.word	0x00004f20


	//   ....[14]....
        /*00b8*/ 	.word	0x00004f90


	//   ....[15]....
        /*00bc*/ 	.word	0x00004ff0


	//   ....[16]....
        /*00c0*/ 	.word	0x00005060


	//   ....[17]....
        /*00c4*/ 	.word	0x000050c0


	//   ....[18]....
        /*00c8*/ 	.word	0x00005130


	//   ....[19]....
        /*00cc*/ 	.word	0x00005190


	//----- nvinfo : EIATTR_EXIT_INSTR_OFFSETS
	.align		4
.L_4069:
        /*00d0*/ 	.byte	0x04, 0x1c
        /*00d2*/ 	.short	(.L_4071 - .L_4070)


	//   ....[0]....
.L_4070:
        /*00d4*/ 	.word	0x00004da0


	//----- nvinfo : EIATTR_MAX_THREADS
	.align		4
.L_4071:
        /*00d8*/ 	.byte	0x04, 0x05
        /*00da*/ 	.short	(.L_4073 - .L_4072)
.L_4072:
        /*00dc*/ 	.word	0x00000080
        /*00e0*/ 	.word	0x00000001
        /*00e4*/ 	.word	0x00000001


	//----- nvinfo : EIATTR_CRS_STACK_SIZE
	.align		4
.L_4073:
        /*00e8*/ 	.byte	0x04, 0x1e
        /*00ea*/ 	.short	(.L_4075 - .L_4074)
.L_4074:
        /*00ec*/ 	.word	0x00000000


	//----- nvinfo : EIATTR_CBANK_PARAM_SIZE
	.align		4
.L_4075:
        /*00f0*/ 	.byte	0x03, 0x19
        /*00f2*/ 	.short	0x0128


	//----- nvinfo : EIATTR_PARAM_CBANK
	.align		4
        /*00f4*/ 	.byte	0x04, 0x0a
        /*00f6*/ 	.short	(.L_4077 - .L_4076)
	.align		4
.L_4076:
        /*00f8*/ 	.word	index@(.nv.constant0._ZN10layer_norm13ln_bwd_kernelINS_13Kernel_traitsIf6__halffS2_fjLj3072ELj1ELj1ELj4ELj16ENS_18Kernel_traits_baseILj3072EfS2_fS2_fjLj128EEEEELb1ELb1ELb1ELb1EEEvNS_9BwdParamsE)
        /*00fc*/ 	.short	0x0210
        /*00fe*/ 	.short	0x0128


	//----- nvinfo : EIATTR_SW_WAR
	.align		4
.L_4077:
        /*0100*/ 	.byte	0x04, 0x36
        /*0102*/ 	.short	(.L_4079 - .L_4078)
.L_4078:
        /*0104*/ 	.word	0x00000008
.L_4079:


//--------------------- .nv.info._ZN10layer_norm13ln_bwd_kernelINS_13Kernel_traitsI6__halfffffjLj3072ELj1ELj1ELj4ELj16ENS_18Kernel_traits_baseILj3072ES2_ffffjLj128EEEEELb0ELb0ELb0ELb0EEEvNS_9BwdParamsE --------------------------
	.section	.nv.info._ZN10layer_norm13ln_bwd_kernelINS_13Kernel_traitsI6__halfffffjLj3072ELj1ELj1ELj4ELj16ENS_18Kernel_traits_baseILj3072ES2_ffffjLj128EEEEELb0ELb0ELb0ELb0EEEvNS_9BwdParamsE,"",@"SHT_CUDA_INFO"
	.sectionflags	@""
	.align	4


	//----- nvinfo : EIATTR_CUDA_API_VERSION
	.align		4
        /*0000*/ 	.byte	0x04, 0x37
        /*0002*/ 	.short	(.L_4081 - .L_4080)
.L_4080:
        /*0004*/ 	.word	0x00000082


	//----- nvinfo : EIATTR_KPARAM_INFO
	.align		4
.L_4081:
        /*0008*/ 	.byte	0x04, 0x17
        /*000a*/ 	.short	(.L_4083 - .L_4082)
.L_4082:
        /*000c*/ 	.word	0x00000000
        /*0010*/ 	.short	0x0000
        /*0012*/ 	.short	0x0000
        /*0014*/ 	.byte	0x00, 0xf0, 0xa1, 0x04


	//----- nvinfo : EIATTR_SPARSE_MMA_MASK
	.align		4
.L_4083:
        /*0018*/ 	.byte	0x03, 0x50
        /*001a*/ 	.short	0x0000


	//----- nvinfo : EIATTR_MAXREG_COUNT
	.align		4
        /*001c*/ 	.byte	0x03, 0x1b
        /*001e*/ 	.short	0x00ff


	//----- nvinfo : EIATTR_NUM_BARRIERS
	.align		4
        /*0020*/ 	.byte	0x02, 0x4c
        /*0022*/ 	.byte	0x01
	.zero		1


	//----- nvinfo : EIATTR_MERCURY_ISA_VERSION
	.align		4
        /*0024*/ 	.byte	0x03, 0x5f
        /*0026*/ 	.short	0x0101


	//----- nvinfo : EIATTR_COOP_GROUP_MASK_REGIDS
	.align		4
        /*0028*/ 	.byte	0x04, 0x29
        /*002a*/ 	.short	(.L_4085 - .L_4084)


	//   ....[0]....
.L_4084:
        /*002c*/ 	.word	0xffffffff


	//   ....[1]....
        /*0030*/ 	.word	0xffffffff


	//   ....[2]....
        /*0034*/ 	.word	0xffffffff


	//   ....[3]....
        /*0038*/ 	.word	0xffffffff


	//   ....[4]....
        /*003c*/ 	.word	0xffffffff


	//   ....[5]....
        /*0040*/ 	.word	0xffffffff


	//   ....[6]....
        /*0044*/ 	.word	0xffffffff


	//   ....[7]....
        /*0048*/ 	.word	0xffffffff


	//   ....[8]....
        /*004c*/ 	.word	0xffffffff


	//   ....[9]....
        /*0050*/ 	.word	0xffffffff


	//   ....[10]....
        /*0054*/ 	.word	0x050000ab


	//   ....[11]....
        /*0058*/ 	.word	0x050000ab


	//   ....[12]....
        /*005c*/ 	.word	0x050000ab


	//   ....[13]....
        /*0060*/ 	.word	0x050000ab


	//   ....[14]....
        /*0064*/ 	.word	0x050000ab


	//   ....[15]....
        /*0068*/ 	.word	0x050000ab


	//   ....[16]....
        /*006c*/ 	.word	0x050000ab


	//   ....[17]....
        /*0070*/ 	.word	0x050000ab


	//   ....[18]....
        /*0074*/ 	.word	0x050000ab


	//   ....[19]....
        /*0078*/ 	.word	0x050000ab


	//----- nvinfo : EIATTR_COOP_GROUP_INSTR_OFFSETS
	.align		4
.L_4085:
        /*007c*/ 	.byte	0x04, 0x28
        /*007e*/ 	.short	(.L_4087 - .L_4086)


	//   ....[0]....
.L_4086:
        /*0080*/ 	.word	0x00001af0


	//   ....[1]....
        /*0084*/ 	.word	0x00001b00


	//   ....[2]....
        /*0088*/ 	.word	0x00001b30


	//   ....[3]....
        /*008c*/ 	.word	0x00001b40


	//   ....[4]....
        /*0090*/ 	.word	0x00001b70


	//   ....[5]....
        /*0094*/ 	.word	0x00001b80


	//   ....[6]....
        /*0098*/ 	.word	0x00001bb0


	//   ....[7]....
        /*009c*/ 	.word	0x00001bc0


	//   ....[8]....
        /*00a0*/ 	.word	0x00001bf0


	//   ....[9]....
        /*00a4*/ 	.word	0x00001c00


	//   ....[10]....
        /*00a8*/ 	.word	0x00002fc0


	//   ....[11]....
        /*00ac*/ 	.word	0x00003010


	//   ....[12]....
        /*00b0*/ 	.word	0x00003080


	//   ....[13]....
        /*00b4*/ 	.word	0x000030e0


	//   ....[14]....
        /*00b8*/ 	.word	0x00003150


	//   ....[15]....
        /*00bc*/ 	.word	0x000031b0


	//   ....[16]....
        /*00c0*/ 	.word	0x00003220


	//   ....[17]....
        /*00c4*/ 	.word	0x00003280


	//   ....[18]....
        /*00c8*/ 	.word	0x000032f0


	//   ....[19]....
        /*00cc*/ 	.word	0x00003350


	//----- nvinfo : EIATTR_EXIT_INSTR_OFFSETS
	.align		4
.L_4087:
        /*00d0*/ 	.byte	0x04, 0x1c
        /*00d2*/ 	.short	(.L_4089 - .L_4088)


	//   ....[0]....
.L_4088:
        /*00d4*/ 	.word	0x00002ee0


	//   ....[1]....
        /*00d8*/ 	.word	0x00002f60


	//----- nvinfo : EIATTR_MAX_THREADS
	.align		4
.L_4089:
        /*00dc*/ 	.byte	0x04, 0x05
        /*00de*/ 	.short	(.L_4091 - .L_4090)
.L_4090:
        /*00e0*/ 	.word	0x00000080
        /*00e4*/ 	.word	0x00000001
        /*00e8*/ 	.word	0x00000001


	//----- nvinfo : EIATTR_CRS_STACK_SIZE
	.align		4
.L_4091:
        /*00ec*/ 	.byte	0x04, 0x1e
        /*00ee*/ 	.short	(.L_4093 - .L_4092)
.L_4092:
        /*00f0*/ 	.word	0x00000000


	//----- nvinfo : EIATTR_CBANK_PARAM_SIZE
	.align		4
.L_4093:
        /*00f4*/ 	.byte	0x03, 0x19
        /*00f6*/ 	.short	0x0128


	//----- nvinfo : EIATTR_PARAM_CBANK
	.align		4
        /*00f8*/ 	.byte	0x04, 0x0a
        /*00fa*/ 	.short	(.L_4095 - .L_4094)
	.align		4
.L_4094:
        /*00fc*/ 	.word	index@(.nv.constant0._ZN10layer_norm13ln_bwd_kernelINS_13Kernel_traitsI6__halfffffjLj3072ELj1ELj1ELj4ELj16ENS_18Kernel_traits_baseILj3072ES2_ffffjLj128EEEEELb0ELb0ELb0ELb0EEEvNS_9BwdParamsE)
        /*0100*/ 	.short	0x0210
        /*0102*/ 	.short	0x0128


	//----- nvinfo : EIATTR_SW_WAR
	.align		4
.L_4095:
        /*0104*/ 	.byte	0x04, 0x36
        /*0106*/ 	.short	(.L_4097 - .L_4096)
.L_4096:
        /*0108*/ 	.word	0x00000008
.L_4097:


//--------------------- .nv.info._ZN10layer_norm13ln_bwd_kernelINS_13Kernel_traitsI6__halfffffjLj3072ELj1ELj1ELj4ELj16ENS_18Kernel_traits_baseILj3072ES2_ffffjLj128EEEEELb0ELb0ELb0ELb1EEEvNS_9BwdParamsE --------------------------
	.section	.nv.info._ZN10layer_norm13ln_bwd_kernelINS_13Kernel_traitsI6__halfffffjLj3072ELj1ELj1ELj4ELj16ENS_18Kernel_traits_baseILj3072ES2_ffffjLj128EEEEELb0ELb0ELb0ELb1EEEvNS_9BwdParamsE,"",@"SHT_CUDA_INFO"
	.sectionflags	@""
	.align	4


	//----- nvinfo : EIATTR_CUDA_API_VERSION
	.align		4
        /*0000*/ 	.byte	0x04, 0x37
        /*0002*/ 	.short	(.L_4099 - .L_4098)
.L_4098:
        /*0004*/ 	.word	0x00000082


	//----- nvinfo : EIATTR_KPARAM_INFO
	.align		4
.L_4099:
        /*0008*/ 	.byte	0x04, 0x17
        /*000a*/ 	.short	(.L_4101 - .L_4100)
.L_4100:
        /*000c*/ 	.word	0x00000000
        /*0010*/ 	.short	0x0000
        /*0012*/ 	.short	0x0000
        /*0014*/ 	.byte	0x00, 0xf0, 0xa1, 0x04


	//----- nvinfo : EIATTR_SPARSE_MMA_MASK
	.align		4
.L_4101:
        /*0018*/ 	.byte	0x03, 0x50
        /*001a*/ 	.short	0x0000


	//----- nvinfo : EIATTR_MAXREG_COUNT
	.align		4
        /*001c*/ 	.byte	0x03, 0x1b
        /*001e*/ 	.short	0x00ff


	//----- nvinfo : EIATTR_NUM_BARRIERS
	.align		4
        /*0020*/ 	.byte	0x02, 0x4c
        /*0022*/ 	.byte	0x01
	.zero		1


	//----- nvinfo : EIATTR_MERCURY_ISA_VERSION
	.align		4
        /*0024*/ 	.byte	0x03, 0x5f
        /*0026*/ 	.short	0x0101


	//----- nvinfo : EIATTR_COOP_GROUP_MASK_REGIDS
	.align		4
        /*0028*/ 	.byte	0x04, 0x29
        /*002a*/ 	.short	(.L_4103 - .L_4102)


	//   ....[0]....
.L_4102:
        /*002c*/ 	.word	0xffffffff


	//   ....[1]....
        /*0030*/ 	.word	0xffffffff


	//   ....[2]....
        /*0034*/ 	.word	0xffffffff


	//   ....[3]....
        /*0038*/ 	.word	0xffffffff


	//   ....[4]....
        /*003c*/ 	.word	0xffffffff


	//   ....[5]....
        /*0040*/ 	.word	0xffffffff


	//   ....[6]....
        /*0044*/ 	.word	0xffffffff


	//   ....[7]....
        /*0048*/ 	.word	0xffffffff


	//   ....[8]....
        /*004c*/ 	.word	0xffffffff


	//   ....[9]....
        /*0050*/ 	.word	0xffffffff


	//   ....[10]....
        /*0054*/ 	.word	0x050000a6


	//   ....[11]....
        /*0058*/ 	.word	0x050000a6


	//   ....[12]....
        /*005c*/ 	.word	0x050000a6


	//   ....[13]....
        /*0060*/ 	.word	0x050000a6


	//   ....[14]....
        /*0064*/ 	.word	0x050000a6


	//   ....[15]....
        /*0068*/ 	.word	0x050000a6


	//   ....[16]....
        /*006c*/ 	.word	0x050000a6


	//   ....[17]....
        /*0070*/ 	.word	0x050000a6


	//   ....[18]....
        /*0074*/ 	.word	0x050000a6


	//   ....[19]....
        /*0078*/ 	.word	0x050000a6


	//----- nvinfo : EIATTR_COOP_GROUP_INSTR_OFFSETS
	.align		4
.L_4103:
        /*007c*/ 	.byte	0x04, 0x28
        /*007e*/ 	.short	(.L_4105 - .L_4104)


	//   ....[0]....
.L_4104:
        /*0080*/ 	.word	0x000016e0


	//   ....[1]....
        /*0084*/ 	.word	0x000016f0


	//   ....[2]....
        /*0088*/ 	.word	0x00001720


	//   ....[3]....
        /*008c*/ 	.word	0x00001730


	//   ....[4]....
        /*0090*/ 	.word	0x00001760


	//   ....[5]....
        /*0094*/ 	.word	0x00001770


	//   ....[6]....
        /*0098*/ 	.word	0x000017a0


	//   ....[7]....
        /*009c*/ 	.word	0x000017b0


	//   ....[8]....
        /*00a0*/ 	.word	0x000017e0


	//   ....[9]....
        /*00a4*/ 	.word	0x000017f0


	//   ....[10]....
        /*00a8*/ 	.word	0x00002ad0


	//   ....[11]....
        /*00ac*/ 	.word	0x00002b20


	//   ....[12]....
        /*00b0*/ 	.word	0x00002b90


	//   ....[13]....
        /*00b4*/ 	.word	0x00002bf0


	//   ....[14]....
        /*00b8*/ 	.word	0x00002c60


	//   ....[15]....
        /*00bc*/ 	.word	0x00002cc0


	//   ....[16]....
        /*00c0*/ 	.word	0x00002d30


	//   ....[17]....
        /*00c4*/ 	.word	0x00002d90


	//   ....[18]....
        /*00c8*/ 	.word	0x00002e00


	//   ....[19]....
        /*00cc*/ 	.word	0x00002e60


	//----- nvinfo : EIATTR_EXIT_INSTR_OFFSETS
	.align		4
.L_4105:
        /*00d0*/ 	.byte	0x04, 0x1c
        /*00d2*/ 	.short	(.L_4107 - .L_4106)


	//   ....[0]....
.L_4106:
        /*00d4*/ 	.word	0x00002a70


	//----- nvinfo : EIATTR_MAX_THREADS
	.align		4
.L_4107:
        /*00d8*/ 	.byte	0x04, 0x05
        /*00da*/ 	.short	(.L_4109 - .L_4108)
.L_4108:
        /*00dc*/ 	.word	0x00000080
        /*00e0*/ 	.word	0x00000001
        /*00e4*/ 	.word	0x00000001


	//----- nvinfo : EIATTR_CRS_STACK_SIZE
	.align		4
.L_4109:
        /*00e8*/ 	.byte	0x04, 0x1e
        /*00ea*/ 	.short	(.L_4111 - .L_4110)
.L_4110:
        /*00ec*/ 	.word	0x00000000


	//----- nvinfo : EIATTR_CBANK_PARAM_SIZE
	.align		4
.L_4111:
        /*00f0*/ 	.byte	0x03, 0x19
        /*00f2*/ 	.short	0x0128


	//----- nvinfo : EIATTR_PARAM_CBANK
	.align		4
        /*00f4*/ 	.byte	0x04, 0x0a
        /*00f6*/ 	.short	(.L_4113 - .L_4112)
	.align		4
.L_4112:
        /*00f8*/ 	.word	index@(.nv.constant0._ZN10layer_norm13ln_bwd_kernelINS_13Kernel_traitsI6__halfffffjLj3072ELj1ELj1ELj4ELj16ENS_18Kernel_traits_baseILj3072ES2_ffffjLj128EEEEELb0ELb0ELb0ELb1EEEvNS_9BwdParamsE)
        /*00fc*/ 	.short	0x0210
        /*00fe*/ 	.short	0x0128


	//----- nvinfo : EIATTR_SW_WAR
	.align		4
.L_4113:
        /*0100*/ 	.byte	0x04, 0x36
        /*0102*/ 	.short	(.L_4115 - .L_4114)
.L_4114:
        /*0104*/ 	.word	0x00000008
.L_4115:


//--------------------- .nv.info._ZN10layer_norm13ln_bwd_kernelINS_13Kernel_traitsI6__halfffffjLj3072ELj1ELj1ELj4ELj16ENS_18Kernel_traits_baseILj3072ES2_ffffjLj128EEEEELb0ELb0ELb1ELb0EEEvNS_9BwdParamsE --------------------------
	.section	.nv.info._ZN10layer_norm13ln_bwd_kernelINS_13Kernel_traitsI6__halfffffjLj3072ELj1ELj1ELj4ELj16ENS_18Kernel_traits_baseILj3072ES2_ffffjLj128EEEEELb0ELb0ELb1ELb0EEEvNS_9BwdParamsE,"",@"SHT_CUDA_INFO"
	.sectionflags	@""
	.align	4


	//----- nvinfo : EIATTR_CUDA_API_VERSION
	.align		4
        /*0000*/ 	.byte	0x04, 0x37
        /*0002*/ 	.short	(.L_4117 - .L_4116)
.L_4116:
        /*0004*/ 	.word	0x00000082


	//----- nvinfo : EIATTR_KPARAM_INFO
	.align		4
.L_4117:
        /*0008*/ 	.byte	0x04, 0x17
        /*000a*/ 	.short	(.L_4119 - .L_4118)
.L_4118:
        /*000c*/ 	.word	0x00000000
        /*0010*/ 	.short	0x0000
        /*0012*/ 	.short	0x0000
        /*0014*/ 	.byte	0x00, 0xf0, 0xa1, 0x04


	//----- nvinfo : EIATTR_SPARSE_MMA_MASK
	.align		4
.L_4119:
        /*0018*/ 	.byte	0x03, 0x50
        /*001a*/ 	.short	0x0000


	//----- nvinfo : EIATTR_MAXREG_COUNT
	.align		4
        /*001c*/ 	.byte	0x03, 0x1b
        /*001e*/ 	.short	0x00ff


	//----- nvinfo : EIATTR_NUM_BARRIERS
	.align		4
        /*0020*/ 	.byte	0x02, 0x4c
        /*0022*/ 	.byte	0x01
	.zero		1


	//----- nvinfo : EIATTR_MERCURY_ISA_VERSION
	.align		4
        /*0024*/ 	.byte	0x03, 0x5f
        /*0026*/ 	.short	0x0101


	//----- nvinfo : EIATTR_COOP_GROUP_MASK_REGIDS
	.align		4
        /*0028*/ 	.byte	0x04, 0x29
        /*002a*/ 	.short	(.L_4121 - .L_4120)


	//   ....[0]....
.L_4120:
        /*002c*/ 	.word	0xffffffff


	//   ....[1]....
        /*0030*/ 	.word	0xffffffff


	//   ....[2]....
        /*0034*/ 	.word	0xffffffff


	//   ....[3]....
        /*0038*/ 	.word	0xffffffff


	//   ....[4]....
        /*003c*/ 	.word	0xffffffff


	//   ....[5]....
        /*0040*/ 	.word	0xffffffff


	//   ....[6]....
        /*0044*/ 	.word	0xffffffff


	//   ....[7]....
        /*0048*/ 	.word	0xffffffff


	//   ....[8]....
        /*004c*/ 	.word	0xffffffff


	//   ....[9]....
        /*0050*/ 	.word	0xffffffff


	//   ....[10]....
        /*0054*/ 	.word	0x0500005f


	//   ....[11]....
        /*0058*/ 	.word	0x0500005f


	//   ....[12]....
        /*005c*/ 	.word	0x0500005f


	//   ....[13]....
        /*0060*/ 	.word	0x0500005f


	//   ....[14]....
        /*0064*/ 	.word	0x0500005f


	//   ....[15]....
        /*0068*/ 	.word	0x0500005f


	//   ....[16]....
        /*006c*/ 	.word	0x0500005f


	//   ....[17]....
        /*0070*/ 	.word	0x0500005f


	//   ....[18]....
        /*0074*/ 	.word	0x0500005f


	//   ....[19]....
        /*0078*/ 	.word	0x0500005f


	//----- nvinfo : EIATTR_COOP_GROUP_INSTR_OFFSETS
	.align		4
.L_4121:
        /*007c*/ 	.byte	0x04, 0x28
        /*007e*/ 	.short	(.L_4123 - .L_4122)


	//   ....[0]....
.L_4122:
        /*0080*/ 	.word	0x00001ec0


	//   ....[1]....
        /*0084*/ 	.word	0x00001ed0


	//   ....[2]....
        /*0088*/ 	.word	0x00001f00


	//   ....[3]....
        /*008c*/ 	.word	0x00001f10


	//   ....[4]....
        /*0090*/ 	.word	0x00001f40


	//   ....[5]....
        /*0094*/ 	.word	0x00001f50


	//   ....[6]....
        /*0098*/ 	.word	0x00001f80


	//   ....[7]....
        /*009c*/ 	.word	0x00001f90


	//   ....[8]....
        /*00a0*/ 	.word	0x00001fc0


	//   ....[9]....
        /*00a4*/ 	.word	0x00001fd0


	//   ....[10]....
        /*00a8*/ 	.word	0x00004530


	//   ....[11]....
        /*00ac*/ 	.word	0x00004580


	//   ....[12]....
        /*00b0*/ 	.word	0x000045f0


	//   ....[13]....
        /*00b4*/ 	.word	0x00004650


	//   ....[14]....
        /*00b8*/ 	.word	0x000046c0


	//   ....[15]....
        /*00bc*/ 	.word	0x00004720


	//   ....[16]....
        /*00c0*/ 	.word	0x00004790


	//   ....[17]....
        /*00c4*/ 	.word	0x000047f0


	//   ....[18]....
        /*00c8*/ 	.word	0x00004860


	//   ....[19]....
        /*00cc*/ 	.word	0x000048c0


	//----- nvinfo : EIATTR_EXIT_INSTR_OFFSETS
	.align		4
.L_4123:
        /*00d0*/ 	.byte	0x04, 0x1c
        /*00d2*/ 	.short	(.L_4125 - .L_4124)


	//   ....[0]....
.L_4124:
        /*00d4*/ 	.word	0x00004450


	//   ....[1]....
        /*00d8*/ 	.word	0x000044d0


	//----- nvinfo : EIATTR_MAX_THREADS
	.align		4
.L_4125:
        /*00dc*/ 	.byte	0x04, 0x05
        /*00de*/ 	.short	(.L_4127 - .L_4126)
.L_4126:
        /*00e0*/ 	.word	0x00000080
        /*00e4*/ 	.word	0x00000001
        /*00e8*/ 	.word	0x00000001


	//----- nvinfo : EIATTR_CRS_STACK_SIZE
	.align		4
.L_4127:
        /*00ec*/ 	.byte	0x04, 0x1e
        /*00ee*/ 	.short	(.L_4129 - .L_4128)
.L_4128:
        /*00f0*/ 	.word	0x00000000


	//----- nvinfo : EIATTR_CBANK_PARAM_SIZE
	.align		4
.L_4129:
        /*00f4*/ 	.byte	0x03, 0x19
        /*00f6*/ 	.short	0x0128


	//----- nvinfo : EIATTR_PARAM_CBANK
	.align		4
        /*00f8*/ 	.byte	0x04, 0x0a
        /*00fa*/ 	.short	(.L_4131 - .L_4130)
	.align		4
.L_4130:
        /*00fc*/ 	.word	index@(.nv.constant0._ZN10layer_norm13ln_bwd_kernelINS_13Kernel_traitsI6__halfffffjLj3072ELj1ELj1ELj4ELj16ENS_18Kernel_traits_baseILj3072ES2_ffffjLj128EEEEELb0ELb0ELb1ELb0EEEvNS_9BwdParamsE)
        /*0100*/ 	.short	0x0210
        /*0102*/ 	.short	0x0128


	//----- nvinfo : EIATTR_SW_WAR
	.align		4
.L_4131:
        /*0104*/ 	.byte	0x04, 0x36
        /*0106*/ 	.short	(.L_4133 - .L_4132)
.L_4132:
        /*0108*/ 	.word	0x00000008
.L_4133:


//--------------------- .nv.info._ZN10layer_norm13ln_bwd_kernelINS_13Kernel_traitsI6__halfffffjLj3072ELj1ELj1ELj4ELj16ENS_18Kernel_traits_baseILj3072ES2_ffffjLj128EEEEELb0ELb0ELb1ELb1EEEvNS_9BwdParamsE --------------------------
	.section	.nv.info._ZN10layer_norm13ln_bwd_kernelINS_13Kernel_traitsI6__halfffffjLj3072ELj1ELj1ELj4ELj16ENS_18Kernel_traits_baseILj3072ES2_ffffjLj128EEEEELb0ELb0ELb1ELb1EEEvNS_9BwdParamsE,"",@"SHT_CUDA_INFO"
	.sectionflags	@""
	.align	4


	//----- nvinfo : EIATTR_CUDA_API_VERSION
	.align		4
        /*0000*/ 	.byte	0x04, 0x37
        /*0002*/ 	.short	(.L_4135 - .L_4134)
.L_4134:
        /*0004*/ 	.word	0x00000082


	//----- nvinfo : EIATTR_KPARAM_INFO
	.align		4
.L_4135:
        /*0008*/ 	.byte	0x04, 0x17
        /*000a*/ 	.short	(.L_4137 - .L_4136)
.L_4136:
        /*000c*/ 	.word	0x00000000
        /*0010*/ 	.short	0x0000
        /*0012*/ 	.short	0x0000
        /*0014*/ 	.byte	0x00, 0xf0, 0xa1, 0x04


	//----- nvinfo : EIATTR_SPARSE_MMA_MASK
	.align		4
.L_4137:
        /*0018*/ 	.byte	0x03, 0x50
        /*001a*/ 	.short	0x0000


	//----- nvinfo : EIATTR_MAXREG_COUNT
	.align		4
        /*001c*/ 	.byte	0x03, 0x1b
        /*001e*/ 	.short	0x00ff


	//----- nvinfo : EIATTR_NUM_BARRIERS
	.align		4
        /*0020*/ 	.byte	0x02, 0x4c
        /*0022*/ 	.byte	0x01
	.zero		1


	//----- nvinfo : EIATTR_MERCURY_ISA_VERSION
	.align		4
        /*0024*/ 	.byte	0x03, 0x5f
        /*0026*/ 	.short	0x0101


	//----- nvinfo : EIATTR_COOP_GROUP_MASK_REGIDS
	.align		4
        /*0028*/ 	.byte	0x04, 0x29
        /*002a*/ 	.short	(.L_4139 - .L_4138)


	//   ....[0]....
.L_4138:
        /*002c*/ 	.word	0xffffffff


	//   ....[1]....
        /*0030*/ 	.word	0xffffffff


	//   ....[2]....
        /*0034*/ 	.word	0xffffffff


	//   ....[3]....
        /*0038*/ 	.word	0xffffffff


	//   ....[4]....
        /*003c*/ 	.word	0xffffffff


	//   ....[5]....
        /*0040*/ 	.word	0xffffffff


	//   ....[6]....
        /*0044*/ 	.word	0xffffffff


	//   ....[7]....
        /*0048*/ 	.word	0xffffffff


	//   ....[8]....
        /*004c*/ 	.word	0xffffffff


	//   ....[9]....
        /*0050*/ 	.word	0xffffffff


	//   ....[10]....
        /*0054*/ 	.word	0x05000068


	//   ....[11]....
        /*0058*/ 	.word	0x05000068


	//   ....[12]....
        /*005c*/ 	.word	0x05000068


	//   ....[13]....
        /*0060*/ 	.word	0x05000068


	//   ....[14]....
        /*0064*/ 	.word	0x05000068


	//   ....[15]....
        /*0068*/ 	.word	0x05000068


	//   ....[16]....
        /*006c*/ 	.word	0x05000068


	//   ....[17]....
        /*0070*/ 	.word	0x05000068


	//   ....[18]....
        /*0074*/ 	.word	0x05000068


	//   ....[19]....
        /*0078*/ 	.word	0x05000068


	//----- nvinfo : EIATTR_COOP_GROUP_INSTR_OFFSETS
	.align		4
.L_4139:
        /*007c*/ 	.byte	0x04, 0x28
        /*007e*/ 	.short	(.L_4141 - .L_4140)


	//   ....[0]....
.L_4140:
        /*0080*/ 	.word	0x00001840


	//   ....[1]....
        /*0084*/ 	.word	0x00001850


	//   ....[2]....
        /*0088*/ 	.word	0x00001880


	//   ....[3]....
        /*008c*/ 	.word	0x00001890


	//   ....[4]....
        /*0090*/ 	.word	0x000018c0


	//   ....[5]....
        /*0094*/ 	.word	0x000018d0


	//   ....[6]....
        /*0098*/ 	.word	0x00001900


	//   ....[7]....
        /*009c*/ 	.word	0x00001910


	//   ....[8]....
        /*00a0*/ 	.word	0x00001940


	//   ....[9]....
        /*00a4*/ 	.word	0x00001950


	//   ....[10]....
        /*00a8*/ 	.word	0x00003840


	//   ....[11]....
        /*00ac*/ 	.word	0x00003890


	//   ....[12]....
        /*00b0*/ 	.word	0x00003900


	//   ....[13]....
        /*00b4*/ 	.word	0x00003960


	//   ....[14]....
        /*00b8*/ 	.word	0x000039d0


	//   ....[15]....
        /*00bc*/ 	.word	0x00003a30


	//   ....[16]....
        /*00c0*/ 	.word	0x00003aa0


	//   ....[17]....
        /*00c4*/ 	.word	0x00003b00


	//   ....[18]....
        /*00c8*/ 	.word	0x00003b70


	//   ....[19]....
        /*00cc*/ 	.word	0x00003bd0


	//----- nvinfo : EIATTR_EXIT_INSTR_OFFSETS
	.align		4
.L_4141:
        /*00d0*/ 	.byte	0x04, 0x1c
        /*00d2*/ 	.short	(.L_4143 - .L_4142)


	//   ....[0]....
.L_4142:
        /*00d4*/ 	.word	0x000037e0


	//----- nvinfo : EIATTR_MAX_THREADS
	.align		4
.L_4143:
        /*00d8*/ 	.byte	0x04, 0x05
        /*00da*/ 	.short	(.L_4145 - .L_4144)
.L_4144:
        /*00dc*/ 	.word	0x00000080
        /*00e0*/ 	.word	0x00000001
        /*00e4*/ 	.word	0x00000001


	//----- nvinfo : EIATTR_CRS_STACK_SIZE
	.align		4
.L_4145:
        /*00e8*/ 	.byte	0x04, 0x1e
        /*00ea*/ 	.short	(.L_4147 - .L_4146)
.L_4146:
        /*00ec*/ 	.word	0x00000000


	//----- nvinfo : EIATTR_CBANK_PARAM_SIZE
	.align		4
.L_4147:
        /*00f0*/ 	.byte	0x03, 0x19
        /*00f2*/ 	.short	0x0128


	//----- nvinfo : EIATTR_PARAM_CBANK
	.align		4
        /*00f4*/ 	.byte	0x04, 0x0a
        /*00f6*/ 	.short	(.L_4149 - .L_4148)
	.align		4
.L_4148:
        /*00f8*/ 	.word	index@(.nv.constant0._ZN10layer_norm13ln_bwd_kernelINS_13Kernel_traitsI6__halfffffjLj3072ELj1ELj1ELj4ELj16ENS_18Kernel_traits_baseILj3072ES2_ffffjLj128EEEEELb0ELb0ELb1ELb1EEEvNS_9BwdParamsE)
        /*00fc*/ 	.short	0x0210
        /*00fe*/ 	.short	0x0128


	//----- nvinfo : EIATTR_SW_WAR
	.align		4
.L_4149:
        /*0100*/ 	.byte	0x04, 0x36
        /*0102*/ 	.short	(.L_4151 - .L_4150)
.L_4150:
        /*0104*/ 	.word	0x00000008
.L_4151:


//--------------------- .nv.info._ZN10layer_norm13ln_bwd_kernelINS_13Kernel_traitsI6__halfffffjLj3072ELj1ELj1ELj4ELj16ENS_18Kernel_traits_baseILj3072ES2_ffffjLj128EEEEELb0ELb1ELb0ELb0EEEvNS_9BwdParamsE --------------------------
	.section	.nv.info._ZN10layer_norm13ln_bwd_kernelINS_13Kernel_traitsI6__halfffffjLj3072ELj1ELj1ELj4ELj16ENS_18Kernel_traits_baseILj3072ES2_ffffjLj128EEEEELb0ELb1ELb0ELb0EEEvNS_9BwdParamsE,"",@"SHT_CUDA_INFO"
	.sectionflags	@""
	.align	4


	//----- nvinfo : EIATTR_CUDA_API_VERSION
	.align		4
        /*0000*/ 	.byte	0x04, 0x37
        /*0002*/ 	.short	(.L_4153 - .L_4152)
.L_4152:
        /*0004*/ 	.word	0x00000082


	//----- nvinfo : EIATTR_KPARAM_INFO
	.align		4
.L_4153:
        /*0008*/ 	.byte	0x04, 0x17
        /*000a*/ 	.short	(.L_4155 - .L_4154)
.L_4154:
        /*000c*/ 	.word	0x00000000
        /*0010*/ 	.short	0x0000
        /*0012*/ 	.short	0x0000
        /*0014*/ 	.byte	0x00, 0xf0, 0xa1, 0x04


	//----- nvinfo : EIATTR_SPARSE_MMA_MASK
	.align		4
.L_4155:
        /*0018*/ 	.byte	0x03, 0x50
        /*001a*/ 	.short	0x0000


	//----- nvinfo : EIATTR_MAXREG_COUNT
	.align		4
        /*001c*/ 	.byte	0x03, 0x1b
        /*001e*/ 	.short	0x00ff


	//----- nvinfo : EIATTR_NUM_BARRIERS
	.align		4
        /*0020*/ 	.byte	0x02, 0x4c
        /*0022*/ 	.byte	0x01
	.zero		1


	//----- nvinfo : EIATTR_MERCURY_ISA_VERSION
	.align		4
        /*0024*/ 	.byte	0x03, 0x5f
        /*0026*/ 	.short	0x0101


	//----- nvinfo : EIATTR_COOP_GROUP_MASK_REGIDS
	.align		4
        /*0028*/ 	.byte	0x04, 0x29
        /*002a*/ 	.short	(.L_4157 - .L_4156)


	//   ....[0]....
.L_4156:
        /*002c*/ 	.word	0xffffffff


	//   ....[1]....
        /*0030*/ 	.word	0xffffffff


	//   ....[2]....
        /*0034*/ 	.word	0xffffffff


	//   ....[3]....
        /*0038*/ 	.word	0xffffffff


	//   ....[4]....
        /*003c*/ 	.word	0xffffffff


	//   ....[5]....
        /*0040*/ 	.word	0xffffffff


	//   ....[6]....
        /*0044*/ 	.word	0xffffffff


	//   ....[7]....
        /*0048*/ 	.word	0xffffffff


	//   ....[8]....
        /*004c*/ 	.word	0xffffffff


	//   ....[9]....
        /*0050*/ 	.word	0xffffffff


	//   ....[10]....
        /*0054*/ 	.word	0x050000d9


	//   ....[11]....
        /*0058*/ 	.word	0x050000d9


	//   ....[12]....
        /*005c*/ 	.word	0x050000d9


	//   ....[13]....
        /*0060*/ 	.word	0x050000d9


	//   ....[14]....
        /*0064*/ 	.word	0x050000d9


	//   ....[15]....
        /*0068*/ 	.word	0x050000d9


	//   ....[16]....
        /*006c*/ 	.word	0x050000d9


	//   ....[17]....
        /*0070*/ 	.word	0x050000d9


	//   ....[18]....
        /*0074*/ 	.word	0x050000d9


	//   ....[19]....
        /*0078*/ 	.word	0x050000d9


	//----- nvinfo : EIATTR_COOP_GROUP_INSTR_OFFSETS
	.align		4
.L_4157:
        /*007c*/ 	.byte	0x04, 0x28
        /*007e*/ 	.short	(.L_4159 - .L_4158)


	//   ....[0]....
.L_4158:
        /*0080*/ 	.word	0x00001ff0


	//   ....[1]....
        /*0084*/ 	.word	0x00002000


	//   ....[2]....
        /*0088*/ 	.word	0x00002030


	//   ....[3]....
        /*008c*/ 	.word	0x00002040


	//   ....[4]....
        /*0090*/ 	.word	0x00002070


	//   ....[5]....
        /*0094*/ 	.word	0x00002080


	//   ....[6]....
        /*0098*/ 	.word	0x000020b0


	//   ....[7]....
        /*009c*/ 	.word	0x000020c0


	//   ....[8]....
        /*00a0*/ 	.word	0x000020f0


	//   ....[9]....
        /*00a4*/ 	.word	0x00002100


	//   ....[10]....
        /*00a8*/ 	.word	0x00003c60


	//   ....[11]....
        /*00ac*/ 	.word	0x00003cb0


	//   ....[12]....
        /*00b0*/ 	.word	0x00003d20


	//   ....[13]....
        /*00b4*/ 	.word	0x00003d80


	//   ....[14]....
        /*00b8*/ 	.word	0x00003df0


	//   ....[15]....
        /*00bc*/ 	.word	0x00003e50


	//   ....[16]....
        /*00c0*/ 	.word	0x00003ec0


	//   ....[17]....
        /*00c4*/ 	.word	0x00003f20


	//   ....[18]....
        /*00c8*/ 	.word	0x00003f90


	//   ....[19]....
        /*00cc*/ 	.word	0x00003ff0


	//----- nvinfo : EIATTR_EXIT_INSTR_OFFSETS
	.align		4
.L_4159:
        /*00d0*/ 	.byte	0x04, 0x1c
        /*00d2*/ 	.short	(.L_4161 - .L_4160)


	//   ....[0]....
.L_4160:
        /*00d4*/ 	.word	0x00003b60


	//   ....[1]....
        /*00d8*/ 	.word	0x00003c00


	//----- nvinfo : EIATTR_MAX_THREADS
	.align		4
.L_4161:
        /*00dc*/ 	.byte	0x04, 0x05
        /*00de*/ 	.short	(.L_4163 - .L_4162)
.L_4162:
        /*00e0*/ 	.word	0x00000080
        /*00e4*/ 	.word	0x00000001
        /*00e8*/ 	.word	0x00000001


	//----- nvinfo : EIATTR_CRS_STACK_SIZE
	.align		4
.L_4163:
        /*00ec*/ 	.byte	0x04, 0x1e
        /*00ee*/ 	.short	(.L_4165 - .L_4164)
.L_4164:
        /*00f0*/ 	.word	0x00000000


	//----- nvinfo : EIATTR_CBANK_PARAM_SIZE
	.align		4
.L_4165:
        /*00f4*/ 	.byte	0x03, 0x19
        /*00f6*/ 	.short	0x0128


	//----- nvinfo : EIATTR_PARAM_CBANK
	.align		4
        /*00f8*/ 	.byte	0x04, 0x0a
        /*00fa*/ 	.short	(.L_4167 - .L_4166)
	.align		4
.L_4166:
        /*00fc*/ 	.word	index@(.nv.constant0._ZN10layer_norm13ln_bwd_kernelINS_13Kernel_traitsI6__halfffffjLj3072ELj1ELj1ELj4ELj16ENS_18Kernel_traits_baseILj3072ES2_ffffjLj128EEEEELb0ELb1ELb0ELb0EEEvNS_9BwdParamsE)
        /*0100*/ 	.short	0x0210
        /*0102*/ 	.short	0x0128


	//----- nvinfo : EIATTR_SW_WAR
	.align		4
.L_4167:
        /*0104*/ 	.byte	0x04, 0x36
        /*0106*/ 	.short	(.L_4169 - .L_4168)
.L_4168:
        /*0108*/ 	.word	0x00000008
.L_4169:


//--------------------- .nv.info._ZN10layer_norm13ln_bwd_kernelINS_13Kernel_traitsI6__halfffffjLj3072ELj1ELj1ELj4ELj16ENS_18Kernel_traits_baseILj3072ES2_ffffjLj128EEEEELb0ELb1ELb0ELb1EEEvNS_9BwdParamsE --------------------------
	.section	.nv.info._ZN10layer_norm13ln_bwd_kernelINS_13Kernel_traitsI6__halfffffjLj3072ELj1ELj1ELj4ELj16ENS_18Kernel_traits_baseILj3072ES2_ffffjLj128EEEEELb0ELb1ELb0ELb1EEEvNS_9BwdParamsE,"",@"SHT_CUDA_INFO"
	.sectionflags	@""
	.align	4


	//----- nvinfo : EIATTR_CUDA_API_VERSION
	.align		4
        /*0000*/ 	.byte	0x04, 0x37
        /*0002*/ 	.short	(.L_4171 - .L_4170)
.L_4170:
        /*0004*/ 	.word	0x00000082


	//----- nvinfo : EIATTR_KPARAM_INFO
	.align		4
.L_4171:
        /*0008*/ 	.byte	0x04, 0x17
        /*000a*/ 	.short	(.L_4173 - .L_4172)
.L_4172:
        /*000c*/ 	.word	0x00000000
        /*0010*/ 	.short	0x0000
        /*0012*/ 	.short	0x0000
        /*0014*/ 	.byte	0x00, 0xf0, 0xa1, 0x04


	//----- nvinfo : EIATTR_SPARSE_MMA_MASK
	.align		4
.L_4173:
        /*0018*/ 	.byte	0x03, 0x50
        /*001a*/ 	.short	0x0000


	//----- nvinfo : EIATTR_MAXREG_COUNT
	.align		4
        /*001c*/ 	.byte	0x03, 0x1b
        /*001e*/ 	.short	0x00ff


	//----- nvinfo : EIATTR_NUM_BARRIERS
	.align		4
        /*0020*/ 	.byte	0x02, 0x4c
        /*0022*/ 	.byte	0x01
	.zero		1


	//----- nvinfo : EIATTR_MERCURY_ISA_VERSION
	.align		4
        /*0024*/ 	.byte	0x03, 0x5f
        /*0026*/ 	.short	0x0101


	//----- nvinfo : EIATTR_COOP_GROUP_MASK_REGIDS
	.align		4
        /*0028*/ 	.byte	0x04, 0x29
        /*002a*/ 	.short	(.L_4175 - .L_4174)


	//   ....[0]....
.L_4174:
        /*002c*/ 	.word	0xffffffff


	//   ....[1]....
        /*0030*/ 	.word	0xffffffff


	//   ....[2]....
        /*0034*/ 	.word	0xffffffff


	//   ....[3]....
        /*0038*/ 	.word	0xffffffff


	//   ....[4]....
        /*003c*/ 	.word	0xffffffff


	//   ....[5]....
        /*0040*/ 	.word	0xffffffff


	//   ....[6]....
        /*0044*/ 	.word	0xffffffff


	//   ....[7]....
        /*0048*/ 	.word	0xffffffff


	//   ....[8]....
        /*004c*/ 	.word	0xffffffff


	//   ....[9]....
        /*0050*/ 	.word	0xffffffff


	//   ....[10]....
        /*0054*/ 	.word	0x05000064


	//   ....[11]....
        /*0058*/ 	.word	0x05000064


	//   ....[12]....
        /*005c*/ 	.word	0x05000064


	//   ....[13]....
        /*0060*/ 	.word	0x05000064


	//   ....[14]....
        /*0064*/ 	.word	0x05000064


	//   ....[15]....
        /*0068*/ 	.word	0x05000064


	//   ....[16]....
        /*006c*/ 	.word	0x05000064


	//   ....[17]....
        /*0070*/ 	.word	0x05000064


	//   ....[18]....
        /*0074*/ 	.word	0x05000064


	//   ....[19]....
        /*0078*/ 	.word	0x05000064


	//----- nvinfo : EIATTR_COOP_GROUP_INSTR_OFFSETS
	.align		4
.L_4175:
        /*007c*/ 	.byte	0x04, 0x28
        /*007e*/ 	.short	(.L_4177 - .L_4176)


	//   ....[0]....
.L_4176:
        /*0080*/ 	.word	0x00001aa0


	//   ....[1]....
        /*0084*/ 	.word	0x00001ab0


	//   ....[2]....
        /*0088*/ 	.word	0x00001ae0


	//   ....[3]....
        /*008c*/ 	.word	0x00001af0


	//   ....[4]....
        /*0090*/ 	.word	0x00001b20


	//   ....[5]....
        /*0094*/ 	.word	0x00001b40


	//   ....[6]....
        /*0098*/ 	.word	0x00001b70


	//   ....[7]....
        /*009c*/ 	.word	0x00001b80


	//   ....[8]....
        /*00a0*/ 	.word	0x00001bc0


	//   ....[9]....
        /*00a4*/ 	.word	0x00001bd0


	//   ....[10]....
        /*00a8*/ 	.word	0x00003480


	//   ....[11]....
        /*00ac*/ 	.word	0x000034d0


	//   ....[12]....
        /*00b0*/ 	.word	0x00003540


	//   ....[13]....
        /*00b4*/ 	.word	0x000035a0


	//   ....[14]....
        /*00b8*/ 	.word	0x00003610


	//   ....[15]....
        /*00bc*/ 	.word	0x00003680


	//   ....[16]....
        /*00c0*/ 	.word	0x000036f0


	//   ....[17]....
        /*00c4*/ 	.word	0x00003750


	//   ....[18]....
        /*00c8*/ 	.word	0x000037d0


	//   ....[19]....
        /*00cc*/ 	.word	0x00003830


	//----- nvinfo : EIATTR_EXIT_INSTR_OFFSETS
	.align		4
.L_4177:
        /*00d0*/ 	.byte	0x04, 0x1c
        /*00d2*/ 	.short	(.L_4179 - .L_4178)


	//   ....[0]....
.L_4178:
        /*00d4*/ 	.word	0x00003420


	//----- nvinfo : EIATTR_MAX_THREADS
	.align		4
.L_4179:
        /*00d8*/ 	.byte	0x04, 0x05
        /*00da*/ 	.short	(.L_4181 - .L_4180)
.L_4180:
        /*00dc*/ 	.word	0x00000080
        /*00e0*/ 	.word	0x00000001
        /*00e4*/ 	.word	0x00000001


	//----- nvinfo : EIATTR_CRS_STACK_SIZE
	.align		4
.L_4181:
        /*00e8*/ 	.byte	0x04, 0x1e
        /*00ea*/ 	.short	(.L_4183 - .L_4182)
.L_4182:
        /*00ec*/ 	.word	0x00000000


	//----- nvinfo : EIATTR_CBANK_PARAM_SIZE
	.align		4
.L_4183:
        /*00f0*/ 	.byte	0x03, 0x19
        /*00f2*/ 	.short	0x0128


	//----- nvinfo : EIATTR_PARAM_CBANK
	.align		4
        /*00f4*/ 	.byte	0x04, 0x0a
        /*00f6*/ 	.short	(.L_4185 - .L_4184)
	.align		4
.L_4184:
        /*00f8*/ 	.word	index@(.nv.constant0._ZN10layer_norm13ln_bwd_kernelINS_13Kernel_traitsI6__halfffffjLj3072ELj1ELj1ELj4ELj16ENS_18Kernel_traits_baseILj3072ES2_ffffjLj128EEEEELb0ELb1ELb0ELb1EEEvNS_9BwdParamsE)
        /*00fc*/ 	.short	0x0210
        /*00fe*/ 	.short	0x0128


	//----- nvinfo : EIATTR_SW_WAR
	.align		4
.L_4185:
        /*0100*/ 	.byte	0x04, 0x36
        /*0102*/ 	.short	(.L_4187 - .L_4186)
.L_4186:
        /*0104*/ 	.word	0x00000008
.L_4187:


//--------------------- .nv.info._ZN10layer_norm13ln_bwd_kernelINS_13Kernel_traitsI6__halfffffjLj3072ELj1ELj1ELj4ELj16ENS_18Kernel_traits_baseILj3072ES2_ffffjLj128EEEEELb0ELb1ELb1ELb0EEEvNS_9BwdParamsE --------------------------
	.section	.nv.info._ZN10layer_norm13ln_bwd_kernelINS_13Kernel_traitsI6__halfffffjLj3072ELj1ELj1ELj4ELj16ENS_18Kernel_traits_baseILj3072ES2_ffffjLj128EEEEELb0ELb1ELb1ELb0EEEvNS_9BwdParamsE,"",@"SHT_CUDA_INFO"
	.sectionflags	@""
	.align	4


	//----- nvinfo : EIATTR_CUDA_API_VERSION
	.align		4
        /*0000*/ 	.byte	0x04, 0x37
        /*0002*/ 	.short	(.L_4189 - .L_4188)
.L_4188:
        /*0004*/ 	.word	0x00000082


	//----- nvinfo : EIATTR_KPARAM_INFO
	.align		4
.L_4189:
        /*0008*/ 	.byte	0x04, 0x17
        /*000a*/ 	.short	(.L_4191 - .L_4190)
.L_4190:
        /*000c*/ 	.word	0x00000000
        /*0010*/ 	.short	0x0000
        /*0012*/ 	.short	0x0000
        /*0014*/ 	.byte	0x00, 0xf0, 0xa1, 0x04


	//----- nvinfo : EIATTR_SPARSE_MMA_MASK
	.align		4
.L_4191:
        /*0018*/ 	.byte	0x03, 0x50
        /*001a*/ 	.short	0x0000


	//----- nvinfo : EIATTR_MAXREG_COUNT
	.align		4
        /*001c*/ 	.byte	0x03, 0x1b
        /*001e*/ 	.short	0x00ff


	//----- nvinfo : EIATTR_NUM_BARRIERS
	.align		4
        /*0020*/ 	.byte	0x02, 0x4c
        /*0022*/ 	.byte	0x01
	.zero		1


	//----- nvinfo : EIATTR_MERCURY_ISA_VERSION
	.align		4
        /*0024*/ 	.byte	0x03, 0x5f
        /*0026*/ 	.short	0x0101


	//----- nvinfo : EIATTR_COOP_GROUP_MASK_REGIDS
	.align		4
        /*0028*/ 	.byte	0x04, 0x29
        /*002a*/ 	.short	(.L_4193 - .L_4192)


	//   ....[0]....
.L_4192:
        /*002c*/ 	.word	0xffffffff


	//   ....[1]....
        /*0030*/ 	.word	0xffffffff


	//   ....[2]....
        /*0034*/ 	.word	0xffffffff


	//   ....[3]....
        /*0038*/ 	.word	0xffffffff


	//   ....[4]....
        /*003c*/ 	.word	0xffffffff


	//   ....[5]....
        /*0040*/ 	.word	0xffffffff


	//   ....[6]....
        /*0044*/ 	.word	0xffffffff


	//   ....[7]....
        /*0048*/ 	.word	0xffffffff


	//   ....[8]....
        /*004c*/ 	.word	0xffffffff


	//   ....[9]....
        /*0050*/ 	.word	0xffffffff


	//   ....[10]....
        /*0054*/ 	.word	0x050000df


	//   ....[11]....
        /*0058*/ 	.word	0x050000df


	//   ....[12]....
        /*005c*/ 	.word	0x050000df


	//   ....[13]....
        /*0060*/ 	.word	0x050000df


	//   ....[14]....
        /*0064*/ 	.word	0x050000df


	//   ....[15]....
        /*0068*/ 	.word	0x050000df


	//   ....[16]....
        /*006c*/ 	.word	0x050000df


	//   ....[17]....
        /*0070*/ 	.word	0x050000df


	//   ....[18]....
        /*0074*/ 	.word	0x050000df


	//   ....[19]....
        /*0078*/ 	.word	0x050000df


	//----- nvinfo : EIATTR_COOP_GROUP_INSTR_OFFSETS
	.align		4
.L_4193:
        /*007c*/ 	.byte	0x04, 0x28
        /*007e*/ 	.short	(.L_4195 - .L_4194)


	//   ....[0]....
.L_4194:
        /*0080*/ 	.word	0x00002410


	//   ....[1]....
        /*0084*/ 	.word	0x00002420


	//   ....[2]....
        /*0088*/ 	.word	0x00002450


	//   ....[3]....
        /*008c*/ 	.word	0x00002460


	//   ....[4]....
        /*0090*/ 	.word	0x00002490


	//   ....[5]....
        /*0094*/ 	.word	0x000024a0


	//   ....[6]....
        /*0098*/ 	.word	0x000024d0


	//   ....[7]....
        /*009c*/ 	.word	0x000024e0


	//   ....[8]....
        /*00a0*/ 	.word	0x00002510


	//   ....[9]....
        /*00a4*/ 	.word	0x00002520


	//   ....[10]....
        /*00a8*/ 	.word	0x00005020


	//   ....[11]....
        /*00ac*/ 	.word	0x00005070


	//   ....[12]....
        /*00b0*/ 	.word	0x000050e0


	//   ....[13]....
        /*00b4*/ 	.word	0x00005140


	//   ....[14]....
        /*00b8*/ 	.word	0x000051b0


	//   ....[15]....
        /*00bc*/ 	.word	0x00005210


	//   ....[16]....
        /*00c0*/ 	.word	0x00005280


	//   ....[17]....
        /*00c4*/ 	.word	0x000052e0


	//   ....[18]....
        /*00c8*/ 	.word	0x00005350


	//   ....[19]....
        /*00cc*/ 	.word	0x000053b0


	//----- nvinfo : EIATTR_EXIT_INSTR_OFFSETS
	.align		4
.L_4195:
        /*00d0*/ 	.byte	0x04, 0x1c
        /*00d2*/ 	.short	(.L_4197 - .L_4196)


	//   ....[0]....
.L_4196:
        /*00d4*/ 	.word	0x00004f20


	//   ....[1]....
        /*00d8*/ 	.word	0x00004fc0


	//----- nvinfo : EIATTR_MAX_THREADS
	.align		4
.L_4197:
        /*00dc*/ 	.byte	0x04, 0x05
        /*00de*/ 	.short	(.L_4199 - .L_4198)
.L_4198:
        /*00e0*/ 	.word	0x00000080
        /*00e4*/ 	.word	0x00000001
        /*00e8*/ 	.word	0x00000001


	//----- nvinfo : EIATTR_CRS_STACK_SIZE
	.align		4
.L_4199:
        /*00ec*/ 	.byte	0x04, 0x1e
        /*00ee*/ 	.short	(.L_4201 - .L_4200)
.L_4200:
        /*00f0*/ 	.word	0x00000000


	//----- nvinfo : EIATTR_CBANK_PARAM_SIZE
	.align		4
.L_4201:
        /*00f4*/ 	.byte	0x03, 0x19
        /*00f6*/ 	.short	0x0128


	//----- nvinfo : EIATTR_PARAM_CBANK
	.align		4
        /*00f8*/ 	.byte	0x04, 0x0a
        /*00fa*/ 	.short	(.L_4203 - .L_4202)
	.align		4
.L_4202:
        /*00fc*/ 	.word	index@(.nv.constant0._ZN10layer_norm13ln_bwd_kernelINS_13Kernel_traitsI6__halfffffjLj3072ELj1ELj1ELj4ELj16ENS_18Kernel_traits_baseILj3072ES2_ffffjLj128EEEEELb0ELb1ELb1ELb0EEEvNS_9BwdParamsE)
        /*0100*/ 	.short	0x0210
        /*0102*/ 	.short	0x0128


	//----- nvinfo : EIATTR_SW_WAR
	.align		4
.L_4203:
        /*0104*/ 	.byte	0x04, 0x36
        /*0106*/ 	.short	(.L_4205 - .L_4204)
.L_4204:
        /*0108*/ 	.word	0x00000008
.L_4205:


//--------------------- .nv.info._ZN10layer_norm13ln_bwd_kernelINS_13Kernel_traitsI6__halfffffjLj3072ELj1ELj1ELj4ELj16ENS_18Kernel_traits_baseILj3072ES2_ffffjLj128EEEEELb0ELb1ELb1ELb1EEEvNS_9BwdParamsE --------------------------
	.section	.nv.info._ZN10layer_norm13ln_bwd_kernelINS_13Kernel_traitsI6__halfffffjLj3072ELj1ELj1ELj4ELj16ENS_18Kernel_traits_baseILj3072ES2_ffffjLj128EEEEELb0ELb1ELb1ELb1EEEvNS_9BwdParamsE,"",@"SHT_CUDA_INFO"
	.sectionflags	@""
	.align	4


	//----- nvinfo : EIATTR_CUDA_API_VERSION
	.align		4
        /*0000*/ 	.byte	0x04, 0x37
        /*0002*/ 	.short	(.L_4207 - .L_4206)
.L_4206:
        /*0004*/ 	.word	0x00000082


	//----- nvinfo : EIATTR_KPARAM_INFO
	.align		4
.L_4207:
        /*0008*/ 	.byte	0x04, 0x17
        /*000a*/ 	.short	(.L_4209 - .L_4208)
.L_4208:
        /*000c*/ 	.word	0x00000000
        /*0010*/ 	.short	0x0000
        /*0012*/ 	.short	0x0000
        /*0014*/ 	.byte	0x00, 0xf0, 0xa1, 0x04


	//----- nvinfo : EIATTR_SPARSE_MMA_MASK
	.align		4
.L_4209:
        /*0018*/ 	.byte	0x03, 0x50
        /*001a*/ 	.short	0x0000


	//----- nvinfo : EIATTR_MAXREG_COUNT
	.align		4
        /*001c*/ 	.byte	0x03, 0x1b
        /*001e*/ 	.short	0x00ff


	//----- nvinfo : EIATTR_NUM_BARRIERS
	.align		4
        /*0020*/ 	.byte	0x02, 0x4c
        /*0022*/ 	.byte	0x01
	.zero		1


	//----- nvinfo : EIATTR_MERCURY_ISA_VERSION
	.align		4
        /*0024*/ 	.byte	0x03, 0x5f
        /*0026*/ 	.short	0x0101


	//----- nvinfo : EIATTR_COOP_GROUP_MASK_REGIDS
	.align		4
        /*0028*/ 	.byte	0x04, 0x29
        /*002a*/ 	.short	(.L_4211 - .L_4210)


	//   ....[0]....
.L_4210:
        /*002c*/ 	.word	0xffffffff


	//   ....[1]....
        /*0030*/ 	.word	0xffffffff


	//   ....[2]....
        /*0034*/ 	.word	0xffffffff


	//   ....[3]....
        /*0038*/ 	.word	0xffffffff


	//   ....[4]....
        /*003c*/ 	.word	0xffffffff


	//   ....[5]....
        /*0040*/ 	.word	0xffffffff


	//   ....[6]....
        /*0044*/ 	.word	0xffffffff


	//   ....[7]....
        /*0048*/ 	.word	0xffffffff


	//   ....[8]....
        /*004c*/ 	.word	0xffffffff


	//   ....[9]....
        /*0050*/ 	.word	0xffffffff


	//   ....[10]....
        /*0054*/ 	.word	0x050000b7


	//   ....[11]....
        /*0058*/ 	.word	0x050000b7


	//   ....[12]....
        /*005c*/ 	.word	0x050000b7


	//   ....[13]....
        /*0060*/ 	.word	0x050000b7


	//   ....[14]....
        /*0064*/ 	.word	0x050000b7


	//   ....[15]....
        /*0068*/ 	.word	0x050000b7


	//   ....[16]....
        /*006c*/ 	.word	0x050000b7


	//   ....[17]....
        /*0070*/ 	.word	0x050000b7


	//   ....[18]....
        /*0074*/ 	.word	0x050000b7


	//   ....[19]....
        /*0078*/ 	.word	0x050000b7


	//----- nvinfo : EIATTR_COOP_GROUP_INSTR_OFFSETS
	.align		4
.L_4211:
        /*007c*/ 	.byte	0x04, 0x28
        /*007e*/ 	.short	(.L_4213 - .L_4212)


	//   ....[0]....
.L_4212:
        /*0080*/ 	.word	0x00001c60


	//   ....[1]....
        /*0084*/ 	.word	0x00001c70


	//   ....[2]....
        /*0088*/ 	.word	0x00001ca0


	//   ....[3]....
        /*008c*/ 	.word	0x00001cb0


	//   ....[4]....
        /*0090*/ 	.word	0x00001ce0


	//   ....[5]....
        /*0094*/ 	.word	0x00001cf0


	//   ....[6]....
        /*0098*/ 	.word	0x00001d20


	//   ....[7]....
        /*009c*/ 	.word	0x00001d30


	//   ....[8]....
        /*00a0*/ 	.word	0x00001d60


	//   ....[9]....
        /*00a4*/ 	.word	0x00001d70


	//   ....[10]....
        /*00a8*/ 	.word	0x00003fa0


	//   ....[11]....
        /*00ac*/ 	.word	0x00003ff0


	//   ....[12]....
        /*00b0*/ 	.word	0x00004060


	//   ....[13]....
        /*00b4*/ 	.word	0x000040c0


	//   ....[14]....
        /*00b8*/ 	.word	0x00004130


	//   ....[15]....
        /*00bc*/ 	.word	0x00004190


	//   ....[16]....
        /*00c0*/ 	.word	0x00004200


	//   ....[17]....
        /*00c4*/ 	.word	0x00004260


	//   ....[18]....
        /*00c8*/ 	.word	0x000042d0


	//   ....[19]....
        /*00cc*/ 	.word	0x00004330


	//----- nvinfo : EIATTR_EXIT_INSTR_OFFSETS
	.align		4
.L_4213:
        /*00d0*/ 	.byte	0x04, 0x1c
        /*00d2*/ 	.short	(.L_4215 - .L_4214)


	//   ....[0]....
.L_4214:
        /*00d4*/ 	.word	0x00003f40


	//----- nvinfo : EIATTR_MAX_THREADS
	.align		4
.L_4215:
        /*00d8*/ 	.byte	0x04, 0x05
        /*00da*/ 	.short	(.L_4217 - .L_4216)
.L_4216:
        /*00dc*/ 	.word	0x00000080
        /*00e0*/ 	.word	0x00000001
        /*00e4*/ 	.word	0x00000001


	//----- nvinfo : EIATTR_CRS_STACK_SIZE
	.align		4
.L_4217:
        /*00e8*/ 	.byte	0x04, 0x1e
        /*00ea*/ 	.short	(.L_4219 - .L_4218)
.L_4218:
        /*00ec*/ 	.word	0x00000000


	//----- nvinfo : EIATTR_CBANK_PARAM_SIZE
	.align		4
.L_4219:
        /*00f0*/ 	.byte	0x03, 0x19
        /*00f2*/ 	.short	0x0128


	//----- nvinfo : EIATTR_PARAM_CBANK
	.align		4
        /*00f4*/ 	.byte	0x04, 0x0a
        /*00f6*/ 	.short	(.L_4221 - .L_4220)
	.align		4
.L_4220:
        /*00f8*/ 	.word	index@(.nv.constant0._ZN10layer_norm13ln_bwd_kernelINS_13Kernel_traitsI6__halfffffjLj3072ELj1ELj1ELj4ELj16ENS_18Kernel_traits_baseILj3072ES2_ffffjLj128EEEEELb0ELb1ELb1ELb1EEEvNS_9BwdParamsE)
        /*00fc*/ 	.short	0x0210
        /*00fe*/ 	.short	0x0128


	//----- nvinfo : EIATTR_SW_WAR
	.align		4
.L_4221:
        /*0100*/ 	.byte	0x04, 0x36
        /*0102*/ 	.short	(.L_4223 - .L_4222)
.L_4222:
        /*0104*/ 	.word	0x00000008
.L_4223:


//--------------------- .nv.info._ZN10layer_norm13ln_bwd_kernelINS_13Kernel_traitsI6__halfffffjLj3072ELj1ELj1ELj4ELj16ENS_18Kernel_traits_baseILj3072ES2_ffffjLj128EEEEELb1ELb0ELb0ELb0EEEvNS_9BwdParamsE --------------------------
	.section	.nv.info._ZN10layer_norm13ln_bwd_kernelINS_13Kernel_traitsI6__halfffffjLj3072ELj1ELj1ELj4ELj16ENS_18Kernel_traits_baseILj3072ES2_ffffjLj128EEEEELb1ELb0ELb0ELb0EEEvNS_9BwdParamsE,"",@"SHT_CUDA_INFO"
	.sectionflags	@""
	.align	4


	//----- nvinfo : EIATTR_CUDA_API_VERSION
	.align		4
        /*0000*/ 	.byte	0x04, 0x37
        /*0002*/ 	.short	(.L_4225 - .L_4224)
.L_4224:
        /*0004*/ 	.word	0x00000082


	//----- nvinfo : EIATTR_KPARAM_INFO
	.align		4
.L_4225:
        /*0008*/ 	.byte	0x04, 0x17
        /*000a*/ 	.short	(.L_4227 - .L_4226)
.L_4226:
        /*000c*/ 	.word	0x00000000
        /*0010*/ 	.short	0x0000
        /*0012*/ 	.short	0x0000
        /*0014*/ 	.byte	0x00, 0xf0, 0xa1, 0x04


	//----- nvinfo : EIATTR_SPARSE_MMA_MASK
	.align		4
.L_4227:
        /*0018*/ 	.byte	0x03, 0x50
        /*001a*/ 	.short	0x0000


	//----- nvinfo : EIATTR_MAXREG_COUNT
	.align		4
        /*001c*/ 	.byte	0x03, 0x1b
        /*001e*/ 	.short	0x00ff


	//----- nvinfo : EIATTR_NUM_BARRIERS
	.align		4
        /*0020*/ 	.byte	0x02, 0x4c
        /*0022*/ 	.byte	0x01
	.zero		1


	//----- nvinfo : EIATTR_MERCURY_ISA_VERSION
	.align		4
        /*0024*/ 	.byte	0x03, 0x5f
        /*0026*/ 	.short	0x0101


	//----- nvinfo : EIATTR_COOP_GROUP_MASK_REGIDS
	.align		4
        /*0028*/ 	.byte	0x04, 0x29
        /*002a*/ 	.short	(.L_4229 - .L_4228)


	//   ....[0]....
.L_4228:
        /*002c*/ 	.word	0xffffffff


	//   ....[1]....
        /*0030*/ 	.word	0xffffffff


	//   ....[2]....
        /*0034*/ 	.word	0xffffffff


	//   ....[3]....
        /*0038*/ 	.word	0xffffffff


	//   ....[4]....
        /*003c*/ 	.word	0xffffffff


	//   ....[5]....
        /*0040*/ 	.word	0xffffffff


	//   ....[6]....
        /*0044*/ 	.word	0xffffffff


	//   ....[7]....
        /*0048*/ 	.word	0xffffffff


	//   ....[8]....
        /*004c*/ 	.word	0xffffffff


	//   ....[9]....
        /*0050*/ 	.word	0xffffffff


	//   ....[10]....
        /*0054*/ 	.word	0x050000ab


	//   ....[11]....
        /*0058*/ 	.word	0x050000ab


	//   ....[12]....
        /*005c*/ 	.word	0x050000ab


	//   ....[13]....
        /*0060*/ 	.word	0x050000ab


	//   ....[14]....
        /*0064*/ 	.word	0x050000ab


	//   ....[15]....
        /*0068*/ 	.word	0x050000ab


	//   ....[16]....
        /*006c*/ 	.word	0x050000ab


	//   ....[17]....
        /*0070*/ 	.word	0x050000ab


	//   ....[18]....
        /*0074*/ 	.word	0x050000ab


	//   ....[19]....
        /*0078*/ 	.word	0x050000ab


	//----- nvinfo : EIATTR_COOP_GROUP_INSTR_OFFSETS
	.align		4
.L_4229:
        /*007c*/ 	.byte	0x04, 0x28
        /*007e*/ 	.short	(.L_4231 - .L_4230)


	//   ....[0]....
.L_4230:
        /*0080*/ 	.word	0x00001c30


	//   ....[1]....
        /*0084*/ 	.word	0x00001c40


	//   ....[2]....
        /*0088*/ 	.word	0x00001c70


	//   ....[3]....
        /*008c*/ 	.word	0x00001c80


	//   ....[4]....
        /*0090*/ 	.word	0x00001cb0


	//   ....[5]....
        /*0094*/ 	.word	0x00001cc0


	//   ....[6]....
        /*0098*/ 	.word	0x00001cf0


	//   ....[7]....
        /*009c*/ 	.word	0x00001d00


	//   ....[8]....
        /*00a0*/ 	.word	0x00001d30


	//   ....[9]....
        /*00a4*/ 	.word	0x00001d40


	//   ....[10]....
        /*00a8*/ 	.word	0x00003580


	//   ....[11]....
        /*00ac*/ 	.word	0x000035d0


	//   ....[12]....
        /*00b0*/ 	.word	0x00003640


	//   ....[13]....
        /*00b4*/ 	.word	0x000036a0


	//   ....[14]....
        /*00b8*/ 	.word	0x00003710


	//   ....[15]....
        /*00bc*/ 	.word	0x00003770


	//   ....[16]....
        /*00c0*/ 	.word	0x000037e0


	//   ....[17]....
        /*00c4*/ 	.word	0x00003840


	//   ....[18]....
        /*00c8*/ 	.word	0x000038b0


	//   ....[19]....
        /*00cc*/ 	.word	0x00003910


	//----- nvinfo : EIATTR_EXIT_INSTR_OFFSETS
	.align		4
.L_4231:
        /*00d0*/ 	.byte	0x04, 0x1c
        /*00d2*/ 	.short	(.L_4233 - .L_4232)


	//   ....[0]....
.L_4232:
        /*00d4*/ 	.word	0x000034a0


	//   ....[1]....
        /*00d8*/ 	.word	0x00003520


	//----- nvinfo : EIATTR_MAX_THREADS
	.align		4
.L_4233:
        /*00dc*/ 	.byte	0x04, 0x05
        /*00de*/ 	.short	(.L_4235 - .L_4234)
.L_4234:
        /*00e0*/ 	.word	0x00000080
        /*00e4*/ 	.word	0x00000001
        /*00e8*/ 	.word	0x00000001


	//----- nvinfo : EIATTR_CRS_STACK_SIZE
	.align		4
.L_4235:
        /*00ec*/ 	.byte	0x04, 0x1e
        /*00ee*/ 	.short	(.L_4237 - .L_4236)
.L_4236:
        /*00f0*/ 	.word	0x00000000


	//----- nvinfo : EIATTR_CBANK_PARAM_SIZE
	.align		4
.L_4237:
        /*00f4*/ 	.byte	0x03, 0x19
        /*00f6*/ 	.short	0x0128


	//----- nvinfo : EIATTR_PARAM_CBANK
	.align		4
        /*00f8*/ 	.byte	0x04, 0x0a
        /*00fa*/ 	.short	(.L_4239 - .L_4238)
	.align		4
.L_4238:
        /*00fc*/ 	.word	index@(.nv.constant0._ZN10layer_norm13ln_bwd_kernelINS_13Kernel_traitsI6__halfffffjLj3072ELj1ELj1ELj4ELj16ENS_18Kernel_traits_baseILj3072ES2_ffffjLj128EEEEELb1ELb0ELb0ELb0EEEvNS_9BwdParamsE)
        /*0100*/ 	.short	0x0210
        /*0102*/ 	.short	0x0128


	//----- nvinfo : EIATTR_SW_WAR
	.align		4
.L_4239:
        /*0104*/ 	.byte	0x04, 0x36
        /*0106*/ 	.short	(.L_4241 - .L_4240)
.L_4240:
        /*0108*/ 	.word	0x00000008
.L_4241:


//--------------------- .nv.info._ZN10layer_norm13ln_bwd_kernelINS_13Kernel_traitsI6__halfffffjLj3072ELj1ELj1ELj4ELj16ENS_18Kernel_traits_baseILj3072ES2_ffffjLj128EEEEELb1ELb0ELb0ELb1EEEvNS_9BwdParamsE --------------------------
	.section	.nv.info._ZN10layer_norm13ln_bwd_kernelINS_13Kernel_traitsI6__halfffffjLj3072ELj1ELj1ELj4ELj16ENS_18Kernel_traits_baseILj3072ES2_ffffjLj128EEEEELb1ELb0ELb0ELb1EEEvNS_9BwdParamsE,"",@"SHT_CUDA_INFO"
	.sectionflags	@""
	.align	4


	//----- nvinfo : EIATTR_CUDA_API_VERSION
	.align		4
        /*0000*/ 	.byte	0x04, 0x37
        /*0002*/ 	.short	(.L_4243 - .L_4242)
.L_4242:
        /*0004*/ 	.word	0x00000082


	//----- nvinfo : EIATTR_KPARAM_INFO
	.align		4
.L_4243:
        /*0008*/ 	.byte	0x04, 0x17
        /*000a*/ 	.short	(.L_4245 - .L_4244)
.L_4244:
        /*000c*/ 	.word	0x00000000
        /*0010*/ 	.short	0x0000
        /*0012*/ 	.short	0x0000
        /*0014*/ 	.byte	0x00, 0xf0, 0xa1, 0x04


	//----- nvinfo : EIATTR_SPARSE_MMA_MASK
	.align		4
.L_4245:
        /*0018*/ 	.byte	0x03, 0x50
        /*001a*/ 	.short	0x0000


	//----- nvinfo : EIATTR_MAXREG_COUNT
	.align		4
        /*001c*/ 	.byte	0x03, 0x1b
        /*001e*/ 	.short	0x00ff


	//----- nvinfo : EIATTR_NUM_BARRIERS
	.align		4
        /*0020*/ 	.byte	0x02, 0x4c
        /*0022*/ 	.byte	0x01
	.zero		1


	//----- nvinfo : EIATTR_MERCURY_ISA_VERSION
	.align		4
        /*0024*/ 	.byte	0x03, 0x5f
        /*0026*/ 	.short	0x0101


	//----- nvinfo : EIATTR_COOP_GROUP_MASK_REGIDS
	.align		4
        /*0028*/ 	.byte	0x04, 0x29
        /*002a*/ 	.short	(.L_4247 - .L_4246)


	//   ....[0]....
.L_4246:
        /*002c*/ 	.word	0xffffffff


	//   ....[1]....
        /*0030*/ 	.word	0xffffffff


	//   ....[2]....
        /*0034*/ 	.word	0xffffffff


	//   ....[3]....
        /*0038*/ 	.word	0xffffffff


	//   ....[4]....
        /*003c*/ 	.word	0xffffffff


	//   ....[5]....
        /*0040*/ 	.word	0xffffffff


	//   ....[6]....
        /*0044*/ 	.word	0xffffffff


	//   ....[7]....
        /*0048*/ 	.word	0xffffffff


	//   ....[8]....
        /*004c*/ 	.word	0xffffffff


	//   ....[9]....
        /*0050*/ 	.word	0xffffffff


	//   ....[10]....
        /*0054*/ 	.word	0x0500002c


	//   ....[11]....
        /*0058*/ 	.word	0x0500002c


	//   ....[12]....
        /*005c*/ 	.word	0x0500002c


	//   ....[13]....
        /*0060*/ 	.word	0x0500002c


	//   ....[14]....
        /*0064*/ 	.word	0x0500002c


	//   ....[15]....
        /*0068*/ 	.word	0x0500002c


	//   ....[16]....
        /*006c*/ 	.word	0x0500002c


	//   ....[17]....
        /*0070*/ 	.word	0x0500002c


	//   ....[18]....
        /*0074*/ 	.word	0x0500002c


	//   ....[19]....
        /*0078*/ 	.word	0x0500002c


	//----- nvinfo : EIATTR_COOP_GROUP_INSTR_OFFSETS
	.align		4
.L_4247:
        /*007c*/ 	.byte	0x04, 0x28
        /*007e*/ 	.short	(.L_4249 - .L_4248)


	//   ....[0]....
.L_4248:
        /*0080*/ 	.word	0x000017c0


	//   ....[1]....
        /*0084*/ 	.word	0x000017d0


	//   ....[2]....
        /*0088*/ 	.word	0x00001800


	//   ....[3]....
        /*008c*/ 	.word	0x00001810


	//   ....[4]....
        /*0090*/ 	.word	0x00001840


	//   ....[5]....
        /*0094*/ 	.word	0x00001850


	//   ....[6]....
        /*0098*/ 	.word	0x00001880


	//   ....[7]....
        /*009c*/ 	.word	0x00001890


	//   ....[8]....
        /*00a0*/ 	.word	0x000018c0


	//   ....[9]....
        /*00a4*/ 	.word	0x000018d0


	//   ....[10]....
        /*00a8*/ 	.word	0x00003000


	//   ....[11]....
        /*00ac*/ 	.word	0x00003050


	//   ....[12]....
        /*00b0*/ 	.word	0x000030c0


	//   ....[13]....
        /*00b4*/ 	.word	0x00003120


	//   ....[14]....
        /*00b8*/ 	.word	0x00003190


	//   ....[15]....
        /*00bc*/ 	.word	0x000031f0


	//   ....[16]....
        /*00c0*/ 	.word	0x00003260


	//   ....[17]....
        /*00c4*/ 	.word	0x000032c0


	//   ....[18]....
        /*00c8*/ 	.word	0x00003330


	//   ....[19]....
        /*00cc*/ 	.word	0x00003390


	//----- nvinfo : EIATTR_EXIT_INSTR_OFFSETS
	.align		4
.L_4249:
        /*00d0*/ 	.byte	0x04, 0x1c
        /*00d2*/ 	.short	(.L_4251 - .L_4250)


	//   ....[0]....
.L_4250:
        /*00d4*/ 	.word	0x00002fa0


	//----- nvinfo : EIATTR_MAX_THREADS
	.align		4
.L_4251:
        /*00d8*/ 	.byte	0x04, 0x05
        /*00da*/ 	.short	(.L_4253 - .L_4252)
.L_4252:
        /*00dc*/ 	.word	0x00000080
        /*00e0*/ 	.word	0x00000001
        /*00e4*/ 	.word	0x00000001


	//----- nvinfo : EIATTR_CRS_STACK_SIZE
	.align		4
.L_4253:
        /*00e8*/ 	.byte	0x04, 0x1e
        /*00ea*/ 	.short	(.L_4255 - .L_4254)
.L_4254:
        /*00ec*/ 	.word	0x00000000


	//----- nvinfo : EIATTR_CBANK_PARAM_SIZE
	.align		4
.L_4255:
        /*00f0*/ 	.byte	0x03, 0x19
        /*00f2*/ 	.short	0x0128


	//----- nvinfo : EIATTR_PARAM_CBANK
	.align		4
        /*00f4*/ 	.byte	0x04, 0x0a
        /*00f6*/ 	.short	(.L_4257 - .L_4256)
	.align		4
.L_4256:
        /*00f8*/ 	.word	index@(.nv.constant0._ZN10layer_norm13ln_bwd_kernelINS_13Kernel_traitsI6__halfffffjLj3072ELj1ELj1ELj4ELj16ENS_18Kernel_traits_baseILj3072ES2_ffffjLj128EEEEELb1ELb0ELb0ELb1EEEvNS_9BwdParamsE)
        /*00fc*/ 	.short	0x0210
        /*00fe*/ 	.short	0x0128


	//----- nvinfo : EIATTR_SW_WAR
	.align		4
.L_4257:
        /*0100*/ 	.byte	0x04, 0x36
        /*0102*/ 	.short	(.L_4259 - .L_4258)
.L_4258:
        /*0104*/ 	.word	0x00000008
.L_4259:


//--------------------- .nv.info._ZN10layer_norm22ln_bwd_finalize_kernelINS_22Kernel_traits_finalizeILj3072E6__halfffffjLb0ELj1024ELj4ENS_18Kernel_traits_baseILj3072ES2_ffffjLj1024EEEEELb0ELb0EEEvNS_9BwdParamsE --------------------------
	.section	.nv.info._ZN10layer_norm22ln_bwd_finalize_kernelINS_22Kernel_traits_finalizeILj3072E6__halfffffjLb0ELj1024ELj4ENS_18Kernel_traits_baseILj3072ES2_ffffjLj1024EEEEELb0ELb0EEEvNS_9BwdParamsE,"",@"SHT_CUDA_INFO"
	.sectionflags	@""
	.align	4


	//----- nvinfo : EIATTR_CUDA_API_VERSION
	.align		4
        /*0000*/ 	.byte	0x04, 0x37
        /*0002*/ 	.short	(.L_4261 - .L_4260)
.L_4260:
        /*0004*/ 	.word	0x00000082


	//----- nvinfo : EIATTR_KPARAM_INFO
	.align		4
.L_4261:
        /*0008*/ 	.byte	0x04, 0x17
        /*000a*/ 	.short	(.L_4263 - .L_4262)
.L_4262:
        /*000c*/ 	.word	0x00000000
        /*0010*/ 	.short	0x0000
        /*0012*/ 	.short	0x0000
        /*0014*/ 	.byte	0x00, 0xf0, 0xa1, 0x04


	//----- nvinfo : EIATTR_SPARSE_MMA_MASK
	.align		4
.L_4263:
        /*0018*/ 	.byte	0x03, 0x50
        /*001a*/ 	.short	0x0000


	//----- nvinfo : EIATTR_MAXREG_COUNT
	.align		4
        /*001c*/ 	.byte	0x03, 0x1b
        /*001e*/ 	.short	0x0040


	//----- nvinfo : EIATTR_NUM_BARRIERS
	.align		4
        /*0020*/ 	.byte	0x02, 0x4c
        /*0022*/ 	.byte	0x01
	.zero		1


	//----- nvinfo : EIATTR_MERCURY_ISA_VERSION
	.align		4
        /*0024*/ 	.byte	0x03, 0x5f
        /*0026*/ 	.short	0x0101


	//----- nvinfo : EIATTR_COOP_GROUP_MASK_REGIDS
	.align		4
        /*0028*/ 	.byte	0x04, 0x29
        /*002a*/ 	.short	(.L_4265 - .L_4264)


	//   ....[0]....
.L_4264:
        /*002c*/ 	.word	0xffffffff


	//   ....[1]....
        /*0030*/ 	.word	0xffffffff


	//   ....[2]....
        /*0034*/ 	.word	0xffffffff


	//   ....[3]....
        /*0038*/ 	.word	0xffffffff


	//   ....[4]....
        /*003c*/ 	.word	0xffffffff


	//   ....[5]....
        /*0040*/ 	.word	0xffffffff


	//   ....[6]....
        /*0044*/ 	.word	0xffffffff


	//   ....[7]....
        /*0048*/ 	.word	0xffffffff


	//   ....[8]....
        /*004c*/ 	.word	0xffffffff


	//   ....[9]....
        /*0050*/ 	.word	0xffffffff


	//   ....[10]....
        /*0054*/ 	.word	0x05000013


	//   ....[11]....
        /*0058*/ 	.word	0x05000013


	//   ....[12]....
        /*005c*/ 	.word	0x05000013


	//   ....[13]....
        /*0060*/ 	.word	0x05000013


	//   ....[14]....
        /*0064*/ 	.word	0x05000013


	//   ....[15]....
        /*0068*/ 	.word	0x05000013


	//   ....[16]....
        /*006c*/ 	.word	0x05000013


	//   ....[17]....
        /*0070*/ 	.word	0x05000013


	//   ....[18]....
        /*0074*/ 	.word	0x05000013


	//   ....[19]....
        /*0078*/ 	.word	0x05000013


	//----- nvinfo : EIATTR_COOP_GROUP_INSTR_OFFSETS
	.align		4
.L_4265:
        /*007c*/ 	.byte	0x04, 0x28
        /*007e*/ 	.short	(.L_4267 - .L_4266)


	//   ....[0]....
.L_4266:
        /*0080*/ 	.word	0x000008e0


	//   ....[1]....
        /*0084*/ 	.word	0x000008f0


	//   ....[2]....
        /*0088*/ 	.word	0x00000920


	//   ....[3]....
        /*008c*/ 	.word	0x00000930


	//   ....[4]....
        /*0090*/ 	.word	0x00000960


	//   ....[5]....
        /*0094*/ 	.word	0x00000970


	//   ....[6]....
        /*0098*/ 	.word	0x000009a0


	//   ....[7]....
        /*009c*/ 	.word	0x000009b0


	//   ....[8]....
        /*00a0*/ 	.word	0x000009e0


	//   ....[9]....
        /*00a4*/ 	.word	0x000009f0


	//   ....[10]....
        /*00a8*/ 	.word	0x00000c10


	//   ....[11]....
        /*00ac*/ 	.word	0x00000c80


	//   ....[12]....
        /*00b0*/ 	.word	0x00000cf0


	//   ....[13]....
        /*00b4*/ 	.word	0x00000d60


	//   ....[14]....
        /*00b8*/ 	.word	0x00000dd0


	//   ....[15]....
        /*00bc*/ 	.word	0x00000e30


	//   ....[16]....
        /*00c0*/ 	.word	0x00000ea0


	//   ....[17]....
        /*00c4*/ 	.word	0x00000f10


	//   ....[18]....
        /*00c8*/ 	.word	0x00000f80


	//   ....[19]....
        /*00cc*/ 	.word	0x00000ff0


	//----- nvinfo : EIATTR_EXIT_INSTR_OFFSETS
	.align		4
.L_4267:
        /*00d0*/ 	.byte	0x04, 0x1c
        /*00d2*/ 	.short	(.L_4269 - .L_4268)


	//   ....[0]....
.L_4268:
        /*00d4*/ 	.word	0x00000070


	//   ....[1]....
        /*00d8*/ 	.word	0x00000bb0


	//----- nvinfo : EIATTR_MAX_THREADS
	.align		4
.L_4269:
        /*00dc*/ 	.byte	0x04, 0x05
        /*00de*/ 	.short	(.L_4271 - .L_4270)
.L_4270:
        /*00e0*/ 	.word	0x00000400
        /*00e4*/ 	.word	0x00000001
        /*00e8*/ 	.word	0x00000001


	//----- nvinfo : EIATTR_CRS_STACK_SIZE
	.align		4
.L_4271:
        /*00ec*/ 	.byte	0x04, 0x1e
        /*00ee*/ 	.short	(.L_4273 - .L_4272)
.L_4272:
        /*00f0*/ 	.word	0x00000000


	//----- nvinfo : EIATTR_CBANK_PARAM_SIZE
	.align		4
.L_4273:
        /*00f4*/ 	.byte	0x03, 0x19
        /*00f6*/ 	.short	0x0128


	//----- nvinfo : EIATTR_PARAM_CBANK
	.align		4
        /*00f8*/ 	.byte	0x04, 0x0a
        /*00fa*/ 	.short	(.L_4275 - .L_4274)
	.align		4
.L_4274:
        /*00fc*/ 	.word	index@(.nv.constant0._ZN10layer_norm22ln_bwd_finalize_kernelINS_22Kernel_traits_finalizeILj3072E6__halfffffjLb0ELj1024ELj4ENS_18Kernel_traits_baseILj3072ES2_ffffjLj1024EEEEELb0ELb0EEEvNS_9BwdParamsE)
        /*0100*/ 	.short	0x0210
        /*0102*/ 	.short	0x0128


	//----- nvinfo : EIATTR_SW_WAR
	.align		4
.L_4275:
        /*0104*/ 	.byte	0x04, 0x36
        /*0106*/ 	.short	(.L_4277 - .L_4276)
.L_4276:
        /*0108*/ 	.word	0x00000008
.L_4277:


//--------------------- .nv.info._ZN10layer_norm13ln_bwd_kernelINS_13Kernel_traitsI6__halfffffjLj3072ELj1ELj1ELj4ELj16ENS_18Kernel_traits_baseILj3072ES2_ffffjLj128EEEEELb1ELb0ELb1ELb0EEEvNS_9BwdParamsE --------------------------
	.section	.nv.info._ZN10layer_norm13ln_bwd_kernelINS_13Kernel_traitsI6__halfffffjLj3072ELj1ELj1ELj4ELj16ENS_18Kernel_traits_baseILj3072ES2_ffffjLj128EEEEELb1ELb0ELb1ELb0EEEvNS_9BwdParamsE,"",@"SHT_CUDA_INFO"
	.sectionflags	@""
	.align	4


	//----- nvinfo : EIATTR_CUDA_API_VERSION
	.align		4
        /*0000*/ 	.byte	0x04, 0x37
        /*0002*/ 	.short	(.L_4279 - .L_4278)
.L_4278:
        /*0004*/ 	.word	0x00000082


	//----- nvinfo : EIATTR_KPARAM_INFO
	.align		4
.L_4279:
        /*0008*/ 	.byte	0x04, 0x17
        /*000a*/ 	.short	(.L_4281 - .L_4280)
.L_4280:
        /*000c*/ 	.word	0x00000000
        /*0010*/ 	.short	0x0000
        /*0012*/ 	.short	0x0000
        /*0014*/ 	.byte	0x00, 0xf0, 0xa1, 0x04


	//----- nvinfo : EIATTR_SPARSE_MMA_MASK
	.align		4
.L_4281:
        /*0018*/ 	.byte	0x03, 0x50
        /*001a*/ 	.short	0x0000


	//----- nvinfo : EIATTR_MAXREG_COUNT
	.align		4
        /*001c*/ 	.byte	0x03, 0x1b
        /*001e*/ 	.short	0x00ff


	//----- nvinfo : EIATTR_NUM_BARRIERS
	.align		4
        /*0020*/ 	.byte	0x02, 0x4c
        /*0022*/ 	.byte	0x01
	.zero		1


	//----- nvinfo : EIATTR_MERCURY_ISA_VERSION
	.align		4
        /*0024*/ 	.byte	0x03, 0x5f
        /*0026*/ 	.short	0x0101


	//----- nvinfo : EIATTR_COOP_GROUP_MASK_REGIDS
	.align		4
        /*0028*/ 	.byte	0x04, 0x29
        /*002a*/ 	.short	(.L_4283 - .L_4282)


	//   ....[0]....
.L_4282:
        /*002c*/ 	.word	0xffffffff


	//   ....[1]....
        /*0030*/ 	.word	0xffffffff


	//   ....[2]....
        /*0034*/ 	.word	0xffffffff


	//   ....[3]....
        /*0038*/ 	.word	0xffffffff


	//   ....[4]....
        /*003c*/ 	.word	0xffffffff


	//   ....[5]....
        /*0040*/ 	.word	0xffffffff


	//   ....[6]....
        /*0044*/ 	.word	0xffffffff


	//   ....[7]....
        /*0048*/ 	.word	0xffffffff


	//   ....[8]....
        /*004c*/ 	.word	0xffffffff


	//   ....[9]....
        /*0050*/ 	.word	0xffffffff


	//   ....[10]....
        /*0054*/ 	.word	0x050000b4


	//   ....[11]....
        /*0058*/ 	.word	0x050000b4


	//   ....[12]....
        /*005c*/ 	.word	0x050000b4


	//   ....[13]....
        /*0060*/ 	.word	0x050000b4


	//   ....[14]....
        /*0064*/ 	.word	0x050000b4


	//   ....[15]....
        /*0068*/ 	.word	0x050000b4


	//   ....[16]....
        /*006c*/ 	.word	0x050000b4


	//   ....[17]....
        /*0070*/ 	.word	0x050000b4


	//   ....[18]....
        /*0074*/ 	.word	0x050000b4


	//   ....[19]....
        /*0078*/ 	.word	0x050000b4


	//----- nvinfo : EIATTR_COOP_GROUP_INSTR_OFFSETS
	.align		4
.L_4283:
        /*007c*/ 	.byte	0x04, 0x28
        /*007e*/ 	.short	(.L_4285 - .L_4284)


	//   ....[0]....
.L_4284:
        /*0080*/ 	.word	0x00002210


	//   ....[1]....
        /*0084*/ 	.word	0x00002220


	//   ....[2]....
        /*0088*/ 	.word	0x00002250


	//   ....[3]....
        /*008c*/ 	.word	0x00002260


	//   ....[4]....
        /*0090*/ 	.word	0x00002290


	//   ....[5]....
        /*0094*/ 	.word	0x000022a0


	//   ....[6]....
        /*0098*/ 	.word	0x000022d0


	//   ....[7]....
        /*009c*/ 	.word	0x000022e0


	//   ....[8]....
        /*00a0*/ 	.word	0x00002310


	//   ....[9]....
        /*00a4*/ 	.word	0x00002320


	//   ....[10]....
        /*00a8*/ 	.word	0x00004c30


	//   ....[11]....
        /*00ac*/ 	.word	0x00004c80


	//   ....[12]....
        /*00b0*/ 	.word	0x00004cf0


	//   ....[13]....
        /*00b4*/ 	.word	0x00004d50


	//   ....[14]....
        /*00b8*/ 	.word	0x00004dc0


	//   ....[15]....
        /*00bc*/ 	.word	0x00004e20


	//   ....[16]....
        /*00c0*/ 	.word	0x00004e90


	//   ....[17]....
        /*00c4*/ 	.word	0x00004ef0


	//   ....[18]....
        /*00c8*/ 	.word	0x00004f60


	//   ....[19]....
        /*00cc*/ 	.word	0x00004fc0


	//----- nvinfo : EIATTR_EXIT_INSTR_OFFSETS
	.align		4
.L_4285:
        /*00d0*/ 	.byte	0x04, 0x1c
        /*00d2*/ 	.short	(.L_4287 - .L_4286)


	//   ....[0]....
.L_4286:
        /*00d4*/ 	.word	0x00004b50


	//   ....[1]....
        /*00d8*/ 	.word	0x00004bd0


	//----- nvinfo : EIATTR_MAX_THREADS
	.align		4
.L_4287:
        /*00dc*/ 	.byte	0x04, 0x05
        /*00de*/ 	.short	(.L_4289 - .L_4288)
.L_4288:
        /*00e0*/ 	.word	0x00000080
        /*00e4*/ 	.word	0x00000001
        /*00e8*/ 	.word	0x00000001


	//----- nvinfo : EIATTR_CRS_STACK_SIZE
	.align		4
.L_4289:
        /*00ec*/ 	.byte	0x04, 0x1e
        /*00ee*/ 	.short	(.L_4291 - .L_4290)
.L_4290:
        /*00f0*/ 	.word	0x00000000


	//----- nvinfo : EIATTR_CBANK_PARAM_SIZE
	.align		4
.L_4291:
        /*00f4*/ 	.byte	0x03, 0x19
        /*00f6*/ 	.short	0x0128


	//----- nvinfo : EIATTR_PARAM_CBANK
	.align		4
        /*00f8*/ 	.byte	0x04, 0x0a
        /*00fa*/ 	.short	(.L_4293 - .L_4292)
	.align		4
.L_4292:
        /*00fc*/ 	.word	index@(.nv.constant0._ZN10layer_norm13ln_bwd_kernelINS_13Kernel_traitsI6__halfffffjLj3072ELj1ELj1ELj4ELj16ENS_18Kernel_traits_baseILj3072ES2_ffffjLj128EEEEELb1ELb0ELb1ELb0EEEvNS_9BwdParamsE)
        /*0100*/ 	.short	0x0210
        /*0102*/ 	.short	0x0128


	//----- nvinfo : EIATTR_SW_WAR
	.align		4
.L_4293:
        /*0104*/ 	.byte	0x04, 0x36
        /*0106*/ 	.short	(.L_4295 - .L_4294)
.L_4294:
        /*0108*/ 	.word	0x00000008
.L_4295:


//--------------------- .nv.info._ZN10layer_norm22ln_bwd_finalize_kernelINS_22Kernel_traits_finalizeILj3072E6__halfffffjLb0ELj1024ELj4ENS_18Kernel_traits_baseILj3072ES2_ffffjLj1024EEEEELb0ELb1EEEvNS_9BwdParamsE --------------------------
	.section	.nv.info._ZN10layer_norm22ln_bwd_finalize_kernelINS_22Kernel_traits_finalizeILj3072E6__halfffffjLb0ELj1024ELj4ENS_18Kernel_traits_baseILj3072ES2_ffffjLj1024EEEEELb0ELb1EEEvNS_9BwdParamsE,"",@"SHT_CUDA_INFO"
	.sectionflags	@""
	.align	4


	//----- nvinfo : EIATTR_CUDA_API_VERSION
	.align		4
        /*0000*/ 	.byte	0x04, 0x37
        /*0002*/ 	.short	(.L_4297 - .L_4296)
.L_4296:
        /*0004*/ 	.word	0x00000082


	//----- nvinfo : EIATTR_KPARAM_INFO
	.align		4
.L_4297:
        /*0008*/ 	.byte	0x04, 0x17
        /*000a*/ 	.short	(.L_4299 - .L_4298)
.L_4298:
        /*000c*/ 	.word	0x00000000
        /*0010*/ 	.short	0x0000
        /*0012*/ 	.short	0x0000
        /*0014*/ 	.byte	0x00, 0xf0, 0xa1, 0x04


	//----- nvinfo : EIATTR_SPARSE_MMA_MASK
	.align		4
.L_4299:
        /*0018*/ 	.byte	0x03, 0x50
        /*001a*/ 	.short	0x0000


	//----- nvinfo : EIATTR_MAXREG_COUNT
	.align		4
        /*001c*/ 	.byte	0x03, 0x1b
        /*001e*/ 	.short	0x0040


	//----- nvinfo : EIATTR_NUM_BARRIERS
	.align		4
        /*0020*/ 	.byte	0x02, 0x4c
        /*0022*/ 	.byte	0x01
	.zero		1


	//----- nvinfo : EIATTR_MERCURY_ISA_VERSION
	.align		4
        /*0024*/ 	.byte	0x03, 0x5f
        /*0026*/ 	.short	0x0101


	//----- nvinfo : EIATTR_COOP_GROUP_MASK_REGIDS
	.align		4
        /*0028*/ 	.byte	0x04, 0x29
        /*002a*/ 	.short	(.L_4301 - .L_4300)


	//   ....[0]....
.L_4300:
        /*002c*/ 	.word	0xffffffff


	//   ....[1]....
        /*0030*/ 	.word	0xffffffff


	//   ....[2]....
        /*0034*/ 	.word	0xffffffff


	//   ....[3]....
        /*0038*/ 	.word	0xffffffff


	//   ....[4]....
        /*003c*/ 	.word	0xffffffff


	//   ....[5]....
        /*0040*/ 	.word	0xffffffff


	//   ....[6]....
        /*0044*/ 	.word	0xffffffff


	//   ....[7]....
        /*0048*/ 	.word	0xffffffff


	//   ....[8]....
        /*004c*/ 	.word	0xffffffff


	//   ....[9]....
        /*0050*/ 	.word	0xffffffff


	//   ....[10]....
        /*0054*/ 	.word	0x05000011


	//   ....[11]....
        /*0058*/ 	.word	0x05000011


	//   ....[12]....
        /*005c*/ 	.word	0x05000011


	//   ....[13]....
        /*0060*/ 	.word	0x05000011


	//   ....[14]....
        /*0064*/ 	.word	0x05000011


	//   ....[15]....
        /*0068*/ 	.word	0x05000011


	//   ....[16]....
        /*006c*/ 	.word	0x05000011


	//   ....[17]....
        /*0070*/ 	.word	0x05000011


	//   ....[18]....
        /*0074*/ 	.word	0x05000011


	//   ....[19]....
        /*0078*/ 	.word	0x05000011


	//----- nvinfo : EIATTR_COOP_GROUP_INSTR_OFFSETS
	.align		4
.L_4301:
        /*007c*/ 	.byte	0x04, 0x28
        /*007e*/ 	.short	(.L_4303 - .L_4302)


	//   ....[0]....
.L_4302:
        /*0080*/ 	.word	0x000008e0


	//   ....[1]....
        /*0084*/ 	.word	0x000008f0


	//   ....[2]....
        /*0088*/ 	.word	0x00000920


	//   ....[3]....
        /*008c*/ 	.word	0x00000930


	//   ....[4]....
        /*0090*/ 	.word	0x00000960


	//   ....[5]....
        /*0094*/ 	.word	0x00000970


	//   ....[6]....
        /*0098*/ 	.word	0x000009a0


	//   ....[7]....
        /*009c*/ 	.word	0x000009b0


	//   ....[8]....
        /*00a0*/ 	.word	0x000009e0


	//   ....[9]....
        /*00a4*/ 	.word	0x000009f0


	//   ....[10]....
        /*00a8*/ 	.word	0x00000bf0


	//   ....[11]....
        /*00ac*/ 	.word	0x00000c60


	//   ....[12]....
        /*00b0*/ 	.word	0x00000cd0


	//   ....[13]....
        /*00b4*/ 	.word	0x00000d40


	//   ....[14]....
        /*00b8*/ 	.word	0x00000db0


	//   ....[15]....
        /*00bc*/ 	.word	0x00000e10


	//   ....[16]....
        /*00c0*/ 	.word	0x00000e80


	//   ....[17]....
        /*00c4*/ 	.word	0x00000ef0


	//   ....[18]....
        /*00c8*/ 	.word	0x00000f60


	//   ....[19]....
        /*00cc*/ 	.word	0x00000fd0


	//----- nvinfo : EIATTR_EXIT_INSTR_OFFSETS
	.align		4
.L_4303:
        /*00d0*/ 	.byte	0x04, 0x1c
        /*00d2*/ 	.short	(.L_4305 - .L_4304)


	//   ....[0]....
.L_4304:
        /*00d4*/ 	.word	0x00000070


	//   ....[1]....
        /*00d8*/ 	.word	0x00000b90


	//----- nvinfo : EIATTR_MAX_THREADS
	.align		4
.L_4305:
        /*00dc*/ 	.byte	0x04, 0x05
        /*00de*/ 	.short	(.L_4307 - .L_4306)
.L_4306:
        /*00e0*/ 	.word	0x00000400
        /*00e4*/ 	.word	0x00000001
        /*00e8*/ 	.word	0x00000001


	//----- nvinfo : EIATTR_CRS_STACK_SIZE
	.align		4
.L_4307:
        /*00ec*/ 	.byte	0x04, 0x1e
        /*00ee*/ 	.short	(.L_4309 - .L_4308)
.L_4308:
        /*00f0*/ 	.word	0x00000000


	//----- nvinfo : EIATTR_CBANK_PARAM_SIZE
	.align		4
.L_4309:
        /*00f4*/ 	.byte	0x03, 0x19
        /*00f6*/ 	.short	0x0128


	//----- nvinfo : EIATTR_PARAM_CBANK
	.align		4
        /*00f8*/ 	.byte	0x04, 0x0a
        /*00fa*/ 	.short	(.L_4311 - .L_4310)
	.align		4
.L_4310:
        /*00fc*/ 	.word	index@(.nv.constant0._ZN10layer_norm22ln_bwd_finalize_kernelINS_22Kernel_traits_finalizeILj3072E6__halfffffjLb0ELj1024ELj4ENS_18Kernel_traits_baseILj3072ES2_ffffjLj1024EEEEELb0ELb1EEEvNS_9BwdParamsE)
        /*0100*/ 	.short	0x0210
        /*0102*/ 	.short	0x0128


	//----- nvinfo : EIATTR_SW_WAR
	.align		4
.L_4311:
        /*0104*/ 	.byte	0x04, 0x36
        /*0106*/ 	.short	(.L_4313 - .L_4312)
.L_4312:
        /*0108*/ 	.word	0x00000008
.L_4313:


//--------------------- .nv.info._ZN10layer_norm13ln_bwd_kernelINS_13Kernel_traitsI6__halfffffjLj3072ELj1ELj1ELj4ELj16ENS_18Kernel_traits_baseILj3072ES2_ffffjLj128EEEEELb1ELb0ELb1ELb1EEEvNS_9BwdParamsE --------------------------
	.section	.nv.info._ZN10layer_norm13ln_bwd_kernelINS_13Kernel_traitsI6__halfffffjLj3072ELj1ELj1ELj4ELj16ENS_18Kernel_traits_baseILj3072ES2_ffffjLj128EEEEELb1ELb0ELb1ELb1EEEvNS_9BwdParamsE,"",@"SHT_CUDA_INFO"
	.sectionflags	@""
	.align	4


	//----- nvinfo : EIATTR_CUDA_API_VERSION
	.align		4
        /*0000*/ 	.byte	0x04, 0x37
        /*0002*/ 	.short	(.L_4315 - .L_4314)
.L_4314:
        /*0004*/ 	.word	0x00000082


	//----- nvinfo : EIATTR_KPARAM_INFO
	.align		4
.L_4315:
        /*0008*/ 	.byte	0x04, 0x17
        /*000a*/ 	.short	(.L_4317 - .L_4316)
.L_4316:
        /*000c*/ 	.word	0x00000000
        /*0010*/ 	.short	0x0000
        /*0012*/ 	.short	0x0000
        /*0014*/ 	.byte	0x00, 0xf0, 0xa1, 0x04


	//----- nvinfo : EIATTR_SPARSE_MMA_MASK
	.align		4
.L_4317:
        /*0018*/ 	.byte	0x03, 0x50
        /*001a*/ 	.short	0x0000


	//----- nvinfo : EIATTR_MAXREG_COUNT
	.align		4
        /*001c*/ 	.byte	0x03, 0x1b
        /*001e*/ 	.short	0x00ff


	//----- nvinfo : EIATTR_NUM_BARRIERS
	.align		4
        /*0020*/ 	.byte	0x02, 0x4c
        /*0022*/ 	.byte	0x01
	.zero		1


	//----- nvinfo : EIATTR_MERCURY_ISA_VERSION
	.align		4
        /*0024*/ 	.byte	0x03, 0x5f
        /*0026*/ 	.short	0x0101


	//----- nvinfo : EIATTR_COOP_GROUP_MASK_REGIDS
	.align		4
        /*0028*/ 	.byte	0x04, 0x29
        /*002a*/ 	.short	(.L_4319 - .L_4318)


	//   ....[0]....
.L_4318:
        /*002c*/ 	.word	0xffffffff


	//   ....[1]....
        /*0030*/ 	.word	0xffffffff


	//   ....[2]....
        /*0034*/ 	.word	0xffffffff


	//   ....[3]....
        /*0038*/ 	.word	0xffffffff


	//   ....[4]....
        /*003c*/ 	.word	0xffffffff


	//   ....[5]....
        /*0040*/ 	.word	0xffffffff


	//   ....[6]....
        /*0044*/ 	.word	0xffffffff


	//   ....[7]....
        /*0048*/ 	.word	0xffffffff


	//   ....[8]....
        /*004c*/ 	.word	0xffffffff


	//   ....[9]....
        /*0050*/ 	.word	0xffffffff


	//   ....[10]....
        /*0054*/ 	.word	0x05000097


	//   ....[11]....
        /*0058*/ 	.word	0x05000097


	//   ....[12]....
        /*005c*/ 	.word	0x05000097


	//   ....[13]....
        /*0060*/ 	.word	0x05000097


	//   ....[14]....
        /*0064*/ 	.word	0x05000097


	//   ....[15]....
        /*0068*/ 	.word	0x05000097


	//   ....[16]....
        /*006c*/ 	.word	0x05000097


	//   ....[17]....
        /*0070*/ 	.word	0x05000097


	//   ....[18]....
        /*0074*/ 	.word	0x05000097


	//   ....[19]....
        /*0078*/ 	.word	0x05000097


	//----- nvinfo : EIATTR_COOP_GROUP_INSTR_OFFSETS
	.align		4
.L_4319:
        /*007c*/ 	.byte	0x04, 0x28
        /*007e*/ 	.short	(.L_4321 - .L_4320)


	//   ....[0]....
.L_4320:
        /*0080*/ 	.word	0x00001b20


	//   ....[1]....
        /*0084*/ 	.word	0x00001b30


	//   ....[2]....
        /*0088*/ 	.word	0x00001b60


	//   ....[3]....
        /*008c*/ 	.word	0x00001b70


	//   ....[4]....
        /*0090*/ 	.word	0x00001ba0


	//   ....[5]....
        /*0094*/ 	.word	0x00001bb0


	//   ....[6]....
        /*0098*/ 	.word	0x00001be0


	//   ....[7]....
        /*009c*/ 	.word	0x00001bf0


	//   ....[8]....
        /*00a0*/ 	.word	0x00001c20


	//   ....[9]....
        /*00a4*/ 	.word	0x00001c30


	//   ....[10]....
        /*00a8*/ 	.word	0x00003e30


	//   ....[11]....
        /*00ac*/ 	.word	0x00003e80


	//   ....[12]....
        /*00b0*/ 	.word	0x00003ef0


	//   ....[13]....
        /*00b4*/ 	.word	0x00003f50


	//   ....[14]....
        /*00b8*/ 	.word	0x00003fc0


	//   ....[15]....
        /*00bc*/ 	.word	0x00004020


	//   ....[16]....
        /*00c0*/ 	.word	0x00004090


	//   ....[17]....
        /*00c4*/ 	.word	0x000040f0


	//   ....[18]....
        /*00c8*/ 	.word	0x00004160


	//   ....[19]....
        /*00cc*/ 	.word	0x000041b0


	//----- nvinfo : EIATTR_EXIT_INSTR_OFFSETS
	.align		4
.L_4321:
        /*00d0*/ 	.byte	0x04, 0x1c
        /*00d2*/ 	.short	(.L_4323 - .L_4322)


	//   ....[0]....
.L_4322:
        /*00d4*/ 	.word	0x00003dd0


	//----- nvinfo : EIATTR_MAX_THREADS
	.align		4
.L_4323:
        /*00d8*/ 	.byte	0x04, 0x05
        /*00da*/ 	.short	(.L_4325 - .L_4324)
.L_4324:
        /*00dc*/ 	.word	0x00000080
        /*00e0*/ 	.word	0x00000001
        /*00e4*/ 	.word	0x00000001


	//----- nvinfo : EIATTR_CRS_STACK_SIZE
	.align		4
.L_4325:
        /*00e8*/ 	.byte	0x04, 0x1e
        /*00ea*/ 	.short	(.L_4327 - .L_4326)
.L_4326:
        /*00ec*/ 	.word	0x00000000


	//----- nvinfo : EIATTR_CBANK_PARAM_SIZE
	.align		4
.L_4327:
        /*00f0*/ 	.byte	0x03, 0x19
        /*00f2*/ 	.short	0x0128


	//----- nvinfo : EIATTR_PARAM_CBANK
	.align		4
        /*00f4*/ 	.byte	0x04, 0x0a
        /*00f6*/ 	.short	(.L_4329 - .L_4328)
	.align		4
.L_4328:
        /*00f8*/ 	.word	index@(.nv.constant0._ZN10layer_norm13ln_bwd_kernelINS_13Kernel_traitsI6__halfffffjLj3072ELj1ELj1ELj4ELj16ENS_18Kernel_traits_baseILj3072ES2_ffffjLj128EEEEELb1ELb0ELb1ELb1EEEvNS_9BwdParamsE)
        /*00fc*/ 	.short	0x0210
        /*00fe*/ 	.short	0x0128


	//----- nvinfo : EIATTR_SW_WAR
	.align		4
.L_4329:
        /*0100*/ 	.byte	0x04, 0x36
        /*0102*/ 	.short	(.L_4331 - .L_4330)
.L_4330:
        /*0104*/ 	.word	0x00000008
.L_4331:


//--------------------- .nv.info._ZN10layer_norm13ln_bwd_kernelINS_13Kernel_traitsI6__halfffffjLj3072ELj1ELj1ELj4ELj16ENS_18Kernel_traits_baseILj3072ES2_ffffjLj128EEEEELb1ELb1ELb0ELb0EEEvNS_9BwdParamsE --------------------------
	.section	.nv.info._ZN10layer_norm13ln_bwd_kernelINS_13Kernel_traitsI6__halfffffjLj3072ELj1ELj1ELj4ELj16ENS_18Kernel_traits_baseILj3072ES2_ffffjLj128EEEEELb1ELb1ELb0ELb0EEEvNS_9BwdParamsE,"",@"SHT_CUDA_INFO"
	.sectionflags	@""
	.align	4


	//----- nvinfo : EIATTR_CUDA_API_VERSION
	.align		4
        /*0000*/ 	.byte	0x04, 0x37
        /*0002*/ 	.short	(.L_4333 - .L_4332)
.L_4332:
        /*0004*/ 	.word	0x00000082


	//----- nvinfo : EIATTR_KPARAM_INFO
	.align		4
.L_4333:
        /*0008*/ 	.byte	0x04, 0x17
        /*000a*/ 	.short	(.L_4335 - .L_4334)
.L_4334:
        /*000c*/ 	.word	0x00000000
        /*0010*/ 	.short	0x0000
        /*0012*/ 	.short	0x0000
        /*0014*/ 	.byte	0x00, 0xf0, 0xa1, 0x04


	//----- nvinfo : EIATTR_SPARSE_MMA_MASK
	.align		4
.L_4335:
        /*0018*/ 	.byte	0x03, 0x50
        /*001a*/ 	.short	0x0000


	//----- nvinfo : EIATTR_MAXREG_COUNT
	.align		4
        /*001c*/ 	.byte	0x03, 0x1b
        /*001e*/ 	.short	0x00ff


	//----- nvinfo : EIATTR_NUM_BARRIERS
	.align		4
        /*0020*/ 	.byte	0x02, 0x4c
        /*0022*/ 	.byte	0x01
	.zero		1


	//----- nvinfo : EIATTR_MERCURY_ISA_VERSION
	.align		4
        /*0024*/ 	.byte	0x03, 0x5f
        /*0026*/ 	.short	0x0101


	//----- nvinfo : EIATTR_COOP_GROUP_MASK_REGIDS
	.align		4
        /*0028*/ 	.byte	0x04, 0x29
        /*002a*/ 	.short	(.L_4337 - .L_4336)


	//   ....[0]....
.L_4336:
        /*002c*/ 	.word	0xffffffff


	//   ....[1]....
        /*0030*/ 	.word	0xffffffff


	//   ....[2]....
        /*0034*/ 	.word	0xffffffff


	//   ....[3]....
        /*0038*/ 	.word	0xffffffff


	//   ....[4]....
        /*003c*/ 	.word	0xffffffff


	//   ....[5]....
        /*0040*/ 	.word	0xffffffff


	//   ....[6]....
        /*0044*/ 	.word	0xffffffff


	//   ....[7]....
        /*0048*/ 	.word	0xffffffff


	//   ....[8]....
        /*004c*/ 	.word	0xffffffff


	//   ....[9]....
        /*0050*/ 	.word	0xffffffff


	//   ....[10]....
        /*0054*/ 	.word	0x050000df


	//   ....[11]....
        /*0058*/ 	.word	0x050000df


	//   ....[12]....
        /*005c*/ 	.word	0x050000df


	//   ....[13]....
        /*0060*/ 	.word	0x050000df


	//   ....[14]....
        /*0064*/ 	.word	0x050000df


	//   ....[15]....
        /*0068*/ 	.word	0x050000df


	//   ....[16]....
        /*006c*/ 	.word	0x050000df


	//   ....[17]....
        /*0070*/ 	.word	0x050000df


	//   ....[18]....
        /*0074*/ 	.word	0x050000df


	//   ....[19]....
        /*0078*/ 	.word	0x050000df


	//----- nvinfo : EIATTR_COOP_GROUP_INSTR_OFFSETS
	.align		4
.L_4337:
        /*007c*/ 	.byte	0x04, 0x28
        /*007e*/ 	.short	(.L_4339 - .L_4338)


	//   ....[0]....
.L_4338:
        /*0080*/ 	.word	0x00002130


	//   ....[1]....
        /*0084*/ 	.word	0x00002140


	//   ....[2]....
        /*0088*/ 	.word	0x00002170


	//   ....[3]....
        /*008c*/ 	.word	0x00002180


	//   ....[4]....
        /*0090*/ 	.word	0x000021b0


	//   ....[5]....
        /*0094*/ 	.word	0x000021c0


	//   ....[6]....
        /*0098*/ 	.word	0x000021f0


	//   ....[7]....
        /*009c*/ 	.word	0x00002200


	//   ....[8]....
        /*00a0*/ 	.word	0x00002230


	//   ....[9]....
        /*00a4*/ 	.word	0x00002240


	//   ....[10]....
        /*00a8*/ 	.word	0x000044c0


	//   ....[11]....
        /*00ac*/ 	.word	0x00004510


	//   ....[12]....
        /*00b0*/ 	.word	0x00004580


	//   ....[13]....
        /*00b4*/ 	.word	0x000045e0


	//   ....[14]....
        /*00b8*/ 	.word	0x00004650


	//   ....[15]....
        /*00bc*/ 	.word	0x000046b0


	//   ....[16]....
        /*00c0*/ 	.word	0x00004720


	//   ....[17]....
        /*00c4*/ 	.word	0x00004780


	//   ....[18]....
        /*00c8*/ 	.word	0x000047f0


	//   ....[19]....
        /*00cc*/ 	.word	0x00004850


	//----- nvinfo : EIATTR_EXIT_INSTR_OFFSETS
	.align		4
.L_4339:
        /*00d0*/ 	.byte	0x04, 0x1c
        /*00d2*/ 	.short	(.L_4341 - .L_4340)


	//   ....[0]....
.L_4340:
        /*00d4*/ 	.word	0x000043c0


	//   ....[1]....
        /*00d8*/ 	.word	0x00004460


	//----- nvinfo : EIATTR_MAX_THREADS
	.align		4
.L_4341:
        /*00dc*/ 	.byte	0x04, 0x05
        /*00de*/ 	.short	(.L_4343 - .L_4342)
.L_4342:
        /*00e0*/ 	.word	0x00000080
        /*00e4*/ 	.word	0x00000001
        /*00e8*/ 	.word	0x00000001


	//----- nvinfo : EIATTR_CRS_STACK_SIZE
	.align		4
.L_4343:
        /*00ec*/ 	.byte	0x04, 0x1e
        /*00ee*/ 	.short	(.L_4345 - .L_4344)
.L_4344:
        /*00f0*/ 	.word	0x00000000


	//----- nvinfo : EIATTR_CBANK_PARAM_SIZE
	.align		4
.L_4345:
        /*00f4*/ 	.byte	0x03, 0x19
        /*00f6*/ 	.short	0x0128


	//----- nvinfo : EIATTR_PARAM_CBANK
	.align		4
        /*00f8*/ 	.byte	0x04, 0x0a
        /*00fa*/ 	.short	(.L_4347 - .L_4346)
	.align		4
.L_4346:
        /*00fc*/ 	.word	index@(.nv.constant0._ZN10layer_norm13ln_bwd_kernelINS_13Kernel_traitsI6__halfffffjLj3072ELj1ELj1ELj4ELj16ENS_18Kernel_traits_baseILj3072ES2_ffffjLj128EEEEELb1ELb1ELb0ELb0EEEvNS_9BwdParamsE)
        /*0100*/ 	.short	0x0210
        /*0102*/ 	.short	0x0128


	//----- nvinfo : EIATTR_SW_WAR
	.align		4
.L_4347:
        /*0104*/ 	.byte	0x04, 0x36
        /*0106*/ 	.short	(.L_4349 - .L_4348)
.L_4348:
        /*0108*/ 	.word	0x00000008
.L_4349:


//--------------------- .nv.info._ZN10layer_norm13ln_bwd_kernelINS_13Kernel_traitsI6__halfffffjLj3072ELj1ELj1ELj4ELj16ENS_18Kernel_traits_baseILj3072ES2_ffffjLj128EEEEELb1ELb1ELb0ELb1EEEvNS_9BwdParamsE --------------------------
	.section	.nv.info._ZN10layer_norm13ln_bwd_kernelINS_13Kernel_traitsI6__halfffffjLj3072ELj1ELj1ELj4ELj16ENS_18Kernel_traits_baseILj3072ES2_ffffjLj128EEEEELb1ELb1ELb0ELb1EEEvNS_9BwdParamsE,"",@"SHT_CUDA_INFO"
	.sectionflags	@""
	.align	4


	//----- nvinfo : EIATTR_CUDA_API_VERSION
	.align		4
        /*0000*/ 	.byte	0x04, 0x37
        /*0002*/ 	.short	(.L_4351 - .L_4350)
.L_4350:
        /*0004*/ 	.word	0x00000082


	//----- nvinfo : EIATTR_KPARAM_INFO
	.align		4
.L_4351:
        /*0008*/ 	.byte	0x04, 0x17
        /*000a*/ 	.short	(.L_4353 - .L_4352)
.L_4352:
        /*000c*/ 	.word	0x00000000
        /*0010*/ 	.short	0x0000
        /*0012*/ 	.short	0x0000
        /*0014*/ 	.byte	0x00, 0xf0, 0xa1, 0x04


	//----- nvinfo : EIATTR_SPARSE_MMA_MASK
	.align		4
.L_4353:
        /*0018*/ 	.byte	0x03, 0x50
        /*001a*/ 	.short	0x0000


	//----- nvinfo : EIATTR_MAXREG_COUNT
	.align		4
        /*001c*/ 	.byte	0x03, 0x1b
        /*001e*/ 	.short	0x00ff


	//----- nvinfo : EIATTR_NUM_BARRIERS
	.align		4
        /*0020*/ 	.byte	0x02, 0x4c
        /*0022*/ 	.byte	0x01
	.zero		1


	//----- nvinfo : EIATTR_MERCURY_ISA_VERSION
	.align		4
        /*0024*/ 	.byte	0x03, 0x5f
        /*0026*/ 	.short	0x0101


	//----- nvinfo : EIATTR_COOP_GROUP_MASK_REGIDS
	.align		4
        /*0028*/ 	.byte	0x04, 0x29
        /*002a*/ 	.short	(.L_4355 - .L_4354)


	//   ....[0]....
.L_4354:
        /*002c*/ 	.word	0xffffffff


	//   ....[1]....
        /*0030*/ 	.word	0xffffffff


	//   ....[2]....
        /*0034*/ 	.word	0xffffffff


	//   ....[3]....
        /*0038*/ 	.word	0xffffffff


	//   ....[4]....
        /*003c*/ 	.word	0xffffffff


	//   ....[5]....
        /*0040*/ 	.word	0xffffffff


	//   ....[6]....
        /*0044*/ 	.word	0xffffffff


	//   ....[7]....
        /*0048*/ 	.word	0xffffffff


	//   ....[8]....
        /*004c*/ 	.word	0xffffffff


	//   ....[9]....
        /*0050*/ 	.word	0xffffffff


	//   ....[10]....
        /*0054*/ 	.word	0x05000051


	//   ....[11]....
        /*0058*/ 	.word	0x05000051


	//   ....[12]....
        /*005c*/ 	.word	0x05000051


	//   ....[13]....
        /*0060*/ 	.word	0x05000051


	//   ....[14]....
        /*0064*/ 	.word	0x05000051


	//   ....[15]....
        /*0068*/ 	.word	0x05000051


	//   ....[16]....
        /*006c*/ 	.word	0x05000051


	//   ....[17]....
        /*0070*/ 	.word	0x05000051


	//   ....[18]....
        /*0074*/ 	.word	0x05000051


	//   ....[19]....
        /*0078*/ 	.word	0x05000051


	//----- nvinfo : EIATTR_COOP_GROUP_INSTR_OFFSETS
	.align		4
.L_4355:
        /*007c*/ 	.byte	0x04, 0x28
        /*007e*/ 	.short	(.L_4357 - .L_4356)


	//   ....[0]....
.L_4356:
        /*0080*/ 	.word	0x00001bb0


	//   ....[1]....
        /*0084*/ 	.word	0x00001bc0


	//   ....[2]....
        /*0088*/ 	.word	0x00001bf0


	//   ....[3]....
        /*008c*/ 	.word	0x00001c00


	//   ....[4]....
        /*0090*/ 	.word	0x00001c30


	//   ....[5]....
        /*0094*/ 	.word	0x00001c40


	//   ....[6]....
        /*0098*/ 	.word	0x00001c70


	//   ....[7]....
        /*009c*/ 	.word	0x00001c80


	//   ....[8]....
        /*00a0*/ 	.word	0x00001cb0


	//   ....[9]....
        /*00a4*/ 	.word	0x00001cc0


	//   ....[10]....
        /*00a8*/ 	.word	0x00003b00


	//   ....[11]....
        /*00ac*/ 	.word	0x00003b50


	//   ....[12]....
        /*00b0*/ 	.word	0x00003bc0


	//   ....[13]....
        /*00b4*/ 	.word	0x00003c20


	//   ....[14]....
        /*00b8*/ 	.word	0x00003c90


	//   ....[15]....
        /*00bc*/ 	.word	0x00003cf0


	//   ....[16]....
        /*00c0*/ 	.word	0x00003d60


	//   ....[17]....
        /*00c4*/ 	.word	0x00003dc0


	//   ....[18]....
        /*00c8*/ 	.word	0x00003e30


	//   ....[19]....
        /*00cc*/ 	.word	0x00003e90


	//----- nvinfo : EIATTR_EXIT_INSTR_OFFSETS
	.align		4
.L_4357:
        /*00d0*/ 	.byte	0x04, 0x1c
        /*00d2*/ 	.short	(.L_4359 - .L_4358)


	//   ....[0]....
.L_4358:
        /*00d4*/ 	.word	0x00003aa0


	//----- nvinfo : EIATTR_MAX_THREADS
	.align		4
.L_4359:
        /*00d8*/ 	.byte	0x04, 0x05
        /*00da*/ 	.short	(.L_4361 - .L_4360)
.L_4360:
        /*00dc*/ 	.word	0x00000080
        /*00e0*/ 	.word	0x00000001
        /*00e4*/ 	.word	0x00000001


	//----- nvinfo : EIATTR_CRS_STACK_SIZE
	.align		4
.L_4361:
        /*00e8*/ 	.byte	0x04, 0x1e
        /*00ea*/ 	.short	(.L_4363 - .L_4362)
.L_4362:
        /*00ec*/ 	.word	0x00000000


	//----- nvinfo : EIATTR_CBANK_PARAM_SIZE
	.align		4
.L_4363:
        /*00f0*/ 	.byte	0x03, 0x19
        /*00f2*/ 	.short	0x0128


	//----- nvinfo : EIATTR_PARAM_CBANK
	.align		4
        /*00f4*/ 	.byte	0x04, 0x0a
        /*00f6*/ 	.short	(.L_4365 - .L_4364)
	.align		4
.L_4364:
        /*00f8*/ 	.word	index@(.nv.constant0._ZN10layer_norm13ln_bwd_kernelINS_13Kernel_traitsI6__halfffffjLj3072ELj1ELj1ELj4ELj16ENS_18Kernel_traits_baseILj3072ES2_ffffjLj128EEEEELb1ELb1ELb0ELb1EEEvNS_9BwdParamsE)
        /*00fc*/ 	.short	0x0210
        /*00fe*/ 	.short	0x0128


	//----- nvinfo : EIATTR_SW_WAR
	.align		4
.L_4365:
        /*0100*/ 	.byte	0x04, 0x36
        /*0102*/ 	.short	(.L_4367 - .L_4366)
.L_4366:
        /*0104*/ 	.word	0x00000008
.L_4367:


//--------------------- .nv.info._ZN10layer_norm22ln_bwd_finalize_kernelINS_22Kernel_traits_finalizeILj3072E6__halfffffjLb1ELj1024ELj4ENS_18Kernel_traits_baseILj3072ES2_ffffjLj1024EEEEELb1ELb0EEEvNS_9BwdParamsE --------------------------
	.section	.nv.info._ZN10layer_norm22ln_bwd_finalize_kernelINS_22Kernel_traits_finalizeILj3072E6__halfffffjLb1ELj1024ELj4ENS_18Kernel_traits_baseILj3072ES2_ffffjLj1024EEEEELb1ELb0EEEvNS_9BwdParamsE,"",@"SHT_CUDA_INFO"
	.sectionflags	@""
	.align	4


	//----- nvinfo : EIATTR_CUDA_API_VERSION
	.align		4
        /*0000*/ 	.byte	0x04, 0x37
        /*0002*/ 	.short	(.L_4369 - .L_4368)
.L_4368:
        /*0004*/ 	.word	0x00000082


	//----- nvinfo : EIATTR_KPARAM_INFO
	.align		4
.L_4369:
        /*0008*/ 	.byte	0x04, 0x17
        /*000a*/ 	.short	(.L_4371 - .L_4370)
.L_4370:
        /*000c*/ 	.word	0x00000000
        /*0010*/ 	.short	0x0000
        /*0012*/ 	.short	0x0000
        /*0014*/ 	.byte	0x00, 0xf0, 0xa1, 0x04


	//----- nvinfo : EIATTR_SPARSE_MMA_MASK
	.align		4
.L_4371:
        /*0018*/ 	.byte	0x03, 0x50
        /*001a*/ 	.short	0x0000


	//----- nvinfo : EIATTR_MAXREG_COUNT
	.align		4
        /*001c*/ 	.byte	0x03, 0x1b
        /*001e*/ 	.short	0x0040


	//----- nvinfo : EIATTR_NUM_BARRIERS
	.align		4
        /*0020*/ 	.byte	0x02, 0x4c
        /*0022*/ 	.byte	0x01
	.zero		1


	//----- nvinfo : EIATTR_MERCURY_ISA_VERSION
	.align		4
        /*0024*/ 	.byte	0x03, 0x5f
        /*0026*/ 	.short	0x0101


	//----- nvinfo : EIATTR_COOP_GROUP_MASK_REGIDS
	.align		4
        /*0028*/ 	.byte	0x04, 0x29
        /*002a*/ 	.short	(.L_4373 - .L_4372)


	//   ....[0]....
.L_4372:
        /*002c*/ 	.word	0xffffffff


	//   ....[1]....
        /*0030*/ 	.word	0xffffffff


	//   ....[2]....
        /*0034*/ 	.word	0xffffffff


	//   ....[3]....
        /*0038*/ 	.word	0xffffffff


	//   ....[4]....
        /*003c*/ 	.word	0xffffffff


	//   ....[5]....
        /*0040*/ 	.word	0xffffffff


	//   ....[6]....
        /*0044*/ 	.word	0xffffffff


	//   ....[7]....
        /*0048*/ 	.word	0xffffffff


	//   ....[8]....
        /*004c*/ 	.word	0xffffffff


	//   ....[9]....
        /*0050*/ 	.word	0xffffffff


	//   ....[10]....
        /*0054*/ 	.word	0xffffffff


	//   ....[11]....
        /*0058*/ 	.word	0xffffffff


	//   ....[12]....
        /*005c*/ 	.word	0xffffffff


	//   ....[13]....
        /*0060*/ 	.word	0xffffffff


	//   ....[14]....
        /*0064*/ 	.word	0xffffffff


	//   ....[15]....
        /*0068*/ 	.word	0x05000014


	//   ....[16]....
        /*006c*/ 	.word	0x05000014


	//   ....[17]....
        /*0070*/ 	.word	0x05000014


	//   ....[18]....
        /*0074*/ 	.word	0x05000014


	//   ....[19]....
        /*0078*/ 	.word	0x05000014


	//   ....[20]....
        /*007c*/ 	.word	0x05000014


	//   ....[21]....
        /*0080*/ 	.word	0x05000014


	//   ....[22]....
        /*0084*/ 	.word	0x05000014


	//   ....[23]....
        /*0088*/ 	.word	0x05000014


	//   ....[24]....
        /*008c*/ 	.word	0x05000014


	//   ....[25]....
        /*0090*/ 	.word	0x05000014


	//   ....[26]....
        /*0094*/ 	.word	0x05000014


	//   ....[27]....
        /*0098*/ 	.word	0x05000014


	//   ....[28]....
        /*009c*/ 	.word	0x05000014


	//   ....[29]....
        /*00a0*/ 	.word	0x05000014


	//----- nvinfo : EIATTR_COOP_GROUP_INSTR_OFFSETS
	.align		4
.L_4373:
        /*00a4*/ 	.byte	0x04, 0x28
        /*00a6*/ 	.short	(.L_4375 - .L_4374)


	//   ....[0]....
.L_4374:
        /*00a8*/ 	.word	0x00000ad0


	//   ....[1]....
        /*00ac*/ 	.word	0x00000ae0


	//   ....[2]....
        /*00b0*/ 	.word	0x00000af0


	//   ....[3]....
        /*00b4*/ 	.word	0x00000b20


	//   ....[4]....
        /*00b8*/ 	.word	0x00000b40


	//   ....[5]....
        /*00bc*/ 	.word	0x00000b50


	//   ....[6]....
        /*00c0*/ 	.word	0x00000b90


	//   ....[7]....
        /*00c4*/ 	.word	0x00000ba0


	//   ....[8]....
        /*00c8*/ 	.word	0x00000bb0


	//   ....[9]....
        /*00cc*/ 	.word	0x00000be0


	//   ....[10]....
        /*00d0*/ 	.word	0x00000c00


	//   ....[11]....
        /*00d4*/ 	.word	0x00000c10


	//   ....[12]....
        /*00d8*/ 	.word	0x00000c40


	//   ....[13]....
        /*00dc*/ 	.word	0x00000c60


	//   ....[14]....
        /*00e0*/ 	.word	0x00000c70


	//   ....[15]....
        /*00e4*/ 	.word	0x00000f20


	//   ....[16]....
        /*00e8*/ 	.word	0x00000f90


	//   ....[17]....
        /*00ec*/ 	.word	0x00001000


	//   ....[18]....
        /*00f0*/ 	.word	0x00001070


	//   ....[19]....
        /*00f4*/ 	.word	0x000010e0


	//   ....[20]....
        /*00f8*/ 	.word	0x00001140


	//   ....[21]....
        /*00fc*/ 	.word	0x000011b0


	//   ....[22]....
        /*0100*/ 	.word	0x00001220


	//   ....[23]....
        /*0104*/ 	.word	0x00001290


	//   ....[24]....
        /*0108*/ 	.word	0x00001300


	//   ....[25]....
        /*010c*/ 	.word	0x00001360


	//   ....[26]....
        /*0110*/ 	.word	0x000013d0


	//   ....[27]....
        /*0114*/ 	.word	0x00001440


	//   ....[28]....
        /*0118*/ 	.word	0x000014b0


	//   ....[29]....
        /*011c*/ 	.word	0x00001520


	//----- nvinfo : EIATTR_EXIT_INSTR_OFFSETS
	.align		4
.L_4375:
        /*0120*/ 	.byte	0x04, 0x1c
        /*0122*/ 	.short	(.L_4377 - .L_4376)


	//   ....[0]....
.L_4376:
        /*0124*/ 	.word	0x00000070


	//   ....[1]....
        /*0128*/ 	.word	0x00000ec0


	//----- nvinfo : EIATTR_MAX_THREADS
	.align		4
.L_4377:
        /*012c*/ 	.byte	0x04, 0x05
        /*012e*/ 	.short	(.L_4379 - .L_4378)
.L_4378:
        /*0130*/ 	.word	0x00000400
        /*0134*/ 	.word	0x00000001
        /*0138*/ 	.word	0x00000001


	//----- nvinfo : EIATTR_CRS_STACK_SIZE
	.align		4
.L_4379:
        /*013c*/ 	.byte	0x04, 0x1e
        /*013e*/ 	.short	(.L_4381 - .L_4380)
.L_4380:
        /*0140*/ 	.word	0x00000000


	//----- nvinfo : EIATTR_CBANK_PARAM_SIZE
	.align		4
.L_4381:
        /*0144*/ 	.byte	0x03, 0x19
        /*0146*/ 	.short	0x0128


	//----- nvinfo : EIATTR_PARAM_CBANK
	.align		4
        /*0148*/ 	.byte	0x04, 0x0a
        /*014a*/ 	.short	(.L_4383 - .L_4382)
	.align		4
.L_4382:
        /*014c*/ 	.word	index@(.nv.constant0._ZN10layer_norm22ln_bwd_finalize_kernelINS_22Kernel_traits_finalizeILj3072E6__halfffffjLb1ELj1024ELj4ENS_18Kernel_traits_baseILj3072ES2_ffffjLj1024EEEEELb1ELb0EEEvNS_9BwdParamsE)
        /*0150*/ 	.short	0x0210
        /*0152*/ 	.short	0x0128


	//----- nvinfo : EIATTR_SW_WAR
	.align		4
.L_4383:
        /*0154*/ 	.byte	0x04, 0x36
        /*0156*/ 	.short	(.L_4385 - .L_4384)
.L_4384:
        /*0158*/ 	.word	0x00000008
.L_4385:


//--------------------- .nv.info._ZN10layer_norm13ln_bwd_kernelINS_13Kernel_traitsI6__halfffffjLj3072ELj1ELj1ELj4ELj16ENS_18Kernel_traits_baseILj3072ES2_ffffjLj128EEEEELb1ELb1ELb1ELb0EEEvNS_9BwdParamsE --------------------------
	.section	.nv.info._ZN10layer_norm13ln_bwd_kernelINS_13Kernel_traitsI6__halfffffjLj3072ELj1ELj1ELj4ELj16ENS_18Kernel_traits_baseILj3072ES2_ffffjLj128EEEEELb1ELb1ELb1ELb0EEEvNS_9BwdParamsE,"",@"SHT_CUDA_INFO"
	.sectionflags	@""
	.align	4


	//----- nvinfo : EIATTR_CUDA_API_VERSION
	.align		4
        /*0000*/ 	.byte	0x04, 0x37
        /*0002*/ 	.short	(.L_4387 - .L_4386)
.L_4386:
        /*0004*/ 	.word	0x00000082


	//----- nvinfo : EIATTR_KPARAM_INFO
	.align		4
.L_4387:
        /*0008*/ 	.byte	0x04, 0x17
        /*000a*/ 	.short	(.L_4389 - .L_4388)
.L_4388:
        /*000c*/ 	.word	0x00000000
        /*0010*/ 	.short	0x0000
        /*0012*/ 	.short	0x0000
        /*0014*/ 	.byte	0x00, 0xf0, 0xa1, 0x04


	//----- nvinfo : EIATTR_SPARSE_MMA_MASK
	.align		4
.L_4389:
        /*0018*/ 	.byte	0x03, 0x50
        /*001a*/ 	.short	0x0000


	//----- nvinfo : EIATTR_MAXREG_COUNT
	.align		4
        /*001c*/ 	.byte	0x03, 0x1b
        /*001e*/ 	.short	0x00ff


	//----- nvinfo : EIATTR_NUM_BARRIERS
	.align		4
        /*0020*/ 	.byte	0x02, 0x4c
        /*0022*/ 	.byte	0x01
	.zero		1


	//----- nvinfo : EIATTR_MERCURY_ISA_VERSION
	.align		4
        /*0024*/ 	.byte	0x03, 0x5f
        /*0026*/ 	.short	0x0101


	//----- nvinfo : EIATTR_COOP_GROUP_MASK_REGIDS
	.align		4
        /*0028*/ 	.byte	0x04, 0x29
        /*002a*/ 	.short	(.L_4391 - .L_4390)


	//   ....[0]....
.L_4390:
        /*002c*/ 	.word	0xffffffff


	//   ....[1]....
        /*0030*/ 	.word	0xffffffff


	//   ....[2]....
        /*0034*/ 	.word	0xffffffff


	//   ....[3]....
        /*0038*/ 	.word	0xffffffff


	//   ....[4]....
        /*003c*/ 	.word	0xffffffff


	//   ....[5]....
        /*0040*/ 	.word	0xffffffff


	//   ....[6]....
        /*0044*/ 	.word	0xffffffff


	//   ....[7]....
        /*0048*/ 	.word	0xffffffff


	//   ....[8]....
        /*004c*/ 	.word	0xffffffff


	//   ....[9]....
        /*0050*/ 	.word	0xffffffff


	//   ....[10]....
        /*0054*/ 	.word	0x050000e5


	//   ....[11]....
        /*0058*/ 	.word	0x050000e5


	//   ....[12]....
        /*005c*/ 	.word	0x050000e5


	//   ....[13]....
        /*0060*/ 	.word	0x050000e5


	//   ....[14]....
        /*0064*/ 	.word	0x050000e5


	//   ....[15]....
        /*0068*/ 	.word	0x050000e5


	//   ....[16]....
        /*006c*/ 	.word	0x050000e5


	//   ....[17]....
        /*0070*/ 	.word	0x050000e5


	//   ....[18]....
        /*0074*/ 	.word	0x050000e5


	//   ....[19]....
        /*0078*/ 	.word	0x050000e5


	//----- nvinfo : EIATTR_COOP_GROUP_INSTR_OFFSETS
	.align		4
.L_4391:
        /*007c*/ 	.byte	0x04, 0x28
        /*007e*/ 	.short	(.L_4393 - .L_4392)


	//   ....[0]....
.L_4392:
        /*0080*/ 	.word	0x00002750


	//   ....[1]....
        /*0084*/ 	.word	0x00002760


	//   ....[2]....
        /*0088*/ 	.word	0x00002790


	//   ....[3]....
        /*008c*/ 	.word	0x000027a0


	//   ....[4]....
        /*0090*/ 	.word	0x000027d0


	//   ....[5]....
        /*0094*/ 	.word	0x000027e0


	//   ....[6]....
        /*0098*/ 	.word	0x00002810


	//   ....[7]....
        /*009c*/ 	.word	0x00002820


	//   ....[8]....
        /*00a0*/ 	.word	0x00002850


	//   ....[9]....
        /*00a4*/ 	.word	0x00002860


	//   ....[10]....
        /*00a8*/ 	.word	0x00005dd0


	//   ....[11]....
        /*00ac*/ 	.word	0x00005e20


	//   ....[12]....
        /*00b0*/ 	.word	0x00005e90


	//   ....[13]....
        /*00b4*/ 	.word	0x00005ef0


	//   ....[14]....
        /*00b8*/ 	.word	0x00005f60


	//   ....[15]....
        /*00bc*/ 	.word	0x00005fc0


	//   ....[16]....
        /*00c0*/ 	.word	0x00006030


	//   ....[17]....
        /*00c4*/ 	.word	0x00006090


	//   ....[18]....
        /*00c8*/ 	.word	0x00006100


	//   ....[19]....
        /*00cc*/ 	.word	0x00006160


	//----- nvinfo : EIATTR_EXIT_INSTR_OFFSETS
	.align		4
.L_4393:
        /*00d0*/ 	.byte	0x04, 0x1c
        /*00d2*/ 	.short	(.L_4395 - .L_4394)


	//   ....[0]....
.L_4394:
        /*00d4*/ 	.word	0x00005cd0


	//   ....[1]....
        /*00d8*/ 	.word	0x00005d70


	//----- nvinfo : EIATTR_MAX_THREADS
	.align		4
.L_4395:
        /*00dc*/ 	.byte	0x04, 0x05
        /*00de*/ 	.short	(.L_4397 - .L_4396)
.L_4396:
        /*00e0*/ 	.word	0x00000080
        /*00e4*/ 	.word	0x00000001
        /*00e8*/ 	.word	0x00000001


	//----- nvinfo : EIATTR_CRS_STACK_SIZE
	.align		4
.L_4397:
        /*00ec*/ 	.byte	0x04, 0x1e
        /*00ee*/ 	.short	(.L_4399 - .L_4398)
.L_4398:
        /*00f0*/ 	.word	0x00000000


	//----- nvinfo : EIATTR_CBANK_PARAM_SIZE
	.align		4
.L_4399:
        /*00f4*/ 	.byte	0x03, 0x19
        /*00f6*/ 	.short	0x0128


	//----- nvinfo : EIATTR_PARAM_CBANK
	.align		4
        /*00f8*/ 	.byte	0x04, 0x0a
        /*00fa*/ 	.short	(.L_4401 - .L_4400)
	.align		4
.L_4400:
        /*00fc*/ 	.word	index@(.nv.constant0._ZN10layer_norm13ln_bwd_kernelINS_13Kernel_traitsI6__halfffffjLj3072ELj1ELj1ELj4ELj16ENS_18Kernel_traits_baseILj3072ES2_ffffjLj128EEEEELb1ELb1ELb1ELb0EEEvNS_9BwdParamsE)
        /*0100*/ 	.short	0x0210
        /*0102*/ 	.short	0x0128


	//----- nvinfo : EIATTR_SW_WAR
	.align		4
.L_4401:
        /*0104*/ 	.byte	0x04, 0x36
        /*0106*/ 	.short	(.L_4403 - .L_4402)
.L_4402:
        /*0108*/ 	.word	0x00000008
.L_4403:


//--------------------- .nv.info._ZN10layer_norm22ln_bwd_finalize_kernelINS_22Kernel_traits_finalizeILj3072E6__halfffffjLb1ELj1024ELj4ENS_18Kernel_traits_baseILj3072ES2_ffffjLj1024EEEEELb1ELb1EEEvNS_9BwdParamsE --------------------------
	.section	.nv.info._ZN10layer_norm22ln_bwd_finalize_kernelINS_22Kernel_traits_finalizeILj3072E6__halfffffjLb1ELj1024ELj4ENS_18Kernel_traits_baseILj3072ES2_ffffjLj1024EEEEELb1ELb1EEEvNS_9BwdParamsE,"",@"SHT_CUDA_INFO"
	.sectionflags	@""
	.align	4


	//----- nvinfo : EIATTR_CUDA_API_VERSION
	.align		4
        /*0000*/ 	.byte	0x04, 0x37
        /*0002*/ 	.short	(.L_4405 - .L_4404)
.L_4404:
        /*0004*/ 	.word	0x00000082


	//----- nvinfo : EIATTR_KPARAM_INFO
	.align		4
.L_4405:
        /*0008*/ 	.byte	0x04, 0x17
        /*000a*/ 	.short	(.L_4407 - .L_4406)
.L_4406:
        /*000c*/ 	.word	0x00000000
        /*0010*/ 	.short	0x0000
        /*0012*/ 	.short	0x0000
        /*0014*/ 	.byte	0x00, 0xf0, 0xa1, 0x04


	//----- nvinfo : EIATTR_SPARSE_MMA_MASK
	.align		4
.L_4407:
        /*0018*/ 	.byte	0x03, 0x50
        /*001a*/ 	.short	0x0000


	//----- nvinfo : EIATTR_MAXREG_COUNT
	.align		4
        /*001c*/ 	.byte	0x03, 0x1b
        /*001e*/ 	.short	0x0040


	//----- nvinfo : EIATTR_NUM_BARRIERS
	.align		4
        /*0020*/ 	.byte	0x02, 0x4c
        /*0022*/ 	.byte	0x01
	.zero		1


	//----- nvinfo : EIATTR_MERCURY_ISA_VERSION
	.align		4
        /*0024*/ 	.byte	0x03, 0x5f
        /*0026*/ 	.short	0x0101


	//----- nvinfo : EIATTR_COOP_GROUP_MASK_REGIDS
	.align		4
        /*0028*/ 	.byte	0x04, 0x29
        /*002a*/ 	.short	(.L_4409 - .L_4408)


	//   ....[0]....
.L_4408:
        /*002c*/ 	.word	0xffffffff


	//   ....[1]....
        /*0030*/ 	.word	0xffffffff


	//   ....[2]....
        /*0034*/ 	.word	0xffffffff


	//   ....[3]....
        /*0038*/ 	.word	0xffffffff


	//   ....[4]....
        /*003c*/ 	.word	0xffffffff


	//   ....[5]....
        /*0040*/ 	.word	0xffffffff


	//   ....[6]....
        /*0044*/ 	.word	0xffffffff


	//   ....[7]....
        /*0048*/ 	.word	0xffffffff


	//   ....[8]....
        /*004c*/ 	.word	0xffffffff


	//   ....[9]....
        /*0050*/ 	.word	0xffffffff


	//   ....[10]....
        /*0054*/ 	.word	0xffffffff


	//   ....[11]....
        /*0058*/ 	.word	0xffffffff


	//   ....[12]....
        /*005c*/ 	.word	0xffffffff


	//   ....[13]....
        /*0060*/ 	.word	0xffffffff


	//   ....[14]....
        /*0064*/ 	.word	0xffffffff


	//   ....[15]....
        /*0068*/ 	.word	0x05000014


	//   ....[16]....
        /*006c*/ 	.word	0x05000014


	//   ....[17]....
        /*0070*/ 	.word	0x05000014


	//   ....[18]....
        /*0074*/ 	.word	0x05000014


	//   ....[19]....
        /*0078*/ 	.word	0x05000014


	//   ....[20]....
        /*007c*/ 	.word	0x05000014


	//   ....[21]....
        /*0080*/ 	.word	0x05000014


	//   ....[22]....
        /*0084*/ 	.word	0x05000014


	//   ....[23]....
        /*0088*/ 	.word	0x05000014


	//   ....[24]....
        /*008c*/ 	.word	0x05000014


	//   ....[25]....
        /*0090*/ 	.word	0x05000014


	//   ....[26]....
        /*0094*/ 	.word	0x05000014


	//   ....[27]....
        /*0098*/ 	.word	0x05000014


	//   ....[28]....
        /*009c*/ 	.word	0x05000014


	//   ....[29]....
        /*00a0*/ 	.word	0x05000014


	//----- nvinfo : EIATTR_COOP_GROUP_INSTR_OFFSETS
	.align		4
.L_4409:
        /*00a4*/ 	.byte	0x04, 0x28
        /*00a6*/ 	.short	(.L_4411 - .L_4410)


	//   ....[0]....
.L_4410:
        /*00a8*/ 	.word	0x00000ab0


	//   ....[1]....
        /*00ac*/ 	.word	0x00000ac0


	//   ....[2]....
        /*00b0*/ 	.word	0x00000ad0


	//   ....[3]....
        /*00b4*/ 	.word	0x00000b00


	//   ....[4]....
        /*00b8*/ 	.word	0x00000b20


	//   ....[5]....
        /*00bc*/ 	.word	0x00000b30


	//   ....[6]....
        /*00c0*/ 	.word	0x00000b60


	//   ....[7]....
        /*00c4*/ 	.word	0x00000b80


	//   ....[8]....
        /*00c8*/ 	.word	0x00000b90


	//   ....[9]....
        /*00cc*/ 	.word	0x00000bc0


	//   ....[10]....
        /*00d0*/ 	.word	0x00000be0


	//   ....[11]....
        /*00d4*/ 	.word	0x00000bf0


	//   ....[12]....
        /*00d8*/ 	.word	0x00000c20


	//   ....[13]....
        /*00dc*/ 	.word	0x00000c40


	//   ....[14]....
        /*00e0*/ 	.word	0x00000c50


	//   ....[15]....
        /*00e4*/ 	.word	0x00000ee0


	//   ....[16]....
        /*00e8*/ 	.word	0x00000f50


	//   ....[17]....
        /*00ec*/ 	.word	0x00000fc0


	//   ....[18]....
        /*00f0*/ 	.word	0x00001030


	//   ....[19]....
        /*00f4*/ 	.word	0x000010a0


	//   ....[20]....
        /*00f8*/ 	.word	0x00001100


	//   ....[21]....
        /*00fc*/ 	.word	0x00001170


	//   ....[22]....
        /*0100*/ 	.word	0x000011e0


	//   ....[23]....
        /*0104*/ 	.word	0x00001250


	//   ....[24]....
        /*0108*/ 	.word	0x000012c0


	//   ....[25]....
        /*010c*/ 	.word	0x00001320


	//   ....[26]....
        /*0110*/ 	.word	0x00001390


	//   ....[27]....
        /*0114*/ 	.word	0x00001400


	//   ....[28]....
        /*0118*/ 	.word	0x00001470


	//   ....[29]....
        /*011c*/ 	.word	0x000014e0


	//----- nvinfo : EIATTR_EXIT_INSTR_OFFSETS
	.align		4
.L_4411:
        /*0120*/ 	.byte	0x04, 0x1c
        /*0122*/ 	.short	(.L_4413 - .L_4412)


	//   ....[0]....
.L_4412:
        /*0124*/ 	.word	0x00000070


	//   ....[1]....
        /*0128*/ 	.word	0x00000e80


	//----- nvinfo : EIATTR_MAX_THREADS
	.align		4
.L_4413:
        /*012c*/ 	.byte	0x04, 0x05
        /*012e*/ 	.short	(.L_4415 - .L_4414)
.L_4414:
        /*0130*/ 	.word	0x00000400
        /*0134*/ 	.word	0x00000001
        /*0138*/ 	.word	0x00000001


	//----- nvinfo : EIATTR_CRS_STACK_SIZE
	.align		4
.L_4415:
        /*013c*/ 	.byte	0x04, 0x1e
        /*013e*/ 	.short	(.L_4417 - .L_4416)
.L_4416:
        /*0140*/ 	.word	0x00000000


	//----- nvinfo : EIATTR_CBANK_PARAM_SIZE
	.align		4
.L_4417:
        /*0144*/ 	.byte	0x03, 0x19
        /*0146*/ 	.short	0x0128


	//----- nvinfo : EIATTR_PARAM_CBANK
	.align		4
        /*0148*/ 	.byte	0x04, 0x0a
        /*014a*/ 	.short	(.L_4419 - .L_4418)
	.align		4
.L_4418:
        /*014c*/ 	.word	index@(.nv.constant0._ZN10layer_norm22ln_bwd_finalize_kernelINS_22Kernel_traits_finalizeILj3072E6__halfffffjLb1ELj1024ELj4ENS_18Kernel_traits_baseILj3072ES2_ffffjLj1024EEEEELb1ELb1EEEvNS_9BwdParamsE)
        /*0150*/ 	.short	0x0210
        /*0152*/ 	.short	0x0128


	//----- nvinfo : EIATTR_SW_WAR
	.align		4
.L_4419:
        /*0154*/ 	.byte	0x04, 0x36
        /*0156*/ 	.short	(.L_4421 - .L_4420)
.L_4420:
        /*0158*/ 	.word	0x00000008
.L_4421:


//--------------------- .nv.info._ZN10layer_norm13ln_bwd_kernelINS_13Kernel_traitsI6__halfffffjLj3072ELj1ELj1ELj4ELj16ENS_18Kernel_traits_baseILj3072ES2_ffffjLj128EEEEELb1ELb1ELb1ELb1EEEvNS_9BwdParamsE --------------------------
	.section	.nv.info._ZN10layer_norm13ln_bwd_kernelINS_13Kernel_traitsI6__halfffffjLj3072ELj1ELj1ELj4ELj16ENS_18Kernel_traits_baseILj3072ES2_ffffjLj128EEEEELb1ELb1ELb1ELb1EEEvNS_9BwdParamsE,"",@"SHT_CUDA_INFO"
	.sectionflags	@""
	.align	4


	//----- nvinfo : EIATTR_CUDA_API_VERSION
	.align		4
        /*0000*/ 	.byte	0x04, 0x37
        /*0002*/ 	.short	(.L_4423 - .L_4422)
.L_4422:
        /*0004*/ 	.word	0x00000082


	//----- nvinfo : EIATTR_KPARAM_INFO
	.align		4
.L_4423:
        /*0008*/ 	.byte	0x04, 0x17
        /*000a*/ 	.short	(.L_4425 - .L_4424)
.L_4424:
        /*000c*/ 	.word	0x00000000
        /*0010*/ 	.short	0x0000
        /*0012*/ 	.short	0x0000
        /*0014*/ 	.byte	0x00, 0xf0, 0xa1, 0x04


	//----- nvinfo : EIATTR_SPARSE_MMA_MASK
	.align		4
.L_4425:
        /*0018*/ 	.byte	0x03, 0x50
        /*001a*/ 	.short	0x0000


	//----- nvinfo : EIATTR_MAXREG_COUNT
	.align		4
        /*001c*/ 	.byte	0x03, 0x1b
        /*001e*/ 	.short	0x00ff


	//----- nvinfo : EIATTR_NUM_BARRIERS
	.align		4
        /*0020*/ 	.byte	0x02, 0x4c
        /*0022*/ 	.byte	0x01
	.zero		1


	//----- nvinfo : EIATTR_MERCURY_ISA_VERSION
	.align		4
        /*0024*/ 	.byte	0x03, 0x5f
        /*0026*/ 	.short	0x0101


	//----- nvinfo : EIATTR_COOP_GROUP_MASK_REGIDS
	.align		4
        /*0028*/ 	.byte	0x04, 0x29
        /*002a*/ 	.short	(.L_4427 - .L_4426)


	//   ....[0]....
.L_4426:
        /*002c*/ 	.word	0xffffffff


	//   ....[1]....
        /*0030*/ 	.word	0xffffffff


	//   ....[2]....
        /*0034*/ 	.word	0xffffffff


	//   ....[3]....
        /*0038*/ 	.word	0xffffffff


	//   ....[4]....
        /*003c*/ 	.word	0xffffffff


	//   ....[5]....
        /*0040*/ 	.word	0xffffffff


	//   ....[6]....
        /*0044*/ 	.word	0xffffffff


	//   ....[7]....
        /*0048*/ 	.word	0xffffffff


	//   ....[8]....
        /*004c*/ 	.word	0xffffffff


	//   ....[9]....
        /*0050*/ 	.word	0xffffffff


	//   ....[10]....
        /*0054*/ 	.word	0x050000b7


	//   ....[11]....
        /*0058*/ 	.word	0x050000b7


	//   ....[12]....
        /*005c*/ 	.word	0x050000b7


	//   ....[13]....
        /*0060*/ 	.word	0x050000b7


	//   ....[14]....
        /*0064*/ 	.word	0x050000b7


	//   ....[15]....
        /*0068*/ 	.word	0x050000b7


	//   ....[16]....
        /*006c*/ 	.word	0x050000b7


	//   ....[17]....
        /*0070*/ 	.word	0x050000b7


	//   ....[18]....
        /*0074*/ 	.word	0x050000b7


	//   ....[19]....
        /*0078*/ 	.word	0x050000b7


	//----- nvinfo : EIATTR_COOP_GROUP_INSTR_OFFSETS
	.align		4
.L_4427:
        /*007c*/ 	.byte	0x04, 0x28
        /*007e*/ 	.short	(.L_4429 - .L_4428)


	//   ....[0]....
.L_4428:
        /*0080*/ 	.word	0x00001f90


	//   ....[1]....
        /*0084*/ 	.word	0x00001fa0


	//   ....[2]....
        /*0088*/ 	.word	0x00001fd0


	//   ....[3]....
        /*008c*/ 	.word	0x00001fe0


	//   ....[4]....
        /*0090*/ 	.word	0x00002010


	//   ....[5]....
        /*0094*/ 	.word	0x00002020


	//   ....[6]....
        /*0098*/ 	.word	0x00002050


	//   ....[7]....
        /*009c*/ 	.word	0x00002060


	//   ....[8]....
        /*00a0*/ 	.word	0x00002090


	//   ....[9]....
        /*00a4*/ 	.word	0x000020a0


	//   ....[10]....
        /*00a8*/ 	.word	0x00004e80


	//   ....[11]....
        /*00ac*/ 	.word	0x00004ed0


	//   ....[12]....
        /*00b0*/ 	.word	0x00004f40


	//   ....[13]....
        /*00b4*/ 	.word	0x00004fa0


	//   ....[14]....
        /*00b8*/ 	.word	0x00005010


	//   ....[15]....
        /*00bc*/ 	.word	0x00005070


	//   ....[16]....
        /*00c0*/ 	.word	0x000050e0


	//   ....[17]....
        /*00c4*/ 	.word	0x00005140


	//   ....[18]....
        /*00c8*/ 	.word	0x000051b0


	//   ....[19]....
        /*00cc*/ 	.word	0x00005210


	//----- nvinfo : EIATTR_EXIT_INSTR_OFFSETS
	.align		4
.L_4429:
        /*00d0*/ 	.byte	0x04, 0x1c
        /*00d2*/ 	.short	(.L_4431 - .L_4430)


	//   ....[0]....
.L_4430:
        /*00d4*/ 	.word	0x00004e20


	//----- nvinfo : EIATTR_MAX_THREADS
	.align		4
.L_4431:
        /*00d8*/ 	.byte	0x04, 0x05
        /*00da*/ 	.short	(.L_4433 - .L_4432)
.L_4432:
        /*00dc*/ 	.word	0x00000080
        /*00e0*/ 	.word	0x00000001
        /*00e4*/ 	.word	0x00000001


	//----- nvinfo : EIATTR_CRS_STACK_SIZE
	.align		4
.L_4433:
        /*00e8*/ 	.byte	0x04, 0x1e
        /*00ea*/ 	.short	(.L_4435 - .L_4434)
.L_4434:
        /*00ec*/ 	.word	0x00000000


	//----- nvinfo : EIATTR_CBANK_PARAM_SIZE
	.align		4
.L_4435:
        /*00f0*/ 	.byte	0x03, 0x19
        /*00f2*/ 	.short	0x0128


	//----- nvinfo : EIATTR_PARAM_CBANK
	.align		4
        /*00f4*/ 	.byte	0x04, 0x0a
        /*00f6*/ 	.short	(.L_4437 - .L_4436)
	.align		4
.L_4436:
        /*00f8*/ 	.word	index@(.nv.constant0._ZN10layer_norm13ln_bwd_kernelINS_13Kernel_traitsI6__halfffffjLj3072ELj1ELj1ELj4ELj16ENS_18Kernel_traits_baseILj3072ES2_ffffjLj128EEEEELb1ELb1ELb1ELb1EEEvNS_9BwdParamsE)
        /*00fc*/ 	.short	0x0210
        /*00fe*/ 	.short	0x0128


	//----- nvinfo : EIATTR_SW_WAR
	.align		4
.L_4437:
        /*0100*/ 	.byte	0x04, 0x36
        /*0102*/ 	.short	(.L_4439 - .L_4438)
.L_4438:
        /*0104*/ 	.word	0x00000008
.L_4439:


//--------------------- .nv.info._ZN10layer_norm13ln_bwd_kernelINS_13Kernel_traitsIfffffjLj3072ELj1ELj1ELj4ELj16ENS_18Kernel_traits_baseILj3072EfffffjLj128EEEEELb0ELb0ELb0ELb0EEEvNS_9BwdParamsE --------------------------
	.section	.nv.info._ZN10layer_norm13ln_bwd_kernelINS_13Kernel_traitsIfffffjLj3072ELj1ELj1ELj4ELj16ENS_18Kernel_traits_baseILj3072EfffffjLj128EEEEELb0ELb0ELb0ELb0EEEvNS_9BwdParamsE,"",@"SHT_CUDA_INFO"
	.sectionflags	@""
	.align	4


	//----- nvinfo : EIATTR_CUDA_API_VERSION
	.align		4
        /*0000*/ 	.byte	0x04, 0x37
        /*0002*/ 	.short	(.L_4441 - .L_4440)
.L_4440:
        /*0004*/ 	.word	0x00000082


	//----- nvinfo : EIATTR_KPARAM_INFO
	.align		4
.L_4441:
        /*0008*/ 	.byte	0x04, 0x17
        /*000a*/ 	.short	(.L_4443 - .L_4442)
.L_4442:
        /*000c*/ 	.word	0x00000000
        /*0010*/ 	.short	0x0000
        /*0012*/ 	.short	0x0000
        /*0014*/ 	.byte	0x00, 0xf0, 0xa1, 0x04


	//----- nvinfo : EIATTR_SPARSE_MMA_MASK
	.align		4
.L_4443:
        /*0018*/ 	.byte	0x03, 0x50
        /*001a*/ 	.short	0x0000


	//----- nvinfo : EIATTR_MAXREG_COUNT
	.align		4
        /*001c*/ 	.byte	0x03, 0x1b
        /*001e*/ 	.short	0x00ff


	//----- nvinfo : EIATTR_NUM_BARRIERS
	.align		4
        /*0020*/ 	.byte	0x02, 0x4c
        /*0022*/ 	.byte	0x01
	.zero		1


	//----- nvinfo : EIATTR_MERCURY_ISA_VERSION
	.align		4
        /*0024*/ 	.byte	0x03, 0x5f
        /*0026*/ 	.short	0x0101


	//----- nvinfo : EIATTR_COOP_GROUP_MASK_REGIDS
	.align		4
        /*0028*/ 	.byte	0x04, 0x29
        /*002a*/ 	.short	(.L_4445 - .L_4444)


	//   ....[0]....
.L_4444:
        /*002c*/ 	.word	0xffffffff


	//   ....[1]....
        /*0030*/ 	.word	0xffffffff


	//   ....[2]....
        /*0034*/ 	.word	0xffffffff


	//   ....[3]....
        /*0038*/ 	.word	0xffffffff


	//   ....[4]....
        /*003c*/ 	.word	0xffffffff


	//   ....[5]....
        /*0040*/ 	.word	0xffffffff


	//   ....[6]....
        /*0044*/ 	.word	0xffffffff


	//   ....[7]....
        /*0048*/ 	.word	0xffffffff


	//   ....[8]....
        /*004c*/ 	.word	0xffffffff


	//   ....[9]....
        /*0050*/ 	.word	0xffffffff


	//   ....[10]....
        /*0054*/ 	.word	0x050000ab


	//   ....[11]....
        /*0058*/ 	.word	0x050000ab


	//   ....[12]....
        /*005c*/ 	.word	0x050000ab


	//   ....[13]....
        /*0060*/ 	.word	0x050000ab


	//   ....[14]....
        /*0064*/ 	.word	0x050000ab


	//   ....[15]....
        /*0068*/ 	.word	0x050000ab


	//   ....[16]....
        /*006c*/ 	.word	0x050000ab


	//   ....[17]....
        /*0070*/ 	.word	0x050000ab


	//   ....[18]....
        /*0074*/ 	.word	0x050000ab


	//   ....[19]....
        /*0078*/ 	.word	0x050000ab


	//----- nvinfo : EIATTR_COOP_GROUP_INSTR_OFFSETS
	.align		4
.L_4445:
        /*007c*/ 	.byte	0x04, 0x28
        /*007e*/ 	.short	(.L_4447 - .L_4446)


	//   ....[0]....
.L_4446:
        /*0080*/ 	.word	0x000017f0


	//   ....[1]....
        /*0084*/ 	.word	0x00001800


	//   ....[2]....
        /*0088*/ 	.word	0x00001830


	//   ....[3]....
        /*008c*/ 	.word	0x00001840


	//   ....[4]....
        /*0090*/ 	.word	0x00001870


	//   ....[5]....
        /*0094*/ 	.word	0x00001880


	//   ....[6]....
        /*0098*/ 	.word	0x000018b0


	//   ....[7]....
        /*009c*/ 	.word	0x000018c0


	//   ....[8]....
        /*00a0*/ 	.word	0x000018f0


	//   ....[9]....
        /*00a4*/ 	.word	0x00001900


	//   ....[10]....
        /*00a8*/ 	.word	0x00002cc0


	//   ....[11]....
        /*00ac*/ 	.word	0x00002d10


	//   ....[12]....
        /*00b0*/ 	.word	0x00002d80


	//   ....[13]....
        /*00b4*/ 	.word	0x00002de0


	//   ....[14]....
        /*00b8*/ 	.word	0x00002e50


	//   ....[15]....
        /*00bc*/ 	.word	0x00002eb0


	//   ....[16]....
        /*00c0*/ 	.word	0x00002f20


	//   ....[17]....
        /*00c4*/ 	.word	0x00002f80


	//   ....[18]....
        /*00c8*/ 	.word	0x00002ff0


	//   ....[19]....
        /*00cc*/ 	.word	0x00003050


	//----- nvinfo : EIATTR_EXIT_INSTR_OFFSETS
	.align		4
.L_4447:
        /*00d0*/ 	.byte	0x04, 0x1c
        /*00d2*/ 	.short	(.L_4449 - .L_4448)


	//   ....[0]....
.L_4448:
        /*00d4*/ 	.word	0x00002be0


	//   ....[1]....
        /*00d8*/ 	.word	0x00002c60


	//----- nvinfo : EIATTR_MAX_THREADS
	.align		4
.L_4449:
        /*00dc*/ 	.byte	0x04, 0x05
        /*00de*/ 	.short	(.L_4451 - .L_4450)
.L_4450:
        /*00e0*/ 	.word	0x00000080
        /*00e4*/ 	.word	0x00000001
        /*00e8*/ 	.word	0x00000001


	//----- nvinfo : EIATTR_CRS_STACK_SIZE
	.align		4
.L_4451:
        /*00ec*/ 	.byte	0x04, 0x1e
        /*00ee*/ 	.short	(.L_4453 - .L_4452)
.L_4452:
        /*00f0*/ 	.word	0x00000000


	//----- nvinfo : EIATTR_CBANK_PARAM_SIZE
	.align		4
.L_4453:
        /*00f4*/ 	.byte	0x03, 0x19
        /*00f6*/ 	.short	0x0128


	//----- nvinfo : EIATTR_PARAM_CBANK
	.align		4
        /*00f8*/ 	.byte	0x04, 0x0a
        /*00fa*/ 	.short	(.L_4455 - .L_4454)
	.align		4
.L_4454:
        /*00fc*/ 	.word	index@(.nv.constant0._ZN10layer_norm13ln_bwd_kernelINS_13Kernel_traitsIfffffjLj3072ELj1ELj1ELj4ELj16ENS_18Kernel_traits_baseILj3072EfffffjLj128EEEEELb0ELb0ELb0ELb0EEEvNS_9BwdParamsE)
        /*0100*/ 	.short	0x0210
        /*0102*/ 	.short	0x0128


	//----- nvinfo : EIATTR_SW_WAR
	.align		4
.L_4455:
        /*0104*/ 	.byte	0x04, 0x36
        /*0106*/ 	.short	(.L_4457 - .L_4456)
.L_4456:
        /*0108*/ 	.word	0x00000008
.L_4457:


//--------------------- .nv.info._ZN10layer_norm13ln_bwd_kernelINS_13Kernel_traitsIfffffjLj3072ELj1ELj1ELj4ELj16ENS_18Kernel_traits_baseILj3072EfffffjLj128EEEEELb0ELb0ELb0ELb1EEEvNS_9BwdParamsE --------------------------
	.section	.nv.info._ZN10layer_norm13ln_bwd_kernelINS_13Kernel_traitsIfffffjLj3072ELj1ELj1ELj4ELj16ENS_18Kernel_traits_baseILj3072EfffffjLj128EEEEELb0ELb0ELb0ELb1EEEvNS_9BwdParamsE,"",@"SHT_CUDA_INFO"
	.sectionflags	@""
	.align	4


	//----- nvinfo : EIATTR_CUDA_API_VERSION
	.align		4
        /*0000*/ 	.byte	0x04, 0x37
        /*0002*/ 	.short	(.L_4459 - .L_4458)
.L_4458:
        /*0004*/ 	.word	0x00000082


	//----- nvinfo : EIATTR_KPARAM_INFO
	.align		4
.L_4459:
        /*0008*/ 	.byte	0x04, 0x17
        /*000a*/ 	.short	(.L_4461 - .L_4460)
.L_4460:
        /*000c*/ 	.word	0x00000000
        /*0010*/ 	.short	0x0000
        /*0012*/ 	.short	0x0000
        /*0014*/ 	.byte	0x00, 0xf0, 0xa1, 0x04


	//----- nvinfo : EIATTR_SPARSE_MMA_MASK
	.align		4
.L_4461:
        /*0018*/ 	.byte	0x03, 0x50
        /*001a*/ 	.short	0x0000


	//----- nvinfo : EIATTR_MAXREG_COUNT
	.align		4
        /*001c*/ 	.byte	0x03, 0x1b
        /*001e*/ 	.short	0x00ff


	//----- nvinfo : EIATTR_NUM_BARRIERS
	.align		4
        /*0020*/ 	.byte	0x02, 0x4c
        /*0022*/ 	.byte	0x01
	.zero		1


	//----- nvinfo : EIATTR_MERCURY_ISA_VERSION
	.align		4
        /*0024*/ 	.byte	0x03, 0x5f
        /*0026*/ 	.short	0x0101


	//----- nvinfo : EIATTR_COOP_GROUP_MASK_REGIDS
	.align		4
        /*0028*/ 	.byte	0x04, 0x29
        /*002a*/ 	.short	(.L_4463 - .L_4462)


	//   ....[0]....
.L_4462:
        /*002c*/ 	.word	0xffffffff


	//   ....[1]....
        /*0030*/ 	.word	0xffffffff


	//   ....[2]....
        /*0034*/ 	.word	0xffffffff


	//   ....[3]....
        /*0038*/ 	.word	0xffffffff


	//   ....[4]....
        /*003c*/ 	.word	0xffffffff


	//   ....[5]....
        /*0040*/ 	.word	0xffffffff


	//   ....[6]....
        /*0044*/ 	.word	0xffffffff


	//   ....[7]....
        /*0048*/ 	.word	0xffffffff


	//   ....[8]....
        /*004c*/ 	.word	0xffffffff


	//   ....[9]....
        /*0050*/ 	.word	0xffffffff


	//   ....[10]....
        /*0054*/ 	.word	0x0500005a


	//   ....[11]....
        /*0058*/ 	.word	0x0500005a


	//   ....[12]....
        /*005c*/ 	.word	0x0500005a


	//   ....[13]....
        /*0060*/ 	.word	0x0500005a


	//   ....[14]....
        /*0064*/ 	.word	0x0500005a


	//   ....[15]....
        /*0068*/ 	.word	0x0500005a


	//   ....[16]....
        /*006c*/ 	.word	0x0500005a


	//   ....[17]....
        /*0070*/ 	.word	0x0500005a


	//   ....[18]....
        /*0074*/ 	.word	0x0500005a


	//   ....[19]....
        /*0078*/ 	.word	0x0500005a


	//----- nvinfo : EIATTR_COOP_GROUP_INSTR_OFFSETS
	.align		4
.L_4463:
        /*007c*/ 	.byte	0x04, 0x28
        /*007e*/ 	.short	(.L_4465 - .L_4464)


	//   ....[0]....
.L_4464:
        /*0080*/ 	.word	0x00001580


	//   ....[1]....
        /*0084*/ 	.word	0x00001590


	//   ....[2]....
        /*0088*/ 	.word	0x000015c0


	//   ....[3]....
        /*008c*/ 	.word	0x000015d0


	//   ....[4]....
        /*0090*/ 	.word	0x00001600


	//   ....[5]....
        /*0094*/ 	.word	0x00001610


	//   ....[6]....
        /*0098*/ 	.word	0x00001640


	//   ....[7]....
        /*009c*/ 	.word	0x00001650


	//   ....[8]....
        /*00a0*/ 	.word	0x00001680


	//   ....[9]....
        /*00a4*/ 	.word	0x00001690


	//   ....[10]....
        /*00a8*/ 	.word	0x00002920


	//   ....[11]....
        /*00ac*/ 	.word	0x00002970


	//   ....[12]....
        /*00b0*/ 	.word	0x000029e0


	//   ....[13]....
        /*00b4*/ 	.word	0x00002a40


	//   ....[14]....
        /*00b8*/ 	.word	0x00002ab0


	//   ....[15]....
        /*00bc*/ 	.word	0x00002b10


	//   ....[16]....
        /*00c0*/ 	.word	0x00002b80


	//   ....[17]....
        /*00c4*/ 	.word	0x00002be0


	//   ....[18]....
        /*00c8*/ 	.word	0x00002c50


	//   ....[19]....
        /*00cc*/ 	.word	0x00002cb0


	//----- nvinfo : EIATTR_EXIT_INSTR_OFFSETS
	.align		4
.L_4465:
        /*00d0*/ 	.byte	0x04, 0x1c
        /*00d2*/ 	.short	(.L_4467 - .L_4466)


	//   ....[0]....
.L_4466:
        /*00d4*/ 	.word	0x000028c0


	//----- nvinfo : EIATTR_MAX_THREADS
	.align		4
.L_4467:
        /*00d8*/ 	.byte	0x04, 0x05
        /*00da*/ 	.short	(.L_4469 - .L_4468)
.L_4468:
        /*00dc*/ 	.word	0x00000080
        /*00e0*/ 	.word	0x00000001
        /*00e4*/ 	.word	0x00000001


	//----- nvinfo : EIATTR_CRS_STACK_SIZE
	.align		4
.L_4469:
        /*00e8*/ 	.byte	0x04, 0x1e
        /*00ea*/ 	.short	(.L_4471 - .L_4470)
.L_4470:
        /*00ec*/ 	.word	0x00000000


	//----- nvinfo : EIATTR_CBANK_PARAM_SIZE
	.align		4
.L_4471:
        /*00f0*/ 	.byte	0x03, 0x19
        /*00f2*/ 	.short	0x0128


	//----- nvinfo : EIATTR_PARAM_CBANK
	.align		4
        /*00f4*/ 	.byte	0x04, 0x0a
        /*00f6*/ 	.short	(.L_4473 - .L_4472)
	.align		4
.L_4472:
        /*00f8*/ 	.word	index@(.nv.constant0._ZN10layer_norm13ln_bwd_kernelINS_13Kernel_traitsIfffffjLj3072ELj1ELj1ELj4ELj16ENS_18Kernel_traits_baseILj3072EfffffjLj128EEEEELb0ELb0ELb0ELb1EEEvNS_9BwdParamsE)
        /*00fc*/ 	.short	0x0210
        /*00fe*/ 	.short	0x0128


	//----- nvinfo : EIATTR_SW_WAR
	.align		4
.L_4473:
        /*0100*/ 	.byte	0x04, 0x36
        /*0102*/ 	.short	(.L_4475 - .L_4474)
.L_4474:
        /*0104*/ 	.word	0x00000008
.L_4475:


//--------------------- .nv.info._ZN10layer_norm13ln_bwd_kernelINS_13Kernel_traitsIfffffjLj3072ELj1ELj1ELj4ELj16ENS_18Kernel_traits_baseILj3072EfffffjLj128EEEEELb0ELb0ELb1ELb0EEEvNS_9BwdParamsE --------------------------
	.section	.nv.info._ZN10layer_norm13ln_bwd_kernelINS_13Kernel_traitsIfffffjLj3072ELj1ELj1ELj4ELj16ENS_18Kernel_traits_baseILj3072EfffffjLj128EEEEELb0ELb0ELb1ELb0EEEvNS_9BwdParamsE,"",@"SHT_CUDA_INFO"
	.sectionflags	@""
	.align	4


	//----- nvinfo : EIATTR_CUDA_API_VERSION
	.align		4
        /*0000*/ 	.byte	0x04, 0x37
        /*0002*/ 	.short	(.L_4477 - .L_4476)
.L_4476:
        /*0004*/ 	.word	0x00000082


	//----- nvinfo : EIATTR_KPARAM_INFO
	.align		4
.L_4477:
        /*0008*/ 	.byte	0x04, 0x17
        /*000a*/ 	.short	(.L_4479 - .L_4478)
.L_4478:
        /*000c*/ 	.word	0x00000000
        /*0010*/ 	.short	0x0000
        /*0012*/ 	.short	0x0000
        /*0014*/ 	.byte	0x00, 0xf0, 0xa1, 0x04


	//----- nvinfo : EIATTR_SPARSE_MMA_MASK
	.align		4
.L_4479:
        /*0018*/ 	.byte	0x03, 0x50
        /*001a*/ 	.short	0x0000


	//----- nvinfo : EIATTR_MAXREG_COUNT
	.align		4
        /*001c*/ 	.byte	0x03, 0x1b
        /*001e*/ 	.short	0x00ff


	//----- nvinfo : EIATTR_NUM_BARRIERS
	.align		4
        /*0020*/ 	.byte	0x02, 0x4c
        /*0022*/ 	.byte	0x01
	.zero		1


	//----- nvinfo : EIATTR_MERCURY_ISA_VERSION
	.align		4
        /*0024*/ 	.byte	0x03, 0x5f
        /*0026*/ 	.short	0x0101


	//----- nvinfo : EIATTR_COOP_GROUP_MASK_REGIDS
	.align		4
        /*0028*/ 	.byte	0x04, 0x29
        /*002a*/ 	.short	(.L_4481 - .L_4480)


	//   ....[0]....
.L_4480:
        /*002c*/ 	.word	0xffffffff


	//   ....[1]....
        /*0030*/ 	.word	0xffffffff


	//   ....[2]....
        /*0034*/ 	.word	0xffffffff


	//   ....[3]....
        /*0038*/ 	.word	0xffffffff


	//   ....[4]....
        /*003c*/ 	.word	0xffffffff


	//   ....[5]....
        /*0040*/ 	.word	0xffffffff


	//   ....[6]....
        /*0044*/ 	.word	0xffffffff


	//   ....[7]....
        /*0048*/ 	.word	0xffffffff


	//   ....[8]....
        /*004c*/ 	.word	0xffffffff


	//   ....[9]....
        /*0050*/ 	.word	0xffffffff


	//   ....[10]....
        /*0054*/ 	.word	0x050000aa


	//   ....[11]....
        /*0058*/ 	.word	0x050000aa


	//   ....[12]....
        /*005c*/ 	.word	0x050000aa


	//   ....[13]....
        /*0060*/ 	.word	0x050000aa


	//   ....[14]....
        /*0064*/ 	.word	0x050000aa


	//   ....[15]....
        /*0068*/ 	.word	0x050000aa


	//   ....[16]....
        /*006c*/ 	.word	0x050000aa


	//   ....[17]....
        /*0070*/ 	.word	0x050000aa


	//   ....[18]....
        /*0074*/ 	.word	0x050000aa


	//   ....[19]....
        /*0078*/ 	.word	0x050000aa


	//----- nvinfo : EIATTR_COOP_GROUP_INSTR_OFFSETS
	.align		4
.L_4481:
        /*007c*/ 	.byte	0x04, 0x28
        /*007e*/ 	.short	(.L_4483 - .L_4482)


	//   ....[0]....
.L_4482:
        /*0080*/ 	.word	0x00001bd0


	//   ....[1]....
        /*0084*/ 	.word	0x00001be0


	//   ....[2]....
        /*0088*/ 	.word	0x00001c10


	//   ....[3]....
        /*008c*/ 	.word	0x00001c20


	//   ....[4]....
        /*0090*/ 	.word	0x00001c50


	//   ....[5]....
        /*0094*/ 	.word	0x00001c60


	//   ....[6]....
        /*0098*/ 	.word	0x00001c90


	//   ....[7]....
        /*009c*/ 	.word	0x00001ca0


	//   ....[8]....
        /*00a0*/ 	.word	0x00001cd0


	//   ....[9]....
        /*00a4*/ 	.word	0x00001ce0


	//   ....[10]....
        /*00a8*/ 	.word	0x00004240


	//   ....[11]....
        /*00ac*/ 	.word	0x00004290


	//   ....[12]....
        /*00b0*/ 	.word	0x00004300


	//   ....[13]....
        /*00b4*/ 	.word	0x00004360


	//   ....[14]....
        /*00b8*/ 	.word	0x000043d0


	//   ....[15]....
        /*00bc*/ 	.word	0x00004430


	//   ....[16]....
        /*00c0*/ 	.word	0x000044a0


	//   ....[17]....
        /*00c4*/ 	.word	0x00004500


	//   ....[18]....
        /*00c8*/ 	.word	0x00004570


	//   ....[19]....
        /*00cc*/ 	.word	0x000045d0


	//----- nvinfo : EIATTR_EXIT_INSTR_OFFSETS
	.align		4
.L_4483:
        /*00d0*/ 	.byte	0x04, 0x1c
        /*00d2*/ 	.short	(.L_4485 - .L_4484)


	//   ....[0]....
.L_4484:
        /*00d4*/ 	.word	0x00004160


	//   ....[1]....
        /*00d8*/ 	.word	0x000041e0


	//----- nvinfo : EIATTR_MAX_THREADS
	.align		4
.L_4485:
        /*00dc*/ 	.byte	0x04, 0x05
        /*00de*/ 	.short	(.L_4487 - .L_4486)
.L_4486:
        /*00e0*/ 	.word	0x00000080
        /*00e4*/ 	.word	0x00000001
        /*00e8*/ 	.word	0x00000001


	//----- nvinfo : EIATTR_CRS_STACK_SIZE
	.align		4
.L_4487:
        /*00ec*/ 	.byte	0x04, 0x1e
        /*00ee*/ 	.short	(.L_4489 - .L_4488)
.L_4488:
        /*00f0*/ 	.word	0x00000000


	//----- nvinfo : EIATTR_CBANK_PARAM_SIZE
	.align		4
.L_4489:
        /*00f4*/ 	.byte	0x03, 0x19
        /*00f6*/ 	.short	0x0128


	//----- nvinfo : EIATTR_PARAM_CBANK
	.align		4
        /*00f8*/ 	.byte	0x04, 0x0a
        /*00fa*/ 	.short	(.L_4491 - .L_4490)
	.align		4
.L_4490:
        /*00fc*/ 	.word	index@(.nv.constant0._ZN10layer_norm13ln_bwd_kernelINS_13Kernel_traitsIfffffjLj3072ELj1ELj1ELj4ELj16ENS_18Kernel_traits_baseILj3072EfffffjLj128EEEEELb0ELb0ELb1ELb0EEEvNS_9BwdParamsE)
        /*0100*/ 	.short	0x0210
        /*0102*/ 	.short	0x0128


	//----- nvinfo : EIATTR_SW_WAR
	.align		4
.L_4491:
        /*0104*/ 	.byte	0x04, 0x36
        /*0106*/ 	.short	(.L_4493 - .L_4492)
.L_4492:
        /*0108*/ 	.word	0x00000008
.L_4493:


//--------------------- .nv.info._ZN10layer_norm13ln_bwd_kernelINS_13Kernel_traitsIfffffjLj3072ELj1ELj1ELj4ELj16ENS_18Kernel_traits_baseILj3072EfffffjLj128EEEEELb0ELb0ELb1ELb1EEEvNS_9BwdParamsE --------------------------
	.section	.nv.info._ZN10layer_norm13ln_bwd_kernelINS_13Kernel_traitsIfffffjLj3072ELj1ELj1ELj4ELj16ENS_18Kernel_traits_baseILj3072EfffffjLj128EEEEELb0ELb0ELb1ELb1EEEvNS_9BwdParamsE,"",@"SHT_CUDA_INFO"
	.sectionflags	@""
	.align	4


	//----- nvinfo : EIATTR_CUDA_API_VERSION
	.align		4
        /*0000*/ 	.byte	0x04, 0x37
        /*0002*/ 	.short	(.L_4495 - .L_4494)
.L_4494:
        /*0004*/ 	.word	0x00000082


	//----- nvinfo : EIATTR_KPARAM_INFO
	.align		4
.L_4495:
        /*0008*/ 	.byte	0x04, 0x17
        /*000a*/ 	.short	(.L_4497 - .L_4496)
.L_4496:
        /*000c*/ 	.word	0x00000000
        /*0010*/ 	.short	0x0000
        /*0012*/ 	.short	0x0000
        /*0014*/ 	.byte	0x00, 0xf0, 0xa1, 0x04


	//----- nvinfo : EIATTR_SPARSE_MMA_MASK
	.align		4
.L_4497:
        /*0018*/ 	.byte	0x03, 0x50
        /*001a*/ 	.short	0x0000


	//----- nvinfo : EIATTR_MAXREG_COUNT
	.align		4
        /*001c*/ 	.byte	0x03, 0x1b
        /*001e*/ 	.short	0x00ff


	//----- nvinfo : EIATTR_NUM_BARRIERS
	.align		4
        /*0020*/ 	.byte	0x02, 0x4c
        /*0022*/ 	.byte	0x01
	.zero		1


	//----- nvinfo : EIATTR_MERCURY_ISA_VERSION
	.align		4
        /*0024*/ 	.byte	0x03, 0x5f
        /*0026*/ 	.short	0x0101


	//----- nvinfo : EIATTR_COOP_GROUP_MASK_REGIDS
	.align		4
        /*0028*/ 	.byte	0x04, 0x29
        /*002a*/ 	.short	(.L_4499 - .L_4498)


	//   ....[0]....
.L_4498:
        /*002c*/ 	.word	0xffffffff


	//   ....[1]....
        /*0030*/ 	.word	0xffffffff


	//   ....[2]....
        /*0034*/ 	.word	0xffffffff


	//   ....[3]....
        /*0038*/ 	.word	0xffffffff


	//   ....[4]....
        /*003c*/ 	.word	0xffffffff


	//   ....[5]....
        /*0040*/ 	.word	0xffffffff


	//   ....[6]....
        /*0044*/ 	.word	0xffffffff


	//   ....[7]....
        /*0048*/ 	.word	0xffffffff


	//   ....[8]....
        /*004c*/ 	.word	0xffffffff


	//   ....[9]....
        /*0050*/ 	.word	0xffffffff


	//   ....[10]....
        /*0054*/ 	.word	0x0500007c


	//   ....[11]....
        /*0058*/ 	.word	0x0500007c


	//   ....[12]....
        /*005c*/ 	.word	0x0500007c


	//   ....[13]....
        /*0060*/ 	.word	0x0500007c


	//   ....[14]....
        /*0064*/ 	.word	0x0500007c


	//   ....[15]....
        /*0068*/ 	.word	0x0500007c


	//   ....[16]....
        /*006c*/ 	.word	0x0500007c


	//   ....[17]....
        /*0070*/ 	.word	0x0500007c


	//   ....[18]....
        /*0074*/ 	.word	0x0500007c


	//   ....[19]....
        /*0078*/ 	.word	0x0500007c


	//----- nvinfo : EIATTR_COOP_GROUP_INSTR_OFFSETS
	.align		4
.L_4499:
        /*007c*/ 	.byte	0x04, 0x28
        /*007e*/ 	.short	(.L_4501 - .L_4500)


	//   ....[0]....
.L_4500:
        /*0080*/ 	.word	0x00001620


	//   ....[1]....
        /*0084*/ 	.word	0x00001630


	//   ....[2]....
        /*0088*/ 	.word	0x00001660


	//   ....[3]....
        /*008c*/ 	.word	0x00001670


	//   ....[4]....
        /*0090*/ 	.word	0x000016a0


	//   ....[5]....
        /*0094*/ 	.word	0x000016b0


	//   ....[6]....
        /*0098*/ 	.word	0x000016e0


	//   ....[7]....
        /*009c*/ 	.word	0x000016f0


	//   ....[8]....
        /*00a0*/ 	.word	0x00001720


	//   ....[9]....
        /*00a4*/ 	.word	0x00001730


	//   ....[10]....
        /*00a8*/ 	.word	0x00003630


	//   ....[11]....
        /*00ac*/ 	.word	0x00003680


	//   ....[12]....
        /*00b0*/ 	.word	0x000036f0


	//   ....[13]....
        /*00b4*/ 	.word	0x00003750


	//   ....[14]....
        /*00b8*/ 	.word	0x000037c0


	//   ....[15]....
        /*00bc*/ 	.word	0x00003820


	//   ....[16]....
        /*00c0*/ 	.word	0x00003890


	//   ....[17]....
        /*00c4*/ 	.word	0x000038f0


	//   ....[18]....
        /*00c8*/ 	.word	0x00003960


	//   ....[19]....
        /*00cc*/ 	.word	0x000039c0


	//----- nvinfo : EIATTR_EXIT_INSTR_OFFSETS
	.align		4
.L_4501:
        /*00d0*/ 	.byte	0x04, 0x1c
        /*00d2*/ 	.short	(.L_4503 - .L_4502)


	//   ....[0]....
.L_4502:
        /*00d4*/ 	.word	0x000035d0


	//----- nvinfo : EIATTR_MAX_THREADS
	.align		4
.L_4503:
        /*00d8*/ 	.byte	0x04, 0x05
        /*00da*/ 	.short	(.L_4505 - .L_4504)
.L_4504:
        /*00dc*/ 	.word	0x00000080
        /*00e0*/ 	.word	0x00000001
        /*00e4*/ 	.word	0x00000001


	//----- nvinfo : EIATTR_CRS_STACK_SIZE
	.align		4
.L_4505:
        /*00e8*/ 	.byte	0x04, 0x1e
        /*00ea*/ 	.short	(.L_4507 - .L_4506)
.L_4506:
        /*00ec*/ 	.word	0x00000000


	//----- nvinfo : EIATTR_CBANK_PARAM_SIZE
	.align		4
.L_4507:
        /*00f0*/ 	.byte	0x03, 0x19
        /*00f2*/ 	.short	0x0128


	//----- nvinfo : EIATTR_PARAM_CBANK
	.align		4
        /*00f4*/ 	.byte	0x04, 0x0a
        /*00f6*/ 	.short	(.L_4509 - .L_4508)
	.align		4
.L_4508:
        /*00f8*/ 	.word	index@(.nv.constant0._ZN10layer_norm13ln_bwd_kernelINS_13Kernel_traitsIfffffjLj3072ELj1ELj1ELj4ELj16ENS_18Kernel_traits_baseILj3072EfffffjLj128EEEEELb0ELb0ELb1ELb1EEEvNS_9BwdParamsE)
        /*00fc*/ 	.short	0x0210
        /*00fe*/ 	.short	0x0128


	//----- nvinfo : EIATTR_SW_WAR
	.align		4
.L_4509:
        /*0100*/ 	.byte	0x04, 0x36
        /*0102*/ 	.short	(.L_4511 - .L_4510)
.L_4510:
        /*0104*/ 	.word	0x00000008
.L_4511:


//--------------------- .nv.info._ZN10layer_norm13ln_bwd_kernelINS_13Kernel_traitsIfffffjLj3072ELj1ELj1ELj4ELj16ENS_18Kernel_traits_baseILj3072EfffffjLj128EEEEELb0ELb1ELb0ELb0EEEvNS_9BwdParamsE --------------------------
	.section	.nv.info._ZN10layer_norm13ln_bwd_kernelINS_13Kernel_traitsIfffffjLj3072ELj1ELj1ELj4ELj16ENS_18Kernel_traits_baseILj3072EfffffjLj128EEEEELb0ELb1ELb0ELb0EEEvNS_9BwdParamsE,"",@"SHT_CUDA_INFO"
	.sectionflags	@""
	.align	4


	//----- nvinfo : EIATTR_CUDA_API_VERSION
	.align		4
        /*0000*/ 	.byte	0x04, 0x37
        /*0002*/ 	.short	(.L_4513 - .L_4512)
.L_4512:
        /*0004*/ 	.word	0x00000082


	//----- nvinfo : EIATTR_KPARAM_INFO
	.align		4
.L_4513:
        /*0008*/ 	.byte	0x04, 0x17
        /*000a*/ 	.short	(.L_4515 - .L_4514)
.L_4514:
        /*000c*/ 	.word	0x00000000
        /*0010*/ 	.short	0x0000
        /*0012*/ 	.short	0x0000
        /*0014*/ 	.byte	0x00, 0xf0, 0xa1, 0x04


	//----- nvinfo : EIATTR_SPARSE_MMA_MASK
	.align		4
.L_4515:
        /*0018*/ 	.byte	0x03, 0x50
        /*001a*/ 	.short	0x0000


	//----- nvinfo : EIATTR_MAXREG_COUNT
	.align		4
        /*001c*/ 	.byte	0x03, 0x1b
        /*001e*/ 	.short	0x00ff


	//----- nvinfo : EIATTR_NUM_BARRIERS
	.align		4
        /*0020*/ 	.byte	0x02, 0x4c
        /*0022*/ 	.byte	0x01
	.zero		1


	//----- nvinfo : EIATTR_MERCURY_ISA_VERSION
	.align		4
        /*0024*/ 	.byte	0x03, 0x5f
        /*0026*/ 	.short	0x0101


	//----- nvinfo : EIATTR_COOP_GROUP_MASK_REGIDS
	.align		4
        /*0028*/ 	.byte	0x04, 0x29
        /*002a*/ 	.short	(.L_4517 - .L_4516)


	//   ....[0]....
.L_4516:
        /*002c*/ 	.word	0xffffffff


	//   ....[1]....
        /*0030*/ 	.word	0xffffffff


	//   ....[2]....
        /*0034*/ 	.word	0xffffffff


	//   ....[3]....
        /*0038*/ 	.word	0xffffffff


	//   ....[4]....
        /*003c*/ 	.word	0xffffffff


	//   ....[5]....
        /*0040*/ 	.word	0xffffffff


	//   ....[6]....
        /*0044*/ 	.word	0xffffffff


	//   ....[7]....
        /*0048*/ 	.word	0xffffffff


	//   ....[8]....
        /*004c*/ 	.word	0xffffffff


	//   ....[9]....
        /*0050*/ 	.word	0xffffffff


	//   ....[10]....
        /*0054*/ 	.word	0x050000d9


	//   ....[11]....
        /*0058*/ 	.word	0x050000d9


	//   ....[12]....
        /*005c*/ 	.word	0x050000d9


	//   ....[13]....
        /*0060*/ 	.word	0x050000d9


	//   ....[14]....
        /*0064*/ 	.word	0x050000d9


	//   ....[15]....
        /*0068*/ 	.word	0x050000d9


	//   ....[16]....
        /*006c*/ 	.word	0x050000d9


	//   ....[17]....
        /*0070*/ 	.word	0x050000d9


	//   ....[18]....
        /*0074*/ 	.word	0x050000d9


	//   ....[19]....
        /*0078*/ 	.word	0x050000d9


	//----- nvinfo : EIATTR_COOP_GROUP_INSTR_OFFSETS
	.align		4
.L_4517:
        /*007c*/ 	.byte	0x04, 0x28
        /*007e*/ 	.short	(.L_4519 - .L_4518)


	//   ....[0]....
.L_4518:
        /*0080*/ 	.word	0x000019f0


	//   ....[1]....
        /*0084*/ 	.word	0x00001a00


	//   ....[2]....
        /*0088*/ 	.word	0x00001a30


	//   ....[3]....
        /*008c*/ 	.word	0x00001a40


	//   ....[4]....
        /*0090*/ 	.word	0x00001a70


	//   ....[5]....
        /*0094*/ 	.word	0x00001a80


	//   ....[6]....
        /*0098*/ 	.word	0x00001ab0


	//   ....[7]....
        /*009c*/ 	.word	0x00001ac0


	//   ....[8]....
        /*00a0*/ 	.word	0x00001af0


	//   ....[9]....
        /*00a4*/ 	.word	0x00001b00


	//   ....[10]....
        /*00a8*/ 	.word	0x00003660


	//   ....[11]....
        /*00ac*/ 	.word	0x000036b0


	//   ....[12]....
        /*00b0*/ 	.word	0x00003720


	//   ....[13]....
        /*00b4*/ 	.word	0x00003780


	//   ....[14]....
        /*00b8*/ 	.word	0x000037f0


	//   ....[15]....
        /*00bc*/ 	.word	0x00003850


	//   ....[16]....
        /*00c0*/ 	.word	0x000038c0


	//   ....[17]....
        /*00c4*/ 	.word	0x00003920


	//   ....[18]....
        /*00c8*/ 	.word	0x00003990


	//   ....[19]....
        /*00cc*/ 	.word	0x000039f0


	//----- nvinfo : EIATTR_EXIT_INSTR_OFFSETS
	.align		4
.L_4519:
        /*00d0*/ 	.byte	0x04, 0x1c
        /*00d2*/ 	.short	(.L_4521 - .L_4520)


	//   ....[0]....
.L_4520:
        /*00d4*/ 	.word	0x00003560


	//   ....[1]....
        /*00d8*/ 	.word	0x00003600


	//----- nvinfo : EIATTR_MAX_THREADS
	.align		4
.L_4521:
        /*00dc*/ 	.byte	0x04, 0x05
        /*00de*/ 	.short	(.L_4523 - .L_4522)
.L_4522:
        /*00e0*/ 	.word	0x00000080
        /*00e4*/ 	.word	0x00000001
        /*00e8*/ 	.word	0x00000001


	//----- nvinfo : EIATTR_CRS_STACK_SIZE
	.align		4
.L_4523:
        /*00ec*/ 	.byte	0x04, 0x1e
        /*00ee*/ 	.short	(.L_4525 - .L_4524)
.L_4524:
        /*00f0*/ 	.word	0x00000000


	//----- nvinfo : EIATTR_CBANK_PARAM_SIZE
	.align		4
.L_4525:
        /*00f4*/ 	.byte	0x03, 0x19
        /*00f6*/ 	.short	0x0128


	//----- nvinfo : EIATTR_PARAM_CBANK
	.align		4
        /*00f8*/ 	.byte	0x04, 0x0a
        /*00fa*/ 	.short	(.L_4527 - .L_4526)
	.align		4
.L_4526:
        /*00fc*/ 	.word	index@(.nv.constant0._ZN10layer_norm13ln_bwd_kernelINS_13Kernel_traitsIfffffjLj3072ELj1ELj1ELj4ELj16ENS_18Kernel_traits_baseILj3072EfffffjLj128EEEEELb0ELb1ELb0ELb0EEEvNS_9BwdParamsE)
        /*0100*/ 	.short	0x0210
        /*0102*/ 	.short	0x0128


	//----- nvinfo : EIATTR_SW_WAR
	.align		4
.L_4527:
        /*0104*/ 	.byte	0x04, 0x36
        /*0106*/ 	.short	(.L_4529 - .L_4528)
.L_4528:
        /*0108*/ 	.word	0x00000008
.L_4529:


//--------------------- .nv.info._ZN10layer_norm13ln_bwd_kernelINS_13Kernel_traitsIfffffjLj3072ELj1ELj1ELj4ELj16ENS_18Kernel_traits_baseILj3072EfffffjLj128EEEEELb0ELb1ELb0ELb1EEEvNS_9BwdParamsE --------------------------
	.section	.nv.info._ZN10layer_norm13ln_bwd_kernelINS_13Kernel_traitsIfffffjLj3072ELj1ELj1ELj4ELj16ENS_18Kernel_traits_baseILj3072EfffffjLj128EEEEELb0ELb1ELb0ELb1EEEvNS_9BwdParamsE,"",@"SHT_CUDA_INFO"
	.sectionflags	@""
	.align	4


	//----- nvinfo : EIATTR_CUDA_API_VERSION
	.align		4
        /*0000*/ 	.byte	0x04, 0x37
        /*0002*/ 	.short	(.L_4531 - .L_4530)
.L_4530:
        /*0004*/ 	.word	0x00000082


	//----- nvinfo : EIATTR_KPARAM_INFO
	.align		4
.L_4531:
        /*0008*/ 	.byte	0x04, 0x17
        /*000a*/ 	.short	(.L_4533 - .L_4532)
.L_4532:
        /*000c*/ 	.word	0x00000000
        /*0010*/ 	.short	0x0000
        /*0012*/ 	.short	0x0000
        /*0014*/ 	.byte	0x00, 0xf0, 0xa1, 0x04


	//----- nvinfo : EIATTR_SPARSE_MMA_MASK
	.align		4
.L_4533:
        /*0018*/ 	.byte	0x03, 0x50
        /*001a*/ 	.short	0x0000


	//----- nvinfo : EIATTR_MAXREG_COUNT
	.align		4
        /*001c*/ 	.byte	0x03, 0x1b
        /*001e*/ 	.short	0x00ff


	//----- nvinfo : EIATTR_NUM_BARRIERS
	.align		4
        /*0020*/ 	.byte	0x02, 0x4c
        /*0022*/ 	.byte	0x01
	.zero		1


	//----- nvinfo : EIATTR_MERCURY_ISA_VERSION
	.align		4
        /*0024*/ 	.byte	0x03, 0x5f
        /*0026*/ 	.short	0x0101


	//----- nvinfo : EIATTR_COOP_GROUP_MASK_REGIDS
	.align		4
        /*0028*/ 	.byte	0x04, 0x29
        /*002a*/ 	.short	(.L_4535 - .L_4534)


	//   ....[0]....
.L_4534:
        /*002c*/ 	.word	0xffffffff


	//   ....[1]....
        /*0030*/ 	.word	0xffffffff


	//   ....[2]....
        /*0034*/ 	.word	0xffffffff


	//   ....[3]....
        /*0038*/ 	.word	0xffffffff


	//   ....[4]....
        /*003c*/ 	.word	0xffffffff


	//   ....[5]....
        /*0040*/ 	.word	0xffffffff


	//   ....[6]....
        /*0044*/ 	.word	0xffffffff


	//   ....[7]....
        /*0048*/ 	.word	0xffffffff


	//   ....[8]....
        /*004c*/ 	.word	0xffffffff


	//   ....[9]....
        /*0050*/ 	.word	0xffffffff


	//   ....[10]....
        /*0054*/ 	.word	0x05000088


	//   ....[11]....
        /*0058*/ 	.word	0x05000088


	//   ....[12]....
        /*005c*/ 	.word	0x05000088


	//   ....[13]....
        /*0060*/ 	.word	0x05000088


	//   ....[14]....
        /*0064*/ 	.word	0x05000088


	//   ....[15]....
        /*0068*/ 	.word	0x05000088


	//   ....[16]....
        /*006c*/ 	.word	0x05000088


	//   ....[17]....
        /*0070*/ 	.word	0x05000088


	//   ....[18]....
        /*0074*/ 	.word	0x05000088


	//   ....[19]....
        /*0078*/ 	.word	0x05000088


	//----- nvinfo : EIATTR_COOP_GROUP_INSTR_OFFSETS
	.align		4
.L_4535:
        /*007c*/ 	.byte	0x04, 0x28
        /*007e*/ 	.short	(.L_4537 - .L_4536)


	//   ....[0]....
.L_4536:
        /*0080*/ 	.word	0x00001610


	//   ....[1]....
        /*0084*/ 	.word	0x00001620


	//   ....[2]....
        /*0088*/ 	.word	0x00001650


	//   ....[3]....
        /*008c*/ 	.word	0x00001660


	//   ....[4]....
        /*0090*/ 	.word	0x00001690


	//   ....[5]....
        /*0094*/ 	.word	0x000016b0


	//   ....[6]....
        /*0098*/ 	.word	0x000016e0


	//   ....[7]....
        /*009c*/ 	.word	0x000016f0


	//   ....[8]....
        /*00a0*/ 	.word	0x00001720


	//   ....[9]....
        /*00a4*/ 	.word	0x00001730


	//   ....[10]....
        /*00a8*/ 	.word	0x00002fe0


	//   ....[11]....
        /*00ac*/ 	.word	0x00003030


	//   ....[12]....
        /*00b0*/ 	.word	0x000030a0


	//   ....[13]....
        /*00b4*/ 	.word	0x00003100


	//   ....[14]....
        /*00b8*/ 	.word	0x00003170


	//   ....[15]....
        /*00bc*/ 	.word	0x000031e0


	//   ....[16]....
        /*00c0*/ 	.word	0x00003250


	//   ....[17]....
        /*00c4*/ 	.word	0x000032b0


	//   ....[18]....
        /*00c8*/ 	.word	0x00003320


	//   ....[19]....
        /*00cc*/ 	.word	0x00003380


	//----- nvinfo : EIATTR_EXIT_INSTR_OFFSETS
	.align		4
.L_4537:
        /*00d0*/ 	.byte	0x04, 0x1c
        /*00d2*/ 	.short	(.L_4539 - .L_4538)


	//   ....[0]....
.L_4538:
        /*00d4*/ 	.word	0x00002f80


	//----- nvinfo : EIATTR_MAX_THREADS
	.align		4
.L_4539:
        /*00d8*/ 	.byte	0x04, 0x05
        /*00da*/ 	.short	(.L_4541 - .L_4540)
.L_4540:
        /*00dc*/ 	.word	0x00000080
        /*00e0*/ 	.word	0x00000001
        /*00e4*/ 	.word	0x00000001


	//----- nvinfo : EIATTR_CRS_STACK_SIZE
	.align		4
.L_4541:
        /*00e8*/ 	.byte	0x04, 0x1e
        /*00ea*/ 	.short	(.L_4543 - .L_4542)
.L_4542:
        /*00ec*/ 	.word	0x00000000


	//----- nvinfo : EIATTR_CBANK_PARAM_SIZE
	.align		4
.L_4543:
        /*00f0*/ 	.byte	0x03, 0x19
        /*00f2*/ 	.short	0x0128


	//----- nvinfo : EIATTR_PARAM_CBANK
	.align		4
        /*00f4*/ 	.byte	0x04, 0x0a
        /*00f6*/ 	.short	(.L_4545 - .L_4544)
	.align		4
.L_4544:
        /*00f8*/ 	.word	index@(.nv.constant0._ZN10layer_norm13ln_bwd_kernelINS_13Kernel_traitsIfffffjLj3072ELj1ELj1ELj4ELj16ENS_18Kernel_traits_baseILj3072EfffffjLj128EEEEELb0ELb1ELb0ELb1EEEvNS_9BwdParamsE)
        /*00fc*/ 	.short	0x0210
        /*00fe*/ 	.short	0x0128


	//----- nvinfo : EIATTR_SW_WAR
	.align		4
.L_4545:
        /*0100*/ 	.byte	0x04, 0x36
        /*0102*/ 	.short	(.L_4547 - .L_4546)
.L_4546:
        /*0104*/ 	.word	0x00000008
.L_4547:


//--------------------- .nv.info._ZN10layer_norm13ln_bwd_kernelINS_13Kernel_traitsIfffffjLj3072ELj1ELj1ELj4ELj16ENS_18Kernel_traits_baseILj3072EfffffjLj128EEEEELb0ELb1ELb1ELb0EEEvNS_9BwdParamsE --------------------------
	.section	.nv.info._ZN10layer_norm13ln_bwd_kernelINS_13Kernel_traitsIfffffjLj3072ELj1ELj1ELj4ELj16ENS_18Kernel_traits_baseILj3072EfffffjLj128EEEEELb0ELb1ELb1ELb0EEEvNS_9BwdParamsE,"",@"SHT_CUDA_INFO"
	.sectionflags	@""
	.align	4


	//----- nvinfo : EIATTR_CUDA_API_VERSION
	.align		4
        /*0000*/ 	.byte	0x04, 0x37
        /*0002*/ 	.short	(.L_4549 - .L_4548)
.L_4548:
        /*0004*/ 	.word	0x00000082


	//----- nvinfo : EIATTR_KPARAM_INFO
	.align		4
.L_4549:
        /*0008*/ 	.byte	0x04, 0x17
        /*000a*/ 	.short	(.L_4551 - .L_4550)
.L_4550:
        /*000c*/ 	.word	0x00000000
        /*0010*/ 	.short	0x0000
        /*0012*/ 	.short	0x0000
        /*0014*/ 	.byte	0x00, 0xf0, 0xa1, 0x04


	//----- nvinfo : EIATTR_SPARSE_MMA_MASK
	.align		4
.L_4551:
        /*0018*/ 	.byte	0x03, 0x50
        /*001a*/ 	.short	0x0000


	//----- nvinfo : EIATTR_MAXREG_COUNT
	.align		4
        /*001c*/ 	.byte	0x03, 0x1b
        /*001e*/ 	.short	0x00ff


	//----- nvinfo : EIATTR_NUM_BARRIERS
	.align		4
        /*0020*/ 	.byte	0x02, 0x4c
        /*0022*/ 	.byte	0x01
	.zero		1


	//----- nvinfo : EIATTR_MERCURY_ISA_VERSION
	.align		4
        /*0024*/ 	.byte	0x03, 0x5f
        /*0026*/ 	.short	0x0101


	//----- nvinfo : EIATTR_COOP_GROUP_MASK_REGIDS
	.align		4
        /*0028*/ 	.byte	0x04, 0x29
        /*002a*/ 	.short	(.L_4553 - .L_4552)


	//   ....[0]....
.L_4552:
        /*002c*/ 	.word	0xffffffff


	//   ....[1]....
        /*0030*/ 	.word	0xffffffff


	//   ....[2]....
        /*0034*/ 	.word	0xffffffff


	//   ....[3]....
        /*0038*/ 	.word	0xffffffff


	//   ....[4]....
        /*003c*/ 	.word	0xffffffff


	//   ....[5]....
        /*0040*/ 	.word	0xffffffff


	//   ....[6]....
        /*0044*/ 	.word	0xffffffff


	//   ....[7]....
        /*0048*/ 	.word	0xffffffff


	//   ....[8]....
        /*004c*/ 	.word	0xffffffff


	//   ....[9]....
        /*0050*/ 	.word	0xffffffff


	//   ....[10]....
        /*0054*/ 	.word	0x050000e0


	//   ....[11]....
        /*0058*/ 	.word	0x050000e0


	//   ....[12]....
        /*005c*/ 	.word	0x050000e0


	//   ....[13]....
        /*0060*/ 	.word	0x050000e0


	//   ....[14]....
        /*0064*/ 	.word	0x050000e0


	//   ....[15]....
        /*0068*/ 	.word	0x050000e0


	//   ....[16]....
        /*006c*/ 	.word	0x050000e0


	//   ....[17]....
        /*0070*/ 	.word	0x050000e0


	//   ....[18]....
        /*0074*/ 	.word	0x050000e0


	//   ....[19]....
        /*0078*/ 	.word	0x050000e0


	//----- nvinfo : EIATTR_COOP_GROUP_INSTR_OFFSETS
	.align		4
.L_4553:
        /*007c*/ 	.byte	0x04, 0x28
        /*007e*/ 	.short	(.L_4555 - .L_4554)


	//   ....[0]....
.L_4554:
        /*0080*/ 	.word	0x00001e10


	//   ....[1]....
        /*0084*/ 	.word	0x00001e20


	//   ....[2]....
        /*0088*/ 	.word	0x00001e50


	//   ....[3]....
        /*008c*/ 	.word	0x00001e60


	//   ....[4]....
        /*0090*/ 	.word	0x00001e90


	//   ....[5]....
        /*0094*/ 	.word	0x00001ea0


	//   ....[6]....
        /*0098*/ 	.word	0x00001ed0


	//   ....[7]....
        /*009c*/ 	.word	0x00001ee0


	//   ....[8]....
        /*00a0*/ 	.word	0x00001f10


	//   ....[9]....
        /*00a4*/ 	.word	0x00001f20


	//   ....[10]....
        /*00a8*/ 	.word	0x00004a10


	//   ....[11]....
        /*00ac*/ 	.word	0x00004a70


	//   ....[12]....
        /*00b0*/ 	.word	0x00004ad0


	//   ....[13]....
        /*00b4*/ 	.word	0x00004b30


	//   ....[14]....
        /*00b8*/ 	.word	0x00004ba0


	//   ....[15]....
        /*00bc*/ 	.word	0x00004c00


	//   ....[16]....
        /*00c0*/ 	.word	0x00004c70


	//   ....[17]....
        /*00c4*/ 	.word	0x00004cd0


	//   ....[18]....
        /*00c8*/ 	.word	0x00004d40


	//   ....[19]....
        /*00cc*/ 	.word	0x00004da0


	//----- nvinfo : EIATTR_EXIT_INSTR_OFFSETS
	.align		4
.L_4555:
        /*00d0*/ 	.byte	0x04, 0x1c
        /*00d2*/ 	.short	(.L_4557 - .L_4556)


	//   ....[0]....
.L_4556:
        /*00d4*/ 	.word	0x00004920


	//   ....[1]....
        /*00d8*/ 	.word	0x000049c0


	//----- nvinfo : EIATTR_MAX_THREADS
	.align		4
.L_4557:
        /*00dc*/ 	.byte	0x04, 0x05
        /*00de*/ 	.short	(.L_4559 - .L_4558)
.L_4558:
        /*00e0*/ 	.word	0x00000080
        /*00e4*/ 	.word	0x00000001
        /*00e8*/ 	.word	0x00000001


	//----- nvinfo : EIATTR_CRS_STACK_SIZE
	.align		4
.L_4559:
        /*00ec*/ 	.byte	0x04, 0x1e
        /*00ee*/ 	.short	(.L_4561 - .L_4560)
.L_4560:
        /*00f0*/ 	.word	0x00000000


	//----- nvinfo : EIATTR_CBANK_PARAM_SIZE
	.align		4
.L_4561:
        /*00f4*/ 	.byte	0x03, 0x19
        /*00f6*/ 	.short	0x0128


	//----- nvinfo : EIATTR_PARAM_CBANK
	.align		4
        /*00f8*/ 	.byte	0x04, 0x0a
        /*00fa*/ 	.short	(.L_4563 - .L_4562)
	.align		4
.L_4562:
        /*00fc*/ 	.word	index@(.nv.constant0._ZN10layer_norm13ln_bwd_kernelINS_13Kernel_traitsIfffffjLj3072ELj1ELj1ELj4ELj16ENS_18Kernel_traits_baseILj3072EfffffjLj128EEEEELb0ELb1ELb1ELb0EEEvNS_9BwdParamsE)
        /*0100*/ 	.short	0x0210
        /*0102*/ 	.short	0x0128


	//----- nvinfo : EIATTR_SW_WAR
	.align		4
.L_4563:
        /*0104*/ 	.byte	0x04, 0x36
        /*0106*/ 	.short	(.L_4565 - .L_4564)
.L_4564:
        /*0108*/ 	.word	0x00000008
.L_4565:


//--------------------- .nv.info._ZN10layer_norm13ln_bwd_kernelINS_13Kernel_traitsIfffffjLj3072ELj1ELj1ELj4ELj16ENS_18Kernel_traits_baseILj3072EfffffjLj128EEEEELb0ELb1ELb1ELb1EEEvNS_9BwdParamsE --------------------------
	.section	.nv.info._ZN10layer_norm13ln_bwd_kernelINS_13Kernel_traitsIfffffjLj3072ELj1ELj1ELj4ELj16ENS_18Kernel_traits_baseILj3072EfffffjLj128EEEEELb0ELb1ELb1ELb1EEEvNS_9BwdParamsE,"",@"SHT_CUDA_INFO"
	.sectionflags	@""
	.align	4


	//----- nvinfo : EIATTR_CUDA_API_VERSION
	.align		4
        /*0000*/ 	.byte	0x04, 0x37
        /*0002*/ 	.short	(.L_4567 - .L_4566)
.L_4566:
        /*0004*/ 	.word	0x00000082


	//----- nvinfo : EIATTR_KPARAM_INFO
	.align		4
.L_4567:
        /*0008*/ 	.byte	0x04, 0x17
        /*000a*/ 	.short	(.L_4569 - .L_4568)
.L_4568:
        /*000c*/ 	.word	0x00000000
        /*0010*/ 	.short	0x0000
        /*0012*/ 	.short	0x0000
        /*0014*/ 	.byte	0x00, 0xf0, 0xa1, 0x04


	//----- nvinfo : EIATTR_SPARSE_MMA_MASK
	.align		4
.L_4569:
        /*0018*/ 	.byte	0x03, 0x50
        /*001a*/ 	.short	0x0000


	//----- nvinfo : EIATTR_MAXREG_COUNT
	.align		4
        /*001c*/ 	.byte	0x03, 0x1b
        /*001e*/ 	.short	0x00ff


	//----- nvinfo : EIATTR_NUM_BARRIERS
	.align		4
        /*0020*/ 	.byte	0x02, 0x4c
        /*0022*/ 	.byte	0x01
	.zero		1


	//----- nvinfo : EIATTR_MERCURY_ISA_VERSION
	.align		4
        /*0024*/ 	.byte	0x03, 0x5f
        /*0026*/ 	.short	0x0101


	//----- nvinfo : EIATTR_COOP_GROUP_MASK_REGIDS
	.align		4
        /*0028*/ 	.byte	0x04, 0x29
        /*002a*/ 	.short	(.L_4571 - .L_4570)


	//   ....[0]....
.L_4570:
        /*002c*/ 	.word	0xffffffff


	//   ....[1]....
        /*0030*/ 	.word	0xffffffff


	//   ....[2]....
        /*0034*/ 	.word	0xffffffff


	//   ....[3]....
        /*0038*/ 	.word	0xffffffff


	//   ....[4]....
        /*003c*/ 	.word	0xffffffff


	//   ....[5]....
        /*0040*/ 	.word	0xffffffff


	//   ....[6]....
        /*0044*/ 	.word	0xffffffff


	//   ....[7]....
        /*0048*/ 	.word	0xffffffff


	//   ....[8]....
        /*004c*/ 	.word	0xffffffff


	//   ....[9]....
        /*0050*/ 	.word	0xffffffff


	//   ....[10]....
        /*0054*/ 	.word	0x050000d7


	//   ....[11]....
        /*0058*/ 	.word	0x050000d7


	//   ....[12]....
        /*005c*/ 	.word	0x050000d7


	//   ....[13]....
        /*0060*/ 	.word	0x050000d7


	//   ....[14]....
        /*0064*/ 	.word	0x050000d7


	//   ....[15]....
        /*0068*/ 	.word	0x050000d7


	//   ....[16]....
        /*006c*/ 	.word	0x050000d7


	//   ....[17]....
        /*0070*/ 	.word	0x050000d7


	//   ....[18]....
        /*0074*/ 	.word	0x050000d7


	//   ....[19]....
        /*0078*/ 	.word	0x050000d7


	//----- nvinfo : EIATTR_COOP_GROUP_INSTR_OFFSETS
	.align		4
.L_4571:
        /*007c*/ 	.byte	0x04, 0x28
        /*007e*/ 	.short	(.L_4573 - .L_4572)


	//   ....[0]....
.L_4572:
        /*0080*/ 	.word	0x000017e0


	//   ....[1]....
        /*0084*/ 	.word	0x000017f0


	//   ....[2]....
        /*0088*/ 	.word	0x00001820


	//   ....[3]....
        /*008c*/ 	.word	0x00001830


	//   ....[4]....
        /*0090*/ 	.word	0x00001860


	//   ....[5]....
        /*0094*/ 	.word	0x00001870


	//   ....[6]....
        /*0098*/ 	.word	0x000018a0


	//   ....[7]....
        /*009c*/ 	.word	0x000018b0


	//   ....[8]....
        /*00a0*/ 	.word	0x000018e0


	//   ....[9]....
        /*00a4*/ 	.word	0x000018f0


	//   ....[10]....
        /*00a8*/ 	.word	0x00003b20


	//   ....[11]....
        /*00ac*/ 	.word	0x00003b70


	//   ....[12]....
        /*00b0*/ 	.word	0x00003be0


	//   ....[13]....
        /*00b4*/ 	.word	0x00003c40


	//   ....[14]....
        /*00b8*/ 	.word	0x00003cb0


	//   ....[15]....
        /*00bc*/ 	.word	0x00003d10


	//   ....[16]....
        /*00c0*/ 	.word	0x00003d80


	//   ....[17]....
        /*00c4*/ 	.word	0x00003de0


	//   ....[18]....
        /*00c8*/ 	.word	0x00003e50


	//   ....[19]....
        /*00cc*/ 	.word	0x00003eb0


	//----- nvinfo : EIATTR_EXIT_INSTR_OFFSETS
	.align		4
.L_4573:
        /*00d0*/ 	.byte	0x04, 0x1c
        /*00d2*/ 	.short	(.L_4575 - .L_4574)


	//   ....[0]....
.L_4574:
        /*00d4*/ 	.word	0x00003ac0


	//----- nvinfo : EIATTR_MAX_THREADS
	.align		4
.L_4575:
        /*00d8*/ 	.byte	0x04, 0x05
        /*00da*/ 	.short	(.L_4577 - .L_4576)
.L_4576:
        /*00dc*/ 	.word	0x00000080
        /*00e0*/ 	.word	0x00000001
        /*00e4*/ 	.word	0x00000001


	//----- nvinfo : EIATTR_CRS_STACK_SIZE
	.align		4
.L_4577:
        /*00e8*/ 	.byte	0x04, 0x1e
        /*00ea*/ 	.short	(.L_4579 - .L_4578)
.L_4578:
        /*00ec*/ 	.word	0x00000000


	//----- nvinfo : EIATTR_CBANK_PARAM_SIZE
	.align		4
.L_4579:
        /*00f0*/ 	.byte	0x03, 0x19
        /*00f2*/ 	.short	0x0128


	//----- nvinfo : EIATTR_PARAM_CBANK
	.align		4
        /*00f4*/ 	.byte	0x04, 0x0a
        /*00f6*/ 	.short	(.L_4581 - .L_4580)
	.align		4
.L_4580:
        /*00f8*/ 	.word	index@(.nv.constant0._ZN10layer_norm13ln_bwd_kernelINS_13Kernel_traitsIfffffjLj3072ELj1ELj1ELj4ELj16ENS_18Kernel_traits_baseILj3072EfffffjLj128EEEEELb0ELb1ELb1ELb1EEEvNS_9BwdParamsE)
        /*00fc*/ 	.short	0x0210
        /*00fe*/ 	.short	0x0128


	//----- nvinfo : EIATTR_SW_WAR
	.align		4
.L_4581:
        /*0100*/ 	.byte	0x04, 0x36
        /*0102*/ 	.short	(.L_4583 - .L_4582)
.L_4582:
        /*0104*/ 	.word	0x00000008
.L_4583:


//--------------------- .nv.info._ZN10layer_norm13ln_bwd_kernelINS_13Kernel_traitsIfffffjLj3072ELj1ELj1ELj4ELj16ENS_18Kernel_traits_baseILj3072EfffffjLj128EEEEELb1ELb0ELb0ELb0EEEvNS_9BwdParamsE --------------------------
	.section	.nv.info._ZN10layer_norm13ln_bwd_kernelINS_13Kernel_traitsIfffffjLj3072ELj1ELj1ELj4ELj16ENS_18Kernel_traits_baseILj3072EfffffjLj128EEEEELb1ELb0ELb0ELb0EEEvNS_9BwdParamsE,"",@"SHT_CUDA_INFO"
	.sectionflags	@""
	.align	4


	//----- nvinfo : EIATTR_CUDA_API_VERSION
	.align		4
        /*0000*/ 	.byte	0x04, 0x37
        /*0002*/ 	.short	(.L_4585 - .L_4584)
.L_4584:
        /*0004*/ 	.word	0x00000082


	//----- nvinfo : EIATTR_KPARAM_INFO
	.align		4
.L_4585:
        /*0008*/ 	.byte	0x04, 0x17
        /*000a*/ 	.short	(.L_4587 - .L_4586)
.L_4586:
        /*000c*/ 	.word	0x00000000
        /*0010*/ 	.short	0x0000
        /*0012*/ 	.short	0x0000
        /*0014*/ 	.byte	0x00, 0xf0, 0xa1, 0x04


	//----- nvinfo : EIATTR_SPARSE_MMA_MASK
	.align		4
.L_4587:
        /*0018*/ 	.byte	0x03, 0x50
        /*001a*/ 	.short	0x0000


	//----- nvinfo : EIATTR_MAXREG_COUNT
	.align		4
        /*001c*/ 	.byte	0x03, 0x1b
        /*001e*/ 	.short	0x00ff


	//----- nvinfo : EIATTR_NUM_BARRIERS
	.align		4
        /*0020*/ 	.byte	0x02, 0x4c
        /*0022*/ 	.byte	0x01
	.zero		1


	//----- nvinfo : EIATTR_MERCURY_ISA_VERSION
	.align		4
        /*0024*/ 	.byte	0x03, 0x5f
        /*0026*/ 	.short	0x0101


	//----- nvinfo : EIATTR_COOP_GROUP_MASK_REGIDS
	.align		4
        /*0028*/ 	.byte	0x04, 0x29
        /*002a*/ 	.short	(.L_4589 - .L_4588)


	//   ....[0]....
.L_4588:
        /*002c*/ 	.word	0xffffffff


	//   ....[1]....
        /*0030*/ 	.word	0xffffffff


	//   ....[2]....
        /*0034*/ 	.word	0xffffffff


	//   ....[3]....
        /*0038*/ 	.word	0xffffffff


	//   ....[4]....
        /*003c*/ 	.word	0xffffffff


	//   ....[5]....
        /*0040*/ 	.word	0xffffffff


	//   ....[6]....
        /*0044*/ 	.word	0xffffffff


	//   ....[7]....
        /*0048*/ 	.word	0xffffffff


	//   ....[8]....
        /*004c*/ 	.word	0xffffffff


	//   ....[9]....
        /*0050*/ 	.word	0xffffffff


	//   ....[10]....
        /*0054*/ 	.word	0x050000a5


	//   ....[11]....
        /*0058*/ 	.word	0x050000a5


	//   ....[12]....
        /*005c*/ 	.word	0x050000a5


	//   ....[13]....
        /*0060*/ 	.word	0x050000a5


	//   ....[14]....
        /*0064*/ 	.word	0x050000a5


	//   ....[15]....
        /*0068*/ 	.word	0x050000a5


	//   ....[16]....
        /*006c*/ 	.word	0x050000a5


	//   ....[17]....
        /*0070*/ 	.word	0x050000a5


	//   ....[18]....
        /*0074*/ 	.word	0x050000a5


	//   ....[19]....
        /*0078*/ 	.word	0x050000a5


	//----- nvinfo : EIATTR_COOP_GROUP_INSTR_OFFSETS
	.align		4
.L_4589:
        /*007c*/ 	.byte	0x04, 0x28
        /*007e*/ 	.short	(.L_4591 - .L_4590)


	//   ....[0]....
.L_4590:
        /*0080*/ 	.word	0x00001930


	//   ....[1]....
        /*0084*/ 	.word	0x00001940


	//   ....[2]....
        /*0088*/ 	.word	0x00001970


	//   ....[3]....
        /*008c*/ 	.word	0x00001980


	//   ....[4]....
        /*0090*/ 	.word	0x000019b0


	//   ....[5]....
        /*0094*/ 	.word	0x000019c0


	//   ....[6]....
        /*0098*/ 	.word	0x000019f0


	//   ....[7]....
        /*009c*/ 	.word	0x00001a00


	//   ....[8]....
        /*00a0*/ 	.word	0x00001a30


	//   ....[9]....
        /*00a4*/ 	.word	0x00001a40


	//   ....[10]....
        /*00a8*/ 	.word	0x00003280


	//   ....[11]....
        /*00ac*/ 	.word	0x000032d0


	//   ....[12]....
        /*00b0*/ 	.word	0x00003340


	//   ....[13]....
        /*00b4*/ 	.word	0x000033a0


	//   ....[14]....
        /*00b8*/ 	.word	0x00003410


	//   ....[15]....
        /*00bc*/ 	.word	0x00003470


	//   ....[16]....
        /*00c0*/ 	.word	0x000034e0


	//   ....[17]....
        /*00c4*/ 	.word	0x00003540


	//   ....[18]....
        /*00c8*/ 	.word	0x000035b0


	//   ....[19]....
        /*00cc*/ 	.word	0x00003610


	//----- nvinfo : EIATTR_EXIT_INSTR_OFFSETS
	.align		4
.L_4591:
        /*00d0*/ 	.byte	0x04, 0x1c
        /*00d2*/ 	.short	(.L_4593 - .L_4592)


	//   ....[0]....
.L_4592:
        /*00d4*/ 	.word	0x000031a0


	//   ....[1]....
        /*00d8*/ 	.word	0x00003220


	//----- nvinfo : EIATTR_MAX_THREADS
	.align		4
.L_4593:
        /*00dc*/ 	.byte	0x04, 0x05
        /*00de*/ 	.short	(.L_4595 - .L_4594)
.L_4594:
        /*00e0*/ 	.word	0x00000080
        /*00e4*/ 	.word	0x00000001
        /*00e8*/ 	.word	0x00000001


	//----- nvinfo : EIATTR_CRS_STACK_SIZE
	.align		4
.L_4595:
        /*00ec*/ 	.byte	0x04, 0x1e
        /*00ee*/ 	.short	(.L_4597 - .L_4596)
.L_4596:
        /*00f0*/ 	.word	0x00000000


	//----- nvinfo : EIATTR_CBANK_PARAM_SIZE
	.align		4
.L_4597:
        /*00f4*/ 	.byte	0x03, 0x19
        /*00f6*/ 	.short	0x0128


	//----- nvinfo : EIATTR_PARAM_CBANK
	.align		4
        /*00f8*/ 	.byte	0x04, 0x0a
        /*00fa*/ 	.short	(.L_4599 - .L_4598)
	.align		4
.L_4598:
        /*00fc*/ 	.word	index@(.nv.constant0._ZN10layer_norm13ln_bwd_kernelINS_13Kernel_traitsIfffffjLj3072ELj1ELj1ELj4ELj16ENS_18Kernel_traits_baseILj3072EfffffjLj128EEEEELb1ELb0ELb0ELb0EEEvNS_9BwdParamsE)
        /*0100*/ 	.short	0x0210
        /*0102*/ 	.short	0x0128


	//----- nvinfo : EIATTR_SW_WAR
	.align		4
.L_4599:
        /*0104*/ 	.byte	0x04, 0x36
        /*0106*/ 	.short	(.L_4601 - .L_4600)
.L_4600:
        /*0108*/ 	.word	0x00000008
.L_4601:


//--------------------- .nv.info._ZN10layer_norm13ln_bwd_kernelINS_13Kernel_traitsIfffffjLj3072ELj1ELj1ELj4ELj16ENS_18Kernel_traits_baseILj3072EfffffjLj128EEEEELb1ELb0ELb0ELb1EEEvNS_9BwdParamsE --------------------------
	.section	.nv.info._ZN10layer_norm13ln_bwd_kernelINS_13Kernel_traitsIfffffjLj3072ELj1ELj1ELj4ELj16ENS_18Kernel_traits_baseILj3072EfffffjLj128EEEEELb1ELb0ELb0ELb1EEEvNS_9BwdParamsE,"",@"SHT_CUDA_INFO"
	.sectionflags	@""
	.align	4


	//----- nvinfo : EIATTR_CUDA_API_VERSION
	.align		4
        /*0000*/ 	.byte	0x04, 0x37
        /*0002*/ 	.short	(.L_4603 - .L_4602)
.L_4602:
        /*0004*/ 	.word	0x00000082


	//----- nvinfo : EIATTR_KPARAM_INFO
	.align		4
.L_4603:
        /*0008*/ 	.byte	0x04, 0x17
        /*000a*/ 	.short	(.L_4605 - .L_4604)
.L_4604:
        /*000c*/ 	.word	0x00000000
        /*0010*/ 	.short	0x0000
        /*0012*/ 	.short	0x0000
        /*0014*/ 	.byte	0x00, 0xf0, 0xa1, 0x04


	//----- nvinfo : EIATTR_SPARSE_MMA_MASK
	.align		4
.L_4605:
        /*0018*/ 	.byte	0x03, 0x50
        /*001a*/ 	.short	0x0000


	//----- nvinfo : EIATTR_MAXREG_COUNT
	.align		4
        /*001c*/ 	.byte	0x03, 0x1b
        /*001e*/ 	.short	0x00ff


	//----- nvinfo : EIATTR_NUM_BARRIERS
	.align		4
        /*0020*/ 	.byte	0x02, 0x4c
        /*0022*/ 	.byte	0x01
	.zero		1


	//----- nvinfo : EIATTR_MERCURY_ISA_VERSION
	.align		4
        /*0024*/ 	.byte	0x03, 0x5f
        /*0026*/ 	.short	0x0101


	//----- nvinfo : EIATTR_COOP_GROUP_MASK_REGIDS
	.align		4
        /*0028*/ 	.byte	0x04, 0x29
        /*002a*/ 	.short	(.L_4607 - .L_4606)


	//   ....[0]....
.L_4606:
        /*002c*/ 	.word	0xffffffff


	//   ....[1]....
        /*0030*/ 	.word	0xffffffff


	//   ....[2]....
        /*0034*/ 	.word	0xffffffff


	//   ....[3]....
        /*0038*/ 	.word	0xffffffff


	//   ....[4]....
        /*003c*/ 	.word	0xffffffff


	//   ....[5]....
        /*0040*/ 	.word	0xffffffff


	//   ....[6]....
        /*0044*/ 	.word	0xffffffff


	//   ....[7]....
        /*0048*/ 	.word	0xffffffff


	//   ....[8]....
        /*004c*/ 	.word	0xffffffff


	//   ....[9]....
        /*0050*/ 	.word	0xffffffff


	//   ....[10]....
        /*0054*/ 	.word	0x05000044


	//   ....[11]....
        /*0058*/ 	.word	0x05000044


	//   ....[12]....
        /*005c*/ 	.word	0x05000044


	//   ....[13]....
        /*0060*/ 	.word	0x05000044


	//   ....[14]....
        /*0064*/ 	.word	0x05000044


	//   ....[15]....
        /*0068*/ 	.word	0x05000044


	//   ....[16]....
        /*006c*/ 	.word	0x05000044


	//   ....[17]....
        /*0070*/ 	.word	0x05000044


	//   ....[18]....
        /*0074*/ 	.word	0x05000044


	//   ....[19]....
        /*0078*/ 	.word	0x05000044


	//----- nvinfo : EIATTR_COOP_GROUP_INSTR_OFFSETS
	.align		4
.L_4607:
        /*007c*/ 	.byte	0x04, 0x28
        /*007e*/ 	.short	(.L_4609 - .L_4608)


	//   ....[0]....
.L_4608:
        /*0080*/ 	.word	0x00001550


	//   ....[1]....
        /*0084*/ 	.word	0x00001560


	//   ....[2]....
        /*0088*/ 	.word	0x00001590


	//   ....[3]....
        /*008c*/ 	.word	0x000015a0


	//   ....[4]....
        /*0090*/ 	.word	0x000015d0


	//   ....[5]....
        /*0094*/ 	.word	0x000015e0


	//   ....[6]....
        /*0098*/ 	.word	0x00001610


	//   ....[7]....
        /*009c*/ 	.word	0x00001620


	//   ....[8]....
        /*00a0*/ 	.word	0x00001650


	//   ....[9]....
        /*00a4*/ 	.word	0x00001660


	//   ....[10]....
        /*00a8*/ 	.word	0x00002d80


	//   ....[11]....
        /*00ac*/ 	.word	0x00002dd0


	//   ....[12]....
        /*00b0*/ 	.word	0x00002e40


	//   ....[13]....
        /*00b4*/ 	.word	0x00002ea0


	//   ....[14]....
        /*00b8*/ 	.word	0x00002f10


	//   ....[15]....
        /*00bc*/ 	.word	0x00002f70


	//   ....[16]....
        /*00c0*/ 	.word	0x00002fe0


	//   ....[17]....
        /*00c4*/ 	.word	0x00003040


	//   ....[18]....
        /*00c8*/ 	.word	0x000030b0


	//   ....[19]....
        /*00cc*/ 	.word	0x00003110


	//----- nvinfo : EIATTR_EXIT_INSTR_OFFSETS
	.align		4
.L_4609:
        /*00d0*/ 	.byte	0x04, 0x1c
        /*00d2*/ 	.short	(.L_4611 - .L_4610)


	//   ....[0]....
.L_4610:
        /*00d4*/ 	.word	0x00002d20


	//----- nvinfo : EIATTR_MAX_THREADS
	.align		4
.L_4611:
        /*00d8*/ 	.byte	0x04, 0x05
        /*00da*/ 	.short	(.L_4613 - .L_4612)
.L_4612:
        /*00dc*/ 	.word	0x00000080
        /*00e0*/ 	.word	0x00000001
        /*00e4*/ 	.word	0x00000001


	//----- nvinfo : EIATTR_CRS_STACK_SIZE
	.align		4
.L_4613:
        /*00e8*/ 	.byte	0x04, 0x1e
        /*00ea*/ 	.short	(.L_4615 - .L_4614)
.L_4614:
        /*00ec*/ 	.word	0x00000000


	//----- nvinfo : EIATTR_CBANK_PARAM_SIZE
	.align		4
.L_4615:
        /*00f0*/ 	.byte	0x03, 0x19
        /*00f2*/ 	.short	0x0128


	//----- nvinfo : EIATTR_PARAM_CBANK
	.align		4
        /*00f4*/ 	.byte	0x04, 0x0a
        /*00f6*/ 	.short	(.L_4617 - .L_4616)
	.align		4
.L_4616:
        /*00f8*/ 	.word	index@(.nv.constant0._ZN10layer_norm13ln_bwd_kernelINS_13Kernel_traitsIfffffjLj3072ELj1ELj1ELj4ELj16ENS_18Kernel_traits_baseILj3072EfffffjLj128EEEEELb1ELb0ELb0ELb1EEEvNS_9BwdParamsE)
        /*00fc*/ 	.short	0x0210
        /*00fe*/ 	.short	0x0128


	//----- nvinfo : EIATTR_SW_WAR
	.align		4
.L_4617:
        /*0100*/ 	.byte	0x04, 0x36
        /*0102*/ 	.short	(.L_4619 - .L_4618)
.L_4618:
        /*0104*/ 	.word	0x00000008
.L_4619:


//--------------------- .nv.info._ZN10layer_norm22ln_bwd_finalize_kernelINS_22Kernel_traits_finalizeILj3072EfffffjLb0ELj1024ELj4ENS_18Kernel_traits_baseILj3072EfffffjLj1024EEEEELb0ELb0EEEvNS_9BwdParamsE --------------------------
	.section	.nv.info._ZN10layer_norm22ln_bwd_finalize_kernelINS_22Kernel_traits_finalizeILj3072EfffffjLb0ELj1024ELj4ENS_18Kernel_traits_baseILj3072EfffffjLj1024EEEEELb0ELb0EEEvNS_9BwdParamsE,"",@"SHT_CUDA_INFO"
	.sectionflags	@""
	.align	4


	//----- nvinfo : EIATTR_CUDA_API_VERSION
	.align		4
        /*0000*/ 	.byte	0x04, 0x37
        /*0002*/ 	.short	(.L_4621 - .L_4620)
.L_4620:
        /*0004*/ 	.word	0x00000082


	//----- nvinfo : EIATTR_KPARAM_INFO
	.align		4
.L_4621:
        /*0008*/ 	.byte	0x04, 0x17
        /*000a*/ 	.short	(.L_4623 - .L_4622)
.L_4622:
        /*000c*/ 	.word	0x00000000
        /*0010*/ 	.short	0x0000
        /*0012*/ 	.short	0x0000
        /*0014*/ 	.byte	0x00, 0xf0, 0xa1, 0x04


	//----- nvinfo : EIATTR_SPARSE_MMA_MASK
	.align		4
.L_4623:
        /*0018*/ 	.byte	0x03, 0x50
        /*001a*/ 	.short	0x0000


	//----- nvinfo : EIATTR_MAXREG_COUNT
	.align		4
        /*001c*/ 	.byte	0x03, 0x1b
        /*001e*/ 	.short	0x0040


	//----- nvinfo : EIATTR_NUM_BARRIERS
	.align		4
        /*0020*/ 	.byte	0x02, 0x4c
        /*0022*/ 	.byte	0x01
	.zero		1


	//----- nvinfo : EIATTR_MERCURY_ISA_VERSION
	.align		4
        /*0024*/ 	.byte	0x03, 0x5f
        /*0026*/ 	.short	0x0101


	//----- nvinfo : EIATTR_COOP_GROUP_MASK_REGIDS
	.align		4
        /*0028*/ 	.byte	0x04, 0x29
        /*002a*/ 	.short	(.L_4625 - .L_4624)


	//   ....[0]....
.L_4624:
        /*002c*/ 	.word	0xffffffff


	//   ....[1]....
        /*0030*/ 	.word	0xffffffff


	//   ....[2]....
        /*0034*/ 	.word	0xffffffff


	//   ....[3]....
        /*0038*/ 	.word	0xffffffff


	//   ....[4]....
        /*003c*/ 	.word	0xffffffff


	//   ....[5]....
        /*0040*/ 	.word	0xffffffff


	//   ....[6]....
        /*0044*/ 	.word	0xffffffff


	//   ....[7]....
        /*0048*/ 	.word	0xffffffff


	//   ....[8]....
        /*004c*/ 	.word	0xffffffff


	//   ....[9]....
        /*0050*/ 	.word	0xffffffff


	//   ....[10]....
        /*0054*/ 	.word	0x05000013


	//   ....[11]....
        /*0058*/ 	.word	0x05000013


	//   ....[12]....
        /*005c*/ 	.word	0x05000013


	//   ....[13]....
        /*0060*/ 	.word	0x05000013


	//   ....[14]....
        /*0064*/ 	.word	0x05000013


	//   ....[15]....
        /*0068*/ 	.word	0x05000013


	//   ....[16]....
        /*006c*/ 	.word	0x05000013


	//   ....[17]....
        /*0070*/ 	.word	0x05000013


	//   ....[18]....
        /*0074*/ 	.word	0x05000013


	//   ....[19]....
        /*0078*/ 	.word	0x05000013


	//----- nvinfo : EIATTR_COOP_GROUP_INSTR_OFFSETS
	.align		4
.L_4625:
        /*007c*/ 	.byte	0x04, 0x28
        /*007e*/ 	.short	(.L_4627 - .L_4626)


	//   ....[0]....
.L_4626:
        /*0080*/ 	.word	0x000008e0


	//   ....[1]....
        /*0084*/ 	.word	0x000008f0


	//   ....[2]....
        /*0088*/ 	.word	0x00000920


	//   ....[3]....
        /*008c*/ 	.word	0x00000930


	//   ....[4]....
        /*0090*/ 	.word	0x00000960


	//   ....[5]....
        /*0094*/ 	.word	0x00000970


	//   ....[6]....
        /*0098*/ 	.word	0x000009a0


	//   ....[7]....
        /*009c*/ 	.word	0x000009b0


	//   ....[8]....
        /*00a0*/ 	.word	0x000009e0


	//   ....[9]....
        /*00a4*/ 	.word	0x000009f0


	//   ....[10]....
        /*00a8*/ 	.word	0x00000bf0


	//   ....[11]....
        /*00ac*/ 	.word	0x00000c60


	//   ....[12]....
        /*00b0*/ 	.word	0x00000cd0


	//   ....[13]....
        /*00b4*/ 	.word	0x00000d40


	//   ....[14]....
        /*00b8*/ 	.word	0x00000db0


	//   ....[15]....
        /*00bc*/ 	.word	0x00000e10


	//   ....[16]....
        /*00c0*/ 	.word	0x00000e80


	//   ....[17]....
        /*00c4*/ 	.word	0x00000ef0


	//   ....[18]....
        /*00c8*/ 	.word	0x00000f60


	//   ....[19]....
        /*00cc*/ 	.word	0x00000fd0


	//----- nvinfo : EIATTR_EXIT_INSTR_OFFSETS
	.align		4
.L_4627:
        /*00d0*/ 	.byte	0x04, 0x1c
        /*00d2*/ 	.short	(.L_4629 - .L_4628)


	//   ....[0]....
.L_4628:
        /*00d4*/ 	.word	0x00000070


	//   ....[1]....
        /*00d8*/ 	.word	0x00000b90


	//----- nvinfo : EIATTR_MAX_THREADS
	.align		4
.L_4629:
        /*00dc*/ 	.byte	0x04, 0x05
        /*00de*/ 	.short	(.L_4631 - .L_4630)
.L_4630:
        /*00e0*/ 	.word	0x00000400
        /*00e4*/ 	.word	0x00000001
        /*00e8*/ 	.word	0x00000001


	//----- nvinfo : EIATTR_CRS_STACK_SIZE
	.align		4
.L_4631:
        /*00ec*/ 	.byte	0x04, 0x1e
        /*00ee*/ 	.short	(.L_4633 - .L_4632)
.L_4632:
        /*00f0*/ 	.word	0x00000000


	//----- nvinfo : EIATTR_CBANK_PARAM_SIZE
	.align		4
.L_4633:
        /*00f4*/ 	.byte	0x03, 0x19
        /*00f6*/ 	.short	0x0128


	//----- nvinfo : EIATTR_PARAM_CBANK
	.align		4
        /*00f8*/ 	.byte	0x04, 0x0a
        /*00fa*/ 	.short	(.L_4635 - .L_4634)
	.align		4
.L_4634:
        /*00fc*/ 	.word	index@(.nv.constant0._ZN10layer_norm22ln_bwd_finalize_kernelINS_22Kernel_traits_finalizeILj3072EfffffjLb0ELj1024ELj4ENS_18Kernel_traits_baseILj3072EfffffjLj1024EEEEELb0ELb0EEEvNS_9BwdParamsE)
        /*0100*/ 	.short	0x0210
        /*0102*/ 	.short	0x0128


	//----- nvinfo : EIATTR_SW_WAR
	.align		4
.L_4635:
        /*0104*/ 	.byte	0x04, 0x36
        /*0106*/ 	.short	(.L_4637 - .L_4636)
.L_4636:
        /*0108*/ 	.word	0x00000008
.L_4637:


//--------------------- .nv.info._ZN10layer_norm13ln_bwd_kernelINS_13Kernel_traitsIfffffjLj3072ELj1ELj1ELj4ELj16ENS_18Kernel_traits_baseILj3072EfffffjLj128EEEEELb1ELb0ELb1ELb0EEEvNS_9BwdParamsE --------------------------
	.section	.nv.info._ZN10layer_norm13ln_bwd_kernelINS_13Kernel_traitsIfffffjLj3072ELj1ELj1ELj4ELj16ENS_18Kernel_traits_baseILj3072EfffffjLj128EEEEELb1ELb0ELb1ELb0EEEvNS_9BwdParamsE,"",@"SHT_CUDA_INFO"
	.sectionflags	@""
	.align	4


	//----- nvinfo : EIATTR_CUDA_API_VERSION
	.align		4
        /*0000*/ 	.byte	0x04, 0x37
        /*0002*/ 	.short	(.L_4639 - .L_4638)
.L_4638:
        /*0004*/ 	.word	0x00000082


	//----- nvinfo : EIATTR_KPARAM_INFO
	.align		4
.L_4639:
        /*0008*/ 	.byte	0x04, 0x17
        /*000a*/ 	.short	(.L_4641 - .L_4640)
.L_4640:
        /*000c*/ 	.word	0x00000000
        /*0010*/ 	.short	0x0000
        /*0012*/ 	.short	0x0000
        /*0014*/ 	.byte	0x00, 0xf0, 0xa1, 0x04


	//----- nvinfo : EIATTR_SPARSE_MMA_MASK
	.align		4
.L_4641:
        /*0018*/ 	.byte	0x03, 0x50
        /*001a*/ 	.short	0x0000


	//----- nvinfo : EIATTR_MAXREG_COUNT
	.align		4
        /*001c*/ 	.byte	0x03, 0x1b
        /*001e*/ 	.short	0x00ff


	//----- nvinfo : EIATTR_NUM_BARRIERS
	.align		4
        /*0020*/ 	.byte	0x02, 0x4c
        /*0022*/ 	.byte	0x01
	.zero		1


	//----- nvinfo : EIATTR_MERCURY_ISA_VERSION
	.align		4
        /*0024*/ 	.byte	0x03, 0x5f
        /*0026*/ 	.short	0x0101


	//----- nvinfo : EIATTR_COOP_GROUP_MASK_REGIDS
	.align		4
        /*0028*/ 	.byte	0x04, 0x29
        /*002a*/ 	.short	(.L_4643 - .L_4642)


	//   ....[0]....
.L_4642:
        /*002c*/ 	.word	0xffffffff


	//   ....[1]....
        /*0030*/ 	.word	0xffffffff


	//   ....[2]....
        /*0034*/ 	.word	0xffffffff


	//   ....[3]....
        /*0038*/ 	.word	0xffffffff


	//   ....[4]....
        /*003c*/ 	.word	0xffffffff


	//   ....[5]....
        /*0040*/ 	.word	0xffffffff


	//   ....[6]....
        /*0044*/ 	.word	0xffffffff


	//   ....[7]....
        /*0048*/ 	.word	0xffffffff


	//   ....[8]....
        /*004c*/ 	.word	0xffffffff


	//   ....[9]....
        /*0050*/ 	.word	0xffffffff


	//   ....[10]....
        /*0054*/ 	.word	0x05000077


	//   ....[11]....
        /*0058*/ 	.word	0x05000077


	//   ....[12]....
        /*005c*/ 	.word	0x05000077


	//   ....[13]....
        /*0060*/ 	.word	0x05000077


	//   ....[14]....
        /*0064*/ 	.word	0x05000077


	//   ....[15]....
        /*0068*/ 	.word	0x05000077


	//   ....[16]....
        /*006c*/ 	.word	0x05000077


	//   ....[17]....
        /*0070*/ 	.word	0x05000077


	//   ....[18]....
        /*0074*/ 	.word	0x05000077


	//   ....[19]....
        /*0078*/ 	.word	0x05000077


	//----- nvinfo : EIATTR_COOP_GROUP_INSTR_OFFSETS
	.align		4
.L_4643:
        /*007c*/ 	.byte	0x04, 0x28
        /*007e*/ 	.short	(.L_4645 - .L_4644)


	//   ....[0]....
.L_4644:
        /*0080*/ 	.word	0x00001f30


	//   ....[1]....
        /*0084*/ 	.word	0x00001f40


	//   ....[2]....
        /*0088*/ 	.word	0x00001f70


	//   ....[3]....
        /*008c*/ 	.word	0x00001f80


	//   ....[4]....
        /*0090*/ 	.word	0x00001fb0


	//   ....[5]....
        /*0094*/ 	.word	0x00001fc0


	//   ....[6]....
        /*0098*/ 	.word	0x00001ff0


	//   ....[7]....
        /*009c*/ 	.word	0x00002000


	//   ....[8]....
        /*00a0*/ 	.word	0x00002030


	//   ....[9]....
        /*00a4*/ 	.word	0x00002040


	//   ....[10]....
        /*00a8*/ 	.word	0x00004950


	//   ....[11]....
        /*00ac*/ 	.word	0x000049a0


	//   ....[12]....
        /*00b0*/ 	.word	0x00004a10


	//   ....[13]....
        /*00b4*/ 	.word	0x00004a70


	//   ....[14]....
        /*00b8*/ 	.word	0x00004ae0


	//   ....[15]....
        /*00bc*/ 	.word	0x00004b40


	//   ....[16]....
        /*00c0*/ 	.word	0x00004bb0


	//   ....[17]....
        /*00c4*/ 	.word	0x00004c10


	//   ....[18]....
        /*00c8*/ 	.word	0x00004c80


	//   ....[19]....
        /*00cc*/ 	.word	0x00004ce0


	//----- nvinfo : EIATTR_EXIT_INSTR_OFFSETS
	.align		4
.L_4645:
        /*00d0*/ 	.byte	0x04, 0x1c
        /*00d2*/ 	.short	(.L_4647 - .L_4646)


	//   ....[0]....
.L_4646:
        /*00d4*/ 	.word	0x00004870


	//   ....[1]....
        /*00d8*/ 	.word	0x000048f0


	//----- nvinfo : EIATTR_MAX_THREADS
	.align		4
.L_4647:
        /*00dc*/ 	.byte	0x04, 0x05
        /*00de*/ 	.short	(.L_4649 - .L_4648)
.L_4648:
        /*00e0*/ 	.word	0x00000080
        /*00e4*/ 	.word	0x00000001
        /*00e8*/ 	.word	0x00000001


	//----- nvinfo : EIATTR_CRS_STACK_SIZE
	.align		4
.L_4649:
        /*00ec*/ 	.byte	0x04, 0x1e
        /*00ee*/ 	.short	(.L_4651 - .L_4650)
.L_4650:
        /*00f0*/ 	.word	0x00000000


	//----- nvinfo : EIATTR_CBANK_PARAM_SIZE
	.align		4
.L_4651:
        /*00f4*/ 	.byte	0x03, 0x19
        /*00f6*/ 	.short	0x0128


	//----- nvinfo : EIATTR_PARAM_CBANK
	.align		4
        /*00f8*/ 	.byte	0x04, 0x0a
        /*00fa*/ 	.short	(.L_4653 - .L_4652)
	.align		4
.L_4652:
        /*00fc*/ 	.word	index@(.nv.constant0._ZN10layer_norm13ln_bwd_kernelINS_13Kernel_traitsIfffffjLj3072ELj1ELj1ELj4ELj16ENS_18Kernel_traits_baseILj3072EfffffjLj128EEEEELb1ELb0ELb1ELb0EEEvNS_9BwdParamsE)
        /*0100*/ 	.short	0x0210
        /*0102*/ 	.short	0x0128


	//----- nvinfo : EIATTR_SW_WAR
	.align		4
.L_4653:
        /*0104*/ 	.byte	0x04, 0x36
        /*0106*/ 	.short	(.L_4655 - .L_4654)
.L_4654:
        /*0108*/ 	.word	0x00000008
.L_4655:


//--------------------- .nv.info._ZN10layer_norm22ln_bwd_finalize_kernelINS_22Kernel_traits_finalizeILj3072EfffffjLb0ELj1024ELj4ENS_18Kernel_traits_baseILj3072EfffffjLj1024EEEEELb0ELb1EEEvNS_9BwdParamsE --------------------------
	.section	.nv.info._ZN10layer_norm22ln_bwd_finalize_kernelINS_22Kernel_traits_finalizeILj3072EfffffjLb0ELj1024ELj4ENS_18Kernel_traits_baseILj3072EfffffjLj1024EEEEELb0ELb1EEEvNS_9BwdParamsE,"",@"SHT_CUDA_INFO"
	.sectionflags	@""
	.align	4


	//----- nvinfo : EIATTR_CUDA_API_VERSION
	.align		4
        /*0000*/ 	.byte	0x04, 0x37
        /*0002*/ 	.short	(.L_4657 - .L_4656)
.L_4656:
        /*0004*/ 	.word	0x00000082


	//----- nvinfo : EIATTR_KPARAM_INFO
	.align		4
.L_4657:
        /*0008*/ 	.byte	0x04, 0x17
        /*000a*/ 	.short	(.L_4659 - .L_4658)
.L_4658:
        /*000c*/ 	.word	0x00000000
        /*0010*/ 	.short	0x0000
        /*0012*/ 	.short	0x0000
        /*0014*/ 	.byte	0x00, 0xf0, 0xa1, 0x04


	//----- nvinfo : EIATTR_SPARSE_MMA_MASK
	.align		4
.L_4659:
        /*0018*/ 	.byte	0x03, 0x50
        /*001a*/ 	.short	0x0000


	//----- nvinfo : EIATTR_MAXREG_COUNT
	.align		4
        /*001c*/ 	.byte	0x03, 0x1b
        /*001e*/ 	.short	0x0040


	//----- nvinfo : EIATTR_NUM_BARRIERS
	.align		4
        /*0020*/ 	.byte	0x02, 0x4c
        /*0022*/ 	.byte	0x01
	.zero		1


	//----- nvinfo : EIATTR_MERCURY_ISA_VERSION
	.align		4
        /*0024*/ 	.byte	0x03, 0x5f
        /*0026*/ 	.short	0x0101


	//----- nvinfo : EIATTR_COOP_GROUP_MASK_REGIDS
	.align		4
        /*0028*/ 	.byte	0x04, 0x29
        /*002a*/ 	.short	(.L_4661 - .L_4660)


	//   ....[0]....
.L_4660:
        /*002c*/ 	.word	0xffffffff


	//   ....[1]....
        /*0030*/ 	.word	0xffffffff


	//   ....[2]....
        /*0034*/ 	.word	0xffffffff


	//   ....[3]....
        /*0038*/ 	.word	0xffffffff


	//   ....[4]....
        /*003c*/ 	.word	0xffffffff


	//   ....[5]....
        /*0040*/ 	.word	0xffffffff


	//   ....[6]....
        /*0044*/ 	.word	0xffffffff


	//   ....[7]....
        /*0048*/ 	.word	0xffffffff


	//   ....[8]....
        /*004c*/ 	.word	0xffffffff


	//   ....[9]....
        /*0050*/ 	.word	0xffffffff


	//   ....[10]....
        /*0054*/ 	.word	0x05000011


	//   ....[11]....
        /*0058*/ 	.word	0x05000011


	//   ....[12]....
        /*005c*/ 	.word	0x05000011


	//   ....[13]....
        /*0060*/ 	.word	0x05000011


	//   ....[14]....
        /*0064*/ 	.word	0x05000011


	//   ....[15]....
        /*0068*/ 	.word	0x05000011


	//   ....[16]....
        /*006c*/ 	.word	0x05000011


	//   ....[17]....
        /*0070*/ 	.word	0x05000011


	//   ....[18]....
        /*0074*/ 	.word	0x05000011


	//   ....[19]....
        /*0078*/ 	.word	0x05000011


	//----- nvinfo : EIATTR_COOP_GROUP_INSTR_OFFSETS
	.align		4
.L_4661:
        /*007c*/ 	.byte	0x04, 0x28
        /*007e*/ 	.short	(.L_4663 - .L_4662)


	//   ....[0]....
.L_4662:
        /*0080*/ 	.word	0x000008e0


	//   ....[1]....
        /*0084*/ 	.word	0x000008f0


	//   ....[2]....
        /*0088*/ 	.word	0x00000920


	//   ....[3]....
        /*008c*/ 	.word	0x00000930


	//   ....[4]....
        /*0090*/ 	.word	0x00000960


	//   ....[5]....
        /*0094*/ 	.word	0x00000970


	//   ....[6]....
        /*0098*/ 	.word	0x000009a0


	//   ....[7]....
        /*009c*/ 	.word	0x000009b0


	//   ....[8]....
        /*00a0*/ 	.word	0x000009e0


	//   ....[9]....
        /*00a4*/ 	.word	0x000009f0


	//   ....[10]....
        /*00a8*/ 	.word	0x00000ba0


	//   ....[11]....
        /*00ac*/ 	.word	0x00000c10


	//   ....[12]....
        /*00b0*/ 	.word	0x00000c80


	//   ....[13]....
        /*00b4*/ 	.word	0x00000cf0


	//   ....[14]....
        /*00b8*/ 	.word	0x00000d60


	//   ....[15]....
        /*00bc*/ 	.word	0x00000dc0


	//   ....[16]....
        /*00c0*/ 	.word	0x00000e30


	//   ....[17]....
        /*00c4*/ 	.word	0x00000ea0


	//   ....[18]....
        /*00c8*/ 	.word	0x00000f10


	//   ....[19]....
        /*00cc*/ 	.word	0x00000f80


	//----- nvinfo : EIATTR_EXIT_INSTR_OFFSETS
	.align		4
.L_4663:
        /*00d0*/ 	.byte	0x04, 0x1c
        /*00d2*/ 	.short	(.L_4665 - .L_4664)


	//   ....[0]....
.L_4664:
        /*00d4*/ 	.word	0x00000070


	//   ....[1]....
        /*00d8*/ 	.word	0x00000b40


	//----- nvinfo : EIATTR_MAX_THREADS
	.align		4
.L_4665:
        /*00dc*/ 	.byte	0x04, 0x05
        /*00de*/ 	.short	(.L_4667 - .L_4666)
.L_4666:
        /*00e0*/ 	.word	0x00000400
        /*00e4*/ 	.word	0x00000001
        /*00e8*/ 	.word	0x00000001


	//----- nvinfo : EIATTR_CRS_STACK_SIZE
	.align		4
.L_4667:
        /*00ec*/ 	.byte	0x04, 0x1e
        /*00ee*/ 	.short	(.L_4669 - .L_4668)
.L_4668:
        /*00f0*/ 	.word	0x00000000


	//----- nvinfo : EIATTR_CBANK_PARAM_SIZE
	.align		4
.L_4669:
        /*00f4*/ 	.byte	0x03, 0x19
        /*00f6*/ 	.short	0x0128


	//----- nvinfo : EIATTR_PARAM_CBANK
	.align		4
        /*00f8*/ 	.byte	0x04, 0x0a
        /*00fa*/ 	.short	(.L_4671 - .L_4670)
	.align		4
.L_4670:
        /*00fc*/ 	.word	index@(.nv.constant0._ZN10layer_norm22ln_bwd_finalize_kernelINS_22Kernel_traits_finalizeILj3072EfffffjLb0ELj1024ELj4ENS_18Kernel_traits_baseILj3072EfffffjLj1024EEEEELb0ELb1EEEvNS_9BwdParamsE)
        /*0100*/ 	.short	0x0210
        /*0102*/ 	.short	0x0128


	//----- nvinfo : EIATTR_SW_WAR
	.align		4
.L_4671:
        /*0104*/ 	.byte	0x04, 0x36
        /*0106*/ 	.short	(.L_4673 - .L_4672)
.L_4672:
        /*0108*/ 	.word	0x00000008
.L_4673:


//--------------------- .nv.info._ZN10layer_norm13ln_bwd_kernelINS_13Kernel_traitsIfffffjLj3072ELj1ELj1ELj4ELj16ENS_18Kernel_traits_baseILj3072EfffffjLj128EEEEELb1ELb0ELb1ELb1EEEvNS_9BwdParamsE --------------------------
	.section	.nv.info._ZN10layer_norm13ln_bwd_kernelINS_13Kernel_traitsIfffffjLj3072ELj1ELj1ELj4ELj16ENS_18Kernel_traits_baseILj3072EfffffjLj128EEEEELb1ELb0ELb1ELb1EEEvNS_9BwdParamsE,"",@"SHT_CUDA_INFO"
	.sectionflags	@""
	.align	4


	//----- nvinfo : EIATTR_CUDA_API_VERSION
	.align		4
        /*0000*/ 	.byte	0x04, 0x37
        /*0002*/ 	.short	(.L_4675 - .L_4674)
.L_4674:
        /*0004*/ 	.word	0x00000082


	//----- nvinfo : EIATTR_KPARAM_INFO
	.align		4
.L_4675:
        /*0008*/ 	.byte	0x04, 0x17
        /*000a*/ 	.short	(.L_4677 - .L_4676)
.L_4676:
        /*000c*/ 	.word	0x00000000
        /*0010*/ 	.short	0x0000
        /*0012*/ 	.short	0x0000
        /*0014*/ 	.byte	0x00, 0xf0, 0xa1, 0x04


	//----- nvinfo : EIATTR_SPARSE_MMA_MASK
	.align		4
.L_4677:
        /*0018*/ 	.byte	0x03, 0x50
        /*001a*/ 	.short	0x0000


	//----- nvinfo : EIATTR_MAXREG_COUNT
	.align		4
        /*001c*/ 	.byte	0x03, 0x1b
        /*001e*/ 	.short	0x00ff


	//----- nvinfo : EIATTR_NUM_BARRIERS
	.align		4
        /*0020*/ 	.byte	0x02, 0x4c
        /*0022*/ 	.byte	0x01
	.zero		1


	//----- nvinfo : EIATTR_MERCURY_ISA_VERSION
	.align		4
        /*0024*/ 	.byte	0x03, 0x5f
        /*0026*/ 	.short	0x0101


	//----- nvinfo : EIATTR_COOP_GROUP_MASK_REGIDS
	.align		4
        /*0028*/ 	.byte	0x04, 0x29
        /*002a*/ 	.short	(.L_4679 - .L_4678)


	//   ....[0]....
.L_4678:
        /*002c*/ 	.word	0xffffffff


	//   ....[1]....
        /*0030*/ 	.word	0xffffffff


	//   ....[2]....
        /*0034*/ 	.word	0xffffffff


	//   ....[3]....
        /*0038*/ 	.word	0xffffffff


	//   ....[4]....
        /*003c*/ 	.word	0xffffffff


	//   ....[5]....
        /*0040*/ 	.word	0xffffffff


	//   ....[6]....
        /*0044*/ 	.word	0xffffffff


	//   ....[7]....
        /*0048*/ 	.word	0xffffffff


	//   ....[8]....
        /*004c*/ 	.word	0xffffffff


	//   ....[9]....
        /*0050*/ 	.word	0xffffffff


	//   ....[10]....
        /*0054*/ 	.word	0x05000076


	//   ....[11]....
        /*0058*/ 	.word	0x05000076


	//   ....[12]....
        /*005c*/ 	.word	0x05000076


	//   ....[13]....
        /*0060*/ 	.word	0x05000076


	//   ....[14]....
        /*0064*/ 	.word	0x05000076


	//   ....[15]....
        /*0068*/ 	.word	0x05000076


	//   ....[16]....
        /*006c*/ 	.word	0x05000076


	//   ....[17]....
        /*0070*/ 	.word	0x05000076


	//   ....[18]....
        /*0074*/ 	.word	0x05000076


	//   ....[19]....
        /*0078*/ 	.word	0x05000076


	//----- nvinfo : EIATTR_COOP_GROUP_INSTR_OFFSETS
	.align		4
.L_4679:
        /*007c*/ 	.byte	0x04, 0x28
        /*007e*/ 	.short	(.L_4681 - .L_4680)


	//   ....[0]....
.L_4680:
        /*0080*/ 	.word	0x000018c0


	//   ....[1]....
        /*0084*/ 	.word	0x000018d0


	//   ....[2]....
        /*0088*/ 	.word	0x00001900


	//   ....[3]....
        /*008c*/ 	.word	0x00001910


	//   ....[4]....
        /*0090*/ 	.word	0x00001940


	//   ....[5]....
        /*0094*/ 	.word	0x00001950


	//   ....[6]....
        /*0098*/ 	.word	0x00001980


	//   ....[7]....
        /*009c*/ 	.word	0x00001990


	//   ....[8]....
        /*00a0*/ 	.word	0x000019c0


	//   ....[9]....
        /*00a4*/ 	.word	0x000019d0


	//   ....[10]....
        /*00a8*/ 	.word	0x00003bd0


	//   ....[11]....
        /*00ac*/ 	.word	0x00003c20


	//   ....[12]....
        /*00b0*/ 	.word	0x00003c90


	//   ....[13]....
        /*00b4*/ 	.word	0x00003cf0


	//   ....[14]....
        /*00b8*/ 	.word	0x00003d60


	//   ....[15]....
        /*00bc*/ 	.word	0x00003dc0


	//   ....[16]....
        /*00c0*/ 	.word	0x00003e30


	//   ....[17]....
        /*00c4*/ 	.word	0x00003e90


	//   ....[18]....
        /*00c8*/ 	.word	0x00003f00


	//   ....[19]....
        /*00cc*/ 	.word	0x00003f60


	//----- nvinfo : EIATTR_EXIT_INSTR_OFFSETS
	.align		4
.L_4681:
        /*00d0*/ 	.byte	0x04, 0x1c
        /*00d2*/ 	.short	(.L_4683 - .L_4682)


	//   ....[0]....
.L_4682:
        /*00d4*/ 	.word	0x00003b70


	//----- nvinfo : EIATTR_MAX_THREADS
	.align		4
.L_4683:
        /*00d8*/ 	.byte	0x04, 0x05
        /*00da*/ 	.short	(.L_4685 - .L_4684)
.L_4684:
        /*00dc*/ 	.word	0x00000080
        /*00e0*/ 	.word	0x00000001
        /*00e4*/ 	.word	0x00000001


	//----- nvinfo : EIATTR_CRS_STACK_SIZE
	.align		4
.L_4685:
        /*00e8*/ 	.byte	0x04, 0x1e
        /*00ea*/ 	.short	(.L_4687 - .L_4686)
.L_4686:
        /*00ec*/ 	.word	0x00000000


	//----- nvinfo : EIATTR_CBANK_PARAM_SIZE
	.align		4
.L_4687:
        /*00f0*/ 	.byte	0x03, 0x19
        /*00f2*/ 	.short	0x0128


	//----- nvinfo : EIATTR_PARAM_CBANK
	.align		4
        /*00f4*/ 	.byte	0x04, 0x0a
        /*00f6*/ 	.short	(.L_4689 - .L_4688)
	.align		4
.L_4688:
        /*00f8*/ 	.word	index@(.nv.constant0._ZN10layer_norm13ln_bwd_kernelINS_13Kernel_traitsIfffffjLj3072ELj1ELj1ELj4ELj16ENS_18Kernel_traits_baseILj3072EfffffjLj128EEEEELb1ELb0ELb1ELb1EEEvNS_9BwdParamsE)
        /*00fc*/ 	.short	0x0210
        /*00fe*/ 	.short	0x0128


	//----- nvinfo : EIATTR_SW_WAR
	.align		4
.L_4689:
        /*0100*/ 	.byte	0x04, 0x36
        /*0102*/ 	.short	(.L_4691 - .L_4690)
.L_4690:
        /*0104*/ 	.word	0x00000008
.L_4691:


//--------------------- .nv.info._ZN10layer_norm13ln_bwd_kernelINS_13Kernel_traitsIfffffjLj3072ELj1ELj1ELj4ELj16ENS_18Kernel_traits_baseILj3072EfffffjLj128EEEEELb1ELb1ELb0ELb0EEEvNS_9BwdParamsE --------------------------
	.section	.nv.info._ZN10layer_norm13ln_bwd_kernelINS_13Kernel_traitsIfffffjLj3072ELj1ELj1ELj4ELj16ENS_18Kernel_traits_baseILj3072EfffffjLj128EEEEELb1ELb1ELb0ELb0EEEvNS_9BwdParamsE,"",@"SHT_CUDA_INFO"
	.sectionflags	@""
	.align	4


	//----- nvinfo : EIATTR_CUDA_API_VERSION
	.align		4
        /*0000*/ 	.byte	0x04, 0x37
        /*0002*/ 	.short	(.L_4693 - .L_4692)
.L_4692:
        /*0004*/ 	.word	0x00000082


	//----- nvinfo : EIATTR_KPARAM_INFO
	.align		4
.L_4693:
        /*0008*/ 	.byte	0x04, 0x17
        /*000a*/ 	.short	(.L_4695 - .L_4694)
.L_4694:
        /*000c*/ 	.word	0x00000000
        /*0010*/ 	.short	0x0000
        /*0012*/ 	.short	0x0000
        /*0014*/ 	.byte	0x00, 0xf0, 0xa1, 0x04


	//----- nvinfo : EIATTR_SPARSE_MMA_MASK
	.align		4
.L_4695:
        /*0018*/ 	.byte	0x03, 0x50
        /*001a*/ 	.short	0x0000


	//----- nvinfo : EIATTR_MAXREG_COUNT
	.align		4
        /*001c*/ 	.byte	0x03, 0x1b
        /*001e*/ 	.short	0x00ff


	//----- nvinfo : EIATTR_NUM_BARRIERS
	.align		4
        /*0020*/ 	.byte	0x02, 0x4c
        /*0022*/ 	.byte	0x01
	.zero		1


	//----- nvinfo : EIATTR_MERCURY_ISA_VERSION
	.align		4
        /*0024*/ 	.byte	0x03, 0x5f
        /*0026*/ 	.short	0x0101


	//----- nvinfo : EIATTR_COOP_GROUP_MASK_REGIDS
	.align		4
        /*0028*/ 	.byte	0x04, 0x29
        /*002a*/ 	.short	(.L_4697 - .L_4696)


	//   ....[0]....
.L_4696:
        /*002c*/ 	.word	0xffffffff


	//   ....[1]....
        /*0030*/ 	.word	0xffffffff


	//   ....[2]....
        /*0034*/ 	.word	0xffffffff


	//   ....[3]....
        /*0038*/ 	.word	0xffffffff


	//   ....[4]....
        /*003c*/ 	.word	0xffffffff


	//   ....[5]....
        /*0040*/ 	.word	0xffffffff


	//   ....[6]....
        /*0044*/ 	.word	0xffffffff


	//   ....[7]....
        /*0048*/ 	.word	0xffffffff


	//   ....[8]....
        /*004c*/ 	.word	0xffffffff


	//   ....[9]....
        /*0050*/ 	.word	0xffffffff


	//   ....[10]....
        /*0054*/ 	.word	0x050000df


	//   ....[11]....
        /*0058*/ 	.word	0x050000df


	//   ....[12]....
        /*005c*/ 	.word	0x050000df


	//   ....[13]....
        /*0060*/ 	.word	0x050000df


	//   ....[14]....
        /*0064*/ 	.word	0x050000df


	//   ....[15]....
        /*0068*/ 	.word	0x050000df


	//   ....[16]....
        /*006c*/ 	.word	0x050000df


	//   ....[17]....
        /*0070*/ 	.word	0x050000df


	//   ....[18]....
        /*0074*/ 	.word	0x050000df


	//   ....[19]....
        /*0078*/ 	.word	0x050000df


	//----- nvinfo : EIATTR_COOP_GROUP_INSTR_OFFSETS
	.align		4
.L_4697:
        /*007c*/ 	.byte	0x04, 0x28
        /*007e*/ 	.short	(.L_4699 - .L_4698)


	//   ....[0]....
.L_4698:
        /*0080*/ 	.word	0x00001b30


	//   ....[1]....
        /*0084*/ 	.word	0x00001b40


	//   ....[2]....
        /*0088*/ 	.word	0x00001b70


	//   ....[3]....
        /*008c*/ 	.word	0x00001b80


	//   ....[4]....
        /*0090*/ 	.word	0x00001bb0


	//   ....[5]....
        /*0094*/ 	.word	0x00001bc0


	//   ....[6]....
        /*0098*/ 	.word	0x00001bf0


	//   ....[7]....
        /*009c*/ 	.word	0x00001c00


	//   ....[8]....
        /*00a0*/ 	.word	0x00001c30


	//   ....[9]....
        /*00a4*/ 	.word	0x00001c40


	//   ....[10]....
        /*00a8*/ 	.word	0x00003f20


	//   ....[11]....
        /*00ac*/ 	.word	0x00003f70


	//   ....[12]....
        /*00b0*/ 	.word	0x00003fe0


	//   ....[13]....
        /*00b4*/ 	.word	0x00004040


	//   ....[14]....
        /*00b8*/ 	.word	0x000040b0


	//   ....[15]....
        /*00bc*/ 	.word	0x00004110


	//   ....[16]....
        /*00c0*/ 	.word	0x00004180


	//   ....[17]....
        /*00c4*/ 	.word	0x000041e0


	//   ....[18]....
        /*00c8*/ 	.word	0x00004250


	//   ....[19]....
        /*00cc*/ 	.word	0x000042b0


	//----- nvinfo : EIATTR_EXIT_INSTR_OFFSETS
	.align		4
.L_4699:
        /*00d0*/ 	.byte	0x04, 0x1c
        /*00d2*/ 	.short	(.L_4701 - .L_4700)


	//   ....[0]....
.L_4700:
        /*00d4*/ 	.word	0x00003e20


	//   ....[1]....
        /*00d8*/ 	.word	0x00003ec0


	//----- nvinfo : EIATTR_MAX_THREADS
	.align		4
.L_4701:
        /*00dc*/ 	.byte	0x04, 0x05
        /*00de*/ 	.short	(.L_4703 - .L_4702)
.L_4702:
        /*00e0*/ 	.word	0x00000080
        /*00e4*/ 	.word	0x00000001
        /*00e8*/ 	.word	0x00000001


	//----- nvinfo : EIATTR_CRS_STACK_SIZE
	.align		4
.L_4703:
        /*00ec*/ 	.byte	0x04, 0x1e
        /*00ee*/ 	.short	(.L_4705 - .L_4704)
.L_4704:
        /*00f0*/ 	.word	0x00000000


	//----- nvinfo : EIATTR_CBANK_PARAM_SIZE
	.align		4
.L_4705:
        /*00f4*/ 	.byte	0x03, 0x19
        /*00f6*/ 	.short	0x0128


	//----- nvinfo : EIATTR_PARAM_CBANK
	.align		4
        /*00f8*/ 	.byte	0x04, 0x0a
        /*00fa*/ 	.short	(.L_4707 - .L_4706)
	.align		4
.L_4706:
        /*00fc*/ 	.word	index@(.nv.constant0._ZN10layer_norm13ln_bwd_kernelINS_13Kernel_traitsIfffffjLj3072ELj1ELj1ELj4ELj16ENS_18Kernel_traits_baseILj3072EfffffjLj128EEEEELb1ELb1ELb0ELb0EEEvNS_9BwdParamsE)
        /*0100*/ 	.short	0x0210
        /*0102*/ 	.short	0x0128


	//----- nvinfo : EIATTR_SW_WAR
	.align		4
.L_4707:
        /*0104*/ 	.byte	0x04, 0x36
        /*0106*/ 	.short	(.L_4709 - .L_4708)
.L_4708:
        /*0108*/ 	.word	0x00000008
.L_4709:


//--------------------- .nv.info._ZN10layer_norm13ln_bwd_kernelINS_13Kernel_traitsIfffffjLj3072ELj1ELj1ELj4ELj16ENS_18Kernel_traits_baseILj3072EfffffjLj128EEEEELb1ELb1ELb0ELb1EEEvNS_9BwdParamsE --------------------------
	.section	.nv.info._ZN10layer_norm13ln_bwd_kernelINS_13Kernel_traitsIfffffjLj3072ELj1ELj1ELj4ELj16ENS_18Kernel_traits_baseILj3072EfffffjLj128EEEEELb1ELb1ELb0ELb1EEEvNS_9BwdParamsE,"",@"SHT_CUDA_INFO"
	.sectionflags	@""
	.align	4


	//----- nvinfo : EIATTR_CUDA_API_VERSION
	.align		4
        /*0000*/ 	.byte	0x04, 0x37
        /*0002*/ 	.short	(.L_4711 - .L_4710)
.L_4710:
        /*0004*/ 	.word	0x00000082


	//----- nvinfo : EIATTR_KPARAM_INFO
	.align		4
.L_4711:
        /*0008*/ 	.byte	0x04, 0x17
        /*000a*/ 	.short	(.L_4713 - .L_4712)
.L_4712:
        /*000c*/ 	.word	0x00000000
        /*0010*/ 	.short	0x0000
        /*0012*/ 	.short	0x0000
        /*0014*/ 	.byte	0x00, 0xf0, 0xa1, 0x04


	//----- nvinfo : EIATTR_SPARSE_MMA_MASK
	.align		4
.L_4713:
        /*0018*/ 	.byte	0x03, 0x50
        /*001a*/ 	.short	0x0000


	//----- nvinfo : EIATTR_MAXREG_COUNT
	.align		4
        /*001c*/ 	.byte	0x03, 0x1b
        /*001e*/ 	.short	0x00ff


	//----- nvinfo : EIATTR_NUM_BARRIERS
	.align		4
        /*0020*/ 	.byte	0x02, 0x4c
        /*0022*/ 	.byte	0x01
	.zero		1


	//----- nvinfo : EIATTR_MERCURY_ISA_VERSION
	.align		4
        /*0024*/ 	.byte	0x03, 0x5f
        /*0026*/ 	.short	0x0101


	//----- nvinfo : EIATTR_COOP_GROUP_MASK_REGIDS
	.align		4
        /*0028*/ 	.byte	0x04, 0x29
        /*002a*/ 	.short	(.L_4715 - .L_4714)


	//   ....[0]....
.L_4714:
        /*002c*/ 	.word	0xffffffff


	//   ....[1]....
        /*0030*/ 	.word	0xffffffff


	//   ....[2]....
        /*0034*/ 	.word	0xffffffff


	//   ....[3]....
        /*0038*/ 	.word	0xffffffff


	//   ....[4]....
        /*003c*/ 	.word	0xffffffff


	//   ....[5]....
        /*0040*/ 	.word	0xffffffff


	//   ....[6]....
        /*0044*/ 	.word	0xffffffff


	//   ....[7]....
        /*0048*/ 	.word	0xffffffff


	//   ....[8]....
        /*004c*/ 	.word	0xffffffff


	//   ....[9]....
        /*0050*/ 	.word	0xffffffff


	//   ....[10]....
        /*0054*/ 	.word	0x05000074


	//   ....[11]....
        /*0058*/ 	.word	0x05000074


	//   ....[12]....
        /*005c*/ 	.word	0x05000074


	//   ....[13]....
        /*0060*/ 	.word	0x05000074


	//   ....[14]....
        /*0064*/ 	.word	0x05000074


	//   ....[15]....
        /*0068*/ 	.word	0x05000074


	//   ....[16]....
        /*006c*/ 	.word	0x05000074


	//   ....[17]....
        /*0070*/ 	.word	0x05000074


	//   ....[18]....
        /*0074*/ 	.word	0x05000074


	//   ....[19]....
        /*0078*/ 	.word	0x05000074


	//----- nvinfo : EIATTR_COOP_GROUP_INSTR_OFFSETS
	.align		4
.L_4715:
        /*007c*/ 	.byte	0x04, 0x28
        /*007e*/ 	.short	(.L_4717 - .L_4716)


	//   ....[0]....
.L_4716:
        /*0080*/ 	.word	0x000016f0


	//   ....[1]....
        /*0084*/ 	.word	0x00001700


	//   ....[2]....
        /*0088*/ 	.word	0x00001730


	//   ....[3]....
        /*008c*/ 	.word	0x00001740


	//   ....[4]....
        /*0090*/ 	.word	0x00001770


	//   ....[5]....
        /*0094*/ 	.word	0x00001780


	//   ....[6]....
        /*0098*/ 	.word	0x000017b0


	//   ....[7]....
        /*009c*/ 	.word	0x000017c0


	//   ....[8]....
        /*00a0*/ 	.word	0x000017f0


	//   ....[9]....
        /*00a4*/ 	.word	0x00001800


	//   ....[10]....
        /*00a8*/ 	.word	0x00003800


	//   ....[11]....
        /*00ac*/ 	.word	0x00003850


	//   ....[12]....
        /*00b0*/ 	.word	0x000038c0


	//   ....[13]....
        /*00b4*/ 	.word	0x00003920


	//   ....[14]....
        /*00b8*/ 	.word	0x00003990


	//   ....[15]....
        /*00bc*/ 	.word	0x000039f0


	//   ....[16]....
        /*00c0*/ 	.word	0x00003a60


	//   ....[17]....
        /*00c4*/ 	.word	0x00003ac0


	//   ....[18]....
        /*00c8*/ 	.word	0x00003b30


	//   ....[19]....
        /*00cc*/ 	.word	0x00003b90


	//----- nvinfo : EIATTR_EXIT_INSTR_OFFSETS
	.align		4
.L_4717:
        /*00d0*/ 	.byte	0x04, 0x1c
        /*00d2*/ 	.short	(.L_4719 - .L_4718)


	//   ....[0]....
.L_4718:
        /*00d4*/ 	.word	0x000037a0


	//----- nvinfo : EIATTR_MAX_THREADS
	.align		4
.L_4719:
        /*00d8*/ 	.byte	0x04, 0x05
        /*00da*/ 	.short	(.L_4721 - .L_4720)
.L_4720:
        /*00dc*/ 	.word	0x00000080
        /*00e0*/ 	.word	0x00000001
        /*00e4*/ 	.word	0x00000001


	//----- nvinfo : EIATTR_CRS_STACK_SIZE
	.align		4
.L_4721:
        /*00e8*/ 	.byte	0x04, 0x1e
        /*00ea*/ 	.short	(.L_4723 - .L_4722)
.L_4722:
        /*00ec*/ 	.word	0x00000000


	//----- nvinfo : EIATTR_CBANK_PARAM_SIZE
	.align		4
.L_4723:
        /*00f0*/ 	.byte	0x03, 0x19
        /*00f2*/ 	.short	0x0128


	//----- nvinfo : EIATTR_PARAM_CBANK
	.align		4
        /*00f4*/ 	.byte	0x04, 0x0a
        /*00f6*/ 	.short	(.L_4725 - .L_4724)
	.align		4
.L_4724:
        /*00f8*/ 	.word	index@(.nv.constant0._ZN10layer_norm13ln_bwd_kernelINS_13Kernel_traitsIfffffjLj3072ELj1ELj1ELj4ELj16ENS_18Kernel_traits_baseILj3072EfffffjLj128EEEEELb1ELb1ELb0ELb1EEEvNS_9BwdParamsE)
        /*00fc*/ 	.short	0x0210
        /*00fe*/ 	.short	0x0128


	//----- nvinfo : EIATTR_SW_WAR
	.align		4
.L_4725:
        /*0100*/ 	.byte	0x04, 0x36
        /*0102*/ 	.short	(.L_4727 - .L_4726)
.L_4726:
        /*0104*/ 	.word	0x00000008
.L_4727:


//--------------------- .nv.info._ZN10layer_norm22ln_bwd_finalize_kernelINS_22Kernel_traits_finalizeILj3072EfffffjLb1ELj1024ELj4ENS_18Kernel_traits_baseILj3072EfffffjLj1024EEEEELb1ELb0EEEvNS_9BwdParamsE --------------------------
	.section	.nv.info._ZN10layer_norm22ln_bwd_finalize_kernelINS_22Kernel_traits_finalizeILj3072EfffffjLb1ELj1024ELj4ENS_18Kernel_traits_baseILj3072EfffffjLj1024EEEEELb1ELb0EEEvNS_9BwdParamsE,"",@"SHT_CUDA_INFO"
	.sectionflags	@""
	.align	4


	//----- nvinfo : EIATTR_CUDA_API_VERSION
	.align		4
        /*0000*/ 	.byte	0x04, 0x37
        /*0002*/ 	.short	(.L_4729 - .L_4728)
.L_4728:
        /*0004*/ 	.word	0x00000082


	//----- nvinfo : EIATTR_KPARAM_INFO
	.align		4
.L_4729:
        /*0008*/ 	.byte	0x04, 0x17
        /*000a*/ 	.short	(.L_4731 - .L_4730)
.L_4730:
        /*000c*/ 	.word	0x00000000
        /*0010*/ 	.short	0x0000
        /*0012*/ 	.short	0x0000
        /*0014*/ 	.byte	0x00, 0xf0, 0xa1, 0x04


	//----- nvinfo : EIATTR_SPARSE_MMA_MASK
	.align		4
.L_4731:
        /*0018*/ 	.byte	0x03, 0x50
        /*001a*/ 	.short	0x0000


	//----- nvinfo : EIATTR_MAXREG_COUNT
	.align		4
        /*001c*/ 	.byte	0x03, 0x1b
        /*001e*/ 	.short	0x0040


	//----- nvinfo : EIATTR_NUM_BARRIERS
	.align		4
        /*0020*/ 	.byte	0x02, 0x4c
        /*0022*/ 	.byte	0x01
	.zero		1


	//----- nvinfo : EIATTR_MERCURY_ISA_VERSION
	.align		4
        /*0024*/ 	.byte	0x03, 0x5f
        /*0026*/ 	.short	0x0101


	//----- nvinfo : EIATTR_COOP_GROUP_MASK_REGIDS
	.align		4
        /*0028*/ 	.byte	0x04, 0x29
        /*002a*/ 	.short	(.L_4733 - .L_4732)


	//   ....[0]....
.L_4732:
        /*002c*/ 	.word	0xffffffff


	//   ....[1]....
        /*0030*/ 	.word	0xffffffff


	//   ....[2]....
        /*0034*/ 	.word	0xffffffff


	//   ....[3]....
        /*0038*/ 	.word	0xffffffff


	//   ....[4]....
        /*003c*/ 	.word	0xffffffff


	//   ....[5]....
        /*0040*/ 	.word	0xffffffff


	//   ....[6]....
        /*0044*/ 	.word	0xffffffff


	//   ....[7]....
        /*0048*/ 	.word	0xffffffff


	//   ....[8]....
        /*004c*/ 	.word	0xffffffff


	//   ....[9]....
        /*0050*/ 	.word	0xffffffff


	//   ....[10]....
        /*0054*/ 	.word	0xffffffff


	//   ....[11]....
        /*0058*/ 	.word	0xffffffff


	//   ....[12]....
        /*005c*/ 	.word	0xffffffff


	//   ....[13]....
        /*0060*/ 	.word	0xffffffff


	//   ....[14]....
        /*0064*/ 	.word	0xffffffff


	//   ....[15]....
        /*0068*/ 	.word	0x05000014


	//   ....[16]....
        /*006c*/ 	.word	0x05000014


	//   ....[17]....
        /*0070*/ 	.word	0x05000014


	//   ....[18]....
        /*0074*/ 	.word	0x05000014


	//   ....[19]....
        /*0078*/ 	.word	0x05000014


	//   ....[20]....
        /*007c*/ 	.word	0x05000014


	//   ....[21]....
        /*0080*/ 	.word	0x05000014


	//   ....[22]....
        /*0084*/ 	.word	0x05000014


	//   ....[23]....
        /*0088*/ 	.word	0x05000014


	//   ....[24]....
        /*008c*/ 	.word	0x05000014


	//   ....[25]....
        /*0090*/ 	.word	0x05000014


	//   ....[26]....
        /*0094*/ 	.word	0x05000014


	//   ....[27]....
        /*0098*/ 	.word	0x05000014


	//   ....[28]....
        /*009c*/ 	.word	0x05000014


	//   ....[29]....
        /*00a0*/ 	.word	0x05000014


	//----- nvinfo : EIATTR_COOP_GROUP_INSTR_OFFSETS
	.align		4
.L_4733:
        /*00a4*/ 	.byte	0x04, 0x28
        /*00a6*/ 	.short	(.L_4735 - .L_4734)


	//   ....[0]....
.L_4734:
        /*00a8*/ 	.word	0x00000ad0


	//   ....[1]....
        /*00ac*/ 	.word	0x00000ae0


	//   ....[2]....
        /*00b0*/ 	.word	0x00000af0


	//   ....[3]....
        /*00b4*/ 	.word	0x00000b20


	//   ....[4]....
        /*00b8*/ 	.word	0x00000b40


	//   ....[5]....
        /*00bc*/ 	.word	0x00000b50


	//   ....[6]....
        /*00c0*/ 	.word	0x00000b90


	//   ....[7]....
        /*00c4*/ 	.word	0x00000ba0


	//   ....[8]....
        /*00c8*/ 	.word	0x00000bb0


	//   ....[9]....
        /*00cc*/ 	.word	0x00000be0


	//   ....[10]....
        /*00d0*/ 	.word	0x00000c00


	//   ....[11]....
        /*00d4*/ 	.word	0x00000c10


	//   ....[12]....
        /*00d8*/ 	.word	0x00000c40


	//   ....[13]....
        /*00dc*/ 	.word	0x00000c60


	//   ....[14]....
        /*00e0*/ 	.word	0x00000c70


	//   ....[15]....
        /*00e4*/ 	.word	0x00000ef0


	//   ....[16]....
        /*00e8*/ 	.word	0x00000f60


	//   ....[17]....
        /*00ec*/ 	.word	0x00000fd0


	//   ....[18]....
        /*00f0*/ 	.word	0x00001040


	//   ....[19]....
        /*00f4*/ 	.word	0x000010b0


	//   ....[20]....
        /*00f8*/ 	.word	0x00001110


	//   ....[21]....
        /*00fc*/ 	.word	0x00001180


	//   ....[22]....
        /*0100*/ 	.word	0x000011f0


	//   ....[23]....
        /*0104*/ 	.word	0x00001260


	//   ....[24]....
        /*0108*/ 	.word	0x000012d0


	//   ....[25]....
        /*010c*/ 	.word	0x00001330


	//   ....[26]....
        /*0110*/ 	.word	0x000013a0


	//   ....[27]....
        /*0114*/ 	.word	0x00001410


	//   ....[28]....
        /*0118*/ 	.word	0x00001480


	//   ....[29]....
        /*011c*/ 	.word	0x000014f0


	//----- nvinfo : EIATTR_EXIT_INSTR_OFFSETS
	.align		4
.L_4735:
        /*0120*/ 	.byte	0x04, 0x1c
        /*0122*/ 	.short	(.L_4737 - .L_4736)


	//   ....[0]....
.L_4736:
        /*0124*/ 	.word	0x00000070


	//   ....[1]....
        /*0128*/ 	.word	0x00000e90


	//----- nvinfo : EIATTR_MAX_THREADS
	.align		4
.L_4737:
        /*012c*/ 	.byte	0x04, 0x05
        /*012e*/ 	.short	(.L_4739 - .L_4738)
.L_4738:
        /*0130*/ 	.word	0x00000400
        /*0134*/ 	.word	0x00000001
        /*0138*/ 	.word	0x00000001


	//----- nvinfo : EIATTR_CRS_STACK_SIZE
	.align		4
.L_4739:
        /*013c*/ 	.byte	0x04, 0x1e
        /*013e*/ 	.short	(.L_4741 - .L_4740)
.L_4740:
        /*0140*/ 	.word	0x00000000


	//----- nvinfo : EIATTR_CBANK_PARAM_SIZE
	.align		4
.L_4741:
        /*0144*/ 	.byte	0x03, 0x19
        /*0146*/ 	.short	0x0128


	//----- nvinfo : EIATTR_PARAM_CBANK
	.align		4
        /*0148*/ 	.byte	0x04, 0x0a
        /*014a*/ 	.short	(.L_4743 - .L_4742)
	.align		4
.L_4742:
        /*014c*/ 	.word	index@(.nv.constant0._ZN10layer_norm22ln_bwd_finalize_kernelINS_22Kernel_traits_finalizeILj3072EfffffjLb1ELj1024ELj4ENS_18Kernel_traits_baseILj3072EfffffjLj1024EEEEELb1ELb0EEEvNS_9BwdParamsE)
        /*0150*/ 	.short	0x0210
        /*0152*/ 	.short	0x0128


	//----- nvinfo : EIATTR_SW_WAR
	.align		4
.L_4743:
        /*0154*/ 	.byte	0x04, 0x36
        /*0156*/ 	.short	(.L_4745 - .L_4744)
.L_4744:
        /*0158*/ 	.word	0x00000008
.L_4745:


//--------------------- .nv.info._ZN10layer_norm13ln_bwd_kernelINS_13Kernel_traitsIfffffjLj3072ELj1ELj1ELj4ELj16ENS_18Kernel_traits_baseILj3072EfffffjLj128EEEEELb1ELb1ELb1ELb0EEEvNS_9BwdParamsE --------------------------
	.section	.nv.info._ZN10layer_norm13ln_bwd_kernelINS_13Kernel_traitsIfffffjLj3072ELj1ELj1ELj4ELj16ENS_18Kernel_traits_baseILj3072EfffffjLj128EEEEELb1ELb1ELb1ELb0EEEvNS_9BwdParamsE,"",@"SHT_CUDA_INFO"
	.sectionflags	@""
	.align	4


	//----- nvinfo : EIATTR_CUDA_API_VERSION
	.align		4
        /*0000*/ 	.byte	0x04, 0x37
        /*0002*/ 	.short	(.L_4747 - .L_4746)
.L_4746:
        /*0004*/ 	.word	0x00000082


	//----- nvinfo : EIATTR_KPARAM_INFO
	.align		4
.L_4747:
        /*0008*/ 	.byte	0x04, 0x17
        /*000a*/ 	.short	(.L_4749 - .L_4748)
.L_4748:
        /*000c*/ 	.word	0x00000000
        /*0010*/ 	.short	0x0000
        /*0012*/ 	.short	0x0000
        /*0014*/ 	.byte	0x00, 0xf0, 0xa1, 0x04


	//----- nvinfo : EIATTR_SPARSE_MMA_MASK
	.align		4
.L_4749:
        /*0018*/ 	.byte	0x03, 0x50
        /*001a*/ 	.short	0x0000


	//----- nvinfo : EIATTR_MAXREG_COUNT
	.align		4
        /*001c*/ 	.byte	0x03, 0x1b
        /*001e*/ 	.short	0x00ff


	//----- nvinfo : EIATTR_NUM_BARRIERS
	.align		4
        /*0020*/ 	.byte	0x02, 0x4c
        /*0022*/ 	.byte	0x01
	.zero		1


	//----- nvinfo : EIATTR_MERCURY_ISA_VERSION
	.align		4
        /*0024*/ 	.byte	0x03, 0x5f
        /*0026*/ 	.short	0x0101


	//----- nvinfo : EIATTR_COOP_GROUP_MASK_REGIDS
	.align		4
        /*0028*/ 	.byte	0x04, 0x29
        /*002a*/ 	.short	(.L_4751 - .L_4750)


	//   ....[0]....
.L_4750:
        /*002c*/ 	.word	0xffffffff


	//   ....[1]....
        /*0030*/ 	.word	0xffffffff


	//   ....[2]....
        /*0034*/ 	.word	0xffffffff


	//   ....[3]....
        /*0038*/ 	.word	0xffffffff


	//   ....[4]....
        /*003c*/ 	.word	0xffffffff


	//   ....[5]....
        /*0040*/ 	.word	0xffffffff


	//   ....[6]....
        /*0044*/ 	.word	0xffffffff


	//   ....[7]....
        /*0048*/ 	.word	0xffffffff


	//   ....[8]....
        /*004c*/ 	.word	0xffffffff


	//   ....[9]....
        /*0050*/ 	.word	0xffffffff


	//   ....[10]....
        /*0054*/ 	.word	0x050000e3


	//   ....[11]....
        /*0058*/ 	.word	0x050000e3


	//   ....[12]....
        /*005c*/ 	.word	0x050000e3


	//   ....[13]....
        /*0060*/ 	.word	0x050000e3


	//   ....[14]....
        /*0064*/ 	.word	0x050000e3


	//   ....[15]....
        /*0068*/ 	.word	0x050000e3


	//   ....[16]....
        /*006c*/ 	.word	0x050000e3


	//   ....[17]....
        /*0070*/ 	.word	0x050000e3


	//   ....[18]....
        /*0074*/ 	.word	0x050000e3


	//   ....[19]....
        /*0078*/ 	.word	0x050000e3


	//----- nvinfo : EIATTR_COOP_GROUP_INSTR_OFFSETS
	.align		4
.L_4751:
        /*007c*/ 	.byte	0x04, 0x28
        /*007e*/ 	.short	(.L_4753 - .L_4752)


	//   ....[0]....
.L_4752:
        /*0080*/ 	.word	0x00002150


	//   ....[1]....
        /*0084*/ 	.word	0x00002160


	//   ....[2]....
        /*0088*/ 	.word	0x00002190


	//   ....[3]....
        /*008c*/ 	.word	0x000021a0


	//   ....[4]....
        /*0090*/ 	.word	0x000021d0


	//   ....[5]....
        /*0094*/ 	.word	0x000021e0


	//   ....[6]....
        /*0098*/ 	.word	0x00002210


	//   ....[7]....
        /*009c*/ 	.word	0x00002220


	//   ....[8]....
        /*00a0*/ 	.word	0x00002250


	//   ....[9]....
        /*00a4*/ 	.word	0x00002260


	//   ....[10]....
        /*00a8*/ 	.word	0x000057d0


	//   ....[11]....
        /*00ac*/ 	.word	0x00005820


	//   ....[12]....
        /*00b0*/ 	.word	0x00005890


	//   ....[13]....
        /*00b4*/ 	.word	0x000058f0


	//   ....[14]....
        /*00b8*/ 	.word	0x00005960


	//   ....[15]....
        /*00bc*/ 	.word	0x000059c0


	//   ....[16]....
        /*00c0*/ 	.word	0x00005a30


	//   ....[17]....
        /*00c4*/ 	.word	0x00005a90


	//   ....[18]....
        /*00c8*/ 	.word	0x00005b00


	//   ....[19]....
        /*00cc*/ 	.word	0x00005b60


	//----- nvinfo : EIATTR_EXIT_INSTR_OFFSETS
	.align		4
.L_4753:
        /*00d0*/ 	.byte	0x04, 0x1c
        /*00d2*/ 	.short	(.L_4755 - .L_4754)


	//   ....[0]....
.L_4754:
        /*00d4*/ 	.word	0x000056d0


	//   ....[1]....
        /*00d8*/ 	.word	0x00005770


	//----- nvinfo : EIATTR_MAX_THREADS
	.align		4
.L_4755:
        /*00dc*/ 	.byte	0x04, 0x05
        /*00de*/ 	.short	(.L_4757 - .L_4756)
.L_4756:
        /*00e0*/ 	.word	0x00000080
        /*00e4*/ 	.word	0x00000001
        /*00e8*/ 	.word	0x00000001


	//----- nvinfo : EIATTR_CRS_STACK_SIZE
	.align		4
.L_4757:
        /*00ec*/ 	.byte	0x04, 0x1e
        /*00ee*/ 	.short	(.L_4759 - .L_4758)
.L_4758:
        /*00f0*/ 	.word	0x00000000


	//----- nvinfo : EIATTR_CBANK_PARAM_SIZE
	.align		4
.L_4759:
        /*00f4*/ 	.byte	0x03, 0x19
        /*00f6*/ 	.short	0x0128


	//----- nvinfo : EIATTR_PARAM_CBANK
	.align		4
        /*00f8*/ 	.byte	0x04, 0x0a
        /*00fa*/ 	.short	(.L_4761 - .L_4760)
	.align		4
.L_4760:
        /*00fc*/ 	.word	index@(.nv.constant0._ZN10layer_norm13ln_bwd_kernelINS_13Kernel_traitsIfffffjLj3072ELj1ELj1ELj4ELj16ENS_18Kernel_traits_baseILj3072EfffffjLj128EEEEELb1ELb1ELb1ELb0EEEvNS_9BwdParamsE)
        /*0100*/ 	.short	0x0210
        /*0102*/ 	.short	0x0128


	//----- nvinfo : EIATTR_SW_WAR
	.align		4
.L_4761:
        /*0104*/ 	.byte	0x04, 0x36
        /*0106*/ 	.short	(.L_4763 - .L_4762)
.L_4762:
        /*0108*/ 	.word	0x00000008
.L_4763:


//--------------------- .nv.info._ZN10layer_norm22ln_bwd_finalize_kernelINS_22Kernel_traits_finalizeILj3072EfffffjLb1ELj1024ELj4ENS_18Kernel_traits_baseILj3072EfffffjLj1024EEEEELb1ELb1EEEvNS_9BwdParamsE --------------------------
	.section	.nv.info._ZN10layer_norm22ln_bwd_finalize_kernelINS_22Kernel_traits_finalizeILj3072EfffffjLb1ELj1024ELj4ENS_18Kernel_traits_baseILj3072EfffffjLj1024EEEEELb1ELb1EEEvNS_9BwdParamsE,"",@"SHT_CUDA_INFO"
	.sectionflags	@""
	.align	4


	//----- nvinfo : EIATTR_CUDA_API_VERSION
	.align		4
        /*0000*/ 	.byte	0x04, 0x37
        /*0002*/ 	.short	(.L_4765 - .L_4764)
.L_4764:
        /*0004*/ 	.word	0x00000082


	//----- nvinfo : EIATTR_KPARAM_INFO
	.align		4
.L_4765:
        /*0008*/ 	.byte	0x04, 0x17
        /*000a*/ 	.short	(.L_4767 - .L_4766)
.L_4766:
        /*000c*/ 	.word	0x00000000
        /*0010*/ 	.short	0x0000
        /*0012*/ 	.short	0x0000
        /*0014*/ 	.byte	0x00, 0xf0, 0xa1, 0x04


	//----- nvinfo : EIATTR_SPARSE_MMA_MASK
	.align		4
.L_4767:
        /*0018*/ 	.byte	0x03, 0x50
        /*001a*/ 	.short	0x0000


	//----- nvinfo : EIATTR_MAXREG_COUNT
	.align		4
        /*001c*/ 	.byte	0x03, 0x1b
        /*001e*/ 	.short	0x0040


	//----- nvinfo : EIATTR_NUM_BARRIERS
	.align		4
        /*0020*/ 	.byte	0x02, 0x4c
        /*0022*/ 	.byte	0x01
	.zero		1


	//----- nvinfo : EIATTR_MERCURY_ISA_VERSION
	.align		4
        /*0024*/ 	.byte	0x03, 0x5f
        /*0026*/ 	.short	0x0101


	//----- nvinfo : EIATTR_COOP_GROUP_MASK_REGIDS
	.align		4
        /*0028*/ 	.byte	0x04, 0x29
        /*002a*/ 	.short	(.L_4769 - .L_4768)


	//   ....[0]....
.L_4768:
        /*002c*/ 	.word	0xffffffff


	//   ....[1]....
        /*0030*/ 	.word	0xffffffff


	//   ....[2]....
        /*0034*/ 	.word	0xffffffff


	//   ....[3]....
        /*0038*/ 	.word	0xffffffff


	//   ....[4]....
        /*003c*/ 	.word	0xffffffff


	//   ....[5]....
        /*0040*/ 	.word	0xffffffff


	//   ....[6]....
        /*0044*/ 	.word	0xffffffff


	//   ....[7]....
        /*0048*/ 	.word	0xffffffff


	//   ....[8]....
        /*004c*/ 	.word	0xffffffff


	//   ....[9]....
        /*0050*/ 	.word	0xffffffff


	//   ....[10]....
        /*0054*/ 	.word	0xffffffff


	//   ....[11]....
        /*0058*/ 	.word	0xffffffff


	//   ....[12]....
        /*005c*/ 	.word	0xffffffff


	//   ....[13]....
        /*0060*/ 	.word	0xffffffff


	//   ....[14]....
        /*0064*/ 	.word	0xffffffff


	//   ....[15]....
        /*0068*/ 	.word	0x05000014


	//   ....[16]....
        /*006c*/ 	.word	0x05000014


	//   ....[17]....
        /*0070*/ 	.word	0x05000014


	//   ....[18]....
        /*0074*/ 	.word	0x05000014


	//   ....[19]....
        /*0078*/ 	.word	0x05000014


	//   ....[20]....
        /*007c*/ 	.word	0x05000014


	//   ....[21]....
        /*0080*/ 	.word	0x05000014


	//   ....[22]....
        /*0084*/ 	.word	0x05000014


	//   ....[23]....
        /*0088*/ 	.word	0x05000014


	//   ....[24]....
        /*008c*/ 	.word	0x05000014


	//   ....[25]....
        /*0090*/ 	.word	0x05000014


	//   ....[26]....
        /*0094*/ 	.word	0x05000014


	//   ....[27]....
        /*0098*/ 	.word	0x05000014


	//   ....[28]....
        /*009c*/ 	.word	0x05000014


	//   ....[29]....
        /*00a0*/ 	.word	0x05000014


	//----- nvinfo : EIATTR_COOP_GROUP_INSTR_OFFSETS
	.align		4
.L_4769:
        /*00a4*/ 	.byte	0x04, 0x28
        /*00a6*/ 	.short	(.L_4771 - .L_4770)


	//   ....[0]....
.L_4770:
        /*00a8*/ 	.word	0x00000ab0


	//   ....[1]....
        /*00ac*/ 	.word	0x00000ac0


	//   ....[2]....
        /*00b0*/ 	.word	0x00000ad0


	//   ....[3]....
        /*00b4*/ 	.word	0x00000b00


	//   ....[4]....
        /*00b8*/ 	.word	0x00000b20


	//   ....[5]....
        /*00bc*/ 	.word	0x00000b30


	//   ....[6]....
        /*00c0*/ 	.word	0x00000b60


	//   ....[7]....
        /*00c4*/ 	.word	0x00000b80


	//   ....[8]....
        /*00c8*/ 	.word	0x00000b90


	//   ....[9]....
        /*00cc*/ 	.word	0x00000bc0


	//   ....[10]....
        /*00d0*/ 	.word	0x00000be0


	//   ....[11]....
        /*00d4*/ 	.word	0x00000bf0


	//   ....[12]....
        /*00d8*/ 	.word	0x00000c20


	//   ....[13]....
        /*00dc*/ 	.word	0x00000c40


	//   ....[14]....
        /*00e0*/ 	.word	0x00000c50


	//   ....[15]....
        /*00e4*/ 	.word	0x00000eb0


	//   ....[16]....
        /*00e8*/ 	.word	0x00000f20


	//   ....[17]....
        /*00ec*/ 	.word	0x00000f90


	//   ....[18]....
        /*00f0*/ 	.word	0x00001000


	//   ....[19]....
        /*00f4*/ 	.word	0x00001070


	//   ....[20]....
        /*00f8*/ 	.word	0x000010d0


	//   ....[21]....
        /*00fc*/ 	.word	0x00001140


	//   ....[22]....
        /*0100*/ 	.word	0x000011b0


	//   ....[23]....
        /*0104*/ 	.word	0x00001220


	//   ....[24]....
        /*0108*/ 	.word	0x00001290


	//   ....[25]....
        /*010c*/ 	.word	0x000012f0


	//   ....[26]....
        /*0110*/ 	.word	0x00001360


	//   ....[27]....
        /*0114*/ 	.word	0x000013d0


	//   ....[28]....
        /*0118*/ 	.word	0x00001440


	//   ....[29]....
        /*011c*/ 	.word	0x000014b0


	//----- nvinfo : EIATTR_EXIT_INSTR_OFFSETS
	.align		4
.L_4771:
        /*0120*/ 	.byte	0x04, 0x1c
        /*0122*/ 	.short	(.L_4773 - .L_4772)


	//   ....[0]....
.L_4772:
        /*0124*/ 	.word	0x00000070


	//   ....[1]....
        /*0128*/ 	.word	0x00000e50


	//----- nvinfo : EIATTR_MAX_THREADS
	.align		4
.L_4773:
        /*012c*/ 	.byte	0x04, 0x05
        /*012e*/ 	.short	(.L_4775 - .L_4774)
.L_4774:
        /*0130*/ 	.word	0x00000400
        /*0134*/ 	.word	0x00000001
        /*0138*/ 	.word	0x00000001


	//----- nvinfo : EIATTR_CRS_STACK_SIZE
	.align		4
.L_4775:
        /*013c*/ 	.byte	0x04, 0x1e
        /*013e*/ 	.short	(.L_4777 - .L_4776)
.L_4776:
        /*0140*/ 	.word	0x00000000


	//----- nvinfo : EIATTR_CBANK_PARAM_SIZE
	.align		4
.L_4777:
        /*0144*/ 	.byte	0x03, 0x19
        /*0146*/ 	.short	0x0128


	//----- nvinfo : EIATTR_PARAM_CBANK
	.align		4
        /*0148*/ 	.byte	0x04, 0x0a
        /*014a*/ 	.short	(.L_4779 - .L_4778)
	.align		4
.L_4778:
        /*014c*/ 	.word	index@(.nv.constant0._ZN10layer_norm22ln_bwd_finalize_kernelINS_22Kernel_traits_finalizeILj3072EfffffjLb1ELj1024ELj4ENS_18Kernel_traits_baseILj3072EfffffjLj1024EEEEELb1ELb1EEEvNS_9BwdParamsE)
        /*0150*/ 	.short	0x0210
        /*0152*/ 	.short	0x0128


	//----- nvinfo : EIATTR_SW_WAR
	.align		4
.L_4779:
        /*0154*/ 	.byte	0x04, 0x36
        /*0156*/ 	.short	(.L_4781 - .L_4780)
.L_4780:
        /*0158*/ 	.word	0x00000008
.L_4781:


//--------------------- .nv.info._ZN10layer_norm13ln_bwd_kernelINS_13Kernel_traitsIfffffjLj3072ELj1ELj1ELj4ELj16ENS_18Kernel_traits_baseILj3072EfffffjLj128EEEEELb1ELb1ELb1ELb1EEEvNS_9BwdParamsE --------------------------
	.section	.nv.info._ZN10layer_norm13ln_bwd_kernelINS_13Kernel_traitsIfffffjLj3072ELj1ELj1ELj4ELj16ENS_18Kernel_traits_baseILj3072EfffffjLj128EEEEELb1ELb1ELb1ELb1EEEvNS_9BwdParamsE,"",@"SHT_CUDA_INFO"
	.sectionflags	@""
	.align	4


	//----- nvinfo : EIATTR_CUDA_API_VERSION
	.align		4
        /*0000*/ 	.byte	0x04, 0x37
        /*0002*/ 	.short	(.L_4783 - .L_4782)
.L_4782:
        /*0004*/ 	.word	0x00000082


	//----- nvinfo : EIATTR_KPARAM_INFO
	.align		4
.L_4783:
        /*0008*/ 	.byte	0x04, 0x17
        /*000a*/ 	.short	(.L_4785 - .L_4784)
.L_4784:
        /*000c*/ 	.word	0x00000000
        /*0010*/ 	.short	0x0000
        /*0012*/ 	.short	0x0000
        /*0014*/ 	.byte	0x00, 0xf0, 0xa1, 0x04


	//----- nvinfo : EIATTR_SPARSE_MMA_MASK
	.align		4
.L_4785:
        /*0018*/ 	.byte	0x03, 0x50
        /*001a*/ 	.short	0x0000


	//----- nvinfo : EIATTR_MAXREG_COUNT
	.align		4
        /*001c*/ 	.byte	0x03, 0x1b
        /*001e*/ 	.short	0x00ff


	//----- nvinfo : EIATTR_NUM_BARRIERS
	.align		4
        /*0020*/ 	.byte	0x02, 0x4c
        /*0022*/ 	.byte	0x01
	.zero		1


	//----- nvinfo : EIATTR_MERCURY_ISA_VERSION
	.align		4
        /*0024*/ 	.byte	0x03, 0x5f
        /*0026*/ 	.short	0x0101


	//----- nvinfo : EIATTR_COOP_GROUP_MASK_REGIDS
	.align		4
        /*0028*/ 	.byte	0x04, 0x29
        /*002a*/ 	.short	(.L_4787 - .L_4786)


	//   ....[0]....
.L_4786:
        /*002c*/ 	.word	0xffffffff


	//   ....[1]....
        /*0030*/ 	.word	0xffffffff


	//   ....[2]....
        /*0034*/ 	.word	0xffffffff


	//   ....[3]....
        /*0038*/ 	.word	0xffffffff


	//   ....[4]....
        /*003c*/ 	.word	0xffffffff


	//   ....[5]....
        /*0040*/ 	.word	0xffffffff


	//   ....[6]....
        /*0044*/ 	.word	0xffffffff


	//   ....[7]....
        /*0048*/ 	.word	0xffffffff


	//   ....[8]....
        /*004c*/ 	.word	0xffffffff


	//   ....[9]....
        /*0050*/ 	.word	0xffffffff


	//   ....[10]....
        /*0054*/ 	.word	0x050000c9


	//   ....[11]....
        /*0058*/ 	.word	0x050000c9


	//   ....[12]....
        /*005c*/ 	.word	0x050000c9


	//   ....[13]....
        /*0060*/ 	.word	0x050000c9


	//   ....[14]....
        /*0064*/ 	.word	0x050000c9


	//   ....[15]....
        /*0068*/ 	.word	0x050000c9


	//   ....[16]....
        /*006c*/ 	.word	0x050000c9


	//   ....[17]....
        /*0070*/ 	.word	0x050000c9


	//   ....[18]....
        /*0074*/ 	.word	0x050000c9


	//   ....[19]....
        /*0078*/ 	.word	0x050000c9


	//----- nvinfo : EIATTR_COOP_GROUP_INSTR_OFFSETS
	.align		4
.L_4787:
        /*007c*/ 	.byte	0x04, 0x28
        /*007e*/ 	.short	(.L_4789 - .L_4788)


	//   ....[0]....
.L_4788:
        /*0080*/ 	.word	0x00001b00


	//   ....[1]....
        /*0084*/ 	.word	0x00001b10


	//   ....[2]....
        /*0088*/ 	.word	0x00001b40


	//   ....[3]....
        /*008c*/ 	.word	0x00001b50


	//   ....[4]....
        /*0090*/ 	.word	0x00001b80


	//   ....[5]....
        /*0094*/ 	.word	0x00001b90


	//   ....[6]....
        /*0098*/ 	.word	0x00001bc0


	//   ....[7]....
        /*009c*/ 	.word	0x00001bd0


	//   ....[8]....
        /*00a0*/ 	.word	0x00001c00


	//   ....[9]....
        /*00a4*/ 	.word	0x00001c10


	//   ....[10]....
        /*00a8*/ 	.word	0x000049f0


	//   ....[11]....
        /*00ac*/ 	.word	0x00004a40


	//   ....[12]....
        /*00b0*/ 	.word	0x00004ab0


	//   ....[13]....
        /*00b4*/ 	.word	0x00004b10


	//   ....[14]....
        /*00b8*/ 	.word	0x00004b80


	//   ....[15]....
        /*00bc*/ 	.word	0x00004be0


	//   ....[16]....
        /*00c0*/ 	.word	0x00004c50


	//   ....[17]....
        /*00c4*/ 	.word	0x00004cb0


	//   ....[18]....
        /*00c8*/ 	.word	0x00004d20


	//   ....[19]....
        /*00cc*/ 	.word	0x00004d80


	//----- nvinfo : EIATTR_EXIT_INSTR_OFFSETS
	.align		4
.L_4789:
        /*00d0*/ 	.byte	0x04, 0x1c
        /*00d2*/ 	.short	(.L_4791 - .L_4790)


	//   ....[0]....
.L_4790:
        /*00d4*/ 	.word	0x00004990


	//----- nvinfo : EIATTR_MAX_THREADS
	.align		4
.L_4791:
        /*00d8*/ 	.byte	0x04, 0x05
        /*00da*/ 	.short	(.L_4793 - .L_4792)
.L_4792:
        /*00dc*/ 	.word	0x00000080
        /*00e0*/ 	.word	0x00000001
        /*00e4*/ 	.word	0x00000001


	//----- nvinfo : EIATTR_CRS_STACK_SIZE
	.align		4
.L_4793:
        /*00e8*/ 	.byte	0x04, 0x1e
        /*00ea*/ 	.short	(.L_4795 - .L_4794)
.L_4794:
        /*00ec*/ 	.word	0x00000000


	//----- nvinfo : EIATTR_CBANK_PARAM_SIZE
	.align		4
.L_4795:
        /*00f0*/ 	.byte	0x03, 0x19
        /*00f2*/ 	.short	0x0128


	//----- nvinfo : EIATTR_PARAM_CBANK
	.align		4
        /*00f4*/ 	.byte	0x04, 0x0a
        /*00f6*/ 	.short	(.L_4797 - .L_4796)
	.align		4
.L_4796:
        /*00f8*/ 	.word	index@(.nv.constant0._ZN10layer_norm13ln_bwd_kernelINS_13Kernel_traitsIfffffjLj3072ELj1ELj1ELj4ELj16ENS_18Kernel_traits_baseILj3072EfffffjLj128EEEEELb1ELb1ELb1ELb1EEEvNS_9BwdParamsE)
        /*00fc*/ 	.short	0x0210
        /*00fe*/ 	.short	0x0128


	//----- nvinfo : EIATTR_SW_WAR
	.align		4
.L_4797:
        /*0100*/ 	.byte	0x04, 0x36
        /*0102*/ 	.short	(.L_4799 - .L_4798)
.L_4798:
        /*0104*/ 	.word	0x00000008
.L_4799:


//--------------------- .nv.callgraph             --------------------------
	.section	.nv.callgraph,"",@"SHT_CUDA_CALLGRAPH"
	.align	4
	.sectionentsize	8
	.align		4
        /*0000*/ 	.word	0x00000000
	.align		4
        /*0004*/ 	.word	0xffffffff
	.align		4
        /*0008*/ 	.word	0x00000000
	.align		4
        /*000c*/ 	.word	0xfffffffe
	.align		4
        /*0010*/ 	.word	0x00000000
	.align		4
        /*0014*/ 	.word	0xfffffffd
	.align		4
        /*0018*/ 	.word	0x00000000
	.align		4
        /*001c*/ 	.word	0xfffffffc


//--------------------- .text._ZN10layer_norm13ln_bwd_kernelINS_13Kernel_traitsI13__nv_bfloat16S2_S2_S2_fjLj3072ELj1ELj1ELj4ELj16ENS_18Kernel_traits_baseILj3072ES2_S2_S2_S2_fjLj128EEEEELb0ELb0ELb0ELb0EEEvNS_9BwdParamsE --------------------------
	.section	.text._ZN10layer_norm13ln_bwd_kernelINS_13Kernel_traitsI13__nv_bfloat16S2_S2_S2_fjLj3072ELj1ELj1ELj4ELj16ENS_18Kernel_traits_baseILj3072ES2_S2_S2_S2_fjLj128EEEEELb0ELb0ELb0ELb0EEEvNS_9BwdParamsE,"ax",@progbits
	.align	128
        .global         _ZN10layer_norm13ln_bwd_kernelINS_13Kernel_traitsI13__nv_bfloat16S2_S2_S2_fjLj3072ELj1ELj1ELj4ELj16ENS_18Kernel_traits_baseILj3072ES2_S2_S2_S2_fjLj128EEEEELb0ELb0ELb0ELb0EEEvNS_9BwdParamsE
        .type           _ZN10layer_norm13ln_bwd_kernelINS_13Kernel_traitsI13__nv_bfloat16S2_S2_S2_fjLj3072ELj1ELj1ELj4ELj16ENS_18Kernel_traits_baseILj3072ES2_S2_S2_S2_fjLj128EEEEELb0ELb0ELb0ELb0EEEvNS_9BwdParamsE,@function
        .size           _ZN10layer_norm13ln_bwd_kernelINS_13Kernel_traitsI13__nv_bfloat16S2_S2_S2_fjLj3072ELj1ELj1ELj4ELj16ENS_18Kernel_traits_baseILj3072ES2_S2_S2_S2_fjLj128EEEEELb0ELb0ELb0ELb0EEEvNS_9BwdParamsE,(.L_x_11259 - _ZN10layer_norm13ln_bwd_kernelINS_13Kernel_traitsI13__nv_bfloat16S2_S2_S2_fjLj3072ELj1ELj1ELj4ELj16ENS_18Kernel_traits_baseILj3072ES2_S2_S2_S2_fjLj128EEEEELb0ELb0ELb0ELb0EEEvNS_9BwdParamsE)
        .other          _ZN10layer_norm13ln_bwd_kernelINS_13Kernel_traitsI13__nv_bfloat16S2_S2_S2_fjLj3072ELj1ELj1ELj4ELj16ENS_18Kernel_traits_baseILj3072ES2_S2_S2_S2_fjLj128EEEEELb0ELb0ELb0ELb0EEEvNS_9BwdParamsE,@"STO_CUDA_ENTRY STV_DEFAULT"
_ZN10layer_norm13ln_bwd_kernelINS_13Kernel_traitsI13__nv_bfloat16S2_S2_S2_fjLj3072ELj1ELj1ELj4ELj16ENS_18Kernel_traits_baseILj3072ES2_S2_S2_S2_fjLj128EEEEELb0ELb0ELb0ELb0EEEvNS_9BwdParamsE:
.text._ZN10layer_norm13ln_bwd_kernelINS_13Kernel_traitsI13__nv_bfloat16S2_S2_S2_fjLj3072ELj1ELj1ELj4ELj16ENS_18Kernel_traits_baseILj3072ES2_S2_S2_S2_fjLj128EEEEELb0ELb0ELb0ELb0EEEvNS_9BwdParamsE:
[----:B------:R-:W-:Y:S01]  /*0000*/  LDC R1, c[0x0][0x28] ;  /* 0x00000a00ff017b82 */ /* 0x000fe20000000800 */
[----:B------:R-:W0:Y:S01]  /*0010*/  S2R R98, SR_TID.X ;  /* 0x0000000000627919 */ /* 0x000e220000002100 */
[----:B------:R-:W-:-:S06]  /*0020*/  ULDC UR4, c[0x0][0x218] ;  /* 0x0000860000047ab9 */ /* 0x000fcc0000000800 */
[----:B------:R-:W1:Y:S01]  /*0030*/  S2UR UR6, SR_CTAID.X ;  /* 0x00000000000679c3 */ /* 0x000e620000002500 */
[----:B------:R-:W-:Y:S01]  /*0040*/  MOV R102, UR4 ;  /* 0x0000000400667c02 */ /* 0x000fe20008000f00 */
[----:B------:R-:W-:Y:S01]  /*0050*/  ULDC.64 UR4, c[0x0][0x208] ;  /* 0x0000820000047ab9 */ /* 0x000fe20000000a00 */
[----:B------:R-:W-:Y:S01]  /*0060*/  ULDC UR7, c[0x0][0x214] ;  /* 0x0000850000077ab9 */ /* 0x000fe20000000800 */
[----:B------:R-:W-:Y:S01]  /*0070*/  ULDC UR18, c[0x0][0x218] ;  /* 0x0000860000127ab9 */ /* 0x000fe20000000800 */
[----:B------:R-:W-:Y:S01]  /*0080*/  SHF.R.S32.HI R3, RZ, 0x1f, R102 ;  /* 0x0000001fff037819 */ /* 0x000fe20000011466 */
[----:B------:R-:W-:Y:S01]  /*0090*/  ULDC.U8 UR8, c[0x0][0x2a0] ;  /* 0x0000a80000087ab9 */ /* 0x000fe20000000000 */
[----:B------:R-:W-:Y:S01]  /*00a0*/  ULDC UR9, c[0x0][0x290] ;  /* 0x0000a40000097ab9 */ /* 0x000fe20000000800 */
[----:B------:R-:W-:Y:S01]  /*00b0*/  ULDC.64 UR10, c[0x0][0x2c8] ;  /* 0x0000b200000a7ab9 */ /* 0x000fe20000000a00 */
[----:B------:R-:W-:Y:S01]  /*00c0*/  LEA.HI R3, R3, R102, RZ, 0x3 ;  /* 0x0000006603037211 */ /* 0x000fe200078f18ff */
[----:B------:R-:W-:Y:S01]  /*00d0*/  ULDC.64 UR12, c[0x0][0x238] ;  /* 0x00008e00000c7ab9 */ /* 0x000fe20000000a00 */
[----:B------:R-:W-:Y:S01]  /*00e0*/  ULDC.64 UR14, c[0x0][0x308] ;  /* 0x0000c200000e7ab9 */ /* 0x000fe20000000a00 */
[----:B------:R-:W-:Y:S01]  /*00f0*/  ULDC.64 UR16, c[0x0][0x210] ;  /* 0x0000840000107ab9 */ /* 0x000fe20000000a00 */
[----:B0-----:R-:W-:-:S04]  /*0100*/  LOP3.LUT R100, R98, 0x7f, RZ, 0xc0, !PT ;  /* 0x0000007f62647812 */ /* 0x001fc800078ec0ff */
[----:B------:R-:W-:Y:S02]  /*0110*/  LOP3.LUT R0, R100, 0x7f, RZ, 0x3c, !PT ;  /* 0x0000007f64007812 */ /* 0x000fe400078e3cff */
[----:B------:R-:W-:Y:S02]  /*0120*/  MOV R19, R100 ;  /* 0x0000006400137202 */ /* 0x000fe40000000f00 */
[----:B------:R-:W-:-:S04]  /*0130*/  LEA.HI.SX32 R0, R3, R0, 0x1d ;  /* 0x0000000003007211 */ /* 0x000fc800078feaff */
[C---:B------:R-:W-:Y:S02]  /*0140*/  LOP3.LUT P3, RZ, R0.reuse, 0xffffff80, RZ, 0xc0, !PT ;  /* 0xffffff8000ff7812 */ /* 0x040fe4000786c0ff */
[C---:B------:R-:W-:Y:S02]  /*0150*/  ISETP.GE.U32.AND P2, PT, R0.reuse, 0x100, PT ;  /* 0x000001000000780c */ /* 0x040fe40003f46070 */
[----:B------:R-:W-:-:S09]  /*0160*/  ISETP.GE.U32.AND P1, PT, R0, 0x180, PT ;  /* 0x000001800000780c */ /* 0x000fd20003f26070 */
[----:B------:R-:W0:Y:S08]  /*0170*/  @P3 LDC.64 R2, c[0x0][0x260] ;  /* 0x00009800ff023b82 */ /* 0x000e300000000a00 */
[----:B------:R-:W2:Y:S08]  /*0180*/  @P2 LDC.64 R12, c[0x0][0x260] ;  /* 0x00009800ff0c2b82 */ /* 0x000eb00000000a00 */
[----:B------:R-:W3:Y:S01]  /*0190*/  @P1 LDC.64 R16, c[0x0][0x260] ;  /* 0x00009800ff101b82 */ /* 0x000ee20000000a00 */
[C---:B0-----:R-:W-:Y:S01]  /*01a0*/  @P3 IMAD.WIDE.U32 R2, R19.reuse, 0x10, R2 ;  /* 0x0000001013023825 */ /* 0x041fe200078e0002 */
[----:B------:R-:W-:-:S04]  /*01b0*/  @P3 LOP3.LUT R19, R19, 0x80, RZ, 0xfc, !PT ;  /* 0x0000008013133812 */ /* 0x000fc800078efcff */
[----:B------:R-:W5:Y:S01]  /*01c0*/  @P3 LDG.E.128 R24, desc[UR4][R2.64] ;  /* 0x0000000402183981 */ /* 0x000f62000c1e1d00 */
[C---:B--2---:R-:W-:Y:S01]  /*01d0*/  @P2 IMAD.WIDE.U32 R14, R19.reuse, 0x10, R12 ;  /* 0x00000010130e2825 */ /* 0x044fe200078e000c */
[----:B------:R-:W-:-:S04]  /*01e0*/  @P2 IADD3 R19, R19, 0x80, RZ ;  /* 0x0000008013132810 */ /* 0x000fc80007ffe0ff */
[----:B------:R-:W5:Y:S01]  /*01f0*/  @P2 LDG.E.128 R8, desc[UR4][R14.64] ;  /* 0x000000040e082981 */ /* 0x000f62000c1e1d00 */
[----:B---3--:R-:W-:-:S05]  /*0200*/  @P1 IMAD.WIDE.U32 R12, R19, 0x10, R16 ;  /* 0x00000010130c1825 */ /* 0x008fca00078e0010 */
[----:B------:R1:W5:Y:S02]  /*0210*/  @P1 LDG.E.128 R4, desc[UR4][R12.64] ;  /* 0x000000040c041981 */ /* 0x000364000c1e1d00 */
[----:B-1----:R-:W-:-:S04]  /*0220*/  LEA.HI R13, R98, UR6, RZ, 0x19 ;  /* 0x00000006620d7c11 */ /* 0x002fc8000f8fc8ff */
[----:B------:R-:W-:Y:S02]  /*0230*/  ISETP.GE.AND P0, PT, R13, UR7, PT ;  /* 0x000000070d007c0c */ /* 0x000fe4000bf06270 */
[----:B------:R-:W-:Y:S02]  /*0240*/  CS2R R28, SRZ ;  /* 0x00000000001c7805 */ /* 0x000fe4000001ff00 */
[----:B------:R-:W-:Y:S02]  /*0250*/  CS2R R30, SRZ ;  /* 0x00000000001e7805 */ /* 0x000fe4000001ff00 */
[----:B------:R-:W-:Y:S02]  /*0260*/  CS2R R32, SRZ ;  /* 0x0000000000207805 */ /* 0x000fe4000001ff00 */
[----:B------:R-:W-:Y:S02]  /*0270*/  CS2R R34, SRZ ;  /* 0x0000000000227805 */ /* 0x000fe4000001ff00 */
[----:B------:R-:W-:-:S02]  /*0280*/  CS2R R56, SRZ ;  /* 0x0000000000387805 */ /* 0x000fc4000001ff00 */
[----:B------:R-:W-:Y:S02]  /*0290*/  CS2R R58, SRZ ;  /* 0x00000000003a7805 */ /* 0x000fe4000001ff00 */
        /* <DEDUP_REMOVED lines=17> */
[----:B------:R-:W-:Y:S01]  /*03b0*/  CS2R R70, SRZ ;  /* 0x0000000000467805 */ /* 0x000fe2000001ff00 */
[----:B------:R-:W-:Y:S06]  /*03c0*/  @P0 BRA `(.L_x_0) ;  /* 0x00000028006c0947 */ /* 0x000fec0003800000 */
[----:B------:R-:W-:Y:S01]  /*03d0*/  ULDC.64 UR6, c[0x0][0x270] ;  /* 0x00009c0000067ab9 */ /* 0x000fe20000000a00 */
[C---:B-----5:R-:W-:Y:S01]  /*03e0*/  @P3 PRMT R12, R24.reuse, 0x7632, R12 ;  /* 0x00007632180c3816 */ /* 0x060fe2000000000c */
[----:B------:R-:W-:Y:S01]  /*03f0*/  HFMA2.MMA R122, -RZ, RZ, 0, 5.9604644775390625e-08 ;  /* 0x00000001ff7a7435 */ /* 0x000fe200000001ff */
[----:B------:R-:W-:Y:S02]  /*0400*/  SHF.L.U32 R97, R24, 0x10, RZ ;  /* 0x0000001018617819 */ /* 0x000fe400000006ff */
[C---:B------:R-:W-:Y:S02]  /*0410*/  @P3 PRMT R0, R25.reuse, 0x7632, R0 ;  /* 0x0000763219003816 */ /* 0x040fe40000000000 */
[----:B------:R-:W-:Y:S02]  /*0420*/  SHF.L.U32 R96, R25, 0x10, RZ ;  /* 0x0000001019607819 */ /* 0x000fe400000006ff */
[C---:B------:R-:W-:Y:S02]  /*0430*/  @P3 PRMT R2, R26.reuse, 0x7632, R2 ;  /* 0x000076321a023816 */ /* 0x040fe40000000002 */
[----:B------:R-:W-:-:S02]  /*0440*/  SHF.L.U32 R23, R26, 0x10, RZ ;  /* 0x000000101a177819 */ /* 0x000fc400000006ff */
[C---:B------:R-:W-:Y:S02]  /*0450*/  @P3 PRMT R3, R27.reuse, 0x7632, R3 ;  /* 0x000076321b033816 */ /* 0x040fe40000000003 */
[----:B------:R-:W-:Y:S02]  /*0460*/  SHF.L.U32 R22, R27, 0x10, RZ ;  /* 0x000000101b167819 */ /* 0x000fe400000006ff */
[----:B------:R-:W-:Y:S02]  /*0470*/  @P2 PRMT R24, R8, 0x7632, R24 ;  /* 0x0000763208182816 */ /* 0x000fe40000000018 */
[----:B------:R-:W-:Y:S02]  /*0480*/  @P2 PRMT R25, R9, 0x7632, R25 ;  /* 0x0000763209192816 */ /* 0x000fe40000000019 */
[----:B------:R-:W-:Y:S02]  /*0490*/  @P2 PRMT R26, R10, 0x7632, R26 ;  /* 0x000076320a1a2816 */ /* 0x000fe4000000001a */
[----:B------:R-:W-:-:S02]  /*04a0*/  @P2 PRMT R27, R11, 0x7632, R27 ;  /* 0x000076320b1b2816 */ /* 0x000fc4000000001b */
[----:B------:R-:W-:Y:S02]  /*04b0*/  @P1 PRMT R36, R4, 0x7632, R36 ;  /* 0x0000763204241816 */ /* 0x000fe40000000024 */
[----:B------:R-:W-:Y:S02]  /*04c0*/  @P1 PRMT R37, R5, 0x7632, R37 ;  /* 0x0000763205251816 */ /* 0x000fe40000000025 */
[----:B------:R-:W-:Y:S02]  /*04d0*/  @P1 PRMT R38, R6, 0x7632, R38 ;  /* 0x0000763206261816 */ /* 0x000fe40000000026 */
[----:B------:R-:W-:Y:S02]  /*04e0*/  ISETP.NE.U32.AND P0, PT, RZ, UR6, PT ;  /* 0x00000006ff007c0c */ /* 0x000fe4000bf05070 */
[----:B------:R-:W-:Y:S02]  /*04f0*/  @P1 PRMT R39, R7, 0x7632, R39 ;  /* 0x0000763207271816 */ /* 0x000fe40000000027 */
[----:B------:R-:W-:-:S02]  /*0500*/  SHF.L.U32 R20, R9, 0x10, RZ ;  /* 0x0000001009147819 */ /* 0x000fc400000006ff */
[----:B------:R-:W-:Y:S02]  /*0510*/  SHF.L.U32 R19, R10, 0x10, RZ ;  /* 0x000000100a137819 */ /* 0x000fe400000006ff */
[----:B------:R-:W-:Y:S02]  /*0520*/  SHF.L.U32 R18, R11, 0x10, RZ ;  /* 0x000000100b127819 */ /* 0x000fe400000006ff */
[----:B------:R-:W-:Y:S02]  /*0530*/  SHF.L.U32 R21, R8, 0x10, RZ ;  /* 0x0000001008157819 */ /* 0x000fe400000006ff */
[----:B------:R-:W-:Y:S02]  /*0540*/  SHF.L.U32 R17, R4, 0x10, RZ ;  /* 0x0000001004117819 */ /* 0x000fe400000006ff */
[----:B------:R-:W-:Y:S02]  /*0550*/  SHF.L.U32 R16, R5, 0x10, RZ ;  /* 0x0000001005107819 */ /* 0x000fe400000006ff */
[----:B------:R-:W-:-:S02]  /*0560*/  SHF.L.U32 R15, R6, 0x10, RZ ;  /* 0x00000010060f7819 */ /* 0x000fc400000006ff */
[----:B------:R-:W-:Y:S02]  /*0570*/  SHF.L.U32 R14, R7, 0x10, RZ ;  /* 0x00000010070e7819 */ /* 0x000fe400000006ff */
[----:B------:R-:W-:Y:S02]  /*0580*/  SHF.L.U32 R11, R0, 0x10, RZ ;  /* 0x00000010000b7819 */ /* 0x000fe400000006ff */
[----:B------:R-:W-:Y:S02]  /*0590*/  SHF.L.U32 R10, R2, 0x10, RZ ;  /* 0x00000010020a7819 */ /* 0x000fe400000006ff */
[----:B------:R-:W-:Y:S02]  /*05a0*/  SHF.L.U32 R9, R3, 0x10, RZ ;  /* 0x0000001003097819 */ /* 0x000fe400000006ff */
[----:B------:R-:W-:Y:S02]  /*05b0*/  ISETP.NE.AND.EX P0, PT, RZ, UR7, PT, P0 ;  /* 0x00000007ff007c0c */ /* 0x000fe4000bf05300 */
[----:B------:R-:W-:-:S02]  /*05c0*/  MOV R29, RZ ;  /* 0x000000ff001d7202 */ /* 0x000fc40000000f00 */
        /* <DEDUP_REMOVED lines=8> */
[----:B------:R-:W-:-:S07]  /*0650*/  SHF.L.U32 R0, R39, 0x10, RZ ;  /* 0x0000001027007819 */ /* 0x000fce00000006ff */
.L_x_14:
[----:B012---:R-:W0:Y:S01]  /*0660*/  @P0 LDC.64 R88, c[0x0][0x270] ;  /* 0x00009c00ff580b82 */ /* 0x007e220000000a00 */
[----:B------:R-:W-:-:S07]  /*0670*/  SHF.R.S32.HI R92, RZ, 0x1f, R13 ;  /* 0x0000001fff5c7819 */ /* 0x000fce000001140d */
[----:B------:R-:W1:Y:S01]  /*0680*/  LDC.64 R90, c[0x0][0x250] ;  /* 0x00009400ff5a7b82 */ /* 0x000e620000000a00 */
[----:B0-----:R-:W-:-:S04]  /*0690*/  @P0 LEA R88, P4, R13, R88, 0x1 ;  /* 0x000000580d580211 */ /* 0x001fc800078808ff */
[----:B------:R-:W-:-:S03]  /*06a0*/  @P0 LEA.HI.X R89, R13, R89, R92, 0x1, P4 ;  /* 0x000000590d590211 */ /* 0x000fc600020f0c5c */
[----:B------:R-:W0:Y:S01]  /*06b0*/  LDC.64 R92, c[0x0][0x258] ;  /* 0x00009600ff5c7b82 */ /* 0x000e220000000a00 */
[C---:B-1----:R-:W-:Y:S01]  /*06c0*/  IMAD.WIDE R90, R13.reuse, 0x4, R90 ;  /* 0x000000040d5a7825 */ /* 0x042fe200078e025a */
[----:B------:R1:W5:Y:S05]  /*06d0*/  @P0 LDG.E.U16 R152, desc[UR4][R88.64] ;  /* 0x0000000458980981 */ /* 0x00036a000c1e1500 */
[----:B------:R-:W2:Y:S01]  /*06e0*/  LDG.E R90, desc[UR4][R90.64] ;  /* 0x000000045a5a7981 */ /* 0x000ea2000c1e1900 */
[----:B0-----:R-:W-:-:S05]  /*06f0*/  IMAD.WIDE R92, R13, 0x4, R92 ;  /* 0x000000040d5c7825 */ /* 0x001fca00078e025c */
[----:B------:R1:W5:Y:S01]  /*0700*/  LDG.E R101, desc[UR4][R92.64] ;  /* 0x000000045c657981 */ /* 0x000362000c1e1900 */
[----:B------:R-:W-:-:S05]  /*0710*/  MOV R102, UR18 ;  /* 0x0000001200667c02 */ /* 0x000fca0008000f00 */
[----:B------:R-:W-:Y:S01]  /*0720*/  IMAD R94, R13, R102, RZ ;  /* 0x000000660d5e7224 */ /* 0x000fe200078e02ff */
[----:B------:R-:W-:-:S04]  /*0730*/  LOP3.LUT R100, R98, 0x7f, RZ, 0xc0, !PT ;  /* 0x0000007f62647812 */ /* 0x000fc800078ec0ff */
[----:B------:R-:W-:-:S04]  /*0740*/  SHF.R.S32.HI R95, RZ, 0x1f, R94 ;  /* 0x0000001fff5f7819 */ /* 0x000fc8000001145e */
[----:B------:R-:W-:Y:S01]  /*0750*/  LEA.HI R95, R95, R94, RZ, 0x3 ;  /* 0x0000005e5f5f7211 */ /* 0x000fe200078f18ff */
[----:B------:R-:W-:Y:S01]  /*0760*/  BSSY B0, `(.L_x_1) ;  /* 0x0000064000007945 */ /* 0x000fe20003800000 */
[----:B------:R-:W-:Y:S02]  /*0770*/  ISETP.NE.AND P5, PT, RZ, UR8, PT ;  /* 0x00000008ff007c0c */ /* 0x000fe4000bfa5270 */
[----:B------:R-:W-:Y:S02]  /*0780*/  LEA.HI.SX32 R99, R95, R100, 0x1d ;  /* 0x000000645f637211 */ /* 0x000fe400078feaff */
[----:B------:R-:W-:Y:S02]  /*0790*/  MOV R155, RZ ;  /* 0x000000ff009b7202 */ /* 0x000fe40000000f00 */
[----:B------:R-:W-:Y:S02]  /*07a0*/  MOV R156, RZ ;  /* 0x000000ff009c7202 */ /* 0x000fe40000000f00 */
[----:B------:R-:W-:-:S02]  /*07b0*/  MOV R154, R99 ;  /* 0x00000063009a7202 */ /* 0x000fc40000000f00 */
[----:B--2---:R-:W-:Y:S01]  /*07c0*/  FSEL R123, R90, RZ, !P5 ;  /* 0x000000ff5a7b7208 */ /* 0x004fe20006800000 */
[----:B-1----:R-:W-:Y:S06]  /*07d0*/  @!P3 BRA `(.L_x_2) ;  /* 0x000000040070b947 */ /* 0x002fec0003800000 */
[----:B------:R-:W0:Y:S01]  /*07e0*/  LDC.64 R92, c[0x0][0x2b8] ;  /* 0x0000ae00ff5c7b82 */ /* 0x000e220000000a00 */
[----:B------:R-:W-:-:S04]  /*07f0*/  LEA R88, P4, R99, UR12, 0x4 ;  /* 0x0000000c63587c11 */ /* 0x000fc8000f8820ff */
[----:B------:R-:W-:-:S06]  /*0800*/  LEA.HI.X R89, R99, UR13, RZ, 0x4, P4 ;  /* 0x0000000d63597c11 */ /* 0x000fcc000a0f24ff */
[----:B------:R-:W2:Y:S01]  /*0810*/  LDG.E.128 R88, desc[UR4][R88.64] ;  /* 0x0000000458587981 */ /* 0x000ea2000c1e1d00 */
[----:B0-----:R-:W-:-:S06]  /*0820*/  IMAD.WIDE.U32 R92, R99, 0x10, R92 ;  /* 0x00000010635c7825 */ /* 0x001fcc00078e005c */
[----:B------:R-:W3:Y:S01]  /*0830*/  LDG.E.128 R92, desc[UR4][R92.64] ;  /* 0x000000045c5c7981 */ /* 0x000ee2000c1e1d00 */
[----:B------:R-:W-:-:S04]  /*0840*/  ISETP.NE.U32.AND P4, PT, RZ, UR10, PT ;  /* 0x0000000aff007c0c */ /* 0x000fc8000bf85070 */
[----:B------:R-:W-:-:S13]  /*0850*/  ISETP.NE.AND.EX P4, PT, RZ, UR11, PT, P4 ;  /* 0x0000000bff007c0c */ /* 0x000fda000bf85340 */
[----:B------:R-:W-:-:S04]  /*0860*/  @P4 LEA R138, P5, R99, UR10, 0x4 ;  /* 0x0000000a638a4c11 */ /* 0x000fc8000f8a20ff */
[----:B------:R-:W-:-:S05]  /*0870*/  @P4 LEA.HI.X R139, R99, UR11, RZ, 0x4, P5 ;  /* 0x0000000b638b4c11 */ /* 0x000fca000a8f24ff */
[----:B------:R0:W5:Y:S01]  /*0880*/  @P4 LDG.E.128 R72, desc[UR4][R138.64] ;  /* 0x000000048a484981 */ /* 0x000162000c1e1d00 */
[----:B------:R-:W-:Y:S02]  /*0890*/  IADD3 R154, R99, 0x80, RZ ;  /* 0x00000080639a7810 */ /* 0x000fe40007ffe0ff */
[----:B--2---:R-:W-:Y:S01]  /*08a0*/  SHF.L.U32 R140, R88, 0x10, RZ ;  /* 0x00000010588c7819 */ /* 0x004fe200000006ff */
[----:B------:R-:W-:Y:S01]  /*08b0*/  IMAD.U32 R146, R90, 0x10000, RZ ;  /* 0x000100005a927824 */ /* 0x000fe200078e00ff */
[----:B------:R-:W-:Y:S02]  /*08c0*/  PRMT R141, R88, 0x7632, R141 ;  /* 0x00007632588d7816 */ /* 0x000fe4000000008d */
[----:B------:R-:W-:Y:S01]  /*08d0*/  PRMT R88, R90, 0x7632, R88 ;  /* 0x000076325a587816 */ /* 0x000fe20000000058 */
[----:B------:R-:W-:Y:S01]  /*08e0*/  FADD.FTZ R140, -R123, R140 ;  /* 0x0000008c7b8c7221 */ /* 0x000fe20000010100 */
[----:B------:R-:W-:Y:S01]  /*08f0*/  PRMT R137, R89, 0x7632, R137 ;  /* 0x0000763259897816 */ /* 0x000fe20000000089 */
[----:B------:R-:W-:Y:S01]  /*0900*/  FADD.FTZ R146, -R123, R146 ;  /* 0x000000927b927221 */ /* 0x000fe20000010100 */
[----:B------:R-:W-:Y:S01]  /*0910*/  SHF.L.U32 R142, R89, 0x10, RZ ;  /* 0x00000010598e7819 */ /* 0x000fe200000006ff */
[----:B-----5:R-:W-:Y:S01]  /*0920*/  FMUL.FTZ R153, R101, R140 ;  /* 0x0000008c65997220 */ /* 0x020fe20000410000 */
[----:B------:R-:W-:Y:S01]  /*0930*/  SHF.L.U32 R150, R91, 0x10, RZ ;  /* 0x000000105b967819 */ /* 0x000fe200000006ff */
[----:B------:R-:W-:Y:S01]  /*0940*/  FMUL.FTZ R145, R101, R146 ;  /* 0x0000009265917220 */ /* 0x000fe20000410000 */
[----:B------:R-:W-:Y:S01]  /*0950*/  PRMT R89, R91, 0x7632, R89 ;  /* 0x000076325b597816 */ /* 0x000fe20000000059 */
[C---:B------:R-:W-:Y:S01]  /*0960*/  FADD.FTZ R142, -R123.reuse, R142 ;  /* 0x0000008e7b8e7221 */ /* 0x040fe20000010100 */
[----:B------:R-:W-:Y:S01]  /*0970*/  SHF.L.U32 R88, R88, 0x10, RZ ;  /* 0x0000001058587819 */ /* 0x000fe200000006ff */
[----:B------:R-:W-:-:S02]  /*0980*/  FADD.FTZ R150, -R123, R150 ;  /* 0x000000967b967221 */ /* 0x000fc40000010100 */
[----:B------:R-:W-:Y:S01]  /*0990*/  FMUL.FTZ R149, R101, R142 ;  /* 0x0000008e65957220 */ /* 0x000fe20000410000 */
[C---:B---3--:R-:W-:Y:S01]  /*09a0*/  PRMT R90, R92.reuse, 0x7632, R90 ;  /* 0x000076325c5a7816 */ /* 0x048fe2000000005a */
[----:B------:R-:W-:Y:S01]  /*09b0*/  FADD.FTZ R142, -R123, R88 ;  /* 0x000000587b8e7221 */ /* 0x000fe20000010100 */
[----:B------:R-:W-:Y:S02]  /*09c0*/  SHF.L.U32 R92, R92, 0x10, RZ ;  /* 0x000000105c5c7819 */ /* 0x000fe400000006ff */
[C---:B------:R-:W-:Y:S01]  /*09d0*/  PRMT R91, R94.reuse, 0x7632, R91 ;  /* 0x000076325e5b7816 */ /* 0x040fe2000000005b */
[----:B------:R-:W-:Y:S01]  /*09e0*/  FMUL.FTZ R142, R101, R142 ;  /* 0x0000008e658e7220 */ /* 0x000fe20000410000 */
[----:B------:R-:W-:Y:S01]  /*09f0*/  SHF.L.U32 R94, R94, 0x10, RZ ;  /* 0x000000105e5e7819 */ /* 0x000fe200000006ff */
[----:B------:R-:W-:Y:S01]  /*0a00*/  FADD.FTZ R48, R48, R92 ;  /* 0x0000005c30307221 */ /* 0x000fe20000010000 */
[-C--:B------:R-:W-:Y:S01]  /*0a10*/  FFMA.FTZ R28, R153, R92.reuse, R28 ;  /* 0x0000005c991c7223 */ /* 0x080fe2000001001c */
[----:B------:R-:W-:Y:S01]  /*0a20*/  FMUL.FTZ R151, R97, R92 ;  /* 0x0000005c61977220 */ /* 0x000fe20000410000 */
[----:B------:R-:W-:Y:S01]  /*0a30*/  SHF.L.U32 R92, R141, 0x10, RZ ;  /* 0x000000108d5c7819 */ /* 0x000fe200000006ff */
[----:B------:R-:W-:Y:S01]  /*0a40*/  FADD.FTZ R52, R52, R94 ;  /* 0x0000005e34347221 */ /* 0x000fe20000010000 */
[-C--:B------:R-:W-:Y:S01]  /*0a50*/  FFMA.FTZ R32, R145, R94.reuse, R32 ;  /* 0x0000005e91207223 */ /* 0x080fe20000010020 */
[----:B------:R-:W-:Y:S01]  /*0a60*/  FMUL.FTZ R143, R23, R94 ;  /* 0x0000005e178f7220 */ /* 0x000fe20000410000 */
[----:B0-----:R-:W-:Y:S01]  /*0a70*/  PRMT R138, R95, 0x7632, R138 ;  /* 0x000076325f8a7816 */ /* 0x001fe2000000008a */
[----:B------:R-:W-:Y:S01]  /*0a80*/  FADD.FTZ R92, -R123, R92 ;  /* 0x0000005c7b5c7221 */ /* 0x000fe20000010100 */
[----:B------:R-:W-:Y:S01]  /*0a90*/  SHF.L.U32 R148, R90, 0x10, RZ ;  /* 0x000000105a947819 */ /* 0x000fe200000006ff */
[----:B------:R-:W-:Y:S01]  /*0aa0*/  FMUL.FTZ R141, R101, R150 ;  /* 0x00000096658d7220 */ /* 0x000fe20000410000 */
[----:B------:R-:W-:Y:S01]  /*0ab0*/  SHF.L.U32 R94, R137, 0x10, RZ ;  /* 0x00000010895e7819 */ /* 0x000fe200000006ff */
[----:B------:R-:W-:Y:S01]  /*0ac0*/  FMUL.FTZ R150, R101, R92 ;  /* 0x0000005c65967220 */ /* 0x000fe20000410000 */
[----:B------:R-:W-:Y:S01]  /*0ad0*/  PRMT R144, R93, 0x7632, R144 ;  /* 0x000076325d907816 */ /* 0x000fe20000000090 */
[----:B------:R-:W-:Y:S01]  /*0ae0*/  FADD.FTZ R49, R49, R148 ;  /* 0x0000009431317221 */ /* 0x000fe20000010000 */
[----:B------:R-:W-:Y:S01]  /*0af0*/  SHF.L.U32 R90, R138, 0x10, RZ ;  /* 0x000000108a5a7819 */ /* 0x000fe200000006ff */
[-C--:B------:R-:W-:Y:S01]  /*0b00*/  FFMA.FTZ R29, R150, R148.reuse, R29 ;  /* 0x00000094961d7223 */ /* 0x080fe2000001001d */
[----:B------:R-:W-:Y:S01]  /*0b10*/  SHF.L.U32 R93, R93, 0x10, RZ ;  /* 0x000000105d5d7819 */ /* 0x000fe200000006ff */
[----:B------:R-:W-:Y:S01]  /*0b20*/  FADD.FTZ R94, -R123, R94 ;  /* 0x0000005e7b5e7221 */ /* 0x000fe20000010100 */
[----:B------:R-:W-:Y:S01]  /*0b30*/  SHF.L.U32 R140, R91, 0x10, RZ ;  /* 0x000000105b8c7819 */ /* 0x000fe200000006ff */
[----:B------:R-:W-:Y:S01]  /*0b40*/  FMUL.FTZ R148, R12, R148 ;  /* 0x000000940c947220 */ /* 0x000fe20000410000 */
[----:B------:R-:W-:Y:S01]  /*0b50*/  SHF.L.U32 R138, R89, 0x10, RZ ;  /* 0x00000010598a7819 */ /* 0x000fe200000006ff */
[----:B------:R-:W-:Y:S01]  /*0b60*/  FADD.FTZ R89, RZ, R151 ;  /* 0x00000097ff597221 */ /* 0x000fe20000010000 */
[----:B------:R-:W-:Y:S01]  /*0b70*/  FFMA.FTZ R91, R153, R151, RZ ;  /* 0x00000097995b7223 */ /* 0x000fe200000100ff */
[----:B------:R-:W-:Y:S01]  /*0b80*/  SHF.L.U32 R144, R144, 0x10, RZ ;  /* 0x0000001090907819 */ /* 0x000fe200000006ff */
[----:B------:R-:W-:Y:S01]  /*0b90*/  FMUL.FTZ R146, R101, R94 ;  /* 0x0000005e65927220 */ /* 0x000fe20000410000 */
[----:B------:R-:W-:Y:S01]  /*0ba0*/  FMUL.FTZ R147, R96, R93 ;  /* 0x0000005d60937220 */ /* 0x000fe20000410000 */
[----:B------:R-:W-:Y:S01]  /*0bb0*/  FADD.FTZ R88, R89, R148 ;  /* 0x0000009459587221 */ /* 0x000fe20000010000 */
[----:B------:R-:W-:Y:S01]  /*0bc0*/  FFMA.FTZ R92, R150, R148, R91 ;  /* 0x00000094965c7223 */ /* 0x000fe2000001005b */
[----:B------:R-:W-:Y:S01]  /*0bd0*/  FADD.FTZ R51, R51, R144 ;  /* 0x0000009033337221 */ /* 0x000fe20000010000 */
[-C--:B------:R-:W-:Y:S01]  /*0be0*/  FFMA.FTZ R31, R146, R144.reuse, R31 ;  /* 0x00000090921f7223 */ /* 0x080fe2000001001f */
[----:B------:R-:W-:Y:S01]  /*0bf0*/  FMUL.FTZ R144, R11, R144 ;  /* 0x000000900b907220 */ /* 0x000fe20000410000 */
[----:B------:R-:W-:Y:S01]  /*0c00*/  FADD.FTZ R89, R88, R147 ;  /* 0x0000009358597221 */ /* 0x000fe20000010000 */
[----:B------:R-:W-:Y:S01]  /*0c10*/  FFMA.FTZ R91, R149, R147, R92 ;  /* 0x00000093955b7223 */ /* 0x000fe2000001005c */
[----:B------:R-:W-:Y:S01]  /*0c20*/  SHF.L.U32 R95, R95, 0x10, RZ ;  /* 0x000000105f5f7819 */ /* 0x000fe200000006ff */
[----:B------:R-:W-:Y:S01]  /*0c30*/  FADD.FTZ R53, R53, R140 ;  /* 0x0000008c35357221 */ /* 0x000fe20000010000 */
[----:B------:R-:W-:Y:S01]  /*0c40*/  FADD.FTZ R88, R89, R144 ;  /* 0x0000009059587221 */ /* 0x000fe20000010000 */
[----:B------:R-:W-:Y:S01]  /*0c50*/  FFMA.FTZ R92, R146, R144, R91 ;  /* 0x00000090925c7223 */ /* 0x000fe2000001005b */
[-C--:B------:R-:W-:Y:S01]  /*0c60*/  FFMA.FTZ R33, R142, R140.reuse, R33 ;  /* 0x0000008c8e217223 */ /* 0x080fe20000010021 */
[----:B------:R-:W-:Y:S01]  /*0c70*/  FMUL.FTZ R140, R10, R140 ;  /* 0x0000008c0a8c7220 */ /* 0x000fe20000410000 */
[----:B------:R-:W-:Y:S01]  /*0c80*/  FADD.FTZ R89, R88, R143 ;  /* 0x0000008f58597221 */ /* 0x000fe20000010000 */
[----:B------:R-:W-:Y:S01]  /*0c90*/  FFMA.FTZ R91, R145, R143, R92 ;  /* 0x0000008f915b7223 */ /* 0x000fe2000001005c */
[----:B------:R-:W-:Y:S01]  /*0ca0*/  FMUL.FTZ R139, R22, R95 ;  /* 0x0000005f168b7220 */ /* 0x000fe20000410000 */
[----:B------:R-:W-:Y:S01]  /*0cb0*/  FADD.FTZ R138, -R123, R138 ;  /* 0x0000008a7b8a7221 */ /* 0x000fe20000010100 */
[----:B------:R-:W-:Y:S01]  /*0cc0*/  FADD.FTZ R88, R89, R140 ;  /* 0x0000008c59587221 */ /* 0x000fe20000010000 */
[----:B------:R-:W-:Y:S01]  /*0cd0*/  FFMA.FTZ R92, R142, R140, R91 ;  /* 0x0000008c8e5c7223 */ /* 0x000fe2000001005b */
[----:B------:R-:W-:Y:S01]  /*0ce0*/  FMUL.FTZ R137, R9, R90 ;  /* 0x0000005a09897220 */ /* 0x000fe20000410000 */
[----:B------:R-:W-:Y:S01]  /*0cf0*/  FMUL.FTZ R138, R101, R138 ;  /* 0x0000008a658a7220 */ /* 0x000fe20000410000 */
[----:B------:R-:W-:Y:S01]  /*0d00*/  FADD.FTZ R88, R88, R139 ;  /* 0x0000008b58587221 */ /* 0x000fe20000010000 */
[----:B------:R-:W-:Y:S01]  /*0d10*/  FFMA.FTZ R92, R141, R139, R92 ;  /* 0x0000008b8d5c7223 */ /* 0x000fe2000001005c */
[----:B------:R-:W-:Y:S01]  /*0d20*/  FADD.FTZ R50, R50, R93 ;  /* 0x0000005d32327221 */ /* 0x000fe20000010000 */
[----:B------:R-:W-:Y:S01]  /*0d30*/  FFMA.FTZ R30, R149, R93, R30 ;  /* 0x0000005d951e7223 */ /* 0x000fe2000001001e */
[----:B------:R-:W-:Y:S01]  /*0d40*/  FADD.FTZ R54, R54, R95 ;  /* 0x0000005f36367221 */ /* 0x000fe20000010000 */
[----:B------:R-:W-:Y:S01]  /*0d50*/  FFMA.FTZ R34, R141, R95, R34 ;  /* 0x0000005f8d227223 */ /* 0x000fe20000010022 */
[----:B------:R-:W-:Y:S01]  /*0d60*/  FADD.FTZ R55, R55, R90 ;  /* 0x0000005a37377221 */ /* 0x000fe20000010000 */
[----:B------:R-:W-:Y:S01]  /*0d70*/  FFMA.FTZ R35, R138, R90, R35 ;  /* 0x0000005a8a237223 */ /* 0x000fe20000010023 */
[----:B------:R-:W-:Y:S01]  /*0d80*/  FADD.FTZ R155, R88, R137 ;  /* 0x00000089589b7221 */ /* 0x000fe20000010000 */
[----:B------:R-:W-:-:S07]  /*0d90*/  FFMA.FTZ R156, R138, R137, R92 ;  /* 0x000000898a9c7223 */ /* 0x000fce000001005c */
.L_x_2:
[----:B------:R-:W-:Y:S05]  /*0da0*/  BSYNC B0 ;  /* 0x0000000000007941 */ /* 0x000fea0003800000 */
.L_x_1:
[----:B------:R-:W-:Y:S04]  /*0db0*/  BSSY B0, `(.L_x_3) ;  /* 0x000005e000007945 */ /* 0x000fe80003800000 */
[----:B------:R-:W-:Y:S05]  /*0dc0*/  @!P2 BRA `(.L_x_4) ;  /* 0x000000040070a947 */ /* 0x000fea0003800000 */
        /* <DEDUP_REMOVED lines=12> */
[C---:B--2---:R-:W-:Y:S02]  /*0e90*/  SHF.L.U32 R106, R88.reuse, 0x10, RZ ;  /* 0x00000010586a7819 */ /* 0x044fe400000006ff */
[----:B------:R-:W-:Y:S02]  /*0ea0*/  PRMT R110, R88, 0x7632, R110 ;  /* 0x00007632586e7816 */ /* 0x000fe4000000006e */
[----:B------:R-:W-:Y:S01]  /*0eb0*/  PRMT R111, R89, 0x7632, R111 ;  /* 0x00007632596f7816 */ /* 0x000fe2000000006f */
[----:B------:R-:W-:Y:S01]  /*0ec0*/  FADD.FTZ R106, -R123, R106 ;  /* 0x0000006a7b6a7221 */ /* 0x000fe20000010100 */
[----:B------:R-:W-:Y:S02]  /*0ed0*/  SHF.L.U32 R88, R89, 0x10, RZ ;  /* 0x0000001059587819 */ /* 0x000fe400000006ff */
[C---:B------:R-:W-:Y:S01]  /*0ee0*/  PRMT R89, R90.reuse, 0x7632, R89 ;  /* 0x000076325a597816 */ /* 0x040fe20000000059 */
[----:B-----5:R-:W-:Y:S01]  /*0ef0*/  FMUL.FTZ R135, R101, R106 ;  /* 0x0000006a65877220 */ /* 0x020fe20000410000 */
[----:B------:R-:W-:Y:S01]  /*0f00*/  SHF.L.U32 R108, R90, 0x10, RZ ;  /* 0x000000105a6c7819 */ /* 0x000fe200000006ff */
[----:B------:R-:W-:Y:S01]  /*0f10*/  FADD.FTZ R88, -R123, R88 ;  /* 0x000000587b587221 */ /* 0x000fe20000010100 */
[----:B------:R-:W-:-:S02]  /*0f20*/  PRMT R90, R91, 0x7632, R90 ;  /* 0x000076325b5a7816 */ /* 0x000fc4000000005a */
[----:B------:R-:W-:Y:S01]  /*0f30*/  SHF.L.U32 R112, R91, 0x10, RZ ;  /* 0x000000105b707819 */ /* 0x000fe200000006ff */
[----:B------:R-:W-:Y:S01]  /*0f40*/  FADD.FTZ R108, -R123, R108 ;  /* 0x0000006c7b6c7221 */ /* 0x000fe20000010100 */
[----:B------:R-:W-:Y:S01]  /*0f50*/  SHF.L.U32 R114, R111, 0x10, RZ ;  /* 0x000000106f727819 */ /* 0x000fe200000006ff */
[----:B0-----:R-:W-:Y:S01]  /*0f60*/  FMUL.FTZ R105, R101, R88 ;  /* 0x0000005865697220 */ /* 0x001fe20000410000 */
[----:B------:R-:W-:Y:S01]  /*0f70*/  SHF.L.U32 R116, R89, 0x10, RZ ;  /* 0x0000001059747819 */ /* 0x000fe200000006ff */
[C---:B------:R-:W-:Y:S01]  /*0f80*/  FADD.FTZ R112, -R123.reuse, R112 ;  /* 0x000000707b707221 */ /* 0x040fe20000010100 */
[C---:B---3--:R-:W-:Y:S01]  /*0f90*/  PRMT R91, R92.reuse, 0x7632, R91 ;  /* 0x000076325c5b7816 */ /* 0x048fe2000000005b */
[----:B------:R-:W-:Y:S01]  /*0fa0*/  FADD.FTZ R114, -R123, R114 ;  /* 0x000000727b727221 */ /* 0x000fe20000010100 */
[----:B------:R-:W-:Y:S01]  /*0fb0*/  SHF.L.U32 R92, R92, 0x10, RZ ;  /* 0x000000105c5c7819 */ /* 0x000fe200000006ff */
[----:B------:R-:W-:Y:S01]  /*0fc0*/  FMUL.FTZ R109, R101, R112 ;  /* 0x00000070656d7220 */ /* 0x000fe20000410000 */
[----:B------:R-:W-:Y:S01]  /*0fd0*/  PRMT R107, R93, 0x7632, R107 ;  /* 0x000076325d6b7816 */ /* 0x000fe2000000006b */
[----:B------:R-:W-:Y:S01]  /*0fe0*/  FMUL.FTZ R114, R101, R114 ;  /* 0x0000007265727220 */ /* 0x000fe20000410000 */
[----:B------:R-:W-:Y:S01]  /*0ff0*/  PRMT R115, R94, 0x7632, R115 ;  /* 0x000076325e737816 */ /* 0x000fe20000000073 */
[----:B------:R-:W-:Y:S01]  /*1000*/  FADD.FTZ R76, R76, R92 ;  /* 0x0000005c4c4c7221 */ /* 0x000fe20000010000 */
[-C--:B------:R-:W-:Y:S01]  /*1010*/  FFMA.FTZ R56, R135, R92.reuse, R56 ;  /* 0x0000005c87387223 */ /* 0x080fe20000010038 */
[----:B------:R-:W-:Y:S01]  /*1020*/  FMUL.FTZ R104, R21, R92 ;  /* 0x0000005c15687220 */ /* 0x000fe20000410000 */
[----:B------:R-:W-:Y:S01]  /*1030*/  SHF.L.U32 R94, R94, 0x10, RZ ;  /* 0x000000105e5e7819 */ /* 0x000fe200000006ff */
[----:B------:R-:W-:Y:S01]  /*1040*/  FADD.FTZ R116, -R123, R116 ;  /* 0x000000747b747221 */ /* 0x000fe20000010100 */
[----:B------:R-:W-:Y:S01]  /*1050*/  SHF.L.U32 R92, R107, 0x10, RZ ;  /* 0x000000106b5c7819 */ /* 0x000fe200000006ff */
[----:B------:R-:W-:Y:S01]  /*1060*/  FMUL.FTZ R107, R101, R108 ;  /* 0x0000006c656b7220 */ /* 0x000fe20000410000 */
[----:B------:R-:W-:Y:S01]  /*1070*/  SHF.L.U32 R91, R91, 0x10, RZ ;  /* 0x000000105b5b7819 */ /* 0x000fe200000006ff */
[----:B------:R-:W-:Y:S01]  /*1080*/  FADD.FTZ R80, R80, R94 ;  /* 0x0000005e50507221 */ /* 0x000fe20000010000 */
[-C--:B------:R-:W-:Y:S01]  /*1090*/  FMUL.FTZ R108, R19, R94.reuse ;  /* 0x0000005e136c7220 */ /* 0x080fe20000410000 */
[----:B------:R-:W-:Y:S01]  /*10a0*/  FFMA.FTZ R60, R107, R94, R60 ;  /* 0x0000005e6b3c7223 */ /* 0x000fe2000001003c */
[----:B------:R-:W-:Y:S01]  /*10b0*/  SHF.L.U32 R94, R110, 0x10, RZ ;  /* 0x000000106e5e7819 */ /* 0x000fe200000006ff */
[----:B------:R-:W-:Y:S01]  /*10c0*/  FMUL.FTZ R111, R8, R91 ;  /* 0x0000005b086f7220 */ /* 0x000fe20000410000 */
[----:B------:R-:W-:Y:S01]  /*10d0*/  SHF.L.U32 R93, R93, 0x10, RZ ;  /* 0x000000105d5d7819 */ /* 0x000fe200000006ff */
[----:B------:R-:W-:Y:S01]  /*10e0*/  FFMA.FTZ R89, R135, R104, R156 ;  /* 0x0000006887597223 */ /* 0x000fe2000001009c */
[----:B------:R-:W-:Y:S01]  /*10f0*/  PRMT R113, R95, 0x7632, R113 ;  /* 0x000076325f717816 */ /* 0x000fe20000000071 */
[----:B------:R-:W-:Y:S01]  /*1100*/  FADD.FTZ R94, -R123, R94 ;  /* 0x0000005e7b5e7221 */ /* 0x000fe20000010100 */
[----:B------:R-:W-:Y:S01]  /*1110*/  FADD.FTZ R77, R77, R91 ;  /* 0x0000005b4d4d7221 */ /* 0x000fe20000010000 */
[----:B------:R-:W-:Y:S01]  /*1120*/  FMUL.FTZ R106, R20, R93 ;  /* 0x0000005d146a7220 */ /* 0x000fe20000410000 */
[----:B------:R-:W-:Y:S01]  /*1130*/  FADD.FTZ R79, R79, R92 ;  /* 0x0000005c4f4f7221 */ /* 0x000fe20000010000 */
[----:B------:R-:W-:Y:S01]  /*1140*/  FMUL.FTZ R112, R101, R94 ;  /* 0x0000005e65707220 */ /* 0x000fe20000410000 */
[----:B------:R-:W-:Y:S01]  /*1150*/  FADD.FTZ R94, R155, R104 ;  /* 0x000000689b5e7221 */ /* 0x000fe20000010000 */
[----:B------:R-:W-:-:S02]  /*1160*/  IMAD.U32 R88, R113, 0x10000, RZ ;  /* 0x0001000071587824 */ /* 0x000fc400078e00ff */
[-C--:B------:R-:W-:Y:S01]  /*1170*/  FFMA.FTZ R59, R114, R92.reuse, R59 ;  /* 0x0000005c723b7223 */ /* 0x080fe2000001003b */
[----:B------:R-:W-:Y:S01]  /*1180*/  FFMA.FTZ R57, R112, R91, R57 ;  /* 0x0000005b70397223 */ /* 0x000fe20000010039 */
[----:B------:R-:W-:Y:S01]  /*1190*/  FADD.FTZ R91, R94, R111 ;  /* 0x0000006f5e5b7221 */ /* 0x000fe20000010000 */
[----:B------:R-:W-:Y:S01]  /*11a0*/  FFMA.FTZ R94, R112, R111, R89 ;  /* 0x0000006f705e7223 */ /* 0x000fe20000010059 */
[----:B------:R-:W-:Y:S01]  /*11b0*/  FMUL.FTZ R113, R7, R92 ;  /* 0x0000005c07717220 */ /* 0x000fe20000410000 */
[----:B------:R-:W-:Y:S01]  /*11c0*/  SHF.L.U32 R115, R115, 0x10, RZ ;  /* 0x0000001073737819 */ /* 0x000fe200000006ff */
[----:B------:R-:W-:Y:S01]  /*11d0*/  FADD.FTZ R92, R91, R106 ;  /* 0x0000006a5b5c7221 */ /* 0x000fe20000010000 */
[----:B------:R-:W-:Y:S01]  /*11e0*/  FFMA.FTZ R89, R105, R106, R94 ;  /* 0x0000006a69597223 */ /* 0x000fe2000001005e */
[----:B------:R-:W-:Y:S01]  /*11f0*/  FMUL.FTZ R116, R101, R116 ;  /* 0x0000007465747220 */ /* 0x000fe20000410000 */
[----:B------:R-:W-:Y:S01]  /*1200*/  SHF.L.U32 R90, R90, 0x10, RZ ;  /* 0x000000105a5a7819 */ /* 0x000fe200000006ff */
[----:B------:R-:W-:Y:S01]  /*1210*/  FADD.FTZ R91, R92, R113 ;  /* 0x000000715c5b7221 */ /* 0x000fe20000010000 */
[----:B------:R-:W-:Y:S01]  /*1220*/  FFMA.FTZ R92, R114, R113, R89 ;  /* 0x00000071725c7223 */ /* 0x000fe20000010059 */
[----:B------:R-:W-:Y:S01]  /*1230*/  SHF.L.U32 R95, R95, 0x10, RZ ;  /* 0x000000105f5f7819 */ /* 0x000fe200000006ff */
[----:B------:R-:W-:Y:S01]  /*1240*/  FADD.FTZ R81, R81, R115 ;  /* 0x0000007351517221 */ /* 0x000fe20000010000 */
[-C--:B------:R-:W-:Y:S01]  /*1250*/  FFMA.FTZ R61, R116, R115.reuse, R61 ;  /* 0x00000073743d7223 */ /* 0x080fe2000001003d */
[----:B------:R-:W-:Y:S01]  /*1260*/  FMUL.FTZ R115, R6, R115 ;  /* 0x0000007306737220 */ /* 0x000fe20000410000 */
[----:B------:R-:W-:Y:S01]  /*1270*/  FADD.FTZ R94, R91, R108 ;  /* 0x0000006c5b5e7221 */ /* 0x000fe20000010000 */
[----:B------:R-:W-:Y:S01]  /*1280*/  FFMA.FTZ R89, R107, R108, R92 ;  /* 0x0000006c6b597223 */ /* 0x000fe2000001005c */
[----:B------:R-:W-:Y:S01]  /*1290*/  FADD.FTZ R118, -R123, R90 ;  /* 0x0000005a7b767221 */ /* 0x000fe20000010100 */
[----:B------:R-:W-:Y:S01]  /*12a0*/  FMUL.FTZ R110, R18, R95 ;  /* 0x0000005f126e7220 */ /* 0x000fe20000410000 */
        /* <DEDUP_REMOVED lines=14> */
.L_x_4:
[----:B------:R-:W-:Y:S05]  /*1390*/  BSYNC B0 ;  /* 0x0000000000007941 */ /* 0x000fea0003800000 */
.L_x_3:
        /* <DEDUP_REMOVED lines=13> */
[C---:B--2---:R-:W-:Y:S02]  /*1470*/  PRMT R103, R88.reuse, 0x7632, R103 ;  /* 0x0000763258677816 */ /* 0x044fe40000000067 */
[----:B------:R-:W-:Y:S02]  /*1480*/  SHF.L.U32 R124, R88, 0x10, RZ ;  /* 0x00000010587c7819 */ /* 0x000fe400000006ff */
[C---:B------:R-:W-:Y:S02]  /*1490*/  PRMT R119, R89.reuse, 0x7632, R119 ;  /* 0x0000763259777816 */ /* 0x040fe40000000077 */
[----:B------:R-:W-:Y:S01]  /*14a0*/  SHF.L.U32 R88, R89, 0x10, RZ ;  /* 0x0000001059587819 */ /* 0x000fe200000006ff */
[C---:B------:R-:W-:Y:S01]  /*14b0*/  FADD.FTZ R124, -R123.reuse, R124 ;  /* 0x0000007c7b7c7221 */ /* 0x040fe20000010100 */
[C---:B------:R-:W-:Y:S02]  /*14c0*/  PRMT R89, R90.reuse, 0x7632, R89 ;  /* 0x000076325a597816 */ /* 0x040fe40000000059 */
[----:B------:R-:W-:Y:S01]  /*14d0*/  SHF.L.U32 R128, R90, 0x10, RZ ;  /* 0x000000105a807819 */ /* 0x000fe200000006ff */
[----:B------:R-:W-:Y:S01]  /*14e0*/  FADD.FTZ R126, -R123, R88 ;  /* 0x000000587b7e7221 */ /* 0x000fe20000010100 */
[----:B------:R-:W-:Y:S01]  /*14f0*/  SHF.L.U32 R90, R103, 0x10, RZ ;  /* 0x00000010675a7819 */ /* 0x000fe200000006ff */
[----:B-----5:R-:W-:Y:S01]  /*1500*/  FMUL.FTZ R103, R101, R124 ;  /* 0x0000007c65677220 */ /* 0x020fe20000410000 */
[----:B------:R-:W-:Y:S01]  /*1510*/  PRMT R125, R91, 0x7632, R125 ;  /* 0x000076325b7d7816 */ /* 0x000fe2000000007d */
[----:B------:R-:W-:Y:S01]  /*1520*/  FADD.FTZ R128, -R123, R128 ;  /* 0x000000807b807221 */ /* 0x000fe20000010100 */
[----:B------:R-:W-:Y:S01]  /*1530*/  SHF.L.U32 R132, R89, 0x10, RZ ;  /* 0x0000001059847819 */ /* 0x000fe200000006ff */
[----:B------:R-:W-:Y:S01]  /*1540*/  FADD.FTZ R90, -R123, R90 ;  /* 0x0000005a7b5a7221 */ /* 0x000fe20000010100 */
[----:B------:R-:W-:Y:S01]  /*1550*/  SHF.L.U32 R136, R125, 0x10, RZ ;  /* 0x000000107d887819 */ /* 0x000fe200000006ff */
[C---:B0-----:R-:W-:Y:S01]  /*1560*/  FMUL.FTZ R121, R101.reuse, R128 ;  /* 0x0000008065797220 */ /* 0x041fe20000410000 */
[C---:B---3--:R-:W-:Y:S01]  /*1570*/  PRMT R89, R92.reuse, 0x7632, R89 ;  /* 0x000076325c597816 */ /* 0x048fe20000000059 */
[----:B------:R-:W-:Y:S01]  /*1580*/  FMUL.FTZ R128, R101, R90 ;  /* 0x0000005a65807220 */ /* 0x000fe20000410000 */
[----:B------:R-:W-:Y:S01]  /*1590*/  SHF.L.U32 R92, R92, 0x10, RZ ;  /* 0x000000105c5c7819 */ /* 0x000fe200000006ff */
[----:B------:R-:W-:Y:S01]  /*15a0*/  FADD.FTZ R132, -R123, R132 ;  /* 0x000000847b847221 */ /* 0x000fe20000010100 */
[----:B------:R-:W-:Y:S01]  /*15b0*/  SHF.L.U32 R125, R89, 0x10, RZ ;  /* 0x00000010597d7819 */ /* 0x000fe200000006ff */
[----:B------:R-:W-:Y:S01]  /*15c0*/  FADD.FTZ R136, -R123, R136 ;  /* 0x000000887b887221 */ /* 0x000fe20000010100 */
[----:B------:R-:W-:Y:S01]  /*15d0*/  SHF.L.U32 R134, R91, 0x10, RZ ;  /* 0x000000105b867819 */ /* 0x000fe200000006ff */
[-C--:B------:R-:W-:Y:S01]  /*15e0*/  FMUL.FTZ R120, R17, R92.reuse ;  /* 0x0000005c11787220 */ /* 0x080fe20000410000 */
[----:B------:R-:W-:Y:S01]  /*15f0*/  SHF.L.U32 R130, R119, 0x10, RZ ;  /* 0x0000001077827819 */ /* 0x000fe200000006ff */
[----:B------:R-:W-:Y:S01]  /*1600*/  FADD.FTZ R64, R64, R92 ;  /* 0x0000005c40407221 */ /* 0x000fe20000010000 */
[----:B------:R-:W-:Y:S01]  /*1610*/  PRMT R91, R93, 0x7632, R91 ;  /* 0x000076325d5b7816 */ /* 0x000fe2000000005b */
[----:B------:R-:W-:Y:S01]  /*1620*/  FFMA.FTZ R40, R103, R92, R40 ;  /* 0x0000005c67287223 */ /* 0x000fe20000010028 */
[----:B------:R-:W-:Y:S01]  /*1630*/  SHF.L.U32 R93, R93, 0x10, RZ ;  /* 0x000000105d5d7819 */ /* 0x000fe200000006ff */
[----:B------:R-:W-:Y:S01]  /*1640*/  FMUL.FTZ R119, R101, R126 ;  /* 0x0000007e65777220 */ /* 0x000fe20000410000 */
[----:B------:R-:W-:Y:S01]  /*1650*/  FADD.FTZ R65, R65, R125 ;  /* 0x0000007d41417221 */ /* 0x000fe20000010000 */
[-C--:B------:R-:W-:Y:S01]  /*1660*/  FFMA.FTZ R41, R128, R125.reuse, R41 ;  /* 0x0000007d80297223 */ /* 0x080fe20000010029 */
[----:B------:R-:W-:Y:S01]  /*1670*/  FADD.FTZ R130, -R123, R130 ;  /* 0x000000827b827221 */ /* 0x000fe20000010100 */
[----:B------:R-:W-:Y:S01]  /*1680*/  SHF.L.U32 R92, R91, 0x10, RZ ;  /* 0x000000105b5c7819 */ /* 0x000fe200000006ff */
[----:B------:R-:W-:Y:S01]  /*1690*/  FADD.FTZ R90, R155, R120 ;  /* 0x000000789b5a7221 */ /* 0x000fe20000010000 */
[----:B------:R-:W-:Y:S01]  /*16a0*/  FMUL.FTZ R125, R4, R125 ;  /* 0x0000007d047d7220 */ /* 0x000fe20000410000 */
[----:B------:R-:W-:Y:S01]  /*16b0*/  FFMA.FTZ R91, R103, R120, R156 ;  /* 0x00000078675b7223 */ /* 0x000fe2000001009c */
[----:B------:R-:W-:Y:S01]  /*16c0*/  PRMT R127, R95, 0x7632, R127 ;  /* 0x000076325f7f7816 */ /* 0x000fe2000000007f */
[----:B------:R-:W-:Y:S01]  /*16d0*/  FADD.FTZ R66, R66, R93 ;  /* 0x0000005d42427221 */ /* 0x000fe20000010000 */
[-C--:B------:R-:W-:Y:S01]  /*16e0*/  FFMA.FTZ R42, R119, R93.reuse, R42 ;  /* 0x0000005d772a7223 */ /* 0x080fe2000001002a */
[----:B------:R-:W-:Y:S01]  /*16f0*/  FMUL.FTZ R124, R16, R93 ;  /* 0x0000005d107c7220 */ /* 0x000fe20000410000 */
[----:B------:R-:W-:Y:S01]  /*1700*/  FMUL.FTZ R130, R101, R130 ;  /* 0x0000008265827220 */ /* 0x000fe20000410000 */
[----:B------:R-:W-:Y:S01]  /*1710*/  FADD.FTZ R93, R90, R125 ;  /* 0x0000007d5a5d7221 */ /* 0x000fe20000010000 */
[----:B------:R-:W-:Y:S01]  /*1720*/  FFMA.FTZ R90, R128, R125, R91 ;  /* 0x0000007d805a7223 */ /* 0x000fe2000001005b */
[----:B------:R-:W-:Y:S01]  /*1730*/  FADD.FTZ R88, -R123, R134 ;  /* 0x000000867b587221 */ /* 0x000fe20000010100 */
[----:B------:R-:W-:Y:S01]  /*1740*/  PRMT R123, R94, 0x7632, R123 ;  /* 0x000076325e7b7816 */ /* 0x000fe2000000007b */
[----:B------:R-:W-:Y:S01]  /*1750*/  FADD.FTZ R67, R67, R92 ;  /* 0x0000005c43437221 */ /* 0x000fe20000010000 */
[----:B------:R-:W-:Y:S01]  /*1760*/  SHF.L.U32 R89, R127, 0x10, RZ ;  /* 0x000000107f597819 */ /* 0x000fe200000006ff */
[-C--:B------:R-:W-:Y:S01]  /*1770*/  FFMA.FTZ R43, R130, R92.reuse, R43 ;  /* 0x0000005c822b7223 */ /* 0x080fe2000001002b */
[----:B------:R-:W-:Y:S01]  /*1780*/  SHF.L.U32 R94, R94, 0x10, RZ ;  /* 0x000000105e5e7819 */ /* 0x000fe200000006ff */
[----:B------:R-:W-:Y:S01]  /*1790*/  FMUL.FTZ R127, R3, R92 ;  /* 0x0000005c037f7220 */ /* 0x000fe20000410000 */
[----:B------:R-:W-:Y:S01]  /*17a0*/  FADD.FTZ R92, R93, R124 ;  /* 0x0000007c5d5c7221 */ /* 0x000fe20000010000 */
[----:B------:R-:W-:Y:S01]  /*17b0*/  FFMA.FTZ R91, R119, R124, R90 ;  /* 0x0000007c775b7223 */ /* 0x000fe2000001005a */
[----:B------:R-:W-:Y:S01]  /*17c0*/  SHF.L.U32 R123, R123, 0x10, RZ ;  /* 0x000000107b7b7819 */ /* 0x000fe200000006ff */
[----:B------:R-:W-:Y:S01]  /*17d0*/  FMUL.FTZ R129, R101, R88 ;  /* 0x0000005865817220 */ /* 0x000fe20000410000 */
        /* <DEDUP_REMOVED lines=8> */
[----:B------:R-:W-:Y:S01]  /*1860*/  FMUL.FTZ R134, R14, R95 ;  /* 0x0000005f0e867220 */ /* 0x000fe20000410000 */
[----:B------:R-:W-:Y:S01]  /*1870*/  FMUL.FTZ R133, R0, R89 ;  /* 0x0000005900857220 */ /* 0x000fe20000410000 */
[----:B------:R-:W-:Y:S01]  /*1880*/  FADD.FTZ R93, R90, R131 ;  /* 0x000000835a5d7221 */ /* 0x000fe20000010000 */
[----:B------:R-:W-:Y:S01]  /*1890*/  FFMA.FTZ R88, R132, R131, R91 ;  /* 0x0000008384587223 */ /* 0x000fe2000001005b */
[----:B------:R-:W-:Y:S01]  /*18a0*/  FMUL.FTZ R136, R101, R136 ;  /* 0x0000008865887220 */ /* 0x000fe20000410000 */
[----:B------:R-:W-:Y:S01]  /*18b0*/  FADD.FTZ R68, R68, R94 ;  /* 0x0000005e44447221 */ /* 0x000fe20000010000 */
[----:B------:R-:W-:Y:S01]  /*18c0*/  FADD.FTZ R90, R93, R134 ;  /* 0x000000865d5a7221 */ /* 0x000fe20000010000 */
[----:B------:R-:W-:Y:S01]  /*18d0*/  FFMA.FTZ R88, R129, R134, R88 ;  /* 0x0000008681587223 */ /* 0x000fe20000010058 */
[----:B------:R-:W-:Y:S01]  /*18e0*/  FFMA.FTZ R44, R121, R94, R44 ;  /* 0x0000005e792c7223 */ /* 0x000fe2000001002c */
[----:B------:R-:W-:Y:S01]  /*18f0*/  FADD.FTZ R70, R70, R95 ;  /* 0x0000005f46467221 */ /* 0x000fe20000010000 */
[----:B------:R-:W-:Y:S01]  /*1900*/  FADD.FTZ R69, R69, R123 ;  /* 0x0000007b45457221 */ /* 0x000fe20000010000 */
[----:B------:R-:W-:Y:S01]  /*1910*/  FFMA.FTZ R45, R132, R123, R45 ;  /* 0x0000007b842d7223 */ /* 0x000fe2000001002d */
[----:B------:R-:W-:Y:S01]  /*1920*/  FFMA.FTZ R46, R129, R95, R46 ;  /* 0x0000005f812e7223 */ /* 0x000fe2000001002e */
[----:B------:R-:W-:Y:S01]  /*1930*/  FADD.FTZ R71, R71, R89 ;  /* 0x0000005947477221 */ /* 0x000fe20000010000 */
[----:B------:R-:W-:Y:S01]  /*1940*/  FFMA.FTZ R47, R136, R89, R47 ;  /* 0x00000059882f7223 */ /* 0x000fe2000001002f */
[----:B------:R-:W-:Y:S01]  /*1950*/  FADD.FTZ R155, R90, R133 ;  /* 0x000000855a9b7221 */ /* 0x000fe20000010000 */
[----:B------:R-:W-:-:S07]  /*1960*/  FFMA.FTZ R156, R136, R133, R88 ;  /* 0x00000085889c7223 */ /* 0x000fce0000010058 */
.L_x_6:
[----:B------:R-:W-:Y:S05]  /*1970*/  BSYNC B0 ;  /* 0x0000000000007941 */ /* 0x000fea0003800000 */
.L_x_5:
[----:B------:R-:W-:Y:S01]  /*1980*/  LOP3.LUT P4, RZ, R122, 0xff, RZ, 0xc0, !PT ;  /* 0x000000ff7aff7812 */ /* 0x000fe2000788c0ff */
[----:B------:R-:W-:Y:S01]  /*1990*/  HFMA2.MMA R154, -RZ, RZ, 1.875, 0 ;  /* 0x3f800000ff9a7435 */ /* 0x000fe200000001ff */
[----:B------:R-:W-:Y:S01]  /*19a0*/  SHF.R.U32.HI R89, RZ, 0x5, R98 ;  /* 0x00000005ff597819 */ /* 0x000fe20000011662 */
[----:B------:R-:W-:Y:S01]  /*19b0*/  UMOV UR6, 0xffffffff ;  /* 0xffffffff00067882 */ /* 0x000fe20000000000 */
[----:B------:R-:W-:Y:S02]  /*19c0*/  LOP3.LUT P5, RZ, R98, 0x1f, RZ, 0xc0, !PT ;  /* 0x0000001f62ff7812 */ /* 0x000fe400078ac0ff */
[----:B------:R-:W-:Y:S02]  /*19d0*/  LOP3.LUT R88, R89, 0x7fffffc, RZ, 0xc0, !PT ;  /* 0x07fffffc59587812 */ /* 0x000fe400078ec0ff */
[----:B-----5:R-:W-:-:S05]  /*19e0*/  @P0 SHF.L.U32 R154, R152, 0x10, RZ ;  /* 0x00000010989a0819 */ /* 0x020fca00000006ff */
[----:B------:R-:W-:Y:S01]  /*19f0*/  @!P4 IADD3 R88, R88, 0x4, RZ ;  /* 0x000000045858c810 */ /* 0x000fe20007ffe0ff */
[----:B------:R-:W-:Y:S06]  /*1a00*/  BRA.DIV UR6, `(.L_x_7) ;  /* 0x0000001606787947 */ /* 0x000fec000b800000 */
[----:B------:R-:W0:Y:S04]  /*1a10*/  SHFL.DOWN PT, R90, R155, 0x10, 0x1f ;  /* 0x0a001f009b5a7f89 */ /* 0x000e2800000e0000 */
[----:B------:R-:W1:Y:S01]  /*1a20*/  SHFL.DOWN PT, R91, R156, 0x10, 0x1f ;  /* 0x0a001f009c5b7f89 */ /* 0x000e6200000e0000 */
[----:B0-----:R-:W-:Y:S01]  /*1a30*/  FADD.FTZ R90, R90, R155 ;  /* 0x0000009b5a5a7221 */ /* 0x001fe20000010000 */
[----:B-1----:R-:W-:-:S04]  /*1a40*/  FADD.FTZ R91, R91, R156 ;  /* 0x0000009c5b5b7221 */ /* 0x002fc80000010000 */
        /* <DEDUP_REMOVED lines=12> */
[----:B------:R0:W1:Y:S04]  /*1b10*/  SHFL.DOWN PT, R122, R123, 0x1, 0x1f ;  /* 0x08201f007b7a7f89 */ /* 0x00006800000e0000 */
[----:B------:R0:W2:Y:S02]  /*1b20*/  SHFL.DOWN PT, R91, R90, 0x1, 0x1f ;  /* 0x08201f005a5b7f89 */ /* 0x0000a400000e0000 */
.L_x_29:
[----:B------:R-:W3:Y:S01]  /*1b30*/  S2R R93, SR_CgaCtaId ;  /* 0x00000000005d7919 */ /* 0x000ee20000008800 */
[----:B------:R-:W-:Y:S01]  /*1b40*/  @!P5 LOP3.LUT R89, R89, 0x3, RZ, 0xc0, !PT ;  /* 0x000000035959d812 */ /* 0x000fe200078ec0ff */
[----:B-1----:R-:W-:Y:S01]  /*1b50*/  FADD.FTZ R122, R123, R122 ;  /* 0x0000007a7b7a7221 */ /* 0x002fe20000010000 */
[----:B------:R-:W-:Y:S01]  /*1b60*/  MOV R92, 0x400 ;  /* 0x00000400005c7802 */ /* 0x000fe20000000f00 */
[----:B0-2---:R-:W-:Y:S01]  /*1b70*/  FADD.FTZ R123, R90, R91 ;  /* 0x0000005b5a7b7221 */ /* 0x005fe20000010000 */
[----:B------:R-:W-:Y:S01]  /*1b80*/  @!P5 IADD3 R89, R88, R89, RZ ;  /* 0x000000595859d210 */ /* 0x000fe20007ffe0ff */
[----:B------:R-:W-:Y:S05]  /*1b90*/  WARPSYNC.ALL ;  /* 0x0000000000007948 */ /* 0x000fea0003800000 */
[----:B------:R-:W-:Y:S01]  /*1ba0*/  ISETP.NE.AND P6, PT, RZ, UR8, PT ;  /* 0x00000008ff007c0c */ /* 0x000fe2000bfc5270 */
[----:B------:R-:W-:Y:S01]  /*1bb0*/  BSSY B0, `(.L_x_8) ;  /* 0x0000069000007945 */ /* 0x000fe20003800000 */
[----:B---3--:R-:W-:-:S04]  /*1bc0*/  LEA R92, R93, R92, 0x18 ;  /* 0x0000005c5d5c7211 */ /* 0x008fc800078ec0ff */
[-C--:B------:R-:W-:Y:S02]  /*1bd0*/  @!P5 LEA R152, R89, R92.reuse, 0x3 ;  /* 0x0000005c5998d211 */ /* 0x080fe400078e18ff */
[----:B------:R-:W-:-:S03]  /*1be0*/  LEA R155, R88, R92, 0x3 ;  /* 0x0000005c589b7211 */ /* 0x000fc600078e18ff */
[----:B------:R-:W-:Y:S01]  /*1bf0*/  @!P5 STS.64 [R152+0x3000], R122 ;  /* 0x0030007a9800d388 */ /* 0x000fe20000000a00 */
[----:B------:R-:W-:Y:S06]  /*1c00*/  BAR.SYNC.DEFER_BLOCKING 0x0 ;  /* 0x0000000000007b1d */ /* 0x000fec0000010000 */
[----:B------:R-:W0:Y:S04]  /*1c10*/  LDS.128 R88, [R155+0x3000] ;  /* 0x003000009b587984 */ /* 0x000e280000000c00 */
[----:B------:R-:W1:Y:S01]  /*1c20*/  LDS.128 R92, [R155+0x3010] ;  /* 0x003010009b5c7984 */ /* 0x000e620000000c00 */
[----:B0-----:R-:W-:Y:S01]  /*1c30*/  FADD.FTZ R157, RZ, R88 ;  /* 0x00000058ff9d7221 */ /* 0x001fe20000010000 */
[----:B------:R-:W-:-:S03]  /*1c40*/  FADD.FTZ R88, RZ, R89 ;  /* 0x00000059ff587221 */ /* 0x000fc60000010000 */
[----:B------:R-:W-:Y:S01]  /*1c50*/  FADD.FTZ R157, R90, R157 ;  /* 0x0000009d5a9d7221 */ /* 0x000fe20000010000 */
[----:B------:R-:W-:-:S03]  /*1c60*/  FADD.FTZ R88, R91, R88 ;  /* 0x000000585b587221 */ /* 0x000fc60000010000 */
[----:B-1----:R-:W-:Y:S01]  /*1c70*/  FADD.FTZ R157, R157, R92 ;  /* 0x0000005c9d9d7221 */ /* 0x002fe20000010000 */
[----:B------:R-:W-:-:S03]  /*1c80*/  FADD.FTZ R88, R88, R93 ;  /* 0x0000005d58587221 */ /* 0x000fc60000010000 */
[----:B------:R-:W-:Y:S01]  /*1c90*/  FADD.FTZ R94, R94, R157 ;  /* 0x0000009d5e5e7221 */ /* 0x000fe20000010000 */
[----:B------:R-:W-:-:S03]  /*1ca0*/  FADD.FTZ R88, R95, R88 ;  /* 0x000000585f587221 */ /* 0x000fc60000010000 */
[----:B------:R-:W-:Y:S01]  /*1cb0*/  FMUL.FTZ R95, R94, UR9 ;  /* 0x000000095e5f7c20 */ /* 0x000fe20008410000 */
[----:B------:R-:W-:-:S04]  /*1cc0*/  FMUL.FTZ R94, R88, UR9 ;  /* 0x00000009585e7c20 */ /* 0x000fc80008410000 */
[----:B------:R-:W-:Y:S01]  /*1cd0*/  FSEL R95, R95, RZ, !P6 ;  /* 0x000000ff5f5f7208 */ /* 0x000fe20007000000 */
[----:B------:R-:W-:Y:S06]  /*1ce0*/  @!P3 BRA `(.L_x_9) ;  /* 0x000000040054b947 */ /* 0x000fec0003800000 */
[----:B------:R-:W-:Y:S01]  /*1cf0*/  ISETP.NE.U32.AND P5, PT, RZ, UR10, PT ;  /* 0x0000000aff007c0c */ /* 0x000fe2000bfa5070 */
[-CC-:B------:R-:W-:Y:S01]  /*1d00*/  FFMA.FTZ R91, R142, R94.reuse, R95.reuse ;  /* 0x0000005e8e5b7223 */ /* 0x180fe2000001005f */
[----:B------:R-:W-:Y:S02]  /*1d10*/  FFMA.FTZ R89, R146, R94, R95 ;  /* 0x0000005e92597223 */ /* 0x000fe4000001005f */
[----:B------:R-:W-:Y:S01]  /*1d20*/  ISETP.NE.AND.EX P6, PT, RZ, UR11, PT, P5 ;  /* 0x0000000bff007c0c */ /* 0x000fe2000bfc5350 */
[----:B------:R-:W-:Y:S01]  /*1d30*/  FADD.FTZ R90, R140, -R91 ;  /* 0x8000005b8c5a7221 */ /* 0x000fe20000010000 */
[----:B------:R-:W-:Y:S01]  /*1d40*/  FADD.FTZ R88, R144, -R89 ;  /* 0x8000005990587221 */ /* 0x000fe20000010000 */
[----:B------:R-:W-:Y:S02]  /*1d50*/  ISETP.NE.U32.AND P5, PT, RZ, UR14, PT ;  /* 0x0000000eff007c0c */ /* 0x000fe4000bfa5070 */
[C---:B------:R-:W-:Y:S01]  /*1d60*/  FMUL.FTZ R123, R101.reuse, R90 ;  /* 0x0000005a657b7220 */ /* 0x040fe20000410000 */
[----:B------:R-:W-:Y:S01]  /*1d70*/  FMUL.FTZ R91, R101, R88 ;  /* 0x00000058655b7220 */ /* 0x000fe20000410000 */
[----:B------:R-:W-:-:S06]  /*1d80*/  ISETP.NE.AND.EX P5, PT, RZ, UR15, PT, P5 ;  /* 0x0000000fff007c0c */ /* 0x000fcc000bfa5350 */
[----:B------:R-:W-:Y:S02]  /*1d90*/  @P6 PRMT R89, R73, 0x7632, R89 ;  /* 0x0000763249596816 */ /* 0x000fe40000000059 */
[----:B------:R-:W-:Y:S02]  /*1da0*/  @P6 PRMT R92, R74, 0x7632, R92 ;  /* 0x000076324a5c6816 */ /* 0x000fe4000000005c */
[----:B------:R-:W-:Y:S01]  /*1db0*/  @P6 SHF.L.U32 R90, R89, 0x10, RZ ;  /* 0x00000010595a6819 */ /* 0x000fe200000006ff */
[-C--:B------:R-:W-:Y:S02]  /*1dc0*/  FFMA.FTZ R89, R150, R94.reuse, R95 ;  /* 0x0000005e96597223 */ /* 0x080fe4000001005f */
[----:B------:R-:W-:Y:S02]  /*1dd0*/  @P6 IMAD.U32 R92, R92, 0x10000, RZ ;  /* 0x000100005c5c6824 */ /* 0x000fe400078e00ff */
[--C-:B------:R-:W-:Y:S01]  /*1de0*/  @P6 FADD.FTZ R91, R91, R90.reuse ;  /* 0x0000005a5b5b6221 */ /* 0x100fe20000010000 */
[----:B------:R-:W-:Y:S01]  /*1df0*/  @P6 PRMT R90, R72, 0x7632, R90 ;  /* 0x00007632485a6816 */ /* 0x000fe2000000005a */
[----:B------:R-:W-:Y:S01]  /*1e00*/  FADD.FTZ R88, R148, -R89 ;  /* 0x8000005994587221 */ /* 0x000fe20000010000 */
[----:B------:R-:W-:Y:S01]  /*1e10*/  @P6 FADD.FTZ R123, R123, R92 ;  /* 0x0000005c7b7b6221 */ /* 0x000fe20000010000 */
[--C-:B------:R-:W-:Y:S01]  /*1e20*/  FFMA.FTZ R92, R145, R94, R95.reuse ;  /* 0x0000005e915c7223 */ /* 0x100fe2000001005f */
[----:B------:R-:W-:Y:S01]  /*1e30*/  @P6 SHF.L.U32 R90, R90, 0x10, RZ ;  /* 0x000000105a5a6819 */ /* 0x000fe200000006ff */
[----:B------:R-:W-:Y:S01]  /*1e40*/  FMUL.FTZ R155, R101, R88 ;  /* 0x00000058659b7220 */ /* 0x000fe20000410000 */
[-C--:B------:R-:W-:Y:S01]  /*1e50*/  FFMA.FTZ R88, R153, R94.reuse, R95 ;  /* 0x0000005e99587223 */ /* 0x080fe2000001005f */
[----:B------:R-:W-:Y:S01]  /*1e60*/  FADD.FTZ R92, R143, -R92 ;  /* 0x8000005c8f5c7221 */ /* 0x000fe20000010000 */
[----:B------:R-:W-:Y:S01]  /*1e70*/  @P6 PRMT R89, R75, 0x7632, R89 ;  /* 0x000076324b596816 */ /* 0x000fe20000000059 */
[----:B------:R-:W-:Y:S01]  /*1e80*/  @P6 FADD.FTZ R155, R155, R90 ;  /* 0x0000005a9b9b6221 */ /* 0x000fe20000010000 */
[----:B------:R-:W-:Y:S01]  /*1e90*/  FFMA.FTZ R90, R149, R94, R95 ;  /* 0x0000005e955a7223 */ /* 0x000fe2000001005f */
[----:B------:R-:W-:Y:S01]  /*1ea0*/  FADD.FTZ R88, R151, -R88 ;  /* 0x8000005897587221 */ /* 0x000fe20000010000 */
[----:B------:R-:W-:Y:S01]  /*1eb0*/  FMUL.FTZ R157, R101, R92 ;  /* 0x0000005c659d7220 */ /* 0x000fe20000410000 */
[----:B------:R-:W-:Y:S01]  /*1ec0*/  @P6 SHF.L.U32 R92, R74, 0x10, RZ ;  /* 0x000000104a5c6819 */ /* 0x000fe200000006ff */
[----:B------:R-:W-:Y:S01]  /*1ed0*/  FADD.FTZ R90, R147, -R90 ;  /* 0x8000005a935a7221 */ /* 0x000fe20000010000 */
[----:B------:R-:W-:Y:S01]  /*1ee0*/  FMUL.FTZ R161, R101, R88 ;  /* 0x0000005865a17220 */ /* 0x000fe20000410000 */
[----:B------:R-:W-:-:S02]  /*1ef0*/  @P6 SHF.L.U32 R88, R72, 0x10, RZ ;  /* 0x0000001048586819 */ /* 0x000fc400000006ff */
[----:B------:R-:W-:Y:S01]  /*1f00*/  FMUL.FTZ R159, R101, R90 ;  /* 0x0000005a659f7220 */ /* 0x000fe20000410000 */
[----:B------:R-:W-:Y:S01]  /*1f10*/  @P6 SHF.L.U32 R90, R73, 0x10, RZ ;  /* 0x00000010495a6819 */ /* 0x000fe200000006ff */
[----:B------:R-:W-:Y:S01]  /*1f20*/  @P6 FADD.FTZ R157, R157, R92 ;  /* 0x0000005c9d9d6221 */ /* 0x000fe20000010000 */
[----:B------:R-:W-:Y:S01]  /*1f30*/  @P6 FADD.FTZ R161, R161, R88 ;  /* 0x00000058a1a16221 */ /* 0x000fe20000010000 */
[-CC-:B------:R-:W-:Y:S01]  /*1f40*/  FFMA.FTZ R88, R141, R94.reuse, R95.reuse ;  /* 0x0000005e8d587223 */ /* 0x180fe2000001005f */
[----:B------:R-:W-:Y:S01]  /*1f50*/  @P6 SHF.L.U32 R92, R89, 0x10, RZ ;  /* 0x00000010595c6819 */ /* 0x000fe200000006ff */
[----:B------:R-:W-:Y:S01]  /*1f60*/  @P6 FADD.FTZ R159, R159, R90 ;  /* 0x0000005a9f9f6221 */ /* 0x000fe20000010000 */
[----:B------:R-:W-:Y:S01]  /*1f70*/  FFMA.FTZ R90, R138, R94, R95 ;  /* 0x0000005e8a5a7223 */ /* 0x000fe2000001005f */
[----:B------:R-:W-:-:S03]  /*1f80*/  FADD.FTZ R88, R139, -R88 ;  /* 0x800000588b587221 */ /* 0x000fc60000010000 */
[----:B------:R-:W-:Y:S01]  /*1f90*/  FADD.FTZ R90, R137, -R90 ;  /* 0x8000005a895a7221 */ /* 0x000fe20000010000 */
[----:B------:R-:W-:Y:S01]  /*1fa0*/  FMUL.FTZ R165, R101, R88 ;  /* 0x0000005865a57220 */ /* 0x000fe20000410000 */
[----:B------:R-:W-:Y:S02]  /*1fb0*/  @P6 SHF.L.U32 R88, R75, 0x10, RZ ;  /* 0x000000104b586819 */ /* 0x000fe400000006ff */
[----:B------:R-:W-:-:S03]  /*1fc0*/  FMUL.FTZ R163, R101, R90 ;  /* 0x0000005a65a37220 */ /* 0x000fc60000410000 */
[----:B------:R-:W-:Y:S01]  /*1fd0*/  @P6 FADD.FTZ R165, R165, R88 ;  /* 0x00000058a5a56221 */ /* 0x000fe20000010000 */
[----:B------:R-:W-:Y:S01]  /*1fe0*/  @P6 FADD.FTZ R163, R163, R92 ;  /* 0x0000005ca3a36221 */ /* 0x000fe20000010000 */
[----:B------:R-:W-:Y:S01]  /*1ff0*/  ISETP.NE.U32.AND P6, PT, RZ, UR14, PT ;  /* 0x0000000eff007c0c */ /* 0x000fe2000bfc5070 */
[----:B------:R-:W0:Y:S02]  /*2000*/  @P5 LDC.64 R88, c[0x0][0x308] ;  /* 0x0000c200ff585b82 */ /* 0x000e240000000a00 */
[----:B------:R-:W-:Y:S01]  /*2010*/  FMUL.FTZ R156, R163, R154 ;  /* 0x0000009aa39c7220 */ /* 0x000fe20000410000 */
[----:B------:R-:W-:-:S13]  /*2020*/  ISETP.NE.AND.EX P6, PT, RZ, UR15, PT, P6 ;  /* 0x0000000fff007c0c */ /* 0x000fda000bfc5360 */
[----:B------:R-:W-:Y:S01]  /*2030*/  @P6 F2FP.BF16.F32.PACK_AB R92, RZ, R159 ;  /* 0x0000009fff5c623e */ /* 0x000fe200000010ff */
[-C--:B------:R-:W-:Y:S01]  /*2040*/  FMUL.FTZ R159, R159, R154.reuse ;  /* 0x0000009a9f9f7220 */ /* 0x080fe20000410000 */
[----:B------:R-:W-:Y:S01]  /*2050*/  @P6 F2FP.BF16.F32.PACK_AB R152, RZ, R165 ;  /* 0x000000a5ff98623e */ /* 0x000fe200000010ff */
[----:B------:R-:W-:Y:S01]  /*2060*/  FMUL.FTZ R165, R165, R154 ;  /* 0x0000009aa5a57220 */ /* 0x000fe20000410000 */
[----:B------:R-:W-:Y:S02]  /*2070*/  @P6 PRMT R37, R92, 0x7610, R37 ;  /* 0x000076105c256816 */ /* 0x000fe40000000025 */
[----:B------:R-:W-:Y:S02]  /*2080*/  @P6 F2FP.BF16.F32.PACK_AB R93, RZ, R91 ;  /* 0x0000005bff5d623e */ /* 0x000fe400000010ff */
[----:B------:R-:W-:Y:S01]  /*2090*/  @P6 F2FP.BF16.F32.PACK_AB R92, RZ, R163 ;  /* 0x000000a3ff5c623e */ /* 0x000fe200000010ff */
[----:B0-----:R-:W-:Y:S01]  /*20a0*/  @P5 IMAD.WIDE.U32 R88, R99, 0x10, R88 ;  /* 0x0000001063585825 */ /* 0x001fe200078e0058 */
[----:B------:R-:W-:-:S03]  /*20b0*/  @P6 PRMT R39, R152, 0x7610, R39 ;  /* 0x0000761098276816 */ /* 0x000fc60000000027 */
[-C--:B------:R-:W-:Y:S01]  /*20c0*/  FMUL.FTZ R152, R91, R154.reuse ;  /* 0x0000009a5b987220 */ /* 0x080fe20000410000 */
[----:B------:R-:W-:Y:S02]  /*20d0*/  @P6 PRMT R37, R37, 0x5410, R93 ;  /* 0x0000541025256816 */ /* 0x000fe4000000005d */
[----:B------:R-:W-:Y:S02]  /*20e0*/  @P6 PRMT R39, R39, 0x5410, R92 ;  /* 0x0000541027276816 */ /* 0x000fe4000000005c */
[----:B------:R-:W0:Y:S01]  /*20f0*/  LDC.64 R92, c[0x0][0x2f8] ;  /* 0x0000be00ff5c7b82 */ /* 0x000e220000000a00 */
[----:B------:R-:W-:Y:S02]  /*2100*/  @P6 F2FP.BF16.F32.PACK_AB R90, RZ, R157 ;  /* 0x0000009dff5a623e */ /* 0x000fe400000010ff */
[----:B------:R-:W-:Y:S01]  /*2110*/  @P6 F2FP.BF16.F32.PACK_AB R122, RZ, R123 ;  /* 0x0000007bff7a623e */ /* 0x000fe200000010ff */
[----:B------:R-:W-:Y:S01]  /*2120*/  FMUL.FTZ R123, R123, R154 ;  /* 0x0000009a7b7b7220 */ /* 0x000fe20000410000 */
[----:B------:R-:W-:-:S02]  /*2130*/  @P6 PRMT R38, R90, 0x7610, R38 ;  /* 0x000076105a266816 */ /* 0x000fc40000000026 */
[----:B------:R-:W-:Y:S01]  /*2140*/  @P6 F2FP.BF16.F32.PACK_AB R90, RZ, R161 ;  /* 0x000000a1ff5a623e */ /* 0x000fe200000010ff */
[-C--:B------:R-:W-:Y:S01]  /*2150*/  FMUL.FTZ R161, R161, R154.reuse ;  /* 0x0000009aa1a17220 */ /* 0x080fe20000410000 */
[----:B------:R-:W-:Y:S01]  /*2160*/  @P6 PRMT R38, R38, 0x5410, R122 ;  /* 0x0000541026266816 */ /* 0x000fe2000000007a */
[-C--:B------:R-:W-:Y:S01]  /*2170*/  FMUL.FTZ R122, R155, R154.reuse ;  /* 0x0000009a9b7a7220 */ /* 0x080fe20000410000 */
[----:B------:R-:W-:Y:S02]  /*2180*/  @P6 PRMT R36, R90, 0x7610, R36 ;  /* 0x000076105a246816 */ /* 0x000fe40000000024 */
[----:B------:R-:W-:Y:S02]  /*2190*/  @P6 F2FP.BF16.F32.PACK_AB R90, RZ, R155 ;  /* 0x0000009bff5a623e */ /* 0x000fe400000010ff */
[----:B------:R-:W-:Y:S02]  /*21a0*/  F2FP.BF16.F32.PACK_AB R91, R156, R165 ;  /* 0x000000a59c5b723e */ /* 0x000fe400000010ff */
[----:B------:R-:W-:Y:S01]  /*21b0*/  @P6 PRMT R36, R36, 0x5410, R90 ;  /* 0x0000541024246816 */ /* 0x000fe2000000005a */
[----:B------:R-:W-:-:S04]  /*21c0*/  FMUL.FTZ R90, R157, R154 ;  /* 0x0000009a9d5a7220 */ /* 0x000fc80000410000 */
[----:B------:R1:W-:Y:S01]  /*21d0*/  @P5 STG.E.128 desc[UR4][R88.64], R36 ;  /* 0x0000002458005986 */ /* 0x0003e2000c101d04 */
[----:B------:R-:W-:Y:S01]  /*21e0*/  F2FP.BF16.F32.PACK_AB R90, R123, R90 ;  /* 0x0000005a7b5a723e */ /* 0x000fe200000010ff */
[C---:B0-----:R-:W-:Y:S01]  /*21f0*/  IMAD.WIDE.U32 R92, R99.reuse, 0x10, R92 ;  /* 0x00000010635c7825 */ /* 0x041fe200078e005c */
[----:B------:R-:W-:Y:S02]  /*2200*/  IADD3 R99, R99, 0x80, RZ ;  /* 0x0000008063637810 */ /* 0x000fe40007ffe0ff */
[----:B-1----:R-:W-:Y:S02]  /*2210*/  F2FP.BF16.F32.PACK_AB R89, R152, R159 ;  /* 0x0000009f9859723e */ /* 0x002fe400000010ff */
[----:B------:R-:W-:-:S05]  /*2220*/  F2FP.BF16.F32.PACK_AB R88, R122, R161 ;  /* 0x000000a17a58723e */ /* 0x000fca00000010ff */
[----:B------:R0:W-:Y:S02]  /*2230*/  STG.E.128 desc[UR4][R92.64], R88 ;  /* 0x000000585c007986 */ /* 0x0001e4000c101d04 */
.L_x_9:
[----:B------:R-:W-:Y:S05]  /*2240*/  BSYNC B0 ;  /* 0x0000000000007941 */ /* 0x000fea0003800000 */
.L_x_8:
[----:B------:R-:W-:Y:S04]  /*2250*/  BSSY B0, `(.L_x_10) ;  /* 0x0000057000007945 */ /* 0x000fe80003800000 */
[----:B------:R-:W-:Y:S05]  /*2260*/  @!P2 BRA `(.L_x_11) ;  /* 0x000000040054a947 */ /* 0x000fea0003800000 */
[----:B------:R-:W-:Y:S01]  /*2270*/  ISETP.NE.U32.AND P5, PT, RZ, UR10, PT ;  /* 0x0000000aff007c0c */ /* 0x000fe2000bfa5070 */
[-CC-:B0-----:R-:W-:Y:S01]  /*2280*/  FFMA.FTZ R88, R114, R94.reuse, R95.reuse ;  /* 0x0000005e72587223 */ /* 0x181fe2000001005f */
[-CC-:B------:R-:W-:Y:S01]  /*2290*/  FFMA.FTZ R90, R116, R94.reuse, R95.reuse ;  /* 0x0000005e745a7223 */ /* 0x180fe2000001005f */
[----:B------:R-:W-:Y:S01]  /*22a0*/  FFMA.FTZ R93, R107, R94, R95 ;  /* 0x0000005e6b5d7223 */ /* 0x000fe2000001005f */
[----:B------:R-:W-:Y:S01]  /*22b0*/  ISETP.NE.AND.EX P5, PT, RZ, UR11, PT, P5 ;  /* 0x0000000bff007c0c */ /* 0x000fe2000bfa5350 */
[----:B------:R-:W-:Y:S01]  /*22c0*/  FADD.FTZ R88, R113, -R88 ;  /* 0x8000005871587221 */ /* 0x000fe20000010000 */
[----:B------:R-:W-:Y:S01]  /*22d0*/  FADD.FTZ R90, R115, -R90 ;  /* 0x8000005a735a7221 */ /* 0x000fe20000010000 */
[----:B------:R-:W-:-:S03]  /*22e0*/  ISETP.NE.U32.AND P6, PT, RZ, UR14, PT ;  /* 0x0000000eff007c0c */ /* 0x000fc6000bfc5070 */
[----:B------:R-:W-:-:S07]  /*22f0*/  FMUL.FTZ R123, R101, R90 ;  /* 0x0000005a657b7220 */ /* 0x000fce0000410000 */
[----:B------:R-:W-:Y:S02]  /*2300*/  @P5 PRMT R91, R26, 0x7632, R91 ;  /* 0x000076321a5b5816 */ /* 0x000fe4000000005b */
[----:B------:R-:W-:Y:S02]  /*2310*/  @P5 PRMT R89, R25, 0x7632, R89 ;  /* 0x0000763219595816 */ /* 0x000fe40000000059 */
[----:B------:R-:W-:Y:S01]  /*2320*/  @P5 SHF.L.U32 R92, R91, 0x10, RZ ;  /* 0x000000105b5c5819 */ /* 0x000fe200000006ff */
[----:B------:R-:W-:Y:S01]  /*2330*/  FMUL.FTZ R91, R101, R88 ;  /* 0x00000058655b7220 */ /* 0x000fe20000410000 */
[----:B------:R-:W-:Y:S01]  /*2340*/  FFMA.FTZ R88, R112, R94, R95 ;  /* 0x0000005e70587223 */ /* 0x000fe2000001005f */
[----:B------:R-:W-:Y:S02]  /*2350*/  @P5 SHF.L.U32 R90, R89, 0x10, RZ ;  /* 0x00000010595a5819 */ /* 0x000fe400000006ff */
[----:B------:R-:W-:Y:S01]  /*2360*/  @P5 PRMT R89, R24, 0x7632, R89 ;  /* 0x0000763218595816 */ /* 0x000fe20000000059 */
[----:B------:R-:W-:Y:S01]  /*2370*/  FADD.FTZ R88, R111, -R88 ;  /* 0x800000586f587221 */ /* 0x000fe20000010000 */
[----:B------:R-:W-:Y:S01]  /*2380*/  @P5 FADD.FTZ R123, R123, R92 ;  /* 0x0000005c7b7b5221 */ /* 0x000fe20000010000 */
[----:B------:R-:W-:Y:S01]  /*2390*/  @P5 FADD.FTZ R91, R91, R90 ;  /* 0x0000005a5b5b5221 */ /* 0x000fe20000010000 */
[----:B------:R-:W-:Y:S01]  /*23a0*/  @P5 SHF.L.U32 R90, R89, 0x10, RZ ;  /* 0x00000010595a5819 */ /* 0x000fe200000006ff */
[----:B------:R-:W-:Y:S01]  /*23b0*/  FMUL.FTZ R155, R101, R88 ;  /* 0x00000058659b7220 */ /* 0x000fe20000410000 */
[----:B------:R-:W-:Y:S01]  /*23c0*/  FADD.FTZ R88, R108, -R93 ;  /* 0x8000005d6c587221 */ /* 0x000fe20000010000 */
[-CC-:B------:R-:W-:Y:S01]  /*23d0*/  FFMA.FTZ R93, R105, R94.reuse, R95.reuse ;  /* 0x0000005e695d7223 */ /* 0x180fe2000001005f */
[----:B------:R-:W-:Y:S01]  /*23e0*/  FFMA.FTZ R89, R135, R94, R95 ;  /* 0x0000005e87597223 */ /* 0x000fe2000001005f */
[----:B------:R-:W-:Y:S01]  /*23f0*/  @P5 FADD.FTZ R155, R155, R90 ;  /* 0x0000005a9b9b5221 */ /* 0x000fe20000010000 */
[----:B------:R-:W-:Y:S01]  /*2400*/  FMUL.FTZ R157, R101, R88 ;  /* 0x00000058659d7220 */ /* 0x000fe20000410000 */
[----:B------:R-:W-:Y:S01]  /*2410*/  FADD.FTZ R90, R106, -R93 ;  /* 0x8000005d6a5a7221 */ /* 0x000fe20000010000 */
[----:B------:R-:W-:Y:S01]  /*2420*/  FADD.FTZ R88, R104, -R89 ;  /* 0x8000005968587221 */ /* 0x000fe20000010000 */
[----:B------:R-:W-:Y:S01]  /*2430*/  FFMA.FTZ R89, R109, R94, R95 ;  /* 0x0000005e6d597223 */ /* 0x000fe2000001005f */
[----:B------:R-:W-:Y:S01]  /*2440*/  @P5 SHF.L.U32 R92, R26, 0x10, RZ ;  /* 0x000000101a5c5819 */ /* 0x000fe200000006ff */
[----:B------:R-:W-:Y:S01]  /*2450*/  FMUL.FTZ R159, R101, R90 ;  /* 0x0000005a659f7220 */ /* 0x000fe20000410000 */
[----:B------:R-:W-:Y:S01]  /*2460*/  @P5 SHF.L.U32 R90, R25, 0x10, RZ ;  /* 0x00000010195a5819 */ /* 0x000fe200000006ff */
[----:B------:R-:W-:Y:S01]  /*2470*/  FMUL.FTZ R161, R101, R88 ;  /* 0x0000005865a17220 */ /* 0x000fe20000410000 */
[----:B------:R-:W-:Y:S01]  /*2480*/  @P5 SHF.L.U32 R88, R24, 0x10, RZ ;  /* 0x0000001018585819 */ /* 0x000fe200000006ff */
[----:B------:R-:W-:-:S02]  /*2490*/  @P5 FADD.FTZ R157, R157, R92 ;  /* 0x0000005c9d9d5221 */ /* 0x000fc40000010000 */
[----:B------:R-:W-:Y:S01]  /*24a0*/  @P5 FADD.FTZ R159, R159, R90 ;  /* 0x0000005a9f9f5221 */ /* 0x000fe20000010000 */
[----:B------:R-:W-:Y:S01]  /*24b0*/  FFMA.FTZ R90, R118, R94, R95 ;  /* 0x0000005e765a7223 */ /* 0x000fe2000001005f */
[----:B------:R-:W-:Y:S01]  /*24c0*/  @P5 FADD.FTZ R161, R161, R88 ;  /* 0x00000058a1a15221 */ /* 0x000fe20000010000 */
[--C-:B------:R-:W-:Y:S01]  /*24d0*/  FADD.FTZ R88, R110, -R89.reuse ;  /* 0x800000596e587221 */ /* 0x100fe20000010000 */
[----:B------:R-:W-:Y:S01]  /*24e0*/  @P5 PRMT R89, R27, 0x7632, R89 ;  /* 0x000076321b595816 */ /* 0x000fe20000000059 */
[----:B------:R-:W-:Y:S02]  /*24f0*/  FADD.FTZ R90, R117, -R90 ;  /* 0x8000005a755a7221 */ /* 0x000fe40000010000 */
[----:B------:R-:W-:Y:S01]  /*2500*/  FMUL.FTZ R165, R101, R88 ;  /* 0x0000005865a57220 */ /* 0x000fe20000410000 */
[----:B------:R-:W-:Y:S01]  /*2510*/  @P5 SHF.L.U32 R92, R89, 0x10, RZ ;  /* 0x00000010595c5819 */ /* 0x000fe200000006ff */
[----:B------:R-:W-:Y:S01]  /*2520*/  FMUL.FTZ R163, R101, R90 ;  /* 0x0000005a65a37220 */ /* 0x000fe20000410000 */
[----:B------:R-:W-:-:S03]  /*2530*/  @P5 SHF.L.U32 R88, R27, 0x10, RZ ;  /* 0x000000101b585819 */ /* 0x000fc600000006ff */
[----:B------:R-:W-:Y:S02]  /*2540*/  @P5 FADD.FTZ R163, R163, R92 ;  /* 0x0000005ca3a35221 */ /* 0x000fe40000010000 */
[----:B------:R-:W-:Y:S01]  /*2550*/  @P5 FADD.FTZ R165, R165, R88 ;  /* 0x00000058a5a55221 */ /* 0x000fe20000010000 */
[----:B------:R-:W-:Y:S01]  /*2560*/  ISETP.NE.AND.EX P5, PT, RZ, UR15, PT, P6 ;  /* 0x0000000fff007c0c */ /* 0x000fe2000bfa5360 */
[----:B------:R-:W-:Y:S01]  /*2570*/  FMUL.FTZ R156, R163, R154 ;  /* 0x0000009aa39c7220 */ /* 0x000fe20000410000 */
[----:B------:R-:W-:-:S04]  /*2580*/  ISETP.NE.U32.AND P6, PT, RZ, UR14, PT ;  /* 0x0000000eff007c0c */ /* 0x000fc8000bfc5070 */
[----:B------:R-:W-:-:S07]  /*2590*/  ISETP.NE.AND.EX P6, PT, RZ, UR15, PT, P6 ;  /* 0x0000000fff007c0c */ /* 0x000fce000bfc5360 */
[----:B------:R-:W0:Y:S06]  /*25a0*/  @P5 LDC.64 R88, c[0x0][0x308] ;  /* 0x0000c200ff585b82 */ /* 0x000e2c0000000a00 */
[----:B------:R-:W-:Y:S01]  /*25b0*/  @P6 F2FP.BF16.F32.PACK_AB R92, RZ, R159 ;  /* 0x0000009fff5c623e */ /* 0x000fe200000010ff */
[-C--:B------:R-:W-:Y:S01]  /*25c0*/  FMUL.FTZ R159, R159, R154.reuse ;  /* 0x0000009a9f9f7220 */ /* 0x080fe20000410000 */
[----:B------:R-:W-:Y:S01]  /*25d0*/  @P6 F2FP.BF16.F32.PACK_AB R152, RZ, R165 ;  /* 0x000000a5ff98623e */ /* 0x000fe200000010ff */
[----:B------:R-:W-:Y:S01]  /*25e0*/  FMUL.FTZ R165, R165, R154 ;  /* 0x0000009aa5a57220 */ /* 0x000fe20000410000 */
[----:B------:R-:W-:-:S02]  /*25f0*/  @P6 PRMT R37, R92, 0x7610, R37 ;  /* 0x000076105c256816 */ /* 0x000fc40000000025 */
[----:B------:R-:W-:Y:S02]  /*2600*/  @P6 F2FP.BF16.F32.PACK_AB R93, RZ, R91 ;  /* 0x0000005bff5d623e */ /* 0x000fe400000010ff */
[----:B------:R-:W-:Y:S02]  /*2610*/  @P6 F2FP.BF16.F32.PACK_AB R92, RZ, R163 ;  /* 0x000000a3ff5c623e */ /* 0x000fe400000010ff */
[----:B------:R-:W-:Y:S01]  /*2620*/  @P6 PRMT R39, R152, 0x7610, R39 ;  /* 0x0000761098276816 */ /* 0x000fe20000000027 */
[----:B------:R-:W-:Y:S01]  /*2630*/  FMUL.FTZ R152, R91, R154 ;  /* 0x0000009a5b987220 */ /* 0x000fe20000410000 */
[----:B------:R-:W-:Y:S02]  /*2640*/  @P6 PRMT R37, R37, 0x5410, R93 ;  /* 0x0000541025256816 */ /* 0x000fe4000000005d */
[----:B------:R-:W-:Y:S02]  /*2650*/  @P6 PRMT R39, R39, 0x5410, R92 ;  /* 0x0000541027276816 */ /* 0x000fe4000000005c */
[----:B------:R-:W1:Y:S01]  /*2660*/  LDC.64 R92, c[0x0][0x2f8] ;  /* 0x0000be00ff5c7b82 */ /* 0x000e620000000a00 */
[----:B------:R-:W-:Y:S01]  /*2670*/  @P6 F2FP.BF16.F32.PACK_AB R90, RZ, R157 ;  /* 0x0000009dff5a623e */ /* 0x000fe200000010ff */
[----:B0-----:R-:W-:Y:S01]  /*2680*/  @P5 IMAD.WIDE.U32 R88, R99, 0x10, R88 ;  /* 0x0000001063585825 */ /* 0x001fe200078e0058 */
[----:B------:R-:W-:-:S03]  /*2690*/  @P6 F2FP.BF16.F32.PACK_AB R122, RZ, R123 ;  /* 0x0000007bff7a623e */ /* 0x000fc600000010ff */
[-C--:B------:R-:W-:Y:S01]  /*26a0*/  FMUL.FTZ R123, R123, R154.reuse ;  /* 0x0000009a7b7b7220 */ /* 0x080fe20000410000 */
[----:B------:R-:W-:Y:S02]  /*26b0*/  @P6 PRMT R38, R90, 0x7610, R38 ;  /* 0x000076105a266816 */ /* 0x000fe40000000026 */
[----:B------:R-:W-:Y:S01]  /*26c0*/  @P6 F2FP.BF16.F32.PACK_AB R90, RZ, R161 ;  /* 0x000000a1ff5a623e */ /* 0x000fe200000010ff */
[-C--:B------:R-:W-:Y:S01]  /*26d0*/  FMUL.FTZ R161, R161, R154.reuse ;  /* 0x0000009aa1a17220 */ /* 0x080fe20000410000 */
[----:B------:R-:W-:Y:S01]  /*26e0*/  @P6 PRMT R38, R38, 0x5410, R122 ;  /* 0x0000541026266816 */ /* 0x000fe2000000007a */
[----:B------:R-:W-:Y:S01]  /*26f0*/  FMUL.FTZ R122, R155, R154 ;  /* 0x0000009a9b7a7220 */ /* 0x000fe20000410000 */
[----:B------:R-:W-:Y:S02]  /*2700*/  @P6 PRMT R36, R90, 0x7610, R36 ;  /* 0x000076105a246816 */ /* 0x000fe40000000024 */
[----:B------:R-:W-:Y:S02]  /*2710*/  @P6 F2FP.BF16.F32.PACK_AB R90, RZ, R155 ;  /* 0x0000009bff5a623e */ /* 0x000fe400000010ff */
[----:B------:R-:W-:-:S02]  /*2720*/  F2FP.BF16.F32.PACK_AB R91, R156, R165 ;  /* 0x000000a59c5b723e */ /* 0x000fc400000010ff */
[----:B------:R-:W-:Y:S01]  /*2730*/  @P6 PRMT R36, R36, 0x5410, R90 ;  /* 0x0000541024246816 */ /* 0x000fe2000000005a */
[----:B------:R-:W-:-:S04]  /*2740*/  FMUL.FTZ R90, R157, R154 ;  /* 0x0000009a9d5a7220 */ /* 0x000fc80000410000 */
[----:B------:R0:W-:Y:S01]  /*2750*/  @P5 STG.E.128 desc[UR4][R88.64], R36 ;  /* 0x0000002458005986 */ /* 0x0001e2000c101d04 */
[----:B------:R-:W-:Y:S01]  /*2760*/  F2FP.BF16.F32.PACK_AB R90, R123, R90 ;  /* 0x0000005a7b5a723e */ /* 0x000fe200000010ff */
[C---:B-1----:R-:W-:Y:S01]  /*2770*/  IMAD.WIDE.U32 R92, R99.reuse, 0x10, R92 ;  /* 0x00000010635c7825 */ /* 0x042fe200078e005c */
[----:B------:R-:W-:Y:S02]  /*2780*/  IADD3 R99, R99, 0x80, RZ ;  /* 0x0000008063637810 */ /* 0x000fe40007ffe0ff */
[----:B0-----:R-:W-:Y:S02]  /*2790*/  F2FP.BF16.F32.PACK_AB R89, R152, R159 ;  /* 0x0000009f9859723e */ /* 0x001fe400000010ff */
[----:B------:R-:W-:-:S05]  /*27a0*/  F2FP.BF16.F32.PACK_AB R88, R122, R161 ;  /* 0x000000a17a58723e */ /* 0x000fca00000010ff */
[----:B------:R1:W-:Y:S02]  /*27b0*/  STG.E.128 desc[UR4][R92.64], R88 ;  /* 0x000000585c007986 */ /* 0x0003e4000c101d04 */
.L_x_11:
[----:B------:R-:W-:Y:S05]  /*27c0*/  BSYNC B0 ;  /* 0x0000000000007941 */ /* 0x000fea0003800000 */
.L_x_10:
[----:B------:R-:W-:Y:S04]  /*27d0*/  BSSY B0, `(.L_x_12) ;  /* 0x0000056000007945 */ /* 0x000fe80003800000 */
[----:B------:R-:W-:Y:S05]  /*27e0*/  @!P1 BRA `(.L_x_13) ;  /* 0x0000000400509947 */ /* 0x000fea0003800000 */
[----:B------:R-:W-:Y:S01]  /*27f0*/  ISETP.NE.U32.AND P5, PT, RZ, UR10, PT ;  /* 0x0000000aff007c0c */ /* 0x000fe2000bfa5070 */
[-CC-:B01----:R-:W-:Y:S01]  /*2800*/  FFMA.FTZ R89, R103, R94.reuse, R95.reuse ;  /* 0x0000005e67597223 */ /* 0x183fe2000001005f */
[-CC-:B------:R-:W-:Y:S01]  /*2810*/  FFMA.FTZ R90, R128, R94.reuse, R95.reuse ;  /* 0x0000005e805a7223 */ /* 0x180fe2000001005f */
[-C--:B------:R-:W-:Y:S01]  /*2820*/  FFMA.FTZ R91, R119, R94.reuse, R95 ;  /* 0x0000005e775b7223 */ /* 0x080fe2000001005f */
[----:B------:R-:W-:Y:S01]  /*2830*/  ISETP.NE.AND.EX P5, PT, RZ, UR11, PT, P5 ;  /* 0x0000000bff007c0c */ /* 0x000fe2000bfa5350 */
[----:B------:R-:W-:Y:S01]  /*2840*/  FADD.FTZ R88, R120, -R89 ;  /* 0x8000005978587221 */ /* 0x000fe20000010000 */
[----:B------:R-:W-:Y:S01]  /*2850*/  FADD.FTZ R90, R125, -R90 ;  /* 0x8000005a7d5a7221 */ /* 0x000fe20000010000 */
[----:B------:R-:W-:Y:S01]  /*2860*/  FFMA.FTZ R122, R130, R94, R95 ;  /* 0x0000005e827a7223 */ /* 0x000fe2000001005f */
[----:B------:R-:W-:Y:S01]  /*2870*/  FADD.FTZ R92, R124, -R91 ;  /* 0x8000005b7c5c7221 */ /* 0x000fe20000010000 */
[----:B------:R-:W-:Y:S01]  /*2880*/  FMUL.FTZ R89, R101, R88 ;  /* 0x0000005865597220 */ /* 0x000fe20000410000 */
[--C-:B------:R-:W-:Y:S01]  /*2890*/  FFMA.FTZ R123, R129, R94, R95.reuse ;  /* 0x0000005e817b7223 */ /* 0x100fe2000001005f */
[----:B------:R-:W-:Y:S01]  /*28a0*/  FMUL.FTZ R91, R101, R90 ;  /* 0x0000005a655b7220 */ /* 0x000fe20000410000 */
[----:B------:R-:W-:Y:S01]  /*28b0*/  FADD.FTZ R122, R127, -R122 ;  /* 0x8000007a7f7a7221 */ /* 0x000fe20000010000 */
[-CC-:B------:R-:W-:Y:S01]  /*28c0*/  FFMA.FTZ R152, R132, R94.reuse, R95.reuse ;  /* 0x0000005e84987223 */ /* 0x180fe2000001005f */
[----:B------:R-:W-:Y:S01]  /*28d0*/  FFMA.FTZ R93, R121, R94, R95 ;  /* 0x0000005e795d7223 */ /* 0x000fe2000001005f */
[----:B------:R-:W-:Y:S01]  /*28e0*/  FADD.FTZ R156, R134, -R123 ;  /* 0x8000007b869c7221 */ /* 0x000fe20000010000 */
[C---:B------:R-:W-:Y:S01]  /*28f0*/  FMUL.FTZ R123, R101.reuse, R92 ;  /* 0x0000005c657b7220 */ /* 0x040fe20000410000 */
[----:B------:R-:W-:Y:S01]  /*2900*/  @P5 PRMT R88, R84, 0x7632, R88 ;  /* 0x0000763254585816 */ /* 0x000fe20000000058 */
[----:B------:R-:W-:Y:S01]  /*2910*/  FMUL.FTZ R159, R101, R122 ;  /* 0x0000007a659f7220 */ /* 0x000fe20000410000 */
[----:B------:R-:W-:Y:S01]  /*2920*/  @P5 PRMT R90, R85, 0x7632, R90 ;  /* 0x00007632555a5816 */ /* 0x000fe2000000005a */
[----:B------:R-:W-:Y:S01]  /*2930*/  FFMA.FTZ R158, R136, R94, R95 ;  /* 0x0000005e889e7223 */ /* 0x000fe2000001005f */
[----:B------:R-:W-:Y:S01]  /*2940*/  @P5 SHF.L.U32 R88, R88, 0x10, RZ ;  /* 0x0000001058585819 */ /* 0x000fe200000006ff */
[----:B------:R-:W-:Y:S01]  /*2950*/  FADD.FTZ R152, R131, -R152 ;  /* 0x8000009883987221 */ /* 0x000fe20000010000 */
[----:B------:R-:W-:Y:S01]  /*2960*/  @P5 SHF.L.U32 R90, R90, 0x10, RZ ;  /* 0x000000105a5a5819 */ /* 0x000fe200000006ff */
[----:B------:R-:W-:Y:S01]  /*2970*/  FADD.FTZ R94, R126, -R93 ;  /* 0x8000005d7e5e7221 */ /* 0x000fe20000010000 */
[----:B------:R-:W-:Y:S01]  /*2980*/  @P5 PRMT R92, R86, 0x7632, R92 ;  /* 0x00007632565c5816 */ /* 0x000fe2000000005c */
[----:B------:R-:W-:Y:S01]  /*2990*/  @P5 FADD.FTZ R91, R91, R88 ;  /* 0x000000585b5b5221 */ /* 0x000fe20000010000 */
[----:B------:R-:W-:Y:S01]  /*29a0*/  @P5 SHF.L.U32 R88, R85, 0x10, RZ ;  /* 0x0000001055585819 */ /* 0x000fe200000006ff */
[----:B------:R-:W-:Y:S01]  /*29b0*/  @P5 FADD.FTZ R159, R159, R90 ;  /* 0x0000005a9f9f5221 */ /* 0x000fe20000010000 */
[----:B------:R-:W-:Y:S01]  /*29c0*/  @P5 SHF.L.U32 R92, R92, 0x10, RZ ;  /* 0x000000105c5c5819 */ /* 0x000fe200000006ff */
[----:B------:R-:W-:Y:S01]  /*29d0*/  FMUL.FTZ R155, R101, R152 ;  /* 0x00000098659b7220 */ /* 0x000fe20000410000 */
[----:B------:R-:W-:Y:S01]  /*29e0*/  @P5 SHF.L.U32 R90, R86, 0x10, RZ ;  /* 0x00000010565a5819 */ /* 0x000fe200000006ff */
[--C-:B------:R-:W-:Y:S01]  /*29f0*/  @P5 FADD.FTZ R123, R123, R88.reuse ;  /* 0x000000587b7b5221 */ /* 0x100fe20000010000 */
[----:B------:R-:W-:Y:S01]  /*2a00*/  FMUL.FTZ R161, R101, R94 ;  /* 0x0000005e65a17220 */ /* 0x000fe20000410000 */
[----:B------:R-:W-:Y:S01]  /*2a10*/  @P5 PRMT R88, R87, 0x7632, R88 ;  /* 0x0000763257585816 */ /* 0x000fe20000000058 */
[----:B------:R-:W-:Y:S01]  /*2a20*/  FADD.FTZ R158, R133, -R158 ;  /* 0x8000009e859e7221 */ /* 0x000fe20000010000 */
[----:B------:R-:W-:Y:S01]  /*2a30*/  @P5 FADD.FTZ R155, R155, R92 ;  /* 0x0000005c9b9b5221 */ /* 0x000fe20000010000 */
[----:B------:R-:W-:Y:S01]  /*2a40*/  @P5 FADD.FTZ R161, R161, R90 ;  /* 0x0000005aa1a15221 */ /* 0x000fe20000010000 */
[----:B------:R-:W-:Y:S01]  /*2a50*/  @P5 SHF.L.U32 R92, R88, 0x10, RZ ;  /* 0x00000010585c5819 */ /* 0x000fe200000006ff */
[C---:B------:R-:W-:Y:S01]  /*2a60*/  FMUL.FTZ R157, R101.reuse, R156 ;  /* 0x0000009c659d7220 */ /* 0x040fe20000410000 */
[----:B------:R-:W-:Y:S01]  /*2a70*/  @P5 SHF.L.U32 R88, R84, 0x10, RZ ;  /* 0x0000001054585819 */ /* 0x000fe200000006ff */
[----:B------:R-:W-:Y:S01]  /*2a80*/  FMUL.FTZ R101, R101, R158 ;  /* 0x0000009e65657220 */ /* 0x000fe20000410000 */
[----:B------:R-:W-:Y:S01]  /*2a90*/  @P5 SHF.L.U32 R90, R87, 0x10, RZ ;  /* 0x00000010575a5819 */ /* 0x000fe200000006ff */
[----:B------:R-:W-:Y:S01]  /*2aa0*/  FMUL.FTZ R158, R159, R154 ;  /* 0x0000009a9f9e7220 */ /* 0x000fe20000410000 */
[----:B------:R-:W-:Y:S01]  /*2ab0*/  ISETP.NE.U32.AND P6, PT, RZ, UR14, PT ;  /* 0x0000000eff007c0c */ /* 0x000fe2000bfc5070 */
[----:B------:R-:W-:Y:S01]  /*2ac0*/  @P5 FADD.FTZ R89, R89, R88 ;  /* 0x0000005859595221 */ /* 0x000fe20000010000 */
[----:B------:R-:W-:Y:S01]  /*2ad0*/  @P5 FADD.FTZ R101, R101, R92 ;  /* 0x0000005c65655221 */ /* 0x000fe20000010000 */
[----:B------:R-:W-:Y:S01]  /*2ae0*/  @P5 FADD.FTZ R157, R157, R90 ;  /* 0x0000005a9d9d5221 */ /* 0x000fe20000010000 */
[----:B------:R-:W-:-:S02]  /*2af0*/  ISETP.NE.AND.EX P6, PT, RZ, UR15, PT, P6 ;  /* 0x0000000fff007c0c */ /* 0x000fc4000bfc5360 */
[----:B------:R-:W-:-:S04]  /*2b00*/  ISETP.NE.U32.AND P5, PT, RZ, UR14, PT ;  /* 0x0000000eff007c0c */ /* 0x000fc8000bfa5070 */
[----:B------:R-:W-:-:S07]  /*2b10*/  ISETP.NE.AND.EX P5, PT, RZ, UR15, PT, P5 ;  /* 0x0000000fff007c0c */ /* 0x000fce000bfa5350 */
[----:B------:R-:W-:Y:S02]  /*2b20*/  @P6 F2FP.BF16.F32.PACK_AB R92, RZ, R161 ;  /* 0x000000a1ff5c623e */ /* 0x000fe400000010ff */
[----:B------:R-:W-:Y:S01]  /*2b30*/  @P6 F2FP.BF16.F32.PACK_AB R93, RZ, R157 ;  /* 0x0000009dff5d623e */ /* 0x000fe200000010ff */
[-C--:B------:R-:W-:Y:S01]  /*2b40*/  FMUL.FTZ R157, R157, R154.reuse ;  /* 0x0000009a9d9d7220 */ /* 0x080fe20000410000 */
[----:B------:R-:W-:Y:S02]  /*2b50*/  @P6 PRMT R38, R92, 0x7610, R38 ;  /* 0x000076105c266816 */ /* 0x000fe40000000026 */
[----:B------:R-:W-:Y:S01]  /*2b60*/  @P6 PRMT R39, R93, 0x7610, R39 ;  /* 0x000076105d276816 */ /* 0x000fe20000000027 */
[----:B------:R-:W0:Y:S01]  /*2b70*/  @P5 LDC.64 R94, c[0x0][0x308] ;  /* 0x0000c200ff5e5b82 */ /* 0x000e220000000a00 */
[----:B------:R-:W-:Y:S01]  /*2b80*/  @P6 F2FP.BF16.F32.PACK_AB R90, RZ, R123 ;  /* 0x0000007bff5a623e */ /* 0x000fe200000010ff */
[----:B------:R-:W-:Y:S01]  /*2b90*/  FMUL.FTZ R123, R123, R154 ;  /* 0x0000009a7b7b7220 */ /* 0x000fe20000410000 */
[----:B------:R-:W-:-:S02]  /*2ba0*/  @P6 F2FP.BF16.F32.PACK_AB R88, RZ, R89 ;  /* 0x00000059ff58623e */ /* 0x000fc400000010ff */
[----:B------:R-:W-:Y:S01]  /*2bb0*/  @P6 PRMT R37, R90, 0x7610, R37 ;  /* 0x000076105a256816 */ /* 0x000fe20000000025 */
[-C--:B------:R-:W-:Y:S01]  /*2bc0*/  FMUL.FTZ R90, R161, R154.reuse ;  /* 0x0000009aa15a7220 */ /* 0x080fe20000410000 */
[----:B------:R-:W-:Y:S01]  /*2bd0*/  @P6 PRMT R36, R88, 0x7610, R36 ;  /* 0x0000761058246816 */ /* 0x000fe20000000024 */
[----:B------:R-:W1:Y:S01]  /*2be0*/  LDC.64 R92, c[0x0][0x2f8] ;  /* 0x0000be00ff5c7b82 */ /* 0x000e620000000a00 */
[----:B------:R-:W-:Y:S01]  /*2bf0*/  @P6 F2FP.BF16.F32.PACK_AB R122, RZ, R155 ;  /* 0x0000009bff7a623e */ /* 0x000fe200000010ff */
[-C--:B------:R-:W-:Y:S01]  /*2c00*/  FMUL.FTZ R88, R89, R154.reuse ;  /* 0x0000009a59587220 */ /* 0x080fe20000410000 */
[----:B------:R-:W-:Y:S01]  /*2c10*/  @P6 F2FP.BF16.F32.PACK_AB R152, RZ, R91 ;  /* 0x0000005bff98623e */ /* 0x000fe200000010ff */
[-C--:B------:R-:W-:Y:S01]  /*2c20*/  FMUL.FTZ R155, R155, R154.reuse ;  /* 0x0000009a9b9b7220 */ /* 0x080fe20000410000 */
[-C--:B------:R-:W-:Y:S01]  /*2c30*/  FMUL.FTZ R91, R91, R154.reuse ;  /* 0x0000009a5b5b7220 */ /* 0x080fe20000410000 */
[----:B------:R-:W-:Y:S01]  /*2c40*/  FMUL.FTZ R154, R101, R154 ;  /* 0x0000009a659a7220 */ /* 0x000fe20000410000 */
[----:B------:R-:W-:-:S02]  /*2c50*/  @P6 F2FP.BF16.F32.PACK_AB R156, RZ, R159 ;  /* 0x0000009fff9c623e */ /* 0x000fc400000010ff */
[----:B------:R-:W-:Y:S02]  /*2c60*/  @P6 F2FP.BF16.F32.PACK_AB R101, RZ, R101 ;  /* 0x00000065ff65623e */ /* 0x000fe400000010ff */
[----:B------:R-:W-:Y:S02]  /*2c70*/  F2FP.BF16.F32.PACK_AB R88, R91, R88 ;  /* 0x000000585b58723e */ /* 0x000fe400000010ff */
[----:B------:R-:W-:Y:S02]  /*2c80*/  @P6 PRMT R38, R38, 0x5410, R122 ;  /* 0x0000541026266816 */ /* 0x000fe4000000007a */
[----:B------:R-:W-:Y:S01]  /*2c90*/  @P6 PRMT R37, R37, 0x5410, R156 ;  /* 0x0000541025256816 */ /* 0x000fe2000000009c */
[----:B0-----:R-:W-:Y:S01]  /*2ca0*/  @P5 IMAD.WIDE.U32 R94, R99, 0x10, R94 ;  /* 0x00000010635e5825 */ /* 0x001fe200078e005e */
[----:B------:R-:W-:Y:S02]  /*2cb0*/  @P6 PRMT R36, R36, 0x5410, R152 ;  /* 0x0000541024246816 */ /* 0x000fe40000000098 */
[----:B------:R-:W-:-:S02]  /*2cc0*/  @P6 PRMT R39, R39, 0x5410, R101 ;  /* 0x0000541027276816 */ /* 0x000fc40000000065 */
[----:B------:R-:W-:Y:S02]  /*2cd0*/  F2FP.BF16.F32.PACK_AB R90, R155, R90 ;  /* 0x0000005a9b5a723e */ /* 0x000fe400000010ff */
[----:B------:R-:W-:Y:S01]  /*2ce0*/  F2FP.BF16.F32.PACK_AB R89, R158, R123 ;  /* 0x0000007b9e59723e */ /* 0x000fe200000010ff */
[----:B-1----:R-:W-:Y:S01]  /*2cf0*/  IMAD.WIDE.U32 R92, R99, 0x10, R92 ;  /* 0x00000010635c7825 */ /* 0x002fe200078e005c */
[----:B------:R-:W-:Y:S01]  /*2d00*/  F2FP.BF16.F32.PACK_AB R91, R154, R157 ;  /* 0x0000009d9a5b723e */ /* 0x000fe200000010ff */
[----:B------:R2:W-:Y:S04]  /*2d10*/  @P5 STG.E.128 desc[UR4][R94.64], R36 ;  /* 0x000000245e005986 */ /* 0x0005e8000c101d04 */
[----:B------:R2:W-:Y:S02]  /*2d20*/  STG.E.128 desc[UR4][R92.64], R88 ;  /* 0x000000585c007986 */ /* 0x0005e4000c101d04 */
.L_x_13:
[----:B------:R-:W-:Y:S05]  /*2d30*/  BSYNC B0 ;  /* 0x0000000000007941 */ /* 0x000fea0003800000 */
.L_x_12:
[----:B------:R-:W-:Y:S02]  /*2d40*/  IADD3 R13, R13, UR16, RZ ;  /* 0x000000100d0d7c10 */ /* 0x000fe4000fffe0ff */
[----:B------:R-:W-:Y:S02]  /*2d50*/  SEL R122, RZ, 0x1, P4 ;  /* 0x00000001ff7a7807 */ /* 0x000fe40002000000 */
[----:B------:R-:W-:-:S13]  /*2d60*/  ISETP.GE.AND P5, PT, R13, UR17, PT ;  /* 0x000000110d007c0c */ /* 0x000fda000bfa6270 */
[----:B------:R-:W-:Y:S05]  /*2d70*/  @!P5 BRA `(.L_x_14) ;  /* 0xffffffd80038d947 */ /* 0x000fea000383ffff */
.L_x_0:
[----:B------:R-:W3:Y:S01]  /*2d80*/  S2R R0, SR_TID.X ;  /* 0x0000000000007919 */ /* 0x000ee20000002100 */
[----:B------:R-:W3:Y:S01]  /*2d90*/  S2UR UR6, SR_CTAID.X ;  /* 0x00000000000679c3 */ /* 0x000ee20000002500 */
[----:B------:R-:W-:Y:S01]  /*2da0*/  BSSY B0, `(.L_x_15) ;  /* 0x000000e000007945 */ /* 0x000fe20003800000 */
[----:B---3--:R-:W-:-:S05]  /*2db0*/  LEA.HI R3, R0, UR6, RZ, 0x19 ;  /* 0x0000000600037c11 */ /* 0x008fca000f8fc8ff */
[----:B------:R-:W-:-:S05]  /*2dc0*/  IMAD R3, R3, R102, RZ ;  /* 0x0000006603037224 */ /* 0x000fca00078e02ff */
[----:B-----5:R-:W-:Y:S01]  /*2dd0*/  LEA.HI R7, R3, R100, RZ, 0x1d ;  /* 0x0000006403077211 */ /* 0x020fe200078fe8ff */
[----:B------:R-:W-:Y:S06]  /*2de0*/  @!P3 BRA `(.L_x_16) ;  /* 0x000000000024b947 */ /* 0x000fec0003800000 */
[----:B------:R-:W3:Y:S08]  /*2df0*/  LDC.64 R2, c[0x0][0x2d0] ;  /* 0x0000b400ff027b82 */ /* 0x000ef00000000a00 */
[----:B------:R-:W4:Y:S01]  /*2e00*/  LDC.64 R4, c[0x0][0x2d8] ;  /* 0x0000b600ff047b82 */ /* 0x000f220000000a00 */
[----:B---3--:R-:W-:-:S05]  /*2e10*/  IMAD.WIDE.U32 R2, R7, 0x20, R2 ;  /* 0x0000002007027825 */ /* 0x008fca00078e0002 */
[----:B------:R3:W-:Y:S01]  /*2e20*/  STG.E.128 desc[UR4][R2.64], R48 ;  /* 0x0000003002007986 */ /* 0x0007e2000c101d04 */
[----:B----4-:R-:W-:-:S03]  /*2e30*/  IMAD.WIDE.U32 R4, R7, 0x20, R4 ;  /* 0x0000002007047825 */ /* 0x010fc600078e0004 */
[----:B------:R3:W-:Y:S01]  /*2e40*/  STG.E.128 desc[UR4][R2.64+0x10], R52 ;  /* 0x0000103402007986 */ /* 0x0007e2000c101d04 */
[----:B------:R-:W-:-:S03]  /*2e50*/  VIADD R7, R7, 0x80 ;  /* 0x0000008007077836 */ /* 0x000fc60000000000 */
[----:B------:R3:W-:Y:S04]  /*2e60*/  STG.E.128 desc[UR4][R4.64], R28 ;  /* 0x0000001c04007986 */ /* 0x0007e8000c101d04 */
[----:B------:R3:W-:Y:S02]  /*2e70*/  STG.E.128 desc[UR4][R4.64+0x10], R32 ;  /* 0x0000102004007986 */ /* 0x0007e4000c101d04 */
.L_x_16:
[----:B------:R-:W-:Y:S05]  /*2e80*/  BSYNC B0 ;  /* 0x0000000000007941 */ /* 0x000fea0003800000 */
.L_x_15:
[----:B------:R-:W-:Y:S04]  /*2e90*/  BSSY B0, `(.L_x_17) ;  /* 0x000000b000007945 */ /* 0x000fe80003800000 */
[----:B------:R-:W-:Y:S05]  /*2ea0*/  @!P2 BRA `(.L_x_18) ;  /* 0x000000000024a947 */ /* 0x000fea0003800000 */
[----:B---3--:R-:W3:Y:S08]  /*2eb0*/  LDC.64 R2, c[0x0][0x2d0] ;  /* 0x0000b400ff027b82 */ /* 0x008ef00000000a00 */
[----:B------:R-:W4:Y:S01]  /*2ec0*/  LDC.64 R4, c[0x0][0x2d8] ;  /* 0x0000b600ff047b82 */ /* 0x000f220000000a00 */
[----:B---3--:R-:W-:-:S05]  /*2ed0*/  IMAD.WIDE.U32 R2, R7, 0x20, R2 ;  /* 0x0000002007027825 */ /* 0x008fca00078e0002 */
[----:B------:R3:W-:Y:S01]  /*2ee0*/  STG.E.128 desc[UR4][R2.64], R76 ;  /* 0x0000004c02007986 */ /* 0x0007e2000c101d04 */
[----:B----4-:R-:W-:-:S03]  /*2ef0*/  IMAD.WIDE.U32 R4, R7, 0x20, R4 ;  /* 0x0000002007047825 */ /* 0x010fc600078e0004 */
[----:B------:R3:W-:Y:S01]  /*2f00*/  STG.E.128 desc[UR4][R2.64+0x10], R80 ;  /* 0x0000105002007986 */ /* 0x0007e2000c101d04 */
[----:B------:R-:W-:-:S03]  /*2f10*/  IADD3 R7, R7, 0x80, RZ ;  /* 0x0000008007077810 */ /* 0x000fc60007ffe0ff */
[----:B------:R3:W-:Y:S04]  /*2f20*/  STG.E.128 desc[UR4][R4.64], R56 ;  /* 0x0000003804007986 */ /* 0x0007e8000c101d04 */
[----:B------:R3:W-:Y:S02]  /*2f30*/  STG.E.128 desc[UR4][R4.64+0x10], R60 ;  /* 0x0000103c04007986 */ /* 0x0007e4000c101d04 */
.L_x_18:
[----:B------:R-:W-:Y:S05]  /*2f40*/  BSYNC B0 ;  /* 0x0000000000007941 */ /* 0x000fea0003800000 */
.L_x_17:
[----:B------:R-:W-:Y:S05]  /*2f50*/  @!P1 EXIT ;  /* 0x000000000000994d */ /* 0x000fea0003800000 */
[----:B---3--:R-:W3:Y:S08]  /*2f60*/  LDC.64 R2, c[0x0][0x2d0] ;  /* 0x0000b400ff027b82 */ /* 0x008ef00000000a00 */
[----:B------:R-:W4:Y:S01]  /*2f70*/  LDC.64 R4, c[0x0][0x2d8] ;  /* 0x0000b600ff047b82 */ /* 0x000f220000000a00 */
[----:B---3--:R-:W-:-:S05]  /*2f80*/  IMAD.WIDE.U32 R2, R7, 0x20, R2 ;  /* 0x0000002007027825 */ /* 0x008fca00078e0002 */
[----:B------:R-:W-:Y:S01]  /*2f90*/  STG.E.128 desc[UR4][R2.64], R64 ;  /* 0x0000004002007986 */ /* 0x000fe2000c101d04 */
[----:B----4-:R-:W-:-:S03]  /*2fa0*/  IMAD.WIDE.U32 R4, R7, 0x20, R4 ;  /* 0x0000002007047825 */ /* 0x010fc600078e0004 */
[----:B------:R-:W-:Y:S04]  /*2fb0*/  STG.E.128 desc[UR4][R2.64+0x10], R68 ;  /* 0x0000104402007986 */ /* 0x000fe8000c101d04 */
[----:B------:R-:W-:Y:S04]  /*2fc0*/  STG.E.128 desc[UR4][R4.64], R40 ;  /* 0x0000002804007986 */ /* 0x000fe8000c101d04 */
[----:B------:R-:W-:Y:S01]  /*2fd0*/  STG.E.128 desc[UR4][R4.64+0x10], R44 ;  /* 0x0000102c04007986 */ /* 0x000fe2000c101d04 */
[----:B------:R-:W-:Y:S05]  /*2fe0*/  EXIT ;  /* 0x000000000000794d */ /* 0x000fea0003800000 */
.L_x_7:
[----:B------:R-:W-:Y:S02]  /*2ff0*/  MOV R158, 0x10 ;  /* 0x00000010009e7802 */ /* 0x000fe40000000f00 */
[----:B------:R-:W-:Y:S02]  /*3000*/  MOV R159, 0x1f ;  /* 0x0000001f009f7802 */ /* 0x000fe40000000f00 */
[----:B------:R-:W-:-:S07]  /*3010*/  MOV R152, 0xffffffff ;  /* 0xffffffff00987802 */ /* 0x000fce0000000f00 */
[----:B------:R-:W-:Y:S05]  /*3020*/  WARPSYNC.COLLECTIVE R152, `(.L_x_19) ;  /* 0x0000000098087348 */ /* 0x000fea0003c00000 */
[----:B------:R0:W1:Y:S02]  /*3030*/  SHFL.DOWN P6, R157, R155, R158, R159 ;  /* 0x0800009e9b9d7389 */ /* 0x00006400000c009f */
[----:B01----:R-:W-:Y:S01]  /*3040*/  ENDCOLLECTIVE ;  /* 0x000000000000791b */ /* 0x003fe20003800000 */
.L_x_19:
[----:B------:R-:W-:-:S05]  /*3050*/  MOV R90, R157 ;  /* 0x0000009d005a7202 */ /* 0x000fca0000000f00 */
[----:B------:R-:W-:Y:S01]  /*3060*/  FADD.FTZ R90, R90, R155 ;  /* 0x0000009b5a5a7221 */ /* 0x000fe20000010000 */
[----:B------:R-:W-:-:S07]  /*3070*/  MOV R155, R156 ;  /* 0x0000009c009b7202 */ /* 0x000fce0000000f00 */
[----:B------:R-:W-:Y:S05]  /*3080*/  WARPSYNC.COLLECTIVE R152, `(.L_x_20) ;  /* 0x0000000098087348 */ /* 0x000fea0003c00000 */
[----:B------:R0:W1:Y:S02]  /*3090*/  SHFL.DOWN P6, R157, R155, R158, R159 ;  /* 0x0800009e9b9d7389 */ /* 0x00006400000c009f */
[----:B01----:R-:W-:Y:S01]  /*30a0*/  ENDCOLLECTIVE ;  /* 0x000000000000791b */ /* 0x003fe20003800000 */
.L_x_20:
[----:B------:R-:W-:Y:S02]  /*30b0*/  MOV R155, R90 ;  /* 0x0000005a009b7202 */ /* 0x000fe40000000f00 */
[----:B------:R-:W-:Y:S02]  /*30c0*/  MOV R158, 0x8 ;  /* 0x00000008009e7802 */ /* 0x000fe40000000f00 */
[----:B------:R-:W-:-:S07]  /*30d0*/  MOV R91, R157 ;  /* 0x0000009d005b7202 */ /* 0x000fce0000000f00 */
[----:B------:R-:W-:Y:S05]  /*30e0*/  WARPSYNC.COLLECTIVE R152, `(.L_x_21) ;  /* 0x0000000098087348 */ /* 0x000fea0003c00000 */
[----:B------:R0:W1:Y:S02]  /*30f0*/  SHFL.DOWN P6, R157, R155, R158, R159 ;  /* 0x0800009e9b9d7389 */ /* 0x00006400000c009f */
[----:B01----:R-:W-:Y:S01]  /*3100*/  ENDCOLLECTIVE ;  /* 0x000000000000791b */ /* 0x003fe20003800000 */
.L_x_21:
[----:B------:R-:W-:-:S05]  /*3110*/  FADD.FTZ R91, R91, R156 ;  /* 0x0000009c5b5b7221 */ /* 0x000fca0000010000 */
[----:B------:R-:W-:Y:S02]  /*3120*/  MOV R155, R91 ;  /* 0x0000005b009b7202 */ /* 0x000fe40000000f00 */
[----:B------:R-:W-:-:S07]  /*3130*/  MOV R93, R157 ;  /* 0x0000009d005d7202 */ /* 0x000fce0000000f00 */
[----:B------:R-:W-:Y:S05]  /*3140*/  WARPSYNC.COLLECTIVE R152, `(.L_x_22) ;  /* 0x0000000098087348 */ /* 0x000fea0003c00000 */
[----:B------:R0:W1:Y:S02]  /*3150*/  SHFL.DOWN P6, R157, R155, R158, R159 ;  /* 0x0800009e9b9d7389 */ /* 0x00006400000c009f */
[----:B01----:R-:W-:Y:S01]  /*3160*/  ENDCOLLECTIVE ;  /* 0x000000000000791b */ /* 0x003fe20003800000 */
.L_x_22:
[----:B------:R-:W-:-:S05]  /*3170*/  FADD.FTZ R93, R90, R93 ;  /* 0x0000005d5a5d7221 */ /* 0x000fca0000010000 */
[----:B------:R-:W-:Y:S02]  /*3180*/  MOV R155, R93 ;  /* 0x0000005d009b7202 */ /* 0x000fe40000000f00 */
[----:B------:R-:W-:Y:S02]  /*3190*/  MOV R158, 0x4 ;  /* 0x00000004009e7802 */ /* 0x000fe40000000f00 */
[----:B------:R-:W-:-:S07]  /*31a0*/  MOV R92, R157 ;  /* 0x0000009d005c7202 */ /* 0x000fce0000000f00 */
[----:B------:R-:W-:Y:S05]  /*31b0*/  WARPSYNC.COLLECTIVE R152, `(.L_x_23) ;  /* 0x0000000098087348 */ /* 0x000fea0003c00000 */
[----:B------:R0:W1:Y:S02]  /*31c0*/  SHFL.DOWN P6, R157, R155, R158, R159 ;  /* 0x0800009e9b9d7389 */ /* 0x00006400000c009f */
[----:B01----:R-:W-:Y:S01]  /*31d0*/  ENDCOLLECTIVE ;  /* 0x000000000000791b */ /* 0x003fe20003800000 */
.L_x_23:
[----:B------:R-:W-:-:S05]  /*31e0*/  FADD.FTZ R92, R91, R92 ;  /* 0x0000005c5b5c7221 */ /* 0x000fca0000010000 */
[----:B------:R-:W-:Y:S02]  /*31f0*/  MOV R155, R92 ;  /* 0x0000005c009b7202 */ /* 0x000fe40000000f00 */
[----:B------:R-:W-:-:S07]  /*3200*/  MOV R94, R157 ;  /* 0x0000009d005e7202 */ /* 0x000fce0000000f00 */
[----:B------:R-:W-:Y:S05]  /*3210*/  WARPSYNC.COLLECTIVE R152, `(.L_x_24) ;  /* 0x0000000098087348 */ /* 0x000fea0003c00000 */
[----:B------:R0:W1:Y:S02]  /*3220*/  SHFL.DOWN P6, R157, R155, R158, R159 ;  /* 0x0800009e9b9d7389 */ /* 0x00006400000c009f */
[----:B01----:R-:W-:Y:S01]  /*3230*/  ENDCOLLECTIVE ;  /* 0x000000000000791b */ /* 0x003fe20003800000 */
.L_x_24:
[----:B------:R-:W-:-:S05]  /*3240*/  FADD.FTZ R94, R93, R94 ;  /* 0x0000005e5d5e7221 */ /* 0x000fca0000010000 */
[----:B------:R-:W-:Y:S02]  /*3250*/  MOV R155, R94 ;  /* 0x0000005e009b7202 */ /* 0x000fe40000000f00 */
[----:B------:R-:W-:Y:S02]  /*3260*/  MOV R158, 0x2 ;  /* 0x00000002009e7802 */ /* 0x000fe40000000f00 */
[----:B------:R-:W-:-:S07]  /*3270*/  MOV R95, R157 ;  /* 0x0000009d005f7202 */ /* 0x000fce0000000f00 */
[----:B------:R-:W-:Y:S05]  /*3280*/  WARPSYNC.COLLECTIVE R152, `(.L_x_25) ;  /* 0x0000000098087348 */ /* 0x000fea0003c00000 */
[----:B------:R0:W1:Y:S02]  /*3290*/  SHFL.DOWN P6, R157, R155, R158, R159 ;  /* 0x0800009e9b9d7389 */ /* 0x00006400000c009f */
[----:B01----:R-:W-:Y:S01]  /*32a0*/  ENDCOLLECTIVE ;  /* 0x000000000000791b */ /* 0x003fe20003800000 */
.L_x_25:
[----:B------:R-:W-:-:S05]  /*32b0*/  FADD.FTZ R95, R92, R95 ;  /* 0x0000005f5c5f7221 */ /* 0x000fca0000010000 */
[----:B------:R-:W-:Y:S02]  /*32c0*/  MOV R155, R95 ;  /* 0x0000005f009b7202 */ /* 0x000fe40000000f00 */
[----:B------:R-:W-:-:S07]  /*32d0*/  MOV R123, R157 ;  /* 0x0000009d007b7202 */ /* 0x000fce0000000f00 */
[----:B------:R-:W-:Y:S05]  /*32e0*/  WARPSYNC.COLLECTIVE R152, `(.L_x_26) ;  /* 0x0000000098087348 */ /* 0x000fea0003c00000 */
[----:B------:R0:W1:Y:S02]  /*32f0*/  SHFL.DOWN P6, R157, R155, R158, R159 ;  /* 0x0800009e9b9d7389 */ /* 0x00006400000c009f */
[----:B01----:R-:W-:Y:S01]  /*3300*/  ENDCOLLECTIVE ;  /* 0x000000000000791b */ /* 0x003fe20003800000 */
.L_x_26:
[----:B------:R-:W-:-:S05]  /*3310*/  FADD.FTZ R123, R94, R123 ;  /* 0x0000007b5e7b7221 */ /* 0x000fca0000010000 */
[----:B------:R-:W-:Y:S02]  /*3320*/  MOV R155, R123 ;  /* 0x0000007b009b7202 */ /* 0x000fe40000000f00 */
[----:B------:R-:W-:Y:S02]  /*3330*/  MOV R158, 0x1 ;  /* 0x00000001009e7802 */ /* 0x000fe40000000f00 */
[----:B------:R-:W-:-:S07]  /*3340*/  MOV R122, R157 ;  /* 0x0000009d007a7202 */ /* 0x000fce0000000f00 */
[----:B------:R-:W-:Y:S05]  /*3350*/  WARPSYNC.COLLECTIVE R152, `(.L_x_27) ;  /* 0x0000000098087348 */ /* 0x000fea0003c00000 */
[----:B------:R0:W1:Y:S02]  /*3360*/  SHFL.DOWN P6, R157, R155, R158, R159 ;  /* 0x0800009e9b9d7389 */ /* 0x00006400000c009f */
[----:B01----:R-:W-:Y:S01]  /*3370*/  ENDCOLLECTIVE ;  /* 0x000000000000791b */ /* 0x003fe20003800000 */
.L_x_27:
[----:B------:R-:W-:-:S05]  /*3380*/  FADD.FTZ R90, R95, R122 ;  /* 0x0000007a5f5a7221 */ /* 0x000fca0000010000 */
[----:B------:R-:W-:Y:S02]  /*3390*/  MOV R155, R90 ;  /* 0x0000005a009b7202 */ /* 0x000fe40000000f00 */
[----:B------:R-:W-:-:S07]  /*33a0*/  MOV R122, R157 ;  /* 0x0000009d007a7202 */ /* 0x000fce0000000f00 */
[----:B------:R-:W-:Y:S05]  /*33b0*/  WARPSYNC.COLLECTIVE R152, `(.L_x_28) ;  /* 0x0000000098087348 */ /* 0x000fea0003c00000 */
[----:B------:R0:W1:Y:S02]  /*33c0*/  SHFL.DOWN P6, R157, R155, R158, R159 ;  /* 0x0800009e9b9d7389 */ /* 0x00006400000c009f */
[----:B01----:R-:W-:Y:S01]  /*33d0*/  ENDCOLLECTIVE ;  /* 0x000000000000791b */ /* 0x003fe20003800000 */
.L_x_28:
[----:B------:R-:W-:Y:S01]  /*33e0*/  MOV R91, R157 ;  /* 0x0000009d005b7202 */ /* 0x000fe20000000f00 */
[----:B------:R-:W-:Y:S06]  /*33f0*/  BRA `(.L_x_29) ;  /* 0xffffffe400cc7947 */ /* 0x000fec000383ffff */
.L_x_30:
[----:B------:R-:W-:-:S00]  /*3400*/  BRA `(.L_x_30) ;  /* 0xfffffffc00fc7947 */ /* 0x000fc0000383ffff */
[----:B------:R-:W-:-:S00]  /*3410*/  NOP ;  /* 0x0000000000007918 */ /* 0x000fc00000000000 */
        /* <DEDUP_REMOVED lines=14> */
.L_x_11259:


//--------------------- .text._ZN10layer_norm13ln_bwd_kernelINS_13Kernel_traitsI13__nv_bfloat16S2_S2_S2_fjLj3072ELj1ELj1ELj4ELj16ENS_18Kernel_traits_baseILj3072ES2_S2_S2_S2_fjLj128EEEEELb0ELb0ELb0ELb1EEEvNS_9BwdParamsE --------------------------
	.section	.text._ZN10layer_norm13ln_bwd_kernelINS_13Kernel_traitsI13__nv_bfloat16S2_S2_S2_fjLj3072ELj1ELj1ELj4ELj16ENS_18Kernel_traits_baseILj3072ES2_S2_S2_S2_fjLj128EEEEELb0ELb0ELb0ELb1EEEvNS_9BwdParamsE,"ax",@progbits
	.align	128
        .global         _ZN10layer_norm13ln_bwd_kernelINS_13Kernel_traitsI13__nv_bfloat16S2_S2_S2_fjLj3072ELj1ELj1ELj4ELj16ENS_18Kernel_traits_baseILj3072ES2_S2_S2_S2_fjLj128EEEEELb0ELb0ELb0ELb1EEEvNS_9BwdParamsE
        .type           _ZN10layer_norm13ln_bwd_kernelINS_13Kernel_traitsI13__nv_bfloat16S2_S2_S2_fjLj3072ELj1ELj1ELj4ELj16ENS_18Kernel_traits_baseILj3072ES2_S2_S2_S2_fjLj128EEEEELb0ELb0ELb0ELb1EEEvNS_9BwdParamsE,@function
        .size           _ZN10layer_norm13ln_bwd_kernelINS_13Kernel_traitsI13__nv_bfloat16S2_S2_S2_fjLj3072ELj1ELj1ELj4ELj16ENS_18Kernel_traits_baseILj3072ES2_S2_S2_S2_fjLj128EEEEELb0ELb0ELb0ELb1EEEvNS_9BwdParamsE,(.L_x_11260 - _ZN10layer_norm13ln_bwd_kernelINS_13Kernel_traitsI13__nv_bfloat16S2_S2_S2_fjLj3072ELj1ELj1ELj4ELj16ENS_18Kernel_traits_baseILj3072ES2_S2_S2_S2_fjLj128EEEEELb0ELb0ELb0ELb1EEEvNS_9BwdParamsE)
        .other          _ZN10layer_norm13ln_bwd_kernelINS_13Kernel_traitsI13__nv_bfloat16S2_S2_S2_fjLj3072ELj1ELj1ELj4ELj16ENS_18Kernel_traits_baseILj3072ES2_S2_S2_S2_fjLj128EEEEELb0ELb0ELb0ELb1EEEvNS_9BwdParamsE,@"STO_CUDA_ENTRY STV_DEFAULT"
_ZN10layer_norm13ln_bwd_kernelINS_13Kernel_traitsI13__nv_bfloat16S2_S2_S2_fjLj3072ELj1ELj1ELj4ELj16ENS_18Kernel_traits_baseILj3072ES2_S2_S2_S2_fjLj128EEEEELb0ELb0ELb0ELb1EEEvNS_9BwdParamsE:
.text._ZN10layer_norm13ln_bwd_kernelINS_13Kernel_traitsI13__nv_bfloat16S2_S2_S2_fjLj3072ELj1ELj1ELj4ELj16ENS_18Kernel_traits_baseILj3072ES2_S2_S2_S2_fjLj128EEEEELb0ELb0ELb0ELb1EEEvNS_9BwdParamsE:
[----:B------:R-:W-:Y:S01]  /*0000*/  LDC R1, c[0x0][0x28] ;  /* 0x00000a00ff017b82 */ /* 0x000fe20000000800 */
[----:B------:R-:W0:Y:S07]  /*0010*/  S2R R73, SR_TID.X ;  /* 0x0000000000497919 */ /* 0x000e2e0000002100 */
[----:B------:R-:W0:Y:S01]  /*0020*/  S2UR UR4, SR_CTAID.X ;  /* 0x00000000000479c3 */ /* 0x000e220000002500 */
[----:B------:R-:W-:Y:S01]  /*0030*/  ULDC.64 UR6, c[0x0][0x208] ;  /* 0x0000820000067ab9 */ /* 0x000fe20000000a00 */
[----:B------:R-:W-:Y:S01]  /*0040*/  ULDC UR9, c[0x0][0x218] ;  /* 0x0000860000097ab9 */ /* 0x000fe20000000800 */
[----:B------:R-:W-:Y:S01]  /*0050*/  ULDC.U8 UR8, c[0x0][0x2a0] ;  /* 0x0000a80000087ab9 */ /* 0x000fe20000000000 */
[----:B------:R-:W-:Y:S01]  /*0060*/  ULDC UR12, c[0x0][0x290] ;  /* 0x0000a400000c7ab9 */ /* 0x000fe20000000800 */
[----:B------:R-:W-:Y:S01]  /*0070*/  ULDC.64 UR10, c[0x0][0x2c8] ;  /* 0x0000b200000a7ab9 */ /* 0x000fe20000000a00 */
[----:B------:R-:W-:Y:S01]  /*0080*/  ULDC.64 UR14, c[0x0][0x308] ;  /* 0x0000c200000e7ab9 */ /* 0x000fe20000000a00 */
[----:B------:R-:W-:Y:S01]  /*0090*/  ULDC.64 UR16, c[0x0][0x210] ;  /* 0x0000840000107ab9 */ /* 0x000fe20000000a00 */
[----:B0-----:R-:W-:Y:S01]  /*00a0*/  LEA.HI R89, R73, UR4, RZ, 0x19 ;  /* 0x0000000449597c11 */ /* 0x001fe2000f8fc8ff */
[----:B------:R-:W-:-:S03]  /*00b0*/  ULDC UR4, c[0x0][0x214] ;  /* 0x0000850000047ab9 */ /* 0x000fc60000000800 */
[----:B------:R-:W-:-:S13]  /*00c0*/  ISETP.GE.AND P0, PT, R89, UR4, PT ;  /* 0x0000000459007c0c */ /* 0x000fda000bf06270 */
[----:B------:R-:W-:Y:S05]  /*00d0*/  @!P0 BRA `(.L_x_31) ;  /* 0x0000000000648947 */ /* 0x000fea0003800000 */
        /* <DEDUP_REMOVED lines=23> */
[----:B------:R-:W-:Y:S01]  /*0250*/  CS2R R32, SRZ ;  /* 0x0000000000207805 */ /* 0x000fe2000001ff00 */
[----:B------:R-:W-:Y:S06]  /*0260*/  BRA `(.L_x_32) ;  /* 0x0000002800d87947 */ /* 0x000fec0003800000 */
.L_x_31:
[----:B------:R-:W-:Y:S01]  /*0270*/  SHF.L.U32 R0, R73, 0x4, RZ ;  /* 0x0000000449007819 */ /* 0x000fe200000006ff */
[----:B------:R-:W-:-:S03]  /*0280*/  ULDC.64 UR4, c[0x0][0x260] ;  /* 0x0000980000047ab9 */ /* 0x000fc60000000a00 */
[----:B------:R-:W-:-:S04]  /*0290*/  LOP3.LUT R0, R0, 0x7f0, RZ, 0xc0, !PT ;  /* 0x000007f000007812 */ /* 0x000fc800078ec0ff */
[----:B------:R-:W-:-:S04]  /*02a0*/  IADD3 R2, P0, R0, UR4, RZ ;  /* 0x0000000400027c10 */ /* 0x000fc8000ff1e0ff */
[----:B------:R-:W-:Y:S01]  /*02b0*/  IADD3.X R3, RZ, UR5, RZ, P0, !PT ;  /* 0x00000005ff037c10 */ /* 0x000fe200087fe4ff */
[----:B------:R-:W-:-:S04]  /*02c0*/  ULDC.64 UR4, c[0x0][0x270] ;  /* 0x00009c0000047ab9 */ /* 0x000fc80000000a00 */
[----:B------:R-:W2:Y:S04]  /*02d0*/  LDG.E.128 R8, desc[UR6][R2.64+0x800] ;  /* 0x0008000602087981 */ /* 0x000ea8000c1e1d00 */
[----:B------:R-:W3:Y:S04]  /*02e0*/  LDG.E.128 R4, desc[UR6][R2.64] ;  /* 0x0000000602047981 */ /* 0x000ee8000c1e1d00 */
[----:B------:R0:W4:Y:S01]  /*02f0*/  LDG.E.128 R104, desc[UR6][R2.64+0x1000] ;  /* 0x0010000602687981 */ /* 0x000122000c1e1d00 */
[----:B------:R-:W-:Y:S01]  /*0300*/  ISETP.NE.U32.AND P0, PT, RZ, UR4, PT ;  /* 0x00000004ff007c0c */ /* 0x000fe2000bf05070 */
[----:B------:R-:W-:-:S02]  /*0310*/  HFMA2.MMA R124, -RZ, RZ, 0, 5.9604644775390625e-08 ;  /* 0x00000001ff7c7435 */ /* 0x000fc400000001ff */
[----:B------:R-:W-:Y:S02]  /*0320*/  HFMA2.MMA R88, -RZ, RZ, 0, 0 ;  /* 0x00000000ff587435 */ /* 0x000fe400000001ff */
[----:B------:R-:W-:Y:S01]  /*0330*/  HFMA2.MMA R110, -RZ, RZ, 0, 0 ;  /* 0x00000000ff6e7435 */ /* 0x000fe200000001ff */
[----:B------:R-:W-:Y:S02]  /*0340*/  ISETP.NE.AND.EX P0, PT, RZ, UR5, PT, P0 ;  /* 0x00000005ff007c0c */ /* 0x000fe4000bf05300 */
[----:B------:R-:W-:Y:S02]  /*0350*/  CS2R R30, SRZ ;  /* 0x00000000001e7805 */ /* 0x000fe4000001ff00 */
[----:B------:R-:W-:Y:S02]  /*0360*/  MOV R72, RZ ;  /* 0x000000ff00487202 */ /* 0x000fe40000000f00 */
        /* <DEDUP_REMOVED lines=16> */
[----:B0-----:R-:W-:Y:S02]  /*0470*/  CS2R R2, SRZ ;  /* 0x0000000000027805 */ /* 0x001fe4000001ff00 */
[----:B------:R-:W-:Y:S02]  /*0480*/  MOV R0, RZ ;  /* 0x000000ff00007202 */ /* 0x000fe40000000f00 */
[----:B--2---:R-:W-:Y:S02]  /*0490*/  PRMT R116, R9, 0x7632, R116 ;  /* 0x0000763209747816 */ /* 0x004fe40000000074 */
[----:B------:R-:W-:-:S02]  /*04a0*/  PRMT R115, R8, 0x7632, R115 ;  /* 0x0000763208737816 */ /* 0x000fc40000000073 */
[----:B---3--:R-:W-:Y:S02]  /*04b0*/  PRMT R111, R4, 0x7632, R111 ;  /* 0x00007632046f7816 */ /* 0x008fe4000000006f */
[----:B------:R-:W-:Y:S02]  /*04c0*/  PRMT R112, R5, 0x7632, R112 ;  /* 0x0000763205707816 */ /* 0x000fe40000000070 */
[----:B------:R-:W-:Y:S02]  /*04d0*/  PRMT R113, R6, 0x7632, R113 ;  /* 0x0000763206717816 */ /* 0x000fe40000000071 */
[----:B------:R-:W-:Y:S02]  /*04e0*/  PRMT R114, R7, 0x7632, R114 ;  /* 0x0000763207727816 */ /* 0x000fe40000000072 */
[----:B------:R-:W-:Y:S02]  /*04f0*/  PRMT R117, R10, 0x7632, R117 ;  /* 0x000076320a757816 */ /* 0x000fe40000000075 */
[----:B------:R-:W-:-:S02]  /*0500*/  PRMT R118, R11, 0x7632, R118 ;  /* 0x000076320b767816 */ /* 0x000fc40000000076 */
[----:B----4-:R-:W-:Y:S02]  /*0510*/  PRMT R119, R104, 0x7632, R119 ;  /* 0x0000763268777816 */ /* 0x010fe40000000077 */
[----:B------:R-:W-:Y:S02]  /*0520*/  PRMT R120, R105, 0x7632, R120 ;  /* 0x0000763269787816 */ /* 0x000fe40000000078 */
[C---:B------:R-:W-:Y:S02]  /*0530*/  PRMT R121, R106.reuse, 0x7632, R121 ;  /* 0x000076326a797816 */ /* 0x040fe40000000079 */
[----:B------:R-:W-:Y:S01]  /*0540*/  PRMT R122, R107, 0x7632, R122 ;  /* 0x000076326b7a7816 */ /* 0x000fe2000000007a */
[----:B------:R-:W-:Y:S01]  /*0550*/  IMAD.U32 R106, R106, 0x10000, RZ ;  /* 0x000100006a6a7824 */ /* 0x000fe200078e00ff */
[----:B------:R-:W-:Y:S01]  /*0560*/  SHF.L.U32 R90, R4, 0x10, RZ ;  /* 0x00000010045a7819 */ /* 0x000fe200000006ff */
[----:B------:R-:W-:Y:S01]  /*0570*/  IMAD.U32 R116, R116, 0x10000, RZ ;  /* 0x0001000074747824 */ /* 0x000fe200078e00ff */
[----:B------:R-:W-:-:S02]  /*0580*/  SHF.L.U32 R91, R5, 0x10, RZ ;  /* 0x00000010055b7819 */ /* 0x000fc400000006ff */
[----:B------:R-:W-:Y:S02]  /*0590*/  CS2R R4, SRZ ;  /* 0x0000000000047805 */ /* 0x000fe4000001ff00 */
[----:B------:R-:W-:Y:S02]  /*05a0*/  SHF.L.U32 R92, R6, 0x10, RZ ;  /* 0x00000010065c7819 */ /* 0x000fe400000006ff */
[----:B------:R-:W-:Y:S02]  /*05b0*/  SHF.L.U32 R93, R7, 0x10, RZ ;  /* 0x00000010075d7819 */ /* 0x000fe400000006ff */
[----:B------:R-:W-:Y:S02]  /*05c0*/  CS2R R6, SRZ ;  /* 0x0000000000067805 */ /* 0x000fe4000001ff00 */
[----:B------:R-:W-:Y:S02]  /*05d0*/  SHF.L.U32 R94, R8, 0x10, RZ ;  /* 0x00000010085e7819 */ /* 0x000fe400000006ff */
[----:B------:R-:W-:-:S02]  /*05e0*/  SHF.L.U32 R95, R9, 0x10, RZ ;  /* 0x00000010095f7819 */ /* 0x000fc400000006ff */
[----:B------:R-:W-:Y:S02]  /*05f0*/  CS2R R8, SRZ ;  /* 0x0000000000087805 */ /* 0x000fe4000001ff00 */
[----:B------:R-:W-:Y:S02]  /*0600*/  SHF.L.U32 R96, R10, 0x10, RZ ;  /* 0x000000100a607819 */ /* 0x000fe400000006ff */
[----:B------:R-:W-:Y:S02]  /*0610*/  SHF.L.U32 R97, R11, 0x10, RZ ;  /* 0x000000100b617819 */ /* 0x000fe400000006ff */
[----:B------:R-:W-:Y:S02]  /*0620*/  CS2R R10, SRZ ;  /* 0x00000000000a7805 */ /* 0x000fe4000001ff00 */
[----:B------:R-:W-:Y:S02]  /*0630*/  SHF.L.U32 R98, R104, 0x10, RZ ;  /* 0x0000001068627819 */ /* 0x000fe400000006ff */
        /* <DEDUP_REMOVED lines=11> */
[----:B------:R-:W-:Y:S02]  /*06f0*/  SHF.L.U32 R121, R121, 0x10, RZ ;  /* 0x0000001079797819 */ /* 0x000fe400000006ff */
[----:B------:R-:W-:-:S07]  /*0700*/  SHF.L.U32 R122, R122, 0x10, RZ ;  /* 0x000000107a7a7819 */ /* 0x000fce00000006ff */
.L_x_35:
[----:B0-----:R-:W0:Y:S01]  /*0710*/  @P0 LDC.64 R48, c[0x0][0x270] ;  /* 0x00009c00ff300b82 */ /* 0x001e220000000a00 */
[----:B------:R-:W-:Y:S01]  /*0720*/  IMAD R50, R89, UR9, RZ ;  /* 0x0000000959327c24 */ /* 0x000fe2000f8e02ff */
[----:B------:R-:W-:-:S04]  /*0730*/  SHF.R.S32.HI R52, RZ, 0x1f, R89 ;  /* 0x0000001fff347819 */ /* 0x000fc80000011459 */
[----:B------:R-:W-:Y:S02]  /*0740*/  SHF.R.S32.HI R51, RZ, 0x1f, R50 ;  /* 0x0000001fff337819 */ /* 0x000fe40000011432 */
[----:B------:R-:W1:Y:S02]  /*0750*/  LDC.64 R68, c[0x0][0x2b8] ;  /* 0x0000ae00ff447b82 */ /* 0x000e640000000a00 */
[----:B------:R-:W-:Y:S02]  /*0760*/  LEA.HI R51, R51, R50, RZ, 0x3 ;  /* 0x0000003233337211 */ /* 0x000fe400078f18ff */
[----:B------:R-:W-:-:S04]  /*0770*/  LOP3.LUT R50, R73, 0x7f, RZ, 0xc0, !PT ;  /* 0x0000007f49327812 */ /* 0x000fc800078ec0ff */
[----:B------:R-:W2:Y:S01]  /*0780*/  LDC.64 R64, c[0x0][0x238] ;  /* 0x00008e00ff407b82 */ /* 0x000ea20000000a00 */
[----:B------:R-:W-:-:S07]  /*0790*/  LEA.HI.SX32 R123, R51, R50, 0x1d ;  /* 0x00000032337b7211 */ /* 0x000fce00078feaff */
[----:B------:R-:W3:Y:S01]  /*07a0*/  LDC.64 R66, c[0x0][0x250] ;  /* 0x00009400ff427b82 */ /* 0x000ee20000000a00 */
[----:B0-----:R-:W-:Y:S02]  /*07b0*/  @P0 LEA R70, P1, R89, R48, 0x1 ;  /* 0x0000003059460211 */ /* 0x001fe400078208ff */
[----:B------:R-:W-:Y:S02]  /*07c0*/  IADD3 R125, R123, 0x80, RZ ;  /* 0x000000807b7d7810 */ /* 0x000fe40007ffe0ff */
[----:B------:R-:W-:-:S03]  /*07d0*/  @P0 LEA.HI.X R71, R89, R49, R52, 0x1, P1 ;  /* 0x0000003159470211 */ /* 0x000fc600008f0c34 */
[----:B------:R-:W0:Y:S01]  /*07e0*/  LDC.64 R100, c[0x0][0x258] ;  /* 0x00009600ff647b82 */ /* 0x000e220000000a00 */
[C-C-:B-1----:R-:W-:Y:S01]  /*07f0*/  IMAD.WIDE.U32 R52, R123.reuse, 0x10, R68.reuse ;  /* 0x000000107b347825 */ /* 0x142fe200078e0044 */
[----:B------:R-:W-:Y:S01]  /*0800*/  IADD3 R127, R123, 0x100, RZ ;  /* 0x000001007b7f7810 */ /* 0x000fe20007ffe0ff */
[----:B------:R-:W4:Y:S02]  /*0810*/  @P0 LDG.E.U16 R128, desc[UR6][R70.64] ;  /* 0x0000000646800981 */ /* 0x000f24000c1e1500 */
[----:B------:R-:W-:Y:S02]  /*0820*/  IMAD.WIDE.U32 R60, R125, 0x10, R68 ;  /* 0x000000107d3c7825 */ /* 0x000fe400078e0044 */
[----:B------:R-:W4:Y:S02]  /*0830*/  LDG.E.128 R52, desc[UR6][R52.64] ;  /* 0x0000000634347981 */ /* 0x000f24000c1e1d00 */
[C---:B--2---:R-:W-:Y:S01]  /*0840*/  IMAD.WIDE.U32 R48, R123.reuse, 0x10, R64 ;  /* 0x000000107b307825 */ /* 0x044fe200078e0040 */
[----:B------:R-:W-:Y:S01]  /*0850*/  IADD3 R129, R123, 0x100, RZ ;  /* 0x000001007b817810 */ /* 0x000fe20007ffe0ff */
[----:B------:R-:W2:Y:S02]  /*0860*/  LDG.E.128 R60, desc[UR6][R60.64] ;  /* 0x000000063c3c7981 */ /* 0x000ea4000c1e1d00 */
[----:B---3--:R-:W-:-:S02]  /*0870*/  IMAD.WIDE R102, R89, 0x4, R66 ;  /* 0x0000000459667825 */ /* 0x008fc400078e0242 */
[----:B------:R-:W3:Y:S02]  /*0880*/  LDG.E.128 R48, desc[UR6][R48.64] ;  /* 0x0000000630307981 */ /* 0x000ee4000c1e1d00 */
[--C-:B------:R-:W-:Y:S02]  /*0890*/  IMAD.WIDE.U32 R56, R125, 0x10, R64.reuse ;  /* 0x000000107d387825 */ /* 0x100fe400078e0040 */
[----:B------:R1:W2:Y:S02]  /*08a0*/  LDG.E R126, desc[UR6][R102.64] ;  /* 0x00000006667e7981 */ /* 0x0002a4000c1e1900 */
[----:B------:R-:W-:Y:S02]  /*08b0*/  IMAD.WIDE.U32 R64, R127, 0x10, R64 ;  /* 0x000000107f407825 */ /* 0x000fe400078e0040 */
[----:B------:R-:W2:Y:S04]  /*08c0*/  LDG.E.128 R56, desc[UR6][R56.64] ;  /* 0x0000000638387981 */ /* 0x000ea8000c1e1d00 */
[----:B------:R-:W2:Y:S01]  /*08d0*/  LDG.E.128 R64, desc[UR6][R64.64] ;  /* 0x0000000640407981 */ /* 0x000ea2000c1e1d00 */
[----:B------:R-:W-:-:S04]  /*08e0*/  IMAD.WIDE.U32 R68, R129, 0x10, R68 ;  /* 0x0000001081447825 */ /* 0x000fc800078e0044 */
[----:B0-----:R-:W-:Y:S02]  /*08f0*/  IMAD.WIDE R108, R89, 0x4, R100 ;  /* 0x00000004596c7825 */ /* 0x001fe400078e0264 */
[----:B------:R-:W2:Y:S04]  /*0900*/  LDG.E.128 R68, desc[UR6][R68.64] ;  /* 0x0000000644447981 */ /* 0x000ea8000c1e1d00 */
[----:B------:R0:W2:Y:S01]  /*0910*/  LDG.E R109, desc[UR6][R108.64] ;  /* 0x000000066c6d7981 */ /* 0x0000a2000c1e1900 */
[----:B------:R-:W-:-:S04]  /*0920*/  ISETP.NE.U32.AND P1, PT, RZ, UR10, PT ;  /* 0x0000000aff007c0c */ /* 0x000fc8000bf25070 */
[----:B------:R-:W-:-:S13]  /*0930*/  ISETP.NE.AND.EX P1, PT, RZ, UR11, PT, P1 ;  /* 0x0000000bff007c0c */ /* 0x000fda000bf25310 */
[----:B------:R-:W0:Y:S08]  /*0940*/  @P1 LDC.64 R100, c[0x0][0x2c8] ;  /* 0x0000b200ff641b82 */ /* 0x000e300000000a00 */
[----:B------:R-:W0:Y:S08]  /*0950*/  @P1 LDC.64 R104, c[0x0][0x2c8] ;  /* 0x0000b200ff681b82 */ /* 0x000e300000000a00 */
[----:B-1----:R-:W1:Y:S01]  /*0960*/  @P1 LDC.64 R102, c[0x0][0x2c8] ;  /* 0x0000b200ff661b82 */ /* 0x002e620000000a00 */
[----:B------:R-:W-:-:S02]  /*0970*/  ISETP.NE.AND P4, PT, RZ, UR8, PT ;  /* 0x00000008ff007c0c */ /* 0x000fc4000bf85270 */
[----:B------:R-:W-:Y:S02]  /*0980*/  LOP3.LUT P3, RZ, R124, 0xff, RZ, 0xc0, !PT ;  /* 0x000000ff7cff7812 */ /* 0x000fe4000786c0ff */
[----:B0-----:R-:W-:Y:S01]  /*0990*/  MOV R108, 0x3f800000 ;  /* 0x3f800000006c7802 */ /* 0x001fe20000000f00 */
[----:B------:R-:W-:-:S05]  /*09a0*/  @P1 IMAD.WIDE.U32 R100, R123, 0x10, R100 ;  /* 0x000000107b641825 */ /* 0x000fca00078e0064 */
[----:B------:R-:W5:Y:S01]  /*09b0*/  @P1 LDG.E.128 R32, desc[UR6][R100.64] ;  /* 0x0000000664201981 */ /* 0x000f62000c1e1d00 */
[----:B------:R-:W-:-:S05]  /*09c0*/  @P1 IMAD.WIDE.U32 R104, R125, 0x10, R104 ;  /* 0x000000107d681825 */ /* 0x000fca00078e0068 */
[----:B------:R0:W5:Y:S01]  /*09d0*/  @P1 LDG.E.128 R36, desc[UR6][R104.64] ;  /* 0x0000000668241981 */ /* 0x000162000c1e1d00 */
[----:B-1----:R-:W-:-:S05]  /*09e0*/  @P1 IMAD.WIDE.U32 R102, R129, 0x10, R102 ;  /* 0x0000001081661825 */ /* 0x002fca00078e0066 */
[----:B------:R1:W5:Y:S01]  /*09f0*/  @P1 LDG.E.128 R40, desc[UR6][R102.64] ;  /* 0x0000000666281981 */ /* 0x000362000c1e1d00 */
[----:B------:R-:W-:Y:S01]  /*0a00*/  UMOV UR4, 0xffffffff ;  /* 0xffffffff00047882 */ /* 0x000fe20000000000 */
[----:B------:R-:W-:Y:S02]  /*0a10*/  LOP3.LUT P2, RZ, R73, 0x1f, RZ, 0xc0, !PT ;  /* 0x0000001f49ff7812 */ /* 0x000fe4000784c0ff */
[----:B----4-:R-:W-:Y:S02]  /*0a20*/  @P0 SHF.L.U32 R108, R128, 0x10, RZ ;  /* 0x00000010806c0819 */ /* 0x010fe400000006ff */
[C---:B------:R-:W-:Y:S02]  /*0a30*/  PRMT R124, R52.reuse, 0x7632, R124 ;  /* 0x00007632347c7816 */ /* 0x040fe4000000007c */
[----:B------:R-:W-:Y:S02]  /*0a40*/  SHF.L.U32 R139, R52, 0x10, RZ ;  /* 0x00000010348b7819 */ /* 0x000fe400000006ff */
[----:B0-----:R-:W-:-:S02]  /*0a50*/  PRMT R104, R53, 0x7632, R104 ;  /* 0x0000763235687816 */ /* 0x001fc40000000068 */
[----:B------:R-:W-:Y:S01]  /*0a60*/  SHF.L.U32 R105, R53, 0x10, RZ ;  /* 0x0000001035697819 */ /* 0x000fe200000006ff */
[C---:B---3--:R-:W-:Y:S01]  /*0a70*/  IMAD.U32 R141, R48.reuse, 0x10000, RZ ;  /* 0x00010000308d7824 */ /* 0x048fe200078e00ff */
[----:B------:R-:W-:Y:S02]  /*0a80*/  PRMT R128, R48, 0x7632, R128 ;  /* 0x0000763230807816 */ /* 0x000fe40000000080 */
[----:B--2---:R-:W-:Y:S02]  /*0a90*/  FSEL R52, R126, RZ, !P4 ;  /* 0x000000ff7e347208 */ /* 0x004fe40006000000 */
[C---:B------:R-:W-:Y:S02]  /*0aa0*/  PRMT R132, R49.reuse, 0x7632, R132 ;  /* 0x0000763231847816 */ /* 0x040fe40000000084 */
[----:B------:R-:W-:Y:S01]  /*0ab0*/  SHF.L.U32 R143, R49, 0x10, RZ ;  /* 0x00000010318f7819 */ /* 0x000fe200000006ff */
[----:B------:R-:W-:Y:S01]  /*0ac0*/  FADD.FTZ R130, -R52, R141 ;  /* 0x0000008d34827221 */ /* 0x000fe20000010100 */
[----:B------:R-:W-:-:S02]  /*0ad0*/  PRMT R100, R55, 0x7632, R100 ;  /* 0x0000763237647816 */ /* 0x000fc40000000064 */
[----:B------:R-:W-:Y:S02]  /*0ae0*/  SHF.L.U32 R101, R55, 0x10, RZ ;  /* 0x0000001037657819 */ /* 0x000fe400000006ff */
[----:B------:R-:W-:Y:S02]  /*0af0*/  SHF.L.U32 R145, R50, 0x10, RZ ;  /* 0x0000001032917819 */ /* 0x000fe400000006ff */
[C---:B------:R-:W-:Y:S02]  /*0b00*/  PRMT R49, R57.reuse, 0x7632, R49 ;  /* 0x0000763239317816 */ /* 0x040fe40000000031 */
[----:B------:R-:W-:Y:S02]  /*0b10*/  SHF.L.U32 R133, R57, 0x10, RZ ;  /* 0x0000001039857819 */ /* 0x000fe400000006ff */
[----:B------:R-:W-:Y:S02]  /*0b20*/  SHF.L.U32 R55, R58, 0x10, RZ ;  /* 0x000000103a377819 */ /* 0x000fe400000006ff */
[----:B------:R-:W-:-:S02]  /*0b30*/  SHF.L.U32 R53, R59, 0x10, RZ ;  /* 0x000000103b357819 */ /* 0x000fc400000006ff */
[----:B------:R-:W-:Y:S02]  /*0b40*/  PRMT R134, R50, 0x7632, R134 ;  /* 0x0000763232867816 */ /* 0x000fe40000000086 */
[----:B------:R-:W-:Y:S02]  /*0b50*/  PRMT R136, R51, 0x7632, R136 ;  /* 0x0000763233887816 */ /* 0x000fe40000000088 */
[C---:B-1----:R-:W-:Y:S02]  /*0b60*/  PRMT R102, R54.reuse, 0x7632, R102 ;  /* 0x0000763236667816 */ /* 0x042fe40000000066 */
[----:B------:R-:W-:Y:S02]  /*0b70*/  SHF.L.U32 R103, R54, 0x10, RZ ;  /* 0x0000001036677819 */ /* 0x000fe400000006ff */
[----:B------:R-:W-:Y:S02]  /*0b80*/  PRMT R48, R58, 0x7632, R48 ;  /* 0x000076323a307816 */ /* 0x000fe40000000030 */
[----:B------:R-:W-:-:S02]  /*0b90*/  PRMT R57, R65, 0x7632, R57 ;  /* 0x0000763241397816 */ /* 0x000fc40000000039 */
[----:B------:R-:W-:Y:S02]  /*0ba0*/  SHF.L.U32 R155, R65, 0x10, RZ ;  /* 0x00000010419b7819 */ /* 0x000fe400000006ff */
[----:B------:R-:W-:Y:S02]  /*0bb0*/  SHF.L.U32 R141, R128, 0x10, RZ ;  /* 0x00000010808d7819 */ /* 0x000fe400000006ff */
[----:B------:R-:W-:Y:S02]  /*0bc0*/  PRMT R54, R56, 0x7632, R54 ;  /* 0x0000763238367816 */ /* 0x000fe40000000036 */
[----:B------:R-:W-:Y:S02]  /*0bd0*/  PRMT R50, R59, 0x7632, R50 ;  /* 0x000076323b327816 */ /* 0x000fe40000000032 */
[C---:B------:R-:W-:Y:S02]  /*0be0*/  PRMT R150, R63.reuse, 0x7632, R150 ;  /* 0x000076323f967816 */ /* 0x040fe40000000096 */
[----:B------:R-:W-:-:S02]  /*0bf0*/  SHF.L.U32 R58, R63, 0x10, RZ ;  /* 0x000000103f3a7819 */ /* 0x000fc400000006ff */
[----:B------:R-:W-:Y:S02]  /*0c00*/  PRMT R131, R64, 0x7632, R131 ;  /* 0x0000763240837816 */ /* 0x000fe40000000083 */
[----:B------:R-:W-:Y:S01]  /*0c10*/  PRMT R65, R66, 0x7632, R65 ;  /* 0x0000763242417816 */ /* 0x000fe20000000041 */
[----:B------:R-:W-:Y:S01]  /*0c20*/  IMAD.U32 R137, R60, 0x10000, RZ ;  /* 0x000100003c897824 */ /* 0x000fe200078e00ff */
[----:B------:R-:W-:Y:S01]  /*0c30*/  PRMT R63, R67, 0x7632, R63 ;  /* 0x00007632433f7816 */ /* 0x000fe2000000003f */
[----:B------:R-:W-:Y:S01]  /*0c40*/  FADD.FTZ R128, -R52, R143 ;  /* 0x0000008f34807221 */ /* 0x000fe20000010100 */
[----:B------:R-:W-:Y:S01]  /*0c50*/  PRMT R152, R60, 0x7632, R152 ;  /* 0x000076323c987816 */ /* 0x000fe20000000098 */
[----:B------:R-:W-:Y:S01]  /*0c60*/  FADD.FTZ R126, -R52, R145 ;  /* 0x00000091347e7221 */ /* 0x000fe20000010100 */
[----:B------:R-:W-:Y:S01]  /*0c70*/  SHF.L.U32 R149, R136, 0x10, RZ ;  /* 0x0000001088957819 */ /* 0x000fe200000006ff */
[C---:B------:R-:W-:Y:S01]  /*0c80*/  FADD.FTZ R60, -R52.reuse, R55 ;  /* 0x00000037343c7221 */ /* 0x040fe20000010100 */
[C---:B------:R-:W-:Y:S01]  /*0c90*/  FADD.FTZ R156, -R52.reuse, R53 ;  /* 0x00000035349c7221 */ /* 0x040fe20000010100 */
[----:B------:R-:W-:Y:S01]  /*0ca0*/  SHF.L.U32 R147, R51, 0x10, RZ ;  /* 0x0000001033937819 */ /* 0x000fe200000006ff */
[----:B------:R-:W-:Y:S01]  /*0cb0*/  FADD.FTZ R162, -R52, R141 ;  /* 0x0000008d34a27221 */ /* 0x000fe20000010100 */
[----:B------:R-:W-:Y:S01]  /*0cc0*/  SHF.L.U32 R151, R56, 0x10, RZ ;  /* 0x0000001038977819 */ /* 0x000fe200000006ff */
[----:B------:R-:W-:Y:S01]  /*0cd0*/  IMAD.U32 R141, R54, 0x10000, RZ ;  /* 0x00010000368d7824 */ /* 0x000fe200078e00ff */
        /* <DEDUP_REMOVED lines=11> */
[----:B------:R-:W-:Y:S01]  /*0d90*/  SHF.L.U32 R63, R63, 0x10, RZ ;  /* 0x000000103f3f7819 */ /* 0x000fe200000006ff */
[----:B------:R-:W-:Y:S01]  /*0da0*/  FADD.FTZ R66, -R52, R149 ;  /* 0x0000009534427221 */ /* 0x000fe20000010100 */
[----:B------:R-:W-:Y:S01]  /*0db0*/  PRMT R148, R62, 0x7632, R148 ;  /* 0x000076323e947816 */ /* 0x000fe20000000094 */
[----:B------:R-:W-:Y:S01]  /*0dc0*/  FADD.FTZ R164, -R52, R147 ;  /* 0x0000009334a47221 */ /* 0x000fe20000010100 */
[----:B------:R-:W-:Y:S01]  /*0dd0*/  SHF.L.U32 R59, R62, 0x10, RZ ;  /* 0x000000103e3b7819 */ /* 0x000fe200000006ff */
[C---:B------:R-:W-:Y:S01]  /*0de0*/  FADD.FTZ R160, -R52.reuse, R143 ;  /* 0x0000008f34a07221 */ /* 0x040fe20000010100 */
        /* <DEDUP_REMOVED lines=14> */
[----:B------:R-:W-:Y:S01]  /*0ed0*/  FADD.FTZ R52, -R52, R63 ;  /* 0x0000003f34347221 */ /* 0x000fe20000010100 */
[----:B------:R-:W-:-:S02]  /*0ee0*/  PRMT R133, R70, 0x7632, R133 ;  /* 0x0000763246857816 */ /* 0x000fc40000000085 */
[----:B------:R-:W-:Y:S01]  /*0ef0*/  SHF.L.U32 R55, R70, 0x10, RZ ;  /* 0x0000001046377819 */ /* 0x000fe200000006ff */
[----:B------:R-:W-:Y:S01]  /*0f00*/  FMUL.FTZ R70, R109, R66 ;  /* 0x000000426d467220 */ /* 0x000fe20000410000 */
[----:B------:R-:W-:Y:S02]  /*0f10*/  SHF.L.U32 R63, R100, 0x10, RZ ;  /* 0x00000010643f7819 */ /* 0x000fe400000006ff */
[----:B------:R-:W-:-:S03]  /*0f20*/  PRMT R131, R69, 0x7632, R131 ;  /* 0x0000763245837816 */ /* 0x000fc60000000083 */
[----:B------:R-:W-:Y:S01]  /*0f30*/  FADD.FTZ R74, R63, R74 ;  /* 0x0000004a3f4a7221 */ /* 0x000fe20000010000 */
[-C--:B------:R-:W-:Y:S01]  /*0f40*/  FFMA.FTZ R75, R70, R63.reuse, R75 ;  /* 0x0000003f464b7223 */ /* 0x080fe2000001004b */
[----:B------:R-:W-:Y:S01]  /*0f50*/  FMUL.FTZ R66, R114, R63 ;  /* 0x0000003f72427220 */ /* 0x000fe20000410000 */
[----:B------:R-:W-:Y:S01]  /*0f60*/  FMUL.FTZ R63, R109, R60 ;  /* 0x0000003c6d3f7220 */ /* 0x000fe20000410000 */
[----:B------:R-:W-:Y:S01]  /*0f70*/  SHF.L.U32 R132, R69, 0x10, RZ ;  /* 0x0000001045847819 */ /* 0x000fe200000006ff */
[----:B------:R-:W-:Y:S01]  /*0f80*/  FMUL.FTZ R57, R109, R130 ;  /* 0x000000826d397220 */ /* 0x000fe20000410000 */
[----:B------:R-:W-:Y:S01]  /*0f90*/  PRMT R53, R71, 0x7632, R53 ;  /* 0x0000763247357816 */ /* 0x000fe20000000035 */
[----:B------:R-:W-:Y:S01]  /*0fa0*/  FADD.FTZ R22, R59, R22 ;  /* 0x000000163b167221 */ /* 0x000fe20000010000 */
[----:B------:R-:W-:Y:S01]  /*0fb0*/  SHF.L.U32 R49, R71, 0x10, RZ ;  /* 0x0000001047317819 */ /* 0x000fe200000006ff */
[----:B------:R-:W-:Y:S01]  /*0fc0*/  IMAD.U32 R71, R124, 0x10000, RZ ;  /* 0x000100007c477824 */ /* 0x000fe200078e00ff */
[----:B------:R-:W-:Y:S01]  /*0fd0*/  SHF.L.U32 R69, R104, 0x10, RZ ;  /* 0x0000001068457819 */ /* 0x000fe200000006ff */
[----:B------:R-:W-:Y:S01]  /*0fe0*/  FMUL.FTZ R104, R109, R162 ;  /* 0x000000a26d687220 */ /* 0x000fe20000410000 */
[----:B------:R-:W-:Y:S01]  /*0ff0*/  SHF.L.U32 R135, R68, 0x10, RZ ;  /* 0x0000001044877819 */ /* 0x000fe200000006ff */
[-C--:B------:R-:W-:Y:S01]  /*1000*/  FFMA.FTZ R6, R63, R59.reuse, R6 ;  /* 0x0000003b3f067223 */ /* 0x080fe20000010006 */
[----:B------:R-:W-:Y:S01]  /*1010*/  FMUL.FTZ R60, R96, R59 ;  /* 0x0000003b603c7220 */ /* 0x000fe20000410000 */
[----:B------:R-:W-:Y:S01]  /*1020*/  FMUL.FTZ R130, R90, R139 ;  /* 0x0000008b5a827220 */ /* 0x000fe20000410000 */
[C---:B------:R-:W-:Y:S01]  /*1030*/  FMUL.FTZ R59, R109.reuse, R56 ;  /* 0x000000386d3b7220 */ /* 0x040fe20000410000 */
[----:B------:R-:W-:Y:S01]  /*1040*/  FMUL.FTZ R128, R109, R128 ;  /* 0x000000806d807220 */ /* 0x000fe20000410000 */
[----:B------:R-:W-:Y:S01]  /*1050*/  FADD.FTZ R86, R71, R86 ;  /* 0x0000005647567221 */ /* 0x000fe20000010000 */
[-C--:B------:R-:W-:Y:S01]  /*1060*/  FFMA.FTZ R87, R104, R71.reuse, R87 ;  /* 0x0000004768577223 */ /* 0x080fe20000010057 */
[----:B------:R-:W-:Y:S01]  /*1070*/  FMUL.FTZ R100, R109, R158 ;  /* 0x0000009e6d647220 */ /* 0x000fe20000410000 */
[----:B------:R-:W-:Y:S01]  /*1080*/  FMUL.FTZ R71, R111, R71 ;  /* 0x000000476f477220 */ /* 0x000fe20000410000 */
[----:B------:R-:W-:Y:S01]  /*1090*/  FADD.FTZ R158, RZ, R130 ;  /* 0x00000082ff9e7221 */ /* 0x000fe20000010000 */
[----:B------:R-:W-:Y:S01]  /*10a0*/  FADD.FTZ R26, R135, R26 ;  /* 0x0000001a871a7221 */ /* 0x000fe20000010000 */
[-C--:B------:R-:W-:Y:S01]  /*10b0*/  FFMA.FTZ R10, R59, R135.reuse, R10 ;  /* 0x000000873b0a7223 */ /* 0x080fe2000001000a */
[----:B------:R-:W-:Y:S01]  /*10c0*/  FMUL.FTZ R56, R98, R135 ;  /* 0x0000008762387220 */ /* 0x000fe20000410000 */
[----:B------:R-:W-:Y:S01]  /*10d0*/  PRMT R146, R68, 0x7632, R146 ;  /* 0x0000763244927816 */ /* 0x000fe20000000092 */
[----:B------:R-:W-:Y:S01]  /*10e0*/  FFMA.FTZ R135, R57, R130, RZ ;  /* 0x0000008239877223 */ /* 0x000fe200000100ff */
[----:B------:R-:W-:Y:S01]  /*10f0*/  SHF.L.U32 R68, R102, 0x10, RZ ;  /* 0x0000001066447819 */ /* 0x000fe200000006ff */
[----:B------:R-:W-:Y:S01]  /*1100*/  FADD.FTZ R84, R105, R84 ;  /* 0x0000005469547221 */ /* 0x000fe20000010000 */
[-C--:B------:R-:W-:Y:S01]  /*1110*/  FFMA.FTZ R85, R128, R105.reuse, R85 ;  /* 0x0000006980557223 */ /* 0x080fe20000010055 */
[----:B------:R-:W-:Y:S01]  /*1120*/  FMUL.FTZ R102, R109, R160 ;  /* 0x000000a06d667220 */ /* 0x000fe20000410000 */
[----:B------:R-:W-:Y:S01]  /*1130*/  FMUL.FTZ R105, R91, R105 ;  /* 0x000000695b697220 */ /* 0x000fe20000410000 */
[----:B------:R-:W-:Y:S01]  /*1140*/  FADD.FTZ R158, R158, R71 ;  /* 0x000000479e9e7221 */ /* 0x000fe20000010000 */
[----:B------:R-:W-:Y:S01]  /*1150*/  FFMA.FTZ R135, R104, R71, R135 ;  /* 0x0000004768877223 */ /* 0x000fe20000010087 */
[----:B------:R-:W-:Y:S01]  /*1160*/  FMUL.FTZ R126, R109, R126 ;  /* 0x0000007e6d7e7220 */ /* 0x000fe20000410000 */
[----:B------:R-:W-:Y:S01]  /*1170*/  FADD.FTZ R82, R69, R82 ;  /* 0x0000005245527221 */ /* 0x000fe20000010000 */
[-C--:B------:R-:W-:Y:S01]  /*1180*/  FFMA.FTZ R83, R102, R69.reuse, R83 ;  /* 0x0000004566537223 */ /* 0x080fe20000010053 */
[----:B------:R-:W-:Y:S01]  /*1190*/  FMUL.FTZ R69, R112, R69 ;  /* 0x0000004570457220 */ /* 0x000fe20000410000 */
[----:B------:R-:W-:Y:S01]  /*11a0*/  FADD.FTZ R158, R158, R105 ;  /* 0x000000699e9e7221 */ /* 0x000fe20000010000 */
[----:B------:R-:W-:Y:S01]  /*11b0*/  FFMA.FTZ R135, R128, R105, R135 ;  /* 0x0000006980877223 */ /* 0x000fe20000010087 */
[----:B------:R-:W-:Y:S01]  /*11c0*/  FADD.FTZ R80, R103, R80 ;  /* 0x0000005067507221 */ /* 0x000fe20000010000 */
[-C--:B------:R-:W-:Y:S01]  /*11d0*/  FFMA.FTZ R81, R126, R103.reuse, R81 ;  /* 0x000000677e517223 */ /* 0x080fe20000010051 */
[----:B------:R-:W-:Y:S01]  /*11e0*/  FMUL.FTZ R67, R109, R64 ;  /* 0x000000406d437220 */ /* 0x000fe20000410000 */
[C---:B------:R-:W-:Y:S01]  /*11f0*/  PRMT R51, R61.reuse, 0x7632, R51 ;  /* 0x000076323d337816 */ /* 0x040fe20000000033 */
[----:B------:R-:W-:Y:S01]  /*1200*/  FMUL.FTZ R103, R92, R103 ;  /* 0x000000675c677220 */ /* 0x000fe20000410000 */
[----:B------:R-:W-:Y:S01]  /*1210*/  FADD.FTZ R158, R158, R69 ;  /* 0x000000459e9e7221 */ /* 0x000fe20000010000 */
[----:B------:R-:W-:Y:S01]  /*1220*/  SHF.L.U32 R61, R61, 0x10, RZ ;  /* 0x000000103d3d7819 */ /* 0x000fe200000006ff */
[----:B------:R-:W-:Y:S01]  /*1230*/  FFMA.FTZ R135, R102, R69, R135 ;  /* 0x0000004566877223 */ /* 0x000fe20000010087 */
[----:B------:R-:W-:Y:S01]  /*1240*/  SHF.L.U32 R147, R131, 0x10, RZ ;  /* 0x0000001083937819 */ /* 0x000fe200000006ff */
[C---:B------:R-:W-:Y:S01]  /*1250*/  FMUL.FTZ R65, R109.reuse, R62 ;  /* 0x0000003e6d417220 */ /* 0x040fe20000410000 */
[C---:B------:R-:W-:Y:S01]  /*1260*/  FMUL.FTZ R131, R109.reuse, R154 ;  /* 0x0000009a6d837220 */ /* 0x040fe20000410000 */
[----:B------:R-:W-:Y:S01]  /*1270*/  FMUL.FTZ R124, R109, R164 ;  /* 0x000000a46d7c7220 */ /* 0x000fe20000410000 */
[----:B------:R-:W-:Y:S01]  /*1280*/  FADD.FTZ R78, R68, R78 ;  /* 0x0000004e444e7221 */ /* 0x000fe20000010000 */
[-C--:B------:R-:W-:Y:S01]  /*1290*/  FFMA.FTZ R79, R100, R68.reuse, R79 ;  /* 0x00000044644f7223 */ /* 0x080fe2000001004f */
[----:B------:R-:W-:Y:S01]  /*12a0*/  FADD.FTZ R18, R137, R18 ;  /* 0x0000001289127221 */ /* 0x000fe20000010000 */
[-C--:B------:R-:W-:Y:S01]  /*12b0*/  FFMA.FTZ R2, R67, R137.reuse, R2 ;  /* 0x0000008943027223 */ /* 0x080fe20000010002 */
[----:B------:R-:W-:Y:S01]  /*12c0*/  FMUL.FTZ R64, R94, R137 ;  /* 0x000000895e407220 */ /* 0x000fe20000410000 */
        /* <DEDUP_REMOVED lines=9> */
[-C--:B------:R-:W-:Y:S01]  /*1360*/  FFMA.FTZ R77, R124, R101.reuse, R77 ;  /* 0x000000657c4d7223 */ /* 0x080fe2000001004d */
[----:B------:R-:W-:Y:S01]  /*1370*/  FMUL.FTZ R61, R109, R156 ;  /* 0x0000009c6d3d7220 */ /* 0x000fe20000410000 */
[----:B------:R-:W-:Y:S01]  /*1380*/  FMUL.FTZ R101, R93, R101 ;  /* 0x000000655d657220 */ /* 0x000fe20000410000 */
[----:B------:R-:W-:Y:S01]  /*1390*/  FADD.FTZ R30, R55, R30 ;  /* 0x0000001e371e7221 */ /* 0x000fe20000010000 */
[-C--:B------:R-:W-:Y:S01]  /*13a0*/  FFMA.FTZ R14, R133, R55.reuse, R14 ;  /* 0x00000037850e7223 */ /* 0x080fe2000001000e */
[----:B------:R-:W-:Y:S01]  /*13b0*/  FMUL.FTZ R134, R106, R55 ;  /* 0x000000376a867220 */ /* 0x000fe20000410000 */
[----:B------:R-:W-:Y:S01]  /*13c0*/  FADD.FTZ R156, R137, R68 ;  /* 0x00000044899c7221 */ /* 0x000fe20000010000 */
[----:B------:R-:W-:-:S03]  /*13d0*/  FFMA.FTZ R55, R100, R68, R135 ;  /* 0x0000004464377223 */ /* 0x000fc60000010087 */
[----:B------:R-:W-:Y:S01]  /*13e0*/  FADD.FTZ R137, R156, R101 ;  /* 0x000000659c897221 */ /* 0x000fe20000010000 */
[----:B------:R-:W-:Y:S01]  /*13f0*/  FFMA.FTZ R55, R124, R101, R55 ;  /* 0x000000657c377223 */ /* 0x000fe20000010037 */
[----:B------:R-:W-:Y:S01]  /*1400*/  SHF.L.U32 R152, R152, 0x10, RZ ;  /* 0x0000001098987819 */ /* 0x000fe200000006ff */
[----:B------:R-:W-:Y:S01]  /*1410*/  FMUL.FTZ R135, R109, R136 ;  /* 0x000000886d877220 */ /* 0x000fe20000410000 */
[----:B------:R-:W-:Y:S01]  /*1420*/  FADD.FTZ R137, R137, R66 ;  /* 0x0000004289897221 */ /* 0x000fe20000010000 */
[----:B------:R-:W-:Y:S02]  /*1430*/  FFMA.FTZ R156, R70, R66, R55 ;  /* 0x00000042469c7223 */ /* 0x000fe40000010037 */
[----:B------:R-:W-:Y:S01]  /*1440*/  FADD.FTZ R17, R152, R17 ;  /* 0x0000001198117221 */ /* 0x000fe20000010000 */
[-C--:B------:R-:W-:Y:S01]  /*1450*/  FFMA.FTZ R0, R135, R152.reuse, R0 ;  /* 0x0000009887007223 */ /* 0x080fe20000010000 */
[----:B------:R-:W-:Y:S01]  /*1460*/  FMUL.FTZ R136, R115, R152 ;  /* 0x0000009873887220 */ /* 0x000fe20000410000 */
[----:B------:R-:W-:Y:S01]  /*1470*/  FADD.FTZ R55, R137, R64 ;  /* 0x0000004089377221 */ /* 0x000fe20000010000 */
[----:B------:R-:W-:Y:S01]  /*1480*/  FFMA.FTZ R152, R67, R64, R156 ;  /* 0x0000004043987223 */ /* 0x000fe2000001009c */
[----:B------:R-:W-:Y:S01]  /*1490*/  SHF.L.U32 R51, R51, 0x10, RZ ;  /* 0x0000001033337819 */ /* 0x000fe200000006ff */
[----:B------:R-:W-:Y:S01]  /*14a0*/  FMUL.FTZ R138, R109, R138 ;  /* 0x0000008a6d8a7220 */ /* 0x000fe20000410000 */
[----:B------:R-:W-:Y:S01]  /*14b0*/  FADD.FTZ R55, R55, R136 ;  /* 0x0000008837377221 */ /* 0x000fe20000010000 */
[----:B------:R-:W-:-:S02]  /*14c0*/  FFMA.FTZ R152, R135, R136, R152 ;  /* 0x0000008887987223 */ /* 0x000fc40000010098 */
        /* <DEDUP_REMOVED lines=8> */
[----:B------:R-:W-:Y:S01]  /*1550*/  FFMA.FTZ R152, R138, R137, R51 ;  /* 0x000000898a987223 */ /* 0x000fe20000010033 */
        /* <DEDUP_REMOVED lines=9> */
[----:B------:R-:W-:Y:S01]  /*15f0*/  FFMA.FTZ R8, R61, R58, R8 ;  /* 0x0000003a3d087223 */ /* 0x000fe20000010008 */
[----:B------:R-:W-:Y:S01]  /*1600*/  FMUL.FTZ R142, R109, R142 ;  /* 0x0000008e6d8e7220 */ /* 0x000fe20000410000 */
[----:B------:R-:W-:Y:S01]  /*1610*/  FADD.FTZ R55, R148, R139 ;  /* 0x0000008b94377221 */ /* 0x000fe20000010000 */
[----:B------:R-:W-:Y:S01]  /*1620*/  FMUL.FTZ R58, R97, R58 ;  /* 0x0000003a613a7220 */ /* 0x000fe20000410000 */
[----:B------:R-:W-:Y:S01]  /*1630*/  FFMA.FTZ R148, R144, R139, R51 ;  /* 0x0000008b90947223 */ /* 0x000fe20000010033 */
[----:B------:R-:W-:Y:S01]  /*1640*/  FADD.FTZ R23, R150, R23 ;  /* 0x0000001796177221 */ /* 0x000fe20000010000 */
[-C--:B------:R-:W-:Y:S01]  /*1650*/  FFMA.FTZ R7, R142, R150.reuse, R7 ;  /* 0x000000968e077223 */ /* 0x080fe20000010007 */
[----:B------:R-:W-:Y:S01]  /*1660*/  FMUL.FTZ R141, R118, R150 ;  /* 0x00000096768d7220 */ /* 0x000fe20000410000 */
[----:B------:R-:W-:Y:S01]  /*1670*/  FADD.FTZ R150, R55, R58 ;  /* 0x0000003a37967221 */ /* 0x000fe20000010000 */
[----:B------:R-:W-:Y:S01]  /*1680*/  FFMA.FTZ R51, R61, R58, R148 ;  /* 0x0000003a3d337223 */ /* 0x000fe20000010094 */
[----:B------:R-:W-:Y:S01]  /*1690*/  SHF.L.U32 R146, R146, 0x10, RZ ;  /* 0x0000001092927819 */ /* 0x000fe200000006ff */
[C---:B------:R-:W-:Y:S01]  /*16a0*/  FMUL.FTZ R143, R109.reuse, R140 ;  /* 0x0000008c6d8f7220 */ /* 0x040fe20000410000 */
        /* <DEDUP_REMOVED lines=18> */
[----:B------:R-:W-:-:S03]  /*17d0*/  FFMA.FTZ R51, R131, R132, R48 ;  /* 0x0000008483337223 */ /* 0x000fc60000010030 */
[----:B------:R-:W-:Y:S01]  /*17e0*/  FADD.FTZ R55, R54, R147 ;  /* 0x0000009336377221 */ /* 0x000fe20000010000 */
[----:B------:R-:W-:Y:S01]  /*17f0*/  FFMA.FTZ R48, R146, R147, R51 ;  /* 0x0000009392307223 */ /* 0x000fe20000010033 */
[----:B------:R-:W-:Y:S01]  /*1800*/  FMUL.FTZ R148, R109, R50 ;  /* 0x000000326d947220 */ /* 0x000fe20000410000 */
[----:B------:R-:W-:Y:S01]  /*1810*/  FMUL.FTZ R149, R121, R154 ;  /* 0x0000009a79957220 */ /* 0x000fe20000410000 */
        /* <DEDUP_REMOVED lines=8> */
[----:B------:R-:W-:Y:S01]  /*18a0*/  FADD.FTZ R29, R154, R29 ;  /* 0x0000001d9a1d7221 */ /* 0x000fe20000010000 */
[----:B------:R-:W-:Y:S01]  /*18b0*/  FFMA.FTZ R13, R148, R154, R13 ;  /* 0x0000009a940d7223 */ /* 0x000fe2000001000d */
[-C--:B------:R-:W-:Y:S01]  /*18c0*/  FMUL.FTZ R150, R122, R53.reuse ;  /* 0x000000357a967220 */ /* 0x080fe20000410000 */
[----:B------:R-:W-:Y:S01]  /*18d0*/  FMUL.FTZ R154, R109, R52 ;  /* 0x000000346d9a7220 */ /* 0x000fe20000410000 */
[----:B------:R-:W-:Y:S01]  /*18e0*/  FADD.FTZ R49, R49, R152 ;  /* 0x0000009831317221 */ /* 0x000fe20000010000 */
[----:B------:R-:W-:Y:S01]  /*18f0*/  FFMA.FTZ R51, R143, R152, R48 ;  /* 0x000000988f337223 */ /* 0x000fe20000010030 */
[----:B------:R-:W-:Y:S01]  /*1900*/  FADD.FTZ R31, R53, R31 ;  /* 0x0000001f351f7221 */ /* 0x000fe20000010000 */
[C---:B------:R-:W-:Y:S01]  /*1910*/  FFMA.FTZ R15, R154.reuse, R53, R15 ;  /* 0x000000359a0f7223 */ /* 0x040fe2000001000f */
[----:B------:R-:W-:Y:S01]  /*1920*/  FADD.FTZ R49, R49, R150 ;  /* 0x0000009631317221 */ /* 0x000fe20000010000 */
[----:B------:R-:W-:Y:S01]  /*1930*/  FFMA.FTZ R51, R154, R150, R51 ;  /* 0x000000969a337223 */ /* 0x000fe20000010033 */
        /* <DEDUP_REMOVED lines=19> */
.L_x_46:
[----:B01----:R-:W-:Y:S01]  /*1a70*/  FADD.FTZ R48, R48, R51 ;  /* 0x0000003330307221 */ /* 0x003fe20000010000 */
[----:B--2---:R-:W-:Y:S01]  /*1a80*/  FADD.FTZ R49, R49, R50 ;  /* 0x0000003231317221 */ /* 0x004fe20000010000 */
[----:B------:R-:W-:Y:S06]  /*1a90*/  @P2 BRA `(.L_x_34) ;  /* 0x0000000000242947 */ /* 0x000fec0003800000 */
[----:B------:R-:W0:Y:S01]  /*1aa0*/  S2UR UR5, SR_CgaCtaId ;  /* 0x00000000000579c3 */ /* 0x000e220000008800 */
[----:B------:R-:W-:Y:S01]  /*1ab0*/  SHF.R.U32.HI R50, RZ, 0x5, R73 ;  /* 0x00000005ff327819 */ /* 0x000fe20000011649 */
[----:B------:R-:W-:-:S03]  /*1ac0*/  UMOV UR4, 0x400 ;  /* 0x0000040000047882 */ /* 0x000fc60000000000 */
[----:B------:R-:W-:-:S04]  /*1ad0*/  LOP3.LUT R51, R50, 0x7fffffc, RZ, 0xc0, !PT ;  /* 0x07fffffc32337812 */ /* 0x000fc800078ec0ff */
[----:B------:R-:W-:-:S04]  /*1ae0*/  @!P3 IADD3 R51, R51, 0x4, RZ ;  /* 0x000000043333b810 */ /* 0x000fc80007ffe0ff */
[----:B------:R-:W-:Y:S01]  /*1af0*/  LOP3.LUT R50, R51, 0x3, R50, 0xf8, !PT ;  /* 0x0000000333327812 */ /* 0x000fe200078ef832 */
[----:B0-----:R-:W-:-:S06]  /*1b00*/  ULEA UR4, UR5, UR4, 0x18 ;  /* 0x0000000405047291 */ /* 0x001fcc000f8ec03f */
[----:B------:R-:W-:-:S05]  /*1b10*/  LEA R50, R50, UR4, 0x3 ;  /* 0x0000000432327c11 */ /* 0x000fca000f8e18ff */
[----:B------:R0:W-:Y:S02]  /*1b20*/  STS.64 [R50+0x3000], R48 ;  /* 0x0030003032007388 */ /* 0x0001e40000000a00 */
.L_x_34:
[----:B------:R-:W-:Y:S05]  /*1b30*/  WARPSYNC.ALL ;  /* 0x0000000000007948 */ /* 0x000fea0003800000 */
[----:B------:R-:W1:Y:S08]  /*1b40*/  S2UR UR5, SR_CgaCtaId ;  /* 0x00000000000579c3 */ /* 0x000e700000008800 */
[----:B------:R-:W-:Y:S01]  /*1b50*/  BAR.SYNC.DEFER_BLOCKING 0x0 ;  /* 0x0000000000007b1d */ /* 0x000fe20000010000 */
[----:B0-----:R-:W-:-:S02]  /*1b60*/  SHF.R.U32.HI R48, RZ, 0x5, R73 ;  /* 0x00000005ff307819 */ /* 0x001fc40000011649 */
[----:B------:R-:W-:Y:S02]  /*1b70*/  ISETP.NE.U32.AND P2, PT, RZ, UR14, PT ;  /* 0x0000000eff007c0c */ /* 0x000fe4000bf45070 */
[----:B------:R-:W-:Y:S01]  /*1b80*/  LOP3.LUT R48, R48, 0x7fffffc, RZ, 0xc0, !PT ;  /* 0x07fffffc30307812 */ /* 0x000fe200078ec0ff */
[----:B------:R-:W-:Y:S01]  /*1b90*/  UMOV UR4, 0x400 ;  /* 0x0000040000047882 */ /* 0x000fe20000000000 */
[----:B------:R-:W-:Y:S02]  /*1ba0*/  ISETP.NE.AND.EX P2, PT, RZ, UR15, PT, P2 ;  /* 0x0000000fff007c0c */ /* 0x000fe4000bf45320 */
[----:B------:R-:W-:Y:S01]  /*1bb0*/  IADD3 R89, R89, UR16, RZ ;  /* 0x0000001059597c10 */ /* 0x000fe2000fffe0ff */
[----:B------:R-:W-:Y:S01]  /*1bc0*/  @!P3 VIADD R48, R48, 0x4 ;  /* 0x000000043030b836 */ /* 0x000fe20000000000 */
[----:B-1----:R-:W-:-:S06]  /*1bd0*/  ULEA UR4, UR5, UR4, 0x18 ;  /* 0x0000000405047291 */ /* 0x002fcc000f8ec03f */
[----:B------:R-:W-:-:S05]  /*1be0*/  LEA R151, R48, UR4, 0x3 ;  /* 0x0000000430977c11 */ /* 0x000fca000f8e18ff */
[----:B------:R-:W0:Y:S04]  /*1bf0*/  LDS.128 R48, [R151+0x3000] ;  /* 0x0030000097307984 */ /* 0x000e280000000c00 */
[----:B------:R-:W1:Y:S01]  /*1c00*/  LDS.128 R52, [R151+0x3010] ;  /* 0x0030100097347984 */ /* 0x000e620000000c00 */
[----:B0-----:R-:W-:Y:S01]  /*1c10*/  FADD.FTZ R153, RZ, R48 ;  /* 0x00000030ff997221 */ /* 0x001fe20000010000 */
[----:B------:R-:W-:-:S03]  /*1c20*/  FADD.FTZ R48, RZ, R49 ;  /* 0x00000031ff307221 */ /* 0x000fc60000010000 */
[----:B------:R-:W-:Y:S01]  /*1c30*/  FADD.FTZ R153, R50, R153 ;  /* 0x0000009932997221 */ /* 0x000fe20000010000 */
[----:B------:R-:W-:Y:S01]  /*1c40*/  FADD.FTZ R48, R51, R48 ;  /* 0x0000003033307221 */ /* 0x000fe20000010000 */
[----:B-----5:R-:W-:Y:S02]  /*1c50*/  @P1 SHF.L.U32 R50, R35, 0x10, RZ ;  /* 0x0000001023321819 */ /* 0x020fe400000006ff */
[----:B-1----:R-:W-:Y:S01]  /*1c60*/  FADD.FTZ R153, R153, R52 ;  /* 0x0000003499997221 */ /* 0x002fe20000010000 */
[----:B------:R-:W-:-:S03]  /*1c70*/  FADD.FTZ R48, R48, R53 ;  /* 0x0000003530307221 */ /* 0x000fc60000010000 */
[----:B------:R-:W-:Y:S01]  /*1c80*/  FADD.FTZ R54, R54, R153 ;  /* 0x0000009936367221 */ /* 0x000fe20000010000 */
[----:B------:R-:W-:-:S03]  /*1c90*/  FADD.FTZ R48, R55, R48 ;  /* 0x0000003037307221 */ /* 0x000fc60000010000 */
[----:B------:R-:W-:Y:S01]  /*1ca0*/  FMUL.FTZ R49, R54, UR12 ;  /* 0x0000000c36317c20 */ /* 0x000fe20008410000 */
[----:B------:R-:W-:-:S04]  /*1cb0*/  FMUL.FTZ R48, R48, UR12 ;  /* 0x0000000c30307c20 */ /* 0x000fc80008410000 */
[----:B------:R-:W-:-:S05]  /*1cc0*/  FSEL R49, R49, RZ, !P4 ;  /* 0x000000ff31317208 */ /* 0x000fca0006000000 */
[-CC-:B------:R-:W-:Y:S01]  /*1cd0*/  FFMA.FTZ R124, R124, R48.reuse, R49.reuse ;  /* 0x000000307c7c7223 */ /* 0x180fe20000010031 */
        /* <DEDUP_REMOVED lines=22> */
[----:B------:R-:W-:Y:S01]  /*1e40*/  FADD.FTZ R124, R101, -R124 ;  /* 0x8000007c657c7221 */ /* 0x000fe20000010000 */
[----:B------:R-:W-:Y:S01]  /*1e50*/  FFMA.FTZ R49, R154, R48, R49 ;  /* 0x000000309a317223 */ /* 0x000fe20000010031 */
[----:B------:R-:W-:Y:S01]  /*1e60*/  FADD.FTZ R140, R145, -R140 ;  /* 0x8000008c918c7221 */ /* 0x000fe20000010000 */
[----:B------:R-:W-:Y:S01]  /*1e70*/  FADD.FTZ R68, R68, -R51 ;  /* 0x8000003344447221 */ /* 0x000fe20000010000 */
[----:B------:R-:W-:Y:S01]  /*1e80*/  FMUL.FTZ R145, R109, R124 ;  /* 0x0000007c6d917220 */ /* 0x000fe20000410000 */
[----:B------:R-:W-:Y:S01]  /*1e90*/  FADD.FTZ R150, R150, -R49 ;  /* 0x8000003196967221 */ /* 0x000fe20000010000 */
[----:B------:R-:W-:Y:S01]  /*1ea0*/  @P1 PRMT R51, R35, 0x7632, R51 ;  /* 0x0000763223331816 */ /* 0x000fe20000000033 */
[----:B------:R-:W-:Y:S01]  /*1eb0*/  FADD.FTZ R128, R105, -R128 ;  /* 0x8000008069807221 */ /* 0x000fe20000010000 */
[----:B------:R-:W-:Y:S01]  /*1ec0*/  @P1 PRMT R49, R34, 0x7632, R49 ;  /* 0x0000763222311816 */ /* 0x000fe20000000031 */
[----:B------:R-:W-:Y:S01]  /*1ed0*/  FADD.FTZ R126, R103, -R126 ;  /* 0x8000007e677e7221 */ /* 0x000fe20000010000 */
[----:B------:R-:W-:Y:S01]  /*1ee0*/  @P1 FADD.FTZ R145, R145, R50 ;  /* 0x0000003291911221 */ /* 0x000fe20000010000 */
[----:B------:R-:W-:Y:S01]  /*1ef0*/  @P1 SHF.L.U32 R54, R51, 0x10, RZ ;  /* 0x0000001033361819 */ /* 0x000fe200000006ff */
[----:B------:R-:W-:Y:S01]  /*1f00*/  FADD.FTZ R56, R56, -R59 ;  /* 0x8000003b38387221 */ /* 0x000fe20000010000 */
[----:B------:R-:W-:Y:S01]  /*1f10*/  @P1 SHF.L.U32 R50, R33, 0x10, RZ ;  /* 0x0000001021321819 */ /* 0x000fe200000006ff */
[C---:B------:R-:W-:Y:S01]  /*1f20*/  FMUL.FTZ R51, R109.reuse, R128 ;  /* 0x000000806d337220 */ /* 0x040fe20000410000 */
[----:B------:R-:W-:Y:S01]  /*1f30*/  @P1 SHF.L.U32 R48, R34, 0x10, RZ ;  /* 0x0000001022301819 */ /* 0x000fe200000006ff */
[----:B------:R-:W-:Y:S01]  /*1f40*/  FMUL.FTZ R59, R109, R126 ;  /* 0x0000007e6d3b7220 */ /* 0x000fe20000410000 */
[----:B------:R-:W-:Y:S01]  /*1f50*/  @P1 SHF.L.U32 R52, R49, 0x10, RZ ;  /* 0x0000001031341819 */ /* 0x000fe200000006ff */
[----:B------:R-:W-:Y:S01]  /*1f60*/  FADD.FTZ R104, R71, -R104 ;  /* 0x8000006847687221 */ /* 0x000fe20000010000 */
[----:B------:R-:W-:Y:S01]  /*1f70*/  @P1 PRMT R49, R32, 0x7632, R49 ;  /* 0x0000763220311816 */ /* 0x000fe20000000031 */
[----:B------:R-:W-:Y:S01]  /*1f80*/  FADD.FTZ R58, R58, -R61 ;  /* 0x8000003d3a3a7221 */ /* 0x000fe20000010000 */
[----:B------:R-:W-:Y:S01]  /*1f90*/  @P1 FADD.FTZ R51, R51, R50 ;  /* 0x0000003233331221 */ /* 0x000fe20000010000 */
[----:B------:R-:W-:Y:S01]  /*1fa0*/  FMUL.FTZ R61, R109, R68 ;  /* 0x000000446d3d7220 */ /* 0x000fe20000410000 */
[--C-:B------:R-:W-:Y:S01]  /*1fb0*/  @P1 FADD.FTZ R59, R59, R48.reuse ;  /* 0x000000303b3b1221 */ /* 0x100fe20000010000 */
[----:B------:R-:W-:Y:S01]  /*1fc0*/  @P1 SHF.L.U32 R50, R49, 0x10, RZ ;  /* 0x0000001031321819 */ /* 0x000fe200000006ff */
[----:B------:R-:W-:Y:S01]  /*1fd0*/  FADD.FTZ R66, R66, -R53 ;  /* 0x8000003542427221 */ /* 0x000fe20000010000 */
[----:B------:R-:W-:Y:S01]  /*1fe0*/  FMUL.FTZ R55, R109, R104 ;  /* 0x000000686d377220 */ /* 0x000fe20000410000 */
[----:B------:R-:W-:Y:S01]  /*1ff0*/  @P1 PRMT R48, R33, 0x7632, R48 ;  /* 0x0000763221301816 */ /* 0x000fe20000000030 */
[----:B------:R-:W-:Y:S01]  /*2000*/  FADD.FTZ R130, R130, -R57 ;  /* 0x8000003982827221 */ /* 0x000fe20000010000 */
[----:B------:R-:W-:Y:S01]  /*2010*/  @P1 PRMT R49, R39, 0x7632, R49 ;  /* 0x0000763227311816 */ /* 0x000fe20000000031 */
[----:B------:R-:W-:Y:S01]  /*2020*/  FADD.FTZ R142, R141, -R142 ;  /* 0x8000008e8d8e7221 */ /* 0x000fe20000010000 */
[----:B------:R-:W-:Y:S01]  /*2030*/  FADD.FTZ R146, R147, -R146 ;  /* 0x8000009293927221 */ /* 0x000fe20000010000 */
[----:B------:R-:W-:Y:S01]  /*2040*/  @P1 FADD.FTZ R61, R61, R52 ;  /* 0x000000343d3d1221 */ /* 0x000fe20000010000 */
[----:B------:R-:W-:Y:S01]  /*2050*/  FMUL.FTZ R147, R109, R66 ;  /* 0x000000426d937220 */ /* 0x000fe20000410000 */
[----:B------:R-:W-:Y:S01]  /*2060*/  @P1 SHF.L.U32 R52, R48, 0x10, RZ ;  /* 0x0000001030341819 */ /* 0x000fe200000006ff */
[----:B------:R-:W-:Y:S01]  /*2070*/  @P1 FADD.FTZ R55, R55, R50 ;  /* 0x0000003237371221 */ /* 0x000fe20000010000 */
[----:B------:R-:W-:Y:S01]  /*2080*/  FADD.FTZ R144, R139, -R144 ;  /* 0x800000908b907221 */ /* 0x000fe20000010000 */
[----:B------:R-:W-:Y:S01]  /*2090*/  @P1 SHF.L.U32 R48, R32, 0x10, RZ ;  /* 0x0000001020301819 */ /* 0x000fe200000006ff */
[----:B------:R-:W-:Y:S01]  /*20a0*/  FMUL.FTZ R53, R109, R130 ;  /* 0x000000826d357220 */ /* 0x000fe20000410000 */
[----:B------:R-:W-:Y:S01]  /*20b0*/  @P1 SHF.L.U32 R50, R49, 0x10, RZ ;  /* 0x0000001031321819 */ /* 0x000fe200000006ff */
[----:B------:R-:W-:Y:S01]  /*20c0*/  FMUL.FTZ R139, R109, R142 ;  /* 0x0000008e6d8b7220 */ /* 0x000fe20000410000 */
[----:B------:R-:W-:Y:S01]  /*20d0*/  @P1 PRMT R49, R37, 0x7632, R49 ;  /* 0x0000763225311816 */ /* 0x000fe20000000031 */
[----:B------:R-:W-:Y:S01]  /*20e0*/  FADD.FTZ R138, R137, -R138 ;  /* 0x8000008a898a7221 */ /* 0x000fe20000010000 */
[----:B------:R-:W-:Y:S01]  /*20f0*/  @P1 FADD.FTZ R147, R147, R54 ;  /* 0x0000003693931221 */ /* 0x000fe20000010000 */
[----:B------:R-:W-:Y:S01]  /*2100*/  @P1 SHF.L.U32 R54, R39, 0x10, RZ ;  /* 0x0000001027361819 */ /* 0x000fe200000006ff */
[----:B------:R-:W-:Y:S01]  /*2110*/  FMUL.FTZ R141, R109, R58 ;  /* 0x0000003a6d8d7220 */ /* 0x000fe20000410000 */
[----:B------:R-:W-:Y:S01]  /*2120*/  @P1 FADD.FTZ R53, R53, R48 ;  /* 0x0000003035351221 */ /* 0x000fe20000010000 */
[----:B------:R-:W-:Y:S01]  /*2130*/  @P1 FADD.FTZ R139, R139, R50 ;  /* 0x000000328b8b1221 */ /* 0x000fe20000010000 */
[----:B------:R-:W-:Y:S01]  /*2140*/  FADD.FTZ R136, R136, -R135 ;  /* 0x8000008788887221 */ /* 0x000fe20000010000 */
[----:B------:R-:W-:Y:S01]  /*2150*/  @P1 PRMT R48, R38, 0x7632, R48 ;  /* 0x0000763226301816 */ /* 0x000fe20000000030 */
[----:B------:R-:W-:Y:S01]  /*2160*/  FADD.FTZ R62, R62, -R65 ;  /* 0x800000413e3e7221 */ /* 0x000fe20000010000 */
[----:B------:R-:W-:Y:S01]  /*2170*/  @P1 SHF.L.U32 R50, R49, 0x10, RZ ;  /* 0x0000001031321819 */ /* 0x000fe200000006ff */
[----:B------:R-:W-:Y:S01]  /*2180*/  FMUL.FTZ R135, R109, R138 ;  /* 0x0000008a6d877220 */ /* 0x000fe20000410000 */
[----:B------:R-:W-:Y:S01]  /*2190*/  @P1 PRMT R49, R36, 0x7632, R49 ;  /* 0x0000763224311816 */ /* 0x000fe20000000031 */
[----:B------:R-:W-:Y:S01]  /*21a0*/  @P1 FADD.FTZ R141, R141, R54 ;  /* 0x000000368d8d1221 */ /* 0x000fe20000010000 */
[----:B------:R-:W-:Y:S01]  /*21b0*/  FADD.FTZ R134, R134, -R133 ;  /* 0x8000008586867221 */ /* 0x000fe20000010000 */
[----:B------:R-:W-:Y:S01]  /*21c0*/  @P1 SHF.L.U32 R54, R48, 0x10, RZ ;  /* 0x0000001030361819 */ /* 0x000fe200000006ff */
[----:B------:R-:W-:Y:S01]  /*21d0*/  FMUL.FTZ R133, R109, R62 ;  /* 0x0000003e6d857220 */ /* 0x000fe20000410000 */
[----:B------:R-:W-:-:S02]  /*21e0*/  @P1 IMAD.U32 R48, R37, 0x10000, RZ ;  /* 0x0001000025301824 */ /* 0x000fc400078e00ff */
[----:B------:R-:W-:Y:S01]  /*21f0*/  @P1 FADD.FTZ R135, R135, R50 ;  /* 0x0000003287871221 */ /* 0x000fe20000010000 */
[----:B------:R-:W-:Y:S01]  /*2200*/  FADD.FTZ R152, R152, -R143 ;  /* 0x8000008f98987221 */ /* 0x000fe20000010000 */
[----:B------:R-:W-:Y:S01]  /*2210*/  @P1 SHF.L.U32 R50, R49, 0x10, RZ ;  /* 0x0000001031321819 */ /* 0x000fe200000006ff */
[----:B------:R-:W-:Y:S01]  /*2220*/  FADD.FTZ R64, R64, -R67 ;  /* 0x8000004340407221 */ /* 0x000fe20000010000 */
[C---:B------:R-:W-:Y:S01]  /*2230*/  FMUL.FTZ R65, R109.reuse, R136 ;  /* 0x000000886d417220 */ /* 0x040fe20000410000 */
[----:B------:R-:W-:Y:S01]  /*2240*/  FMUL.FTZ R143, R109, R144 ;  /* 0x000000906d8f7220 */ /* 0x000fe20000410000 */
[----:B------:R-:W-:Y:S01]  /*2250*/  FADD.FTZ R102, R69, -R102 ;  /* 0x8000006645667221 */ /* 0x000fe20000010000 */
[----:B------:R-:W-:Y:S01]  /*2260*/  @P1 FADD.FTZ R133, R133, R48 ;  /* 0x0000003085851221 */ /* 0x000fe20000010000 */
[----:B------:R-:W-:Y:S01]  /*2270*/  FADD.FTZ R60, R60, -R63 ;  /* 0x8000003f3c3c7221 */ /* 0x000fe20000010000 */
[----:B------:R-:W-:Y:S01]  /*2280*/  @P1 SHF.L.U32 R48, R36, 0x10, RZ ;  /* 0x0000001024301819 */ /* 0x000fe200000006ff */
[----:B------:R-:W-:Y:S01]  /*2290*/  FMUL.FTZ R63, R109, R64 ;  /* 0x000000406d3f7220 */ /* 0x000fe20000410000 */
[----:B------:R-:W-:Y:S01]  /*22a0*/  @P1 FADD.FTZ R143, R143, R54 ;  /* 0x000000368f8f1221 */ /* 0x000fe20000010000 */
[----:B------:R-:W-:Y:S01]  /*22b0*/  @P1 FADD.FTZ R65, R65, R50 ;  /* 0x0000003241411221 */ /* 0x000fe20000010000 */
[----:B------:R-:W-:Y:S01]  /*22c0*/  @P1 PRMT R54, R40, 0x7632, R54 ;  /* 0x0000763228361816 */ /* 0x000fe20000000036 */
[----:B------:R-:W-:Y:S01]  /*22d0*/  FMUL.FTZ R57, R109, R102 ;  /* 0x000000666d397220 */ /* 0x000fe20000410000 */
[----:B------:R-:W-:Y:S01]  /*22e0*/  @P1 PRMT R50, R41, 0x7632, R50 ;  /* 0x0000763229321816 */ /* 0x000fe20000000032 */
[----:B------:R-:W-:Y:S01]  /*22f0*/  FADD.FTZ R132, R132, -R131 ;  /* 0x8000008384847221 */ /* 0x000fe20000010000 */
[----:B------:R-:W-:Y:S01]  /*2300*/  FADD.FTZ R148, R149, -R148 ;  /* 0x8000009495947221 */ /* 0x000fe20000010000 */
[----:B------:R-:W-:Y:S01]  /*2310*/  @P1 PRMT R58, R43, 0x7632, R58 ;  /* 0x000076322b3a1816 */ /* 0x000fe2000000003a */
[----:B------:R-:W-:Y:S01]  /*2320*/  @P1 FADD.FTZ R63, R63, R48 ;  /* 0x000000303f3f1221 */ /* 0x000fe20000010000 */
[----:B------:R-:W-:Y:S01]  /*2330*/  @P1 SHF.L.U32 R54, R54, 0x10, RZ ;  /* 0x0000001036361819 */ /* 0x000fe200000006ff */
[----:B------:R-:W0:Y:S01]  /*2340*/  @P2 LDC.64 R48, c[0x0][0x308] ;  /* 0x0000c200ff302b82 */ /* 0x000e220000000a00 */
[----:B------:R-:W-:Y:S01]  /*2350*/  @P1 SHF.L.U32 R50, R50, 0x10, RZ ;  /* 0x0000001032321819 */ /* 0x000fe200000006ff */
[C---:B------:R-:W-:Y:S01]  /*2360*/  FMUL.FTZ R69, R109.reuse, R140 ;  /* 0x0000008c6d457220 */ /* 0x040fe20000410000 */
[----:B------:R-:W-:Y:S01]  /*2370*/  FMUL.FTZ R101, R109, R146 ;  /* 0x000000926d657220 */ /* 0x000fe20000410000 */
[----:B------:R-:W-:Y:S01]  /*2380*/  @P1 FADD.FTZ R57, R57, R52 ;  /* 0x0000003439391221 */ /* 0x000fe20000010000 */
[C---:B------:R-:W-:Y:S01]  /*2390*/  FMUL.FTZ R137, R109.reuse, R60 ;  /* 0x0000003c6d897220 */ /* 0x040fe20000410000 */
[C---:B------:R-:W-:Y:S01]  /*23a0*/  FMUL.FTZ R67, R109.reuse, R56 ;  /* 0x000000386d437220 */ /* 0x040fe20000410000 */
[C---:B------:R-:W-:Y:S01]  /*23b0*/  FMUL.FTZ R71, R109.reuse, R132 ;  /* 0x000000846d477220 */ /* 0x040fe20000410000 */
[C---:B------:R-:W-:Y:S01]  /*23c0*/  FMUL.FTZ R103, R109.reuse, R134 ;  /* 0x000000866d677220 */ /* 0x040fe20000410000 */
[C---:B------:R-:W-:Y:S01]  /*23d0*/  FMUL.FTZ R105, R109.reuse, R148 ;  /* 0x000000946d697220 */ /* 0x040fe20000410000 */
[C---:B------:R-:W-:Y:S01]  /*23e0*/  FMUL.FTZ R131, R109.reuse, R152 ;  /* 0x000000986d837220 */ /* 0x040fe20000410000 */
[----:B------:R-:W-:Y:S01]  /*23f0*/  @P1 SHF.L.U32 R52, R38, 0x10, RZ ;  /* 0x0000001026341819 */ /* 0x000fe200000006ff */
[----:B------:R-:W-:Y:S01]  /*2400*/  FMUL.FTZ R109, R109, R150 ;  /* 0x000000966d6d7220 */ /* 0x000fe20000410000 */
[----:B------:R-:W-:Y:S01]  /*2410*/  @P1 SHF.L.U32 R58, R58, 0x10, RZ ;  /* 0x000000103a3a1819 */ /* 0x000fe200000006ff */
[----:B------:R-:W-:Y:S01]  /*2420*/  @P1 FADD.FTZ R69, R69, R54 ;  /* 0x0000003645451221 */ /* 0x000fe20000010000 */
[----:B------:R-:W-:Y:S01]  /*2430*/  @P1 FADD.FTZ R101, R101, R50 ;  /* 0x0000003265651221 */ /* 0x000fe20000010000 */
[----:B------:R-:W-:Y:S01]  /*2440*/  @P1 PRMT R54, R42, 0x7632, R54 ;  /* 0x000076322a361816 */ /* 0x000fe20000000036 */
[----:B------:R-:W-:Y:S01]  /*2450*/  @P1 FADD.FTZ R137, R137, R52 ;  /* 0x0000003489891221 */ /* 0x000fe20000010000 */
[----:B------:R-:W-:Y:S01]  /*2460*/  @P2 F2FP.BF16.F32.PACK_AB R50, RZ, R53 ;  /* 0x00000035ff32223e */ /* 0x000fe200000010ff */
[----:B------:R-:W-:Y:S01]  /*2470*/  @P1 FADD.FTZ R109, R109, R58 ;  /* 0x0000003a6d6d1221 */ /* 0x000fe20000010000 */
[----:B------:R-:W-:Y:S01]  /*2480*/  @P1 SHF.L.U32 R52, R40, 0x10, RZ ;  /* 0x0000001028341819 */ /* 0x000fe200000006ff */
[-C--:B------:R-:W-:Y:S01]  /*2490*/  FMUL.FTZ R126, R139, R108.reuse ;  /* 0x0000006c8b7e7220 */ /* 0x080fe20000410000 */
[----:B------:R-:W-:Y:S01]  /*24a0*/  @P1 SHF.L.U32 R56, R41, 0x10, RZ ;  /* 0x0000001029381819 */ /* 0x000fe200000006ff */
[-C--:B------:R-:W-:Y:S01]  /*24b0*/  FMUL.FTZ R124, R135, R108.reuse ;  /* 0x0000006c877c7220 */ /* 0x080fe20000410000 */
[----:B------:R-:W-:Y:S01]  /*24c0*/  @P2 F2FP.BF16.F32.PACK_AB R58, RZ, R59 ;  /* 0x0000003bff3a223e */ /* 0x000fe200000010ff */
[----:B------:R-:W-:Y:S01]  /*24d0*/  @P1 FADD.FTZ R67, R67, R52 ;  /* 0x0000003443431221 */ /* 0x000fe20000010000 */
[----:B------:R-:W-:Y:S01]  /*24e0*/  @P1 SHF.L.U32 R54, R54, 0x10, RZ ;  /* 0x0000001036361819 */ /* 0x000fe200000006ff */
[----:B------:R-:W-:Y:S01]  /*24f0*/  @P1 FADD.FTZ R71, R71, R56 ;  /* 0x0000003847471221 */ /* 0x000fe20000010000 */
[----:B------:R-:W-:Y:S01]  /*2500*/  @P2 F2FP.BF16.F32.PACK_AB R60, RZ, R61 ;  /* 0x0000003dff3c223e */ /* 0x000fe200000010ff */
[-C--:B------:R-:W-:Y:S01]  /*2510*/  FMUL.FTZ R61, R61, R108.reuse ;  /* 0x0000006c3d3d7220 */ /* 0x080fe20000410000 */
[----:B------:R-:W-:Y:S01]  /*2520*/  @P2 PRMT R44, R50, 0x7610, R44 ;  /* 0x00007610322c2816 */ /* 0x000fe2000000002c */
[----:B------:R-:W-:Y:S01]  /*2530*/  FMUL.FTZ R50, R59, R108 ;  /* 0x0000006c3b327220 */ /* 0x000fe20000410000 */
[----:B------:R-:W-:Y:S01]  /*2540*/  @P2 PRMT R46, R58, 0x7610, R46 ;  /* 0x000076103a2e2816 */ /* 0x000fe2000000002e */
[----:B------:R-:W-:Y:S01]  /*2550*/  @P1 FADD.FTZ R105, R105, R54 ;  /* 0x0000003669691221 */ /* 0x000fe20000010000 */
[----:B------:R-:W-:Y:S01]  /*2560*/  @P1 SHF.L.U32 R52, R42, 0x10, RZ ;  /* 0x000000102a341819 */ /* 0x000fe200000006ff */
[----:B------:R-:W1:Y:S01]  /*2570*/  @P2 LDC.64 R58, c[0x0][0x308] ;  /* 0x0000c200ff3a2b82 */ /* 0x000e620000000a00 */
[----:B------:R-:W-:Y:S01]  /*2580*/  @P1 SHF.L.U32 R56, R43, 0x10, RZ ;  /* 0x000000102b381819 */ /* 0x000fe200000006ff */
[----:B0-----:R-:W-:Y:S01]  /*2590*/  @P2 IMAD.WIDE.U32 R48, R123, 0x10, R48 ;  /* 0x000000107b302825 */ /* 0x001fe200078e0030 */
[----:B------:R-:W-:-:S03]  /*25a0*/  @P2 F2FP.BF16.F32.PACK_AB R62, RZ, R145 ;  /* 0x00000091ff3e223e */ /* 0x000fc600000010ff */
[----:B------:R-:W-:Y:S01]  /*25b0*/  @P1 FADD.FTZ R103, R103, R52 ;  /* 0x0000003467671221 */ /* 0x000fe20000010000 */
[----:B------:R-:W-:Y:S01]  /*25c0*/  @P2 F2FP.BF16.F32.PACK_AB R54, RZ, R51 ;  /* 0x00000033ff36223e */ /* 0x000fe200000010ff */
[----:B------:R-:W-:Y:S01]  /*25d0*/  @P1 FADD.FTZ R131, R131, R56 ;  /* 0x0000003883831221 */ /* 0x000fe20000010000 */
[----:B------:R-:W-:Y:S01]  /*25e0*/  @P2 PRMT R46, R46, 0x5410, R60 ;  /* 0x000054102e2e2816 */ /* 0x000fe2000000003c */
[----:B------:R-:W-:Y:S01]  /*25f0*/  FMUL.FTZ R145, R145, R108 ;  /* 0x0000006c91917220 */ /* 0x000fe20000410000 */
[----:B------:R-:W-:Y:S02]  /*2600*/  F2FP.BF16.F32.PACK_AB R50, R61, R50 ;  /* 0x000000323d32723e */ /* 0x000fe400000010ff */
[----:B------:R-:W0:Y:S01]  /*2610*/  LDC.64 R60, c[0x0][0x2f8] ;  /* 0x0000be00ff3c7b82 */ /* 0x000e220000000a00 */
[----:B------:R-:W-:Y:S02]  /*2620*/  @P2 F2FP.BF16.F32.PACK_AB R64, RZ, R147 ;  /* 0x00000093ff40223e */ /* 0x000fe400000010ff */
[----:B------:R-:W-:-:S02]  /*2630*/  @P2 F2FP.BF16.F32.PACK_AB R56, RZ, R57 ;  /* 0x00000039ff38223e */ /* 0x000fc400000010ff */
[----:B------:R-:W-:Y:S01]  /*2640*/  @P2 F2FP.BF16.F32.PACK_AB R52, RZ, R55 ;  /* 0x00000037ff34223e */ /* 0x000fe200000010ff */
[-C--:B------:R-:W-:Y:S01]  /*2650*/  FMUL.FTZ R55, R55, R108.reuse ;  /* 0x0000006c37377220 */ /* 0x080fe20000410000 */
[----:B------:R-:W-:Y:S02]  /*2660*/  @P2 PRMT R47, R62, 0x7610, R47 ;  /* 0x000076103e2f2816 */ /* 0x000fe4000000002f */
[----:B------:R-:W-:Y:S01]  /*2670*/  @P2 PRMT R45, R54, 0x7610, R45 ;  /* 0x00007610362d2816 */ /* 0x000fe2000000002d */
[----:B------:R-:W-:Y:S01]  /*2680*/  FMUL.FTZ R54, R137, R108 ;  /* 0x0000006c89367220 */ /* 0x000fe20000410000 */
[----:B------:R-:W-:Y:S02]  /*2690*/  @P2 PRMT R47, R47, 0x5410, R64 ;  /* 0x000054102f2f2816 */ /* 0x000fe40000000040 */
[----:B------:R-:W-:Y:S01]  /*26a0*/  @P2 PRMT R45, R45, 0x5410, R56 ;  /* 0x000054102d2d2816 */ /* 0x000fe20000000038 */
[----:B-1----:R-:W-:Y:S01]  /*26b0*/  @P2 IMAD.WIDE.U32 R58, R125, 0x10, R58 ;  /* 0x000000107d3a2825 */ /* 0x002fe200078e003a */
[----:B------:R-:W-:-:S03]  /*26c0*/  @P2 PRMT R44, R44, 0x5410, R52 ;  /* 0x000054102c2c2816 */ /* 0x000fc60000000034 */
[-C--:B------:R-:W-:Y:S01]  /*26d0*/  FMUL.FTZ R52, R147, R108.reuse ;  /* 0x0000006c93347220 */ /* 0x080fe20000410000 */
[----:B------:R-:W-:Y:S01]  /*26e0*/  @P2 F2FP.BF16.F32.PACK_AB R102, RZ, R141 ;  /* 0x0000008dff66223e */ /* 0x000fe200000010ff */
[-C--:B------:R-:W-:Y:S01]  /*26f0*/  FMUL.FTZ R141, R141, R108.reuse ;  /* 0x0000006c8d8d7220 */ /* 0x080fe20000410000 */
[----:B------:R-:W-:Y:S01]  /*2700*/  @P2 F2FP.BF16.F32.PACK_AB R70, RZ, R137 ;  /* 0x00000089ff46223e */ /* 0x000fe200000010ff */
[----:B------:R1:W-:Y:S01]  /*2710*/  @P2 STG.E.128 desc[UR6][R48.64], R44 ;  /* 0x0000002c30002986 */ /* 0x0003e2000c101d06 */
[----:B------:R-:W-:Y:S02]  /*2720*/  @P2 F2FP.BF16.F32.PACK_AB R64, RZ, R133 ;  /* 0x00000085ff40223e */ /* 0x000fe400000010ff */
[----:B------:R-:W-:Y:S02]  /*2730*/  @P2 F2FP.BF16.F32.PACK_AB R62, RZ, R63 ;  /* 0x0000003fff3e223e */ /* 0x000fe400000010ff */
[----:B------:R-:W-:Y:S01]  /*2740*/  @P2 F2FP.BF16.F32.PACK_AB R66, RZ, R65 ;  /* 0x00000041ff42223e */ /* 0x000fe200000010ff */
[-C--:B------:R-:W-:Y:S01]  /*2750*/  FMUL.FTZ R65, R65, R108.reuse ;  /* 0x0000006c41417220 */ /* 0x080fe20000410000 */
[----:B------:R-:W-:Y:S01]  /*2760*/  @P2 F2FP.BF16.F32.PACK_AB R100, RZ, R143 ;  /* 0x0000008fff64223e */ /* 0x000fe200000010ff */
[----:B------:R-:W-:Y:S01]  /*2770*/  FMUL.FTZ R143, R143, R108 ;  /* 0x0000006c8f8f7220 */ /* 0x000fe20000410000 */
[----:B------:R-:W-:-:S02]  /*2780*/  @P2 F2FP.BF16.F32.PACK_AB R104, RZ, R139 ;  /* 0x0000008bff68223e */ /* 0x000fc400000010ff */
[----:B------:R-:W-:Y:S02]  /*2790*/  @P2 F2FP.BF16.F32.PACK_AB R68, RZ, R135 ;  /* 0x00000087ff44223e */ /* 0x000fe400000010ff */
[----:B------:R-:W-:Y:S02]  /*27a0*/  F2FP.BF16.F32.PACK_AB R54, R143, R54 ;  /* 0x000000368f36723e */ /* 0x000fe400000010ff */
[----:B------:R-:W-:Y:S01]  /*27b0*/  ISETP.GE.AND P1, PT, R89, UR17, PT ;  /* 0x0000001159007c0c */ /* 0x000fe2000bf26270 */
[-C--:B-1----:R-:W-:Y:S01]  /*27c0*/  FMUL.FTZ R49, R51, R108.reuse ;  /* 0x0000006c33317220 */ /* 0x082fe20000410000 */
[-C--:B------:R-:W-:Y:S01]  /*27d0*/  FMUL.FTZ R48, R57, R108.reuse ;  /* 0x0000006c39307220 */ /* 0x080fe20000410000 */
[----:B------:R-:W-:Y:S01]  /*27e0*/  F2FP.BF16.F32.PACK_AB R51, R52, R145 ;  /* 0x000000913433723e */ /* 0x000fe200000010ff */
[----:B------:R-:W1:Y:S01]  /*27f0*/  @P2 LDC.64 R56, c[0x0][0x308] ;  /* 0x0000c200ff382b82 */ /* 0x000e620000000a00 */
[----:B------:R-:W-:Y:S01]  /*2800*/  FMUL.FTZ R52, R63, R108 ;  /* 0x0000006c3f347220 */ /* 0x000fe20000410000 */
[----:B------:R-:W-:-:S02]  /*2810*/  @P2 PRMT R47, R102, 0x7610, R47 ;  /* 0x00007610662f2816 */ /* 0x000fc4000000002f */
[----:B------:R-:W-:Y:S01]  /*2820*/  F2FP.BF16.F32.PACK_AB R49, R48, R49 ;  /* 0x000000313031723e */ /* 0x000fe200000010ff */
[-C--:B------:R-:W-:Y:S01]  /*2830*/  FMUL.FTZ R48, R53, R108.reuse ;  /* 0x0000006c35307220 */ /* 0x080fe20000410000 */
[-C--:B------:R-:W-:Y:S01]  /*2840*/  FMUL.FTZ R53, R133, R108.reuse ;  /* 0x0000006c85357220 */ /* 0x080fe20000410000 */
[----:B------:R-:W-:Y:S01]  /*2850*/  @P2 PRMT R46, R70, 0x7610, R46 ;  /* 0x00007610462e2816 */ /* 0x000fe2000000002e */
[----:B------:R-:W-:Y:S01]  /*2860*/  FMUL.FTZ R70, R69, R108 ;  /* 0x0000006c45467220 */ /* 0x000fe20000410000 */
[----:B------:R-:W-:Y:S02]  /*2870*/  @P2 PRMT R45, R64, 0x7610, R45 ;  /* 0x00007610402d2816 */ /* 0x000fe4000000002d */
[----:B------:R-:W-:Y:S01]  /*2880*/  @P2 PRMT R44, R62, 0x7610, R44 ;  /* 0x000076103e2c2816 */ /* 0x000fe2000000002c */
[--C-:B0-----:R-:W-:Y:S01]  /*2890*/  IMAD.WIDE.U32 R62, R123, 0x10, R60.reuse ;  /* 0x000000107b3e7825 */ /* 0x101fe200078e003c */
[----:B------:R-:W-:Y:S02]  /*28a0*/  F2FP.BF16.F32.PACK_AB R48, R55, R48 ;  /* 0x000000303730723e */ /* 0x000fe400000010ff */
[----:B------:R-:W-:Y:S01]  /*28b0*/  F2FP.BF16.F32.PACK_AB R52, R65, R52 ;  /* 0x000000344134723e */ /* 0x000fe200000010ff */
[----:B------:R-:W-:Y:S01]  /*28c0*/  IMAD.WIDE.U32 R64, R125, 0x10, R60 ;  /* 0x000000107d407825 */ /* 0x000fe200078e003c */
[----:B------:R-:W-:Y:S01]  /*28d0*/  @P2 PRMT R47, R47, 0x5410, R104 ;  /* 0x000054102f2f2816 */ /* 0x000fe20000000068 */
[----:B------:R0:W-:Y:S01]  /*28e0*/  STG.E.128 desc[UR6][R62.64], R48 ;  /* 0x000000303e007986 */ /* 0x0001e2000c101d06 */
[----:B------:R-:W-:Y:S01]  /*28f0*/  @P2 PRMT R46, R46, 0x5410, R100 ;  /* 0x000054102e2e2816 */ /* 0x000fe20000000064 */
[----:B------:R-:W-:Y:S01]  /*2900*/  IMAD.WIDE.U32 R60, R127, 0x10, R60 ;  /* 0x000000107f3c7825 */ /* 0x000fe200078e003c */
[----:B------:R-:W-:-:S02]  /*2910*/  @P2 PRMT R45, R45, 0x5410, R68 ;  /* 0x000054102d2d2816 */ /* 0x000fc40000000044 */
[----:B------:R-:W-:Y:S01]  /*2920*/  @P2 PRMT R44, R44, 0x5410, R66 ;  /* 0x000054102c2c2816 */ /* 0x000fe20000000042 */
[----:B-1----:R-:W-:Y:S01]  /*2930*/  @P2 IMAD.WIDE.U32 R56, R129, 0x10, R56 ;  /* 0x0000001081382825 */ /* 0x002fe200078e0038 */
[----:B------:R-:W-:Y:S02]  /*2940*/  F2FP.BF16.F32.PACK_AB R55, R126, R141 ;  /* 0x0000008d7e37723e */ /* 0x000fe400000010ff */
[----:B------:R-:W-:Y:S01]  /*2950*/  F2FP.BF16.F32.PACK_AB R53, R124, R53 ;  /* 0x000000357c35723e */ /* 0x000fe200000010ff */
[----:B------:R1:W-:Y:S01]  /*2960*/  @P2 STG.E.128 desc[UR6][R58.64], R44 ;  /* 0x0000002c3a002986 */ /* 0x0003e2000c101d06 */
[----:B------:R-:W-:Y:S02]  /*2970*/  @P2 F2FP.BF16.F32.PACK_AB R68, RZ, R103 ;  /* 0x00000067ff44223e */ /* 0x000fe400000010ff */
[----:B------:R-:W-:Y:S01]  /*2980*/  @P2 F2FP.BF16.F32.PACK_AB R66, RZ, R101 ;  /* 0x00000065ff42223e */ /* 0x000fe200000010ff */
[----:B------:R2:W-:Y:S01]  /*2990*/  STG.E.128 desc[UR6][R64.64], R52 ;  /* 0x0000003440007986 */ /* 0x0005e2000c101d06 */
[----:B------:R-:W-:Y:S01]  /*29a0*/  SEL R124, RZ, 0x1, P3 ;  /* 0x00000001ff7c7807 */ /* 0x000fe20001800000 */
[-C--:B0-----:R-:W-:Y:S01]  /*29b0*/  FMUL.FTZ R51, R131, R108.reuse ;  /* 0x0000006c83337220 */ /* 0x081fe20000410000 */
[----:B------:R-:W-:Y:S01]  /*29c0*/  @P2 F2FP.BF16.F32.PACK_AB R131, RZ, R131 ;  /* 0x00000083ff83223e */ /* 0x000fe200000010ff */
[-C--:B------:R-:W-:Y:S01]  /*29d0*/  FMUL.FTZ R49, R71, R108.reuse ;  /* 0x0000006c47317220 */ /* 0x080fe20000410000 */
[-C--:B------:R-:W-:Y:S01]  /*29e0*/  FMUL.FTZ R48, R101, R108.reuse ;  /* 0x0000006c65307220 */ /* 0x080fe20000410000 */
[----:B------:R-:W-:Y:S01]  /*29f0*/  @P2 F2FP.BF16.F32.PACK_AB R63, RZ, R69 ;  /* 0x00000045ff3f223e */ /* 0x000fe200000010ff */
[----:B------:R-:W-:-:S03]  /*2a00*/  FMUL.FTZ R50, R103, R108 ;  /* 0x0000006c67327220 */ /* 0x000fc60000410000 */
[----:B------:R-:W-:Y:S02]  /*2a10*/  F2FP.BF16.F32.PACK_AB R49, R48, R49 ;  /* 0x000000313031723e */ /* 0x000fe400000010ff */
[----:B-1----:R-:W-:Y:S01]  /*2a20*/  @P2 F2FP.BF16.F32.PACK_AB R59, RZ, R67 ;  /* 0x00000043ff3b223e */ /* 0x002fe200000010ff */
[-C--:B------:R-:W-:Y:S01]  /*2a30*/  FMUL.FTZ R67, R67, R108.reuse ;  /* 0x0000006c43437220 */ /* 0x080fe20000410000 */
[----:B------:R-:W-:Y:S02]  /*2a40*/  @P2 PRMT R46, R68, 0x7610, R46 ;  /* 0x00007610442e2816 */ /* 0x000fe4000000002e */
[----:B--2---:R-:W-:Y:S01]  /*2a50*/  @P2 F2FP.BF16.F32.PACK_AB R65, RZ, R71 ;  /* 0x00000047ff41223e */ /* 0x004fe200000010ff */
[-C--:B------:R-:W-:Y:S01]  /*2a60*/  FMUL.FTZ R52, R109, R108.reuse ;  /* 0x0000006c6d347220 */ /* 0x080fe20000410000 */
[----:B------:R-:W-:Y:S01]  /*2a70*/  FMUL.FTZ R53, R105, R108 ;  /* 0x0000006c69357220 */ /* 0x000fe20000410000 */
[----:B------:R-:W-:Y:S02]  /*2a80*/  @P2 F2FP.BF16.F32.PACK_AB R105, RZ, R105 ;  /* 0x00000069ff69223e */ /* 0x000fe400000010ff */
[----:B------:R-:W-:-:S02]  /*2a90*/  @P2 F2FP.BF16.F32.PACK_AB R109, RZ, R109 ;  /* 0x0000006dff6d223e */ /* 0x000fc400000010ff */
[----:B------:R-:W-:Y:S02]  /*2aa0*/  @P2 PRMT R44, R59, 0x7610, R44 ;  /* 0x000076103b2c2816 */ /* 0x000fe4000000002c */
[----:B------:R-:W-:Y:S02]  /*2ab0*/  @P2 PRMT R45, R65, 0x7610, R45 ;  /* 0x00007610412d2816 */ /* 0x000fe4000000002d */
[----:B------:R-:W-:Y:S02]  /*2ac0*/  @P2 PRMT R47, R131, 0x7610, R47 ;  /* 0x00007610832f2816 */ /* 0x000fe4000000002f */
[----:B------:R-:W-:Y:S02]  /*2ad0*/  @P2 PRMT R44, R44, 0x5410, R63 ;  /* 0x000054102c2c2816 */ /* 0x000fe4000000003f */
[----:B------:R-:W-:Y:S02]  /*2ae0*/  @P2 PRMT R45, R45, 0x5410, R66 ;  /* 0x000054102d2d2816 */ /* 0x000fe40000000042 */
[----:B------:R-:W-:-:S02]  /*2af0*/  @P2 PRMT R46, R46, 0x5410, R105 ;  /* 0x000054102e2e2816 */ /* 0x000fc40000000069 */
[----:B------:R-:W-:Y:S02]  /*2b00*/  @P2 PRMT R47, R47, 0x5410, R109 ;  /* 0x000054102f2f2816 */ /* 0x000fe4000000006d */
[----:B------:R-:W-:Y:S02]  /*2b10*/  F2FP.BF16.F32.PACK_AB R51, R52, R51 ;  /* 0x000000333433723e */ /* 0x000fe400000010ff */
[----:B------:R-:W-:Y:S01]  /*2b20*/  F2FP.BF16.F32.PACK_AB R50, R53, R50 ;  /* 0x000000323532723e */ /* 0x000fe200000010ff */
[----:B------:R0:W-:Y:S01]  /*2b30*/  @P2 STG.E.128 desc[UR6][R56.64], R44 ;  /* 0x0000002c38002986 */ /* 0x0001e2000c101d06 */
[----:B------:R-:W-:-:S05]  /*2b40*/  F2FP.BF16.F32.PACK_AB R48, R70, R67 ;  /* 0x000000434630723e */ /* 0x000fca00000010ff */
[----:B------:R0:W-:Y:S01]  /*2b50*/  STG.E.128 desc[UR6][R60.64], R48 ;  /* 0x000000303c007986 */ /* 0x0001e2000c101d06 */
[----:B------:R-:W-:Y:S05]  /*2b60*/  @!P1 BRA `(.L_x_35) ;  /* 0xffffffd800e89947 */ /* 0x000fea000383ffff */
[----:B------:R-:W-:Y:S01]  /*2b70*/  MOV R54, R20 ;  /* 0x0000001400367202 */ /* 0x000fe20000000f00 */
[----:B------:R-:W-:Y:S01]  /*2b80*/  IMAD.MOV.U32 R32, RZ, RZ, R110 ;  /* 0x000000ffff207224 */ /* 0x000fe200078e006e */
[----:B------:R-:W-:Y:S01]  /*2b90*/  MOV R20, R22 ;  /* 0x0000001600147202 */ /* 0x000fe20000000f00 */
[----:B0-----:R-:W-:Y:S01]  /*2ba0*/  IMAD.MOV.U32 R46, RZ, RZ, R76 ;  /* 0x000000ffff2e7224 */ /* 0x001fe200078e004c */
[----:B------:R-:W-:Y:S02]  /*2bb0*/  MOV R22, R24 ;  /* 0x0000001800167202 */ /* 0x000fe40000000f00 */
[----:B------:R-:W-:Y:S02]  /*2bc0*/  MOV R24, R26 ;  /* 0x0000001a00187202 */ /* 0x000fe40000000f00 */
[----:B------:R-:W-:Y:S02]  /*2bd0*/  MOV R50, R4 ;  /* 0x0000000400327202 */ /* 0x000fe40000000f00 */
[----:B------:R-:W-:-:S02]  /*2be0*/  MOV R58, R12 ;  /* 0x0000000c003a7202 */ /* 0x000fc40000000f00 */
[----:B------:R-:W-:Y:S02]  /*2bf0*/  MOV R26, R28 ;  /* 0x0000001c001a7202 */ /* 0x000fe40000000f00 */
[----:B------:R-:W-:Y:S01]  /*2c00*/  MOV R4, R6 ;  /* 0x0000000600047202 */ /* 0x000fe20000000f00 */
[----:B------:R-:W-:Y:S01]  /*2c10*/  IMAD.MOV.U32 R6, RZ, RZ, R8 ;  /* 0x000000ffff067224 */ /* 0x000fe200078e0008 */
[----:B------:R-:W-:Y:S02]  /*2c20*/  MOV R12, R14 ;  /* 0x0000000e000c7202 */ /* 0x000fe40000000f00 */
[----:B------:R-:W-:Y:S02]  /*2c30*/  MOV R28, R30 ;  /* 0x0000001e001c7202 */ /* 0x000fe40000000f00 */
[----:B------:R-:W-:Y:S02]  /*2c40*/  MOV R40, R88 ;  /* 0x0000005800287202 */ /* 0x000fe40000000f00 */
[----:B------:R-:W-:-:S02]  /*2c50*/  MOV R33, R87 ;  /* 0x0000005700217202 */ /* 0x000fc40000000f00 */
[----:B------:R-:W-:Y:S02]  /*2c60*/  MOV R41, R86 ;  /* 0x0000005600297202 */ /* 0x000fe40000000f00 */
[----:B------:R-:W-:Y:S02]  /*2c70*/  MOV R34, R85 ;  /* 0x0000005500227202 */ /* 0x000fe40000000f00 */
        /* <DEDUP_REMOVED lines=20> */
[----:B------:R-:W-:-:S07]  /*2dc0*/  MOV R30, R72 ;  /* 0x00000048001e7202 */ /* 0x000fce0000000f00 */
.L_x_32:
[----:B------:R-:W0:Y:S01]  /*2dd0*/  S2UR UR4, SR_CTAID.X ;  /* 0x00000000000479c3 */ /* 0x000e220000002500 */
[----:B------:R-:W-:-:S07]  /*2de0*/  LOP3.LUT R11, R73, 0x7f, RZ, 0xc0, !PT ;  /* 0x0000007f490b7812 */ /* 0x000fce00078ec0ff */
[----:B------:R-:W1:Y:S08]  /*2df0*/  LDC.64 R2, c[0x0][0x2d0] ;  /* 0x0000b400ff027b82 */ /* 0x000e700000000a00 */
[----:B------:R-:W2:Y:S01]  /*2e00*/  LDC.64 R8, c[0x0][0x2d8] ;  /* 0x0000b600ff087b82 */ /* 0x000ea20000000a00 */
[----:B0-----:R-:W-:Y:S01]  /*2e10*/  LEA.HI R0, R73, UR4, RZ, 0x19 ;  /* 0x0000000449007c11 */ /* 0x001fe2000f8fc8ff */
[----:B------:R-:W-:-:S04]  /*2e20*/  ULDC UR4, c[0x0][0x218] ;  /* 0x0000860000047ab9 */ /* 0x000fc80000000800 */
[----:B------:R-:W-:-:S05]  /*2e30*/  IMAD R0, R0, UR4, RZ ;  /* 0x0000000400007c24 */ /* 0x000fca000f8e02ff */
[----:B------:R-:W-:-:S05]  /*2e40*/  LEA.HI R11, R0, R11, RZ, 0x1d ;  /* 0x0000000b000b7211 */ /* 0x000fca00078fe8ff */
[----:B-1----:R-:W-:-:S04]  /*2e50*/  IMAD.WIDE.U32 R2, R11, 0x20, R2 ;  /* 0x000000200b027825 */ /* 0x002fc800078e0002 */
[----:B--2---:R-:W-:Y:S01]  /*2e60*/  IMAD.WIDE.U32 R8, R11, 0x20, R8 ;  /* 0x000000200b087825 */ /* 0x004fe200078e0008 */
[----:B------:R-:W-:Y:S04]  /*2e70*/  STG.E.128 desc[UR6][R2.64], R40 ;  /* 0x0000002802007986 */ /* 0x000fe8000c101d06 */
        /* <DEDUP_REMOVED lines=10> */
[----:B------:R-:W-:Y:S01]  /*2f20*/  STG.E.128 desc[UR6][R8.64+0x2010], R12 ;  /* 0x0020100c08007986 */ /* 0x000fe2000c101d06 */
[----:B------:R-:W-:Y:S05]  /*2f30*/  EXIT ;  /* 0x000000000000794d */ /* 0x000fea0003800000 */
.L_x_33:
[----:B------:R-:W-:Y:S01]  /*2f40*/  HFMA2.MMA R158, -RZ, RZ, 0, 1.847743988037109375e-06 ;  /* 0x0000001fff9e7435 */ /* 0x000fe200000001ff */
[----:B------:R-:W-:Y:S01]  /*2f50*/  MOV R156, R49 ;  /* 0x00000031009c7202 */ /* 0x000fe20000000f00 */
[----:B------:R-:W-:Y:S01]  /*2f60*/  IMAD.MOV.U32 R157, RZ, RZ, 0x10 ;  /* 0x00000010ff9d7424 */ /* 0x000fe200078e00ff */
[----:B------:R-:W-:-:S08]  /*2f70*/  MOV R153, 0xffffffff ;  /* 0xffffffff00997802 */ /* 0x000fd00000000f00 */
[----:B-----5:R-:W-:Y:S05]  /*2f80*/  WARPSYNC.COLLECTIVE R153, `(.L_x_36) ;  /* 0x0000000099087348 */ /* 0x020fea0003c00000 */
[----:B------:R0:W1:Y:S02]  /*2f90*/  SHFL.DOWN P5, R155, R156, R157, R158 ;  /* 0x0800009d9c9b7389 */ /* 0x00006400000a009e */
[----:B01---5:R-:W-:Y:S01]  /*2fa0*/  ENDCOLLECTIVE ;  /* 0x000000000000791b */ /* 0x023fe20003800000 */
.L_x_36:
[----:B------:R-:W-:Y:S02]  /*2fb0*/  MOV R156, R51 ;  /* 0x00000033009c7202 */ /* 0x000fe40000000f00 */
[----:B------:R-:W-:-:S07]  /*2fc0*/  MOV R48, R155 ;  /* 0x0000009b00307202 */ /* 0x000fce0000000f00 */
[----:B------:R-:W-:Y:S05]  /*2fd0*/  WARPSYNC.COLLECTIVE R153, `(.L_x_37) ;  /* 0x0000000099087348 */ /* 0x000fea0003c00000 */
[----:B------:R0:W1:Y:S02]  /*2fe0*/  SHFL.DOWN P5, R155, R156, R157, R158 ;  /* 0x0800009d9c9b7389 */ /* 0x00006400000a009e */
[----:B01----:R-:W-:Y:S01]  /*2ff0*/  ENDCOLLECTIVE ;  /* 0x000000000000791b */ /* 0x003fe20003800000 */
.L_x_37:
[----:B------:R-:W-:Y:S01]  /*3000*/  FADD.FTZ R52, R49, R48 ;  /* 0x0000003031347221 */ /* 0x000fe20000010000 */
[----:B------:R-:W-:-:S04]  /*3010*/  HFMA2.MMA R157, -RZ, RZ, 0, 4.76837158203125e-07 ;  /* 0x00000008ff9d7435 */ /* 0x000fc800000001ff */
[----:B------:R-:W-:Y:S02]  /*3020*/  MOV R156, R52 ;  /* 0x00000034009c7202 */ /* 0x000fe40000000f00 */
[----:B------:R-:W-:-:S07]  /*3030*/  MOV R50, R155 ;  /* 0x0000009b00327202 */ /* 0x000fce0000000f00 */
[----:B------:R-:W-:Y:S05]  /*3040*/  WARPSYNC.COLLECTIVE R153, `(.L_x_38) ;  /* 0x0000000099087348 */ /* 0x000fea0003c00000 */
[----:B------:R0:W1:Y:S02]  /*3050*/  SHFL.DOWN P5, R155, R156, R157, R158 ;  /* 0x0800009d9c9b7389 */ /* 0x00006400000a009e */
[----:B01----:R-:W-:Y:S01]  /*3060*/  ENDCOLLECTIVE ;  /* 0x000000000000791b */ /* 0x003fe20003800000 */
.L_x_38:
[----:B------:R-:W-:-:S05]  /*3070*/  FADD.FTZ R50, R51, R50 ;  /* 0x0000003233327221 */ /* 0x000fca0000010000 */
[----:B------:R-:W-:Y:S02]  /*3080*/  MOV R156, R50 ;  /* 0x00000032009c7202 */ /* 0x000fe40000000f00 */
[----:B------:R-:W-:-:S07]  /*3090*/  MOV R53, R155 ;  /* 0x0000009b00357202 */ /* 0x000fce0000000f00 */
[----:B------:R-:W-:Y:S05]  /*30a0*/  WARPSYNC.COLLECTIVE R153, `(.L_x_39) ;  /* 0x0000000099087348 */ /* 0x000fea0003c00000 */
[----:B------:R0:W1:Y:S02]  /*30b0*/  SHFL.DOWN P5, R155, R156, R157, R158 ;  /* 0x0800009d9c9b7389 */ /* 0x00006400000a009e */
[----:B01----:R-:W-:Y:S01]  /*30c0*/  ENDCOLLECTIVE ;  /* 0x000000000000791b */ /* 0x003fe20003800000 */
.L_x_39:
[----:B------:R-:W-:Y:S01]  /*30d0*/  FADD.FTZ R53, R52, R53 ;  /* 0x0000003534357221 */ /* 0x000fe20000010000 */
[----:B------:R-:W-:-:S04]  /*30e0*/  HFMA2.MMA R157, -RZ, RZ, 0, 2.384185791015625e-07 ;  /* 0x00000004ff9d7435 */ /* 0x000fc800000001ff */
[----:B------:R-:W-:Y:S02]  /*30f0*/  MOV R156, R53 ;  /* 0x00000035009c7202 */ /* 0x000fe40000000f00 */
[----:B------:R-:W-:-:S07]  /*3100*/  MOV R55, R155 ;  /* 0x0000009b00377202 */ /* 0x000fce0000000f00 */
[----:B------:R-:W-:Y:S05]  /*3110*/  WARPSYNC.COLLECTIVE R153, `(.L_x_40) ;  /* 0x0000000099087348 */ /* 0x000fea0003c00000 */
[----:B------:R0:W1:Y:S02]  /*3120*/  SHFL.DOWN P5, R155, R156, R157, R158 ;  /* 0x0800009d9c9b7389 */ /* 0x00006400000a009e */
[----:B01----:R-:W-:Y:S01]  /*3130*/  ENDCOLLECTIVE ;  /* 0x000000000000791b */ /* 0x003fe20003800000 */
.L_x_40:
[----:B------:R-:W-:-:S05]  /*3140*/  FADD.FTZ R55, R50, R55 ;  /* 0x0000003732377221 */ /* 0x000fca0000010000 */
[----:B------:R-:W-:Y:S01]  /*3150*/  MOV R156, R55 ;  /* 0x00000037009c7202 */ /* 0x000fe20000000f00 */
[----:B------:R-:W-:-:S07]  /*3160*/  IMAD.MOV.U32 R48, RZ, RZ, R155 ;  /* 0x000000ffff307224 */ /* 0x000fce00078e009b */
[----:B------:R-:W-:Y:S05]  /*3170*/  WARPSYNC.COLLECTIVE R153, `(.L_x_41) ;  /* 0x0000000099087348 */ /* 0x000fea0003c00000 */
[----:B------:R0:W1:Y:S02]  /*3180*/  SHFL.DOWN P5, R155, R156, R157, R158 ;  /* 0x0800009d9c9b7389 */ /* 0x00006400000a009e */
[----:B01----:R-:W-:Y:S01]  /*3190*/  ENDCOLLECTIVE ;  /* 0x000000000000791b */ /* 0x003fe20003800000 */
.L_x_41:
[----:B------:R-:W-:Y:S01]  /*31a0*/  FADD.FTZ R151, R53, R48 ;  /* 0x0000003035977221 */ /* 0x000fe20000010000 */
[----:B------:R-:W-:-:S04]  /*31b0*/  HFMA2.MMA R157, -RZ, RZ, 0, 1.1920928955078125e-07 ;  /* 0x00000002ff9d7435 */ /* 0x000fc800000001ff */
[----:B------:R-:W-:Y:S02]  /*31c0*/  MOV R156, R151 ;  /* 0x00000097009c7202 */ /* 0x000fe40000000f00 */
[----:B------:R-:W-:-:S07]  /*31d0*/  MOV R54, R155 ;  /* 0x0000009b00367202 */ /* 0x000fce0000000f00 */
[----:B------:R-:W-:Y:S05]  /*31e0*/  WARPSYNC.COLLECTIVE R153, `(.L_x_42) ;  /* 0x0000000099087348 */ /* 0x000fea0003c00000 */
[----:B------:R0:W1:Y:S02]  /*31f0*/  SHFL.DOWN P5, R155, R156, R157, R158 ;  /* 0x0800009d9c9b7389 */ /* 0x00006400000a009e */
[----:B01----:R-:W-:Y:S01]  /*3200*/  ENDCOLLECTIVE ;  /* 0x000000000000791b */ /* 0x003fe20003800000 */
.L_x_42:
[----:B------:R-:W-:-:S05]  /*3210*/  FADD.FTZ R54, R55, R54 ;  /* 0x0000003637367221 */ /* 0x000fca0000010000 */
[----:B------:R-:W-:Y:S02]  /*3220*/  MOV R156, R54 ;  /* 0x00000036009c7202 */ /* 0x000fe40000000f00 */
[----:B------:R-:W-:-:S07]  /*3230*/  MOV R48, R155 ;  /* 0x0000009b00307202 */ /* 0x000fce0000000f00 */
[----:B------:R-:W-:Y:S05]  /*3240*/  WARPSYNC.COLLECTIVE R153, `(.L_x_43) ;  /* 0x0000000099087348 */ /* 0x000fea0003c00000 */
[----:B------:R0:W1:Y:S02]  /*3250*/  SHFL.DOWN P5, R155, R156, R157, R158 ;  /* 0x0800009d9c9b7389 */ /* 0x00006400000a009e */
[----:B01----:R-:W-:Y:S01]  /*3260*/  ENDCOLLECTIVE ;  /* 0x000000000000791b */ /* 0x003fe20003800000 */
.L_x_43:
[----:B------:R-:W-:Y:S01]  /*3270*/  FADD.FTZ R48, R151, R48 ;  /* 0x0000003097307221 */ /* 0x000fe20000010000 */
[----:B------:R-:W-:-:S04]  /*3280*/  HFMA2.MMA R157, -RZ, RZ, 0, 5.9604644775390625e-08 ;  /* 0x00000001ff9d7435 */ /* 0x000fc800000001ff */
[----:B------:R-:W-:Y:S02]  /*3290*/  MOV R156, R48 ;  /* 0x00000030009c7202 */ /* 0x000fe40000000f00 */
[----:B------:R-:W-:-:S07]  /*32a0*/  MOV R49, R155 ;  /* 0x0000009b00317202 */ /* 0x000fce0000000f00 */
[----:B------:R-:W-:Y:S05]  /*32b0*/  WARPSYNC.COLLECTIVE R153, `(.L_x_44) ;  /* 0x0000000099087348 */ /* 0x000fea0003c00000 */
[----:B------:R0:W1:Y:S02]  /*32c0*/  SHFL.DOWN P5, R155, R156, R157, R158 ;  /* 0x0800009d9c9b7389 */ /* 0x00006400000a009e */
[----:B01----:R-:W-:Y:S01]  /*32d0*/  ENDCOLLECTIVE ;  /* 0x000000000000791b */ /* 0x003fe20003800000 */
.L_x_44:
[----:B------:R-:W-:-:S05]  /*32e0*/  FADD.FTZ R49, R54, R49 ;  /* 0x0000003136317221 */ /* 0x000fca0000010000 */
[----:B------:R-:W-:Y:S02]  /*32f0*/  MOV R156, R49 ;  /* 0x00000031009c7202 */ /* 0x000fe40000000f00 */
[----:B------:R-:W-:-:S07]  /*3300*/  MOV R51, R155 ;  /* 0x0000009b00337202 */ /* 0x000fce0000000f00 */
[----:B------:R-:W-:Y:S05]  /*3310*/  WARPSYNC.COLLECTIVE R153, `(.L_x_45) ;  /* 0x0000000099087348 */ /* 0x000fea0003c00000 */
[----:B------:R0:W1:Y:S02]  /*3320*/  SHFL.DOWN P5, R155, R156, R157, R158 ;  /* 0x0800009d9c9b7389 */ /* 0x00006400000a009e */
[----:B01----:R-:W-:Y:S01]  /*3330*/  ENDCOLLECTIVE ;  /* 0x000000000000791b */ /* 0x003fe20003800000 */
.L_x_45:
[----:B------:R-:W-:Y:S01]  /*3340*/  MOV R50, R155 ;  /* 0x0000009b00327202 */ /* 0x000fe20000000f00 */
[----:B------:R-:W-:Y:S06]  /*3350*/  BRA `(.L_x_46) ;  /* 0xffffffe400c47947 */ /* 0x000fec000383ffff */
.L_x_47:
        /* <DEDUP_REMOVED lines=10> */
.L_x_11260:


//--------------------- .text._ZN10layer_norm13ln_bwd_kernelINS_13Kernel_traitsI13__nv_bfloat16S2_S2_S2_fjLj3072ELj1ELj1ELj4ELj16ENS_18Kernel_traits_baseILj3072ES2_S2_S2_S2_fjLj128EEEEELb0ELb0ELb1ELb0EEEvNS_9BwdParamsE --------------------------
	.section	.text._ZN10layer_norm13ln_bwd_kernelINS_13Kernel_traitsI13__nv_bfloat16S2_S2_S2_fjLj3072ELj1ELj1ELj4ELj16ENS_18Kernel_traits_baseILj3072ES2_S2_S2_S2_fjLj128EEEEELb0ELb0ELb1ELb0EEEvNS_9BwdParamsE,"ax",@progbits
	.align	128
        .global         _ZN10layer_norm13ln_bwd_kernelINS_13Kernel_traitsI13__nv_bfloat16S2_S2_S2_fjLj3072ELj1ELj1ELj4ELj16ENS_18Kernel_traits_baseILj3072ES2_S2_S2_S2_fjLj128EEEEELb0ELb0ELb1ELb0EEEvNS_9BwdParamsE
        .type           _ZN10layer_norm13ln_bwd_kernelINS_13Kernel_traitsI13__nv_bfloat16S2_S2_S2_fjLj3072ELj1ELj1ELj4ELj16ENS_18Kernel_traits_baseILj3072ES2_S2_S2_S2_fjLj128EEEEELb0ELb0ELb1ELb0EEEvNS_9BwdParamsE,@function
        .size           _ZN10layer_norm13ln_bwd_kernelINS_13Kernel_traitsI13__nv_bfloat16S2_S2_S2_fjLj3072ELj1ELj1ELj4ELj16ENS_18Kernel_traits_baseILj3072ES2_S2_S2_S2_fjLj128EEEEELb0ELb0ELb1ELb0EEEvNS_9BwdParamsE,(.L_x_11261 - _ZN10layer_norm13ln_bwd_kernelINS_13Kernel_traitsI13__nv_bfloat16S2_S2_S2_fjLj3072ELj1ELj1ELj4ELj16ENS_18Kernel_traits_baseILj3072ES2_S2_S2_S2_fjLj128EEEEELb0ELb0ELb1ELb0EEEvNS_9BwdParamsE)
        .other          _ZN10layer_norm13ln_bwd_kernelINS_13Kernel_traitsI13__nv_bfloat16S2_S2_S2_fjLj3072ELj1ELj1ELj4ELj16ENS_18Kernel_traits_baseILj3072ES2_S2_S2_S2_fjLj128EEEEELb0ELb0ELb1ELb0EEEvNS_9BwdParamsE,@"STO_CUDA_ENTRY STV_DEFAULT"
_ZN10layer_norm13ln_bwd_kernelINS_13Kernel_traitsI13__nv_bfloat16S2_S2_S2_fjLj3072ELj1ELj1ELj4ELj16ENS_18Kernel_traits_baseILj3072ES2_S2_S2_S2_fjLj128EEEEELb0ELb0ELb1ELb0EEEvNS_9BwdParamsE:
.text._ZN10layer_norm13ln_bwd_kernelINS_13Kernel_traitsI13__nv_bfloat16S2_S2_S2_fjLj3072ELj1ELj1ELj4ELj16ENS_18Kernel_traits_baseILj3072ES2_S2_S2_S2_fjLj128EEEEELb0ELb0ELb1ELb0EEEvNS_9BwdParamsE:
        /* <DEDUP_REMOVED lines=9> */
[----:B------:R-:W-:Y:S01]  /*0090*/  ULDC UR8, c[0x0][0x290] ;  /* 0x0000a40000087ab9 */ /* 0x000fe20000000800 */
[----:B------:R-:W-:Y:S01]  /*00a0*/  ULDC.64 UR14, c[0x0][0x2c8] ;  /* 0x0000b200000e7ab9 */ /* 0x000fe20000000a00 */
[----:B------:R-:W-:Y:S01]  /*00b0*/  ULDC.64 UR10, c[0x0][0x308] ;  /* 0x0000c200000a7ab9 */ /* 0x000fe20000000a00 */
[----:B------:R-:W-:Y:S01]  /*00c0*/  LEA.HI R13, R13, R2, RZ, 0x3 ;  /* 0x000000020d0d7211 */ /* 0x000fe200078f18ff */
[----:B------:R-:W-:Y:S01]  /*00d0*/  ULDC.64 UR12, c[0x0][0x210] ;  /* 0x00008400000c7ab9 */ /* 0x000fe20000000a00 */
[----:B0-----:R-:W-:-:S04]  /*00e0*/  LOP3.LUT R3, R165, 0x7f, RZ, 0xc0, !PT ;  /* 0x0000007fa5037812 */ /* 0x001fc800078ec0ff */
[----:B------:R-:W-:Y:S02]  /*00f0*/  LOP3.LUT R0, R3, 0x7f, RZ, 0x3c, !PT ;  /* 0x0000007f03007812 */ /* 0x000fe400078e3cff */
[----:B------:R-:W-:Y:S02]  /*0100*/  MOV R21, R3 ;  /* 0x0000000300157202 */ /* 0x000fe40000000f00 */
[----:B------:R-:W-:-:S04]  /*0110*/  LEA.HI.SX32 R0, R13, R0, 0x1d ;  /* 0x000000000d007211 */ /* 0x000fc800078feaff */
[C---:B------:R-:W-:Y:S02]  /*0120*/  LOP3.LUT P0, RZ, R0.reuse, 0xffffff80, RZ, 0xc0, !PT ;  /* 0xffffff8000ff7812 */ /* 0x040fe4000780c0ff */
[C---:B------:R-:W-:Y:S02]  /*0130*/  ISETP.GE.U32.AND P1, PT, R0.reuse, 0x100, PT ;  /* 0x000001000000780c */ /* 0x040fe40003f26070 */
[----:B------:R-:W-:Y:S02]  /*0140*/  ISETP.GE.U32.AND P3, PT, R0, 0x180, PT ;  /* 0x000001800000780c */ /* 0x000fe40003f66070 */
[----:B------:R-:W-:Y:S02]  /*0150*/  CS2R R24, SRZ ;  /* 0x0000000000187805 */ /* 0x000fe4000001ff00 */
[----:B------:R-:W-:Y:S02]  /*0160*/  CS2R R26, SRZ ;  /* 0x00000000001a7805 */ /* 0x000fe4000001ff00 */
[----:B------:R-:W-:-:S02]  /*0170*/  CS2R R28, SRZ ;  /* 0x00000000001c7805 */ /* 0x000fc4000001ff00 */
[----:B------:R-:W-:Y:S01]  /*0180*/  P2R R133, PR, RZ, 0x8 ;  /* 0x00000008ff857803 */ /* 0x000fe20000000000 */
[----:B------:R-:W0:Y:S08]  /*0190*/  @P0 LDC.64 R12, c[0x0][0x260] ;  /* 0x00009800ff0c0b82 */ /* 0x000e300000000a00 */
[----:B------:R-:W2:Y:S08]  /*01a0*/  @P1 LDC.64 R14, c[0x0][0x260] ;  /* 0x00009800ff0e1b82 */ /* 0x000eb00000000a00 */
[----:B------:R-:W3:Y:S01]  /*01b0*/  @P3 LDC.64 R18, c[0x0][0x260] ;  /* 0x00009800ff123b82 */ /* 0x000ee20000000a00 */
[C---:B0-----:R-:W-:Y:S01]  /*01c0*/  @P0 IMAD.WIDE.U32 R12, R21.reuse, 0x10, R12 ;  /* 0x00000010150c0825 */ /* 0x041fe200078e000c */
[----:B------:R-:W-:-:S04]  /*01d0*/  @P0 LOP3.LUT R21, R21, 0x80, RZ, 0xfc, !PT ;  /* 0x0000008015150812 */ /* 0x000fc800078efcff */
[----:B------:R1:W5:Y:S01]  /*01e0*/  @P0 LDG.E.128 R72, desc[UR4][R12.64] ;  /* 0x000000040c480981 */ /* 0x000362000c1e1d00 */
[----:B--2---:R-:W-:-:S04]  /*01f0*/  @P1 IMAD.WIDE.U32 R16, R21, 0x10, R14 ;  /* 0x0000001015101825 */ /* 0x004fc800078e000e */
[----:B------:R-:W-:Y:S01]  /*0200*/  @P1 VIADD R21, R21, 0x80 ;  /* 0x0000008015151836 */ /* 0x000fe20000000000 */
[----:B------:R0:W5:Y:S03]  /*0210*/  @P1 LDG.E.128 R8, desc[UR4][R16.64] ;  /* 0x0000000410081981 */ /* 0x000166000c1e1d00 */
[----:B---3--:R-:W-:-:S05]  /*0220*/  @P3 IMAD.WIDE.U32 R14, R21, 0x10, R18 ;  /* 0x00000010150e3825 */ /* 0x008fca00078e0012 */
[----:B------:R0:W5:Y:S01]  /*0230*/  @P3 LDG.E.128 R4, desc[UR4][R14.64] ;  /* 0x000000040e043981 */ /* 0x000162000c1e1d00 */
        /* <DEDUP_REMOVED lines=22> */
[----:B------:R-:W-:Y:S01]  /*03a0*/  CS2R R70, SRZ ;  /* 0x0000000000467805 */ /* 0x000fe2000001ff00 */
[----:B0-----:R-:W-:Y:S06]  /*03b0*/  @P2 BRA `(.L_x_48) ;  /* 0x0000003c00102947 */ /* 0x001fec0003800000 */
[----:B------:R-:W-:Y:S01]  /*03c0*/  ULDC.64 UR6, c[0x0][0x2c8] ;  /* 0x0000b20000067ab9 */ /* 0x000fe20000000a00 */
[----:B-----5:R-:W-:Y:S01]  /*03d0*/  @P0 PRMT R160, R73, 0x7632, R160 ;  /* 0x0000763249a00816 */ /* 0x020fe200000000a0 */
[----:B------:R-:W-:Y:S01]  /*03e0*/  HFMA2.MMA R136, -RZ, RZ, 0, 5.9604644775390625e-08 ;  /* 0x00000001ff887435 */ /* 0x000fe200000001ff */
[----:B------:R-:W-:Y:S01]  /*03f0*/  ISETP.NE.U32.AND P2, PT, RZ, UR6, PT ;  /* 0x00000006ff007c0c */ /* 0x000fe2000bf45070 */
[----:B------:R-:W-:Y:S01]  /*0400*/  IMAD.U32 R147, R4, 0x10000, RZ ;  /* 0x0001000004937824 */ /* 0x000fe200078e00ff */
[C---:B------:R-:W-:Y:S01]  /*0410*/  @P1 PRMT R152, R9.reuse, 0x7632, R152 ;  /* 0x0000763209981816 */ /* 0x040fe20000000098 */
[----:B------:R-:W-:Y:S01]  /*0420*/  IMAD.U32 R159, R74, 0x10000, RZ ;  /* 0x000100004a9f7824 */ /* 0x000fe200078e00ff */
[----:B------:R-:W-:Y:S01]  /*0430*/  ISETP.NE.AND.EX P2, PT, RZ, UR7, PT, P2 ;  /* 0x00000007ff007c0c */ /* 0x000fe2000bf45320 */
[----:B------:R-:W-:Y:S01]  /*0440*/  IMAD.U32 R153, R9, 0x10000, RZ ;  /* 0x0001000009997824 */ /* 0x000fe200078e00ff */
[----:B------:R-:W-:Y:S01]  /*0450*/  @P3 PRMT R143, R5, 0x7632, R143 ;  /* 0x00007632058f3816 */ /* 0x000fe2000000008f */
[----:B------:R-:W-:Y:S01]  /*0460*/  IMAD.U32 R160, R160, 0x10000, RZ ;  /* 0x00010000a0a07824 */ /* 0x000fe200078e00ff */
[----:B------:R-:W-:Y:S01]  /*0470*/  @P0 PRMT R162, R72, 0x7632, R162 ;  /* 0x0000763248a20816 */ /* 0x000fe200000000a2 */
[----:B------:R-:W-:Y:S01]  /*0480*/  IMAD.U32 R152, R152, 0x10000, RZ ;  /* 0x0001000098987824 */ /* 0x000fe200078e00ff */
[----:B------:R-:W-:Y:S01]  /*0490*/  @P0 PRMT R158, R74, 0x7632, R158 ;  /* 0x000076324a9e0816 */ /* 0x000fe2000000009e */
[----:B------:R-:W-:Y:S01]  /*04a0*/  IMAD.U32 R143, R143, 0x10000, RZ ;  /* 0x000100008f8f7824 */ /* 0x000fe200078e00ff */
[----:B------:R-:W-:-:S02]  /*04b0*/  @P0 PRMT R156, R75, 0x7632, R156 ;  /* 0x000076324b9c0816 */ /* 0x000fc4000000009c */
[----:B------:R-:W-:Y:S02]  /*04c0*/  @P1 PRMT R154, R8, 0x7632, R154 ;  /* 0x00007632089a1816 */ /* 0x000fe4000000009a */
[----:B------:R-:W-:Y:S02]  /*04d0*/  @P1 PRMT R150, R10, 0x7632, R150 ;  /* 0x000076320a961816 */ /* 0x000fe40000000096 */
[----:B------:R-:W-:Y:S02]  /*04e0*/  @P1 PRMT R148, R11, 0x7632, R148 ;  /* 0x000076320b941816 */ /* 0x000fe40000000094 */
[----:B------:R-:W-:Y:S01]  /*04f0*/  @P3 PRMT R145, R4, 0x7632, R145 ;  /* 0x0000763204913816 */ /* 0x000fe20000000091 */
[----:B------:R-:W-:Y:S01]  /*0500*/  IMAD.MOV.U32 R4, RZ, RZ, R12 ;  /* 0x000000ffff047224 */ /* 0x000fe200078e000c */
[----:B------:R-:W-:Y:S02]  /*0510*/  @P3 PRMT R137, R6, 0x7632, R137 ;  /* 0x0000763206893816 */ /* 0x000fe40000000089 */
[----:B------:R-:W-:-:S02]  /*0520*/  @P3 PRMT R134, R7, 0x7632, R134 ;  /* 0x0000763207863816 */ /* 0x000fc40000000086 */
[----:B------:R-:W-:Y:S02]  /*0530*/  ISETP.LT.U32.OR P2, PT, R0, 0x180, !P2 ;  /* 0x000001800000780c */ /* 0x000fe40005741470 */
        /* <DEDUP_REMOVED lines=9> */
[----:B------:R-:W-:Y:S02]  /*05d0*/  P2R R164, PR, RZ, 0x4 ;  /* 0x00000004ffa47803 */ /* 0x000fe40000000000 */
        /* <DEDUP_REMOVED lines=10> */
.L_x_141:
[----:B0-----:R-:W0:Y:S08]  /*0680*/  LDC.64 R2, c[0x0][0x288] ;  /* 0x0000a200ff027b82 */ /* 0x001e300000000a00 */
[----:B-1-3--:R-:W1:Y:S08]  /*0690*/  LDC.64 R92, c[0x0][0x258] ;  /* 0x00009600ff5c7b82 */ /* 0x00ae700000000a00 */
[----:B------:R-:W2:Y:S01]  /*06a0*/  LDC.64 R96, c[0x0][0x280] ;  /* 0x0000a000ff607b82 */ /* 0x000ea20000000a00 */
[----:B0-----:R-:W-:-:S07]  /*06b0*/  IMAD.WIDE R2, R4, 0x4, R2 ;  /* 0x0000000404027825 */ /* 0x001fce00078e0202 */
[----:B------:R-:W0:Y:S01]  /*06c0*/  LDC.64 R98, c[0x0][0x2c8] ;  /* 0x0000b200ff627b82 */ /* 0x000e220000000a00 */
[----:B------:R2:W3:Y:S01]  /*06d0*/  LDG.E R94, desc[UR4][R2.64] ;  /* 0x00000004025e7981 */ /* 0x0004e2000c1e1900 */
[----:B-1----:R-:W-:-:S05]  /*06e0*/  IMAD.WIDE R92, R4, 0x4, R92 ;  /* 0x00000004045c7825 */ /* 0x002fca00078e025c */
[----:B------:R-:W5:Y:S01]  /*06f0*/  LDG.E R6, desc[UR4][R92.64] ;  /* 0x000000045c067981 */ /* 0x000f62000c1e1900 */
[----:B--2---:R-:W-:-:S05]  /*0700*/  IMAD.WIDE R2, R4, 0x4, R96 ;  /* 0x0000000404027825 */ /* 0x004fca00078e0260 */
[----:B------:R1:W5:Y:S02]  /*0710*/  LDG.E R132, desc[UR4][R2.64] ;  /* 0x0000000402847981 */ /* 0x000364000c1e1900 */
[----:B-1----:R-:W-:-:S05]  /*0720*/  MOV R2, UR9 ;  /* 0x0000000900027c02 */ /* 0x002fca0008000f00 */
[----:B------:R-:W-:Y:S01]  /*0730*/  IMAD R5, R4, R2, RZ ;  /* 0x0000000204057224 */ /* 0x000fe200078e02ff */
[----:B------:R-:W-:-:S04]  /*0740*/  LOP3.LUT R3, R165, 0x7f, RZ, 0xc0, !PT ;  /* 0x0000007fa5037812 */ /* 0x000fc800078ec0ff */
[----:B------:R-:W-:-:S04]  /*0750*/  SHF.R.S32.HI R96, RZ, 0x1f, R5 ;  /* 0x0000001fff607819 */ /* 0x000fc80000011405 */
[----:B------:R-:W-:Y:S01]  /*0760*/  LEA.HI R96, R96, R5, RZ, 0x3 ;  /* 0x0000000560607211 */ /* 0x000fe200078f18ff */
[----:B------:R-:W-:Y:S03]  /*0770*/  BSSY B0, `(.L_x_49) ;  /* 0x0000147000007945 */ /* 0x000fe60003800000 */
[----:B------:R-:W-:-:S05]  /*0780*/  LEA.HI.SX32 R5, R96, R3, 0x1d ;  /* 0x0000000360057211 */ /* 0x000fca00078feaff */
[----:B0-----:R-:W-:Y:S01]  /*0790*/  IMAD.WIDE.U32 R120, R5, 0x10, R98 ;  /* 0x0000001005787825 */ /* 0x001fe200078e0062 */
[----:B---3--:R-:W-:-:S13]  /*07a0*/  ISETP.GT.AND P2, PT, R94, RZ, PT ;  /* 0x000000ff5e00720c */ /* 0x008fda0003f44270 */
[----:B------:R-:W-:Y:S05]  /*07b0*/  @P2 BRA `(.L_x_50) ;  /* 0x0000000000642947 */ /* 0x000fea0003800000 */
[----:B------:R-:W-:Y:S01]  /*07c0*/  BSSY B1, `(.L_x_51) ;  /* 0x0000008000017945 */ /* 0x000fe20003800000 */
[----:B------:R-:W-:-:S03]  /*07d0*/  IMAD.MOV.U32 R92, RZ, RZ, R5 ;  /* 0x000000ffff5c7224 */ /* 0x000fc600078e0005 */
[----:B------:R-:W-:Y:S05]  /*07e0*/  @!P0 BRA `(.L_x_52) ;  /* 0x0000000000148947 */ /* 0x000fea0003800000 */
[----:B------:R-:W-:-:S04]  /*07f0*/  ISETP.NE.U32.AND P3, PT, RZ, UR14, PT ;  /* 0x0000000eff007c0c */ /* 0x000fc8000bf65070 */
[----:B------:R-:W-:-:S13]  /*0800*/  ISETP.NE.AND.EX P3, PT, RZ, UR15, PT, P3 ;  /* 0x0000000fff007c0c */ /* 0x000fda000bf65330 */
[----:B------:R-:W-:Y:S05]  /*0810*/  @!P3 BRA `(.L_x_53) ;  /* 0x000000000004b947 */ /* 0x000fea0003800000 */
[----:B------:R0:W5:Y:S02]  /*0820*/  LDG.E.128 R72, desc[UR4][R120.64] ;  /* 0x0000000478487981 */ /* 0x000164000c1e1d00 */
.L_x_53:
[----:B------:R-:W-:-:S07]  /*0830*/  IADD3 R92, R5, 0x80, RZ ;  /* 0x00000080055c7810 */ /* 0x000fce0007ffe0ff */
.L_x_52:
[----:B------:R-:W-:Y:S05]  /*0840*/  BSYNC B1 ;  /* 0x0000000000017941 */ /* 0x000fea0003800000 */
.L_x_51:
[----:B------:R-:W-:Y:S04]  /*0850*/  BSSY B1, `(.L_x_54) ;  /* 0x0000008000017945 */ /* 0x000fe80003800000 */
[----:B------:R-:W-:Y:S05]  /*0860*/  @!P1 BRA `(.L_x_55) ;  /* 0x0000000000189947 */ /* 0x000fea0003800000 */
[----:B------:R-:W-:-:S04]  /*0870*/  ISETP.NE.U32.AND P3, PT, RZ, UR14, PT ;  /* 0x0000000eff007c0c */ /* 0x000fc8000bf65070 */
[----:B------:R-:W-:-:S13]  /*0880*/  ISETP.NE.AND.EX P3, PT, RZ, UR15, PT, P3 ;  /* 0x0000000fff007c0c */ /* 0x000fda000bf65330 */
[----:B------:R-:W-:Y:S05]  /*0890*/  @!P3 BRA `(.L_x_56) ;  /* 0x000000000008b947 */ /* 0x000fea0003800000 */
[----:B------:R-:W-:-:S06]  /*08a0*/  IMAD.WIDE.U32 R76, R92, 0x10, R98 ;  /* 0x000000105c4c7825 */ /* 0x000fcc00078e0062 */
[----:B------:R-:W5:Y:S02]  /*08b0*/  LDG.E.128 R76, desc[UR4][R76.64] ;  /* 0x000000044c4c7981 */ /* 0x000f64000c1e1d00 */
.L_x_56:
[----:B------:R-:W-:-:S07]  /*08c0*/  IADD3 R92, R92, 0x80, RZ ;  /* 0x000000805c5c7810 */ /* 0x000fce0007ffe0ff */
.L_x_55:
[----:B------:R-:W-:Y:S05]  /*08d0*/  BSYNC B1 ;  /* 0x0000000000017941 */ /* 0x000fea0003800000 */
.L_x_54:
[----:B------:R-:W-:Y:S01]  /*08e0*/  ISETP.NE.AND P3, PT, R164, RZ, PT ;  /* 0x000000ffa400720c */ /* 0x000fe20003f65270 */
[----:B------:R-:W-:Y:S01]  /*08f0*/  HFMA2.MMA R142, -RZ, RZ, 0, 0 ;  /* 0x00000000ff8e7435 */ /* 0x000fe200000001ff */
[----:B------:R-:W-:-:S11]  /*0900*/  IMAD.MOV.U32 R141, RZ, RZ, RZ ;  /* 0x000000ffff8d7224 */ /* 0x000fd600078e00ff */
[----:B------:R-:W-:Y:S05]  /*0910*/  @P3 BRA `(.L_x_57) ;  /* 0x0000001000b03947 */ /* 0x000fea0003800000 */
[----:B------:R-:W-:-:S06]  /*0920*/  IMAD.WIDE.U32 R80, R92, 0x10, R98 ;  /* 0x000000105c507825 */ /* 0x000fcc00078e0062 */
[----:B------:R-:W5:Y:S01]  /*0930*/  LDG.E.128 R80, desc[UR4][R80.64] ;  /* 0x0000000450507981 */ /* 0x000f62000c1e1d00 */
[----:B------:R-:W-:Y:S05]  /*0940*/  BRA `(.L_x_57) ;  /* 0x0000001000a47947 */ /* 0x000fea0003800000 */
.L_x_50:
[----:B------:R-:W0:Y:S08]  /*0950*/  LDC.64 R92, c[0x0][0x250] ;  /* 0x00009400ff5c7b82 */ /* 0x000e300000000a00 */
[----:B------:R-:W1:Y:S01]  /*0960*/  LDC.U8 R96, c[0x0][0x2a0] ;  /* 0x0000a800ff607b82 */ /* 0x000e620000000000 */
[----:B0-----:R-:W-:-:S06]  /*0970*/  IMAD.WIDE R92, R4, 0x4, R92 ;  /* 0x00000004045c7825 */ /* 0x001fcc00078e025c */
[----:B------:R-:W2:Y:S01]  /*0980*/  LDG.E R92, desc[UR4][R92.64] ;  /* 0x000000045c5c7981 */ /* 0x000ea2000c1e1900 */
[----:B------:R-:W-:Y:S01]  /*0990*/  IADD3 R95, R94, -0x1, RZ ;  /* 0xffffffff5e5f7810 */ /* 0x000fe20007ffe0ff */
[----:B------:R-:W-:Y:S01]  /*09a0*/  BSSY B1, `(.L_x_58) ;  /* 0x0000066000017945 */ /* 0x000fe20003800000 */
[----:B-1----:R-:W-:Y:S01]  /*09b0*/  ISETP.NE.AND P3, PT, R96, RZ, PT ;  /* 0x000000ff6000720c */ /* 0x002fe20003f65270 */
[----:B------:R-:W-:Y:S01]  /*09c0*/  HFMA2.MMA R141, -RZ, RZ, 0, 0 ;  /* 0x00000000ff8d7435 */ /* 0x000fe200000001ff */
[----:B------:R-:W-:Y:S01]  /*09d0*/  MOV R142, RZ ;  /* 0x000000ff008e7202 */ /* 0x000fe20000000f00 */
[----:B------:R-:W-:Y:S02]  /*09e0*/  IMAD R95, R95, R2, RZ ;  /* 0x000000025f5f7224 */ /* 0x000fe400078e02ff */
[----:B------:R-:W-:-:S03]  /*09f0*/  IMAD.MOV.U32 R146, RZ, RZ, R5 ;  /* 0x000000ffff927224 */ /* 0x000fc600078e0005 */
[----:B------:R-:W-:-:S04]  /*0a00*/  SHF.R.S32.HI R94, RZ, 0x1f, R95 ;  /* 0x0000001fff5e7819 */ /* 0x000fc8000001145f */
[----:B------:R-:W-:-:S04]  /*0a10*/  LEA.HI R94, R94, R95, RZ, 0x3 ;  /* 0x0000005f5e5e7211 */ /* 0x000fc800078f18ff */
[----:B------:R-:W-:Y:S02]  /*0a20*/  LEA.HI.SX32 R140, R94, R3, 0x1d ;  /* 0x000000035e8c7211 */ /* 0x000fe400078feaff */
[----:B--2---:R-:W-:Y:S01]  /*0a30*/  FSEL R138, R92, RZ, !P3 ;  /* 0x000000ff5c8a7208 */ /* 0x004fe20005800000 */
[----:B------:R-:W-:Y:S06]  /*0a40*/  @!P0 BRA `(.L_x_59) ;  /* 0x00000004006c8947 */ /* 0x000fec0003800000 */
[----:B------:R-:W0:Y:S08]  /*0a50*/  LDC.64 R92, c[0x0][0x238] ;  /* 0x00008e00ff5c7b82 */ /* 0x000e300000000a00 */
[----:B------:R-:W1:Y:S01]  /*0a60*/  LDC.64 R96, c[0x0][0x2b8] ;  /* 0x0000ae00ff607b82 */ /* 0x000e620000000a00 */
[----:B0-----:R-:W-:-:S06]  /*0a70*/  IMAD.WIDE.U32 R92, R5, 0x10, R92 ;  /* 0x00000010055c7825 */ /* 0x001fcc00078e005c */
[----:B------:R-:W2:Y:S01]  /*0a80*/  LDG.E.128 R92, desc[UR4][R92.64] ;  /* 0x000000045c5c7981 */ /* 0x000ea2000c1e1d00 */
[----:B-1----:R-:W-:-:S06]  /*0a90*/  IMAD.WIDE.U32 R96, R140, 0x10, R96 ;  /* 0x000000108c607825 */ /* 0x002fcc00078e0060 */
[----:B------:R-:W3:Y:S01]  /*0aa0*/  LDG.E.128 R96, desc[UR4][R96.64] ;  /* 0x0000000460607981 */ /* 0x000ee2000c1e1d00 */
[----:B------:R-:W-:-:S04]  /*0ab0*/  ISETP.NE.U32.AND P3, PT, RZ, UR14, PT ;  /* 0x0000000eff007c0c */ /* 0x000fc8000bf65070 */
[----:B------:R-:W-:-:S13]  /*0ac0*/  ISETP.NE.AND.EX P3, PT, RZ, UR15, PT, P3 ;  /* 0x0000000fff007c0c */ /* 0x000fda000bf65330 */
[----:B------:R0:W5:Y:S01]  /*0ad0*/  @P3 LDG.E.128 R72, desc[UR4][R120.64] ;  /* 0x0000000478483981 */ /* 0x000162000c1e1d00 */
[----:B------:R-:W-:Y:S02]  /*0ae0*/  IADD3 R140, R140, 0x80, RZ ;  /* 0x000000808c8c7810 */ /* 0x000fe40007ffe0ff */
[----:B------:R-:W-:Y:S02]  /*0af0*/  IADD3 R146, R5, 0x80, RZ ;  /* 0x0000008005927810 */ /* 0x000fe40007ffe0ff */
[C---:B--2---:R-:W-:Y:S02]  /*0b00*/  PRMT R100, R93.reuse, 0x7632, R100 ;  /* 0x000076325d647816 */ /* 0x044fe40000000064 */
[----:B------:R-:W-:Y:S02]  /*0b10*/  SHF.L.U32 R129, R93, 0x10, RZ ;  /* 0x000000105d817819 */ /* 0x000fe400000006ff */
[----:B------:R-:W-:Y:S02]  /*0b20*/  SHF.L.U32 R107, R92, 0x10, RZ ;  /* 0x000000105c6b7819 */ /* 0x000fe400000006ff */
[----:B------:R-:W-:Y:S01]  /*0b30*/  PRMT R0, R94, 0x7632, R0 ;  /* 0x000076325e007816 */ /* 0x000fe20000000000 */
[----:B------:R-:W-:Y:S01]  /*0b40*/  FADD.FTZ R129, -R138, R129 ;  /* 0x000000818a817221 */ /* 0x000fe20000010100 */
[----:B------:R-:W-:Y:S01]  /*0b50*/  SHF.L.U32 R93, R94, 0x10, RZ ;  /* 0x000000105e5d7819 */ /* 0x000fe200000006ff */
[----:B0-----:R-:W-:Y:S01]  /*0b60*/  FADD.FTZ R121, -R138, R107 ;  /* 0x0000006b8a797221 */ /* 0x001fe20000010100 */
[C---:B------:R-:W-:Y:S01]  /*0b70*/  PRMT R94, R95.reuse, 0x7632, R94 ;  /* 0x000076325f5e7816 */ /* 0x040fe2000000005e */
[----:B------:R-:W-:Y:S01]  /*0b80*/  IMAD.U32 R95, R95, 0x10000, RZ ;  /* 0x000100005f5f7824 */ /* 0x000fe200078e00ff */
[----:B------:R-:W-:Y:S01]  /*0b90*/  PRMT R105, R92, 0x7632, R105 ;  /* 0x000076325c697816 */ /* 0x000fe20000000069 */
[----:B------:R-:W-:Y:S01]  /*0ba0*/  FADD.FTZ R141, -R138, R93 ;  /* 0x0000005d8a8d7221 */ /* 0x000fe20000010100 */
[----:B---3--:R-:W-:Y:S01]  /*0bb0*/  PRMT R131, R96, 0x7632, R131 ;  /* 0x0000763260837816 */ /* 0x008fe20000000083 */
[----:B------:R-:W-:Y:S01]  /*0bc0*/  FADD.FTZ R107, -R138, R95 ;  /* 0x0000005f8a6b7221 */ /* 0x000fe20000010100 */
[----:B------:R-:W-:Y:S01]  /*0bd0*/  SHF.L.U32 R105, R105, 0x10, RZ ;  /* 0x0000001069697819 */ /* 0x000fe200000006ff */
[----:B------:R-:W-:Y:S01]  /*0be0*/  IMAD.U32 R95, R94, 0x10000, RZ ;  /* 0x000100005e5f7824 */ /* 0x000fe200078e00ff */
[C---:B------:R-:W-:Y:S01]  /*0bf0*/  PRMT R92, R97.reuse, 0x7632, R92 ;  /* 0x00007632615c7816 */ /* 0x040fe2000000005c */
[----:B-----5:R-:W-:Y:S01]  /*0c00*/  FMUL.FTZ R104, R6, R107 ;  /* 0x0000006b06687220 */ /* 0x020fe20000410000 */
[----:B------:R-:W-:Y:S01]  /*0c10*/  SHF.L.U32 R130, R97, 0x10, RZ ;  /* 0x0000001061827819 */ /* 0x000fe200000006ff */
[----:B------:R-:W-:Y:S01]  /*0c20*/  FADD.FTZ R107, -R138, R105 ;  /* 0x000000698a6b7221 */ /* 0x000fe20000010100 */
[----:B------:R-:W-:Y:S01]  /*0c30*/  SHF.L.U32 R101, R96, 0x10, RZ ;  /* 0x0000001060657819 */ /* 0x000fe200000006ff */
[----:B------:R-:W-:Y:S01]  /*0c40*/  FMUL.FTZ R102, R6, R141 ;  /* 0x0000008d06667220 */ /* 0x000fe20000410000 */
[----:B------:R-:W-:Y:S01]  /*0c50*/  SHF.L.U32 R97, R100, 0x10, RZ ;  /* 0x0000001064617819 */ /* 0x000fe200000006ff */
[----:B------:R-:W-:Y:S01]  /*0c60*/  FMUL.FTZ R106, R6, R107 ;  /* 0x0000006b066a7220 */ /* 0x000fe20000410000 */
[----:B------:R-:W-:Y:S01]  /*0c70*/  SHF.L.U32 R93, R0, 0x10, RZ ;  /* 0x00000010005d7819 */ /* 0x000fe200000006ff */
[----:B------:R-:W-:Y:S01]  /*0c80*/  FMUL.FTZ R0, R6, R121 ;  /* 0x0000007906007220 */ /* 0x000fe20000410000 */
[----:B------:R-:W-:Y:S01]  /*0c90*/  SHF.L.U32 R131, R131, 0x10, RZ ;  /* 0x0000001083837819 */ /* 0x000fe200000006ff */
[----:B------:R-:W-:Y:S01]  /*0ca0*/  FMUL.FTZ R100, R163, R101 ;  /* 0x00000065a3647220 */ /* 0x000fe20000410000 */
[----:B------:R-:W-:Y:S01]  /*0cb0*/  FADD.FTZ R97, -R138, R97 ;  /* 0x000000618a617221 */ /* 0x000fe20000010100 */
[C---:B------:R-:W-:Y:S01]  /*0cc0*/  PRMT R111, R99.reuse, 0x7632, R111 ;  /* 0x00007632636f7816 */ /* 0x040fe2000000006f */
[----:B------:R-:W-:-:S02]  /*0cd0*/  IMAD.U32 R99, R99, 0x10000, RZ ;  /* 0x0001000063637824 */ /* 0x000fc400078e00ff */
[----:B------:R-:W-:Y:S01]  /*0ce0*/  FADD.FTZ R48, R48, R101 ;  /* 0x0000006530307221 */ /* 0x000fe20000010000 */
[----:B------:R-:W-:Y:S01]  /*0cf0*/  FFMA.FTZ R24, R0, R101, R24 ;  /* 0x0000006500187223 */ /* 0x000fe20000010018 */
[----:B------:R-:W-:Y:S01]  /*0d00*/  FADD.FTZ R49, R49, R131 ;  /* 0x0000008331317221 */ /* 0x000fe20000010000 */
[----:B------:R-:W-:Y:S01]  /*0d10*/  FFMA.FTZ R25, R106, R131, R25 ;  /* 0x000000836a197223 */ /* 0x000fe20000010019 */
[----:B------:R-:W-:Y:S01]  /*0d20*/  FMUL.FTZ R101, R6, R129 ;  /* 0x0000008106657220 */ /* 0x000fe20000410000 */
[----:B------:R-:W-:Y:S01]  /*0d30*/  FMUL.FTZ R131, R162, R131 ;  /* 0x00000083a2837220 */ /* 0x000fe20000410000 */
[----:B------:R-:W-:Y:S01]  /*0d40*/  FMUL.FTZ R107, R6, R97 ;  /* 0x00000061066b7220 */ /* 0x000fe20000410000 */
[----:B------:R-:W-:Y:S01]  /*0d50*/  FADD.FTZ R94, RZ, R100 ;  /* 0x00000064ff5e7221 */ /* 0x000fe20000010000 */
[----:B------:R-:W-:Y:S01]  /*0d60*/  FFMA.FTZ R97, R0, R100, RZ ;  /* 0x0000006400617223 */ /* 0x000fe200000100ff */
[----:B------:R-:W-:Y:S01]  /*0d70*/  SHF.L.U32 R92, R92, 0x10, RZ ;  /* 0x000000105c5c7819 */ /* 0x000fe200000006ff */
[----:B------:R-:W-:Y:S01]  /*0d80*/  FADD.FTZ R54, R54, R99 ;  /* 0x0000006336367221 */ /* 0x000fe20000010000 */
[-C--:B------:R-:W-:Y:S01]  /*0d90*/  FFMA.FTZ R30, R104, R99.reuse, R30 ;  /* 0x00000063681e7223 */ /* 0x080fe2000001001e */
[----:B------:R-:W-:Y:S01]  /*0da0*/  FMUL.FTZ R105, R157, R99 ;  /* 0x000000639d697220 */ /* 0x000fe20000410000 */
[----:B------:R-:W-:Y:S01]  /*0db0*/  FADD.FTZ R50, R50, R130 ;  /* 0x0000008232327221 */ /* 0x000fe20000010000 */
[-C--:B------:R-:W-:Y:S01]  /*0dc0*/  FFMA.FTZ R26, R101, R130.reuse, R26 ;  /* 0x00000082651a7223 */ /* 0x080fe2000001001a */
[----:B------:R-:W-:Y:S01]  /*0dd0*/  FADD.FTZ R99, R94, R131 ;  /* 0x000000835e637221 */ /* 0x000fe20000010000 */
[----:B------:R-:W-:Y:S01]  /*0de0*/  FMUL.FTZ R130, R161, R130 ;  /* 0x00000082a1827220 */ /* 0x000fe20000410000 */
[----:B------:R-:W-:Y:S01]  /*0df0*/  FFMA.FTZ R94, R106, R131, R97 ;  /* 0x000000836a5e7223 */ /* 0x000fe20000010061 */
[----:B------:R-:W-:Y:S01]  /*0e00*/  PRMT R109, R98, 0x7632, R109 ;  /* 0x00007632626d7816 */ /* 0x000fe2000000006d */
[----:B------:R-:W-:Y:S01]  /*0e10*/  FADD.FTZ R93, -R138, R93 ;  /* 0x0000005d8a5d7221 */ /* 0x000fe20000010100 */
[----:B------:R-:W-:Y:S01]  /*0e20*/  SHF.L.U32 R103, R98, 0x10, RZ ;  /* 0x0000001062677819 */ /* 0x000fe200000006ff */
        /* <DEDUP_REMOVED lines=9> */
[----:B------:R-:W-:Y:S01]  /*0ec0*/  FMUL.FTZ R103, R159, R103 ;  /* 0x000000679f677220 */ /* 0x000fe20000410000 */
[----:B------:R-:W-:Y:S01]  /*0ed0*/  FADD.FTZ R92, R92, R129 ;  /* 0x000000815c5c7221 */ /* 0x000fe20000010000 */
[----:B------:R-:W-:Y:S01]  /*0ee0*/  FFMA.FTZ R93, R107, R129, R94 ;  /* 0x000000816b5d7223 */ /* 0x000fe2000001005e */
[----:B------:R-:W-:Y:S01]  /*0ef0*/  FADD.FTZ R95, -R138, R95 ;  /* 0x0000005f8a5f7221 */ /* 0x000fe20000010100 */
[----:B------:R-:W-:Y:S01]  /*0f00*/  FADD.FTZ R53, R53, R109 ;  /* 0x0000006d35357221 */ /* 0x000fe20000010000 */
[-C--:B------:R-:W-:Y:S01]  /*0f10*/  FFMA.FTZ R29, R108, R109.reuse, R29 ;  /* 0x0000006d6c1d7223 */ /* 0x080fe2000001001d */
[----:B------:R-:W-:Y:S01]  /*0f20*/  FMUL.FTZ R109, R158, R109 ;  /* 0x0000006d9e6d7220 */ /* 0x000fe20000410000 */
[----:B------:R-:W-:Y:S01]  /*0f30*/  FADD.FTZ R92, R92, R103 ;  /* 0x000000675c5c7221 */ /* 0x000fe20000010000 */
[----:B------:R-:W-:Y:S01]  /*0f40*/  FFMA.FTZ R93, R102, R103, R93 ;  /* 0x00000067665d7223 */ /* 0x000fe2000001005d */
[----:B------:R-:W-:-:S02]  /*0f50*/  IMAD.U32 R111, R111, 0x10000, RZ ;  /* 0x000100006f6f7824 */ /* 0x000fc400078e00ff */
        /* <DEDUP_REMOVED lines=9> */
[----:B------:R-:W-:-:S07]  /*0ff0*/  FFMA.FTZ R141, R110, R111, R93 ;  /* 0x0000006f6e8d7223 */ /* 0x000fce000001005d */
.L_x_59:
[----:B------:R-:W-:Y:S05]  /*1000*/  BSYNC B1 ;  /* 0x0000000000017941 */ /* 0x000fea0003800000 */
.L_x_58:
[----:B------:R-:W-:Y:S04]  /*1010*/  BSSY B1, `(.L_x_60) ;  /* 0x000005f000017945 */ /* 0x000fe80003800000 */
[----:B------:R-:W-:Y:S05]  /*1020*/  @!P1 BRA `(.L_x_61) ;  /* 0x0000000400749947 */ /* 0x000fea0003800000 */
[----:B------:R-:W0:Y:S08]  /*1030*/  LDC.64 R8, c[0x0][0x238] ;  /* 0x00008e00ff087b82 */ /* 0x000e300000000a00 */
[----:B------:R-:W1:Y:S08]  /*1040*/  LDC.64 R12, c[0x0][0x2b8] ;  /* 0x0000ae00ff0c7b82 */ /* 0x000e700000000a00 */
[----:B------:R-:W2:Y:S01]  /*1050*/  LDC.64 R92, c[0x0][0x2c8] ;  /* 0x0000b200ff5c7b82 */ /* 0x000ea20000000a00 */
[----:B0-----:R-:W-:-:S06]  /*1060*/  IMAD.WIDE.U32 R8, R146, 0x10, R8 ;  /* 0x0000001092087825 */ /* 0x001fcc00078e0008 */
[----:B------:R-:W3:Y:S01]  /*1070*/  LDG.E.128 R8, desc[UR4][R8.64] ;  /* 0x0000000408087981 */ /* 0x000ee2000c1e1d00 */
[----:B-1----:R-:W-:-:S06]  /*1080*/  IMAD.WIDE.U32 R12, R140, 0x10, R12 ;  /* 0x000000108c0c7825 */ /* 0x002fcc00078e000c */
[----:B------:R-:W4:Y:S01]  /*1090*/  LDG.E.128 R12, desc[UR4][R12.64] ;  /* 0x000000040c0c7981 */ /* 0x000f22000c1e1d00 */
[----:B------:R-:W-:-:S04]  /*10a0*/  ISETP.NE.U32.AND P3, PT, RZ, UR14, PT ;  /* 0x0000000eff007c0c */ /* 0x000fc8000bf65070 */
[----:B------:R-:W-:-:S13]  /*10b0*/  ISETP.NE.AND.EX P3, PT, RZ, UR15, PT, P3 ;  /* 0x0000000fff007c0c */ /* 0x000fda000bf65330 */
[----:B--2---:R-:W-:-:S05]  /*10c0*/  @P3 IMAD.WIDE.U32 R16, R146, 0x10, R92 ;  /* 0x0000001092103825 */ /* 0x004fca00078e005c */
[----:B------:R0:W5:Y:S01]  /*10d0*/  @P3 LDG.E.128 R76, desc[UR4][R16.64] ;  /* 0x00000004104c3981 */ /* 0x000162000c1e1d00 */
[----:B------:R-:W-:Y:S01]  /*10e0*/  IADD3 R140, R140, 0x80, RZ ;  /* 0x000000808c8c7810 */ /* 0x000fe20007ffe0ff */
[----:B------:R-:W-:Y:S01]  /*10f0*/  VIADD R146, R146, 0x80 ;  /* 0x0000008092927836 */ /* 0x000fe20000000000 */
[C---:B---3--:R-:W-:Y:S02]  /*1100*/  PRMT R7, R8.reuse, 0x7632, R7 ;  /* 0x0000763208077816 */ /* 0x048fe40000000007 */
[----:B------:R-:W-:Y:S02]  /*1110*/  SHF.L.U32 R8, R8, 0x10, RZ ;  /* 0x0000001008087819 */ /* 0x000fe400000006ff */
[C---:B0-----:R-:W-:Y:S02]  /*1120*/  PRMT R17, R10.reuse, 0x7632, R17 ;  /* 0x000076320a117816 */ /* 0x041fe40000000011 */
[----:B------:R-:W-:Y:S01]  /*1130*/  SHF.L.U32 R92, R10, 0x10, RZ ;  /* 0x000000100a5c7819 */ /* 0x000fe200000006ff */
[----:B------:R-:W-:Y:S01]  /*1140*/  FADD.FTZ R95, -R138, R8 ;  /* 0x000000088a5f7221 */ /* 0x000fe20000010100 */
[----:B----4-:R-:W-:-:S02]  /*1150*/  PRMT R21, R12, 0x7632, R21 ;  /* 0x000076320c157816 */ /* 0x010fc40000000015 */
[----:B------:R-:W-:Y:S01]  /*1160*/  SHF.L.U32 R10, R12, 0x10, RZ ;  /* 0x000000100c0a7819 */ /* 0x000fe200000006ff */
[----:B------:R-:W-:Y:S01]  /*1170*/  FADD.FTZ R92, -R138, R92 ;  /* 0x0000005c8a5c7221 */ /* 0x000fe20000010100 */
[C---:B------:R-:W-:Y:S02]  /*1180*/  PRMT R20, R14.reuse, 0x7632, R20 ;  /* 0x000076320e147816 */ /* 0x040fe40000000014 */
[----:B------:R-:W-:Y:S01]  /*1190*/  SHF.L.U32 R12, R14, 0x10, RZ ;  /* 0x000000100e0c7819 */ /* 0x000fe200000006ff */
[-C--:B------:R-:W-:Y:S01]  /*11a0*/  FMUL.FTZ R8, R155, R10.reuse ;  /* 0x0000000a9b087220 */ /* 0x080fe20000410000 */
[C---:B------:R-:W-:Y:S01]  /*11b0*/  PRMT R16, R9.reuse, 0x7632, R16 ;  /* 0x0000763209107816 */ /* 0x040fe20000000010 */
[----:B------:R-:W-:Y:S01]  /*11c0*/  IMAD.U32 R9, R9, 0x10000, RZ ;  /* 0x0001000009097824 */ /* 0x000fe200078e00ff */
[----:B------:R-:W-:Y:S01]  /*11d0*/  PRMT R19, R11, 0x7632, R19 ;  /* 0x000076320b137816 */ /* 0x000fe20000000013 */
[----:B------:R-:W-:Y:S01]  /*11e0*/  FADD.FTZ R56, R56, R10 ;  /* 0x0000000a38387221 */ /* 0x000fe20000010000 */
[C---:B------:R-:W-:Y:S01]  /*11f0*/  PRMT R22, R15.reuse, 0x7632, R22 ;  /* 0x000076320f167816 */ /* 0x040fe20000000016 */
[----:B------:R-:W-:Y:S01]  /*1200*/  FADD.FTZ R9, -R138, R9 ;  /* 0x000000098a097221 */ /* 0x000fe20000010100 */
[----:B------:R-:W-:Y:S01]  /*1210*/  SHF.L.U32 R14, R15, 0x10, RZ ;  /* 0x000000100f0e7819 */ /* 0x000fe200000006ff */
[----:B------:R-:W-:Y:S01]  /*1220*/  IMAD.U32 R16, R16, 0x10000, RZ ;  /* 0x0001000010107824 */ /* 0x000fe200078e00ff */
[----:B------:R-:W-:Y:S01]  /*1230*/  SHF.L.U32 R15, R7, 0x10, RZ ;  /* 0x00000010070f7819 */ /* 0x000fe200000006ff */
[C---:B-----5:R-:W-:Y:S01]  /*1240*/  FMUL.FTZ R7, R6.reuse, R95 ;  /* 0x0000005f06077220 */ /* 0x060fe20000410000 */
[----:B------:R-:W-:Y:S01]  /*1250*/  SHF.L.U32 R19, R19, 0x10, RZ ;  /* 0x0000001013137819 */ /* 0x000fe200000006ff */
[----:B------:R-:W-:Y:S01]  /*1260*/  FMUL.FTZ R9, R6, R9 ;  /* 0x0000000906097220 */ /* 0x000fe20000410000 */
[----:B------:R-:W-:Y:S01]  /*1270*/  SHF.L.U32 R21, R21, 0x10, RZ ;  /* 0x0000001015157819 */ /* 0x000fe200000006ff */
[----:B------:R-:W-:Y:S01]  /*1280*/  FADD.FTZ R15, -R138, R15 ;  /* 0x0000000f8a0f7221 */ /* 0x000fe20000010100 */
[----:B------:R-:W-:Y:S01]  /*1290*/  SHF.L.U32 R93, R11, 0x10, RZ ;  /* 0x000000100b5d7819 */ /* 0x000fe200000006ff */
[----:B------:R-:W-:Y:S01]  /*12a0*/  FFMA.FTZ R32, R7, R10, R32 ;  /* 0x0000000a07207223 */ /* 0x000fe20000010020 */
[----:B------:R-:W-:Y:S01]  /*12b0*/  SHF.L.U32 R17, R17, 0x10, RZ ;  /* 0x0000001011117819 */ /* 0x000fe200000006ff */
[C---:B------:R-:W-:Y:S01]  /*12c0*/  IMAD.U32 R11, R13.reuse, 0x10000, RZ ;  /* 0x000100000d0b7824 */ /* 0x040fe200078e00ff */
[----:B------:R-:W-:Y:S01]  /*12d0*/  PRMT R18, R13, 0x7632, R18 ;  /* 0x000076320d127816 */ /* 0x000fe20000000012 */
[----:B------:R-:W-:Y:S01]  /*12e0*/  FMUL.FTZ R10, R6, R92 ;  /* 0x0000005c060a7220 */ /* 0x000fe20000410000 */
[C---:B------:R-:W-:Y:S01]  /*12f0*/  FADD.FTZ R97, -R138.reuse, R16 ;  /* 0x000000108a617221 */ /* 0x040fe20000010100 */
[----:B------:R-:W-:Y:S01]  /*1300*/  FADD.FTZ R95, -R138, R19 ;  /* 0x000000138a5f7221 */ /* 0x000fe20000010100 */
[----:B------:R-:W-:Y:S01]  /*1310*/  FMUL.FTZ R15, R6, R15 ;  /* 0x0000000f060f7220 */ /* 0x000fe20000410000 */
[----:B------:R-:W-:Y:S01]  /*1320*/  FADD.FTZ R19, R142, R8 ;  /* 0x000000088e137221 */ /* 0x000fe20000010000 */
[----:B------:R-:W-:Y:S01]  /*1330*/  FMUL.FTZ R16, R154, R21 ;  /* 0x000000159a107220 */ /* 0x000fe20000410000 */
[----:B------:R-:W-:Y:S01]  /*1340*/  FFMA.FTZ R92, R7, R8, R141 ;  /* 0x00000008075c7223 */ /* 0x000fe2000001008d */
[C---:B------:R-:W-:Y:S01]  /*1350*/  FADD.FTZ R13, -R138.reuse, R93 ;  /* 0x0000005d8a0d7221 */ /* 0x040fe20000010100 */
[----:B------:R-:W-:Y:S01]  /*1360*/  FADD.FTZ R93, -R138, R17 ;  /* 0x000000118a5d7221 */ /* 0x000fe20000010100 */
[----:B------:R-:W-:-:S02]  /*1370*/  IMAD.U32 R18, R18, 0x10000, RZ ;  /* 0x0001000012127824 */ /* 0x000fc400078e00ff */
        /* <DEDUP_REMOVED lines=15> */
[-C--:B------:R-:W-:Y:S01]  /*1470*/  FFMA.FTZ R36, R10, R12.reuse, R36 ;  /* 0x0000000c0a247223 */ /* 0x080fe20000010024 */
[C---:B------:R-:W-:Y:S01]  /*1480*/  FMUL.FTZ R19, R6.reuse, R93 ;  /* 0x0000005d06137220 */ /* 0x040fe20000410000 */
        /* <DEDUP_REMOVED lines=23> */
.L_x_61:
[----:B------:R-:W-:Y:S05]  /*1600*/  BSYNC B1 ;  /* 0x0000000000017941 */ /* 0x000fea0003800000 */
.L_x_60:
[----:B------:R-:W-:-:S13]  /*1610*/  ISETP.NE.AND P3, PT, R133, RZ, PT ;  /* 0x000000ff8500720c */ /* 0x000fda0003f65270 */
        /* <DEDUP_REMOVED lines=12> */
[----:B---3--:R-:W-:Y:S01]  /*16e0*/  PRMT R114, R92, 0x7632, R114 ;  /* 0x000076325c727816 */ /* 0x008fe20000000072 */
[----:B------:R-:W-:Y:S01]  /*16f0*/  IMAD.U32 R121, R95, 0x10000, RZ ;  /* 0x000100005f797824 */ /* 0x000fe200078e00ff */
[C---:B------:R-:W-:Y:S02]  /*1700*/  PRMT R115, R93.reuse, 0x7632, R115 ;  /* 0x000076325d737816 */ /* 0x040fe40000000073 */
[----:B------:R-:W-:Y:S02]  /*1710*/  SHF.L.U32 R117, R93, 0x10, RZ ;  /* 0x000000105d757819 */ /* 0x000fe400000006ff */
[----:B------:R-:W-:Y:S02]  /*1720*/  SHF.L.U32 R93, R114, 0x10, RZ ;  /* 0x00000010725d7819 */ /* 0x000fe400000006ff */
[----:B------:R-:W-:Y:S01]  /*1730*/  SHF.L.U32 R23, R92, 0x10, RZ ;  /* 0x000000105c177819 */ /* 0x000fe200000006ff */
[----:B0-----:R-:W-:Y:S01]  /*1740*/  FADD.FTZ R113, -R138, R117 ;  /* 0x000000758a717221 */ /* 0x001fe20000010100 */
[----:B----4-:R-:W-:Y:S01]  /*1750*/  PRMT R122, R96, 0x7632, R122 ;  /* 0x00007632607a7816 */ /* 0x010fe2000000007a */
[----:B------:R-:W-:Y:S01]  /*1760*/  FADD.FTZ R93, -R138, R93 ;  /* 0x0000005d8a5d7221 */ /* 0x000fe20000010100 */
[----:B------:R-:W-:Y:S01]  /*1770*/  SHF.L.U32 R96, R96, 0x10, RZ ;  /* 0x0000001060607819 */ /* 0x000fe200000006ff */
[----:B------:R-:W-:Y:S01]  /*1780*/  FADD.FTZ R23, -R138, R23 ;  /* 0x000000178a177221 */ /* 0x000fe20000010100 */
[----:B------:R-:W-:Y:S01]  /*1790*/  SHF.L.U32 R115, R115, 0x10, RZ ;  /* 0x0000001073737819 */ /* 0x000fe200000006ff */
[----:B-----5:R-:W-:Y:S01]  /*17a0*/  FMUL.FTZ R118, R6, R93 ;  /* 0x0000005d06767220 */ /* 0x020fe20000410000 */
[----:B------:R-:W-:Y:S01]  /*17b0*/  SHF.L.U32 R122, R122, 0x10, RZ ;  /* 0x000000107a7a7819 */ /* 0x000fe200000006ff */
[----:B------:R-:W-:Y:S01]  /*17c0*/  FMUL.FTZ R23, R6, R23 ;  /* 0x0000001706177220 */ /* 0x000fe20000410000 */
[----:B------:R-:W-:Y:S01]  /*17d0*/  FMUL.FTZ R112, R147, R96 ;  /* 0x0000006093707220 */ /* 0x000fe20000410000 */
[----:B------:R-:W-:Y:S01]  /*17e0*/  PRMT R92, R94, 0x7632, R92 ;  /* 0x000076325e5c7816 */ /* 0x000fe2000000005c */
[----:B------:R-:W-:Y:S01]  /*17f0*/  FADD.FTZ R123, -R138, R115 ;  /* 0x000000738a7b7221 */ /* 0x000fe20000010100 */
[----:B------:R-:W-:Y:S01]  /*1800*/  SHF.L.U32 R119, R94, 0x10, RZ ;  /* 0x000000105e777819 */ /* 0x000fe200000006ff */
[----:B------:R-:W-:Y:S01]  /*1810*/  FADD.FTZ R65, R65, R122 ;  /* 0x0000007a41417221 */ /* 0x000fe20000010000 */
[----:B------:R-:W-:Y:S01]  /*1820*/  PRMT R94, R95, 0x7632, R94 ;  /* 0x000076325f5e7816 */ /* 0x000fe2000000005e */
[-C--:B------:R-:W-:Y:S01]  /*1830*/  FFMA.FTZ R41, R118, R122.reuse, R41 ;  /* 0x0000007a76297223 */ /* 0x080fe20000010029 */
[C---:B------:R-:W-:Y:S01]  /*1840*/  PRMT R124, R97.reuse, 0x7632, R124 ;  /* 0x00007632617c7816 */ /* 0x040fe2000000007c */
[----:B------:R-:W-:Y:S01]  /*1850*/  FADD.FTZ R93, R142, R112 ;  /* 0x000000708e5d7221 */ /* 0x000fe20000010000 */
[----:B------:R-:W-:Y:S01]  /*1860*/  SHF.L.U32 R97, R97, 0x10, RZ ;  /* 0x0000001061617819 */ /* 0x000fe200000006ff */
[----:B------:R-:W-:Y:S01]  /*1870*/  FMUL.FTZ R122, R145, R122 ;  /* 0x0000007a917a7220 */ /* 0x000fe20000410000 */
[----:B------:R-:W-:Y:S01]  /*1880*/  FFMA.FTZ R141, R23, R112, R141 ;  /* 0x00000070178d7223 */ /* 0x000fe2000001008d */
[----:B------:R-:W-:Y:S01]  /*1890*/  SHF.L.U32 R125, R92, 0x10, RZ ;  /* 0x000000105c7d7819 */ /* 0x000fe200000006ff */
[----:B------:R-:W-:Y:S01]  /*18a0*/  IMAD.U32 R127, R94, 0x10000, RZ ;  /* 0x000100005e7f7824 */ /* 0x000fe200078e00ff */
[----:B------:R-:W-:Y:S01]  /*18b0*/  SHF.L.U32 R124, R124, 0x10, RZ ;  /* 0x000000107c7c7819 */ /* 0x000fe200000006ff */
[C---:B------:R-:W-:Y:S01]  /*18c0*/  FMUL.FTZ R123, R6.reuse, R123 ;  /* 0x0000007b067b7220 */ /* 0x040fe20000410000 */
[----:B------:R-:W-:Y:S01]  /*18d0*/  FMUL.FTZ R113, R6, R113 ;  /* 0x0000007106717220 */ /* 0x000fe20000410000 */
[----:B------:R-:W-:Y:S01]  /*18e0*/  FMUL.FTZ R115, R144, R97 ;  /* 0x0000006190737220 */ /* 0x000fe20000410000 */
[----:B------:R-:W-:Y:S01]  /*18f0*/  FADD.FTZ R92, R93, R122 ;  /* 0x0000007a5d5c7221 */ /* 0x000fe20000010000 */
[----:B------:R-:W-:Y:S01]  /*1900*/  FFMA.FTZ R94, R118, R122, R141 ;  /* 0x0000007a765e7223 */ /* 0x000fe2000001008d */
[----:B------:R-:W-:Y:S01]  /*1910*/  FADD.FTZ R95, -R138, R119 ;  /* 0x000000778a5f7221 */ /* 0x000fe20000010100 */
        /* <DEDUP_REMOVED lines=9> */
[C---:B------:R-:W-:Y:S01]  /*19b0*/  FMUL.FTZ R114, R6.reuse, R95 ;  /* 0x0000005f06727220 */ /* 0x040fe20000410000 */
[----:B------:R-:W-:Y:S01]  /*19c0*/  FMUL.FTZ R125, R6, R125 ;  /* 0x0000007d067d7220 */ /* 0x000fe20000410000 */
[----:B------:R-:W-:Y:S01]  /*19d0*/  FMUL.FTZ R116, R139, R119 ;  /* 0x000000778b747220 */ /* 0x000fe20000410000 */
[----:B------:R-:W-:Y:S01]  /*19e0*/  FADD.FTZ R93, R93, R124 ;  /* 0x0000007c5d5d7221 */ /* 0x000fe20000010000 */
[----:B------:R-:W-:Y:S01]  /*19f0*/  FFMA.FTZ R95, R123, R124, R94 ;  /* 0x0000007c7b5f7223 */ /* 0x000fe2000001005e */
[----:B------:R-:W-:Y:S01]  /*1a00*/  PRMT R128, R99, 0x7632, R128 ;  /* 0x0000763263807816 */ /* 0x000fe20000000080 */
[C---:B------:R-:W-:Y:S01]  /*1a10*/  FADD.FTZ R127, -R138.reuse, R127 ;  /* 0x0000007f8a7f7221 */ /* 0x040fe20000010100 */
[----:B------:R-:W-:Y:S01]  /*1a20*/  FADD.FTZ R69, R69, R126 ;  /* 0x0000007e45457221 */ /* 0x000fe20000010000 */
[----:B------:R-:W-:Y:S01]  /*1a30*/  FFMA.FTZ R45, R125, R126, R45 ;  /* 0x0000007e7d2d7223 */ /* 0x000fe2000001002d */
[----:B------:R-:W-:Y:S01]  /*1a40*/  FADD.FTZ R117, -R138, R121 ;  /* 0x000000798a757221 */ /* 0x000fe20000010100 */
[----:B------:R-:W-:-:S02]  /*1a50*/  IMAD.U32 R99, R99, 0x10000, RZ ;  /* 0x0001000063637824 */ /* 0x000fc400078e00ff */
[----:B------:R-:W-:Y:S01]  /*1a60*/  FMUL.FTZ R126, R137, R126 ;  /* 0x0000007e897e7220 */ /* 0x000fe20000410000 */
[----:B------:R-:W-:Y:S01]  /*1a70*/  FADD.FTZ R93, R93, R116 ;  /* 0x000000745d5d7221 */ /* 0x000fe20000010000 */
[----:B------:R-:W-:Y:S01]  /*1a80*/  FFMA.FTZ R92, R114, R116, R95 ;  /* 0x00000074725c7223 */ /* 0x000fe2000001005f */
[----:B------:R-:W-:Y:S01]  /*1a90*/  FADD.FTZ R68, R68, R119 ;  /* 0x0000007744447221 */ /* 0x000fe20000010000 */
[----:B------:R-:W-:Y:S01]  /*1aa0*/  FFMA.FTZ R44, R114, R119, R44 ;  /* 0x00000077722c7223 */ /* 0x000fe2000001002c */
[----:B------:R-:W-:Y:S02]  /*1ab0*/  IMAD.U32 R128, R128, 0x10000, RZ ;  /* 0x0001000080807824 */ /* 0x000fe400078e00ff */
[C---:B------:R-:W-:Y:S01]  /*1ac0*/  FMUL.FTZ R127, R6.reuse, R127 ;  /* 0x0000007f067f7220 */ /* 0x040fe20000410000 */
        /* <DEDUP_REMOVED lines=17> */
.L_x_57:
[----:B------:R-:W-:Y:S05]  /*1be0*/  BSYNC B0 ;  /* 0x0000000000007941 */ /* 0x000fea0003800000 */
.L_x_49:
[----:B------:R-:W-:Y:S01]  /*1bf0*/  LOP3.LUT P4, RZ, R136, 0xff, RZ, 0xc0, !PT ;  /* 0x000000ff88ff7812 */ /* 0x000fe2000788c0ff */
[----:B------:R-:W-:Y:S01]  /*1c00*/  UMOV UR6, 0xffffffff ;  /* 0xffffffff00067882 */ /* 0x000fe20000000000 */
[----:B------:R-:W-:Y:S02]  /*1c10*/  SHF.R.U32.HI R93, RZ, 0x5, R165 ;  /* 0x00000005ff5d7819 */ /* 0x000fe400000116a5 */
[----:B------:R-:W-:Y:S02]  /*1c20*/  LOP3.LUT P3, RZ, R165, 0x1f, RZ, 0xc0, !PT ;  /* 0x0000001fa5ff7812 */ /* 0x000fe4000786c0ff */
[----:B------:R-:W-:Y:S02]  /*1c30*/  LOP3.LUT R94, R93, 0x7fffffc, RZ, 0xc0, !PT ;  /* 0x07fffffc5d5e7812 */ /* 0x000fe400078ec0ff */
[----:B0-----:R-:W-:-:S05]  /*1c40*/  P2R R120, PR, RZ, 0x10 ;  /* 0x00000010ff787803 */ /* 0x001fca0000000000 */
        /* <DEDUP_REMOVED lines=20> */
.L_x_156:
[----:B------:R-:W3:Y:S01]  /*1d90*/  S2R R96, SR_CgaCtaId ;  /* 0x0000000000607919 */ /* 0x000ee20000008800 */
[----:B------:R-:W-:Y:S01]  /*1da0*/  MOV R95, 0x400 ;  /* 0x00000400005f7802 */ /* 0x000fe20000000f00 */
[----:B-1----:R-:W-:Y:S01]  /*1db0*/  FADD.FTZ R92, R121, R136 ;  /* 0x00000088795c7221 */ /* 0x002fe20000010000 */
[----:B------:R-:W-:Y:S01]  /*1dc0*/  @!P3 LOP3.LUT R93, R93, 0x3, RZ, 0xc0, !PT ;  /* 0x000000035d5db812 */ /* 0x000fe200078ec0ff */
[----:B------:R-:W-:Y:S05]  /*1dd0*/  WARPSYNC.ALL ;  /* 0x0000000000007948 */ /* 0x000fea0003800000 */
[----:B------:R-:W1:Y:S01]  /*1de0*/  LDC.U8 R138, c[0x0][0x2a0] ;  /* 0x0000a800ff8a7b82 */ /* 0x000e620000000000 */
[----:B------:R-:W-:Y:S01]  /*1df0*/  BSSY B0, `(.L_x_63) ;  /* 0x00000c6000007945 */ /* 0x000fe20003800000 */
[----:B---3--:R-:W-:-:S02]  /*1e00*/  LEA R96, R96, R95, 0x18 ;  /* 0x0000005f60607211 */ /* 0x008fc400078ec0ff */
[C---:B------:R-:W-:Y:S01]  /*1e10*/  @!P3 IADD3 R95, R94.reuse, R93, RZ ;  /* 0x0000005d5e5fb210 */ /* 0x040fe20007ffe0ff */
[----:B--2---:R-:W-:Y:S02]  /*1e20*/  FADD.FTZ R93, R99, R98 ;  /* 0x00000062635d7221 */ /* 0x004fe40000010000 */
[----:B------:R-:W-:Y:S01]  /*1e30*/  IMAD R136, R94, 0x8, R96 ;  /* 0x000000085e887824 */ /* 0x000fe200078e0260 */
[----:B0-----:R-:W-:-:S05]  /*1e40*/  @!P3 LEA R121, R95, R96, 0x3 ;  /* 0x000000605f79b211 */ /* 0x001fca00078e18ff */
[----:B------:R-:W-:Y:S01]  /*1e50*/  @!P3 STS.64 [R121+0x3000], R92 ;  /* 0x0030005c7900b388 */ /* 0x000fe20000000a00 */
[----:B------:R-:W-:Y:S01]  /*1e60*/  BAR.SYNC.DEFER_BLOCKING 0x0 ;  /* 0x0000000000007b1d */ /* 0x000fe20000010000 */
[----:B-1----:R-:W-:-:S05]  /*1e70*/  ISETP.NE.AND P3, PT, R138, RZ, PT ;  /* 0x000000ff8a00720c */ /* 0x002fca0003f65270 */
        /* <DEDUP_REMOVED lines=12> */
[----:B------:R-:W-:Y:S02]  /*1f40*/  FSEL R94, R94, RZ, !P3 ;  /* 0x000000ff5e5e7208 */ /* 0x000fe40005800000 */
[----:B-----5:R-:W-:-:S13]  /*1f50*/  ISETP.GE.AND P3, PT, R132, 0x1, PT ;  /* 0x000000018400780c */ /* 0x020fda0003f66270 */
[----:B------:R-:W-:-:S05]  /*1f60*/  @P3 IADD3 R93, R132, -0x1, RZ ;  /* 0xffffffff845d3810 */ /* 0x000fca0007ffe0ff */
[----:B------:R-:W-:-:S05]  /*1f70*/  @P3 IMAD R93, R93, R2, RZ ;  /* 0x000000025d5d3224 */ /* 0x000fca00078e02ff */
[----:B------:R-:W-:-:S04]  /*1f80*/  @P3 SHF.R.S32.HI R96, RZ, 0x1f, R93 ;  /* 0x0000001fff603819 */ /* 0x000fc8000001145d */
[----:B------:R-:W-:Y:S01]  /*1f90*/  @P3 LEA.HI R98, R96, R93, RZ, 0x3 ;  /* 0x0000005d60623211 */ /* 0x000fe200078f18ff */
[----:B------:R-:W-:-:S06]  /*1fa0*/  HFMA2.MMA R96, -RZ, RZ, 0, 0 ;  /* 0x00000000ff607435 */ /* 0x000fcc00000001ff */
[----:B------:R-:W-:Y:S01]  /*1fb0*/  @P3 LEA.HI.SX32 R96, R98, R3, 0x1d ;  /* 0x0000000362603211 */ /* 0x000fe200078feaff */
[----:B------:R-:W-:Y:S06]  /*1fc0*/  @!P0 BRA `(.L_x_64) ;  /* 0x0000000800a08947 */ /* 0x000fec0003800000 */
[----:B------:R-:W-:Y:S04]  /*1fd0*/  BSSY B1, `(.L_x_65) ;  /* 0x0000011000017945 */ /* 0x000fe80003800000 */
[----:B------:R-:W-:Y:S05]  /*1fe0*/  @P2 BRA `(.L_x_66) ;  /* 0x00000000001c2947 */ /* 0x000fea0003800000 */
[----:B------:R-:W-:Y:S01]  /*1ff0*/  UISETP.NE.U32.AND UP0, UPT, UR14, URZ, UPT ;  /* 0x0000003f0e00728c */ /* 0x000fe2000bf05070 */
[----:B------:R-:W-:-:S03]  /*2000*/  MOV R93, RZ ;  /* 0x000000ff005d7202 */ /* 0x000fc60000000f00 */
[----:B------:R-:W-:-:S06]  /*2010*/  UISETP.NE.AND.EX UP0, UPT, UR15, URZ, UPT, UP0 ;  /* 0x0000003f0f00728c */ /* 0x000fcc000bf05300 */
[----:B------:R-:W-:-:S13]  /*2020*/  PLOP3.LUT P4, PT, PT, PT, UP0, 0x80, 0x0 ;  /* 0x000000000000781c */ /* 0x000fda0003f8f008 */
[----:B------:R-:W-:Y:S05]  /*2030*/  @!P4 BRA `(.L_x_67) ;  /* 0x000000000028c947 */ /* 0x000fea0003800000 */
[----:B------:R-:W-:Y:S01]  /*2040*/  IMAD.U32 R93, R72, 0x10000, RZ ;  /* 0x00010000485d7824 */ /* 0x000fe200078e00ff */
[----:B------:R-:W-:Y:S06]  /*2050*/  BRA `(.L_x_67) ;  /* 0x0000000000207947 */ /* 0x000fec0003800000 */
.L_x_66:
[----:B------:R-:W-:Y:S01]  /*2060*/  UISETP.NE.U32.AND UP0, UPT, UR14, URZ, UPT ;  /* 0x0000003f0e00728c */ /* 0x000fe2000bf05070 */
[----:B------:R-:W-:-:S03]  /*2070*/  FFMA.FTZ R93, R0, R95, R94 ;  /* 0x0000005f005d7223 */ /* 0x000fc6000001005e */
[----:B------:R-:W-:Y:S01]  /*2080*/  UISETP.NE.AND.EX UP0, UPT, UR15, URZ, UPT, UP0 ;  /* 0x0000003f0f00728c */ /* 0x000fe2000bf05300 */
[----:B------:R-:W-:-:S04]  /*2090*/  FADD.FTZ R93, R100, -R93 ;  /* 0x8000005d645d7221 */ /* 0x000fc80000010000 */
[----:B------:R-:W-:Y:S01]  /*20a0*/  FMUL.FTZ R93, R6, R93 ;  /* 0x0000005d065d7220 */ /* 0x000fe20000410000 */
[----:B------:R-:W-:-:S13]  /*20b0*/  PLOP3.LUT P4, PT, PT, PT, UP0, 0x80, 0x0 ;  /* 0x000000000000781c */ /* 0x000fda0003f8f008 */
[----:B------:R-:W-:-:S05]  /*20c0*/  @P4 SHF.L.U32 R92, R72, 0x10, RZ ;  /* 0x00000010485c4819 */ /* 0x000fca00000006ff */
[----:B------:R-:W-:-:S07]  /*20d0*/  @P4 FADD.FTZ R93, R93, R92 ;  /* 0x0000005c5d5d4221 */ /* 0x000fce0000010000 */
.L_x_67:
[----:B------:R-:W-:Y:S05]  /*20e0*/  BSYNC B1 ;  /* 0x0000000000017941 */ /* 0x000fea0003800000 */
.L_x_65:
[----:B------:R-:W0:Y:S01]  /*20f0*/  @P3 LDC R92, c[0x0][0x29c] ;  /* 0x0000a700ff5c3b82 */ /* 0x000e220000000800 */
[----:B------:R-:W-:Y:S01]  /*2100*/  ISETP.NE.U32.AND P5, PT, RZ, UR10, PT ;  /* 0x0000000aff007c0c */ /* 0x000fe2000bfa5070 */
[----:B------:R-:W-:Y:S03]  /*2110*/  BSSY B1, `(.L_x_68) ;  /* 0x0000013000017945 */ /* 0x000fe60003800000 */
[----:B------:R-:W-:Y:S01]  /*2120*/  ISETP.NE.AND.EX P5, PT, RZ, UR11, PT, P5 ;  /* 0x0000000bff007c0c */ /* 0x000fe2000bfa5350 */
[----:B0-----:R-:W-:-:S12]  /*2130*/  @P3 FMUL.FTZ R92, R93, R92 ;  /* 0x0000005c5d5c3220 */ /* 0x001fd80000410000 */
[----:B------:R-:W-:Y:S02]  /*2140*/  @P5 F2FP.BF16.F32.PACK_AB R93, RZ, R93 ;  /* 0x0000005dff5d523e */ /* 0x000fe400000010ff */
[----:B------:R-:W-:Y:S02]  /*2150*/  @P3 F2FP.BF16.F32.PACK_AB R92, RZ, R92 ;  /* 0x0000005cff5c323e */ /* 0x000fe400000010ff */
[----:B------:R-:W-:Y:S02]  /*2160*/  @P5 PRMT R84, R93, 0x7610, R84 ;  /* 0x000076105d545816 */ /* 0x000fe40000000054 */
[----:B------:R-:W-:Y:S01]  /*2170*/  @P3 PRMT R88, R92, 0x7610, R88 ;  /* 0x000076105c583816 */ /* 0x000fe20000000058 */
[----:B------:R-:W-:Y:S06]  /*2180*/  @P2 BRA `(.L_x_69) ;  /* 0x0000000000142947 */ /* 0x000fec0003800000 */
[----:B------:R-:W-:Y:S01]  /*2190*/  HFMA2.MMA R93, -RZ, RZ, 0, 0 ;  /* 0x00000000ff5d7435 */ /* 0x000fe200000001ff */
[----:B------:R-:W-:Y:S10]  /*21a0*/  @!P4 BRA `(.L_x_70) ;  /* 0x000000000024c947 */ /* 0x000ff40003800000 */
[----:B------:R-:W-:-:S04]  /*21b0*/  PRMT R93, R72, 0x7632, R93 ;  /* 0x00007632485d7816 */ /* 0x000fc8000000005d */
[----:B------:R-:W-:Y:S01]  /*21c0*/  SHF.L.U32 R93, R93, 0x10, RZ ;  /* 0x000000105d5d7819 */ /* 0x000fe200000006ff */
[----:B------:R-:W-:Y:S06]  /*21d0*/  BRA `(.L_x_70) ;  /* 0x0000000000187947 */ /* 0x000fec0003800000 */
.L_x_69:
[----:B------:R-:W-:-:S04]  /*21e0*/  FFMA.FTZ R92, R106, R95, R94 ;  /* 0x0000005f6a5c7223 */ /* 0x000fc8000001005e */
[--C-:B------:R-:W-:Y:S01]  /*21f0*/  FADD.FTZ R93, R131, -R92.reuse ;  /* 0x8000005c835d7221 */ /* 0x100fe20000010000 */
[----:B------:R-:W-:-:S03]  /*2200*/  @P4 PRMT R92, R72, 0x7632, R92 ;  /* 0x00007632485c4816 */ /* 0x000fc6000000005c */
[----:B------:R-:W-:Y:S02]  /*2210*/  FMUL.FTZ R93, R6, R93 ;  /* 0x0000005d065d7220 */ /* 0x000fe40000410000 */
[----:B------:R-:W-:-:S04]  /*2220*/  @P4 IMAD.U32 R92, R92, 0x10000, RZ ;  /* 0x000100005c5c4824 */ /* 0x000fc800078e00ff */
[----:B------:R-:W-:-:S07]  /*2230*/  @P4 FADD.FTZ R93, R93, R92 ;  /* 0x0000005c5d5d4221 */ /* 0x000fce0000010000 */
.L_x_70:
[----:B------:R-:W-:Y:S05]  /*2240*/  BSYNC B1 ;  /* 0x0000000000017941 */ /* 0x000fea0003800000 */
.L_x_68:
[----:B------:R-:W0:Y:S01]  /*2250*/  @P3 LDC R92, c[0x0][0x29c] ;  /* 0x0000a700ff5c3b82 */ /* 0x000e220000000800 */
[----:B------:R-:W-:Y:S01]  /*2260*/  BSSY B1, `(.L_x_71) ;  /* 0x0000010000017945 */ /* 0x000fe20003800000 */
[----:B0-----:R-:W-:Y:S01]  /*2270*/  @P3 FMUL.FTZ R92, R93, R92 ;  /* 0x0000005c5d5c3220 */ /* 0x001fe20000410000 */
[----:B------:R-:W-:-:S04]  /*2280*/  @P5 F2FP.BF16.F32.PACK_AB R93, RZ, R93 ;  /* 0x0000005dff5d523e */ /* 0x000fc800000010ff */
[----:B------:R-:W-:Y:S02]  /*2290*/  @P3 F2FP.BF16.F32.PACK_AB R92, RZ, R92 ;  /* 0x0000005cff5c323e */ /* 0x000fe400000010ff */
[----:B------:R-:W-:Y:S02]  /*22a0*/  @P5 PRMT R84, R84, 0x5410, R93 ;  /* 0x0000541054545816 */ /* 0x000fe4000000005d */
[----:B------:R-:W-:Y:S01]  /*22b0*/  @P3 PRMT R88, R88, 0x5410, R92 ;  /* 0x0000541058583816 */ /* 0x000fe2000000005c */
[----:B------:R-:W-:Y:S06]  /*22c0*/  @P2 BRA `(.L_x_72) ;  /* 0x0000000000102947 */ /* 0x000fec0003800000 */
[----:B------:R-:W-:Y:S01]  /*22d0*/  MOV R93, RZ ;  /* 0x000000ff005d7202 */ /* 0x000fe20000000f00 */
[----:B------:R-:W-:Y:S06]  /*22e0*/  @!P4 BRA `(.L_x_73) ;  /* 0x00000000001cc947 */ /* 0x000fec0003800000 */
[----:B------:R-:W-:Y:S01]  /*22f0*/  SHF.L.U32 R93, R73, 0x10, RZ ;  /* 0x00000010495d7819 */ /* 0x000fe200000006ff */
[----:B------:R-:W-:Y:S06]  /*2300*/  BRA `(.L_x_73) ;  /* 0x0000000000147947 */ /* 0x000fec0003800000 */
.L_x_72:
[----:B------:R-:W-:Y:S01]  /*2310*/  FFMA.FTZ R93, R101, R95, R94 ;  /* 0x0000005f655d7223 */ /* 0x000fe2000001005e */
[----:B------:R-:W-:-:S03]  /*2320*/  @P4 SHF.L.U32 R92, R73, 0x10, RZ ;  /* 0x00000010495c4819 */ /* 0x000fc600000006ff */
[----:B------:R-:W-:-:S04]  /*2330*/  FADD.FTZ R93, R130, -R93 ;  /* 0x8000005d825d7221 */ /* 0x000fc80000010000 */
[----:B------:R-:W-:-:S04]  /*2340*/  FMUL.FTZ R93, R6, R93 ;  /* 0x0000005d065d7220 */ /* 0x000fc80000410000 */
[----:B------:R-:W-:-:S07]  /*2350*/  @P4 FADD.FTZ R93, R93, R92 ;  /* 0x0000005c5d5d4221 */ /* 0x000fce0000010000 */
.L_x_73:
[----:B------:R-:W-:Y:S05]  /*2360*/  BSYNC B1 ;  /* 0x0000000000017941 */ /* 0x000fea0003800000 */
.L_x_71:
        /* <DEDUP_REMOVED lines=8> */
[----:B------:R-:W-:Y:S01]  /*23f0*/  IMAD.MOV.U32 R93, RZ, RZ, RZ ;  /* 0x000000ffff5d7224 */ /* 0x000fe200078e00ff */
[----:B------:R-:W-:Y:S06]  /*2400*/  @!P4 BRA `(.L_x_76) ;  /* 0x000000000024c947 */ /* 0x000fec0003800000 */
[----:B------:R-:W-:-:S04]  /*2410*/  PRMT R93, R73, 0x7632, R93 ;  /* 0x00007632495d7816 */ /* 0x000fc8000000005d */
[----:B------:R-:W-:Y:S01]  /*2420*/  SHF.L.U32 R93, R93, 0x10, RZ ;  /* 0x000000105d5d7819 */ /* 0x000fe200000006ff */
[----:B------:R-:W-:Y:S06]  /*2430*/  BRA `(.L_x_76) ;  /* 0x0000000000187947 */ /* 0x000fec0003800000 */
.L_x_75:
[----:B------:R-:W-:-:S04]  /*2440*/  FFMA.FTZ R92, R107, R95, R94 ;  /* 0x0000005f6b5c7223 */ /* 0x000fc8000001005e */
[--C-:B------:R-:W-:Y:S01]  /*2450*/  FADD.FTZ R93, R129, -R92.reuse ;  /* 0x8000005c815d7221 */ /* 0x100fe20000010000 */
[----:B------:R-:W-:-:S03]  /*2460*/  @P4 PRMT R92, R73, 0x7632, R92 ;  /* 0x00007632495c4816 */ /* 0x000fc6000000005c */
[----:B------:R-:W-:Y:S01]  /*2470*/  FMUL.FTZ R93, R6, R93 ;  /* 0x0000005d065d7220 */ /* 0x000fe20000410000 */
[----:B------:R-:W-:-:S05]  /*2480*/  @P4 SHF.L.U32 R92, R92, 0x10, RZ ;  /* 0x000000105c5c4819 */ /* 0x000fca00000006ff */
[----:B------:R-:W-:-:S07]  /*2490*/  @P4 FADD.FTZ R93, R93, R92 ;  /* 0x0000005c5d5d4221 */ /* 0x000fce0000010000 */
.L_x_76:
[----:B------:R-:W-:Y:S05]  /*24a0*/  BSYNC B1 ;  /* 0x0000000000017941 */ /* 0x000fea0003800000 */
.L_x_74:
        /* <DEDUP_REMOVED lines=8> */
[----:B------:R-:W-:Y:S01]  /*2530*/  HFMA2.MMA R93, -RZ, RZ, 0, 0 ;  /* 0x00000000ff5d7435 */ /* 0x000fe200000001ff */
[----:B------:R-:W-:Y:S10]  /*2540*/  @!P4 BRA `(.L_x_79) ;  /* 0x00000000001cc947 */ /* 0x000ff40003800000 */
[----:B------:R-:W-:Y:S01]  /*2550*/  IMAD.U32 R93, R74, 0x10000, RZ ;  /* 0x000100004a5d7824 */ /* 0x000fe200078e00ff */
[----:B------:R-:W-:Y:S06]  /*2560*/  BRA `(.L_x_79) ;  /* 0x0000000000147947 */ /* 0x000fec0003800000 */
.L_x_78:
[----:B------:R-:W-:-:S04]  /*2570*/  FFMA.FTZ R92, R102, R95, R94 ;  /* 0x0000005f665c7223 */ /* 0x000fc8000001005e */
[----:B------:R-:W-:Y:S01]  /*2580*/  FADD.FTZ R93, R103, -R92 ;  /* 0x8000005c675d7221 */ /* 0x000fe20000010000 */
[----:B------:R-:W-:-:S03]  /*2590*/  @P4 SHF.L.U32 R92, R74, 0x10, RZ ;  /* 0x000000104a5c4819 */ /* 0x000fc600000006ff */
[----:B------:R-:W-:-:S04]  /*25a0*/  FMUL.FTZ R93, R6, R93 ;  /* 0x0000005d065d7220 */ /* 0x000fc80000410000 */
[----:B------:R-:W-:-:S07]  /*25b0*/  @P4 FADD.FTZ R93, R93, R92 ;  /* 0x0000005c5d5d4221 */ /* 0x000fce0000010000 */
.L_x_79:
[----:B------:R-:W-:Y:S05]  /*25c0*/  BSYNC B1 ;  /* 0x0000000000017941 */ /* 0x000fea0003800000 */
.L_x_77:
        /* <DEDUP_REMOVED lines=10> */
[----:B------:R-:W-:-:S04]  /*2670*/  PRMT R93, R74, 0x7632, R93 ;  /* 0x000076324a5d7816 */ /* 0x000fc8000000005d */
[----:B------:R-:W-:Y:S01]  /*2680*/  SHF.L.U32 R93, R93, 0x10, RZ ;  /* 0x000000105d5d7819 */ /* 0x000fe200000006ff */
[----:B------:R-:W-:Y:S06]  /*2690*/  BRA `(.L_x_82) ;  /* 0x0000000000187947 */ /* 0x000fec0003800000 */
.L_x_81:
[----:B------:R-:W-:-:S04]  /*26a0*/  FFMA.FTZ R92, R108, R95, R94 ;  /* 0x0000005f6c5c7223 */ /* 0x000fc8000001005e */
[--C-:B------:R-:W-:Y:S01]  /*26b0*/  FADD.FTZ R93, R109, -R92.reuse ;  /* 0x8000005c6d5d7221 */ /* 0x100fe20000010000 */
[----:B------:R-:W-:-:S03]  /*26c0*/  @P4 PRMT R92, R74, 0x7632, R92 ;  /* 0x000076324a5c4816 */ /* 0x000fc6000000005c */
[----:B------:R-:W-:Y:S02]  /*26d0*/  FMUL.FTZ R93, R6, R93 ;  /* 0x0000005d065d7220 */ /* 0x000fe40000410000 */
[----:B------:R-:W-:-:S04]  /*26e0*/  @P4 IMAD.U32 R92, R92, 0x10000, RZ ;  /* 0x000100005c5c4824 */ /* 0x000fc800078e00ff */
[----:B------:R-:W-:-:S07]  /*26f0*/  @P4 FADD.FTZ R93, R93, R92 ;  /* 0x0000005c5d5d4221 */ /* 0x000fce0000010000 */
.L_x_82:
[----:B------:R-:W-:Y:S05]  /*2700*/  BSYNC B1 ;  /* 0x0000000000017941 */ /* 0x000fea0003800000 */
.L_x_80:
        /* <DEDUP_REMOVED lines=10> */
[----:B------:R-:W-:Y:S01]  /*27b0*/  SHF.L.U32 R93, R75, 0x10, RZ ;  /* 0x000000104b5d7819 */ /* 0x000fe200000006ff */
[----:B------:R-:W-:Y:S06]  /*27c0*/  BRA `(.L_x_85) ;  /* 0x0000000000147947 */ /* 0x000fec0003800000 */
.L_x_84:
[----:B------:R-:W-:-:S04]  /*27d0*/  FFMA.FTZ R92, R104, R95, R94 ;  /* 0x0000005f685c7223 */ /* 0x000fc8000001005e */
[----:B------:R-:W-:Y:S01]  /*27e0*/  FADD.FTZ R93, R105, -R92 ;  /* 0x8000005c695d7221 */ /* 0x000fe20000010000 */
[----:B------:R-:W-:-:S03]  /*27f0*/  @P4 SHF.L.U32 R92, R75, 0x10, RZ ;  /* 0x000000104b5c4819 */ /* 0x000fc600000006ff */
[----:B------:R-:W-:-:S04]  /*2800*/  FMUL.FTZ R93, R6, R93 ;  /* 0x0000005d065d7220 */ /* 0x000fc80000410000 */
[----:B------:R-:W-:-:S07]  /*2810*/  @P4 FADD.FTZ R93, R93, R92 ;  /* 0x0000005c5d5d4221 */ /* 0x000fce0000010000 */
.L_x_85:
[----:B------:R-:W-:Y:S05]  /*2820*/  BSYNC B1 ;  /* 0x0000000000017941 */ /* 0x000fea0003800000 */
.L_x_83:
        /* <DEDUP_REMOVED lines=13> */
.L_x_87:
[----:B------:R-:W-:-:S04]  /*2900*/  FFMA.FTZ R92, R110, R95, R94 ;  /* 0x0000005f6e5c7223 */ /* 0x000fc8000001005e */
[--C-:B------:R-:W-:Y:S01]  /*2910*/  FADD.FTZ R93, R111, -R92.reuse ;  /* 0x8000005c6f5d7221 */ /* 0x100fe20000010000 */
[----:B------:R-:W-:-:S03]  /*2920*/  @P4 PRMT R92, R75, 0x7632, R92 ;  /* 0x000076324b5c4816 */ /* 0x000fc6000000005c */
[----:B------:R-:W-:Y:S01]  /*2930*/  FMUL.FTZ R97, R6, R93 ;  /* 0x0000005d06617220 */ /* 0x000fe20000410000 */
[----:B------:R-:W-:-:S05]  /*2940*/  @P4 SHF.L.U32 R92, R92, 0x10, RZ ;  /* 0x000000105c5c4819 */ /* 0x000fca00000006ff */
[----:B------:R-:W-:-:S07]  /*2950*/  @P4 FADD.FTZ R97, R97, R92 ;  /* 0x0000005c61614221 */ /* 0x000fce0000010000 */
.L_x_88:
[----:B------:R-:W-:Y:S05]  /*2960*/  BSYNC B1 ;  /* 0x0000000000017941 */ /* 0x000fea0003800000 */
.L_x_86:
[----:B------:R-:W0:Y:S01]  /*2970*/  @P5 LDC.64 R92, c[0x0][0x308] ;  /* 0x0000c200ff5c5b82 */ /* 0x000e220000000a00 */
[----:B------:R-:W-:-:S04]  /*2980*/  @P5 F2FP.BF16.F32.PACK_AB R98, RZ, R97 ;  /* 0x00000061ff62523e */ /* 0x000fc800000010ff */
[----:B------:R-:W-:-:S03]  /*2990*/  @P5 PRMT R87, R87, 0x5410, R98 ;  /* 0x0000541057575816 */ /* 0x000fc60000000062 */
[----:B------:R-:W1:Y:S01]  /*29a0*/  @P3 LDC R98, c[0x0][0x29c] ;  /* 0x0000a700ff623b82 */ /* 0x000e620000000800 */
[C---:B0-----:R-:W-:Y:S01]  /*29b0*/  @P5 IMAD.WIDE.U32 R92, R5.reuse, 0x10, R92 ;  /* 0x00000010055c5825 */ /* 0x041fe200078e005c */
[----:B------:R-:W-:-:S04]  /*29c0*/  IADD3 R5, R5, 0x80, RZ ;  /* 0x0000008005057810 */ /* 0x000fc80007ffe0ff */
[----:B------:R0:W-:Y:S01]  /*29d0*/  @P5 STG.E.128 desc[UR4][R92.64], R84 ;  /* 0x000000545c005986 */ /* 0x0001e2000c101d04 */
[----:B-1----:R-:W-:-:S05]  /*29e0*/  @P3 FMUL.FTZ R97, R97, R98 ;  /* 0x0000006261613220 */ /* 0x002fca0000410000 */
[----:B------:R-:W-:-:S04]  /*29f0*/  @P3 F2FP.BF16.F32.PACK_AB R97, RZ, R97 ;  /* 0x00000061ff61323e */ /* 0x000fc800000010ff */
[----:B------:R-:W-:Y:S01]  /*2a00*/  @P3 PRMT R91, R91, 0x5410, R97 ;  /* 0x000054105b5b3816 */ /* 0x000fe20000000061 */
[----:B0-----:R-:W0:Y:S02]  /*2a10*/  @P3 LDC.64 R92, c[0x0][0x2f8] ;  /* 0x0000be00ff5c3b82 */ /* 0x001e240000000a00 */
[----:B0-----:R-:W-:-:S04]  /*2a20*/  @P3 IMAD.WIDE.U32 R92, R96, 0x10, R92 ;  /* 0x00000010605c3825 */ /* 0x001fc800078e005c */
[----:B------:R-:W-:Y:S01]  /*2a30*/  VIADD R96, R96, 0x80 ;  /* 0x0000008060607836 */ /* 0x000fe20000000000 */
[----:B------:R0:W-:Y:S06]  /*2a40*/  @P3 STG.E.128 desc[UR4][R92.64], R88 ;  /* 0x000000585c003986 */ /* 0x0001ec000c101d04 */
.L_x_64:
[----:B------:R-:W-:Y:S05]  /*2a50*/  BSYNC B0 ;  /* 0x0000000000007941 */ /* 0x000fea0003800000 */
.L_x_63:
[----:B------:R-:W-:Y:S04]  /*2a60*/  BSSY B0, `(.L_x_89) ;  /* 0x00000aa000007945 */ /* 0x000fe80003800000 */
[----:B------:R-:W-:Y:S05]  /*2a70*/  @!P1 BRA `(.L_x_90) ;  /* 0x0000000800a09947 */ /* 0x000fea0003800000 */
[----:B------:R-:W-:Y:S04]  /*2a80*/  BSSY B1, `(.L_x_91) ;  /* 0x0000011000017945 */ /* 0x000fe80003800000 */
[----:B------:R-:W-:Y:S05]  /*2a90*/  @P2 BRA `(.L_x_92) ;  /* 0x00000000001c2947 */ /* 0x000fea0003800000 */
[----:B------:R-:W-:Y:S01]  /*2aa0*/  UISETP.NE.U32.AND UP0, UPT, UR14, URZ, UPT ;  /* 0x0000003f0e00728c */ /* 0x000fe2000bf05070 */
[----:B0-----:R-:W-:-:S03]  /*2ab0*/  MOV R93, RZ ;  /* 0x000000ff005d7202 */ /* 0x001fc60000000f00 */
[----:B------:R-:W-:-:S06]  /*2ac0*/  UISETP.NE.AND.EX UP0, UPT, UR15, URZ, UPT, UP0 ;  /* 0x0000003f0f00728c */ /* 0x000fcc000bf05300 */
[----:B------:R-:W-:-:S13]  /*2ad0*/  PLOP3.LUT P4, PT, PT, PT, UP0, 0x80, 0x0 ;  /* 0x000000000000781c */ /* 0x000fda0003f8f008 */
[----:B------:R-:W-:Y:S05]  /*2ae0*/  @!P4 BRA `(.L_x_93) ;  /* 0x000000000028c947 */ /* 0x000fea0003800000 */
[----:B------:R-:W-:Y:S01]  /*2af0*/  SHF.L.U32 R93, R76, 0x10, RZ ;  /* 0x000000104c5d7819 */ /* 0x000fe200000006ff */
[----:B------:R-:W-:Y:S06]  /*2b00*/  BRA `(.L_x_93) ;  /* 0x0000000000207947 */ /* 0x000fec0003800000 */
.L_x_92:
[----:B------:R-:W-:Y:S01]  /*2b10*/  UISETP.NE.U32.AND UP0, UPT, UR14, URZ, UPT ;  /* 0x0000003f0e00728c */ /* 0x000fe2000bf05070 */
[----:B0-----:R-:W-:-:S03]  /*2b20*/  FFMA.FTZ R93, R7, R95, R94 ;  /* 0x0000005f075d7223 */ /* 0x001fc6000001005e */
[----:B------:R-:W-:Y:S01]  /*2b30*/  UISETP.NE.AND.EX UP0, UPT, UR15, URZ, UPT, UP0 ;  /* 0x0000003f0f00728c */ /* 0x000fe2000bf05300 */
[----:B------:R-:W-:-:S04]  /*2b40*/  FADD.FTZ R93, R8, -R93 ;  /* 0x8000005d085d7221 */ /* 0x000fc80000010000 */
[----:B------:R-:W-:Y:S01]  /*2b50*/  FMUL.FTZ R93, R6, R93 ;  /* 0x0000005d065d7220 */ /* 0x000fe20000410000 */
[----:B------:R-:W-:-:S13]  /*2b60*/  PLOP3.LUT P4, PT, PT, PT, UP0, 0x80, 0x0 ;  /* 0x000000000000781c */ /* 0x000fda0003f8f008 */
[----:B------:R-:W-:-:S05]  /*2b70*/  @P4 SHF.L.U32 R92, R76, 0x10, RZ ;  /* 0x000000104c5c4819 */ /* 0x000fca00000006ff */
[----:B------:R-:W-:-:S07]  /*2b80*/  @P4 FADD.FTZ R93, R93, R92 ;  /* 0x0000005c5d5d4221 */ /* 0x000fce0000010000 */
.L_x_93:
[----:B------:R-:W-:Y:S05]  /*2b90*/  BSYNC B1 ;  /* 0x0000000000017941 */ /* 0x000fea0003800000 */
.L_x_91:
        /* <DEDUP_REMOVED lines=15> */
.L_x_95:
[----:B------:R-:W-:Y:S01]  /*2c90*/  FFMA.FTZ R93, R15, R95, R94 ;  /* 0x0000005f0f5d7223 */ /* 0x000fe2000001005e */
[----:B------:R-:W-:-:S03]  /*2ca0*/  @P4 PRMT R92, R76, 0x7632, R92 ;  /* 0x000076324c5c4816 */ /* 0x000fc6000000005c */
[----:B------:R-:W-:Y:S01]  /*2cb0*/  FADD.FTZ R93, R16, -R93 ;  /* 0x8000005d105d7221 */ /* 0x000fe20000010000 */
[----:B------:R-:W-:-:S03]  /*2cc0*/  @P4 SHF.L.U32 R92, R92, 0x10, RZ ;  /* 0x000000105c5c4819 */ /* 0x000fc600000006ff */
[----:B------:R-:W-:-:S04]  /*2cd0*/  FMUL.FTZ R93, R6, R93 ;  /* 0x0000005d065d7220 */ /* 0x000fc80000410000 */
[----:B------:R-:W-:-:S07]  /*2ce0*/  @P4 FADD.FTZ R93, R93, R92 ;  /* 0x0000005c5d5d4221 */ /* 0x000fce0000010000 */
.L_x_96:
[----:B------:R-:W-:Y:S05]  /*2cf0*/  BSYNC B1 ;  /* 0x0000000000017941 */ /* 0x000fea0003800000 */
.L_x_94:
        /* <DEDUP_REMOVED lines=12> */
.L_x_98:
[----:B------:R-:W-:-:S04]  /*2dc0*/  FFMA.FTZ R92, R9, R95, R94 ;  /* 0x0000005f095c7223 */ /* 0x000fc8000001005e */
[----:B------:R-:W-:Y:S01]  /*2dd0*/  FADD.FTZ R93, R11, -R92 ;  /* 0x8000005c0b5d7221 */ /* 0x000fe20000010000 */
[----:B------:R-:W-:-:S03]  /*2de0*/  @P4 SHF.L.U32 R92, R77, 0x10, RZ ;  /* 0x000000104d5c4819 */ /* 0x000fc600000006ff */
[----:B------:R-:W-:-:S04]  /*2df0*/  FMUL.FTZ R93, R6, R93 ;  /* 0x0000005d065d7220 */ /* 0x000fc80000410000 */
[----:B------:R-:W-:-:S07]  /*2e00*/  @P4 FADD.FTZ R93, R93, R92 ;  /* 0x0000005c5d5d4221 */ /* 0x000fce0000010000 */
.L_x_99:
[----:B------:R-:W-:Y:S05]  /*2e10*/  BSYNC B1 ;  /* 0x0000000000017941 */ /* 0x000fea0003800000 */
.L_x_97:
        /* <DEDUP_REMOVED lines=13> */
.L_x_101:
[----:B------:R-:W-:Y:S01]  /*2ef0*/  FFMA.FTZ R93, R17, R95, R94 ;  /* 0x0000005f115d7223 */ /* 0x000fe2000001005e */
[----:B------:R-:W-:-:S03]  /*2f00*/  @P4 PRMT R92, R77, 0x7632, R92 ;  /* 0x000076324d5c4816 */ /* 0x000fc6000000005c */
[----:B------:R-:W-:Y:S02]  /*2f10*/  FADD.FTZ R93, R18, -R93 ;  /* 0x8000005d125d7221 */ /* 0x000fe40000010000 */
[----:B------:R-:W-:Y:S02]  /*2f20*/  @P4 IMAD.U32 R92, R92, 0x10000, RZ ;  /* 0x000100005c5c4824 */ /* 0x000fe400078e00ff */
[----:B------:R-:W-:-:S04]  /*2f30*/  FMUL.FTZ R93, R6, R93 ;  /* 0x0000005d065d7220 */ /* 0x000fc80000410000 */
[----:B------:R-:W-:-:S07]  /*2f40*/  @P4 FADD.FTZ R93, R93, R92 ;  /* 0x0000005c5d5d4221 */ /* 0x000fce0000010000 */
.L_x_102:
[----:B------:R-:W-:Y:S05]  /*2f50*/  BSYNC B1 ;  /* 0x0000000000017941 */ /* 0x000fea0003800000 */
.L_x_100:
        /* <DEDUP_REMOVED lines=12> */
.L_x_104:
[----:B------:R-:W-:Y:S01]  /*3020*/  FFMA.FTZ R93, R10, R95, R94 ;  /* 0x0000005f0a5d7223 */ /* 0x000fe2000001005e */
[----:B------:R-:W-:-:S03]  /*3030*/  @P4 SHF.L.U32 R92, R78, 0x10, RZ ;  /* 0x000000104e5c4819 */ /* 0x000fc600000006ff */
[----:B------:R-:W-:-:S04]  /*3040*/  FADD.FTZ R93, R12, -R93 ;  /* 0x8000005d0c5d7221 */ /* 0x000fc80000010000 */
[----:B------:R-:W-:-:S04]  /*3050*/  FMUL.FTZ R93, R6, R93 ;  /* 0x0000005d065d7220 */ /* 0x000fc80000410000 */
[----:B------:R-:W-:-:S07]  /*3060*/  @P4 FADD.FTZ R93, R93, R92 ;  /* 0x0000005c5d5d4221 */ /* 0x000fce0000010000 */
.L_x_105:
[----:B------:R-:W-:Y:S05]  /*3070*/  BSYNC B1 ;  /* 0x0000000000017941 */ /* 0x000fea0003800000 */
.L_x_103:
        /* <DEDUP_REMOVED lines=13> */
.L_x_107:
[----:B------:R-:W-:Y:S01]  /*3150*/  FFMA.FTZ R93, R19, R95, R94 ;  /* 0x0000005f135d7223 */ /* 0x000fe2000001005e */
[----:B------:R-:W-:-:S03]  /*3160*/  @P4 PRMT R92, R78, 0x7632, R92 ;  /* 0x000076324e5c4816 */ /* 0x000fc6000000005c */
[----:B------:R-:W-:Y:S01]  /*3170*/  FADD.FTZ R93, R20, -R93 ;  /* 0x8000005d145d7221 */ /* 0x000fe20000010000 */
[----:B------:R-:W-:-:S03]  /*3180*/  @P4 SHF.L.U32 R92, R92, 0x10, RZ ;  /* 0x000000105c5c4819 */ /* 0x000fc600000006ff */
[----:B------:R-:W-:-:S04]  /*3190*/  FMUL.FTZ R93, R6, R93 ;  /* 0x0000005d065d7220 */ /* 0x000fc80000410000 */
[----:B------:R-:W-:-:S07]  /*31a0*/  @P4 FADD.FTZ R93, R93, R92 ;  /* 0x0000005c5d5d4221 */ /* 0x000fce0000010000 */
.L_x_108:
[----:B------:R-:W-:Y:S05]  /*31b0*/  BSYNC B1 ;  /* 0x0000000000017941 */ /* 0x000fea0003800000 */
.L_x_106:
        /* <DEDUP_REMOVED lines=10> */
[----:B------:R-:W-:Y:S01]  /*3260*/  IMAD.U32 R93, R79, 0x10000, RZ ;  /* 0x000100004f5d7824 */ /* 0x000fe200078e00ff */
[----:B------:R-:W-:Y:S06]  /*3270*/  BRA `(.L_x_111) ;  /* 0x0000000000147947 */ /* 0x000fec0003800000 */
.L_x_110:
[----:B------:R-:W-:Y:S01]  /*3280*/  FFMA.FTZ R93, R13, R95, R94 ;  /* 0x0000005f0d5d7223 */ /* 0x000fe2000001005e */
[----:B------:R-:W-:-:S03]  /*3290*/  @P4 SHF.L.U32 R92, R79, 0x10, RZ ;  /* 0x000000104f5c4819 */ /* 0x000fc600000006ff */
[----:B------:R-:W-:-:S04]  /*32a0*/  FADD.FTZ R93, R14, -R93 ;  /* 0x8000005d0e5d7221 */ /* 0x000fc80000010000 */
[----:B------:R-:W-:-:S04]  /*32b0*/  FMUL.FTZ R93, R6, R93 ;  /* 0x0000005d065d7220 */ /* 0x000fc80000410000 */
[----:B------:R-:W-:-:S07]  /*32c0*/  @P4 FADD.FTZ R93, R93, R92 ;  /* 0x0000005c5d5d4221 */ /* 0x000fce0000010000 */
.L_x_111:
[----:B------:R-:W-:Y:S05]  /*32d0*/  BSYNC B1 ;  /* 0x0000000000017941 */ /* 0x000fea0003800000 */
.L_x_109:
        /* <DEDUP_REMOVED lines=13> */
.L_x_113:
[----:B------:R-:W-:Y:S01]  /*33b0*/  FFMA.FTZ R93, R21, R95, R94 ;  /* 0x0000005f155d7223 */ /* 0x000fe2000001005e */
[----:B------:R-:W-:-:S03]  /*33c0*/  @P4 PRMT R92, R79, 0x7632, R92 ;  /* 0x000076324f5c4816 */ /* 0x000fc6000000005c */
[----:B------:R-:W-:Y:S02]  /*33d0*/  FADD.FTZ R93, R22, -R93 ;  /* 0x8000005d165d7221 */ /* 0x000fe40000010000 */
[----:B------:R-:W-:Y:S02]  /*33e0*/  @P4 IMAD.U32 R92, R92, 0x10000, RZ ;  /* 0x000100005c5c4824 */ /* 0x000fe400078e00ff */
[----:B------:R-:W-:-:S04]  /*33f0*/  FMUL.FTZ R97, R6, R93 ;  /* 0x0000005d06617220 */ /* 0x000fc80000410000 */
[----:B------:R-:W-:-:S07]  /*3400*/  @P4 FADD.FTZ R97, R97, R92 ;  /* 0x0000005c61614221 */ /* 0x000fce0000010000 */
.L_x_114:
[----:B------:R-:W-:Y:S05]  /*3410*/  BSYNC B1 ;  /* 0x0000000000017941 */ /* 0x000fea0003800000 */
.L_x_112:
        /* <DEDUP_REMOVED lines=11> */
[C---:B0-----:R-:W-:Y:S01]  /*34d0*/  @P3 IMAD.WIDE.U32 R92, R96.reuse, 0x10, R92 ;  /* 0x00000010605c3825 */ /* 0x041fe200078e005c */
[----:B------:R-:W-:-:S04]  /*34e0*/  IADD3 R96, R96, 0x80, RZ ;  /* 0x0000008060607810 */ /* 0x000fc80007ffe0ff */
[----:B------:R1:W-:Y:S03]  /*34f0*/  @P3 STG.E.128 desc[UR4][R92.64], R88 ;  /* 0x000000585c003986 */ /* 0x0003e6000c101d04 */
.L_x_90:
[----:B------:R-:W-:Y:S05]  /*3500*/  BSYNC B0 ;  /* 0x0000000000007941 */ /* 0x000fea0003800000 */
.L_x_89:
[----:B------:R-:W-:Y:S01]  /*3510*/  ISETP.NE.AND P4, PT, R133, RZ, PT ;  /* 0x000000ff8500720c */ /* 0x000fe20003f85270 */
[----:B------:R-:W-:-:S12]  /*3520*/  BSSY B0, `(.L_x_115) ;  /* 0x00000a8000007945 */ /* 0x000fd80003800000 */
[----:B------:R-:W-:Y:S05]  /*3530*/  @!P4 BRA `(.L_x_116) ;  /* 0x000000080098c947 */ /* 0x000fea0003800000 */
[----:B------:R-:W-:Y:S04]  /*3540*/  BSSY B1, `(.L_x_117) ;  /* 0x0000011000017945 */ /* 0x000fe80003800000 */
[----:B------:R-:W-:Y:S05]  /*3550*/  @P2 BRA `(.L_x_118) ;  /* 0x00000000001c2947 */ /* 0x000fea0003800000 */
[----:B------:R-:W-:Y:S01]  /*3560*/  UISETP.NE.U32.AND UP0, UPT, UR14, URZ, UPT ;  /* 0x0000003f0e00728c */ /* 0x000fe2000bf05070 */
[----:B01----:R-:W-:-:S03]  /*3570*/  MOV R93, RZ ;  /* 0x000000ff005d7202 */ /* 0x003fc60000000f00 */
[----:B------:R-:W-:-:S06]  /*3580*/  UISETP.NE.AND.EX UP0, UPT, UR15, URZ, UPT, UP0 ;  /* 0x0000003f0f00728c */ /* 0x000fcc000bf05300 */
[----:B------:R-:W-:-:S13]  /*3590*/  PLOP3.LUT P4, PT, PT, PT, UP0, 0x80, 0x0 ;  /* 0x000000000000781c */ /* 0x000fda0003f8f008 */
[----:B------:R-:W-:Y:S05]  /*35a0*/  @!P4 BRA `(.L_x_119) ;  /* 0x000000000028c947 */ /* 0x000fea0003800000 */
[----:B------:R-:W-:Y:S01]  /*35b0*/  IMAD.U32 R93, R80, 0x10000, RZ ;  /* 0x00010000505d7824 */ /* 0x000fe200078e00ff */
[----:B------:R-:W-:Y:S06]  /*35c0*/  BRA `(.L_x_119) ;  /* 0x0000000000207947 */ /* 0x000fec0003800000 */
.L_x_118:
[----:B------:R-:W-:Y:S01]  /*35d0*/  UISETP.NE.U32.AND UP0, UPT, UR14, URZ, UPT ;  /* 0x0000003f0e00728c */ /* 0x000fe2000bf05070 */
[----:B01----:R-:W-:-:S03]  /*35e0*/  FFMA.FTZ R93, R23, R95, R94 ;  /* 0x0000005f175d7223 */ /* 0x003fc6000001005e */
[----:B------:R-:W-:Y:S01]  /*35f0*/  UISETP.NE.AND.EX UP0, UPT, UR15, URZ, UPT, UP0 ;  /* 0x0000003f0f00728c */ /* 0x000fe2000bf05300 */
[----:B------:R-:W-:-:S04]  /*3600*/  FADD.FTZ R93, R112, -R93 ;  /* 0x8000005d705d7221 */ /* 0x000fc80000010000 */
[----:B------:R-:W-:Y:S01]  /*3610*/  FMUL.FTZ R93, R6, R93 ;  /* 0x0000005d065d7220 */ /* 0x000fe20000410000 */
[----:B------:R-:W-:-:S13]  /*3620*/  PLOP3.LUT P4, PT, PT, PT, UP0, 0x80, 0x0 ;  /* 0x000000000000781c */ /* 0x000fda0003f8f008 */
[----:B------:R-:W-:-:S05]  /*3630*/  @P4 SHF.L.U32 R92, R80, 0x10, RZ ;  /* 0x00000010505c4819 */ /* 0x000fca00000006ff */
[----:B------:R-:W-:-:S07]  /*3640*/  @P4 FADD.FTZ R93, R93, R92 ;  /* 0x0000005c5d5d4221 */ /* 0x000fce0000010000 */
.L_x_119:
[----:B------:R-:W-:Y:S05]  /*3650*/  BSYNC B1 ;  /* 0x0000000000017941 */ /* 0x000fea0003800000 */
.L_x_117:
        /* <DEDUP_REMOVED lines=15> */
.L_x_121:
[----:B------:R-:W-:Y:S01]  /*3750*/  FFMA.FTZ R93, R118, R95, R94 ;  /* 0x0000005f765d7223 */ /* 0x000fe2000001005e */
[----:B------:R-:W-:-:S03]  /*3760*/  @P4 PRMT R92, R80, 0x7632, R92 ;  /* 0x00007632505c4816 */ /* 0x000fc6000000005c */
[----:B------:R-:W-:Y:S02]  /*3770*/  FADD.FTZ R93, R122, -R93 ;  /* 0x8000005d7a5d7221 */ /* 0x000fe40000010000 */
[----:B------:R-:W-:Y:S02]  /*3780*/  @P4 IMAD.U32 R92, R92, 0x10000, RZ ;  /* 0x000100005c5c4824 */ /* 0x000fe400078e00ff */
[----:B------:R-:W-:-:S04]  /*3790*/  FMUL.FTZ R93, R6, R93 ;  /* 0x0000005d065d7220 */ /* 0x000fc80000410000 */
[----:B------:R-:W-:-:S07]  /*37a0*/  @P4 FADD.FTZ R93, R93, R92 ;  /* 0x0000005c5d5d4221 */ /* 0x000fce0000010000 */
.L_x_122:
[----:B------:R-:W-:Y:S05]  /*37b0*/  BSYNC B1 ;  /* 0x0000000000017941 */ /* 0x000fea0003800000 */
.L_x_120:
        /* <DEDUP_REMOVED lines=12> */
.L_x_124:
[----:B------:R-:W-:-:S04]  /*3880*/  FFMA.FTZ R92, R113, R95, R94 ;  /* 0x0000005f715c7223 */ /* 0x000fc8000001005e */
[----:B------:R-:W-:Y:S01]  /*3890*/  FADD.FTZ R93, R115, -R92 ;  /* 0x8000005c735d7221 */ /* 0x000fe20000010000 */
[----:B------:R-:W-:-:S03]  /*38a0*/  @P4 SHF.L.U32 R92, R81, 0x10, RZ ;  /* 0x00000010515c4819 */ /* 0x000fc600000006ff */
[----:B------:R-:W-:-:S04]  /*38b0*/  FMUL.FTZ R93, R6, R93 ;  /* 0x0000005d065d7220 */ /* 0x000fc80000410000 */
[----:B------:R-:W-:-:S07]  /*38c0*/  @P4 FADD.FTZ R93, R93, R92 ;  /* 0x0000005c5d5d4221 */ /* 0x000fce0000010000 */
.L_x_125:
[----:B------:R-:W-:Y:S05]  /*38d0*/  BSYNC B1 ;  /* 0x0000000000017941 */ /* 0x000fea0003800000 */
.L_x_123:
        /* <DEDUP_REMOVED lines=13> */
.L_x_127:
[----:B------:R-:W-:Y:S01]  /*39b0*/  FFMA.FTZ R93, R123, R95, R94 ;  /* 0x0000005f7b5d7223 */ /* 0x000fe2000001005e */
[----:B------:R-:W-:-:S03]  /*39c0*/  @P4 PRMT R92, R81, 0x7632, R92 ;  /* 0x00007632515c4816 */ /* 0x000fc6000000005c */
[----:B------:R-:W-:Y:S01]  /*39d0*/  FADD.FTZ R93, R124, -R93 ;  /* 0x8000005d7c5d7221 */ /* 0x000fe20000010000 */
[----:B------:R-:W-:-:S03]  /*39e0*/  @P4 SHF.L.U32 R92, R92, 0x10, RZ ;  /* 0x000000105c5c4819 */ /* 0x000fc600000006ff */
[----:B------:R-:W-:-:S04]  /*39f0*/  FMUL.FTZ R93, R6, R93 ;  /* 0x0000005d065d7220 */ /* 0x000fc80000410000 */
[----:B------:R-:W-:-:S07]  /*3a00*/  @P4 FADD.FTZ R93, R93, R92 ;  /* 0x0000005c5d5d4221 */ /* 0x000fce0000010000 */
.L_x_128:
[----:B------:R-:W-:Y:S05]  /*3a10*/  BSYNC B1 ;  /* 0x0000000000017941 */ /* 0x000fea0003800000 */
.L_x_126:
        /* <DEDUP_REMOVED lines=12> */
.L_x_130:
[----:B------:R-:W-:Y:S01]  /*3ae0*/  FFMA.FTZ R93, R114, R95, R94 ;  /* 0x0000005f725d7223 */ /* 0x000fe2000001005e */
[----:B------:R-:W-:-:S03]  /*3af0*/  @P4 SHF.L.U32 R92, R82, 0x10, RZ ;  /* 0x00000010525c4819 */ /* 0x000fc600000006ff */
[----:B------:R-:W-:-:S04]  /*3b00*/  FADD.FTZ R93, R116, -R93 ;  /* 0x8000005d745d7221 */ /* 0x000fc80000010000 */
[----:B------:R-:W-:-:S04]  /*3b10*/  FMUL.FTZ R93, R6, R93 ;  /* 0x0000005d065d7220 */ /* 0x000fc80000410000 */
[----:B------:R-:W-:-:S07]  /*3b20*/  @P4 FADD.FTZ R93, R93, R92 ;  /* 0x0000005c5d5d4221 */ /* 0x000fce0000010000 */
.L_x_131:
[----:B------:R-:W-:Y:S05]  /*3b30*/  BSYNC B1 ;  /* 0x0000000000017941 */ /* 0x000fea0003800000 */
.L_x_129:
        /* <DEDUP_REMOVED lines=13> */
.L_x_133:
[----:B------:R-:W-:Y:S01]  /*3c10*/  FFMA.FTZ R93, R125, R95, R94 ;  /* 0x0000005f7d5d7223 */ /* 0x000fe2000001005e */
[----:B------:R-:W-:-:S03]  /*3c20*/  @P4 PRMT R92, R82, 0x7632, R92 ;  /* 0x00007632525c4816 */ /* 0x000fc6000000005c */
[----:B------:R-:W-:Y:S02]  /*3c30*/  FADD.FTZ R93, R126, -R93 ;  /* 0x8000005d7e5d7221 */ /* 0x000fe40000010000 */
[----:B------:R-:W-:Y:S02]  /*3c40*/  @P4 IMAD.U32 R92, R92, 0x10000, RZ ;  /* 0x000100005c5c4824 */ /* 0x000fe400078e00ff */
[----:B------:R-:W-:-:S04]  /*3c50*/  FMUL.FTZ R93, R6, R93 ;  /* 0x0000005d065d7220 */ /* 0x000fc80000410000 */
[----:B------:R-:W-:-:S07]  /*3c60*/  @P4 FADD.FTZ R93, R93, R92 ;  /* 0x0000005c5d5d4221 */ /* 0x000fce0000010000 */
.L_x_134:
[----:B------:R-:W-:Y:S05]  /*3c70*/  BSYNC B1 ;  /* 0x0000000000017941 */ /* 0x000fea0003800000 */
.L_x_132:
        /* <DEDUP_REMOVED lines=12> */
.L_x_136:
[----:B------:R-:W-:-:S04]  /*3d40*/  FFMA.FTZ R92, R117, R95, R94 ;  /* 0x0000005f755c7223 */ /* 0x000fc8000001005e */
[----:B------:R-:W-:Y:S01]  /*3d50*/  FADD.FTZ R93, R119, -R92 ;  /* 0x8000005c775d7221 */ /* 0x000fe20000010000 */
[----:B------:R-:W-:-:S03]  /*3d60*/  @P4 SHF.L.U32 R92, R83, 0x10, RZ ;  /* 0x00000010535c4819 */ /* 0x000fc600000006ff */
[----:B------:R-:W-:-:S04]  /*3d70*/  FMUL.FTZ R93, R6, R93 ;  /* 0x0000005d065d7220 */ /* 0x000fc80000410000 */
[----:B------:R-:W-:-:S07]  /*3d80*/  @P4 FADD.FTZ R93, R93, R92 ;  /* 0x0000005c5d5d4221 */ /* 0x000fce0000010000 */
.L_x_137:
[----:B------:R-:W-:Y:S05]  /*3d90*/  BSYNC B1 ;  /* 0x0000000000017941 */ /* 0x000fea0003800000 */
.L_x_135:
        /* <DEDUP_REMOVED lines=13> */
.L_x_139:
[----:B------:R-:W-:Y:S01]  /*3e70*/  FFMA.FTZ R95, R127, R95, R94 ;  /* 0x0000005f7f5f7223 */ /* 0x000fe2000001005e */
[----:B------:R-:W-:-:S03]  /*3e80*/  @P4 PRMT R92, R83, 0x7632, R92 ;  /* 0x00007632535c4816 */ /* 0x000fc6000000005c */
[----:B------:R-:W-:Y:S01]  /*3e90*/  FADD.FTZ R95, R128, -R95 ;  /* 0x8000005f805f7221 */ /* 0x000fe20000010000 */
[----:B------:R-:W-:-:S03]  /*3ea0*/  @P4 SHF.L.U32 R93, R92, 0x10, RZ ;  /* 0x000000105c5d4819 */ /* 0x000fc600000006ff */
[----:B------:R-:W-:-:S04]  /*3eb0*/  FMUL.FTZ R6, R6, R95 ;  /* 0x0000005f06067220 */ /* 0x000fc80000410000 */
[----:B------:R-:W-:-:S07]  /*3ec0*/  @P4 FADD.FTZ R6, R6, R93 ;  /* 0x0000005d06064221 */ /* 0x000fce0000010000 */
.L_x_140:
[----:B------:R-:W-:Y:S05]  /*3ed0*/  BSYNC B1 ;  /* 0x0000000000017941 */ /* 0x000fea0003800000 */
.L_x_138:
[----:B------:R-:W0:Y:S08]  /*3ee0*/  @P3 LDC R97, c[0x0][0x29c] ;  /* 0x0000a700ff613b82 */ /* 0x000e300000000800 */
[----:B------:R-:W1:Y:S08]  /*3ef0*/  @P5 LDC.64 R94, c[0x0][0x308] ;  /* 0x0000c200ff5e5b82 */ /* 0x000e700000000a00 */
[----:B------:R-:W2:Y:S01]  /*3f00*/  @P3 LDC.64 R92, c[0x0][0x2f8] ;  /* 0x0000be00ff5c3b82 */ /* 0x000ea20000000a00 */
[----:B0-----:R-:W-:Y:S01]  /*3f10*/  @P3 FMUL.FTZ R97, R6, R97 ;  /* 0x0000006106613220 */ /* 0x001fe20000410000 */
[----:B------:R-:W-:-:S04]  /*3f20*/  @P5 F2FP.BF16.F32.PACK_AB R6, RZ, R6 ;  /* 0x00000006ff06523e */ /* 0x000fc800000010ff */
[----:B------:R-:W-:Y:S02]  /*3f30*/  @P3 F2FP.BF16.F32.PACK_AB R97, RZ, R97 ;  /* 0x00000061ff61323e */ /* 0x000fe400000010ff */
[----:B------:R-:W-:Y:S01]  /*3f40*/  @P5 PRMT R87, R87, 0x5410, R6 ;  /* 0x0000541057575816 */ /* 0x000fe20000000006 */
[----:B-1----:R-:W-:Y:S01]  /*3f50*/  @P5 IMAD.WIDE.U32 R94, R5, 0x10, R94 ;  /* 0x00000010055e5825 */ /* 0x002fe200078e005e */
[----:B------:R-:W-:-:S04]  /*3f60*/  @P3 PRMT R91, R91, 0x5410, R97 ;  /* 0x000054105b5b3816 */ /* 0x000fc80000000061 */
[----:B------:R3:W-:Y:S01]  /*3f70*/  @P5 STG.E.128 desc[UR4][R94.64], R84 ;  /* 0x000000545e005986 */ /* 0x0007e2000c101d04 */
[----:B--2---:R-:W-:-:S05]  /*3f80*/  @P3 IMAD.WIDE.U32 R92, R96, 0x10, R92 ;  /* 0x00000010605c3825 */ /* 0x004fca00078e005c */
[----:B------:R3:W-:Y:S02]  /*3f90*/  @P3 STG.E.128 desc[UR4][R92.64], R88 ;  /* 0x000000585c003986 */ /* 0x0007e4000c101d04 */
.L_x_116:
[----:B------:R-:W-:Y:S05]  /*3fa0*/  BSYNC B0 ;  /* 0x0000000000007941 */ /* 0x000fea0003800000 */
.L_x_115:
[----:B------:R-:W-:Y:S02]  /*3fb0*/  IADD3 R4, R4, UR12, RZ ;  /* 0x0000000c04047c10 */ /* 0x000fe4000fffe0ff */
[----:B------:R-:W-:Y:S02]  /*3fc0*/  ISETP.NE.AND P3, PT, R120, RZ, PT ;  /* 0x000000ff7800720c */ /* 0x000fe40003f65270 */
[----:B------:R-:W-:Y:S02]  /*3fd0*/  ISETP.GE.AND P2, PT, R4, UR13, PT ;  /* 0x0000000d04007c0c */ /* 0x000fe4000bf46270 */
[----:B------:R-:W-:-:S11]  /*3fe0*/  SEL R136, RZ, 0x1, P3 ;  /* 0x00000001ff887807 */ /* 0x000fd60001800000 */
[----:B------:R-:W-:Y:S05]  /*3ff0*/  @!P2 BRA `(.L_x_141) ;  /* 0xffffffc400a0a947 */ /* 0x000fea000383ffff */
.L_x_48:
[----:B------:R-:W2:Y:S01]  /*4000*/  S2R R0, SR_TID.X ;  /* 0x0000000000007919 */ /* 0x000ea20000002100 */
[----:B------:R-:W2:Y:S01]  /*4010*/  S2UR UR6, SR_CTAID.X ;  /* 0x00000000000679c3 */ /* 0x000ea20000002500 */
[----:B------:R-:W-:Y:S01]  /*4020*/  BSSY B0, `(.L_x_142) ;  /* 0x000000e000007945 */ /* 0x000fe20003800000 */
[----:B--2--5:R-:W-:-:S05]  /*4030*/  LEA.HI R5, R0, UR6, RZ, 0x19 ;  /* 0x0000000600057c11 */ /* 0x024fca000f8fc8ff */
[----:B------:R-:W-:-:S05]  /*4040*/  IMAD R2, R5, R2, RZ ;  /* 0x0000000205027224 */ /* 0x000fca00078e02ff */
[----:B------:R-:W-:Y:S01]  /*4050*/  LEA.HI R7, R2, R3, RZ, 0x1d ;  /* 0x0000000302077211 */ /* 0x000fe200078fe8ff */
[----:B------:R-:W-:Y:S06]  /*4060*/  @!P0 BRA `(.L_x_143) ;  /* 0x0000000000248947 */ /* 0x000fec0003800000 */
[----:B------:R-:W2:Y:S08]  /*4070*/  LDC.64 R2, c[0x0][0x2d0] ;  /* 0x0000b400ff027b82 */ /* 0x000eb00000000a00 */
[----:B------:R-:W4:Y:S01]  /*4080*/  LDC.64 R4, c[0x0][0x2d8] ;  /* 0x0000b600ff047b82 */ /* 0x000f220000000a00 */
[----:B--2---:R-:W-:-:S05]  /*4090*/  IMAD.WIDE.U32 R2, R7, 0x20, R2 ;  /* 0x0000002007027825 */ /* 0x004fca00078e0002 */
[----:B------:R2:W-:Y:S01]  /*40a0*/  STG.E.128 desc[UR4][R2.64], R48 ;  /* 0x0000003002007986 */ /* 0x0005e2000c101d04 */
[----:B----4-:R-:W-:-:S03]  /*40b0*/  IMAD.WIDE.U32 R4, R7, 0x20, R4 ;  /* 0x0000002007047825 */ /* 0x010fc600078e0004 */
[----:B------:R2:W-:Y:S01]  /*40c0*/  STG.E.128 desc[UR4][R2.64+0x10], R52 ;  /* 0x0000103402007986 */ /* 0x0005e2000c101d04 */
[----:B------:R-:W-:-:S03]  /*40d0*/  VIADD R7, R7, 0x80 ;  /* 0x0000008007077836 */ /* 0x000fc60000000000 */
[----:B------:R2:W-:Y:S04]  /*40e0*/  STG.E.128 desc[UR4][R4.64], R24 ;  /* 0x0000001804007986 */ /* 0x0005e8000c101d04 */
[----:B------:R2:W-:Y:S02]  /*40f0*/  STG.E.128 desc[UR4][R4.64+0x10], R28 ;  /* 0x0000101c04007986 */ /* 0x0005e4000c101d04 */
.L_x_143:
[----:B------:R-:W-:Y:S05]  /*4100*/  BSYNC B0 ;  /* 0x0000000000007941 */ /* 0x000fea0003800000 */
.L_x_142:
[----:B------:R-:W-:Y:S04]  /*4110*/  BSSY B0, `(.L_x_144) ;  /* 0x000000b000007945 */ /* 0x000fe80003800000 */
[----:B------:R-:W-:Y:S05]  /*4120*/  @!P1 BRA `(.L_x_145) ;  /* 0x0000000000249947 */ /* 0x000fea0003800000 */
[----:B--2---:R-:W2:Y:S08]  /*4130*/  LDC.64 R2, c[0x0][0x2d0] ;  /* 0x0000b400ff027b82 */ /* 0x004eb00000000a00 */
[----:B------:R-:W4:Y:S01]  /*4140*/  LDC.64 R4, c[0x0][0x2d8] ;  /* 0x0000b600ff047b82 */ /* 0x000f220000000a00 */
[----:B--2---:R-:W-:-:S05]  /*4150*/  IMAD.WIDE.U32 R2, R7, 0x20, R2 ;  /* 0x0000002007027825 */ /* 0x004fca00078e0002 */
[----:B------:R2:W-:Y:S01]  /*4160*/  STG.E.128 desc[UR4][R2.64], R56 ;  /* 0x0000003802007986 */ /* 0x0005e2000c101d04 */
[----:B----4-:R-:W-:-:S03]  /*4170*/  IMAD.WIDE.U32 R4, R7, 0x20, R4 ;  /* 0x0000002007047825 */ /* 0x010fc600078e0004 */
[----:B------:R2:W-:Y:S01]  /*4180*/  STG.E.128 desc[UR4][R2.64+0x10], R60 ;  /* 0x0000103c02007986 */ /* 0x0005e2000c101d04 */
[----:B------:R-:W-:-:S03]  /*4190*/  IADD3 R7, R7, 0x80, RZ ;  /* 0x0000008007077810 */ /* 0x000fc60007ffe0ff */
[----:B------:R2:W-:Y:S04]  /*41a0*/  STG.E.128 desc[UR4][R4.64], R32 ;  /* 0x0000002004007986 */ /* 0x0005e8000c101d04 */
[----:B------:R2:W-:Y:S02]  /*41b0*/  STG.E.128 desc[UR4][R4.64+0x10], R36 ;  /* 0x0000102404007986 */ /* 0x0005e4000c101d04 */
.L_x_145:
[----:B------:R-:W-:Y:S05]  /*41c0*/  BSYNC B0 ;  /* 0x0000000000007941 */ /* 0x000fea0003800000 */
.L_x_144:
[----:B------:R-:W-:-:S13]  /*41d0*/  ISETP.NE.AND P0, PT, R133, RZ, PT ;  /* 0x000000ff8500720c */ /* 0x000fda0003f05270 */
[----:B------:R-:W-:Y:S05]  /*41e0*/  @!P0 EXIT ;  /* 0x000000000000894d */ /* 0x000fea0003800000 */
[----:B--2---:R-:W2:Y:S08]  /*41f0*/  LDC.64 R2, c[0x0][0x2d0] ;  /* 0x0000b400ff027b82 */ /* 0x004eb00000000a00 */
[----:B------:R-:W4:Y:S01]  /*4200*/  LDC.64 R4, c[0x0][0x2d8] ;  /* 0x0000b600ff047b82 */ /* 0x000f220000000a00 */
[----:B--2---:R-:W-:-:S05]  /*4210*/  IMAD.WIDE.U32 R2, R7, 0x20, R2 ;  /* 0x0000002007027825 */ /* 0x004fca00078e0002 */
[----:B------:R-:W-:Y:S01]  /*4220*/  STG.E.128 desc[UR4][R2.64], R64 ;  /* 0x0000004002007986 */ /* 0x000fe2000c101d04 */
[----:B----4-:R-:W-:-:S03]  /*4230*/  IMAD.WIDE.U32 R4, R7, 0x20, R4 ;  /* 0x0000002007047825 */ /* 0x010fc600078e0004 */
[----:B------:R-:W-:Y:S04]  /*4240*/  STG.E.128 desc[UR4][R2.64+0x10], R68 ;  /* 0x0000104402007986 */ /* 0x000fe8000c101d04 */
[----:B------:R-:W-:Y:S04]  /*4250*/  STG.E.128 desc[UR4][R4.64], R40 ;  /* 0x0000002804007986 */ /* 0x000fe8000c101d04 */
[----:B------:R-:W-:Y:S01]  /*4260*/  STG.E.128 desc[UR4][R4.64+0x10], R44 ;  /* 0x0000102c04007986 */ /* 0x000fe2000c101d04 */
[----:B------:R-:W-:Y:S05]  /*4270*/  EXIT ;  /* 0x000000000000794d */ /* 0x000fea0003800000 */
.L_x_62:
[----:B------:R-:W-:Y:S01]  /*4280*/  HFMA2.MMA R92, -RZ, RZ, 0, 9.5367431640625e-07 ;  /* 0x00000010ff5c7435 */ /* 0x000fe200000001ff */
[----:B------:R-:W-:Y:S01]  /*4290*/  MOV R97, R142 ;  /* 0x0000008e00617202 */ /* 0x000fe20000000f00 */
[----:B------:R-:W-:Y:S01]  /*42a0*/  IMAD.MOV.U32 R95, RZ, RZ, 0x1f ;  /* 0x0000001fff5f7424 */ /* 0x000fe200078e00ff */
[----:B------:R-:W-:-:S08]  /*42b0*/  MOV R96, 0xffffffff ;  /* 0xffffffff00607802 */ /* 0x000fd00000000f00 */
[----:B-----5:R-:W-:Y:S05]  /*42c0*/  WARPSYNC.COLLECTIVE R96, `(.L_x_146) ;  /* 0x0000000060087348 */ /* 0x020fea0003c00000 */
[----:B------:R0:W1:Y:S02]  /*42d0*/  SHFL.DOWN P4, R98, R97, R92, R95 ;  /* 0x0800005c61627389 */ /* 0x000064000008005f */
[----:B01---5:R-:W-:Y:S01]  /*42e0*/  ENDCOLLECTIVE ;  /* 0x000000000000791b */ /* 0x023fe20003800000 */
.L_x_146:
[----:B------:R-:W-:Y:S01]  /*42f0*/  MOV R97, R141 ;  /* 0x0000008d00617202 */ /* 0x000fe20000000f00 */
[----:B------:R-:W-:-:S07]  /*4300*/  FADD.FTZ R99, R98, R142 ;  /* 0x0000008e62637221 */ /* 0x000fce0000010000 */
[----:B------:R-:W-:Y:S05]  /*4310*/  WARPSYNC.COLLECTIVE R96, `(.L_x_147) ;  /* 0x0000000060087348 */ /* 0x000fea0003c00000 */
[----:B------:R0:W1:Y:S02]  /*4320*/  SHFL.DOWN P4, R98, R97, R92, R95 ;  /* 0x0800005c61627389 */ /* 0x000064000008005f */
[----:B01----:R-:W-:Y:S01]  /*4330*/  ENDCOLLECTIVE ;  /* 0x000000000000791b */ /* 0x003fe20003800000 */
.L_x_147:
[----:B------:R-:W-:Y:S01]  /*4340*/  HFMA2.MMA R92, -RZ, RZ, 0, 4.76837158203125e-07 ;  /* 0x00000008ff5c7435 */ /* 0x000fe200000001ff */
[----:B------:R-:W-:Y:S01]  /*4350*/  IMAD.MOV.U32 R97, RZ, RZ, R99 ;  /* 0x000000ffff617224 */ /* 0x000fe200078e0063 */
[----:B------:R-:W-:-:S09]  /*4360*/  MOV R136, R98 ;  /* 0x0000006200887202 */ /* 0x000fd20000000f00 */
[----:B------:R-:W-:Y:S05]  /*4370*/  WARPSYNC.COLLECTIVE R96, `(.L_x_148) ;  /* 0x0000000060087348 */ /* 0x000fea0003c00000 */
[----:B------:R0:W1:Y:S02]  /*4380*/  SHFL.DOWN P4, R98, R97, R92, R95 ;  /* 0x0800005c61627389 */ /* 0x000064000008005f */
[----:B01----:R-:W-:Y:S01]  /*4390*/  ENDCOLLECTIVE ;  /* 0x000000000000791b */ /* 0x003fe20003800000 */
.L_x_148:
[----:B------:R-:W-:-:S05]  /*43a0*/  FADD.FTZ R136, R136, R141 ;  /* 0x0000008d88887221 */ /* 0x000fca0000010000 */
[----:B------:R-:W-:Y:S01]  /*43b0*/  MOV R97, R136 ;  /* 0x0000008800617202 */ /* 0x000fe20000000f00 */
[----:B------:R-:W-:-:S07]  /*43c0*/  FADD.FTZ R138, R99, R98 ;  /* 0x00000062638a7221 */ /* 0x000fce0000010000 */
[----:B------:R-:W-:Y:S05]  /*43d0*/  WARPSYNC.COLLECTIVE R96, `(.L_x_149) ;  /* 0x0000000060087348 */ /* 0x000fea0003c00000 */
[----:B------:R0:W1:Y:S02]  /*43e0*/  SHFL.DOWN P4, R98, R97, R92, R95 ;  /* 0x0800005c61627389 */ /* 0x000064000008005f */
[----:B01----:R-:W-:Y:S01]  /*43f0*/  ENDCOLLECTIVE ;  /* 0x000000000000791b */ /* 0x003fe20003800000 */
.L_x_149:
[----:B------:R-:W-:Y:S01]  /*4400*/  HFMA2.MMA R92, -RZ, RZ, 0, 2.384185791015625e-07 ;  /* 0x00000004ff5c7435 */ /* 0x000fe200000001ff */
[----:B------:R-:W-:Y:S01]  /*4410*/  IMAD.MOV.U32 R97, RZ, RZ, R138 ;  /* 0x000000ffff617224 */ /* 0x000fe200078e008a */
[----:B------:R-:W-:-:S09]  /*4420*/  MOV R121, R98 ;  /* 0x0000006200797202 */ /* 0x000fd20000000f00 */
[----:B------:R-:W-:Y:S05]  /*4430*/  WARPSYNC.COLLECTIVE R96, `(.L_x_150) ;  /* 0x0000000060087348 */ /* 0x000fea0003c00000 */
[----:B------:R0:W1:Y:S02]  /*4440*/  SHFL.DOWN P4, R98, R97, R92, R95 ;  /* 0x0800005c61627389 */ /* 0x000064000008005f */
[----:B01----:R-:W-:Y:S01]  /*4450*/  ENDCOLLECTIVE ;  /* 0x000000000000791b */ /* 0x003fe20003800000 */
.L_x_150:
[----:B------:R-:W-:-:S05]  /*4460*/  FADD.FTZ R140, R136, R121 ;  /* 0x00000079888c7221 */ /* 0x000fca0000010000 */
[----:B------:R-:W-:Y:S01]  /*4470*/  MOV R97, R140 ;  /* 0x0000008c00617202 */ /* 0x000fe20000000f00 */
[----:B------:R-:W-:-:S07]  /*4480*/  FADD.FTZ R146, R138, R98 ;  /* 0x000000628a927221 */ /* 0x000fce0000010000 */
[----:B------:R-:W-:Y:S05]  /*4490*/  WARPSYNC.COLLECTIVE R96, `(.L_x_151) ;  /* 0x0000000060087348 */ /* 0x000fea0003c00000 */
[----:B------:R0:W1:Y:S02]  /*44a0*/  SHFL.DOWN P4, R98, R97, R92, R95 ;  /* 0x0800005c61627389 */ /* 0x000064000008005f */
[----:B01----:R-:W-:Y:S01]  /*44b0*/  ENDCOLLECTIVE ;  /* 0x000000000000791b */ /* 0x003fe20003800000 */
.L_x_151:
[----:B------:R-:W-:Y:S01]  /*44c0*/  HFMA2.MMA R92, -RZ, RZ, 0, 1.1920928955078125e-07 ;  /* 0x00000002ff5c7435 */ /* 0x000fe200000001ff */
[----:B------:R-:W-:Y:S01]  /*44d0*/  IMAD.MOV.U32 R97, RZ, RZ, R146 ;  /* 0x000000ffff617224 */ /* 0x000fe200078e0092 */
[----:B------:R-:W-:-:S09]  /*44e0*/  MOV R121, R98 ;  /* 0x0000006200797202 */ /* 0x000fd20000000f00 */
[----:B------:R-:W-:Y:S05]  /*44f0*/  WARPSYNC.COLLECTIVE R96, `(.L_x_152) ;  /* 0x0000000060087348 */ /* 0x000fea0003c00000 */
[----:B------:R0:W1:Y:S02]  /*4500*/  SHFL.DOWN P4, R98, R97, R92, R95 ;  /* 0x0800005c61627389 */ /* 0x000064000008005f */
[----:B01----:R-:W-:Y:S01]  /*4510*/  ENDCOLLECTIVE ;  /* 0x000000000000791b */ /* 0x003fe20003800000 */
.L_x_152:
[----:B------:R-:W-:-:S05]  /*4520*/  FADD.FTZ R142, R140, R121 ;  /* 0x000000798c8e7221 */ /* 0x000fca0000010000 */
[----:B------:R-:W-:Y:S01]  /*4530*/  MOV R97, R142 ;  /* 0x0000008e00617202 */ /* 0x000fe20000000f00 */
[----:B------:R-:W-:-:S07]  /*4540*/  FADD.FTZ R121, R146, R98 ;  /* 0x0000006292797221 */ /* 0x000fce0000010000 */
[----:B------:R-:W-:Y:S05]  /*4550*/  WARPSYNC.COLLECTIVE R96, `(.L_x_153) ;  /* 0x0000000060087348 */ /* 0x000fea0003c00000 */
[----:B------:R0:W1:Y:S02]  /*4560*/  SHFL.DOWN P4, R98, R97, R92, R95 ;  /* 0x0800005c61627389 */ /* 0x000064000008005f */
[----:B01----:R-:W-:Y:S01]  /*4570*/  ENDCOLLECTIVE ;  /* 0x000000000000791b */ /* 0x003fe20003800000 */
.L_x_153:
[----:B------:R-:W-:Y:S01]  /*4580*/  HFMA2.MMA R92, -RZ, RZ, 0, 5.9604644775390625e-08 ;  /* 0x00000001ff5c7435 */ /* 0x000fe200000001ff */
[----:B------:R-:W-:Y:S01]  /*4590*/  IMAD.MOV.U32 R97, RZ, RZ, R121 ;  /* 0x000000ffff617224 */ /* 0x000fe200078e0079 */
[----:B------:R-:W-:-:S09]  /*45a0*/  MOV R141, R98 ;  /* 0x00000062008d7202 */ /* 0x000fd20000000f00 */
[----:B------:R-:W-:Y:S05]  /*45b0*/  WARPSYNC.COLLECTIVE R96, `(.L_x_154) ;  /* 0x0000000060087348 */ /* 0x000fea0003c00000 */
[----:B------:R0:W1:Y:S02]  /*45c0*/  SHFL.DOWN P4, R98, R97, R92, R95 ;  /* 0x0800005c61627389 */ /* 0x000064000008005f */
[----:B01----:R-:W-:Y:S01]  /*45d0*/  ENDCOLLECTIVE ;  /* 0x000000000000791b */ /* 0x003fe20003800000 */
.L_x_154:
[----:B------:R-:W-:-:S05]  /*45e0*/  FADD.FTZ R99, R142, R141 ;  /* 0x0000008d8e637221 */ /* 0x000fca0000010000 */
[----:B------:R-:W-:Y:S02]  /*45f0*/  MOV R97, R99 ;  /* 0x0000006300617202 */ /* 0x000fe40000000f00 */
[----:B------:R-:W-:-:S07]  /*4600*/  MOV R136, R98 ;  /* 0x0000006200887202 */ /* 0x000fce0000000f00 */
[----:B------:R-:W-:Y:S05]  /*4610*/  WARPSYNC.COLLECTIVE R96, `(.L_x_155) ;  /* 0x0000000060087348 */ /* 0x000fea0003c00000 */
[----:B------:R0:W1:Y:S02]  /*4620*/  SHFL.DOWN P4, R98, R97, R92, R95 ;  /* 0x0800005c61627389 */ /* 0x000064000008005f */
[----:B01----:R-:W-:Y:S01]  /*4630*/  ENDCOLLECTIVE ;  /* 0x000000000000791b */ /* 0x003fe20003800000 */
.L_x_155:
[----:B------:R-:W-:Y:S05]  /*4640*/  BRA `(.L_x_156) ;  /* 0xffffffd400d07947 */ /* 0x000fea000383ffff */
.L_x_157:
        /* <DEDUP_REMOVED lines=11> */
.L_x_11261:


//--------------------- .text._ZN10layer_norm13ln_bwd_kernelINS_13Kernel_traitsI13__nv_bfloat16S2_S2_S2_fjLj3072ELj1ELj1ELj4ELj16ENS_18Kernel_traits_baseILj3072ES2_S2_S2_S2_fjLj128EEEEELb0ELb0ELb1ELb1EEEvNS_9BwdParamsE --------------------------
	.section	.text._ZN10layer_norm13ln_bwd_kernelINS_13Kernel_traitsI13__nv_bfloat16S2_S2_S2_fjLj3072ELj1ELj1ELj4ELj16ENS_18Kernel_traits_baseILj3072ES2_S2_S2_S2_fjLj128EEEEELb0ELb0ELb1ELb1EEEvNS_9BwdParamsE,"ax",@progbits
	.align	128
        .global         _ZN10layer_norm13ln_bwd_kernelINS_13Kernel_traitsI13__nv_bfloat16S2_S2_S2_fjLj3072ELj1ELj1ELj4ELj16ENS_18Kernel_traits_baseILj3072ES2_S2_S2_S2_fjLj128EEEEELb0ELb0ELb1ELb1EEEvNS_9BwdParamsE
        .type           _ZN10layer_norm13ln_bwd_kernelINS_13Kernel_traitsI13__nv_bfloat16S2_S2_S2_fjLj3072ELj1ELj1ELj4ELj16ENS_18Kernel_traits_baseILj3072ES2_S2_S2_S2_fjLj128EEEEELb0ELb0ELb1ELb1EEEvNS_9BwdParamsE,@function
        .size           _ZN10layer_norm13ln_bwd_kernelINS_13Kernel_traitsI13__nv_bfloat16S2_S2_S2_fjLj3072ELj1ELj1ELj4ELj16ENS_18Kernel_traits_baseILj3072ES2_S2_S2_S2_fjLj128EEEEELb0ELb0ELb1ELb1EEEvNS_9BwdParamsE,(.L_x_11262 - _ZN10layer_norm13ln_bwd_kernelINS_13Kernel_traitsI13__nv_bfloat16S2_S2_S2_fjLj3072ELj1ELj1ELj4ELj16ENS_18Kernel_traits_baseILj3072ES2_S2_S2_S2_fjLj128EEEEELb0ELb0ELb1ELb1EEEvNS_9BwdParamsE)
        .other          _ZN10layer_norm13ln_bwd_kernelINS_13Kernel_traitsI13__nv_bfloat16S2_S2_S2_fjLj3072ELj1ELj1ELj4ELj16ENS_18Kernel_traits_baseILj3072ES2_S2_S2_S2_fjLj128EEEEELb0ELb0ELb1ELb1EEEvNS_9BwdParamsE,@"STO_CUDA_ENTRY STV_DEFAULT"
_ZN10layer_norm13ln_bwd_kernelINS_13Kernel_traitsI13__nv_bfloat16S2_S2_S2_fjLj3072ELj1ELj1ELj4ELj16ENS_18Kernel_traits_baseILj3072ES2_S2_S2_S2_fjLj128EEEEELb0ELb0ELb1ELb1EEEvNS_9BwdParamsE:
.text._ZN10layer_norm13ln_bwd_kernelINS_13Kernel_traitsI13__nv_bfloat16S2_S2_S2_fjLj3072ELj1ELj1ELj4ELj16ENS_18Kernel_traits_baseILj3072ES2_S2_S2_S2_fjLj128EEEEELb0ELb0ELb1ELb1EEEvNS_9BwdParamsE:
[----:B------:R-:W-:Y:S01]  /*0000*/  LDC R1, c[0x0][0x28] ;  /* 0x00000a00ff017b82 */ /* 0x000fe20000000800 */
[----:B------:R-:W0:Y:S07]  /*0010*/  S2R R158, SR_TID.X ;  /* 0x00000000009e7919 */ /* 0x000e2e0000002100 */
[----:B------:R-:W0:Y:S01]  /*0020*/  S2UR UR4, SR_CTAID.X ;  /* 0x00000000000479c3 */ /* 0x000e220000002500 */
[----:B------:R-:W-:Y:S01]  /*0030*/  ULDC UR8, c[0x0][0x290] ;  /* 0x0000a40000087ab9 */ /* 0x000fe20000000800 */
[----:B------:R-:W-:Y:S01]  /*0040*/  ULDC.64 UR14, c[0x0][0x2c8] ;  /* 0x0000b200000e7ab9 */ /* 0x000fe20000000a00 */
[----:B------:R-:W-:Y:S01]  /*0050*/  ULDC.64 UR10, c[0x0][0x308] ;  /* 0x0000c200000a7ab9 */ /* 0x000fe20000000a00 */
[----:B------:R-:W-:Y:S01]  /*0060*/  ULDC.64 UR12, c[0x0][0x210] ;  /* 0x00008400000c7ab9 */ /* 0x000fe20000000a00 */
[----:B0-----:R-:W-:Y:S01]  /*0070*/  LEA.HI R7, R158, UR4, RZ, 0x19 ;  /* 0x000000049e077c11 */ /* 0x001fe2000f8fc8ff */
[----:B------:R-:W-:-:S03]  /*0080*/  ULDC UR4, c[0x0][0x214] ;  /* 0x0000850000047ab9 */ /* 0x000fc60000000800 */
[----:B------:R-:W-:Y:S01]  /*0090*/  ISETP.GE.AND P0, PT, R7, UR4, PT ;  /* 0x0000000407007c0c */ /* 0x000fe2000bf06270 */
[----:B------:R-:W-:-:S12]  /*00a0*/  ULDC.64 UR4, c[0x0][0x208] ;  /* 0x0000820000047ab9 */ /* 0x000fd80000000a00 */
        /* <DEDUP_REMOVED lines=26> */
.L_x_158:
[----:B------:R-:W-:Y:S01]  /*0250*/  SHF.L.U32 R0, R158, 0x4, RZ ;  /* 0x000000049e007819 */ /* 0x000fe200000006ff */
[----:B------:R-:W-:Y:S01]  /*0260*/  ULDC.64 UR6, c[0x0][0x260] ;  /* 0x0000980000067ab9 */ /* 0x000fe20000000a00 */
[----:B------:R-:W0:Y:S02]  /*0270*/  LDC.U8 R160, c[0x0][0x2a0] ;  /* 0x0000a800ffa07b82 */ /* 0x000e240000000000 */
[----:B------:R-:W-:-:S04]  /*0280*/  LOP3.LUT R0, R0, 0x7f0, RZ, 0xc0, !PT ;  /* 0x000007f000007812 */ /* 0x000fc800078ec0ff */
[----:B------:R-:W-:-:S04]  /*0290*/  IADD3 R2, P0, R0, UR6, RZ ;  /* 0x0000000600027c10 */ /* 0x000fc8000ff1e0ff */
[----:B------:R-:W-:-:S05]  /*02a0*/  IADD3.X R3, RZ, UR7, RZ, P0, !PT ;  /* 0x00000007ff037c10 */ /* 0x000fca00087fe4ff */
[----:B------:R-:W2:Y:S04]  /*02b0*/  LDG.E.128 R8, desc[UR4][R2.64] ;  /* 0x0000000402087981 */ /* 0x000ea8000c1e1d00 */
[----:B------:R-:W3:Y:S04]  /*02c0*/  LDG.E.128 R12, desc[UR4][R2.64+0x800] ;  /* 0x00080004020c7981 */ /* 0x000ee8000c1e1d00 */
[----:B------:R-:W4:Y:S01]  /*02d0*/  LDG.E.128 R16, desc[UR4][R2.64+0x1000] ;  /* 0x0010000402107981 */ /* 0x000f22000c1e1d00 */
[----:B------:R-:W-:Y:S01]  /*02e0*/  IMAD.MOV.U32 R98, RZ, RZ, 0x1 ;  /* 0x00000001ff627424 */ /* 0x000fe200078e00ff */
        /* <DEDUP_REMOVED lines=24> */
[----:B--2---:R-:W-:Y:S01]  /*0470*/  PRMT R149, R11, 0x7632, R149 ;  /* 0x000076320b957816 */ /* 0x004fe20000000095 */
[----:B------:R-:W-:Y:S01]  /*0480*/  IMAD.U32 R154, R9, 0x10000, RZ ;  /* 0x00010000099a7824 */ /* 0x000fe200078e00ff */
[----:B------:R-:W-:-:S02]  /*0490*/  PRMT R155, R8, 0x7632, R155 ;  /* 0x00007632089b7816 */ /* 0x000fc4000000009b */
[----:B---3--:R-:W-:Y:S01]  /*04a0*/  PRMT R141, R15, 0x7632, R141 ;  /* 0x000076320f8d7816 */ /* 0x008fe2000000008d */
[----:B------:R-:W-:Y:S01]  /*04b0*/  IMAD.U32 R148, R12, 0x10000, RZ ;  /* 0x000100000c947824 */ /* 0x000fe200078e00ff */
[----:B------:R-:W-:Y:S01]  /*04c0*/  PRMT R153, R9, 0x7632, R153 ;  /* 0x0000763209997816 */ /* 0x000fe20000000099 */
[----:B------:R-:W-:Y:S01]  /*04d0*/  IMAD.U32 R149, R149, 0x10000, RZ ;  /* 0x0001000095957824 */ /* 0x000fe200078e00ff */
[----:B----4-:R-:W-:Y:S01]  /*04e0*/  PRMT R2, R19, 0x7632, R2 ;  /* 0x0000763213027816 */ /* 0x010fe20000000002 */
[----:B------:R-:W-:Y:S01]  /*04f0*/  IMAD.U32 R140, R16, 0x10000, RZ ;  /* 0x00010000108c7824 */ /* 0x000fe200078e00ff */
[----:B------:R-:W-:Y:S01]  /*0500*/  PRMT R151, R10, 0x7632, R151 ;  /* 0x000076320a977816 */ /* 0x000fe20000000097 */
[----:B------:R-:W-:Y:S01]  /*0510*/  IMAD.U32 R141, R141, 0x10000, RZ ;  /* 0x000100008d8d7824 */ /* 0x000fe200078e00ff */
[----:B------:R-:W-:Y:S01]  /*0520*/  PRMT R147, R12, 0x7632, R147 ;  /* 0x000076320c937816 */ /* 0x000fe20000000093 */
[----:B------:R-:W-:Y:S01]  /*0530*/  IMAD.U32 R2, R2, 0x10000, RZ ;  /* 0x0001000002027824 */ /* 0x000fe200078e00ff */
[----:B------:R-:W-:-:S02]  /*0540*/  PRMT R145, R13, 0x7632, R145 ;  /* 0x000076320d917816 */ /* 0x000fc40000000091 */
[----:B------:R-:W-:Y:S02]  /*0550*/  PRMT R143, R14, 0x7632, R143 ;  /* 0x000076320e8f7816 */ /* 0x000fe4000000008f */
[----:B------:R-:W-:Y:S02]  /*0560*/  PRMT R139, R16, 0x7632, R139 ;  /* 0x00007632108b7816 */ /* 0x000fe4000000008b */
[----:B------:R-:W-:Y:S02]  /*0570*/  PRMT R4, R17, 0x7632, R4 ;  /* 0x0000763211047816 */ /* 0x000fe40000000004 */
[----:B------:R-:W-:Y:S02]  /*0580*/  PRMT R3, R18, 0x7632, R3 ;  /* 0x0000763212037816 */ /* 0x000fe40000000003 */
        /* <DEDUP_REMOVED lines=17> */
[----:B0-----:R-:W-:-:S07]  /*06a0*/  SHF.L.U32 R3, R3, 0x10, RZ ;  /* 0x0000001003037819 */ /* 0x001fce00000006ff */
.L_x_236:
[----:B0-----:R-:W0:Y:S08]  /*06b0*/  LDC.64 R92, c[0x0][0x288] ;  /* 0x0000a200ff5c7b82 */ /* 0x001e300000000a00 */
[----:B------:R-:W1:Y:S08]  /*06c0*/  LDC.64 R94, c[0x0][0x258] ;  /* 0x00009600ff5e7b82 */ /* 0x000e700000000a00 */
[----:B------:R-:W2:Y:S01]  /*06d0*/  LDC.64 R96, c[0x0][0x280] ;  /* 0x0000a000ff607b82 */ /* 0x000ea20000000a00 */
[----:B0-----:R-:W-:-:S07]  /*06e0*/  IMAD.WIDE R92, R7, 0x4, R92 ;  /* 0x00000004075c7825 */ /* 0x001fce00078e025c */
[----:B------:R-:W0:Y:S01]  /*06f0*/  LDC R159, c[0x0][0x218] ;  /* 0x00008600ff9f7b82 */ /* 0x000e220000000800 */
[----:B------:R1:W3:Y:S02]  /*0700*/  LDG.E R99, desc[UR4][R92.64] ;  /* 0x000000045c637981 */ /* 0x0002e4000c1e1900 */
[----:B-1----:R-:W-:-:S04]  /*0710*/  IMAD.WIDE R92, R7, 0x4, R94 ;  /* 0x00000004075c7825 */ /* 0x002fc800078e025e */
[C---:B--2---:R-:W-:Y:S01]  /*0720*/  IMAD.WIDE R94, R7.reuse, 0x4, R96 ;  /* 0x00000004075e7825 */ /* 0x044fe200078e0260 */
[----:B------:R1:W5:Y:S01]  /*0730*/  LDG.E R131, desc[UR4][R92.64] ;  /* 0x000000045c837981 */ /* 0x000362000c1e1900 */
[----:B------:R-:W-:Y:S01]  /*0740*/  LOP3.LUT R157, R158, 0x7f, RZ, 0xc0, !PT ;  /* 0x0000007f9e9d7812 */ /* 0x000fe200078ec0ff */
[----:B------:R-:W-:Y:S02]  /*0750*/  BSSY B0, `(.L_x_160) ;  /* 0x000012c000007945 */ /* 0x000fe40003800000 */
[----:B------:R2:W5:Y:S01]  /*0760*/  LDG.E R137, desc[UR4][R94.64] ;  /* 0x000000045e897981 */ /* 0x000562000c1e1900 */
[----:B0-----:R-:W-:Y:S01]  /*0770*/  IMAD R96, R7, R159, RZ ;  /* 0x0000009f07607224 */ /* 0x001fe200078e02ff */
[----:B-1----:R-:W0:Y:S04]  /*0780*/  LDC.64 R92, c[0x0][0x2c8] ;  /* 0x0000b200ff5c7b82 */ /* 0x002e280000000a00 */
[----:B------:R-:W-:-:S04]  /*0790*/  SHF.R.S32.HI R97, RZ, 0x1f, R96 ;  /* 0x0000001fff617819 */ /* 0x000fc80000011460 */
[----:B------:R-:W-:-:S04]  /*07a0*/  LEA.HI R134, R97, R96, RZ, 0x3 ;  /* 0x0000006061867211 */ /* 0x000fc800078f18ff */
[----:B------:R-:W-:-:S04]  /*07b0*/  LEA.HI.SX32 R134, R134, R157, 0x1d ;  /* 0x0000009d86867211 */ /* 0x000fc800078feaff */
[C---:B------:R-:W-:Y:S02]  /*07c0*/  IADD3 R133, R134.reuse, 0x80, RZ ;  /* 0x0000008086857810 */ /* 0x040fe40007ffe0ff */
[C---:B------:R-:W-:Y:S01]  /*07d0*/  IADD3 R132, R134.reuse, 0x100, RZ ;  /* 0x0000010086847810 */ /* 0x040fe20007ffe0ff */
[----:B0-----:R-:W-:-:S04]  /*07e0*/  IMAD.WIDE.U32 R96, R134, 0x10, R92 ;  /* 0x0000001086607825 */ /* 0x001fc800078e005c */
[----:B--2---:R-:W-:-:S04]  /*07f0*/  IMAD.WIDE.U32 R94, R133, 0x10, R92 ;  /* 0x00000010855e7825 */ /* 0x004fc800078e005c */
[----:B------:R-:W-:Y:S01]  /*0800*/  IMAD.WIDE.U32 R92, R132, 0x10, R92 ;  /* 0x00000010845c7825 */ /* 0x000fe200078e005c */
[----:B---3--:R-:W-:-:S13]  /*0810*/  ISETP.GT.AND P2, PT, R99, RZ, PT ;  /* 0x000000ff6300720c */ /* 0x008fda0003f44270 */
[----:B------:R-:W-:Y:S05]  /*0820*/  @P2 BRA `(.L_x_161) ;  /* 0x0000000000342947 */ /* 0x000fea0003800000 */
[----:B------:R-:W-:Y:S01]  /*0830*/  MOV R136, UR14 ;  /* 0x0000000e00887c02 */ /* 0x000fe20008000f00 */
[----:B------:R-:W-:Y:S01]  /*0840*/  IMAD.U32 R135, RZ, RZ, UR15 ;  /* 0x0000000fff877e24 */ /* 0x000fe2000f8e00ff */
[----:B------:R-:W-:Y:S01]  /*0850*/  HFMA2.MMA R161, -RZ, RZ, 0, 0 ;  /* 0x00000000ffa17435 */ /* 0x000fe200000001ff */
[----:B------:R-:W-:Y:S02]  /*0860*/  MOV R99, RZ ;  /* 0x000000ff00637202 */ /* 0x000fe40000000f00 */
[----:B------:R-:W-:-:S04]  /*0870*/  ISETP.NE.U32.AND P0, PT, R136, RZ, PT ;  /* 0x000000ff8800720c */ /* 0x000fc80003f05070 */
[----:B------:R-:W-:-:S13]  /*0880*/  ISETP.NE.AND.EX P0, PT, R135, RZ, PT, P0 ;  /* 0x000000ff8700720c */ /* 0x000fda0003f05300 */
[----:B------:R-:W-:Y:S05]  /*0890*/  @!P0 BRA `(.L_x_162) ;  /* 0x00000010005c8947 */ /* 0x000fea0003800000 */
[----:B------:R0:W5:Y:S04]  /*08a0*/  LDG.E.128 R32, desc[UR4][R96.64] ;  /* 0x0000000460207981 */ /* 0x000168000c1e1d00 */
[----:B------:R0:W5:Y:S04]  /*08b0*/  LDG.E.128 R28, desc[UR4][R94.64] ;  /* 0x000000045e1c7981 */ /* 0x000168000c1e1d00 */
[----:B------:R0:W5:Y:S01]  /*08c0*/  LDG.E.128 R24, desc[UR4][R92.64] ;  /* 0x000000045c187981 */ /* 0x000162000c1e1d00 */
[----:B------:R-:W-:Y:S01]  /*08d0*/  MOV R161, RZ ;  /* 0x000000ff00a17202 */ /* 0x000fe20000000f00 */
[----:B------:R-:W-:Y:S01]  /*08e0*/  IMAD.MOV.U32 R99, RZ, RZ, RZ ;  /* 0x000000ffff637224 */ /* 0x000fe200078e00ff */
[----:B------:R-:W-:Y:S06]  /*08f0*/  BRA `(.L_x_162) ;  /* 0x0000001000447947 */ /* 0x000fec0003800000 */
.L_x_161:
[----:B------:R-:W0:Y:S01]  /*0900*/  LDC.64 R20, c[0x0][0x238] ;  /* 0x00008e00ff147b82 */ /* 0x000e220000000a00 */
[----:B------:R-:W-:-:S05]  /*0910*/  IADD3 R0, R99, -0x1, RZ ;  /* 0xffffffff63007810 */ /* 0x000fca0007ffe0ff */
[----:B------:R-:W-:Y:S02]  /*0920*/  IMAD R0, R0, R159, RZ ;  /* 0x0000009f00007224 */ /* 0x000fe400078e02ff */
[----:B------:R-:W1:Y:S03]  /*0930*/  LDC.64 R104, c[0x0][0x2b8] ;  /* 0x0000ae00ff687b82 */ /* 0x000e660000000a00 */
[----:B------:R-:W-:-:S04]  /*0940*/  SHF.R.S32.HI R9, RZ, 0x1f, R0 ;  /* 0x0000001fff097819 */ /* 0x000fc80000011400 */
[----:B------:R-:W-:Y:S01]  /*0950*/  LEA.HI R0, R9, R0, RZ, 0x3 ;  /* 0x0000000009007211 */ /* 0x000fe200078f18ff */
[----:B------:R-:W2:Y:S03]  /*0960*/  LDC.64 R108, c[0x0][0x250] ;  /* 0x00009400ff6c7b82 */ /* 0x000ea60000000a00 */
[----:B------:R-:W-:Y:S01]  /*0970*/  LEA.HI.SX32 R99, R0, R157, 0x1d ;  /* 0x0000009d00637211 */ /* 0x000fe200078feaff */
[----:B0-----:R-:W-:-:S04]  /*0980*/  IMAD.WIDE.U32 R8, R134, 0x10, R20 ;  /* 0x0000001086087825 */ /* 0x001fc800078e0014 */
[----:B------:R-:W-:Y:S02]  /*0990*/  IMAD.WIDE.U32 R16, R133, 0x10, R20 ;  /* 0x0000001085107825 */ /* 0x000fe400078e0014 */
[----:B------:R-:W3:Y:S02]  /*09a0*/  LDG.E.128 R8, desc[UR4][R8.64] ;  /* 0x0000000408087981 */ /* 0x000ee4000c1e1d00 */
[----:B-1----:R-:W-:Y:S02]  /*09b0*/  IMAD.WIDE.U32 R12, R99, 0x10, R104 ;  /* 0x00000010630c7825 */ /* 0x002fe400078e0068 */
[----:B------:R-:W4:Y:S02]  /*09c0*/  LDG.E.128 R16, desc[UR4][R16.64] ;  /* 0x0000000410107981 */ /* 0x000f24000c1e1d00 */
[----:B--2---:R-:W-:Y:S02]  /*09d0*/  IMAD.WIDE R108, R7, 0x4, R108 ;  /* 0x00000004076c7825 */ /* 0x004fe400078e026c */
[----:B------:R-:W2:Y:S02]  /*09e0*/  LDG.E.128 R12, desc[UR4][R12.64] ;  /* 0x000000040c0c7981 */ /* 0x000ea4000c1e1d00 */
[----:B------:R-:W-:-:S02]  /*09f0*/  IMAD.WIDE.U32 R20, R132, 0x10, R20 ;  /* 0x0000001084147825 */ /* 0x000fc400078e0014 */
[----:B------:R-:W2:Y:S01]  /*0a00*/  LDG.E R112, desc[UR4][R108.64] ;  /* 0x000000046c707981 */ /* 0x000ea2000c1e1900 */
[C---:B------:R-:W-:Y:S02]  /*0a10*/  IADD3 R101, R99.reuse, 0x80, RZ ;  /* 0x0000008063657810 */ /* 0x040fe40007ffe0ff */
[----:B------:R-:W-:Y:S01]  /*0a20*/  IADD3 R99, R99, 0x100, RZ ;  /* 0x0000010063637810 */ /* 0x000fe20007ffe0ff */
[----:B------:R-:W2:Y:S02]  /*0a30*/  LDG.E.128 R20, desc[UR4][R20.64] ;  /* 0x0000000414147981 */ /* 0x000ea4000c1e1d00 */
[----:B------:R-:W-:-:S04]  /*0a40*/  IMAD.WIDE.U32 R100, R101, 0x10, R104 ;  /* 0x0000001065647825 */ /* 0x000fc800078e0068 */
[----:B------:R-:W-:Y:S02]  /*0a50*/  IMAD.WIDE.U32 R104, R99, 0x10, R104 ;  /* 0x0000001063687825 */ /* 0x000fe400078e0068 */
[----:B------:R-:W2:Y:S04]  /*0a60*/  LDG.E.128 R100, desc[UR4][R100.64] ;  /* 0x0000000464647981 */ /* 0x000ea8000c1e1d00 */
[----:B------:R-:W2:Y:S01]  /*0a70*/  LDG.E.128 R104, desc[UR4][R104.64] ;  /* 0x0000000468687981 */ /* 0x000ea2000c1e1d00 */
[----:B------:R-:W-:Y:S01]  /*0a80*/  IMAD.U32 R136, RZ, RZ, UR14 ;  /* 0x0000000eff887e24 */ /* 0x000fe2000f8e00ff */
[----:B------:R-:W-:-:S04]  /*0a90*/  MOV R135, UR15 ;  /* 0x0000000f00877c02 */ /* 0x000fc80008000f00 */
[----:B------:R-:W-:-:S04]  /*0aa0*/  ISETP.NE.U32.AND P0, PT, R136, RZ, PT ;  /* 0x000000ff8800720c */ /* 0x000fc80003f05070 */
[----:B------:R-:W-:-:S13]  /*0ab0*/  ISETP.NE.AND.EX P0, PT, R135, RZ, PT, P0 ;  /* 0x000000ff8700720c */ /* 0x000fda0003f05300 */
[----:B------:R-:W5:Y:S04]  /*0ac0*/  @P0 LDG.E.128 R32, desc[UR4][R96.64] ;  /* 0x0000000460200981 */ /* 0x000f68000c1e1d00 */
[----:B------:R-:W5:Y:S04]  /*0ad0*/  @P0 LDG.E.128 R28, desc[UR4][R94.64] ;  /* 0x000000045e1c0981 */ /* 0x000f68000c1e1d00 */
[----:B------:R2:W5:Y:S01]  /*0ae0*/  @P0 LDG.E.128 R24, desc[UR4][R92.64] ;  /* 0x000000045c180981 */ /* 0x000562000c1e1d00 */
[----:B------:R-:W-:Y:S02]  /*0af0*/  ISETP.NE.AND P0, PT, R160, RZ, PT ;  /* 0x000000ffa000720c */ /* 0x000fe40003f05270 */
[----:B---3--:R-:W-:-:S02]  /*0b00*/  PRMT R99, R11, 0x7632, R99 ;  /* 0x000076320b637816 */ /* 0x008fc40000000063 */
[----:B------:R-:W-:Y:S01]  /*0b10*/  SHF.L.U32 R11, R11, 0x10, RZ ;  /* 0x000000100b0b7819 */ /* 0x000fe200000006ff */
[----:B------:R-:W-:Y:S01]  /*0b20*/  IMAD.U32 R121, R10, 0x10000, RZ ;  /* 0x000100000a797824 */ /* 0x000fe200078e00ff */
[----:B------:R-:W-:Y:S01]  /*0b30*/  PRMT R114, R9, 0x7632, R114 ;  /* 0x0000763209727816 */ /* 0x000fe20000000072 */
[----:B----4-:R-:W-:Y:S01]  /*0b40*/  IMAD.U32 R125, R18, 0x10000, RZ ;  /* 0x00010000127d7824 */ /* 0x010fe200078e00ff */
[----:B------:R-:W-:Y:S02]  /*0b50*/  PRMT R111, R10, 0x7632, R111 ;  /* 0x000076320a6f7816 */ /* 0x000fe4000000006f */
[C---:B--2---:R-:W-:Y:S02]  /*0b60*/  PRMT R93, R13.reuse, 0x7632, R93 ;  /* 0x000076320d5d7816 */ /* 0x044fe4000000005d */
[----:B------:R-:W-:Y:S02]  /*0b70*/  SHF.L.U32 R108, R13, 0x10, RZ ;  /* 0x000000100d6c7819 */ /* 0x000fe400000006ff */
[----:B------:R-:W-:Y:S01]  /*0b80*/  FSEL R112, R112, RZ, !P0 ;  /* 0x000000ff70707208 */ /* 0x000fe20004000000 */
[----:B------:R-:W-:Y:S01]  /*0b90*/  IMAD.U32 R109, R14, 0x10000, RZ ;  /* 0x000100000e6d7824 */ /* 0x000fe200078e00ff */
[----:B------:R-:W-:-:S02]  /*0ba0*/  SHF.L.U32 R13, R16, 0x10, RZ ;  /* 0x00000010100d7819 */ /* 0x000fc400000006ff */
[----:B------:R-:W-:Y:S02]  /*0bb0*/  PRMT R94, R14, 0x7632, R94 ;  /* 0x000076320e5e7816 */ /* 0x000fe4000000005e */
[----:B------:R-:W-:Y:S01]  /*0bc0*/  PRMT R14, R18, 0x7632, R14 ;  /* 0x00007632120e7816 */ /* 0x000fe2000000000e */
[C---:B------:R-:W-:Y:S01]  /*0bd0*/  FADD.FTZ R10, -R112.reuse, R11 ;  /* 0x0000000b700a7221 */ /* 0x040fe20000010100 */
[----:B------:R-:W-:Y:S01]  /*0be0*/  SHF.L.U32 R127, R19, 0x10, RZ ;  /* 0x00000010137f7819 */ /* 0x000fe200000006ff */
[C---:B------:R-:W-:Y:S01]  /*0bf0*/  FADD.FTZ R11, -R112.reuse, R13 ;  /* 0x0000000d700b7221 */ /* 0x040fe20000010100 */
[----:B------:R-:W-:Y:S02]  /*0c00*/  SHF.L.U32 R9, R9, 0x10, RZ ;  /* 0x0000001009097819 */ /* 0x000fe400000006ff */
[C---:B------:R-:W-:Y:S02]  /*0c10*/  PRMT R95, R15.reuse, 0x7632, R95 ;  /* 0x000076320f5f7816 */ /* 0x040fe4000000005f */
[----:B------:R-:W-:Y:S01]  /*0c20*/  SHF.L.U32 R110, R15, 0x10, RZ ;  /* 0x000000100f6e7819 */ /* 0x000fe200000006ff */
[----:B------:R-:W-:Y:S01]  /*0c30*/  FADD.FTZ R13, -R112, R125 ;  /* 0x0000007d700d7221 */ /* 0x000fe20000010100 */
[----:B------:R-:W-:-:S02]  /*0c40*/  PRMT R92, R12, 0x7632, R92 ;  /* 0x000076320c5c7816 */ /* 0x000fc4000000005c */
[----:B------:R-:W-:Y:S02]  /*0c50*/  SHF.L.U32 R97, R12, 0x10, RZ ;  /* 0x000000100c617819 */ /* 0x000fe400000006ff */
[C---:B------:R-:W-:Y:S02]  /*0c60*/  PRMT R96, R17.reuse, 0x7632, R96 ;  /* 0x0000763211607816 */ /* 0x040fe40000000060 */
[----:B------:R-:W-:Y:S02]  /*0c70*/  SHF.L.U32 R123, R17, 0x10, RZ ;  /* 0x00000010117b7819 */ /* 0x000fe400000006ff */
[----:B------:R-:W-:Y:S02]  /*0c80*/  PRMT R15, R19, 0x7632, R15 ;  /* 0x00007632130f7816 */ /* 0x000fe4000000000f */
[----:B------:R-:W-:Y:S01]  /*0c90*/  SHF.L.U32 R113, R20, 0x10, RZ ;  /* 0x0000001014717819 */ /* 0x000fe200000006ff */
[----:B------:R-:W-:Y:S01]  /*0ca0*/  IMAD.U32 R125, R14, 0x10000, RZ ;  /* 0x000100000e7d7824 */ /* 0x000fe200078e00ff */
[----:B------:R-:W-:-:S02]  /*0cb0*/  PRMT R12, R16, 0x7632, R12 ;  /* 0x00007632100c7816 */ /* 0x000fc4000000000c */
[C---:B------:R-:W-:Y:S01]  /*0cc0*/  PRMT R17, R21.reuse, 0x7632, R17 ;  /* 0x0000763215117816 */ /* 0x040fe20000000011 */
[----:B------:R-:W-:Y:S01]  /*0cd0*/  FADD.FTZ R14, -R112, R127 ;  /* 0x0000007f700e7221 */ /* 0x000fe20000010100 */
[----:B------:R-:W-:Y:S02]  /*0ce0*/  PRMT R16, R20, 0x7632, R16 ;  /* 0x0000763214107816 */ /* 0x000fe40000000010 */
[----:B------:R-:W-:Y:S01]  /*0cf0*/  SHF.L.U32 R21, R21, 0x10, RZ ;  /* 0x0000001015157819 */ /* 0x000fe200000006ff */
[----:B------:R-:W-:Y:S01]  /*0d00*/  IMAD.U32 R111, R111, 0x10000, RZ ;  /* 0x000100006f6f7824 */ /* 0x000fe200078e00ff */
[C---:B------:R-:W-:Y:S02]  /*0d10*/  PRMT R117, R8.reuse, 0x7632, R117 ;  /* 0x0000763208757816 */ /* 0x040fe40000000075 */
[----:B------:R-:W-:Y:S01]  /*0d20*/  SHF.L.U32 R119, R8, 0x10, RZ ;  /* 0x0000001008777819 */ /* 0x000fe200000006ff */
[----:B------:R-:W-:Y:S01]  /*0d30*/  FADD.FTZ R8, -R112, R9 ;  /* 0x0000000970087221 */ /* 0x000fe20000010100 */
[----:B------:R-:W-:Y:S01]  /*0d40*/  SHF.L.U32 R127, R15, 0x10, RZ ;  /* 0x000000100f7f7819 */ /* 0x000fe200000006ff */
[C---:B------:R-:W-:Y:S01]  /*0d50*/  IMAD.U32 R115, R22.reuse, 0x10000, RZ ;  /* 0x0001000016737824 */ /* 0x040fe200078e00ff */
[----:B------:R-:W-:Y:S01]  /*0d60*/  PRMT R18, R22, 0x7632, R18 ;  /* 0x0000763216127816 */ /* 0x000fe20000000012 */
[C---:B------:R-:W-:Y:S01]  /*0d70*/  FADD.FTZ R9, -R112.reuse, R121 ;  /* 0x0000007970097221 */ /* 0x040fe20000010100 */
[----:B------:R-:W-:Y:S01]  /*0d80*/  FADD.FTZ R15, -R112, R113 ;  /* 0x00000071700f7221 */ /* 0x000fe20000010100 */
[----:B------:R-:W-:-:S02]  /*0d90*/  PRMT R19, R23, 0x7632, R19 ;  /* 0x0000763217137816 */ /* 0x000fc40000000013 */
[----:B------:R-:W-:Y:S01]  /*0da0*/  SHF.L.U32 R121, R12, 0x10, RZ ;  /* 0x000000100c797819 */ /* 0x000fe200000006ff */
[----:B------:R-:W-:Y:S01]  /*0db0*/  FADD.FTZ R12, -R112, R123 ;  /* 0x0000007b700c7221 */ /* 0x000fe20000010100 */
[----:B------:R-:W-:Y:S01]  /*0dc0*/  SHF.L.U32 R113, R16, 0x10, RZ ;  /* 0x0000001010717819 */ /* 0x000fe200000006ff */
[C---:B------:R-:W-:Y:S01]  /*0dd0*/  FADD.FTZ R16, -R112.reuse, R21 ;  /* 0x0000001570107221 */ /* 0x040fe20000010100 */
[----:B------:R-:W-:Y:S01]  /*0de0*/  SHF.L.U32 R129, R17, 0x10, RZ ;  /* 0x0000001011817819 */ /* 0x000fe200000006ff */
[C---:B------:R-:W-:Y:S01]  /*0df0*/  FADD.FTZ R0, -R112.reuse, R119 ;  /* 0x0000007770007221 */ /* 0x040fe20000010100 */
[----:B------:R-:W-:Y:S01]  /*0e00*/  SHF.L.U32 R23, R23, 0x10, RZ ;  /* 0x0000001017177819 */ /* 0x000fe200000006ff */
[----:B------:R-:W-:Y:S01]  /*0e10*/  FADD.FTZ R21, -R112, R111 ;  /* 0x0000006f70157221 */ /* 0x000fe20000010100 */
[----:B------:R-:W-:Y:S01]  /*0e20*/  SHF.L.U32 R123, R96, 0x10, RZ ;  /* 0x00000010607b7819 */ /* 0x000fe200000006ff */
[----:B------:R-:W-:Y:S01]  /*0e30*/  FADD.FTZ R17, -R112, R115 ;  /* 0x0000007370117221 */ /* 0x000fe20000010100 */
[----:B------:R-:W-:Y:S01]  /*0e40*/  SHF.L.U32 R117, R117, 0x10, RZ ;  /* 0x0000001075757819 */ /* 0x000fe200000006ff */
[----:B------:R-:W-:Y:S01]  /*0e50*/  IMAD.U32 R115, R18, 0x10000, RZ ;  /* 0x0001000012737824 */ /* 0x000fe200078e00ff */
[----:B------:R-:W-:-:S02]  /*0e60*/  SHF.L.U32 R119, R114, 0x10, RZ ;  /* 0x0000001072777819 */ /* 0x000fc400000006ff */
[----:B------:R-:W-:Y:S02]  /*0e70*/  SHF.L.U32 R99, R99, 0x10, RZ ;  /* 0x0000001063637819 */ /* 0x000fe400000006ff */
[----:B------:R-:W-:Y:S01]  /*0e80*/  SHF.L.U32 R161, R19, 0x10, RZ ;  /* 0x0000001013a17819 */ /* 0x000fe200000006ff */
[C---:B------:R-:W-:Y:S01]  /*0e90*/  FADD.FTZ R130, -R112.reuse, R113 ;  /* 0x0000007170827221 */ /* 0x040fe20000010100 */
[----:B------:R-:W-:Y:S01]  /*0ea0*/  FADD.FTZ R128, -R112, R129 ;  /* 0x0000008170807221 */ /* 0x000fe20000010100 */
[----:B-----5:R-:W-:Y:S01]  /*0eb0*/  FMUL.FTZ R21, R131, R21 ;  /* 0x0000001583157220 */ /* 0x020fe20000410000 */
[----:B------:R-:W-:Y:S02]  /*0ec0*/  IMAD.U32 R94, R94, 0x10000, RZ ;  /* 0x000100005e5e7824 */ /* 0x000fe400078e00ff */
[C---:B------:R-:W-:Y:S01]  /*0ed0*/  FADD.FTZ R18, -R112.reuse, R23 ;  /* 0x0000001770127221 */ /* 0x040fe20000010100 */
[C---:B------:R-:W-:Y:S01]  /*0ee0*/  FADD.FTZ R111, -R112.reuse, R123 ;  /* 0x0000007b706f7221 */ /* 0x040fe20000010100 */
[C---:B------:R-:W-:Y:S01]  /*0ef0*/  PRMT R116, R101.reuse, 0x7632, R116 ;  /* 0x0000763265747816 */ /* 0x040fe20000000074 */
[C---:B------:R-:W-:Y:S01]  /*0f00*/  FADD.FTZ R19, -R112.reuse, R117 ;  /* 0x0000007570137221 */ /* 0x040fe20000010100 */
[----:B------:R-:W-:Y:S01]  /*0f10*/  SHF.L.U32 R122, R101, 0x10, RZ ;  /* 0x00000010657a7819 */ /* 0x000fe200000006ff */
[C---:B------:R-:W-:Y:S01]  /*0f20*/  FADD.FTZ R20, -R112.reuse, R119 ;  /* 0x0000007770147221 */ /* 0x040fe20000010100 */
[----:B------:R-:W-:Y:S01]  /*0f30*/  PRMT R118, R103, 0x7632, R118 ;  /* 0x0000763267767816 */ /* 0x000fe20000000076 */
[C---:B------:R-:W-:Y:S01]  /*0f40*/  FADD.FTZ R22, -R112.reuse, R99 ;  /* 0x0000006370167221 */ /* 0x040fe20000010100 */
[C---:B------:R-:W-:Y:S01]  /*0f50*/  PRMT R96, R107.reuse, 0x7632, R96 ;  /* 0x000076326b607816 */ /* 0x040fe20000000060 */
[C---:B------:R-:W-:Y:S01]  /*0f60*/  FADD.FTZ R23, -R112.reuse, R121 ;  /* 0x0000007970177221 */ /* 0x040fe20000010100 */
[----:B------:R-:W-:Y:S01]  /*0f70*/  SHF.L.U32 R129, R107, 0x10, RZ ;  /* 0x000000106b817819 */ /* 0x000fe200000006ff */
[----:B------:R-:W-:Y:S01]  /*0f80*/  FADD.FTZ R164, -R112, R125 ;  /* 0x0000007d70a47221 */ /* 0x000fe20000010100 */
[----:B------:R-:W-:Y:S01]  /*0f90*/  SHF.L.U32 R92, R92, 0x10, RZ ;  /* 0x000000105c5c7819 */ /* 0x000fe200000006ff */
[C---:B------:R-:W-:Y:S01]  /*0fa0*/  FADD.FTZ R162, -R112.reuse, R127 ;  /* 0x0000007f70a27221 */ /* 0x040fe20000010100 */
[----:B------:R-:W-:Y:S01]  /*0fb0*/  FADD.FTZ R114, -R112, R115 ;  /* 0x0000007370727221 */ /* 0x000fe20000010100 */
[----:B------:R-:W-:Y:S01]  /*0fc0*/  FMUL.FTZ R12, R131, R12 ;  /* 0x0000000c830c7220 */ /* 0x000fe20000410000 */
[----:B------:R-:W-:Y:S01]  /*0fd0*/  FMUL.FTZ R107, R156, R97 ;  /* 0x000000619c6b7220 */ /* 0x000fe20000410000 */
[----:B------:R-:W-:Y:S01]  /*0fe0*/  FADD.FTZ R112, -R112, R161 ;  /* 0x000000a170707221 */ /* 0x000fe20000010100 */
[----:B------:R-:W-:Y:S01]  /*0ff0*/  SHF.L.U32 R125, R103, 0x10, RZ ;  /* 0x00000010677d7819 */ /* 0x000fe200000006ff */
[C---:B------:R-:W-:Y:S01]  /*1000*/  FMUL.FTZ R0, R131.reuse, R0 ;  /* 0x0000000083007220 */ /* 0x040fe20000410000 */
[C---:B------:R-:W-:Y:S01]  /*1010*/  PRMT R99, R100.reuse, 0x7632, R99 ;  /* 0x0000763264637816 */ /* 0x040fe20000000063 */
[----:B------:R-:W-:Y:S01]  /*1020*/  FMUL.FTZ R103, R131, R130 ;  /* 0x0000008283677220 */ /* 0x000fe20000410000 */
[----:B------:R-:W-:Y:S01]  /*1030*/  SHF.L.U32 R115, R100, 0x10, RZ ;  /* 0x0000001064737819 */ /* 0x000fe200000006ff */
[-C--:B------:R-:W-:Y:S01]  /*1040*/  FFMA.FTZ R41, R21, R94.reuse, R41 ;  /* 0x0000005e15297223 */ /* 0x080fe20000010029 */
[----:B------:R-:W-:Y:S01]  /*1050*/  FADD.FTZ R65, R65, R94 ;  /* 0x0000005e41417221 */ /* 0x000fe20000010000 */
[----:B------:R-:W-:Y:S01]  /*1060*/  FMUL.FTZ R113, R151, R94 ;  /* 0x0000005e97717220 */ /* 0x000fe20000410000 */
[C---:B------:R-:W-:Y:S01]  /*1070*/  FMUL.FTZ R8, R131.reuse, R8 ;  /* 0x0000000883087220 */ /* 0x040fe20000410000 */
[----:B------:R-:W-:Y:S01]  /*1080*/  FMUL.FTZ R100, R131, R111 ;  /* 0x0000006f83647220 */ /* 0x000fe20000410000 */
[----:B------:R-:W-:Y:S01]  /*1090*/  SHF.L.U32 R94, R116, 0x10, RZ ;  /* 0x00000010745e7819 */ /* 0x000fe200000006ff */
[----:B------:R-:W-:Y:S01]  /*10a0*/  IMAD.U32 R124, R106, 0x10000, RZ ;  /* 0x000100006a7c7824 */ /* 0x000fe200078e00ff */
[----:B------:R-:W-:Y:S01]  /*10b0*/  SHF.L.U32 R130, R118, 0x10, RZ ;  /* 0x0000001076827819 */ /* 0x000fe200000006ff */
[----:B------:R-:W-:Y:S01]  /*10c0*/  FMUL.FTZ R111, R155, R92 ;  /* 0x0000005c9b6f7220 */ /* 0x000fe20000410000 */
[----:B------:R-:W-:Y:S01]  /*10d0*/  PRMT R121, R106, 0x7632, R121 ;  /* 0x000076326a797816 */ /* 0x000fe20000000079 */
[-C--:B------:R-:W-:Y:S01]  /*10e0*/  FFMA.FTZ R46, R12, R122.reuse, R46 ;  /* 0x0000007a0c2e7223 */ /* 0x080fe2000001002e */
[----:B------:R-:W-:Y:S01]  /*10f0*/  FADD.FTZ R62, R62, R122 ;  /* 0x0000007a3e3e7221 */ /* 0x000fe20000010000 */
[----:B------:R-:W-:Y:S01]  /*1100*/  FMUL.FTZ R116, R146, R122 ;  /* 0x0000007a92747220 */ /* 0x000fe20000410000 */
[----:B------:R-:W-:Y:S01]  /*1110*/  FADD.FTZ R118, RZ, R107 ;  /* 0x0000006bff767221 */ /* 0x000fe20000010000 */
[C---:B------:R-:W-:Y:S01]  /*1120*/  FMUL.FTZ R19, R131.reuse, R19 ;  /* 0x0000001383137220 */ /* 0x040fe20000410000 */
[----:B------:R-:W-:Y:S01]  /*1130*/  FMUL.FTZ R106, R131, R112 ;  /* 0x00000070836a7220 */ /* 0x000fe20000410000 */
[----:B------:R-:W-:Y:S01]  /*1140*/  FFMA.FTZ R122, R0, R107, RZ ;  /* 0x0000006b007a7223 */ /* 0x000fe200000100ff */
[----:B------:R-:W-:Y:S01]  /*1150*/  PRMT R120, R105, 0x7632, R120 ;  /* 0x0000763269787816 */ /* 0x000fe20000000078 */
[----:B------:R-:W-:Y:S01]  /*1160*/  FMUL.FTZ R20, R131, R20 ;  /* 0x0000001483147220 */ /* 0x000fe20000410000 */
[----:B------:R-:W-:Y:S01]  /*1170*/  SHF.L.U32 R127, R105, 0x10, RZ ;  /* 0x00000010697f7819 */ /* 0x000fe200000006ff */
[----:B------:R-:W-:Y:S01]  /*1180*/  FMUL.FTZ R105, R131, R114 ;  /* 0x0000007283697220 */ /* 0x000fe20000410000 */
[----:B------:R-:W-:Y:S01]  /*1190*/  SHF.L.U32 R112, R93, 0x10, RZ ;  /* 0x000000105d707819 */ /* 0x000fe200000006ff */
[-C--:B------:R-:W-:Y:S01]  /*11a0*/  FFMA.FTZ R38, R8, R108.reuse, R38 ;  /* 0x0000006c08267223 */ /* 0x080fe20000010026 */
[----:B------:R-:W-:Y:S01]  /*11b0*/  FADD.FTZ R70, R70, R108 ;  /* 0x0000006c46467221 */ /* 0x000fe20000010000 */
[----:B------:R-:W-:Y:S01]  /*11c0*/  FMUL.FTZ R108, R154, R108 ;  /* 0x0000006c9a6c7220 */ /* 0x000fe20000410000 */
[----:B------:R-:W-:Y:S01]  /*11d0*/  SHF.L.U32 R114, R95, 0x10, RZ ;  /* 0x000000105f727819 */ /* 0x000fe200000006ff */
[----:B------:R-:W-:Y:S01]  /*11e0*/  FADD.FTZ R93, R118, R111 ;  /* 0x0000006f765d7221 */ /* 0x000fe20000010000 */
[----:B------:R-:W-:Y:S01]  /*11f0*/  FFMA.FTZ R95, R19, R111, R122 ;  /* 0x0000006f135f7223 */ /* 0x000fe2000001007a */
[----:B------:R-:W-:Y:S01]  /*1200*/  FMUL.FTZ R9, R131, R9 ;  /* 0x0000000983097220 */ /* 0x000fe20000410000 */
[-C--:B------:R-:W-:Y:S01]  /*1210*/  FFMA.FTZ R39, R20, R112.reuse, R39 ;  /* 0x0000007014277223 */ /* 0x080fe20000010027 */
[----:B------:R-:W-:Y:S01]  /*1220*/  FADD.FTZ R71, R71, R112 ;  /* 0x0000007047477221 */ /* 0x000fe20000010000 */
[----:B------:R-:W-:Y:S01]  /*1230*/  FMUL.FTZ R112, R153, R112 ;  /* 0x0000007099707220 */ /* 0x000fe20000410000 */
[----:B------:R-:W-:Y:S01]  /*1240*/  FADD.FTZ R93, R93, R108 ;  /* 0x0000006c5d5d7221 */ /* 0x000fe20000010000 */
[----:B------:R-:W-:Y:S01]  /*1250*/  FFMA.FTZ R95, R8, R108, R95 ;  /* 0x0000006c085f7223 */ /* 0x000fe2000001005f */
[-C--:B------:R-:W-:Y:S01]  /*1260*/  FFMA.FTZ R40, R9, R109.reuse, R40 ;  /* 0x0000006d09287223 */ /* 0x080fe20000010028 */
[----:B------:R-:W-:Y:S01]  /*1270*/  FADD.FTZ R64, R64, R109 ;  /* 0x0000006d40407221 */ /* 0x000fe20000010000 */
[----:B------:R-:W-:Y:S01]  /*1280*/  FMUL.FTZ R101, R131, R164 ;  /* 0x000000a483657220 */ /* 0x000fe20000410000 */
[----:B------:R-:W-:Y:S01]  /*1290*/  FMUL.FTZ R109, R152, R109 ;  /* 0x0000006d986d7220 */ /* 0x000fe20000410000 */
[----:B------:R-:W-:Y:S01]  /*12a0*/  FADD.FTZ R122, R93, R112 ;  /* 0x000000705d7a7221 */ /* 0x000fe20000010000 */
[----:B------:R-:W-:Y:S01]  /*12b0*/  FFMA.FTZ R164, R20, R112, R95 ;  /* 0x0000007014a47223 */ /* 0x000fe2000001005f */
[----:B------:R-:W-:-:S02]  /*12c0*/  FMUL.FTZ R10, R131, R10 ;  /* 0x0000000a830a7220 */ /* 0x000fc40000410000 */
[----:B------:R-:W-:Y:S01]  /*12d0*/  FADD.FTZ R122, R122, R109 ;  /* 0x0000006d7a7a7221 */ /* 0x000fe20000010000 */
[----:B------:R-:W-:Y:S01]  /*12e0*/  FFMA.FTZ R164, R9, R109, R164 ;  /* 0x0000006d09a47223 */ /* 0x000fe200000100a4 */
[----:B------:R-:W-:Y:S01]  /*12f0*/  FMUL.FTZ R22, R131, R22 ;  /* 0x0000001683167220 */ /* 0x000fe20000410000 */
[-C--:B------:R-:W-:Y:S01]  /*1300*/  FFMA.FTZ R42, R10, R110.reuse, R42 ;  /* 0x0000006e0a2a7223 */ /* 0x080fe2000001002a */
[----:B------:R-:W-:Y:S01]  /*1310*/  FADD.FTZ R66, R66, R110 ;  /* 0x0000006e42427221 */ /* 0x000fe20000010000 */
[----:B------:R-:W-:Y:S01]  /*1320*/  FFMA.FTZ R36, R0, R97, R36 ;  /* 0x0000006100247223 */ /* 0x000fe20000010024 */
[----:B------:R-:W-:Y:S01]  /*1330*/  FADD.FTZ R68, R68, R97 ;  /* 0x0000006144447221 */ /* 0x000fe20000010000 */
[----:B------:R-:W-:Y:S01]  /*1340*/  FMUL.FTZ R110, R150, R110 ;  /* 0x0000006e966e7220 */ /* 0x000fe20000410000 */
[----:B------:R-:W-:Y:S01]  /*1350*/  FADD.FTZ R95, R122, R113 ;  /* 0x000000717a5f7221 */ /* 0x000fe20000010000 */
[----:B------:R-:W-:Y:S01]  /*1360*/  FFMA.FTZ R97, R21, R113, R164 ;  /* 0x0000007115617223 */ /* 0x000fe200000100a4 */
[C---:B------:R-:W-:Y:S01]  /*1370*/  PRMT R119, R104.reuse, 0x7632, R119 ;  /* 0x0000763268777816 */ /* 0x040fe20000000077 */
[----:B------:R-:W-:Y:S01]  /*1380*/  FMUL.FTZ R11, R131, R11 ;  /* 0x0000000b830b7220 */ /* 0x000fe20000410000 */
[----:B------:R-:W-:Y:S01]  /*1390*/  SHF.L.U32 R126, R104, 0x10, RZ ;  /* 0x00000010687e7819 */ /* 0x000fe200000006ff */
[-C--:B------:R-:W-:Y:S01]  /*13a0*/  FFMA.FTZ R43, R22, R114.reuse, R43 ;  /* 0x00000072162b7223 */ /* 0x080fe2000001002b */
[----:B------:R-:W-:Y:S01]  /*13b0*/  FADD.FTZ R67, R67, R114 ;  /* 0x0000007243437221 */ /* 0x000fe20000010000 */
[----:B------:R-:W-:Y:S01]  /*13c0*/  FMUL.FTZ R15, R131, R15 ;  /* 0x0000000f830f7220 */ /* 0x000fe20000410000 */
[----:B------:R-:W-:Y:S01]  /*13d0*/  FMUL.FTZ R114, R149, R114 ;  /* 0x0000007295727220 */ /* 0x000fe20000410000 */
[----:B------:R-:W-:Y:S01]  /*13e0*/  FADD.FTZ R95, R95, R110 ;  /* 0x0000006e5f5f7221 */ /* 0x000fe20000010000 */
[C---:B------:R-:W-:Y:S01]  /*13f0*/  PRMT R117, R102.reuse, 0x7632, R117 ;  /* 0x0000763266757816 */ /* 0x040fe20000000075 */
[----:B------:R-:W-:-:S02]  /*1400*/  IMAD.U32 R123, R102, 0x10000, RZ ;  /* 0x00010000667b7824 */ /* 0x000fc400078e00ff */
[----:B------:R-:W-:Y:S01]  /*1410*/  FFMA.FTZ R37, R19, R92, R37 ;  /* 0x0000005c13257223 */ /* 0x000fe20000010025 */
[----:B------:R-:W-:Y:S01]  /*1420*/  FADD.FTZ R69, R69, R92 ;  /* 0x0000005c45457221 */ /* 0x000fe20000010000 */
[----:B------:R-:W-:Y:S01]  /*1430*/  FFMA.FTZ R97, R10, R110, R97 ;  /* 0x0000006e0a617223 */ /* 0x000fe20000010061 */
[----:B------:R-:W-:Y:S01]  /*1440*/  FMUL.FTZ R102, R131, R162 ;  /* 0x000000a283667220 */ /* 0x000fe20000410000 */
[----:B------:R-:W-:Y:S01]  /*1450*/  SHF.L.U32 R92, R99, 0x10, RZ ;  /* 0x00000010635c7819 */ /* 0x000fe200000006ff */
[----:B------:R-:W-:Y:S01]  /*1460*/  FMUL.FTZ R23, R131, R23 ;  /* 0x0000001783177220 */ /* 0x000fe20000410000 */
[-C--:B------:R-:W-:Y:S01]  /*1470*/  FFMA.FTZ R44, R11, R115.reuse, R44 ;  /* 0x000000730b2c7223 */ /* 0x080fe2000001002c */
[----:B------:R-:W-:Y:S01]  /*1480*/  FADD.FTZ R60, R60, R115 ;  /* 0x000000733c3c7221 */ /* 0x000fe20000010000 */
[----:B------:R-:W-:Y:S01]  /*1490*/  SHF.L.U32 R162, R119, 0x10, RZ ;  /* 0x0000001077a27819 */ /* 0x000fe200000006ff */
[----:B------:R-:W-:Y:S01]  /*14a0*/  FMUL.FTZ R115, R148, R115 ;  /* 0x0000007394737220 */ /* 0x000fe20000410000 */
[-C--:B------:R-:W-:Y:S01]  /*14b0*/  FFMA.FTZ R76, R15, R126.reuse, R76 ;  /* 0x0000007e0f4c7223 */ /* 0x080fe2000001004c */
[----:B------:R-:W-:Y:S01]  /*14c0*/  FADD.FTZ R52, R52, R126 ;  /* 0x0000007e34347221 */ /* 0x000fe20000010000 */
[----:B------:R-:W-:Y:S01]  /*14d0*/  FMUL.FTZ R119, R140, R126 ;  /* 0x0000007e8c777220 */ /* 0x000fe20000410000 */
[----:B------:R-:W-:Y:S01]  /*14e0*/  FADD.FTZ R122, R95, R114 ;  /* 0x000000725f7a7221 */ /* 0x000fe20000010000 */
[----:B------:R-:W-:Y:S01]  /*14f0*/  FFMA.FTZ R126, R22, R114, R97 ;  /* 0x00000072167e7223 */ /* 0x000fe20000010061 */
[----:B------:R-:W-:-:S02]  /*1500*/  IMAD.U32 R164, R121, 0x10000, RZ ;  /* 0x0001000079a47824 */ /* 0x000fc400078e00ff */
[-C--:B------:R-:W-:Y:S01]  /*1510*/  FFMA.FTZ R45, R23, R92.reuse, R45 ;  /* 0x0000005c172d7223 */ /* 0x080fe2000001002d */
[----:B------:R-:W-:Y:S01]  /*1520*/  FADD.FTZ R61, R61, R92 ;  /* 0x0000005c3d3d7221 */ /* 0x000fe20000010000 */
[----:B------:R-:W-:Y:S01]  /*1530*/  FMUL.FTZ R121, R147, R92 ;  /* 0x0000005c93797220 */ /* 0x000fe20000410000 */
[----:B------:R-:W-:Y:S01]  /*1540*/  FADD.FTZ R92, R122, R115 ;  /* 0x000000737a5c7221 */ /* 0x000fe20000010000 */
[----:B------:R-:W-:-:S03]  /*1550*/  FFMA.FTZ R122, R11, R115, R126 ;  /* 0x000000730b7a7223 */ /* 0x000fc6000001007e */
[----:B------:R-:W-:Y:S01]  /*1560*/  FADD.FTZ R95, R92, R121 ;  /* 0x000000795c5f7221 */ /* 0x000fe20000010000 */
[----:B------:R-:W-:Y:S01]  /*1570*/  FFMA.FTZ R97, R23, R121, R122 ;  /* 0x0000007917617223 */ /* 0x000fe2000001007a */
[----:B------:R-:W-:Y:S02]  /*1580*/  FMUL.FTZ R122, R145, R94 ;  /* 0x0000005e917a7220 */ /* 0x000fe40000410000 */
[----:B------:R-:W-:Y:S01]  /*1590*/  FADD.FTZ R95, R95, R116 ;  /* 0x000000745f5f7221 */ /* 0x000fe20000010000 */
[----:B------:R-:W-:Y:S01]  /*15a0*/  FFMA.FTZ R97, R12, R116, R97 ;  /* 0x000000740c617223 */ /* 0x000fe20000010061 */
[C---:B------:R-:W-:Y:S01]  /*15b0*/  FMUL.FTZ R104, R131.reuse, R128 ;  /* 0x0000008083687220 */ /* 0x040fe20000410000 */
[----:B------:R-:W-:Y:S01]  /*15c0*/  FMUL.FTZ R13, R131, R13 ;  /* 0x0000000d830d7220 */ /* 0x000fe20000410000 */
[----:B------:R-:W-:Y:S02]  /*15d0*/  IMAD.U32 R128, R117, 0x10000, RZ ;  /* 0x0001000075807824 */ /* 0x000fe400078e00ff */
[-C--:B------:R-:W-:Y:S01]  /*15e0*/  FMUL.FTZ R117, R144, R123.reuse ;  /* 0x0000007b90757220 */ /* 0x080fe20000410000 */
[C---:B------:R-:W-:Y:S01]  /*15f0*/  FFMA.FTZ R47, R100.reuse, R94, R47 ;  /* 0x0000005e642f7223 */ /* 0x040fe2000001002f */
[----:B------:R-:W-:Y:S01]  /*1600*/  FADD.FTZ R63, R63, R94 ;  /* 0x0000005e3f3f7221 */ /* 0x000fe20000010000 */
[----:B------:R-:W-:Y:S01]  /*1610*/  FADD.FTZ R92, R95, R122 ;  /* 0x0000007a5f5c7221 */ /* 0x000fe20000010000 */
[----:B------:R-:W-:Y:S01]  /*1620*/  FFMA.FTZ R94, R100, R122, R97 ;  /* 0x0000007a645e7223 */ /* 0x000fe20000010061 */
[----:B------:R-:W-:Y:S01]  /*1630*/  FFMA.FTZ R80, R13, R123, R80 ;  /* 0x0000007b0d507223 */ /* 0x000fe20000010050 */
[----:B------:R-:W-:Y:S01]  /*1640*/  FADD.FTZ R56, R56, R123 ;  /* 0x0000007b38387221 */ /* 0x000fe20000010000 */
[----:B------:R-:W-:Y:S01]  /*1650*/  FMUL.FTZ R123, R143, R128 ;  /* 0x000000808f7b7220 */ /* 0x000fe20000410000 */
[----:B------:R-:W-:Y:S01]  /*1660*/  FADD.FTZ R92, R92, R117 ;  /* 0x000000755c5c7221 */ /* 0x000fe20000010000 */
[----:B------:R-:W-:Y:S01]  /*1670*/  FFMA.FTZ R94, R13, R117, R94 ;  /* 0x000000750d5e7223 */ /* 0x000fe2000001005e */
[----:B------:R-:W-:Y:S01]  /*1680*/  FMUL.FTZ R14, R131, R14 ;  /* 0x0000000e830e7220 */ /* 0x000fe20000410000 */
[----:B------:R-:W-:Y:S01]  /*1690*/  FMUL.FTZ R118, R142, R125 ;  /* 0x0000007d8e767220 */ /* 0x000fe20000410000 */
[----:B------:R-:W-:Y:S01]  /*16a0*/  FADD.FTZ R95, R92, R123 ;  /* 0x0000007b5c5f7221 */ /* 0x000fe20000010000 */
[----:B------:R-:W-:Y:S01]  /*16b0*/  FFMA.FTZ R97, R101, R123, R94 ;  /* 0x0000007b65617223 */ /* 0x000fe2000001005e */
[----:B------:R-:W-:Y:S01]  /*16c0*/  FFMA.FTZ R82, R14, R125, R82 ;  /* 0x0000007d0e527223 */ /* 0x000fe20000010052 */
        /* <DEDUP_REMOVED lines=9> */
[----:B------:R-:W-:Y:S01]  /*1760*/  FMUL.FTZ R16, R131, R16 ;  /* 0x0000001083107220 */ /* 0x000fe20000410000 */
[----:B------:R-:W-:Y:S01]  /*1770*/  SHF.L.U32 R93, R120, 0x10, RZ ;  /* 0x00000010785d7819 */ /* 0x000fe200000006ff */
[----:B------:R-:W-:Y:S01]  /*1780*/  FMUL.FTZ R120, R138, R127 ;  /* 0x0000007f8a787220 */ /* 0x000fe20000410000 */
[----:B------:R-:W-:Y:S01]  /*1790*/  FADD.FTZ R95, R95, R126 ;  /* 0x0000007e5f5f7221 */ /* 0x000fe20000010000 */
[----:B------:R-:W-:Y:S01]  /*17a0*/  FFMA.FTZ R97, R103, R126, R92 ;  /* 0x0000007e67617223 */ /* 0x000fe2000001005c */
[----:B------:R-:W-:Y:S01]  /*17b0*/  FMUL.FTZ R17, R131, R17 ;  /* 0x0000001183117220 */ /* 0x000fe20000410000 */
[----:B------:R-:W-:Y:S01]  /*17c0*/  FFMA.FTZ R78, R16, R127, R78 ;  /* 0x0000007f104e7223 */ /* 0x000fe2000001004e */
[----:B------:R-:W-:Y:S01]  /*17d0*/  FADD.FTZ R54, R54, R127 ;  /* 0x0000007f36367221 */ /* 0x000fe20000010000 */
[-C--:B------:R-:W-:Y:S01]  /*17e0*/  FMUL.FTZ R127, R4, R93.reuse ;  /* 0x0000005d047f7220 */ /* 0x080fe20000410000 */
[----:B------:R-:W-:Y:S01]  /*17f0*/  FADD.FTZ R92, R95, R120 ;  /* 0x000000785f5c7221 */ /* 0x000fe20000010000 */
[----:B------:R-:W-:Y:S01]  /*1800*/  FFMA.FTZ R97, R16, R120, R97 ;  /* 0x0000007810617223 */ /* 0x000fe20000010061 */
[-C--:B------:R-:W-:Y:S01]  /*1810*/  FFMA.FTZ R72, R17, R124.reuse, R72 ;  /* 0x0000007c11487223 */ /* 0x080fe20000010048 */
[----:B------:R-:W-:Y:S01]  /*1820*/  FADD.FTZ R48, R48, R124 ;  /* 0x0000007c30307221 */ /* 0x000fe20000010000 */
[----:B------:R-:W-:Y:S01]  /*1830*/  FFMA.FTZ R79, R104, R93, R79 ;  /* 0x0000005d684f7223 */ /* 0x000fe2000001004f */
[----:B------:R-:W-:Y:S01]  /*1840*/  FADD.FTZ R55, R55, R93 ;  /* 0x0000005d37377221 */ /* 0x000fe20000010000 */
[----:B------:R-:W-:Y:S01]  /*1850*/  FMUL.FTZ R124, R6, R124 ;  /* 0x0000007c067c7220 */ /* 0x000fe20000410000 */
[----:B------:R-:W-:Y:S01]  /*1860*/  FADD.FTZ R93, R92, R127 ;  /* 0x0000007f5c5d7221 */ /* 0x000fe20000010000 */
[----:B------:R-:W-:Y:S01]  /*1870*/  FFMA.FTZ R92, R104, R127, R97 ;  /* 0x0000007f685c7223 */ /* 0x000fe20000010061 */
[----:B------:R-:W-:Y:S01]  /*1880*/  FFMA.FTZ R81, R101, R128, R81 ;  /* 0x0000008065517223 */ /* 0x000fe20000010051 */
[----:B------:R-:W-:Y:S01]  /*1890*/  FADD.FTZ R57, R57, R128 ;  /* 0x0000008039397221 */ /* 0x000fe20000010000 */
[----:B------:R-:W-:Y:S01]  /*18a0*/  FMUL.FTZ R18, R131, R18 ;  /* 0x0000001283127220 */ /* 0x000fe20000410000 */
[----:B------:R-:W-:Y:S01]  /*18b0*/  FMUL.FTZ R128, R3, R164 ;  /* 0x000000a403807220 */ /* 0x000fe20000410000 */
[----:B------:R-:W-:Y:S01]  /*18c0*/  FADD.FTZ R93, R93, R124 ;  /* 0x0000007c5d5d7221 */ /* 0x000fe20000010000 */
[----:B------:R-:W-:Y:S01]  /*18d0*/  FFMA.FTZ R92, R17, R124, R92 ;  /* 0x0000007c115c7223 */ /* 0x000fe2000001005c */
[----:B------:R-:W-:Y:S01]  /*18e0*/  SHF.L.U32 R96, R96, 0x10, RZ ;  /* 0x0000001060607819 */ /* 0x000fe200000006ff */
[-C--:B------:R-:W-:Y:S01]  /*18f0*/  FFMA.FTZ R74, R18, R129.reuse, R74 ;  /* 0x00000081124a7223 */ /* 0x080fe2000001004a */
[----:B------:R-:W-:Y:S01]  /*1900*/  FADD.FTZ R50, R50, R129 ;  /* 0x0000008132327221 */ /* 0x000fe20000010000 */
[----:B------:R-:W-:Y:S01]  /*1910*/  FADD.FTZ R94, R93, R128 ;  /* 0x000000805d5e7221 */ /* 0x000fe20000010000 */
[----:B------:R-:W-:Y:S01]  /*1920*/  FMUL.FTZ R129, R5, R129 ;  /* 0x0000008105817220 */ /* 0x000fe20000410000 */
[----:B------:R-:W-:Y:S01]  /*1930*/  FFMA.FTZ R93, R105, R128, R92 ;  /* 0x00000080695d7223 */ /* 0x000fe2000001005c */
[----:B------:R-:W-:Y:S01]  /*1940*/  FFMA.FTZ R83, R102, R130, R83 ;  /* 0x0000008266537223 */ /* 0x000fe20000010053 */
[----:B------:R-:W-:Y:S01]  /*1950*/  FADD.FTZ R59, R59, R130 ;  /* 0x000000823b3b7221 */ /* 0x000fe20000010000 */
[----:B------:R-:W-:Y:S01]  /*1960*/  FMUL.FTZ R130, R2, R96 ;  /* 0x0000006002827220 */ /* 0x000fe20000410000 */
[----:B------:R-:W-:Y:S01]  /*1970*/  FADD.FTZ R99, R94, R129 ;  /* 0x000000815e637221 */ /* 0x000fe20000010000 */
[----:B------:R-:W-:Y:S01]  /*1980*/  FFMA.FTZ R93, R18, R129, R93 ;  /* 0x00000081125d7223 */ /* 0x000fe2000001005d */
[----:B------:R-:W-:Y:S01]  /*1990*/  FFMA.FTZ R77, R103, R162, R77 ;  /* 0x000000a2674d7223 */ /* 0x000fe2000001004d */
[----:B------:R-:W-:Y:S01]  /*19a0*/  FADD.FTZ R53, R53, R162 ;  /* 0x000000a235357221 */ /* 0x000fe20000010000 */
[----:B------:R-:W-:Y:S01]  /*19b0*/  FFMA.FTZ R73, R105, R164, R73 ;  /* 0x000000a469497223 */ /* 0x000fe20000010049 */
[----:B------:R-:W-:Y:S01]  /*19c0*/  FADD.FTZ R49, R49, R164 ;  /* 0x000000a431317221 */ /* 0x000fe20000010000 */
[C---:B------:R-:W-:Y:S01]  /*19d0*/  FFMA.FTZ R75, R106.reuse, R96, R75 ;  /* 0x000000606a4b7223 */ /* 0x040fe2000001004b */
[----:B------:R-:W-:Y:S01]  /*19e0*/  FADD.FTZ R51, R51, R96 ;  /* 0x0000006033337221 */ /* 0x000fe20000010000 */
[----:B------:R-:W-:Y:S01]  /*19f0*/  FADD.FTZ R99, R99, R130 ;  /* 0x0000008263637221 */ /* 0x000fe20000010000 */
[----:B------:R-:W-:-:S07]  /*1a00*/  FFMA.FTZ R161, R106, R130, R93 ;  /* 0x000000826aa17223 */ /* 0x000fce000001005d */
.L_x_162:
[----:B------:R-:W-:Y:S05]  /*1a10*/  BSYNC B0 ;  /* 0x0000000000007941 */ /* 0x000fea0003800000 */
.L_x_160:
[----:B------:R-:W-:Y:S01]  /*1a20*/  LOP3.LUT P3, RZ, R98, 0xff, RZ, 0xc0, !PT ;  /* 0x000000ff62ff7812 */ /* 0x000fe2000786c0ff */
[----:B------:R-:W-:Y:S01]  /*1a30*/  UMOV UR6, 0xffffffff ;  /* 0xffffffff00067882 */ /* 0x000fe20000000000 */
[----:B0-----:R-:W-:Y:S02]  /*1a40*/  SHF.R.U32.HI R93, RZ, 0x5, R158 ;  /* 0x00000005ff5d7819 */ /* 0x001fe4000001169e */
[----:B------:R-:W-:Y:S02]  /*1a50*/  LOP3.LUT P0, RZ, R158, 0x1f, RZ, 0xc0, !PT ;  /* 0x0000001f9eff7812 */ /* 0x000fe4000780c0ff */
[----:B------:R-:W-:-:S07]  /*1a60*/  LOP3.LUT R94, R93, 0x7fffffc, RZ, 0xc0, !PT ;  /* 0x07fffffc5d5e7812 */ /* 0x000fce00078ec0ff */
        /* <DEDUP_REMOVED lines=20> */
.L_x_247:
[----:B------:R-:W3:Y:S01]  /*1bb0*/  S2R R96, SR_CgaCtaId ;  /* 0x0000000000607919 */ /* 0x000ee20000008800 */
[----:B------:R-:W-:Y:S01]  /*1bc0*/  MOV R95, 0x400 ;  /* 0x00000400005f7802 */ /* 0x000fe20000000f00 */
[----:B-1----:R-:W-:Y:S01]  /*1bd0*/  FADD.FTZ R92, R161, R162 ;  /* 0x000000a2a15c7221 */ /* 0x002fe20000010000 */
[----:B------:R-:W-:Y:S01]  /*1be0*/  @!P0 LOP3.LUT R93, R93, 0x3, RZ, 0xc0, !PT ;  /* 0x000000035d5d8812 */ /* 0x000fe200078ec0ff */
[----:B------:R-:W-:Y:S05]  /*1bf0*/  WARPSYNC.ALL ;  /* 0x0000000000007948 */ /* 0x000fea0003800000 */
[----:B-----5:R-:W-:Y:S01]  /*1c00*/  ISETP.GE.AND P4, PT, R137, 0x1, PT ;  /* 0x000000018900780c */ /* 0x020fe20003f86270 */
[----:B------:R-:W-:-:S12]  /*1c10*/  BSSY B0, `(.L_x_164) ;  /* 0x000002a000007945 */ /* 0x000fd80003800000 */
[----:B------:R-:W-:-:S05]  /*1c20*/  @P4 IADD3 R164, R137, -0x1, RZ ;  /* 0xffffffff89a44810 */ /* 0x000fca0007ffe0ff */
[----:B------:R-:W-:Y:S01]  /*1c30*/  @P4 IMAD R164, R164, R159, RZ ;  /* 0x0000009fa4a44224 */ /* 0x000fe200078e02ff */
[----:B---3--:R-:W-:Y:S02]  /*1c40*/  LEA R96, R96, R95, 0x18 ;  /* 0x0000005f60607211 */ /* 0x008fe400078ec0ff */
[----:B------:R-:W-:Y:S01]  /*1c50*/  @!P0 IADD3 R95, R94, R93, RZ ;  /* 0x0000005d5e5f8210 */ /* 0x000fe20007ffe0ff */
[----:B--2---:R-:W-:Y:S01]  /*1c60*/  FADD.FTZ R93, R98, R97 ;  /* 0x00000061625d7221 */ /* 0x004fe20000010000 */
[----:B------:R-:W-:Y:S02]  /*1c70*/  LEA R162, R94, R96, 0x3 ;  /* 0x000000605ea27211 */ /* 0x000fe400078e18ff */
[----:B------:R-:W-:Y:S01]  /*1c80*/  @P4 SHF.R.S32.HI R137, RZ, 0x1f, R164 ;  /* 0x0000001fff894819 */ /* 0x000fe200000114a4 */
[----:B0-----:R-:W-:-:S03]  /*1c90*/  @!P0 IMAD R161, R95, 0x8, R96 ;  /* 0x000000085fa18824 */ /* 0x001fc600078e0260 */
[----:B------:R-:W-:Y:S01]  /*1ca0*/  @P4 LEA.HI R164, R137, R164, RZ, 0x3 ;  /* 0x000000a489a44211 */ /* 0x000fe200078f18ff */
[----:B------:R-:W-:Y:S01]  /*1cb0*/  HFMA2.MMA R137, -RZ, RZ, 0, 0 ;  /* 0x00000000ff897435 */ /* 0x000fe200000001ff */
[----:B------:R-:W-:Y:S01]  /*1cc0*/  @!P0 STS.64 [R161+0x3000], R92 ;  /* 0x0030005ca1008388 */ /* 0x000fe20000000a00 */
[----:B------:R-:W-:Y:S04]  /*1cd0*/  BAR.SYNC.DEFER_BLOCKING 0x0 ;  /* 0x0000000000007b1d */ /* 0x000fe80000010000 */
[----:B------:R-:W-:Y:S02]  /*1ce0*/  @P4 LEA.HI.SX32 R137, R164, R157, 0x1d ;  /* 0x0000009da4894211 */ /* 0x000fe400078feaff */
[----:B------:R-:W-:Y:S01]  /*1cf0*/  ISETP.NE.AND P0, PT, R160, RZ, PT ;  /* 0x000000ffa000720c */ /* 0x000fe20003f05270 */
        /* <DEDUP_REMOVED lines=13> */
[----:B------:R-:W-:Y:S06]  /*1dd0*/  @P2 BRA `(.L_x_165) ;  /* 0x0000000000182947 */ /* 0x000fec0003800000 */
[----:B------:R-:W-:Y:S01]  /*1de0*/  ISETP.NE.U32.AND P0, PT, R136, RZ, PT ;  /* 0x000000ff8800720c */ /* 0x000fe20003f05070 */
[----:B------:R-:W-:-:S03]  /*1df0*/  IMAD.MOV.U32 R92, RZ, RZ, RZ ;  /* 0x000000ffff5c7224 */ /* 0x000fc600078e00ff */
[----:B------:R-:W-:-:S13]  /*1e00*/  ISETP.NE.AND.EX P0, PT, R135, RZ, PT, P0 ;  /* 0x000000ff8700720c */ /* 0x000fda0003f05300 */
[----:B------:R-:W-:Y:S05]  /*1e10*/  @!P0 BRA `(.L_x_166) ;  /* 0x0000000000248947 */ /* 0x000fea0003800000 */
[----:B------:R-:W-:Y:S01]  /*1e20*/  SHF.L.U32 R92, R32, 0x10, RZ ;  /* 0x00000010205c7819 */ /* 0x000fe200000006ff */
[----:B------:R-:W-:Y:S06]  /*1e30*/  BRA `(.L_x_166) ;  /* 0x00000000001c7947 */ /* 0x000fec0003800000 */
.L_x_165:
[----:B------:R-:W-:Y:S01]  /*1e40*/  ISETP.NE.U32.AND P0, PT, R136, RZ, PT ;  /* 0x000000ff8800720c */ /* 0x000fe20003f05070 */
[----:B------:R-:W-:-:S03]  /*1e50*/  FFMA.FTZ R92, R0, R96, R97 ;  /* 0x00000060005c7223 */ /* 0x000fc60000010061 */
[----:B------:R-:W-:Y:S01]  /*1e60*/  ISETP.NE.AND.EX P0, PT, R135, RZ, PT, P0 ;  /* 0x000000ff8700720c */ /* 0x000fe20003f05300 */
[----:B------:R-:W-:-:S04]  /*1e70*/  FADD.FTZ R92, R107, -R92 ;  /* 0x8000005c6b5c7221 */ /* 0x000fc80000010000 */
[----:B------:R-:W-:-:S08]  /*1e80*/  FMUL.FTZ R92, R131, R92 ;  /* 0x0000005c835c7220 */ /* 0x000fd00000410000 */
[----:B------:R-:W-:-:S05]  /*1e90*/  @P0 SHF.L.U32 R93, R32, 0x10, RZ ;  /* 0x00000010205d0819 */ /* 0x000fca00000006ff */
[----:B------:R-:W-:-:S07]  /*1ea0*/  @P0 FADD.FTZ R92, R92, R93 ;  /* 0x0000005d5c5c0221 */ /* 0x000fce0000010000 */
.L_x_166:
[----:B------:R-:W-:Y:S05]  /*1eb0*/  BSYNC B0 ;  /* 0x0000000000007941 */ /* 0x000fea0003800000 */
.L_x_164:
        /* <DEDUP_REMOVED lines=10> */
[----:B------:R-:W-:Y:S01]  /*1f60*/  MOV R92, RZ ;  /* 0x000000ff005c7202 */ /* 0x000fe20000000f00 */
[----:B------:R-:W-:Y:S06]  /*1f70*/  @!P0 BRA `(.L_x_169) ;  /* 0x0000000000248947 */ /* 0x000fec0003800000 */
[----:B------:R-:W-:-:S05]  /*1f80*/  PRMT R92, R32, 0x7632, R92 ;  /* 0x00007632205c7816 */ /* 0x000fca000000005c */
[----:B------:R-:W-:Y:S01]  /*1f90*/  IMAD.U32 R92, R92, 0x10000, RZ ;  /* 0x000100005c5c7824 */ /* 0x000fe200078e00ff */
[----:B------:R-:W-:Y:S06]  /*1fa0*/  BRA `(.L_x_169) ;  /* 0x0000000000187947 */ /* 0x000fec0003800000 */
.L_x_168:
[----:B------:R-:W-:Y:S01]  /*1fb0*/  FFMA.FTZ R92, R19, R96, R97 ;  /* 0x00000060135c7223 */ /* 0x000fe20000010061 */
[----:B------:R-:W-:-:S03]  /*1fc0*/  @P0 PRMT R93, R32, 0x7632, R93 ;  /* 0x00007632205d0816 */ /* 0x000fc6000000005d */
[----:B------:R-:W-:Y:S01]  /*1fd0*/  FADD.FTZ R92, R111, -R92 ;  /* 0x8000005c6f5c7221 */ /* 0x000fe20000010000 */
[----:B------:R-:W-:-:S03]  /*1fe0*/  @P0 SHF.L.U32 R93, R93, 0x10, RZ ;  /* 0x000000105d5d0819 */ /* 0x000fc600000006ff */
[----:B------:R-:W-:-:S04]  /*1ff0*/  FMUL.FTZ R92, R131, R92 ;  /* 0x0000005c835c7220 */ /* 0x000fc80000410000 */
[----:B------:R-:W-:-:S07]  /*2000*/  @P0 FADD.FTZ R92, R92, R93 ;  /* 0x0000005d5c5c0221 */ /* 0x000fce0000010000 */
.L_x_169:
[----:B------:R-:W-:Y:S05]  /*2010*/  BSYNC B0 ;  /* 0x0000000000007941 */ /* 0x000fea0003800000 */
.L_x_167:
        /* <DEDUP_REMOVED lines=12> */
.L_x_171:
[----:B------:R-:W-:-:S04]  /*20e0*/  FFMA.FTZ R93, R8, R96, R97 ;  /* 0x00000060085d7223 */ /* 0x000fc80000010061 */
[----:B------:R-:W-:Y:S01]  /*20f0*/  FADD.FTZ R92, R108, -R93 ;  /* 0x8000005d6c5c7221 */ /* 0x000fe20000010000 */
[----:B------:R-:W-:-:S03]  /*2100*/  @P0 IMAD.U32 R93, R33, 0x10000, RZ ;  /* 0x00010000215d0824 */ /* 0x000fc600078e00ff */
[----:B------:R-:W-:-:S04]  /*2110*/  FMUL.FTZ R92, R131, R92 ;  /* 0x0000005c835c7220 */ /* 0x000fc80000410000 */
[----:B------:R-:W-:-:S07]  /*2120*/  @P0 FADD.FTZ R92, R92, R93 ;  /* 0x0000005d5c5c0221 */ /* 0x000fce0000010000 */
.L_x_172:
[----:B------:R-:W-:Y:S05]  /*2130*/  BSYNC B0 ;  /* 0x0000000000007941 */ /* 0x000fea0003800000 */
.L_x_170:
        /* <DEDUP_REMOVED lines=13> */
.L_x_174:
[----:B------:R-:W-:-:S04]  /*2210*/  FFMA.FTZ R93, R20, R96, R97 ;  /* 0x00000060145d7223 */ /* 0x000fc80000010061 */
[--C-:B------:R-:W-:Y:S01]  /*2220*/  FADD.FTZ R92, R112, -R93.reuse ;  /* 0x8000005d705c7221 */ /* 0x100fe20000010000 */
[----:B------:R-:W-:-:S03]  /*2230*/  @P0 PRMT R93, R33, 0x7632, R93 ;  /* 0x00007632215d0816 */ /* 0x000fc6000000005d */
[----:B------:R-:W-:Y:S01]  /*2240*/  FMUL.FTZ R92, R131, R92 ;  /* 0x0000005c835c7220 */ /* 0x000fe20000410000 */
[----:B------:R-:W-:-:S05]  /*2250*/  @P0 SHF.L.U32 R93, R93, 0x10, RZ ;  /* 0x000000105d5d0819 */ /* 0x000fca00000006ff */
[----:B------:R-:W-:-:S07]  /*2260*/  @P0 FADD.FTZ R92, R92, R93 ;  /* 0x0000005d5c5c0221 */ /* 0x000fce0000010000 */
.L_x_175:
[----:B------:R-:W-:Y:S05]  /*2270*/  BSYNC B0 ;  /* 0x0000000000007941 */ /* 0x000fea0003800000 */
.L_x_173:
        /* <DEDUP_REMOVED lines=10> */
[----:B------:R-:W-:Y:S01]  /*2320*/  SHF.L.U32 R92, R34, 0x10, RZ ;  /* 0x00000010225c7819 */ /* 0x000fe200000006ff */
[----:B------:R-:W-:Y:S06]  /*2330*/  BRA `(.L_x_178) ;  /* 0x0000000000147947 */ /* 0x000fec0003800000 */
.L_x_177:
[----:B------:R-:W-:Y:S01]  /*2340*/  FFMA.FTZ R92, R9, R96, R97 ;  /* 0x00000060095c7223 */ /* 0x000fe20000010061 */
[----:B------:R-:W-:-:S03]  /*2350*/  @P0 SHF.L.U32 R93, R34, 0x10, RZ ;  /* 0x00000010225d0819 */ /* 0x000fc600000006ff */
[----:B------:R-:W-:-:S04]  /*2360*/  FADD.FTZ R92, R109, -R92 ;  /* 0x8000005c6d5c7221 */ /* 0x000fc80000010000 */
[----:B------:R-:W-:-:S04]  /*2370*/  FMUL.FTZ R92, R131, R92 ;  /* 0x0000005c835c7220 */ /* 0x000fc80000410000 */
[----:B------:R-:W-:-:S07]  /*2380*/  @P0 FADD.FTZ R92, R92, R93 ;  /* 0x0000005d5c5c0221 */ /* 0x000fce0000010000 */
.L_x_178:
[----:B------:R-:W-:Y:S05]  /*2390*/  BSYNC B0 ;  /* 0x0000000000007941 */ /* 0x000fea0003800000 */
.L_x_176:
        /* <DEDUP_REMOVED lines=10> */
[----:B------:R-:W-:-:S05]  /*2440*/  PRMT R92, R34, 0x7632, R92 ;  /* 0x00007632225c7816 */ /* 0x000fca000000005c */
[----:B------:R-:W-:Y:S01]  /*2450*/  IMAD.U32 R92, R92, 0x10000, RZ ;  /* 0x000100005c5c7824 */ /* 0x000fe200078e00ff */
[----:B------:R-:W-:Y:S06]  /*2460*/  BRA `(.L_x_181) ;  /* 0x0000000000187947 */ /* 0x000fec0003800000 */
.L_x_180:
[----:B------:R-:W-:Y:S01]  /*2470*/  FFMA.FTZ R92, R21, R96, R97 ;  /* 0x00000060155c7223 */ /* 0x000fe20000010061 */
[----:B------:R-:W-:-:S03]  /*2480*/  @P0 PRMT R93, R34, 0x7632, R93 ;  /* 0x00007632225d0816 */ /* 0x000fc6000000005d */
[----:B------:R-:W-:Y:S01]  /*2490*/  FADD.FTZ R92, R113, -R92 ;  /* 0x8000005c715c7221 */ /* 0x000fe20000010000 */
[----:B------:R-:W-:-:S03]  /*24a0*/  @P0 SHF.L.U32 R93, R93, 0x10, RZ ;  /* 0x000000105d5d0819 */ /* 0x000fc600000006ff */
[----:B------:R-:W-:-:S04]  /*24b0*/  FMUL.FTZ R92, R131, R92 ;  /* 0x0000005c835c7220 */ /* 0x000fc80000410000 */
[----:B------:R-:W-:-:S07]  /*24c0*/  @P0 FADD.FTZ R92, R92, R93 ;  /* 0x0000005d5c5c0221 */ /* 0x000fce0000010000 */
.L_x_181:
[----:B------:R-:W-:Y:S05]  /*24d0*/  BSYNC B0 ;  /* 0x0000000000007941 */ /* 0x000fea0003800000 */
.L_x_179:
        /* <DEDUP_REMOVED lines=12> */
.L_x_183:
[----:B------:R-:W-:-:S04]  /*25a0*/  FFMA.FTZ R93, R10, R96, R97 ;  /* 0x000000600a5d7223 */ /* 0x000fc80000010061 */
[----:B------:R-:W-:Y:S01]  /*25b0*/  FADD.FTZ R92, R110, -R93 ;  /* 0x8000005d6e5c7221 */ /* 0x000fe20000010000 */
[----:B------:R-:W-:-:S03]  /*25c0*/  @P0 IMAD.U32 R93, R35, 0x10000, RZ ;  /* 0x00010000235d0824 */ /* 0x000fc600078e00ff */
[----:B------:R-:W-:-:S04]  /*25d0*/  FMUL.FTZ R92, R131, R92 ;  /* 0x0000005c835c7220 */ /* 0x000fc80000410000 */
[----:B------:R-:W-:-:S07]  /*25e0*/  @P0 FADD.FTZ R92, R92, R93 ;  /* 0x0000005d5c5c0221 */ /* 0x000fce0000010000 */
.L_x_184:
[----:B------:R-:W-:Y:S05]  /*25f0*/  BSYNC B0 ;  /* 0x0000000000007941 */ /* 0x000fea0003800000 */
.L_x_182:
        /* <DEDUP_REMOVED lines=13> */
.L_x_186:
[----:B------:R-:W-:-:S04]  /*26d0*/  FFMA.FTZ R93, R22, R96, R97 ;  /* 0x00000060165d7223 */ /* 0x000fc80000010061 */
[--C-:B------:R-:W-:Y:S01]  /*26e0*/  FADD.FTZ R92, R114, -R93.reuse ;  /* 0x8000005d725c7221 */ /* 0x100fe20000010000 */
[----:B------:R-:W-:-:S03]  /*26f0*/  @P0 PRMT R93, R35, 0x7632, R93 ;  /* 0x00007632235d0816 */ /* 0x000fc6000000005d */
[----:B------:R-:W-:Y:S01]  /*2700*/  FMUL.FTZ R98, R131, R92 ;  /* 0x0000005c83627220 */ /* 0x000fe20000410000 */
[----:B------:R-:W-:-:S05]  /*2710*/  @P0 SHF.L.U32 R93, R93, 0x10, RZ ;  /* 0x000000105d5d0819 */ /* 0x000fca00000006ff */
[----:B------:R-:W-:-:S07]  /*2720*/  @P0 FADD.FTZ R98, R98, R93 ;  /* 0x0000005d62620221 */ /* 0x000fce0000010000 */
.L_x_187:
[----:B------:R-:W-:Y:S05]  /*2730*/  BSYNC B0 ;  /* 0x0000000000007941 */ /* 0x000fea0003800000 */
.L_x_185:
[----:B------:R-:W0:Y:S01]  /*2740*/  @P4 LDC R135, c[0x0][0x29c] ;  /* 0x0000a700ff874b82 */ /* 0x000e220000000800 */
[----:B------:R-:W-:Y:S01]  /*2750*/  @P1 F2FP.BF16.F32.PACK_AB R99, RZ, R98 ;  /* 0x00000062ff63123e */ /* 0x000fe200000010ff */
[----:B------:R-:W-:Y:S03]  /*2760*/  BSSY B0, `(.L_x_188) ;  /* 0x0000015000007945 */ /* 0x000fe60003800000 */
[----:B------:R-:W-:-:S03]  /*2770*/  @P1 PRMT R87, R87, 0x5410, R99 ;  /* 0x0000541057571816 */ /* 0x000fc60000000063 */
[----:B------:R-:W1:Y:S08]  /*2780*/  @P1 LDC.64 R94, c[0x0][0x308] ;  /* 0x0000c200ff5e1b82 */ /* 0x000e700000000a00 */
[----:B------:R-:W2:Y:S01]  /*2790*/  @P4 LDC.64 R92, c[0x0][0x2f8] ;  /* 0x0000be00ff5c4b82 */ /* 0x000ea20000000a00 */
[----:B0-----:R-:W-:-:S05]  /*27a0*/  @P4 FMUL.FTZ R98, R98, R135 ;  /* 0x0000008762624220 */ /* 0x001fca0000410000 */
[----:B------:R-:W-:Y:S01]  /*27b0*/  @P4 F2FP.BF16.F32.PACK_AB R98, RZ, R98 ;  /* 0x00000062ff62423e */ /* 0x000fe200000010ff */
[----:B-1----:R-:W-:-:S03]  /*27c0*/  @P1 IMAD.WIDE.U32 R94, R134, 0x10, R94 ;  /* 0x00000010865e1825 */ /* 0x002fc600078e005e */
[----:B------:R-:W-:Y:S02]  /*27d0*/  @P4 PRMT R91, R91, 0x5410, R98 ;  /* 0x000054105b5b4816 */ /* 0x000fe40000000062 */
[----:B------:R0:W-:Y:S01]  /*27e0*/  @P1 STG.E.128 desc[UR4][R94.64], R84 ;  /* 0x000000545e001986 */ /* 0x0001e2000c101d04 */
[----:B--2---:R-:W-:-:S05]  /*27f0*/  @P4 IMAD.WIDE.U32 R92, R137, 0x10, R92 ;  /* 0x00000010895c4825 */ /* 0x004fca00078e005c */
[----:B------:R0:W-:Y:S01]  /*2800*/  @P4 STG.E.128 desc[UR4][R92.64], R88 ;  /* 0x000000585c004986 */ /* 0x0001e2000c101d04 */
[----:B------:R-:W-:Y:S05]  /*2810*/  @P2 BRA `(.L_x_189) ;  /* 0x0000000000102947 */ /* 0x000fea0003800000 */
[----:B0-----:R-:W-:Y:S01]  /*2820*/  IMAD.MOV.U32 R92, RZ, RZ, RZ ;  /* 0x000000ffff5c7224 */ /* 0x001fe200078e00ff */
[----:B------:R-:W-:Y:S06]  /*2830*/  @!P0 BRA `(.L_x_190) ;  /* 0x00000000001c8947 */ /* 0x000fec0003800000 */
[----:B------:R-:W-:Y:S01]  /*2840*/  SHF.L.U32 R92, R28, 0x10, RZ ;  /* 0x000000101c5c7819 */ /* 0x000fe200000006ff */
[----:B------:R-:W-:Y:S06]  /*2850*/  BRA `(.L_x_190) ;  /* 0x0000000000147947 */ /* 0x000fec0003800000 */
.L_x_189:
[----:B0-----:R-:W-:Y:S01]  /*2860*/  FFMA.FTZ R92, R11, R96, R97 ;  /* 0x000000600b5c7223 */ /* 0x001fe20000010061 */
[----:B------:R-:W-:-:S03]  /*2870*/  @P0 SHF.L.U32 R93, R28, 0x10, RZ ;  /* 0x000000101c5d0819 */ /* 0x000fc600000006ff */
[----:B------:R-:W-:-:S04]  /*2880*/  FADD.FTZ R92, R115, -R92 ;  /* 0x8000005c735c7221 */ /* 0x000fc80000010000 */
[----:B------:R-:W-:-:S04]  /*2890*/  FMUL.FTZ R92, R131, R92 ;  /* 0x0000005c835c7220 */ /* 0x000fc80000410000 */
[----:B------:R-:W-:-:S07]  /*28a0*/  @P0 FADD.FTZ R92, R92, R93 ;  /* 0x0000005d5c5c0221 */ /* 0x000fce0000010000 */
.L_x_190:
[----:B------:R-:W-:Y:S05]  /*28b0*/  BSYNC B0 ;  /* 0x0000000000007941 */ /* 0x000fea0003800000 */
.L_x_188:
        /* <DEDUP_REMOVED lines=13> */
.L_x_192:
[----:B------:R-:W-:Y:S01]  /*2990*/  FFMA.FTZ R92, R23, R96, R97 ;  /* 0x00000060175c7223 */ /* 0x000fe20000010061 */
[----:B------:R-:W-:-:S03]  /*29a0*/  @P0 PRMT R93, R28, 0x7632, R93 ;  /* 0x000076321c5d0816 */ /* 0x000fc6000000005d */
[----:B------:R-:W-:Y:S01]  /*29b0*/  FADD.FTZ R92, R121, -R92 ;  /* 0x8000005c795c7221 */ /* 0x000fe20000010000 */
[----:B------:R-:W-:-:S03]  /*29c0*/  @P0 SHF.L.U32 R93, R93, 0x10, RZ ;  /* 0x000000105d5d0819 */ /* 0x000fc600000006ff */
[----:B------:R-:W-:-:S04]  /*29d0*/  FMUL.FTZ R92, R131, R92 ;  /* 0x0000005c835c7220 */ /* 0x000fc80000410000 */
[----:B------:R-:W-:-:S07]  /*29e0*/  @P0 FADD.FTZ R92, R92, R93 ;  /* 0x0000005d5c5c0221 */ /* 0x000fce0000010000 */
.L_x_193:
[----:B------:R-:W-:Y:S05]  /*29f0*/  BSYNC B0 ;  /* 0x0000000000007941 */ /* 0x000fea0003800000 */
.L_x_191:
        /* <DEDUP_REMOVED lines=12> */
.L_x_195:
[----:B------:R-:W-:-:S04]  /*2ac0*/  FFMA.FTZ R93, R12, R96, R97 ;  /* 0x000000600c5d7223 */ /* 0x000fc80000010061 */
[----:B------:R-:W-:Y:S01]  /*2ad0*/  FADD.FTZ R92, R116, -R93 ;  /* 0x8000005d745c7221 */ /* 0x000fe20000010000 */
[----:B------:R-:W-:-:S03]  /*2ae0*/  @P0 IMAD.U32 R93, R29, 0x10000, RZ ;  /* 0x000100001d5d0824 */ /* 0x000fc600078e00ff */
[----:B------:R-:W-:-:S04]  /*2af0*/  FMUL.FTZ R92, R131, R92 ;  /* 0x0000005c835c7220 */ /* 0x000fc80000410000 */
[----:B------:R-:W-:-:S07]  /*2b00*/  @P0 FADD.FTZ R92, R92, R93 ;  /* 0x0000005d5c5c0221 */ /* 0x000fce0000010000 */
.L_x_196:
[----:B------:R-:W-:Y:S05]  /*2b10*/  BSYNC B0 ;  /* 0x0000000000007941 */ /* 0x000fea0003800000 */
.L_x_194:
        /* <DEDUP_REMOVED lines=13> */
.L_x_198:
[----:B------:R-:W-:-:S04]  /*2bf0*/  FFMA.FTZ R93, R100, R96, R97 ;  /* 0x00000060645d7223 */ /* 0x000fc80000010061 */
[--C-:B------:R-:W-:Y:S01]  /*2c00*/  FADD.FTZ R92, R122, -R93.reuse ;  /* 0x8000005d7a5c7221 */ /* 0x100fe20000010000 */
[----:B------:R-:W-:-:S03]  /*2c10*/  @P0 PRMT R93, R29, 0x7632, R93 ;  /* 0x000076321d5d0816 */ /* 0x000fc6000000005d */
[----:B------:R-:W-:Y:S01]  /*2c20*/  FMUL.FTZ R92, R131, R92 ;  /* 0x0000005c835c7220 */ /* 0x000fe20000410000 */
[----:B------:R-:W-:-:S05]  /*2c30*/  @P0 SHF.L.U32 R93, R93, 0x10, RZ ;  /* 0x000000105d5d0819 */ /* 0x000fca00000006ff */
[----:B------:R-:W-:-:S07]  /*2c40*/  @P0 FADD.FTZ R92, R92, R93 ;  /* 0x0000005d5c5c0221 */ /* 0x000fce0000010000 */
.L_x_199:
[----:B------:R-:W-:Y:S05]  /*2c50*/  BSYNC B0 ;  /* 0x0000000000007941 */ /* 0x000fea0003800000 */
.L_x_197:
        /* <DEDUP_REMOVED lines=12> */
.L_x_201:
[----:B------:R-:W-:Y:S01]  /*2d20*/  FFMA.FTZ R92, R13, R96, R97 ;  /* 0x000000600d5c7223 */ /* 0x000fe20000010061 */
[----:B------:R-:W-:-:S03]  /*2d30*/  @P0 SHF.L.U32 R93, R30, 0x10, RZ ;  /* 0x000000101e5d0819 */ /* 0x000fc600000006ff */
[----:B------:R-:W-:-:S04]  /*2d40*/  FADD.FTZ R92, R117, -R92 ;  /* 0x8000005c755c7221 */ /* 0x000fc80000010000 */
[----:B------:R-:W-:-:S04]  /*2d50*/  FMUL.FTZ R92, R131, R92 ;  /* 0x0000005c835c7220 */ /* 0x000fc80000410000 */
[----:B------:R-:W-:-:S07]  /*2d60*/  @P0 FADD.FTZ R92, R92, R93 ;  /* 0x0000005d5c5c0221 */ /* 0x000fce0000010000 */
.L_x_202:
[----:B------:R-:W-:Y:S05]  /*2d70*/  BSYNC B0 ;  /* 0x0000000000007941 */ /* 0x000fea0003800000 */
.L_x_200:
        /* <DEDUP_REMOVED lines=13> */
.L_x_204:
[----:B------:R-:W-:Y:S01]  /*2e50*/  FFMA.FTZ R92, R101, R96, R97 ;  /* 0x00000060655c7223 */ /* 0x000fe20000010061 */
[----:B------:R-:W-:-:S03]  /*2e60*/  @P0 PRMT R93, R30, 0x7632, R93 ;  /* 0x000076321e5d0816 */ /* 0x000fc6000000005d */
[----:B------:R-:W-:Y:S01]  /*2e70*/  FADD.FTZ R92, R123, -R92 ;  /* 0x8000005c7b5c7221 */ /* 0x000fe20000010000 */
[----:B------:R-:W-:-:S03]  /*2e80*/  @P0 SHF.L.U32 R93, R93, 0x10, RZ ;  /* 0x000000105d5d0819 */ /* 0x000fc600000006ff */
[----:B------:R-:W-:-:S04]  /*2e90*/  FMUL.FTZ R92, R131, R92 ;  /* 0x0000005c835c7220 */ /* 0x000fc80000410000 */
[----:B------:R-:W-:-:S07]  /*2ea0*/  @P0 FADD.FTZ R92, R92, R93 ;  /* 0x0000005d5c5c0221 */ /* 0x000fce0000010000 */
.L_x_205:
[----:B------:R-:W-:Y:S05]  /*2eb0*/  BSYNC B0 ;  /* 0x0000000000007941 */ /* 0x000fea0003800000 */
.L_x_203:
        /* <DEDUP_REMOVED lines=12> */
.L_x_207:
[----:B------:R-:W-:-:S04]  /*2f80*/  FFMA.FTZ R93, R14, R96, R97 ;  /* 0x000000600e5d7223 */ /* 0x000fc80000010061 */
[----:B------:R-:W-:Y:S01]  /*2f90*/  FADD.FTZ R92, R118, -R93 ;  /* 0x8000005d765c7221 */ /* 0x000fe20000010000 */
[----:B------:R-:W-:-:S03]  /*2fa0*/  @P0 IMAD.U32 R93, R31, 0x10000, RZ ;  /* 0x000100001f5d0824 */ /* 0x000fc600078e00ff */
[----:B------:R-:W-:-:S04]  /*2fb0*/  FMUL.FTZ R92, R131, R92 ;  /* 0x0000005c835c7220 */ /* 0x000fc80000410000 */
[----:B------:R-:W-:-:S07]  /*2fc0*/  @P0 FADD.FTZ R92, R92, R93 ;  /* 0x0000005d5c5c0221 */ /* 0x000fce0000010000 */
.L_x_208:
[----:B------:R-:W-:Y:S05]  /*2fd0*/  BSYNC B0 ;  /* 0x0000000000007941 */ /* 0x000fea0003800000 */
.L_x_206:
        /* <DEDUP_REMOVED lines=13> */
.L_x_210:
[----:B------:R-:W-:Y:S01]  /*30b0*/  FFMA.FTZ R92, R102, R96, R97 ;  /* 0x00000060665c7223 */ /* 0x000fe20000010061 */
[----:B------:R-:W-:-:S03]  /*30c0*/  @P0 PRMT R93, R31, 0x7632, R93 ;  /* 0x000076321f5d0816 */ /* 0x000fc6000000005d */
[----:B------:R-:W-:Y:S01]  /*30d0*/  FADD.FTZ R92, R125, -R92 ;  /* 0x8000005c7d5c7221 */ /* 0x000fe20000010000 */
[----:B------:R-:W-:-:S03]  /*30e0*/  @P0 SHF.L.U32 R93, R93, 0x10, RZ ;  /* 0x000000105d5d0819 */ /* 0x000fc600000006ff */
[----:B------:R-:W-:-:S04]  /*30f0*/  FMUL.FTZ R98, R131, R92 ;  /* 0x0000005c83627220 */ /* 0x000fc80000410000 */
[----:B------:R-:W-:-:S07]  /*3100*/  @P0 FADD.FTZ R98, R98, R93 ;  /* 0x0000005d62620221 */ /* 0x000fce0000010000 */
.L_x_211:
[----:B------:R-:W-:Y:S05]  /*3110*/  BSYNC B0 ;  /* 0x0000000000007941 */ /* 0x000fea0003800000 */
.L_x_209:
[----:B------:R-:W0:Y:S01]  /*3120*/  @P4 LDC R99, c[0x0][0x29c] ;  /* 0x0000a700ff634b82 */ /* 0x000e220000000800 */
[----:B------:R-:W-:Y:S07]  /*3130*/  BSSY B0, `(.L_x_212) ;  /* 0x0000017000007945 */ /* 0x000fee0003800000 */
[----:B------:R-:W1:Y:S08]  /*3140*/  @P1 LDC.64 R92, c[0x0][0x308] ;  /* 0x0000c200ff5c1b82 */ /* 0x000e700000000a00 */
[----:B------:R-:W2:Y:S01]  /*3150*/  @P4 LDC.64 R94, c[0x0][0x2f8] ;  /* 0x0000be00ff5e4b82 */ /* 0x000ea20000000a00 */
[----:B0-----:R-:W-:Y:S01]  /*3160*/  @P4 FMUL.FTZ R99, R98, R99 ;  /* 0x0000006362634220 */ /* 0x001fe20000410000 */
[----:B------:R-:W-:-:S04]  /*3170*/  @P1 F2FP.BF16.F32.PACK_AB R98, RZ, R98 ;  /* 0x00000062ff62123e */ /* 0x000fc800000010ff */
[----:B------:R-:W-:Y:S02]  /*3180*/  @P4 F2FP.BF16.F32.PACK_AB R99, RZ, R99 ;  /* 0x00000063ff63423e */ /* 0x000fe400000010ff */
[----:B------:R-:W-:Y:S01]  /*3190*/  @P1 PRMT R87, R87, 0x5410, R98 ;  /* 0x0000541057571816 */ /* 0x000fe20000000062 */
[----:B-1----:R-:W-:Y:S01]  /*31a0*/  @P1 IMAD.WIDE.U32 R92, R133, 0x10, R92 ;  /* 0x00000010855c1825 */ /* 0x002fe200078e005c */
[----:B------:R-:W-:-:S03]  /*31b0*/  @P4 PRMT R91, R91, 0x5410, R99 ;  /* 0x000054105b5b4816 */ /* 0x000fc60000000063 */
[----:B------:R-:W-:Y:S01]  /*31c0*/  @P4 VIADD R133, R137, 0x80 ;  /* 0x0000008089854836 */ /* 0x000fe20000000000 */
[----:B------:R0:W-:Y:S03]  /*31d0*/  @P1 STG.E.128 desc[UR4][R92.64], R84 ;  /* 0x000000545c001986 */ /* 0x0001e6000c101d04 */
[----:B--2---:R-:W-:-:S05]  /*31e0*/  @P4 IMAD.WIDE.U32 R94, R133, 0x10, R94 ;  /* 0x00000010855e4825 */ /* 0x004fca00078e005e */
[----:B------:R0:W-:Y:S01]  /*31f0*/  @P4 STG.E.128 desc[UR4][R94.64], R88 ;  /* 0x000000585e004986 */ /* 0x0001e2000c101d04 */
[----:B------:R-:W-:Y:S05]  /*3200*/  @P2 BRA `(.L_x_213) ;  /* 0x0000000000102947 */ /* 0x000fea0003800000 */
[----:B0-----:R-:W-:Y:S01]  /*3210*/  MOV R92, RZ ;  /* 0x000000ff005c7202 */ /* 0x001fe20000000f00 */
[----:B------:R-:W-:Y:S06]  /*3220*/  @!P0 BRA `(.L_x_214) ;  /* 0x00000000001c8947 */ /* 0x000fec0003800000 */
[----:B------:R-:W-:Y:S01]  /*3230*/  SHF.L.U32 R92, R24, 0x10, RZ ;  /* 0x00000010185c7819 */ /* 0x000fe200000006ff */
[----:B------:R-:W-:Y:S06]  /*3240*/  BRA `(.L_x_214) ;  /* 0x0000000000147947 */ /* 0x000fec0003800000 */
.L_x_213:
[----:B0-----:R-:W-:Y:S01]  /*3250*/  FFMA.FTZ R92, R15, R96, R97 ;  /* 0x000000600f5c7223 */ /* 0x001fe20000010061 */
[----:B------:R-:W-:-:S03]  /*3260*/  @P0 SHF.L.U32 R93, R24, 0x10, RZ ;  /* 0x00000010185d0819 */ /* 0x000fc600000006ff */
[----:B------:R-:W-:-:S04]  /*3270*/  FADD.FTZ R92, R119, -R92 ;  /* 0x8000005c775c7221 */ /* 0x000fc80000010000 */
[----:B------:R-:W-:-:S04]  /*3280*/  FMUL.FTZ R92, R131, R92 ;  /* 0x0000005c835c7220 */ /* 0x000fc80000410000 */
[----:B------:R-:W-:-:S07]  /*3290*/  @P0 FADD.FTZ R92, R92, R93 ;  /* 0x0000005d5c5c0221 */ /* 0x000fce0000010000 */
.L_x_214:
[----:B------:R-:W-:Y:S05]  /*32a0*/  BSYNC B0 ;  /* 0x0000000000007941 */ /* 0x000fea0003800000 */
.L_x_212:
        /* <DEDUP_REMOVED lines=13> */
.L_x_216:
[----:B------:R-:W-:Y:S01]  /*3380*/  FFMA.FTZ R93, R103, R96, R97 ;  /* 0x00000060675d7223 */ /* 0x000fe20000010061 */
[----:B------:R-:W-:-:S03]  /*3390*/  @P0 PRMT R94, R24, 0x7632, R94 ;  /* 0x00007632185e0816 */ /* 0x000fc6000000005e */
[----:B------:R-:W-:Y:S01]  /*33a0*/  FADD.FTZ R92, R126, -R93 ;  /* 0x8000005d7e5c7221 */ /* 0x000fe20000010000 */
[----:B------:R-:W-:-:S03]  /*33b0*/  @P0 SHF.L.U32 R93, R94, 0x10, RZ ;  /* 0x000000105e5d0819 */ /* 0x000fc600000006ff */
[----:B------:R-:W-:-:S04]  /*33c0*/  FMUL.FTZ R92, R131, R92 ;  /* 0x0000005c835c7220 */ /* 0x000fc80000410000 */
[----:B------:R-:W-:-:S07]  /*33d0*/  @P0 FADD.FTZ R92, R92, R93 ;  /* 0x0000005d5c5c0221 */ /* 0x000fce0000010000 */
.L_x_217:
[----:B------:R-:W-:Y:S05]  /*33e0*/  BSYNC B0 ;  /* 0x0000000000007941 */ /* 0x000fea0003800000 */
.L_x_215:
        /* <DEDUP_REMOVED lines=12> */
.L_x_219:
[----:B------:R-:W-:-:S04]  /*34b0*/  FFMA.FTZ R93, R16, R96, R97 ;  /* 0x00000060105d7223 */ /* 0x000fc80000010061 */
[----:B------:R-:W-:Y:S01]  /*34c0*/  FADD.FTZ R92, R120, -R93 ;  /* 0x8000005d785c7221 */ /* 0x000fe20000010000 */
[----:B------:R-:W-:-:S03]  /*34d0*/  @P0 SHF.L.U32 R93, R25, 0x10, RZ ;  /* 0x00000010195d0819 */ /* 0x000fc600000006ff */
[----:B------:R-:W-:-:S04]  /*34e0*/  FMUL.FTZ R92, R131, R92 ;  /* 0x0000005c835c7220 */ /* 0x000fc80000410000 */
[----:B------:R-:W-:-:S07]  /*34f0*/  @P0 FADD.FTZ R92, R92, R93 ;  /* 0x0000005d5c5c0221 */ /* 0x000fce0000010000 */
.L_x_220:
[----:B------:R-:W-:Y:S05]  /*3500*/  BSYNC B0 ;  /* 0x0000000000007941 */ /* 0x000fea0003800000 */
.L_x_218:
        /* <DEDUP_REMOVED lines=13> */
.L_x_222:
[----:B------:R-:W-:Y:S01]  /*35e0*/  FFMA.FTZ R92, R104, R96, R97 ;  /* 0x00000060685c7223 */ /* 0x000fe20000010061 */
[----:B------:R-:W-:-:S03]  /*35f0*/  @P0 PRMT R93, R25, 0x7632, R93 ;  /* 0x00007632195d0816 */ /* 0x000fc6000000005d */
[----:B------:R-:W-:Y:S02]  /*3600*/  FADD.FTZ R92, R127, -R92 ;  /* 0x8000005c7f5c7221 */ /* 0x000fe40000010000 */
[----:B------:R-:W-:Y:S02]  /*3610*/  @P0 IMAD.U32 R93, R93, 0x10000, RZ ;  /* 0x000100005d5d0824 */ /* 0x000fe400078e00ff */
[----:B------:R-:W-:-:S04]  /*3620*/  FMUL.FTZ R92, R131, R92 ;  /* 0x0000005c835c7220 */ /* 0x000fc80000410000 */
[----:B------:R-:W-:-:S07]  /*3630*/  @P0 FADD.FTZ R92, R92, R93 ;  /* 0x0000005d5c5c0221 */ /* 0x000fce0000010000 */
.L_x_223:
[----:B------:R-:W-:Y:S05]  /*3640*/  BSYNC B0 ;  /* 0x0000000000007941 */ /* 0x000fea0003800000 */
.L_x_221:
        /* <DEDUP_REMOVED lines=12> */
.L_x_225:
[----:B------:R-:W-:-:S04]  /*3710*/  FFMA.FTZ R93, R17, R96, R97 ;  /* 0x00000060115d7223 */ /* 0x000fc80000010061 */
[----:B------:R-:W-:Y:S01]  /*3720*/  FADD.FTZ R92, R124, -R93 ;  /* 0x8000005d7c5c7221 */ /* 0x000fe20000010000 */
[----:B------:R-:W-:-:S03]  /*3730*/  @P0 SHF.L.U32 R93, R26, 0x10, RZ ;  /* 0x000000101a5d0819 */ /* 0x000fc600000006ff */
[----:B------:R-:W-:-:S04]  /*3740*/  FMUL.FTZ R92, R131, R92 ;  /* 0x0000005c835c7220 */ /* 0x000fc80000410000 */
[----:B------:R-:W-:-:S07]  /*3750*/  @P0 FADD.FTZ R92, R92, R93 ;  /* 0x0000005d5c5c0221 */ /* 0x000fce0000010000 */
.L_x_226:
[----:B------:R-:W-:Y:S05]  /*3760*/  BSYNC B0 ;  /* 0x0000000000007941 */ /* 0x000fea0003800000 */
.L_x_224:
        /* <DEDUP_REMOVED lines=13> */
.L_x_228:
[----:B------:R-:W-:Y:S01]  /*3840*/  FFMA.FTZ R93, R105, R96, R97 ;  /* 0x00000060695d7223 */ /* 0x000fe20000010061 */
[----:B------:R-:W-:-:S03]  /*3850*/  @P0 PRMT R94, R26, 0x7632, R94 ;  /* 0x000076321a5e0816 */ /* 0x000fc6000000005e */
[----:B------:R-:W-:Y:S01]  /*3860*/  FADD.FTZ R92, R128, -R93 ;  /* 0x8000005d805c7221 */ /* 0x000fe20000010000 */
[----:B------:R-:W-:-:S03]  /*3870*/  @P0 SHF.L.U32 R93, R94, 0x10, RZ ;  /* 0x000000105e5d0819 */ /* 0x000fc600000006ff */
[----:B------:R-:W-:-:S04]  /*3880*/  FMUL.FTZ R92, R131, R92 ;  /* 0x0000005c835c7220 */ /* 0x000fc80000410000 */
[----:B------:R-:W-:-:S07]  /*3890*/  @P0 FADD.FTZ R92, R92, R93 ;  /* 0x0000005d5c5c0221 */ /* 0x000fce0000010000 */
.L_x_229:
[----:B------:R-:W-:Y:S05]  /*38a0*/  BSYNC B0 ;  /* 0x0000000000007941 */ /* 0x000fea0003800000 */
.L_x_227:
        /* <DEDUP_REMOVED lines=12> */
.L_x_231:
[----:B------:R-:W-:Y:S01]  /*3970*/  FFMA.FTZ R92, R18, R96, R97 ;  /* 0x00000060125c7223 */ /* 0x000fe20000010061 */
[----:B------:R-:W-:-:S03]  /*3980*/  @P0 SHF.L.U32 R93, R27, 0x10, RZ ;  /* 0x000000101b5d0819 */ /* 0x000fc600000006ff */
[----:B------:R-:W-:-:S04]  /*3990*/  FADD.FTZ R92, R129, -R92 ;  /* 0x8000005c815c7221 */ /* 0x000fc80000010000 */
[----:B------:R-:W-:-:S04]  /*39a0*/  FMUL.FTZ R92, R131, R92 ;  /* 0x0000005c835c7220 */ /* 0x000fc80000410000 */
[----:B------:R-:W-:-:S07]  /*39b0*/  @P0 FADD.FTZ R92, R92, R93 ;  /* 0x0000005d5c5c0221 */ /* 0x000fce0000010000 */
.L_x_232:
[----:B------:R-:W-:Y:S05]  /*39c0*/  BSYNC B0 ;  /* 0x0000000000007941 */ /* 0x000fea0003800000 */
.L_x_230:
        /* <DEDUP_REMOVED lines=13> */
.L_x_234:
[----:B------:R-:W-:Y:S01]  /*3aa0*/  FFMA.FTZ R97, R106, R96, R97 ;  /* 0x000000606a617223 */ /* 0x000fe20000010061 */
[----:B------:R-:W-:-:S03]  /*3ab0*/  @P0 PRMT R93, R27, 0x7632, R93 ;  /* 0x000076321b5d0816 */ /* 0x000fc6000000005d */
[----:B------:R-:W-:Y:S02]  /*3ac0*/  FADD.FTZ R92, R130, -R97 ;  /* 0x80000061825c7221 */ /* 0x000fe40000010000 */
[----:B------:R-:W-:Y:S02]  /*3ad0*/  @P0 IMAD.U32 R94, R93, 0x10000, RZ ;  /* 0x000100005d5e0824 */ /* 0x000fe400078e00ff */
[----:B------:R-:W-:-:S04]  /*3ae0*/  FMUL.FTZ R131, R131, R92 ;  /* 0x0000005c83837220 */ /* 0x000fc80000410000 */
[----:B------:R-:W-:-:S07]  /*3af0*/  @P0 FADD.FTZ R131, R131, R94 ;  /* 0x0000005e83830221 */ /* 0x000fce0000010000 */
.L_x_235:
[----:B------:R-:W-:Y:S05]  /*3b00*/  BSYNC B0 ;  /* 0x0000000000007941 */ /* 0x000fea0003800000 */
.L_x_233:
[----:B------:R-:W0:Y:S01]  /*3b10*/  @P4 LDC R96, c[0x0][0x29c] ;  /* 0x0000a700ff604b82 */ /* 0x000e220000000800 */
[----:B------:R-:W-:Y:S02]  /*3b20*/  @P4 IADD3 R137, R137, 0x100, RZ ;  /* 0x0000010089894810 */ /* 0x000fe40007ffe0ff */
[----:B------:R-:W-:Y:S02]  /*3b30*/  IADD3 R7, R7, UR12, RZ ;  /* 0x0000000c07077c10 */ /* 0x000fe4000fffe0ff */
[----:B------:R-:W-:Y:S02]  /*3b40*/  SEL R98, RZ, 0x1, P3 ;  /* 0x00000001ff627807 */ /* 0x000fe40001800000 */
[----:B------:R-:W-:Y:S01]  /*3b50*/  ISETP.GE.AND P0, PT, R7, UR13, PT ;  /* 0x0000000d07007c0c */ /* 0x000fe2000bf06270 */
        /* <DEDUP_REMOVED lines=10> */
[----:B------:R0:W-:Y:S01]  /*3c00*/  @P4 STG.E.128 desc[UR4][R94.64], R88 ;  /* 0x000000585e004986 */ /* 0x0001e2000c101d04 */
[----:B------:R-:W-:Y:S05]  /*3c10*/  @!P0 BRA `(.L_x_236) ;  /* 0xffffffc800a48947 */ /* 0x000fea000383ffff */
.L_x_159:
[----:B------:R-:W1:Y:S01]  /*3c20*/  S2UR UR6, SR_CTAID.X ;  /* 0x00000000000679c3 */ /* 0x000e620000002500 */
[----:B------:R-:W-:-:S07]  /*3c30*/  LOP3.LUT R7, R158, 0x7f, RZ, 0xc0, !PT ;  /* 0x0000007f9e077812 */ /* 0x000fce00078ec0ff */
[----:B------:R-:W2:Y:S08]  /*3c40*/  LDC.64 R2, c[0x0][0x2d0] ;  /* 0x0000b400ff027b82 */ /* 0x000eb00000000a00 */
[----:B------:R-:W3:Y:S01]  /*3c50*/  LDC.64 R4, c[0x0][0x2d8] ;  /* 0x0000b600ff047b82 */ /* 0x000ee20000000a00 */
[----:B-1----:R-:W-:Y:S01]  /*3c60*/  LEA.HI R0, R158, UR6, RZ, 0x19 ;  /* 0x000000069e007c11 */ /* 0x002fe2000f8fc8ff */
[----:B------:R-:W-:-:S04]  /*3c70*/  ULDC UR6, c[0x0][0x218] ;  /* 0x0000860000067ab9 */ /* 0x000fc80000000800 */
[----:B------:R-:W-:-:S05]  /*3c80*/  IMAD R0, R0, UR6, RZ ;  /* 0x0000000600007c24 */ /* 0x000fca000f8e02ff */
[----:B------:R-:W-:-:S05]  /*3c90*/  LEA.HI R7, R0, R7, RZ, 0x1d ;  /* 0x0000000700077211 */ /* 0x000fca00078fe8ff */
[----:B--2---:R-:W-:-:S04]  /*3ca0*/  IMAD.WIDE.U32 R2, R7, 0x20, R2 ;  /* 0x0000002007027825 */ /* 0x004fc800078e0002 */
[----:B---3--:R-:W-:Y:S01]  /*3cb0*/  IMAD.WIDE.U32 R4, R7, 0x20, R4 ;  /* 0x0000002007047825 */ /* 0x008fe200078e0004 */
        /* <DEDUP_REMOVED lines=13> */
.L_x_163:
[----:B------:R-:W-:Y:S01]  /*3d90*/  MOV R96, 0x10 ;  /* 0x0000001000607802 */ /* 0x000fe20000000f00 */
[----:B------:R-:W-:Y:S01]  /*3da0*/  IMAD.MOV.U32 R95, RZ, RZ, 0x1f ;  /* 0x0000001fff5f7424 */ /* 0x000fe200078e00ff */
[----:B------:R-:W-:-:S07]  /*3db0*/  MOV R92, 0xffffffff ;  /* 0xffffffff005c7802 */ /* 0x000fce0000000f00 */
[----:B-----5:R-:W-:Y:S05]  /*3dc0*/  WARPSYNC.COLLECTIVE R92, `(.L_x_237) ;  /* 0x000000005c087348 */ /* 0x020fea0003c00000 */
[----:B------:R0:W1:Y:S02]  /*3dd0*/  SHFL.DOWN P1, R97, R99, R96, R95 ;  /* 0x0800006063617389 */ /* 0x000064000002005f */
[----:B01---5:R-:W-:Y:S01]  /*3de0*/  ENDCOLLECTIVE ;  /* 0x000000000000791b */ /* 0x023fe20003800000 */
.L_x_237:
[----:B------:R-:W-:Y:S01]  /*3df0*/  FADD.FTZ R162, R97, R99 ;  /* 0x0000006361a27221 */ /* 0x000fe20000010000 */
[----:B------:R-:W-:-:S07]  /*3e00*/  MOV R99, R161 ;  /* 0x000000a100637202 */ /* 0x000fce0000000f00 */
[----:B------:R-:W-:Y:S05]  /*3e10*/  WARPSYNC.COLLECTIVE R92, `(.L_x_238) ;  /* 0x000000005c087348 */ /* 0x000fea0003c00000 */
[----:B------:R0:W1:Y:S02]  /*3e20*/  SHFL.DOWN P1, R97, R99, R96, R95 ;  /* 0x0800006063617389 */ /* 0x000064000002005f */
[----:B01----:R-:W-:Y:S01]  /*3e30*/  ENDCOLLECTIVE ;  /* 0x000000000000791b */ /* 0x003fe20003800000 */
.L_x_238:
[----:B------:R-:W-:Y:S01]  /*3e40*/  HFMA2.MMA R96, -RZ, RZ, 0, 4.76837158203125e-07 ;  /* 0x00000008ff607435 */ /* 0x000fe200000001ff */
[----:B------:R-:W-:Y:S01]  /*3e50*/  IMAD.MOV.U32 R99, RZ, RZ, R162 ;  /* 0x000000ffff637224 */ /* 0x000fe200078e00a2 */
[----:B------:R-:W-:-:S09]  /*3e60*/  MOV R98, R97 ;  /* 0x0000006100627202 */ /* 0x000fd20000000f00 */
[----:B------:R-:W-:Y:S05]  /*3e70*/  WARPSYNC.COLLECTIVE R92, `(.L_x_239) ;  /* 0x000000005c087348 */ /* 0x000fea0003c00000 */
[----:B------:R0:W1:Y:S02]  /*3e80*/  SHFL.DOWN P1, R97, R99, R96, R95 ;  /* 0x0800006063617389 */ /* 0x000064000002005f */
[----:B01----:R-:W-:Y:S01]  /*3e90*/  ENDCOLLECTIVE ;  /* 0x000000000000791b */ /* 0x003fe20003800000 */
.L_x_239:
[----:B------:R-:W-:-:S05]  /*3ea0*/  FADD.FTZ R163, R98, R161 ;  /* 0x000000a162a37221 */ /* 0x000fca0000010000 */
[----:B------:R-:W-:Y:S01]  /*3eb0*/  MOV R99, R163 ;  /* 0x000000a300637202 */ /* 0x000fe20000000f00 */
[----:B------:R-:W-:-:S07]  /*3ec0*/  FADD.FTZ R164, R162, R97 ;  /* 0x00000061a2a47221 */ /* 0x000fce0000010000 */
[----:B------:R-:W-:Y:S05]  /*3ed0*/  WARPSYNC.COLLECTIVE R92, `(.L_x_240) ;  /* 0x000000005c087348 */ /* 0x000fea0003c00000 */
[----:B------:R0:W1:Y:S02]  /*3ee0*/  SHFL.DOWN P1, R97, R99, R96, R95 ;  /* 0x0800006063617389 */ /* 0x000064000002005f */
[----:B01----:R-:W-:Y:S01]  /*3ef0*/  ENDCOLLECTIVE ;  /* 0x000000000000791b */ /* 0x003fe20003800000 */
.L_x_240:
[----:B------:R-:W-:Y:S01]  /*3f00*/  HFMA2.MMA R96, -RZ, RZ, 0, 2.384185791015625e-07 ;  /* 0x00000004ff607435 */ /* 0x000fe200000001ff */
[----:B------:R-:W-:Y:S01]  /*3f10*/  IMAD.MOV.U32 R99, RZ, RZ, R164 ;  /* 0x000000ffff637224 */ /* 0x000fe200078e00a4 */
[----:B------:R-:W-:-:S09]  /*3f20*/  MOV R98, R97 ;  /* 0x0000006100627202 */ /* 0x000fd20000000f00 */
[----:B------:R-:W-:Y:S05]  /*3f30*/  WARPSYNC.COLLECTIVE R92, `(.L_x_241) ;  /* 0x000000005c087348 */ /* 0x000fea0003c00000 */
[----:B------:R0:W1:Y:S02]  /*3f40*/  SHFL.DOWN P1, R97, R99, R96, R95 ;  /* 0x0800006063617389 */ /* 0x000064000002005f */
[----:B01----:R-:W-:Y:S01]  /*3f50*/  ENDCOLLECTIVE ;  /* 0x000000000000791b */ /* 0x003fe20003800000 */
.L_x_241:
[----:B------:R-:W-:-:S05]  /*3f60*/  FADD.FTZ R165, R163, R98 ;  /* 0x00000062a3a57221 */ /* 0x000fca0000010000 */
[----:B------:R-:W-:Y:S01]  /*3f70*/  MOV R99, R165 ;  /* 0x000000a500637202 */ /* 0x000fe20000000f00 */
[----:B------:R-:W-:-:S07]  /*3f80*/  FADD.FTZ R164, R164, R97 ;  /* 0x00000061a4a47221 */ /* 0x000fce0000010000 */
[----:B------:R-:W-:Y:S05]  /*3f90*/  WARPSYNC.COLLECTIVE R92, `(.L_x_242) ;  /* 0x000000005c087348 */ /* 0x000fea0003c00000 */
[----:B------:R0:W1:Y:S02]  /*3fa0*/  SHFL.DOWN P1, R97, R99, R96, R95 ;  /* 0x0800006063617389 */ /* 0x000064000002005f */
[----:B01----:R-:W-:Y:S01]  /*3fb0*/  ENDCOLLECTIVE ;  /* 0x000000000000791b */ /* 0x003fe20003800000 */
.L_x_242:
[----:B------:R-:W-:Y:S01]  /*3fc0*/  HFMA2.MMA R96, -RZ, RZ, 0, 1.1920928955078125e-07 ;  /* 0x00000002ff607435 */ /* 0x000fe200000001ff */
[----:B------:R-:W-:Y:S01]  /*3fd0*/  IMAD.MOV.U32 R99, RZ, RZ, R164 ;  /* 0x000000ffff637224 */ /* 0x000fe200078e00a4 */
[----:B------:R-:W-:-:S09]  /*3fe0*/  MOV R98, R97 ;  /* 0x0000006100627202 */ /* 0x000fd20000000f00 */
[----:B------:R-:W-:Y:S05]  /*3ff0*/  WARPSYNC.COLLECTIVE R92, `(.L_x_243) ;  /* 0x000000005c087348 */ /* 0x000fea0003c00000 */
[----:B------:R0:W1:Y:S02]  /*4000*/  SHFL.DOWN P1, R97, R99, R96, R95 ;  /* 0x0800006063617389 */ /* 0x000064000002005f */
[----:B01----:R-:W-:Y:S01]  /*4010*/  ENDCOLLECTIVE ;  /* 0x000000000000791b */ /* 0x003fe20003800000 */
.L_x_243:
[----:B------:R-:W-:-:S05]  /*4020*/  FADD.FTZ R98, R165, R98 ;  /* 0x00000062a5627221 */ /* 0x000fca0000010000 */
[----:B------:R-:W-:Y:S01]  /*4030*/  MOV R99, R98 ;  /* 0x0000006200637202 */ /* 0x000fe20000000f00 */
[----:B------:R-:W-:-:S07]  /*4040*/  FADD.FTZ R161, R164, R97 ;  /* 0x00000061a4a17221 */ /* 0x000fce0000010000 */
[----:B------:R-:W-:Y:S05]  /*4050*/  WARPSYNC.COLLECTIVE R92, `(.L_x_244) ;  /* 0x000000005c087348 */ /* 0x000fea0003c00000 */
[----:B------:R0:W1:Y:S02]  /*4060*/  SHFL.DOWN P1, R97, R99, R96, R95 ;  /* 0x0800006063617389 */ /* 0x000064000002005f */
[----:B01----:R-:W-:Y:S01]  /*4070*/  ENDCOLLECTIVE ;  /* 0x000000000000791b */ /* 0x003fe20003800000 */
.L_x_244:
[----:B------:R-:W-:Y:S01]  /*4080*/  HFMA2.MMA R96, -RZ, RZ, 0, 5.9604644775390625e-08 ;  /* 0x00000001ff607435 */ /* 0x000fe200000001ff */
[----:B------:R-:W-:Y:S01]  /*4090*/  IMAD.MOV.U32 R99, RZ, RZ, R161 ;  /* 0x000000ffff637224 */ /* 0x000fe200078e00a1 */
[----:B------:R-:W-:-:S09]  /*40a0*/  MOV R163, R97 ;  /* 0x0000006100a37202 */ /* 0x000fd20000000f00 */
[----:B------:R-:W-:Y:S05]  /*40b0*/  WARPSYNC.COLLECTIVE R92, `(.L_x_245) ;  /* 0x000000005c087348 */ /* 0x000fea0003c00000 */
[----:B------:R0:W1:Y:S02]  /*40c0*/  SHFL.DOWN P1, R97, R99, R96, R95 ;  /* 0x0800006063617389 */ /* 0x000064000002005f */
[----:B01----:R-:W-:Y:S01]  /*40d0*/  ENDCOLLECTIVE ;  /* 0x000000000000791b */ /* 0x003fe20003800000 */
.L_x_245:
[----:B------:R-:W-:-:S05]  /*40e0*/  FADD.FTZ R98, R98, R163 ;  /* 0x000000a362627221 */ /* 0x000fca0000010000 */
[----:B------:R-:W-:Y:S02]  /*40f0*/  MOV R99, R98 ;  /* 0x0000006200637202 */ /* 0x000fe40000000f00 */
[----:B------:R-:W-:-:S07]  /*4100*/  MOV R162, R97 ;  /* 0x0000006100a27202 */ /* 0x000fce0000000f00 */
[----:B------:R-:W-:Y:S05]  /*4110*/  WARPSYNC.COLLECTIVE R92, `(.L_x_246) ;  /* 0x000000005c087348 */ /* 0x000fea0003c00000 */
[----:B------:R0:W1:Y:S02]  /*4120*/  SHFL.DOWN P1, R97, R99, R96, R95 ;  /* 0x0800006063617389 */ /* 0x000064000002005f */
[----:B01----:R-:W-:Y:S01]  /*4130*/  ENDCOLLECTIVE ;  /* 0x000000000000791b */ /* 0x003fe20003800000 */
.L_x_246:
[----:B------:R-:W-:Y:S05]  /*4140*/  BRA `(.L_x_247) ;  /* 0xffffffd800987947 */ /* 0x000fea000383ffff */
.L_x_248:
        /* <DEDUP_REMOVED lines=11> */
.L_x_11262:


//--------------------- .text._ZN10layer_norm13ln_bwd_kernelINS_13Kernel_traitsI13__nv_bfloat16S2_S2_S2_fjLj3072ELj1ELj1ELj4ELj16ENS_18Kernel_traits_baseILj3072ES2_S2_S2_S2_fjLj128EEEEELb0ELb1ELb0ELb0EEEvNS_9BwdParamsE --------------------------
	.section	.text._ZN10layer_norm13ln_bwd_kernelINS_13Kernel_traitsI13__nv_bfloat16S2_S2_S2_fjLj3072ELj1ELj1ELj4ELj16ENS_18Kernel_traits_baseILj3072ES2_S2_S2_S2_fjLj128EEEEELb0ELb1ELb0ELb0EEEvNS_9BwdParamsE,"ax",@progbits
	.align	128
        .global         _ZN10layer_norm13ln_bwd_kernelINS_13Kernel_traitsI13__nv_bfloat16S2_S2_S2_fjLj3072ELj1ELj1ELj4ELj16ENS_18Kernel_traits_baseILj3072ES2_S2_S2_S2_fjLj128EEEEELb0ELb1ELb0ELb0EEEvNS_9BwdParamsE
        .type           _ZN10layer_norm13ln_bwd_kernelINS_13Kernel_traitsI13__nv_bfloat16S2_S2_S2_fjLj3072ELj1ELj1ELj4ELj16ENS_18Kernel_traits_baseILj3072ES2_S2_S2_S2_fjLj128EEEEELb0ELb1ELb0ELb0EEEvNS_9BwdParamsE,@function
        .size           _ZN10layer_norm13ln_bwd_kernelINS_13Kernel_traitsI13__nv_bfloat16S2_S2_S2_fjLj3072ELj1ELj1ELj4ELj16ENS_18Kernel_traits_baseILj3072ES2_S2_S2_S2_fjLj128EEEEELb0ELb1ELb0ELb0EEEvNS_9BwdParamsE,(.L_x_11263 - _ZN10layer_norm13ln_bwd_kernelINS_13Kernel_traitsI13__nv_bfloat16S2_S2_S2_fjLj3072ELj1ELj1ELj4ELj16ENS_18Kernel_traits_baseILj3072ES2_S2_S2_S2_fjLj128EEEEELb0ELb1ELb0ELb0EEEvNS_9BwdParamsE)
        .other          _ZN10layer_norm13ln_bwd_kernelINS_13Kernel_traitsI13__nv_bfloat16S2_S2_S2_fjLj3072ELj1ELj1ELj4ELj16ENS_18Kernel_traits_baseILj3072ES2_S2_S2_S2_fjLj128EEEEELb0ELb1ELb0ELb0EEEvNS_9BwdParamsE,@"STO_CUDA_ENTRY STV_DEFAULT"
_ZN10layer_norm13ln_bwd_kernelINS_13Kernel_traitsI13__nv_bfloat16S2_S2_S2_fjLj3072ELj1ELj1ELj4ELj16ENS_18Kernel_traits_baseILj3072ES2_S2_S2_S2_fjLj128EEEEELb0ELb1ELb0ELb0EEEvNS_9BwdParamsE:
.text._ZN10layer_norm13ln_bwd_kernelINS_13Kernel_traitsI13__nv_bfloat16S2_S2_S2_fjLj3072ELj1ELj1ELj4ELj16ENS_18Kernel_traits_baseILj3072ES2_S2_S2_S2_fjLj128EEEEELb0ELb1ELb0ELb0EEEvNS_9BwdParamsE:
        /* <DEDUP_REMOVED lines=26> */
[----:B------:R-:W3:Y:S08]  /*01a0*/  @P2 LDC.64 R6, c[0x0][0x260] ;  /* 0x00009800ff062b82 */ /* 0x000ef00000000a00 */
[----:B------:R-:W4:Y:S01]  /*01b0*/  @P2 LDC.64 R8, c[0x0][0x278] ;  /* 0x00009e00ff082b82 */ /* 0x000f220000000a00 */
[----:B0-----:R-:W-:-:S05]  /*01c0*/  @P3 IMAD.WIDE.U32 R2, R19, 0x10, R2 ;  /* 0x0000001013023825 */ /* 0x001fca00078e0002 */
[----:B------:R0:W5:Y:S02]  /*01d0*/  @P3 LDG.E.128 R140, desc[UR4][R2.64] ;  /* 0x00000004028c3981 */ /* 0x000164000c1e1d00 */
[----:B------:R-:W1:Y:S01]  /*01e0*/  @P1 LDC.64 R14, c[0x0][0x260] ;  /* 0x00009800ff0e1b82 */ /* 0x000e620000000a00 */
[C---:B--2---:R-:W-:Y:S01]  /*01f0*/  @P3 IMAD.WIDE.U32 R4, R19.reuse, 0x10, R4 ;  /* 0x0000001013043825 */ /* 0x044fe200078e0004 */
[----:B------:R-:W-:-:S04]  /*0200*/  @P3 LOP3.LUT R19, R19, 0x80, RZ, 0xfc, !PT ;  /* 0x0000008013133812 */ /* 0x000fc800078efcff */
[----:B------:R0:W5:Y:S02]  /*0210*/  @P3 LDG.E.128 R32, desc[UR4][R4.64] ;  /* 0x0000000404203981 */ /* 0x000164000c1e1d00 */
[----:B------:R-:W2:Y:S01]  /*0220*/  @P1 LDC.64 R16, c[0x0][0x278] ;  /* 0x00009e00ff101b82 */ /* 0x000ea20000000a00 */
[----:B---3--:R-:W-:-:S05]  /*0230*/  @P2 IMAD.WIDE.U32 R10, R19, 0x10, R6 ;  /* 0x00000010130a2825 */ /* 0x008fca00078e0006 */
[----:B------:R0:W5:Y:S01]  /*0240*/  @P2 LDG.E.128 R136, desc[UR4][R10.64] ;  /* 0x000000040a882981 */ /* 0x000162000c1e1d00 */
[C---:B----4-:R-:W-:Y:S01]  /*0250*/  @P2 IMAD.WIDE.U32 R12, R19.reuse, 0x10, R8 ;  /* 0x00000010130c2825 */ /* 0x050fe200078e0008 */
[----:B------:R-:W-:-:S04]  /*0260*/  @P2 IADD3 R19, R19, 0x80, RZ ;  /* 0x0000008013132810 */ /* 0x000fc80007ffe0ff */
[----:B------:R0:W5:Y:S01]  /*0270*/  @P2 LDG.E.128 R28, desc[UR4][R12.64] ;  /* 0x000000040c1c2981 */ /* 0x000162000c1e1d00 */
[----:B-1----:R-:W-:-:S05]  /*0280*/  @P1 IMAD.WIDE.U32 R6, R19, 0x10, R14 ;  /* 0x0000001013061825 */ /* 0x002fca00078e000e */
[----:B------:R0:W5:Y:S01]  /*0290*/  @P1 LDG.E.128 R36, desc[UR4][R6.64] ;  /* 0x0000000406241981 */ /* 0x000162000c1e1d00 */
[----:B--2---:R-:W-:-:S05]  /*02a0*/  @P1 IMAD.WIDE.U32 R8, R19, 0x10, R16 ;  /* 0x0000001013081825 */ /* 0x004fca00078e0010 */
[----:B------:R0:W5:Y:S01]  /*02b0*/  @P1 LDG.E.128 R24, desc[UR4][R8.64] ;  /* 0x0000000408181981 */ /* 0x000162000c1e1d00 */
[----:B------:R-:W-:-:S04]  /*02c0*/  LEA.HI R41, R147, UR6, RZ, 0x19 ;  /* 0x0000000693297c11 */ /* 0x000fc8000f8fc8ff */
        /* <DEDUP_REMOVED lines=37> */
[----:B0-----:R-:W-:Y:S06]  /*0520*/  @P0 BRA `(.L_x_249) ;  /* 0x00000030005c0947 */ /* 0x001fec0003800000 */
[C---:B-----5:R-:W-:Y:S01]  /*0530*/  @P3 PRMT R2, R141.reuse, 0x7632, R2 ;  /* 0x000076328d023816 */ /* 0x060fe20000000002 */
[----:B------:R-:W-:Y:S01]  /*0540*/  ULDC.64 UR6, c[0x0][0x270] ;  /* 0x00009c0000067ab9 */ /* 0x000fe20000000a00 */
[----:B------:R-:W-:Y:S01]  /*0550*/  SHF.L.U32 R145, R141, 0x10, RZ ;  /* 0x000000108d917819 */ /* 0x000fe200000006ff */
[----:B------:R-:W-:Y:S01]  /*0560*/  HFMA2.MMA R176, -RZ, RZ, 0, 5.9604644775390625e-08 ;  /* 0x00000001ffb07435 */ /* 0x000fe200000001ff */
[C---:B------:R-:W-:Y:S02]  /*0570*/  @P3 PRMT R23, R142.reuse, 0x7632, R23 ;  /* 0x000076328e173816 */ /* 0x040fe40000000017 */
[----:B------:R-:W-:Y:S01]  /*0580*/  SHF.L.U32 R144, R142, 0x10, RZ ;  /* 0x000000108e907819 */ /* 0x000fe200000006ff */
[----:B------:R-:W-:Y:S01]  /*0590*/  IMAD.U32 R142, R136, 0x10000, RZ ;  /* 0x00010000888e7824 */ /* 0x000fe200078e00ff */
[C---:B------:R-:W-:Y:S02]  /*05a0*/  @P3 PRMT R0, R140.reuse, 0x7632, R0 ;  /* 0x000076328c003816 */ /* 0x040fe40000000000 */
[----:B------:R-:W-:-:S02]  /*05b0*/  SHF.L.U32 R146, R140, 0x10, RZ ;  /* 0x000000108c927819 */ /* 0x000fc400000006ff */
[----:B------:R-:W-:Y:S02]  /*05c0*/  @P2 PRMT R21, R136, 0x7632, R21 ;  /* 0x0000763288152816 */ /* 0x000fe40000000015 */
[C---:B------:R-:W-:Y:S02]  /*05d0*/  @P2 PRMT R20, R137.reuse, 0x7632, R20 ;  /* 0x0000763289142816 */ /* 0x040fe40000000014 */
[----:B------:R-:W-:Y:S02]  /*05e0*/  SHF.L.U32 R141, R137, 0x10, RZ ;  /* 0x00000010898d7819 */ /* 0x000fe400000006ff */
[C---:B------:R-:W-:Y:S02]  /*05f0*/  @P2 PRMT R19, R138.reuse, 0x7632, R19 ;  /* 0x000076328a132816 */ /* 0x040fe40000000013 */
[----:B------:R-:W-:Y:S02]  /*0600*/  SHF.L.U32 R140, R138, 0x10, RZ ;  /* 0x000000108a8c7819 */ /* 0x000fe400000006ff */
[----:B------:R-:W-:-:S02]  /*0610*/  @P1 PRMT R16, R37, 0x7632, R16 ;  /* 0x0000763225101816 */ /* 0x000fc40000000010 */
[----:B------:R-:W-:Y:S02]  /*0620*/  SHF.L.U32 R137, R37, 0x10, RZ ;  /* 0x0000001025897819 */ /* 0x000fe400000006ff */
[----:B------:R-:W-:Y:S01]  /*0630*/  @P1 PRMT R15, R38, 0x7632, R15 ;  /* 0x00007632260f1816 */ /* 0x000fe2000000000f */
[----:B------:R-:W-:Y:S01]  /*0640*/  IMAD.U32 R16, R16, 0x10000, RZ ;  /* 0x0001000010107824 */ /* 0x000fe200078e00ff */
[----:B------:R-:W-:Y:S01]  /*0650*/  SHF.L.U32 R136, R38, 0x10, RZ ;  /* 0x0000001026887819 */ /* 0x000fe200000006ff */
[----:B------:R-:W-:Y:S01]  /*0660*/  IMAD.U32 R38, R32, 0x10000, RZ ;  /* 0x0001000020267824 */ /* 0x000fe200078e00ff */
[----:B------:R-:W-:Y:S02]  /*0670*/  @P2 PRMT R8, R29, 0x7632, R8 ;  /* 0x000076321d082816 */ /* 0x000fe40000000008 */
[----:B------:R-:W-:Y:S02]  /*0680*/  @P3 PRMT R22, R143, 0x7632, R22 ;  /* 0x000076328f163816 */ /* 0x000fe40000000016 */
[----:B------:R-:W-:Y:S01]  /*0690*/  @P2 PRMT R18, R139, 0x7632, R18 ;  /* 0x000076328b122816 */ /* 0x000fe20000000012 */
[----:B------:R-:W-:Y:S01]  /*06a0*/  IMAD.U32 R8, R8, 0x10000, RZ ;  /* 0x0001000008087824 */ /* 0x000fe200078e00ff */
[----:B------:R-:W-:-:S02]  /*06b0*/  @P1 PRMT R17, R36, 0x7632, R17 ;  /* 0x0000763224111816 */ /* 0x000fc40000000011 */
[----:B------:R-:W-:Y:S02]  /*06c0*/  SHF.L.U32 R138, R36, 0x10, RZ ;  /* 0x00000010248a7819 */ /* 0x000fe400000006ff */
[----:B------:R-:W-:Y:S02]  /*06d0*/  @P1 PRMT R14, R39, 0x7632, R14 ;  /* 0x00007632270e1816 */ /* 0x000fe4000000000e */
[----:B------:R-:W-:Y:S02]  /*06e0*/  @P3 PRMT R13, R32, 0x7632, R13 ;  /* 0x00007632200d3816 */ /* 0x000fe4000000000d */
[C---:B------:R-:W-:Y:S02]  /*06f0*/  @P3 PRMT R12, R33.reuse, 0x7632, R12 ;  /* 0x00007632210c3816 */ /* 0x040fe4000000000c */
[----:B------:R-:W-:Y:S02]  /*0700*/  SHF.L.U32 R37, R33, 0x10, RZ ;  /* 0x0000001021257819 */ /* 0x000fe400000006ff */
[----:B------:R-:W-:-:S02]  /*0710*/  @P3 PRMT R11, R34, 0x7632, R11 ;  /* 0x00007632220b3816 */ /* 0x000fc4000000000b */
[----:B------:R-:W-:Y:S02]  /*0720*/  @P3 PRMT R10, R35, 0x7632, R10 ;  /* 0x00007632230a3816 */ /* 0x000fe4000000000a */
[----:B------:R-:W-:Y:S02]  /*0730*/  @P2 PRMT R9, R28, 0x7632, R9 ;  /* 0x000076321c092816 */ /* 0x000fe40000000009 */
[----:B------:R-:W-:Y:S02]  /*0740*/  @P2 PRMT R7, R30, 0x7632, R7 ;  /* 0x000076321e072816 */ /* 0x000fe40000000007 */
[----:B------:R-:W-:Y:S02]  /*0750*/  @P2 PRMT R6, R31, 0x7632, R6 ;  /* 0x000076321f062816 */ /* 0x000fe40000000006 */
[----:B------:R-:W-:Y:S02]  /*0760*/  @P1 PRMT R5, R24, 0x7632, R5 ;  /* 0x0000763218051816 */ /* 0x000fe40000000005 */
[----:B------:R-:W-:-:S02]  /*0770*/  @P1 PRMT R4, R25, 0x7632, R4 ;  /* 0x0000763219041816 */ /* 0x000fc40000000004 */
[----:B------:R-:W-:Y:S02]  /*0780*/  @P1 PRMT R3, R26, 0x7632, R3 ;  /* 0x000076321a031816 */ /* 0x000fe40000000003 */
[----:B------:R-:W-:Y:S02]  /*0790*/  ISETP.NE.U32.AND P0, PT, RZ, UR6, PT ;  /* 0x00000006ff007c0c */ /* 0x000fe4000bf05070 */
[----:B------:R-:W-:Y:S02]  /*07a0*/  @P1 PRMT R40, R27, 0x7632, R40 ;  /* 0x000076321b281816 */ /* 0x000fe40000000028 */
[----:B------:R-:W-:Y:S02]  /*07b0*/  SHF.L.U32 R36, R34, 0x10, RZ ;  /* 0x0000001022247819 */ /* 0x000fe400000006ff */
[----:B------:R-:W-:Y:S02]  /*07c0*/  SHF.L.U32 R33, R29, 0x10, RZ ;  /* 0x000000101d217819 */ /* 0x000fe400000006ff */
[----:B------:R-:W-:Y:S01]  /*07d0*/  SHF.L.U32 R32, R30, 0x10, RZ ;  /* 0x000000101e207819 */ /* 0x000fe200000006ff */
[----:B------:R-:W-:Y:S01]  /*07e0*/  IMAD.U32 R30, R24, 0x10000, RZ ;  /* 0x00010000181e7824 */ /* 0x000fe200078e00ff */
        /* <DEDUP_REMOVED lines=11> */
[----:B------:R-:W-:Y:S02]  /*08a0*/  ISETP.NE.AND.EX P0, PT, RZ, UR7, PT, P0 ;  /* 0x00000007ff007c0c */ /* 0x000fe4000bf05300 */
[----:B------:R-:W-:Y:S02]  /*08b0*/  MOV R26, R41 ;  /* 0x00000029001a7202 */ /* 0x000fe40000000f00 */
[----:B------:R-:W-:Y:S02]  /*08c0*/  MOV R45, RZ ;  /* 0x000000ff002d7202 */ /* 0x000fe40000000f00 */
        /* <DEDUP_REMOVED lines=19> */
[----:B------:R-:W-:-:S07]  /*0a00*/  SHF.L.U32 R0, R40, 0x10, RZ ;  /* 0x0000001028007819 */ /* 0x000fce00000006ff */
.L_x_263:
[----:B------:R-:W0:Y:S01]  /*0a10*/  @P0 LDC.64 R128, c[0x0][0x270] ;  /* 0x00009c00ff800b82 */ /* 0x000e220000000a00 */
        /* <DEDUP_REMOVED lines=17> */
[----:B------:R-:W-:Y:S01]  /*0b30*/  LEA.HI.SX32 R150, R135, R148, 0x1d ;  /* 0x0000009487967211 */ /* 0x000fe200078feaff */
[----:B------:R-:W-:Y:S01]  /*0b40*/  IMAD.MOV.U32 R203, RZ, RZ, RZ ;  /* 0x000000ffffcb7224 */ /* 0x000fe200078e00ff */
[----:B------:R-:W-:Y:S02]  /*0b50*/  MOV R206, RZ ;  /* 0x000000ff00ce7202 */ /* 0x000fe40000000f00 */
[----:B------:R-:W-:Y:S02]  /*0b60*/  MOV R175, R150 ;  /* 0x0000009600af7202 */ /* 0x000fe40000000f00 */
        /* <DEDUP_REMOVED lines=14> */
[C---:B--2---:R-:W-:Y:S02]  /*0c50*/  PRMT R156, R128.reuse, 0x7632, R156 ;  /* 0x00007632809c7816 */ /* 0x044fe4000000009c */
[----:B------:R-:W-:Y:S02]  /*0c60*/  SHF.L.U32 R152, R128, 0x10, RZ ;  /* 0x0000001080987819 */ /* 0x000fe400000006ff */
[----:B------:R-:W-:Y:S02]  /*0c70*/  SHF.L.U32 R158, R129, 0x10, RZ ;  /* 0x00000010819e7819 */ /* 0x000fe400000006ff */
[C---:B------:R-:W-:Y:S01]  /*0c80*/  PRMT R161, R130.reuse, 0x7632, R161 ;  /* 0x0000763282a17816 */ /* 0x040fe200000000a1 */
[C---:B------:R-:W-:Y:S01]  /*0c90*/  FADD.FTZ R152, -R201.reuse, R152 ;  /* 0x00000098c9987221 */ /* 0x040fe20000010100 */
[----:B------:R-:W-:Y:S01]  /*0ca0*/  SHF.L.U32 R162, R130, 0x10, RZ ;  /* 0x0000001082a27819 */ /* 0x000fe200000006ff */
[----:B------:R-:W-:Y:S01]  /*0cb0*/  FADD.FTZ R158, -R201, R158 ;  /* 0x0000009ec99e7221 */ /* 0x000fe20000010100 */
[----:B------:R-:W-:Y:S01]  /*0cc0*/  PRMT R160, R129, 0x7632, R160 ;  /* 0x0000763281a07816 */ /* 0x000fe200000000a0 */
[----:B-----5:R-:W-:Y:S01]  /*0cd0*/  FMUL.FTZ R3, R151, R152 ;  /* 0x0000009897037220 */ /* 0x020fe20000410000 */
[----:B------:R-:W-:Y:S01]  /*0ce0*/  PRMT R164, R131, 0x7632, R164 ;  /* 0x0000763283a47816 */ /* 0x000fe200000000a4 */
[----:B0-----:R-:W-:Y:S01]  /*0cf0*/  FMUL.FTZ R155, R151, R158 ;  /* 0x0000009e979b7220 */ /* 0x001fe20000410000 */
[----:B------:R-:W-:Y:S01]  /*0d00*/  SHF.L.U32 R168, R131, 0x10, RZ ;  /* 0x0000001083a87819 */ /* 0x000fe200000006ff */
[----:B------:R-:W-:Y:S01]  /*0d10*/  FADD.FTZ R162, -R201, R162 ;  /* 0x000000a2c9a27221 */ /* 0x000fe20000010100 */
[----:B---3--:R-:W-:-:S03]  /*0d20*/  PRMT R128, R132, 0x7632, R128 ;  /* 0x0000763284807816 */ /* 0x008fc60000000080 */
[----:B------:R-:W-:Y:S01]  /*0d30*/  FMUL.FTZ R157, R151, R162 ;  /* 0x000000a2979d7220 */ /* 0x000fe20000410000 */
[----:B------:R-:W-:Y:S01]  /*0d40*/  SHF.L.U32 R129, R132, 0x10, RZ ;  /* 0x0000001084817819 */ /* 0x000fe200000006ff */
[----:B------:R-:W-:Y:S01]  /*0d50*/  FADD.FTZ R168, -R201, R168 ;  /* 0x000000a8c9a87221 */ /* 0x000fe20000010100 */
[----:B------:R-:W-:Y:S02]  /*0d60*/  SHF.L.U32 R130, R128, 0x10, RZ ;  /* 0x0000001080827819 */ /* 0x000fe400000006ff */
[----:B------:R-:W-:Y:S01]  /*0d70*/  SHF.L.U32 R128, R156, 0x10, RZ ;  /* 0x000000109c807819 */ /* 0x000fe200000006ff */
[----:B------:R-:W-:Y:S01]  /*0d80*/  FMUL.FTZ R152, R146, R129 ;  /* 0x0000008192987220 */ /* 0x000fe20000410000 */
[----:B------:R-:W-:Y:S01]  /*0d90*/  PRMT R132, R134, 0x7632, R132 ;  /* 0x0000763286847816 */ /* 0x000fe20000000084 */
[----:B------:R-:W-:Y:S01]  /*0da0*/  FADD.FTZ R72, R72, R129 ;  /* 0x0000008148487221 */ /* 0x000fe20000010000 */
[C---:B------:R-:W-:Y:S01]  /*0db0*/  PRMT R131, R133.reuse, 0x7632, R131 ;  /* 0x0000763285837816 */ /* 0x040fe20000000083 */
[----:B------:R-:W-:Y:S01]  /*0dc0*/  IMAD.U32 R133, R133, 0x10000, RZ ;  /* 0x0001000085857824 */ /* 0x000fe200078e00ff */
[----:B------:R-:W-:Y:S01]  /*0dd0*/  SHF.L.U32 R159, R134, 0x10, RZ ;  /* 0x00000010869f7819 */ /* 0x000fe200000006ff */
[----:B------:R-:W-:Y:S01]  /*0de0*/  FADD.FTZ R128, -R201, R128 ;  /* 0x00000080c9807221 */ /* 0x000fe20000010100 */
[----:B------:R-:W-:Y:S01]  /*0df0*/  PRMT R134, R135, 0x7632, R134 ;  /* 0x0000763287867816 */ /* 0x000fe20000000086 */
[----:B------:R-:W-:Y:S01]  /*0e00*/  FADD.FTZ R74, R74, R133 ;  /* 0x000000854a4a7221 */ /* 0x000fe20000010000 */
[----:B------:R-:W-:Y:S01]  /*0e10*/  SHF.L.U32 R166, R132, 0x10, RZ ;  /* 0x0000001084a67819 */ /* 0x000fe200000006ff */
[----:B------:R-:W-:-:S02]  /*0e20*/  IMAD.U32 R132, R160, 0x10000, RZ ;  /* 0x00010000a0847824 */ /* 0x000fc400078e00ff */
[-C--:B------:R-:W-:Y:S01]  /*0e30*/  FFMA.FTZ R46, R155, R133.reuse, R46 ;  /* 0x000000859b2e7223 */ /* 0x080fe2000001002e */
[----:B------:R-:W-:Y:S01]  /*0e40*/  FMUL.FTZ R154, R145, R133 ;  /* 0x00000085919a7220 */ /* 0x000fe20000410000 */
[----:B------:R-:W-:Y:S01]  /*0e50*/  SHF.L.U32 R133, R134, 0x10, RZ ;  /* 0x0000001086857819 */ /* 0x000fe200000006ff */
[----:B------:R-:W-:Y:S01]  /*0e60*/  FMUL.FTZ R160, R151, R128 ;  /* 0x0000008097a07220 */ /* 0x000fe20000410000 */
[----:B------:R-:W-:Y:S01]  /*0e70*/  SHF.L.U32 R134, R161, 0x10, RZ ;  /* 0x00000010a1867819 */ /* 0x000fe200000006ff */
[----:B------:R-:W-:Y:S01]  /*0e80*/  FFMA.FTZ R44, R3, R129, R44 ;  /* 0x00000081032c7223 */ /* 0x000fe2000001002c */
[----:B------:R-:W-:Y:S01]  /*0e90*/  FMUL.FTZ R161, R25, R130 ;  /* 0x0000008219a17220 */ /* 0x000fe20000410000 */
[----:B------:R-:W-:Y:S01]  /*0ea0*/  FADD.FTZ R132, -R201, R132 ;  /* 0x00000084c9847221 */ /* 0x000fe20000010100 */
[----:B------:R-:W-:Y:S01]  /*0eb0*/  FADD.FTZ R128, RZ, R152 ;  /* 0x00000098ff807221 */ /* 0x000fe20000010000 */
[----:B------:R-:W-:Y:S01]  /*0ec0*/  FFMA.FTZ R129, R3, R152, RZ ;  /* 0x0000009803817223 */ /* 0x000fe200000100ff */
[----:B------:R-:W-:Y:S01]  /*0ed0*/  SHF.L.U32 R163, R131, 0x10, RZ ;  /* 0x0000001083a37819 */ /* 0x000fe200000006ff */
[----:B------:R-:W-:Y:S01]  /*0ee0*/  FMUL.FTZ R162, R151, R132 ;  /* 0x0000008497a27220 */ /* 0x000fe20000410000 */
[----:B------:R-:W-:Y:S01]  /*0ef0*/  FADD.FTZ R131, R128, R161 ;  /* 0x000000a180837221 */ /* 0x000fe20000010000 */
[C---:B------:R-:W-:Y:S01]  /*0f00*/  FFMA.FTZ R128, R160.reuse, R161, R129 ;  /* 0x000000a1a0807223 */ /* 0x040fe20000010081 */
[----:B------:R-:W-:Y:S01]  /*0f10*/  FADD.FTZ R73, R73, R130 ;  /* 0x0000008249497221 */ /* 0x000fe20000010000 */
[----:B------:R-:W-:Y:S01]  /*0f20*/  FFMA.FTZ R45, R160, R130, R45 ;  /* 0x00000082a02d7223 */ /* 0x000fe2000001002d */
[----:B------:R-:W-:Y:S01]  /*0f30*/  FADD.FTZ R75, R75, R163 ;  /* 0x000000a34b4b7221 */ /* 0x000fe20000010000 */
        /* <DEDUP_REMOVED lines=8> */
[----:B------:R-:W-:Y:S01]  /*0fc0*/  FADD.FTZ R76, R76, R159 ;  /* 0x0000009f4c4c7221 */ /* 0x000fe20000010000 */
[----:B------:R-:W-:Y:S01]  /*0fd0*/  FFMA.FTZ R48, R157, R159, R48 ;  /* 0x0000009f9d307223 */ /* 0x000fe20000010030 */
[----:B------:R-:W-:Y:S01]  /*0fe0*/  FMUL.FTZ R159, R151, R168 ;  /* 0x000000a8979f7220 */ /* 0x000fe20000410000 */
[----:B------:R-:W-:Y:S01]  /*0ff0*/  SHF.L.U32 R135, R135, 0x10, RZ ;  /* 0x0000001087877819 */ /* 0x000fe200000006ff */
[----:B------:R-:W-:Y:S01]  /*1000*/  FMUL.FTZ R165, R23, R166 ;  /* 0x000000a617a57220 */ /* 0x000fe20000410000 */
[----:B------:R-:W-:Y:S01]  /*1010*/  SHF.L.U32 R168, R164, 0x10, RZ ;  /* 0x00000010a4a87819 */ /* 0x000fe200000006ff */
[----:B------:R-:W-:Y:S01]  /*1020*/  FMUL.FTZ R164, R151, R134 ;  /* 0x0000008697a47220 */ /* 0x000fe20000410000 */
[----:B------:R-:W-:Y:S01]  /*1030*/  FADD.FTZ R130, R131, R156 ;  /* 0x0000009c83827221 */ /* 0x000fe20000010000 */
[----:B------:R-:W-:Y:S01]  /*1040*/  FFMA.FTZ R129, R157, R156, R128 ;  /* 0x0000009c9d817223 */ /* 0x000fe20000010080 */
[----:B------:R-:W-:Y:S01]  /*1050*/  FMUL.FTZ R158, R143, R135 ;  /* 0x000000878f9e7220 */ /* 0x000fe20000410000 */
[----:B------:R-:W-:Y:S01]  /*1060*/  FADD.FTZ R168, -R201, R168 ;  /* 0x000000a8c9a87221 */ /* 0x000fe20000010100 */
[----:B------:R-:W-:Y:S01]  /*1070*/  FADD.FTZ R131, R130, R165 ;  /* 0x000000a582837221 */ /* 0x000fe20000010000 */
[C---:B------:R-:W-:Y:S01]  /*1080*/  FFMA.FTZ R128, R164.reuse, R165, R129 ;  /* 0x000000a5a4807223 */ /* 0x040fe20000010081 */
[----:B------:R-:W-:Y:S01]  /*1090*/  FADD.FTZ R77, R77, R166 ;  /* 0x000000a64d4d7221 */ /* 0x000fe20000010000 */
[----:B------:R-:W-:Y:S01]  /*10a0*/  FFMA.FTZ R49, R164, R166, R49 ;  /* 0x000000a6a4317223 */ /* 0x000fe20000010031 */
[----:B------:R-:W-:Y:S01]  /*10b0*/  FMUL.FTZ R166, R22, R133 ;  /* 0x0000008516a67220 */ /* 0x000fe20000410000 */
[----:B------:R-:W-:Y:S01]  /*10c0*/  FMUL.FTZ R168, R151, R168 ;  /* 0x000000a897a87220 */ /* 0x000fe20000410000 */
[----:B------:R-:W-:Y:S01]  /*10d0*/  FADD.FTZ R131, R131, R158 ;  /* 0x0000009e83837221 */ /* 0x000fe20000010000 */
[C---:B------:R-:W-:Y:S01]  /*10e0*/  FFMA.FTZ R129, R159.reuse, R158, R128 ;  /* 0x0000009e9f817223 */ /* 0x040fe20000010080 */
[----:B------:R-:W-:Y:S01]  /*10f0*/  FADD.FTZ R78, R78, R135 ;  /* 0x000000874e4e7221 */ /* 0x000fe20000010000 */
[----:B------:R-:W-:Y:S01]  /*1100*/  FFMA.FTZ R50, R159, R135, R50 ;  /* 0x000000879f327223 */ /* 0x000fe20000010032 */
[----:B------:R-:W-:Y:S01]  /*1110*/  FADD.FTZ R79, R79, R133 ;  /* 0x000000854f4f7221 */ /* 0x000fe20000010000 */
[C---:B------:R-:W-:Y:S01]  /*1120*/  FFMA.FTZ R51, R168.reuse, R133, R51 ;  /* 0x00000085a8337223 */ /* 0x040fe20000010033 */
[----:B------:R-:W-:Y:S01]  /*1130*/  FADD.FTZ R203, R131, R166 ;  /* 0x000000a683cb7221 */ /* 0x000fe20000010000 */
[----:B------:R-:W-:-:S07]  /*1140*/  FFMA.FTZ R206, R168, R166, R129 ;  /* 0x000000a6a8ce7223 */ /* 0x000fce0000010081 */
.L_x_251:
[----:B------:R-:W-:Y:S05]  /*1150*/  BSYNC B0 ;  /* 0x0000000000007941 */ /* 0x000fea0003800000 */
.L_x_250:
        /* <DEDUP_REMOVED lines=14> */
[----:B--2---:R-:W-:Y:S02]  /*1240*/  SHF.L.U32 R178, R129, 0x10, RZ ;  /* 0x0000001081b27819 */ /* 0x004fe400000006ff */
[C---:B------:R-:W-:Y:S02]  /*1250*/  SHF.L.U32 R172, R128.reuse, 0x10, RZ ;  /* 0x0000001080ac7819 */ /* 0x040fe400000006ff */
[----:B------:R-:W-:Y:S01]  /*1260*/  PRMT R174, R128, 0x7632, R174 ;  /* 0x0000763280ae7816 */ /* 0x000fe200000000ae */
[----:B------:R-:W-:Y:S01]  /*1270*/  FADD.FTZ R178, -R201, R178 ;  /* 0x000000b2c9b27221 */ /* 0x000fe20000010100 */
[----:B------:R-:W-:Y:S01]  /*1280*/  PRMT R179, R129, 0x7632, R179 ;  /* 0x0000763281b37816 */ /* 0x000fe200000000b3 */
[----:B------:R-:W-:Y:S01]  /*1290*/  FADD.FTZ R172, -R201, R172 ;  /* 0x000000acc9ac7221 */ /* 0x000fe20000010100 */
[----:B------:R-:W-:Y:S01]  /*12a0*/  SHF.L.U32 R180, R130, 0x10, RZ ;  /* 0x0000001082b47819 */ /* 0x000fe200000006ff */
[----:B-----5:R-:W-:Y:S01]  /*12b0*/  FMUL.FTZ R169, R151, R178 ;  /* 0x000000b297a97220 */ /* 0x020fe20000410000 */
[----:B------:R-:W-:Y:S01]  /*12c0*/  PRMT R183, R131, 0x7632, R183 ;  /* 0x0000763283b77816 */ /* 0x000fe200000000b7 */
[----:B------:R-:W-:Y:S01]  /*12d0*/  FMUL.FTZ R167, R151, R172 ;  /* 0x000000ac97a77220 */ /* 0x000fe20000410000 */
[----:B------:R-:W-:Y:S01]  /*12e0*/  SHF.L.U32 R184, R131, 0x10, RZ ;  /* 0x0000001083b87819 */ /* 0x000fe200000006ff */
[----:B------:R-:W-:Y:S01]  /*12f0*/  FADD.FTZ R180, -R201, R180 ;  /* 0x000000b4c9b47221 */ /* 0x000fe20000010100 */
[----:B------:R-:W-:-:S02]  /*1300*/  SHF.L.U32 R174, R174, 0x10, RZ ;  /* 0x00000010aeae7819 */ /* 0x000fc400000006ff */
[----:B------:R-:W-:Y:S01]  /*1310*/  PRMT R182, R130, 0x7632, R182 ;  /* 0x0000763282b67816 */ /* 0x000fe200000000b6 */
[----:B0-----:R-:W-:Y:S01]  /*1320*/  FMUL.FTZ R171, R151, R180 ;  /* 0x000000b497ab7220 */ /* 0x001fe20000410000 */
[C---:B------:R-:W-:Y:S01]  /*1330*/  FADD.FTZ R184, -R201.reuse, R184 ;  /* 0x000000b8c9b87221 */ /* 0x040fe20000010100 */
[C---:B---3--:R-:W-:Y:S01]  /*1340*/  PRMT R128, R132.reuse, 0x7632, R128 ;  /* 0x0000763284807816 */ /* 0x048fe20000000080 */
[----:B------:R-:W-:Y:S01]  /*1350*/  IMAD.U32 R129, R132, 0x10000, RZ ;  /* 0x0001000084817824 */ /* 0x000fe200078e00ff */
[----:B------:R-:W-:Y:S01]  /*1360*/  PRMT R132, R134, 0x7632, R132 ;  /* 0x0000763286847816 */ /* 0x000fe20000000084 */
[----:B------:R-:W-:Y:S01]  /*1370*/  FADD.FTZ R174, -R201, R174 ;  /* 0x000000aec9ae7221 */ /* 0x000fe20000010100 */
[C---:B------:R-:W-:Y:S01]  /*1380*/  PRMT R131, R133.reuse, 0x7632, R131 ;  /* 0x0000763285837816 */ /* 0x040fe20000000083 */
[-C--:B------:R-:W-:Y:S01]  /*1390*/  FMUL.FTZ R170, R142, R129.reuse ;  /* 0x000000818eaa7220 */ /* 0x080fe20000410000 */
[----:B------:R-:W-:Y:S01]  /*13a0*/  SHF.L.U32 R133, R133, 0x10, RZ ;  /* 0x0000001085857819 */ /* 0x000fe200000006ff */
[----:B------:R-:W-:Y:S01]  /*13b0*/  FADD.FTZ R80, R80, R129 ;  /* 0x0000008150507221 */ /* 0x000fe20000010000 */
[----:B------:R-:W-:Y:S01]  /*13c0*/  SHF.L.U32 R173, R134, 0x10, RZ ;  /* 0x0000001086ad7819 */ /* 0x000fe200000006ff */
[----:B------:R-:W-:Y:S01]  /*13d0*/  FFMA.FTZ R52, R167, R129, R52 ;  /* 0x00000081a7347223 */ /* 0x000fe20000010034 */
[----:B------:R-:W-:Y:S01]  /*13e0*/  PRMT R134, R135, 0x7632, R134 ;  /* 0x0000763287867816 */ /* 0x000fe20000000086 */
[----:B------:R-:W-:Y:S01]  /*13f0*/  FADD.FTZ R82, R82, R133 ;  /* 0x0000008552527221 */ /* 0x000fe20000010000 */
[----:B------:R-:W-:Y:S01]  /*1400*/  SHF.L.U32 R188, R132, 0x10, RZ ;  /* 0x0000001084bc7819 */ /* 0x000fe200000006ff */
[-C--:B------:R-:W-:Y:S01]  /*1410*/  FFMA.FTZ R54, R169, R133.reuse, R54 ;  /* 0x00000085a9367223 */ /* 0x080fe20000010036 */
[----:B------:R-:W-:Y:S01]  /*1420*/  SHF.L.U32 R130, R128, 0x10, RZ ;  /* 0x0000001080827819 */ /* 0x000fe200000006ff */
[----:B------:R-:W-:Y:S01]  /*1430*/  FMUL.FTZ R172, R141, R133 ;  /* 0x000000858dac7220 */ /* 0x000fe20000410000 */
[----:B------:R-:W-:Y:S01]  /*1440*/  SHF.L.U32 R132, R179, 0x10, RZ ;  /* 0x00000010b3847819 */ /* 0x000fe200000006ff */
[----:B------:R-:W-:Y:S01]  /*1450*/  IMAD.U32 R133, R134, 0x10000, RZ ;  /* 0x0001000086857824 */ /* 0x000fe200078e00ff */
[----:B------:R-:W-:Y:S01]  /*1460*/  SHF.L.U32 R134, R182, 0x10, RZ ;  /* 0x00000010b6867819 */ /* 0x000fe200000006ff */
[----:B------:R-:W-:Y:S01]  /*1470*/  FADD.FTZ R128, R203, R170 ;  /* 0x000000aacb807221 */ /* 0x000fe20000010000 */
[----:B------:R-:W-:Y:S01]  /*1480*/  FMUL.FTZ R179, R21, R130 ;  /* 0x0000008215b37220 */ /* 0x000fe20000410000 */
[----:B------:R-:W-:Y:S01]  /*1490*/  FADD.FTZ R132, -R201, R132 ;  /* 0x00000084c9847221 */ /* 0x000fe20000010100 */
[----:B------:R-:W-:Y:S01]  /*14a0*/  FMUL.FTZ R182, R151, R174 ;  /* 0x000000ae97b67220 */ /* 0x000fe20000410000 */
[----:B------:R-:W-:Y:S01]  /*14b0*/  FFMA.FTZ R129, R167, R170, R206 ;  /* 0x000000aaa7817223 */ /* 0x000fe200000100ce */
[----:B------:R-:W-:Y:S01]  /*14c0*/  FADD.FTZ R84, R84, R173 ;  /* 0x000000ad54547221 */ /* 0x000fe20000010000 */
[-C--:B------:R-:W-:Y:S01]  /*14d0*/  FFMA.FTZ R56, R171, R173.reuse, R56 ;  /* 0x000000adab387223 */ /* 0x080fe20000010038 */
[----:B------:R-:W-:Y:S01]  /*14e0*/  FMUL.FTZ R178, R140, R173 ;  /* 0x000000ad8cb27220 */ /* 0x000fe20000410000 */
[----:B------:R-:W-:Y:S01]  /*14f0*/  SHF.L.U32 R181, R131, 0x10, RZ ;  /* 0x0000001083b57819 */ /* 0x000fe200000006ff */
[C---:B------:R-:W-:Y:S01]  /*1500*/  FMUL.FTZ R173, R151.reuse, R184 ;  /* 0x000000b897ad7220 */ /* 0x040fe20000410000 */
        /* <DEDUP_REMOVED lines=10> */
[----:B------:R-:W-:Y:S01]  /*15b0*/  FADD.FTZ R134, -R201, R134 ;  /* 0x00000086c9867221 */ /* 0x000fe20000010100 */
[----:B------:R-:W-:Y:S01]  /*15c0*/  SHF.L.U32 R135, R135, 0x10, RZ ;  /* 0x0000001087877819 */ /* 0x000fe200000006ff */
[----:B------:R-:W-:Y:S01]  /*15d0*/  FADD.FTZ R131, R130, R181 ;  /* 0x000000b582837221 */ /* 0x000fe20000010000 */
[----:B------:R-:W-:Y:S01]  /*15e0*/  FFMA.FTZ R128, R184, R181, R129 ;  /* 0x000000b5b8807223 */ /* 0x000fe20000010081 */
[----:B------:R-:W-:Y:S01]  /*15f0*/  SHF.L.U32 R208, R183, 0x10, RZ ;  /* 0x00000010b7d07819 */ /* 0x000fe200000006ff */
[----:B------:R-:W-:Y:S01]  /*1600*/  FMUL.FTZ R186, R151, R134 ;  /* 0x0000008697ba7220 */ /* 0x000fe20000410000 */
[----:B------:R-:W-:Y:S01]  /*1610*/  FMUL.FTZ R183, R19, R188 ;  /* 0x000000bc13b77220 */ /* 0x000fe20000410000 */
[----:B------:R-:W-:Y:S01]  /*1620*/  FADD.FTZ R130, R131, R178 ;  /* 0x000000b283827221 */ /* 0x000fe20000010000 */
[----:B------:R-:W-:Y:S01]  /*1630*/  FFMA.FTZ R129, R171, R178, R128 ;  /* 0x000000b2ab817223 */ /* 0x000fe20000010080 */
        /* <DEDUP_REMOVED lines=13> */
[----:B------:R-:W-:Y:S01]  /*1710*/  FFMA.FTZ R59, R188, R133, R59 ;  /* 0x00000085bc3b7223 */ /* 0x000fe2000001003b */
[----:B------:R-:W-:Y:S01]  /*1720*/  FADD.FTZ R203, R130, R185 ;  /* 0x000000b982cb7221 */ /* 0x000fe20000010000 */
[----:B------:R-:W-:-:S07]  /*1730*/  FFMA.FTZ R206, R188, R185, R128 ;  /* 0x000000b9bcce7223 */ /* 0x000fce0000010080 */
.L_x_253:
[----:B------:R-:W-:Y:S05]  /*1740*/  BSYNC B0 ;  /* 0x0000000000007941 */ /* 0x000fea0003800000 */
.L_x_252:
        /* <DEDUP_REMOVED lines=13> */
[C---:B--2---:R-:W-:Y:S01]  /*1820*/  PRMT R153, R128.reuse, 0x7632, R153 ;  /* 0x0000763280997816 */ /* 0x044fe20000000099 */
[----:B------:R-:W-:Y:S01]  /*1830*/  IMAD.U32 R196, R131, 0x10000, RZ ;  /* 0x0001000083c47824 */ /* 0x000fe200078e00ff */
[----:B------:R-:W-:Y:S02]  /*1840*/  SHF.L.U32 R190, R128, 0x10, RZ ;  /* 0x0000001080be7819 */ /* 0x000fe400000006ff */
[----:B------:R-:W-:Y:S01]  /*1850*/  PRMT R187, R129, 0x7632, R187 ;  /* 0x0000763281bb7816 */ /* 0x000fe200000000bb */
[----:B------:R-:W-:Y:S01]  /*1860*/  FADD.FTZ R202, -R201, R196 ;  /* 0x000000c4c9ca7221 */ /* 0x000fe20000010100 */
[----:B------:R-:W-:Y:S01]  /*1870*/  SHF.L.U32 R192, R129, 0x10, RZ ;  /* 0x0000001081c07819 */ /* 0x000fe200000006ff */
[----:B------:R-:W-:Y:S01]  /*1880*/  FADD.FTZ R190, -R201, R190 ;  /* 0x000000bec9be7221 */ /* 0x000fe20000010100 */
[----:B------:R-:W-:Y:S01]  /*1890*/  SHF.L.U32 R128, R153, 0x10, RZ ;  /* 0x0000001099807819 */ /* 0x000fe200000006ff */
[C---:B-----5:R-:W-:Y:S01]  /*18a0*/  FMUL.FTZ R195, R151.reuse, R202 ;  /* 0x000000ca97c37220 */ /* 0x060fe20000410000 */
[C---:B------:R-:W-:Y:S01]  /*18b0*/  PRMT R129, R130.reuse, 0x7632, R129 ;  /* 0x0000763282817816 */ /* 0x040fe20000000081 */
[----:B------:R-:W-:Y:S01]  /*18c0*/  FMUL.FTZ R153, R151, R190 ;  /* 0x000000be97997220 */ /* 0x000fe20000410000 */
[----:B------:R-:W-:Y:S01]  /*18d0*/  SHF.L.U32 R194, R130, 0x10, RZ ;  /* 0x0000001082c27819 */ /* 0x000fe200000006ff */
[----:B------:R-:W-:Y:S01]  /*18e0*/  FADD.FTZ R196, -R201, R128 ;  /* 0x00000080c9c47221 */ /* 0x000fe20000010100 */
[----:B------:R-:W-:Y:S01]  /*18f0*/  SHF.L.U32 R130, R187, 0x10, RZ ;  /* 0x00000010bb827819 */ /* 0x000fe200000006ff */
[----:B------:R-:W-:Y:S01]  /*1900*/  FADD.FTZ R192, -R201, R192 ;  /* 0x000000c0c9c07221 */ /* 0x000fe20000010100 */
[----:B0-----:R-:W-:Y:S01]  /*1910*/  SHF.L.U32 R174, R129, 0x10, RZ ;  /* 0x0000001081ae7819 */ /* 0x001fe200000006ff */
[----:B------:R-:W-:Y:S01]  /*1920*/  FMUL.FTZ R196, R151, R196 ;  /* 0x000000c497c47220 */ /* 0x000fe20000410000 */
[----:B------:R-:W-:Y:S01]  /*1930*/  PRMT R189, R131, 0x7632, R189 ;  /* 0x0000763283bd7816 */ /* 0x000fe200000000bd */
[----:B------:R-:W-:Y:S01]  /*1940*/  FADD.FTZ R198, -R201, R130 ;  /* 0x00000082c9c67221 */ /* 0x000fe20000010100 */
[C---:B---3--:R-:W-:Y:S01]  /*1950*/  PRMT R128, R132.reuse, 0x7632, R128 ;  /* 0x0000763284807816 */ /* 0x048fe20000000080 */
[C---:B------:R-:W-:Y:S01]  /*1960*/  FMUL.FTZ R187, R151.reuse, R192 ;  /* 0x000000c097bb7220 */ /* 0x040fe20000410000 */
[----:B------:R-:W-:Y:S01]  /*1970*/  SHF.L.U32 R129, R132, 0x10, RZ ;  /* 0x0000001084817819 */ /* 0x000fe200000006ff */
[----:B------:R-:W-:Y:S01]  /*1980*/  FMUL.FTZ R198, R151, R198 ;  /* 0x000000c697c67220 */ /* 0x000fe20000410000 */
[C---:B------:R-:W-:Y:S01]  /*1990*/  PRMT R131, R133.reuse, 0x7632, R131 ;  /* 0x0000763285837816 */ /* 0x040fe20000000083 */
[----:B------:R-:W-:Y:S01]  /*19a0*/  IMAD.U32 R130, R128, 0x10000, RZ ;  /* 0x0001000080827824 */ /* 0x000fe200078e00ff */
[----:B------:R-:W-:Y:S01]  /*19b0*/  SHF.L.U32 R133, R133, 0x10, RZ ;  /* 0x0000001085857819 */ /* 0x000fe200000006ff */
[-C--:B------:R-:W-:Y:S01]  /*19c0*/  FMUL.FTZ R190, R138, R129.reuse ;  /* 0x000000818abe7220 */ /* 0x080fe20000410000 */
[----:B------:R-:W-:Y:S01]  /*19d0*/  FADD.FTZ R60, R60, R129 ;  /* 0x000000813c3c7221 */ /* 0x000fe20000010000 */
[----:B------:R-:W-:Y:S01]  /*19e0*/  FFMA.FTZ R88, R153, R129, R88 ;  /* 0x0000008199587223 */ /* 0x000fe20000010058 */
[----:B------:R-:W-:Y:S01]  /*19f0*/  FMUL.FTZ R191, R17, R130 ;  /* 0x0000008211bf7220 */ /* 0x000fe20000410000 */
[----:B------:R-:W-:Y:S01]  /*1a00*/  FADD.FTZ R128, R203, R190 ;  /* 0x000000becb807221 */ /* 0x000fe20000010000 */
[----:B------:R-:W-:Y:S01]  /*1a10*/  FFMA.FTZ R129, R153, R190, R206 ;  /* 0x000000be99817223 */ /* 0x000fe200000100ce */
[----:B------:R-:W-:Y:S01]  /*1a20*/  SHF.L.U32 R193, R131, 0x10, RZ ;  /* 0x0000001083c17819 */ /* 0x000fe200000006ff */
[----:B------:R-:W-:Y:S01]  /*1a30*/  FMUL.FTZ R192, R137, R133 ;  /* 0x0000008589c07220 */ /* 0x000fe20000410000 */
[----:B------:R-:W-:Y:S01]  /*1a40*/  FADD.FTZ R131, R128, R191 ;  /* 0x000000bf80837221 */ /* 0x000fe20000010000 */
[----:B------:R-:W-:Y:S01]  /*1a50*/  FFMA.FTZ R128, R196, R191, R129 ;  /* 0x000000bfc4807223 */ /* 0x000fe20000010081 */
[----:B------:R-:W-:Y:S01]  /*1a60*/  FADD.FTZ R194, -R201, R194 ;  /* 0x000000c2c9c27221 */ /* 0x000fe20000010100 */
[C---:B------:R-:W-:Y:S01]  /*1a70*/  PRMT R132, R134.reuse, 0x7632, R132 ;  /* 0x0000763286847816 */ /* 0x040fe20000000084 */
[----:B------:R-:W-:Y:S01]  /*1a80*/  FADD.FTZ R61, R61, R130 ;  /* 0x000000823d3d7221 */ /* 0x000fe20000010000 */
[----:B------:R-:W-:Y:S01]  /*1a90*/  SHF.L.U32 R175, R134, 0x10, RZ ;  /* 0x0000001086af7819 */ /* 0x000fe200000006ff */
[----:B------:R-:W-:Y:S01]  /*1aa0*/  FFMA.FTZ R89, R196, R130, R89 ;  /* 0x00000082c4597223 */ /* 0x000fe20000010059 */
[----:B------:R-:W-:Y:S01]  /*1ab0*/  FADD.FTZ R63, R63, R193 ;  /* 0x000000c13f3f7221 */ /* 0x000fe20000010000 */
[-C--:B------:R-:W-:Y:S01]  /*1ac0*/  FFMA.FTZ R91, R198, R193.reuse, R91 ;  /* 0x000000c1c65b7223 */ /* 0x080fe2000001005b */
[----:B------:R-:W-:Y:S01]  /*1ad0*/  FMUL.FTZ R193, R16, R193 ;  /* 0x000000c110c17220 */ /* 0x000fe20000410000 */
[----:B------:R-:W-:Y:S01]  /*1ae0*/  FADD.FTZ R130, R131, R192 ;  /* 0x000000c083827221 */ /* 0x000fe20000010000 */
[----:B------:R-:W-:Y:S01]  /*1af0*/  FFMA.FTZ R129, R187, R192, R128 ;  /* 0x000000c0bb817223 */ /* 0x000fe20000010080 */
[----:B------:R-:W-:Y:S01]  /*1b00*/  SHF.L.U32 R200, R189, 0x10, RZ ;  /* 0x00000010bdc87819 */ /* 0x000fe200000006ff */
[----:B------:R-:W-:Y:S01]  /*1b10*/  FMUL.FTZ R189, R151, R194 ;  /* 0x000000c297bd7220 */ /* 0x000fe20000410000 */
[----:B------:R-:W-:Y:S01]  /*1b20*/  SHF.L.U32 R132, R132, 0x10, RZ ;  /* 0x0000001084847819 */ /* 0x000fe200000006ff */
[----:B------:R-:W-:Y:S01]  /*1b30*/  FADD.FTZ R174, -R201, R174 ;  /* 0x000000aec9ae7221 */ /* 0x000fe20000010100 */
[----:B------:R-:W-:Y:S01]  /*1b40*/  FMUL.FTZ R194, R136, R175 ;  /* 0x000000af88c27220 */ /* 0x000fe20000410000 */
[----:B------:R-:W-:Y:S01]  /*1b50*/  FADD.FTZ R131, R130, R193 ;  /* 0x000000c182837221 */ /* 0x000fe20000010000 */
[----:B------:R-:W-:Y:S01]  /*1b60*/  FFMA.FTZ R128, R198, R193, R129 ;  /* 0x000000c1c6807223 */ /* 0x000fe20000010081 */
[----:B------:R-:W-:Y:S01]  /*1b70*/  PRMT R134, R135, 0x7632, R134 ;  /* 0x0000763287867816 */ /* 0x000fe20000000086 */
[----:B------:R-:W-:Y:S01]  /*1b80*/  FADD.FTZ R204, -R201, R200 ;  /* 0x000000c8c9cc7221 */ /* 0x000fe20000010100 */
[----:B------:R-:W-:Y:S01]  /*1b90*/  SHF.L.U32 R135, R135, 0x10, RZ ;  /* 0x0000001087877819 */ /* 0x000fe200000006ff */
[----:B------:R-:W-:Y:S01]  /*1ba0*/  FMUL.FTZ R200, R151, R174 ;  /* 0x000000ae97c87220 */ /* 0x000fe20000410000 */
[----:B------:R-:W-:Y:S01]  /*1bb0*/  FMUL.FTZ R197, R15, R132 ;  /* 0x000000840fc57220 */ /* 0x000fe20000410000 */
[----:B------:R-:W-:Y:S01]  /*1bc0*/  FADD.FTZ R130, R131, R194 ;  /* 0x000000c283827221 */ /* 0x000fe20000010000 */
[----:B------:R-:W-:Y:S01]  /*1bd0*/  FFMA.FTZ R129, R189, R194, R128 ;  /* 0x000000c2bd817223 */ /* 0x000fe20000010080 */
[----:B------:R-:W-:Y:S01]  /*1be0*/  SHF.L.U32 R134, R134, 0x10, RZ ;  /* 0x0000001086867819 */ /* 0x000fe200000006ff */
        /* <DEDUP_REMOVED lines=19> */
.L_x_255:
[----:B------:R-:W-:Y:S05]  /*1d20*/  BSYNC B0 ;  /* 0x0000000000007941 */ /* 0x000fea0003800000 */
.L_x_254:
        /* <DEDUP_REMOVED lines=27> */
.L_x_278:
[----:B------:R-:W3:Y:S01]  /*1ee0*/  S2R R133, SR_CgaCtaId ;  /* 0x0000000000857919 */ /* 0x000ee20000008800 */
[----:B------:R-:W-:Y:S01]  /*1ef0*/  MOV R132, 0x400 ;  /* 0x0000040000847802 */ /* 0x000fe20000000f00 */
[----:B-1----:R-:W-:Y:S01]  /*1f00*/  FADD.FTZ R174, R175, R174 ;  /* 0x000000aeafae7221 */ /* 0x002fe20000010000 */
[----:B------:R-:W-:Y:S01]  /*1f10*/  @!P5 LOP3.LUT R128, R128, 0x3, RZ, 0xc0, !PT ;  /* 0x000000038080d812 */ /* 0x000fe200078ec0ff */
[----:B0-2---:R-:W-:Y:S01]  /*1f20*/  FADD.FTZ R175, R130, R131 ;  /* 0x0000008382af7221 */ /* 0x005fe20000010000 */
[----:B------:R-:W-:Y:S05]  /*1f30*/  WARPSYNC.ALL ;  /* 0x0000000000007948 */ /* 0x000fea0003800000 */
[----:B------:R-:W-:Y:S01]  /*1f40*/  @!P5 IADD3 R128, R129, R128, RZ ;  /* 0x000000808180d210 */ /* 0x000fe20007ffe0ff */
[----:B------:R-:W-:Y:S01]  /*1f50*/  BSSY B0, `(.L_x_257) ;  /* 0x0000087000007945 */ /* 0x000fe20003800000 */
[----:B------:R-:W-:-:S02]  /*1f60*/  ISETP.NE.AND P6, PT, RZ, UR8, PT ;  /* 0x00000008ff007c0c */ /* 0x000fc4000bfc5270 */
[----:B---3--:R-:W-:-:S04]  /*1f70*/  LEA R132, R133, R132, 0x18 ;  /* 0x0000008485847211 */ /* 0x008fc800078ec0ff */
[----:B------:R-:W-:Y:S01]  /*1f80*/  @!P5 LEA R176, R128, R132, 0x3 ;  /* 0x0000008480b0d211 */ /* 0x000fe200078e18ff */
[----:B------:R-:W-:-:S04]  /*1f90*/  IMAD R177, R129, 0x8, R132 ;  /* 0x0000000881b17824 */ /* 0x000fc800078e0284 */
        /* <DEDUP_REMOVED lines=16> */
[----:B------:R-:W0:Y:S02]  /*20a0*/  LDC.64 R128, c[0x0][0x220] ;  /* 0x00008800ff807b82 */ /* 0x000e240000000a00 */
[----:B0-----:R-:W-:-:S06]  /*20b0*/  IMAD.WIDE.U32 R128, R150, 0x10, R128 ;  /* 0x0000001096807825 */ /* 0x001fcc00078e0080 */
[----:B------:R-:W2:Y:S01]  /*20c0*/  LDG.E.128 R128, desc[UR4][R128.64] ;  /* 0x0000000480807981 */ /* 0x000ea2000c1e1d00 */
[----:B------:R-:W-:Y:S01]  /*20d0*/  ISETP.NE.U32.AND P5, PT, RZ, UR10, PT ;  /* 0x0000000aff007c0c */ /* 0x000fe2000bfa5070 */
[-CC-:B------:R-:W-:Y:S01]  /*20e0*/  FFMA.FTZ R133, R157, R203.reuse, R206.reuse ;  /* 0x000000cb9d857223 */ /* 0x180fe200000100ce */
[-CC-:B------:R-:W-:Y:S01]  /*20f0*/  FFMA.FTZ R174, R164, R203.reuse, R206.reuse ;  /* 0x000000cba4ae7223 */ /* 0x180fe200000100ce */
[----:B------:R-:W-:Y:S01]  /*2100*/  ISETP.NE.U32.AND P6, PT, RZ, UR14, PT ;  /* 0x0000000eff007c0c */ /* 0x000fe2000bfc5070 */
[-CC-:B------:R-:W-:Y:S01]  /*2110*/  FFMA.FTZ R175, R159, R203.reuse, R206.reuse ;  /* 0x000000cb9faf7223 */ /* 0x180fe200000100ce */
[----:B------:R-:W-:Y:S01]  /*2120*/  ISETP.NE.AND.EX P5, PT, RZ, UR11, PT, P5 ;  /* 0x0000000bff007c0c */ /* 0x000fe2000bfa5350 */
[----:B------:R-:W-:Y:S01]  /*2130*/  FADD.FTZ R132, R156, -R133 ;  /* 0x800000859c847221 */ /* 0x000fe20000010000 */
[-C--:B------:R-:W-:Y:S01]  /*2140*/  FFMA.FTZ R133, R3, R203.reuse, R206 ;  /* 0x000000cb03857223 */ /* 0x080fe200000100ce */
[----:B------:R-:W-:Y:S01]  /*2150*/  FADD.FTZ R174, R165, -R174 ;  /* 0x800000aea5ae7221 */ /* 0x000fe20000010000 */
[----:B------:R-:W-:Y:S01]  /*2160*/  ISETP.NE.AND.EX P6, PT, RZ, UR15, PT, P6 ;  /* 0x0000000fff007c0c */ /* 0x000fe2000bfc5360 */
[C---:B------:R-:W-:Y:S01]  /*2170*/  FMUL.FTZ R210, R151.reuse, R132 ;  /* 0x0000008497d27220 */ /* 0x040fe20000410000 */
[----:B------:R-:W-:Y:S01]  /*2180*/  FADD.FTZ R132, R152, -R133 ;  /* 0x8000008598847221 */ /* 0x000fe20000010000 */
[----:B------:R-:W-:Y:S01]  /*2190*/  FADD.FTZ R176, R158, -R175 ;  /* 0x800000af9eb07221 */ /* 0x000fe20000010000 */
[C---:B------:R-:W-:Y:S01]  /*21a0*/  FMUL.FTZ R214, R151.reuse, R174 ;  /* 0x000000ae97d67220 */ /* 0x040fe20000410000 */
[----:B------:R-:W-:Y:S01]  /*21b0*/  FFMA.FTZ R174, R162, R203, R206 ;  /* 0x000000cba2ae7223 */ /* 0x000fe200000100ce */
[C---:B------:R-:W-:Y:S01]  /*21c0*/  FMUL.FTZ R132, R151.reuse, R132 ;  /* 0x0000008497847220 */ /* 0x040fe20000410000 */
[----:B------:R-:W-:-:S02]  /*21d0*/  FMUL.FTZ R216, R151, R176 ;  /* 0x000000b097d87220 */ /* 0x000fc40000410000 */
[----:B------:R-:W-:Y:S01]  /*21e0*/  @P5 SHF.L.U32 R135, R122, 0x10, RZ ;  /* 0x000000107a875819 */ /* 0x000fe200000006ff */
[----:B------:R-:W-:Y:S01]  /*21f0*/  FADD.FTZ R174, R163, -R174 ;  /* 0x800000aea3ae7221 */ /* 0x000fe20000010000 */
[----:B------:R-:W-:Y:S02]  /*2200*/  @P5 SHF.L.U32 R133, R120, 0x10, RZ ;  /* 0x0000001078855819 */ /* 0x000fe400000006ff */
[----:B------:R-:W-:Y:S01]  /*2210*/  @P5 SHF.L.U32 R177, R123, 0x10, RZ ;  /* 0x000000107bb15819 */ /* 0x000fe200000006ff */
[----:B------:R-:W-:Y:S01]  /*2220*/  @P5 FADD.FTZ R210, R210, R135 ;  /* 0x00000087d2d25221 */ /* 0x000fe20000010000 */
[-CC-:B------:R-:W-:Y:S01]  /*2230*/  FFMA.FTZ R135, R155, R203.reuse, R206.reuse ;  /* 0x000000cb9b877223 */ /* 0x180fe200000100ce */
[----:B------:R-:W-:Y:S01]  /*2240*/  @P5 FADD.FTZ R132, R132, R133 ;  /* 0x0000008584845221 */ /* 0x000fe20000010000 */
[-C--:B------:R-:W-:Y:S01]  /*2250*/  FFMA.FTZ R133, R168, R203.reuse, R206 ;  /* 0x000000cba8857223 */ /* 0x080fe200000100ce */
[C---:B------:R-:W-:Y:S01]  /*2260*/  FMUL.FTZ R212, R151.reuse, R174 ;  /* 0x000000ae97d47220 */ /* 0x040fe20000410000 */
[----:B------:R-:W-:Y:S01]  /*2270*/  FADD.FTZ R134, R154, -R135 ;  /* 0x800000879a867221 */ /* 0x000fe20000010000 */
[----:B------:R-:W-:Y:S01]  /*2280*/  @P5 FADD.FTZ R216, R216, R177 ;  /* 0x000000b1d8d85221 */ /* 0x000fe20000010000 */
[----:B------:R-:W-:Y:S01]  /*2290*/  FADD.FTZ R176, R166, -R133 ;  /* 0x80000085a6b07221 */ /* 0x000fe20000010000 */
[----:B------:R-:W-:Y:S01]  /*22a0*/  @P6 F2FP.BF16.F32.PACK_AB R174, RZ, R210 ;  /* 0x000000d2ffae623e */ /* 0x000fe200000010ff */
[C---:B------:R-:W-:Y:S01]  /*22b0*/  FMUL.FTZ R208, R151.reuse, R134 ;  /* 0x0000008697d07220 */ /* 0x040fe20000410000 */
[----:B------:R-:W-:Y:S01]  /*22c0*/  @P5 PRMT R134, R122, 0x7632, R134 ;  /* 0x000076327a865816 */ /* 0x000fe20000000086 */
[----:B------:R-:W-:Y:S01]  /*22d0*/  FMUL.FTZ R218, R151, R176 ;  /* 0x000000b097da7220 */ /* 0x000fe20000410000 */
[C---:B------:R-:W-:Y:S01]  /*22e0*/  @P5 SHF.L.U32 R135, R121.reuse, 0x10, RZ ;  /* 0x0000001079875819 */ /* 0x040fe200000006ff */
[----:B------:R-:W0:Y:S01]  /*22f0*/  @P6 LDC.64 R176, c[0x0][0x308] ;  /* 0x0000c200ffb06b82 */ /* 0x000e220000000a00 */
[----:B------:R-:W-:Y:S01]  /*2300*/  @P5 SHF.L.U32 R175, R134, 0x10, RZ ;  /* 0x0000001086af5819 */ /* 0x000fe200000006ff */
[----:B------:R-:W-:Y:S01]  /*2310*/  FFMA.FTZ R134, R160, R203, R206 ;  /* 0x000000cba0867223 */ /* 0x000fe200000100ce */
[----:B------:R-:W-:Y:S01]  /*2320*/  @P6 PRMT R66, R174, 0x7610, R66 ;  /* 0x00007610ae426816 */ /* 0x000fe20000000042 */
[--C-:B------:R-:W-:Y:S01]  /*2330*/  @P5 FADD.FTZ R208, R208, R135.reuse ;  /* 0x00000087d0d05221 */ /* 0x100fe20000010000 */
[----:B------:R-:W-:Y:S01]  /*2340*/  @P5 PRMT R135, R121, 0x7632, R135 ;  /* 0x0000763279875816 */ /* 0x000fe20000000087 */
[--C-:B------:R-:W-:Y:S01]  /*2350*/  @P5 FADD.FTZ R214, R214, R175.reuse ;  /* 0x000000afd6d65221 */ /* 0x100fe20000010000 */
[----:B------:R-:W-:Y:S01]  /*2360*/  @P5 PRMT R175, R123, 0x7632, R175 ;  /* 0x000076327baf5816 */ /* 0x000fe200000000af */
[----:B------:R-:W-:Y:S01]  /*2370*/  FADD.FTZ R134, R161, -R134 ;  /* 0x80000086a1867221 */ /* 0x000fe20000010000 */
[----:B------:R-:W-:Y:S01]  /*2380*/  @P5 PRMT R133, R120, 0x7632, R133 ;  /* 0x0000763278855816 */ /* 0x000fe20000000085 */
[-C--:B------:R-:W-:Y:S01]  /*2390*/  FMUL.FTZ R215, R210, R201.reuse ;  /* 0x000000c9d2d77220 */ /* 0x080fe20000410000 */
[----:B------:R-:W-:Y:S01]  /*23a0*/  @P5 SHF.L.U32 R175, R175, 0x10, RZ ;  /* 0x00000010afaf5819 */ /* 0x000fe200000006ff */
[----:B------:R-:W-:Y:S01]  /*23b0*/  FMUL.FTZ R134, R151, R134 ;  /* 0x0000008697867220 */ /* 0x000fe20000410000 */
[----:B------:R-:W-:Y:S01]  /*23c0*/  @P6 F2FP.BF16.F32.PACK_AB R174, RZ, R214 ;  /* 0x000000d6ffae623e */ /* 0x000fe200000010ff */
[-C--:B------:R-:W-:Y:S01]  /*23d0*/  FMUL.FTZ R210, R208, R201.reuse ;  /* 0x000000c9d0d27220 */ /* 0x080fe20000410000 */
[----:B------:R-:W-:Y:S01]  /*23e0*/  @P5 SHF.L.U32 R135, R135, 0x10, RZ ;  /* 0x0000001087875819 */ /* 0x000fe200000006ff */
[----:B------:R-:W-:Y:S01]  /*23f0*/  @P5 FADD.FTZ R218, R218, R175 ;  /* 0x000000afdada5221 */ /* 0x000fe20000010000 */
[----:B------:R-:W-:Y:S01]  /*2400*/  @P6 F2FP.BF16.F32.PACK_AB R175, RZ, R216 ;  /* 0x000000d8ffaf623e */ /* 0x000fe200000010ff */
[-C--:B------:R-:W-:Y:S01]  /*2410*/  FMUL.FTZ R207, R132, R201.reuse ;  /* 0x000000c984cf7220 */ /* 0x080fe20000410000 */
[----:B------:R-:W-:Y:S01]  /*2420*/  @P6 PRMT R66, R66, 0x5410, R174 ;  /* 0x0000541042426816 */ /* 0x000fe200000000ae */
[----:B------:R-:W-:Y:S01]  /*2430*/  @P5 FADD.FTZ R212, R212, R135 ;  /* 0x00000087d4d45221 */ /* 0x000fe20000010000 */
[----:B------:R-:W-:Y:S01]  /*2440*/  @P6 PRMT R67, R175, 0x7610, R67 ;  /* 0x00007610af436816 */ /* 0x000fe20000000043 */
[-C--:B------:R-:W-:Y:S01]  /*2450*/  FMUL.FTZ R216, R216, R201.reuse ;  /* 0x000000c9d8d87220 */ /* 0x080fe20000410000 */
[----:B------:R-:W1:Y:S01]  /*2460*/  LDC.64 R174, c[0x0][0x2f8] ;  /* 0x0000be00ffae7b82 */ /* 0x000e620000000a00 */
[----:B------:R-:W-:Y:S01]  /*2470*/  @P5 SHF.L.U32 R133, R133, 0x10, RZ ;  /* 0x0000001085855819 */ /* 0x000fe200000006ff */
[-C--:B------:R-:W-:Y:S01]  /*2480*/  FMUL.FTZ R219, R218, R201.reuse ;  /* 0x000000c9dadb7220 */ /* 0x080fe20000410000 */
[----:B------:R-:W-:Y:S01]  /*2490*/  @P6 F2FP.BF16.F32.PACK_AB R135, RZ, R208 ;  /* 0x000000d0ff87623e */ /* 0x000fe200000010ff */
[-C--:B------:R-:W-:Y:S01]  /*24a0*/  FMUL.FTZ R214, R214, R201.reuse ;  /* 0x000000c9d6d67220 */ /* 0x080fe20000410000 */
[----:B------:R-:W-:Y:S01]  /*24b0*/  FMUL.FTZ R211, R212, R201 ;  /* 0x000000c9d4d37220 */ /* 0x000fe20000410000 */
[----:B------:R-:W-:Y:S01]  /*24c0*/  @P5 FADD.FTZ R134, R134, R133 ;  /* 0x0000008586865221 */ /* 0x000fe20000010000 */
[----:B------:R-:W-:Y:S01]  /*24d0*/  @P6 F2FP.BF16.F32.PACK_AB R133, RZ, R132 ;  /* 0x00000084ff85623e */ /* 0x000fe200000010ff */
[----:B------:R-:W-:Y:S01]  /*24e0*/  FMUL.FTZ R132, R38, R207 ;  /* 0x000000cf26847220 */ /* 0x000fe20000410000 */
[----:B------:R-:W-:Y:S01]  /*24f0*/  @P6 PRMT R65, R135, 0x7610, R65 ;  /* 0x0000761087416816 */ /* 0x000fe20000000041 */
[----:B------:R-:W-:Y:S01]  /*2500*/  FMUL.FTZ R208, R134, R201 ;  /* 0x000000c986d07220 */ /* 0x000fe20000410000 */
        /* <DEDUP_REMOVED lines=12> */
[----:B------:R-:W-:Y:S01]  /*25d0*/  FMUL.FTZ R212, R12, R211 ;  /* 0x000000d30cd47220 */ /* 0x000fe20000410000 */
[----:B------:R-:W-:Y:S01]  /*25e0*/  F2FP.BF16.F32.PACK_AB R132, R135, R132 ;  /* 0x000000848784723e */ /* 0x000fe200000010ff */
[----:B0-----:R-:W-:Y:S01]  /*25f0*/  @P6 IMAD.WIDE.U32 R176, R150, 0x10, R176 ;  /* 0x0000001096b06825 */ /* 0x001fe200078e00b0 */
[----:B------:R-:W-:-:S02]  /*2600*/  F2FP.BF16.F32.PACK_AB R135, R218, R213 ;  /* 0x000000d5da87723e */ /* 0x000fc400000010ff */
[----:B------:R-:W-:Y:S01]  /*2610*/  @P6 PRMT R67, R67, 0x5410, R205 ;  /* 0x0000541043436816 */ /* 0x000fe200000000cd */
[----:B-1----:R-:W-:Y:S01]  /*2620*/  IMAD.WIDE.U32 R174, R150, 0x10, R174 ;  /* 0x0000001096ae7825 */ /* 0x002fe200078e00ae */
[----:B------:R-:W-:Y:S02]  /*2630*/  F2FP.BF16.F32.PACK_AB R134, R209, R134 ;  /* 0x00000086d186723e */ /* 0x000fe400000010ff */
[----:B------:R-:W-:Y:S01]  /*2640*/  F2FP.BF16.F32.PACK_AB R133, R212, R133 ;  /* 0x00000085d485723e */ /* 0x000fe200000010ff */
[----:B------:R0:W-:Y:S01]  /*2650*/  @P6 STG.E.128 desc[UR4][R176.64], R64 ;  /* 0x00000040b0006986 */ /* 0x0001e2000c101d04 */
[----:B------:R-:W-:-:S03]  /*2660*/  IADD3 R150, R150, 0x80, RZ ;  /* 0x0000008096967810 */ /* 0x000fc60007ffe0ff */
[----:B------:R1:W-:Y:S01]  /*2670*/  STG.E.128 desc[UR4][R174.64], R132 ;  /* 0x00000084ae007986 */ /* 0x0003e2000c101d04 */
[C---:B--2---:R-:W-:Y:S01]  /*2680*/  IMAD.U32 R213, R130.reuse, 0x10000, RZ ;  /* 0x0001000082d57824 */ /* 0x044fe200078e00ff */
[----:B------:R-:W-:Y:S02]  /*2690*/  PRMT R130, R130, 0x7632, R130 ;  /* 0x0000763282827816 */ /* 0x000fe40000000082 */
[C---:B------:R-:W-:Y:S01]  /*26a0*/  SHF.L.U32 R205, R128.reuse, 0x10, RZ ;  /* 0x0000001080cd7819 */ /* 0x040fe200000006ff */
[----:B------:R-:W-:Y:S01]  /*26b0*/  FFMA.FTZ R100, R213, R215, R100 ;  /* 0x000000d7d5647223 */ /* 0x000fe20000010064 */
[----:B------:R-:W-:Y:S02]  /*26c0*/  SHF.L.U32 R209, R129, 0x10, RZ ;  /* 0x0000001081d17819 */ /* 0x000fe400000006ff */
[----:B------:R-:W-:Y:S01]  /*26d0*/  SHF.L.U32 R217, R131, 0x10, RZ ;  /* 0x0000001083d97819 */ /* 0x000fe200000006ff */
[----:B------:R-:W-:Y:S01]  /*26e0*/  FFMA.FTZ R96, R205, R207, R96 ;  /* 0x000000cfcd607223 */ /* 0x000fe20000010060 */
[----:B------:R-:W-:Y:S01]  /*26f0*/  PRMT R128, R128, 0x7632, R128 ;  /* 0x0000763280807816 */ /* 0x000fe20000000080 */
[----:B------:R-:W-:Y:S01]  /*2700*/  FFMA.FTZ R98, R209, R210, R98 ;  /* 0x000000d2d1627223 */ /* 0x000fe20000010062 */
[----:B------:R-:W-:Y:S01]  /*2710*/  PRMT R129, R129, 0x7632, R129 ;  /* 0x0000763281817816 */ /* 0x000fe20000000081 */
[----:B------:R-:W-:Y:S01]  /*2720*/  FFMA.FTZ R102, R217, R216, R102 ;  /* 0x000000d8d9667223 */ /* 0x000fe20000010066 */
[----:B------:R-:W-:-:S02]  /*2730*/  PRMT R131, R131, 0x7632, R131 ;  /* 0x0000763283837816 */ /* 0x000fc40000000083 */
[----:B0-----:R-:W-:Y:S02]  /*2740*/  SHF.L.U32 R176, R130, 0x10, RZ ;  /* 0x0000001082b07819 */ /* 0x001fe400000006ff */
[----:B------:R-:W-:Y:S02]  /*2750*/  SHF.L.U32 R128, R128, 0x10, RZ ;  /* 0x0000001080807819 */ /* 0x000fe400000006ff */
[----:B------:R-:W-:Y:S01]  /*2760*/  SHF.L.U32 R130, R129, 0x10, RZ ;  /* 0x0000001081827819 */ /* 0x000fe200000006ff */
[----:B------:R-:W-:Y:S01]  /*2770*/  FFMA.FTZ R101, R176, R214, R101 ;  /* 0x000000d6b0657223 */ /* 0x000fe20000010065 */
[----:B-1----:R-:W-:Y:S01]  /*2780*/  SHF.L.U32 R132, R131, 0x10, RZ ;  /* 0x0000001083847819 */ /* 0x002fe200000006ff */
[----:B------:R-:W-:Y:S02]  /*2790*/  FFMA.FTZ R97, R128, R208, R97 ;  /* 0x000000d080617223 */ /* 0x000fe40000010061 */
[----:B------:R-:W-:Y:S02]  /*27a0*/  FFMA.FTZ R99, R130, R211, R99 ;  /* 0x000000d382637223 */ /* 0x000fe40000010063 */
[----:B------:R-:W-:-:S07]  /*27b0*/  FFMA.FTZ R103, R132, R219, R103 ;  /* 0x000000db84677223 */ /* 0x000fce0000010067 */
.L_x_258:
[----:B------:R-:W-:Y:S05]  /*27c0*/  BSYNC B0 ;  /* 0x0000000000007941 */ /* 0x000fea0003800000 */
.L_x_257:
[----:B------:R-:W-:Y:S04]  /*27d0*/  BSSY B0, `(.L_x_259) ;  /* 0x0000074000007945 */ /* 0x000fe80003800000 */
[----:B------:R-:W-:Y:S05]  /*27e0*/  @!P2 BRA `(.L_x_260) ;  /* 0x0000000400c8a947 */ /* 0x000fea0003800000 */
[----:B------:R-:W0:Y:S02]  /*27f0*/  LDC.64 R128, c[0x0][0x220] ;  /* 0x00008800ff807b82 */ /* 0x000e240000000a00 */
[----:B0-----:R-:W-:-:S06]  /*2800*/  IMAD.WIDE.U32 R128, R150, 0x10, R128 ;  /* 0x0000001096807825 */ /* 0x001fcc00078e0080 */
[----:B------:R-:W2:Y:S01]  /*2810*/  LDG.E.128 R128, desc[UR4][R128.64] ;  /* 0x0000000480807981 */ /* 0x000ea2000c1e1d00 */
[----:B------:R-:W-:Y:S01]  /*2820*/  ISETP.NE.U32.AND P5, PT, RZ, UR10, PT ;  /* 0x0000000aff007c0c */ /* 0x000fe2000bfa5070 */
[-CC-:B------:R-:W-:Y:S01]  /*2830*/  FFMA.FTZ R133, R171, R203.reuse, R206.reuse ;  /* 0x000000cbab857223 */ /* 0x180fe200000100ce */
[-CC-:B------:R-:W-:Y:S01]  /*2840*/  FFMA.FTZ R174, R186, R203.reuse, R206.reuse ;  /* 0x000000cbbaae7223 */ /* 0x180fe200000100ce */
[-CC-:B------:R-:W-:Y:S01]  /*2850*/  FFMA.FTZ R175, R173, R203.reuse, R206.reuse ;  /* 0x000000cbadaf7223 */ /* 0x180fe200000100ce */
[----:B------:R-:W-:Y:S01]  /*2860*/  ISETP.NE.AND.EX P5, PT, RZ, UR11, PT, P5 ;  /* 0x0000000bff007c0c */ /* 0x000fe2000bfa5350 */
[----:B------:R-:W-:Y:S01]  /*2870*/  FADD.FTZ R132, R178, -R133 ;  /* 0x80000085b2847221 */ /* 0x000fe20000010000 */
[-C--:B------:R-:W-:Y:S01]  /*2880*/  FFMA.FTZ R133, R167, R203.reuse, R206 ;  /* 0x000000cba7857223 */ /* 0x080fe200000100ce */
[----:B------:R-:W-:Y:S01]  /*2890*/  ISETP.NE.U32.AND P6, PT, RZ, UR14, PT ;  /* 0x0000000eff007c0c */ /* 0x000fe2000bfc5070 */
[----:B------:R-:W-:Y:S01]  /*28a0*/  FADD.FTZ R174, R183, -R174 ;  /* 0x800000aeb7ae7221 */ /* 0x000fe20000010000 */
[C---:B------:R-:W-:Y:S01]  /*28b0*/  FMUL.FTZ R210, R151.reuse, R132 ;  /* 0x0000008497d27220 */ /* 0x040fe20000410000 */
[----:B------:R-:W-:Y:S01]  /*28c0*/  FADD.FTZ R132, R170, -R133 ;  /* 0x80000085aa847221 */ /* 0x000fe20000010000 */
[----:B------:R-:W-:Y:S01]  /*28d0*/  FADD.FTZ R176, R180, -R175 ;  /* 0x800000afb4b07221 */ /* 0x000fe20000010000 */
[----:B------:R-:W-:Y:S01]  /*28e0*/  ISETP.NE.AND.EX P6, PT, RZ, UR15, PT, P6 ;  /* 0x0000000fff007c0c */ /* 0x000fe2000bfc5360 */
[C---:B------:R-:W-:Y:S01]  /*28f0*/  FMUL.FTZ R214, R151.reuse, R174 ;  /* 0x000000ae97d67220 */ /* 0x040fe20000410000 */
[C---:B------:R-:W-:Y:S01]  /*2900*/  FMUL.FTZ R132, R151.reuse, R132 ;  /* 0x0000008497847220 */ /* 0x040fe20000410000 */
[----:B------:R-:W-:Y:S01]  /*2910*/  FMUL.FTZ R216, R151, R176 ;  /* 0x000000b097d87220 */ /* 0x000fe20000410000 */
[-CC-:B------:R-:W-:Y:S01]  /*2920*/  FFMA.FTZ R174, R184, R203.reuse, R206.reuse ;  /* 0x000000cbb8ae7223 */ /* 0x180fe200000100ce */
[----:B------:R-:W-:Y:S01]  /*2930*/  @P5 IMAD.U32 R135, R126, 0x10000, RZ ;  /* 0x000100007e875824 */ /* 0x000fe200078e00ff */
[----:B------:R-:W-:Y:S01]  /*2940*/  @P5 SHF.L.U32 R133, R124, 0x10, RZ ;  /* 0x000000107c855819 */ /* 0x000fe200000006ff */
[-CC-:B------:R-:W-:Y:S01]  /*2950*/  FFMA.FTZ R176, R188, R203.reuse, R206.reuse ;  /* 0x000000cbbcb07223 */ /* 0x180fe200000100ce */
[----:B------:R-:W-:Y:S01]  /*2960*/  @P5 SHF.L.U32 R177, R127, 0x10, RZ ;  /* 0x000000107fb15819 */ /* 0x000fe200000006ff */
[----:B------:R-:W-:Y:S01]  /*2970*/  @P5 FADD.FTZ R210, R210, R135 ;  /* 0x00000087d2d25221 */ /* 0x000fe20000010000 */
[-C--:B------:R-:W-:Y:S01]  /*2980*/  FFMA.FTZ R135, R169, R203.reuse, R206 ;  /* 0x000000cba9877223 */ /* 0x080fe200000100ce */
[--C-:B------:R-:W-:Y:S01]  /*2990*/  @P5 FADD.FTZ R132, R132, R133.reuse ;  /* 0x0000008584845221 */ /* 0x100fe20000010000 */
[----:B------:R-:W-:Y:S01]  /*29a0*/  FADD.FTZ R174, R181, -R174 ;  /* 0x800000aeb5ae7221 */ /* 0x000fe20000010000 */
[----:B------:R-:W-:Y:S01]  /*29b0*/  @P5 PRMT R133, R124, 0x7632, R133 ;  /* 0x000076327c855816 */ /* 0x000fe20000000085 */
[----:B------:R-:W-:Y:S01]  /*29c0*/  FADD.FTZ R134, R172, -R135 ;  /* 0x80000087ac867221 */ /* 0x000fe20000010000 */
[----:B------:R-:W-:Y:S01]  /*29d0*/  @P5 SHF.L.U32 R135, R125, 0x10, RZ ;  /* 0x000000107d875819 */ /* 0x000fe200000006ff */
[----:B------:R-:W-:Y:S01]  /*29e0*/  FADD.FTZ R176, R185, -R176 ;  /* 0x800000b0b9b07221 */ /* 0x000fe20000010000 */
[----:B------:R-:W-:Y:S01]  /*29f0*/  @P5 SHF.L.U32 R133, R133, 0x10, RZ ;  /* 0x0000001085855819 */ /* 0x000fe200000006ff */
[C---:B------:R-:W-:Y:S01]  /*2a00*/  FMUL.FTZ R208, R151.reuse, R134 ;  /* 0x0000008697d07220 */ /* 0x040fe20000410000 */
[----:B------:R-:W-:Y:S01]  /*2a10*/  @P5 PRMT R134, R126, 0x7632, R134 ;  /* 0x000076327e865816 */ /* 0x000fe20000000086 */
[----:B------:R-:W-:Y:S01]  /*2a20*/  FMUL.FTZ R212, R151, R174 ;  /* 0x000000ae97d47220 */ /* 0x000fe20000410000 */
[----:B------:R-:W-:Y:S01]  /*2a30*/  @P5 FADD.FTZ R216, R216, R177 ;  /* 0x000000b1d8d85221 */ /* 0x000fe20000010000 */
[--C-:B------:R-:W-:Y:S01]  /*2a40*/  @P5 FADD.FTZ R208, R208, R135.reuse ;  /* 0x00000087d0d05221 */ /* 0x100fe20000010000 */
[----:B------:R-:W-:Y:S01]  /*2a50*/  @P5 SHF.L.U32 R175, R134, 0x10, RZ ;  /* 0x0000001086af5819 */ /* 0x000fe200000006ff */
[----:B------:R-:W-:Y:S01]  /*2a60*/  FFMA.FTZ R134, R182, R203, R206 ;  /* 0x000000cbb6867223 */ /* 0x000fe200000100ce */
[----:B------:R-:W-:Y:S01]  /*2a70*/  @P5 PRMT R135, R125, 0x7632, R135 ;  /* 0x000076327d875816 */ /* 0x000fe20000000087 */
[----:B------:R-:W-:Y:S01]  /*2a80*/  FMUL.FTZ R218, R151, R176 ;  /* 0x000000b097da7220 */ /* 0x000fe20000410000 */
[----:B------:R-:W-:Y:S01]  /*2a90*/  @P6 F2FP.BF16.F32.PACK_AB R174, RZ, R210 ;  /* 0x000000d2ffae623e */ /* 0x000fe200000010ff */
[--C-:B------:R-:W-:Y:S01]  /*2aa0*/  @P5 FADD.FTZ R214, R214, R175.reuse ;  /* 0x000000afd6d65221 */ /* 0x100fe20000010000 */
[----:B------:R-:W-:Y:S01]  /*2ab0*/  @P5 PRMT R175, R127, 0x7632, R175 ;  /* 0x000076327faf5816 */ /* 0x000fe200000000af */
[----:B------:R-:W-:Y:S01]  /*2ac0*/  FADD.FTZ R134, R179, -R134 ;  /* 0x80000086b3867221 */ /* 0x000fe20000010000 */
[----:B------:R-:W-:Y:S01]  /*2ad0*/  @P5 SHF.L.U32 R135, R135, 0x10, RZ ;  /* 0x0000001087875819 */ /* 0x000fe200000006ff */
[-C--:B------:R-:W-:Y:S01]  /*2ae0*/  FMUL.FTZ R215, R210, R201.reuse ;  /* 0x000000c9d2d77220 */ /* 0x080fe20000410000 */
[----:B------:R-:W-:Y:S01]  /*2af0*/  @P5 SHF.L.U32 R175, R175, 0x10, RZ ;  /* 0x00000010afaf5819 */ /* 0x000fe200000006ff */
[----:B------:R-:W-:Y:S01]  /*2b00*/  FMUL.FTZ R134, R151, R134 ;  /* 0x0000008697867220 */ /* 0x000fe20000410000 */
[----:B------:R-:W-:Y:S01]  /*2b10*/  @P6 PRMT R66, R174, 0x7610, R66 ;  /* 0x00007610ae426816 */ /* 0x000fe20000000042 */
[----:B------:R-:W-:Y:S01]  /*2b20*/  @P5 FADD.FTZ R212, R212, R135 ;  /* 0x00000087d4d45221 */ /* 0x000fe20000010000 */
[----:B------:R-:W-:Y:S01]  /*2b30*/  @P6 F2FP.BF16.F32.PACK_AB R135, RZ, R208 ;  /* 0x000000d0ff87623e */ /* 0x000fe200000010ff */
[----:B------:R-:W-:Y:S01]  /*2b40*/  @P5 FADD.FTZ R134, R134, R133 ;  /* 0x0000008586865221 */ /* 0x000fe20000010000 */
[----:B------:R-:W-:Y:S01]  /*2b50*/  @P5 FADD.FTZ R218, R218, R175 ;  /* 0x000000afdada5221 */ /* 0x000fe20000010000 */
[----:B------:R-:W-:Y:S01]  /*2b60*/  @P6 F2FP.BF16.F32.PACK_AB R133, RZ, R132 ;  /* 0x00000084ff85623e */ /* 0x000fe200000010ff */
[-C--:B------:R-:W-:Y:S01]  /*2b70*/  FMUL.FTZ R210, R208, R201.reuse ;  /* 0x000000c9d0d27220 */ /* 0x080fe20000410000 */
[----:B------:R-:W-:Y:S01]  /*2b80*/  @P6 F2FP.BF16.F32.PACK_AB R175, RZ, R216 ;  /* 0x000000d8ffaf623e */ /* 0x000fe200000010ff */
[-C--:B------:R-:W-:Y:S01]  /*2b90*/  FMUL.FTZ R207, R132, R201.reuse ;  /* 0x000000c984cf7220 */ /* 0x080fe20000410000 */
[----:B------:R-:W-:Y:S01]  /*2ba0*/  @P6 F2FP.BF16.F32.PACK_AB R174, RZ, R214 ;  /* 0x000000d6ffae623e */ /* 0x000fe200000010ff */
[-C--:B------:R-:W-:Y:S01]  /*2bb0*/  FMUL.FTZ R214, R214, R201.reuse ;  /* 0x000000c9d6d67220 */ /* 0x080fe20000410000 */
[----:B------:R-:W-:Y:S01]  /*2bc0*/  @P6 PRMT R65, R135, 0x7610, R65 ;  /* 0x0000761087416816 */ /* 0x000fe20000000041 */
[-C--:B------:R-:W-:Y:S01]  /*2bd0*/  FMUL.FTZ R208, R134, R201.reuse ;  /* 0x000000c986d07220 */ /* 0x080fe20000410000 */
[----:B------:R-:W-:Y:S01]  /*2be0*/  @P6 PRMT R64, R133, 0x7610, R64 ;  /* 0x0000761085406816 */ /* 0x000fe20000000040 */
[-C--:B------:R-:W-:Y:S01]  /*2bf0*/  FMUL.FTZ R216, R216, R201.reuse ;  /* 0x000000c9d8d87220 */ /* 0x080fe20000410000 */
[----:B------:R-:W-:Y:S01]  /*2c00*/  @P6 F2FP.BF16.F32.PACK_AB R135, RZ, R212 ;  /* 0x000000d4ff87623e */ /* 0x000fe200000010ff */
[-C--:B------:R-:W-:Y:S01]  /*2c10*/  FMUL.FTZ R211, R212, R201.reuse ;  /* 0x000000c9d4d37220 */ /* 0x080fe20000410000 */
[----:B------:R-:W-:Y:S01]  /*2c20*/  @P6 PRMT R67, R175, 0x7610, R67 ;  /* 0x00007610af436816 */ /* 0x000fe20000000043 */
[----:B------:R-:W-:Y:S01]  /*2c30*/  FMUL.FTZ R219, R218, R201 ;  /* 0x000000c9dadb7220 */ /* 0x000fe20000410000 */
[----:B------:R-:W-:Y:S01]  /*2c40*/  @P6 F2FP.BF16.F32.PACK_AB R133, RZ, R134 ;  /* 0x00000086ff85623e */ /* 0x000fe200000010ff */
[----:B------:R-:W-:Y:S01]  /*2c50*/  FMUL.FTZ R134, R32, R215 ;  /* 0x000000d720867220 */ /* 0x000fe20000410000 */
[----:B------:R-:W-:Y:S01]  /*2c60*/  @P6 F2FP.BF16.F32.PACK_AB R175, RZ, R218 ;  /* 0x000000daffaf623e */ /* 0x000fe200000010ff */
[----:B------:R-:W-:Y:S01]  /*2c70*/  FMUL.FTZ R132, R34, R207 ;  /* 0x000000cf22847220 */ /* 0x000fe20000410000 */
[----:B------:R-:W-:Y:S01]  /*2c80*/  @P6 PRMT R66, R66, 0x5410, R174 ;  /* 0x0000541042426816 */ /* 0x000fe200000000ae */
[----:B------:R-:W-:Y:S01]  /*2c90*/  FMUL.FTZ R177, R7, R214 ;  /* 0x000000d607b17220 */ /* 0x000fe20000410000 */
[----:B------:R-:W-:Y:S01]  /*2ca0*/  @P6 LEA R174, P5, R150, UR14, 0x4 ;  /* 0x0000000e96ae6c11 */ /* 0x000fe2000f8a20ff */
[----:B------:R-:W-:Y:S01]  /*2cb0*/  FMUL.FTZ R212, R8, R211 ;  /* 0x000000d308d47220 */ /* 0x000fe20000410000 */
[----:B------:R-:W-:Y:S01]  /*2cc0*/  @P6 PRMT R65, R65, 0x5410, R135 ;  /* 0x0000541041416816 */ /* 0x000fe20000000087 */
[----:B------:R-:W-:Y:S01]  /*2cd0*/  FMUL.FTZ R135, R9, R208 ;  /* 0x000000d009877220 */ /* 0x000fe20000410000 */
[----:B------:R-:W-:Y:S01]  /*2ce0*/  @P6 PRMT R64, R64, 0x5410, R133 ;  /* 0x0000541040406816 */ /* 0x000fe20000000085 */
[----:B------:R-:W-:Y:S01]  /*2cf0*/  FMUL.FTZ R133, R33, R210 ;  /* 0x000000d221857220 */ /* 0x000fe20000410000 */
[----:B------:R-:W-:Y:S01]  /*2d00*/  @P6 PRMT R67, R67, 0x5410, R175 ;  /* 0x0000541043436816 */ /* 0x000fe200000000af */
[----:B------:R-:W-:Y:S01]  /*2d10*/  FMUL.FTZ R205, R31, R216 ;  /* 0x000000d81fcd7220 */ /* 0x000fe20000410000 */
[----:B------:R-:W-:Y:S01]  /*2d20*/  @P6 LEA.HI.X R175, R150, UR15, RZ, 0x4, P5 ;  /* 0x0000000f96af6c11 */ /* 0x000fe2000a8f24ff */
[----:B------:R-:W-:Y:S01]  /*2d30*/  FMUL.FTZ R218, R6, R219 ;  /* 0x000000db06da7220 */ /* 0x000fe20000410000 */
[----:B------:R-:W-:-:S02]  /*2d40*/  LEA R176, P5, R150, UR16, 0x4 ;  /* 0x0000001096b07c11 */ /* 0x000fc4000f8a20ff */
[----:B------:R-:W-:Y:S01]  /*2d50*/  F2FP.BF16.F32.PACK_AB R134, R177, R134 ;  /* 0x00000086b186723e */ /* 0x000fe200000010ff */
[----:B------:R0:W-:Y:S01]  /*2d60*/  @P6 STG.E.128 desc[UR4][R174.64], R64 ;  /* 0x00000040ae006986 */ /* 0x0001e2000c101d04 */
[----:B------:R-:W-:Y:S02]  /*2d70*/  F2FP.BF16.F32.PACK_AB R132, R135, R132 ;  /* 0x000000848784723e */ /* 0x000fe400000010ff */
[----:B------:R-:W-:Y:S02]  /*2d80*/  F2FP.BF16.F32.PACK_AB R133, R212, R133 ;  /* 0x00000085d485723e */ /* 0x000fe400000010ff */
[----:B------:R-:W-:Y:S02]  /*2d90*/  LEA.HI.X R177, R150, UR17, RZ, 0x4, P5 ;  /* 0x0000001196b17c11 */ /* 0x000fe4000a8f24ff */
[----:B------:R-:W-:Y:S02]  /*2da0*/  F2FP.BF16.F32.PACK_AB R135, R218, R205 ;  /* 0x000000cdda87723e */ /* 0x000fe400000010ff */
[----:B------:R-:W-:-:S03]  /*2db0*/  IADD3 R150, R150, 0x80, RZ ;  /* 0x0000008096967810 */ /* 0x000fc60007ffe0ff */
[----:B------:R1:W-:Y:S01]  /*2dc0*/  STG.E.128 desc[UR4][R176.64], R132 ;  /* 0x00000084b0007986 */ /* 0x0003e2000c101d04 */
[----:B--2---:R-:W-:Y:S01]  /*2dd0*/  SHF.L.U32 R213, R130, 0x10, RZ ;  /* 0x0000001082d57819 */ /* 0x004fe200000006ff */
[----:B------:R-:W-:Y:S01]  /*2de0*/  IMAD.U32 R205, R128, 0x10000, RZ ;  /* 0x0001000080cd7824 */ /* 0x000fe200078e00ff */
[----:B------:R-:W-:Y:S02]  /*2df0*/  PRMT R130, R130, 0x7632, R130 ;  /* 0x0000763282827816 */ /* 0x000fe40000000082 */
[----:B------:R-:W-:Y:S01]  /*2e00*/  SHF.L.U32 R209, R129, 0x10, RZ ;  /* 0x0000001081d17819 */ /* 0x000fe200000006ff */
[----:B------:R-:W-:Y:S01]  /*2e10*/  FFMA.FTZ R108, R213, R215, R108 ;  /* 0x000000d7d56c7223 */ /* 0x000fe2000001006c */
        /* <DEDUP_REMOVED lines=15> */
.L_x_260:
[----:B------:R-:W-:Y:S05]  /*2f10*/  BSYNC B0 ;  /* 0x0000000000007941 */ /* 0x000fea0003800000 */
.L_x_259:
        /* <DEDUP_REMOVED lines=11> */
[-CC-:B------:R-:W-:Y:S01]  /*2fd0*/  FFMA.FTZ R134, R196, R203.reuse, R206.reuse ;  /* 0x000000cbc4867223 */ /* 0x180fe200000100ce */
[-CC-:B------:R-:W-:Y:S01]  /*2fe0*/  FFMA.FTZ R176, R198, R203.reuse, R206.reuse ;  /* 0x000000cbc6b07223 */ /* 0x180fe200000100ce */
[-CC-:B------:R-:W-:Y:S01]  /*2ff0*/  FFMA.FTZ R208, R200, R203.reuse, R206.reuse ;  /* 0x000000cbc8d07223 */ /* 0x180fe200000100ce */
[-CC-:B------:R-:W-:Y:S01]  /*3000*/  FFMA.FTZ R177, R195, R203.reuse, R206.reuse ;  /* 0x000000cbc3b17223 */ /* 0x180fe200000100ce */
[----:B------:R-:W-:Y:S01]  /*3010*/  FFMA.FTZ R210, R204, R203, R206 ;  /* 0x000000cbccd27223 */ /* 0x000fe200000100ce */
[----:B------:R-:W-:Y:S01]  /*3020*/  FADD.FTZ R132, R190, -R133 ;  /* 0x80000085be847221 */ /* 0x000fe20000010000 */
[----:B------:R-:W-:Y:S01]  /*3030*/  FADD.FTZ R206, R194, -R175 ;  /* 0x800000afc2ce7221 */ /* 0x000fe20000010000 */
[----:B------:R-:W-:Y:S01]  /*3040*/  ISETP.NE.U32.AND P6, PT, RZ, UR14, PT ;  /* 0x0000000eff007c0c */ /* 0x000fe2000bfc5070 */
[----:B------:R-:W-:Y:S01]  /*3050*/  FMUL.FTZ R174, R151, R174 ;  /* 0x000000ae97ae7220 */ /* 0x000fe20000410000 */
[----:B------:R-:W-:Y:S01]  /*3060*/  FADD.FTZ R134, R191, -R134 ;  /* 0x80000086bf867221 */ /* 0x000fe20000010000 */
[----:B------:R-:W-:Y:S01]  /*3070*/  FADD.FTZ R176, R193, -R176 ;  /* 0x800000b0c1b07221 */ /* 0x000fe20000010000 */
[----:B------:R-:W-:Y:S01]  /*3080*/  @P5 SHF.L.U32 R135, R41, 0x10, RZ ;  /* 0x0000001029875819 */ /* 0x000fe200000006ff */
[----:B------:R-:W-:Y:S01]  /*3090*/  FADD.FTZ R208, R197, -R208 ;  /* 0x800000d0c5d07221 */ /* 0x000fe20000010000 */
[----:B------:R-:W-:Y:S01]  /*30a0*/  @P5 SHF.L.U32 R133, R40, 0x10, RZ ;  /* 0x0000001028855819 */ /* 0x000fe200000006ff */
[----:B------:R-:W-:Y:S01]  /*30b0*/  FADD.FTZ R212, R202, -R177 ;  /* 0x800000b1cad47221 */ /* 0x000fe20000010000 */
[----:B------:R-:W-:Y:S01]  /*30c0*/  FADD.FTZ R214, R199, -R210 ;  /* 0x800000d2c7d67221 */ /* 0x000fe20000010000 */
[C---:B------:R-:W-:Y:S01]  /*30d0*/  FMUL.FTZ R132, R151.reuse, R132 ;  /* 0x0000008497847220 */ /* 0x040fe20000410000 */
[C---:B------:R-:W-:Y:S01]  /*30e0*/  FMUL.FTZ R206, R151.reuse, R206 ;  /* 0x000000ce97ce7220 */ /* 0x040fe20000410000 */
[----:B------:R-:W-:Y:S01]  /*30f0*/  @P5 IMAD.U32 R175, R42, 0x10000, RZ ;  /* 0x000100002aaf5824 */ /* 0x000fe200078e00ff */
[----:B------:R-:W-:Y:S01]  /*3100*/  ISETP.NE.AND.EX P6, PT, RZ, UR15, PT, P6 ;  /* 0x0000000fff007c0c */ /* 0x000fe2000bfc5360 */
[----:B------:R-:W-:Y:S01]  /*3110*/  @P5 FADD.FTZ R174, R174, R135 ;  /* 0x00000087aeae5221 */ /* 0x000fe20000010000 */
[C---:B------:R-:W-:Y:S01]  /*3120*/  FMUL.FTZ R134, R151.reuse, R134 ;  /* 0x0000008697867220 */ /* 0x040fe20000410000 */
[C---:B------:R-:W-:Y:S01]  /*3130*/  FMUL.FTZ R176, R151.reuse, R176 ;  /* 0x000000b097b07220 */ /* 0x040fe20000410000 */
[C---:B------:R-:W-:Y:S01]  /*3140*/  FMUL.FTZ R210, R151.reuse, R208 ;  /* 0x000000d097d27220 */ /* 0x040fe20000410000 */
[C---:B------:R-:W-:Y:S01]  /*3150*/  FMUL.FTZ R212, R151.reuse, R212 ;  /* 0x000000d497d47220 */ /* 0x040fe20000410000 */
[----:B------:R-:W-:Y:S01]  /*3160*/  FMUL.FTZ R214, R151, R214 ;  /* 0x000000d697d67220 */ /* 0x000fe20000410000 */
[----:B------:R-:W-:Y:S01]  /*3170*/  @P5 FADD.FTZ R132, R132, R133 ;  /* 0x0000008584845221 */ /* 0x000fe20000010000 */
[----:B------:R-:W-:Y:S01]  /*3180*/  @P5 PRMT R135, R41, 0x7632, R135 ;  /* 0x0000763229875816 */ /* 0x000fe20000000087 */
[----:B------:R-:W-:Y:S01]  /*3190*/  @P5 FADD.FTZ R206, R206, R175 ;  /* 0x000000afcece5221 */ /* 0x000fe20000010000 */
[----:B------:R-:W-:Y:S01]  /*31a0*/  @P5 PRMT R133, R40, 0x7632, R133 ;  /* 0x0000763228855816 */ /* 0x000fe20000000085 */
[-C--:B------:R-:W-:Y:S01]  /*31b0*/  FMUL.FTZ R203, R132, R201.reuse ;  /* 0x000000c984cb7220 */ /* 0x080fe20000410000 */
[----:B------:R-:W-:Y:S01]  /*31c0*/  @P5 PRMT R151, R42, 0x7632, R151 ;  /* 0x000076322a975816 */ /* 0x000fe20000000097 */
[-C--:B------:R-:W-:Y:S01]  /*31d0*/  FMUL.FTZ R209, R206, R201.reuse ;  /* 0x000000c9ced17220 */ /* 0x080fe20000410000 */
[C---:B------:R-:W-:Y:S01]  /*31e0*/  @P5 SHF.L.U32 R175, R43.reuse, 0x10, RZ ;  /* 0x000000102baf5819 */ /* 0x040fe200000006ff */
[----:B------:R-:W-:Y:S01]  /*31f0*/  FMUL.FTZ R208, R174, R201 ;  /* 0x000000c9aed07220 */ /* 0x000fe20000410000 */
[----:B------:R-:W-:-:S02]  /*3200*/  @P5 PRMT R177, R43, 0x7632, R177 ;  /* 0x000076322bb15816 */ /* 0x000fc400000000b1 */
[----:B------:R-:W-:Y:S01]  /*3210*/  @P5 SHF.L.U32 R135, R135, 0x10, RZ ;  /* 0x0000001087875819 */ /* 0x000fe200000006ff */
[----:B------:R-:W-:Y:S01]  /*3220*/  @P5 FADD.FTZ R212, R212, R175 ;  /* 0x000000afd4d45221 */ /* 0x000fe20000010000 */
[----:B------:R-:W-:Y:S02]  /*3230*/  @P5 SHF.L.U32 R133, R133, 0x10, RZ ;  /* 0x0000001085855819 */ /* 0x000fe400000006ff */
[----:B------:R-:W-:Y:S01]  /*3240*/  @P5 SHF.L.U32 R151, R151, 0x10, RZ ;  /* 0x0000001097975819 */ /* 0x000fe200000006ff */
[----:B------:R-:W-:Y:S01]  /*3250*/  @P5 FADD.FTZ R176, R176, R135 ;  /* 0x00000087b0b05221 */ /* 0x000fe20000010000 */
[----:B------:R-:W-:Y:S01]  /*3260*/  @P5 SHF.L.U32 R177, R177, 0x10, RZ ;  /* 0x00000010b1b15819 */ /* 0x000fe200000006ff */
[----:B------:R-:W-:Y:S01]  /*3270*/  @P5 FADD.FTZ R134, R134, R133 ;  /* 0x0000008586865221 */ /* 0x000fe20000010000 */
[----:B------:R-:W-:Y:S01]  /*3280*/  @P6 F2FP.BF16.F32.PACK_AB R135, RZ, R174 ;  /* 0x000000aeff87623e */ /* 0x000fe200000010ff */
[----:B------:R-:W-:Y:S01]  /*3290*/  @P5 FADD.FTZ R210, R210, R151 ;  /* 0x00000097d2d25221 */ /* 0x000fe20000010000 */
[----:B------:R-:W-:Y:S01]  /*32a0*/  @P6 F2FP.BF16.F32.PACK_AB R133, RZ, R132 ;  /* 0x00000084ff85623e */ /* 0x000fe200000010ff */
[----:B------:R-:W-:Y:S01]  /*32b0*/  @P5 FADD.FTZ R214, R214, R177 ;  /* 0x000000b1d6d65221 */ /* 0x000fe20000010000 */
        /* <DEDUP_REMOVED lines=8> */
[----:B------:R-:W-:Y:S01]  /*3340*/  @P6 PRMT R66, R151, 0x7610, R66 ;  /* 0x0000761097426816 */ /* 0x000fe20000000042 */
[----:B------:R-:W-:Y:S01]  /*3350*/  FMUL.FTZ R211, R210, R201 ;  /* 0x000000c9d2d37220 */ /* 0x000fe20000410000 */
[----:B------:R-:W-:Y:S01]  /*3360*/  @P6 F2FP.BF16.F32.PACK_AB R135, RZ, R176 ;  /* 0x000000b0ff87623e */ /* 0x000fe200000010ff */
[----:B------:R-:W-:Y:S01]  /*3370*/  FMUL.FTZ R132, R30, R203 ;  /* 0x000000cb1e847220 */ /* 0x000fe20000410000 */
[----:B------:R-:W-:Y:S01]  /*3380*/  @P6 F2FP.BF16.F32.PACK_AB R133, RZ, R134 ;  /* 0x00000086ff85623e */ /* 0x000fe200000010ff */
[----:B------:R-:W-:Y:S01]  /*3390*/  FMUL.FTZ R134, R28, R209 ;  /* 0x000000d11c867220 */ /* 0x000fe20000410000 */
[----:B------:R-:W-:Y:S01]  /*33a0*/  @P6 F2FP.BF16.F32.PACK_AB R151, RZ, R210 ;  /* 0x000000d2ff97623e */ /* 0x000fe200000010ff */
[----:B------:R-:W-:Y:S01]  /*33b0*/  FMUL.FTZ R210, R4, R205 ;  /* 0x000000cd04d27220 */ /* 0x000fe20000410000 */
[----:B------:R-:W-:Y:S01]  /*33c0*/  @P6 PRMT R67, R175, 0x7610, R67 ;  /* 0x00007610af436816 */ /* 0x000fe20000000043 */
[----:B------:R-:W-:Y:S01]  /*33d0*/  FMUL.FTZ R201, R27, R212 ;  /* 0x000000d41bc97220 */ /* 0x000fe20000410000 */
[----:B------:R-:W-:-:S02]  /*33e0*/  @P6 F2FP.BF16.F32.PACK_AB R214, RZ, R214 ;  /* 0x000000d6ffd6623e */ /* 0x000fc400000010ff */
[----:B------:R-:W-:Y:S02]  /*33f0*/  @P6 LEA R176, P5, R150, UR14, 0x4 ;  /* 0x0000000e96b06c11 */ /* 0x000fe4000f8a20ff */
[----:B------:R-:W-:Y:S01]  /*3400*/  @P6 PRMT R65, R65, 0x5410, R135 ;  /* 0x0000541041416816 */ /* 0x000fe20000000087 */
[----:B------:R-:W-:Y:S01]  /*3410*/  FMUL.FTZ R135, R5, R206 ;  /* 0x000000ce05877220 */ /* 0x000fe20000410000 */
[----:B------:R-:W-:Y:S01]  /*3420*/  @P6 PRMT R64, R64, 0x5410, R133 ;  /* 0x0000541040406816 */ /* 0x000fe20000000085 */
[----:B------:R-:W-:Y:S01]  /*3430*/  FMUL.FTZ R133, R29, R208 ;  /* 0x000000d01d857220 */ /* 0x000fe20000410000 */
[----:B------:R-:W-:Y:S01]  /*3440*/  @P6 PRMT R66, R66, 0x5410, R151 ;  /* 0x0000541042426816 */ /* 0x000fe20000000097 */
[----:B------:R-:W-:Y:S01]  /*3450*/  FMUL.FTZ R151, R2, R211 ;  /* 0x000000d302977220 */ /* 0x000fe20000410000 */
[----:B------:R-:W-:Y:S01]  /*3460*/  @P6 PRMT R67, R67, 0x5410, R214 ;  /* 0x0000541043436816 */ /* 0x000fe200000000d6 */
[----:B------:R-:W-:Y:S01]  /*3470*/  FMUL.FTZ R214, R0, R215 ;  /* 0x000000d700d67220 */ /* 0x000fe20000410000 */
[----:B------:R-:W-:-:S02]  /*3480*/  @P6 LEA.HI.X R177, R150, UR15, RZ, 0x4, P5 ;  /* 0x0000000f96b16c11 */ /* 0x000fc4000a8f24ff */
[----:B------:R-:W-:Y:S02]  /*3490*/  LEA R174, P5, R150, UR16, 0x4 ;  /* 0x0000001096ae7c11 */ /* 0x000fe4000f8a20ff */
[----:B------:R-:W-:Y:S01]  /*34a0*/  F2FP.BF16.F32.PACK_AB R132, R135, R132 ;  /* 0x000000848784723e */ /* 0x000fe200000010ff */
[----:B------:R-:W-:Y:S01]  /*34b0*/  @P6 STG.E.128 desc[UR4][R176.64], R64 ;  /* 0x00000040b0006986 */ /* 0x000fe2000c101d04 */
[----:B------:R-:W-:Y:S02]  /*34c0*/  F2FP.BF16.F32.PACK_AB R134, R151, R134 ;  /* 0x000000869786723e */ /* 0x000fe400000010ff */
[----:B------:R-:W-:Y:S02]  /*34d0*/  F2FP.BF16.F32.PACK_AB R133, R210, R133 ;  /* 0x00000085d285723e */ /* 0x000fe400000010ff */
[----:B------:R-:W-:Y:S02]  /*34e0*/  LEA.HI.X R175, R150, UR17, RZ, 0x4, P5 ;  /* 0x0000001196af7c11 */ /* 0x000fe4000a8f24ff */
[----:B------:R-:W-:-:S05]  /*34f0*/  F2FP.BF16.F32.PACK_AB R135, R214, R201 ;  /* 0x000000c9d687723e */ /* 0x000fca00000010ff */
[----:B------:R0:W-:Y:S01]  /*3500*/  STG.E.128 desc[UR4][R174.64], R132 ;  /* 0x00000084ae007986 */ /* 0x0001e2000c101d04 */
[----:B--2---:R-:W-:Y:S01]  /*3510*/  SHF.L.U32 R207, R130, 0x10, RZ ;  /* 0x0000001082cf7819 */ /* 0x004fe200000006ff */
[----:B------:R-:W-:Y:S01]  /*3520*/  IMAD.U32 R201, R129, 0x10000, RZ ;  /* 0x0001000081c97824 */ /* 0x000fe200078e00ff */
[----:B------:R-:W-:Y:S02]  /*3530*/  SHF.L.U32 R151, R128, 0x10, RZ ;  /* 0x0000001080977819 */ /* 0x000fe400000006ff */
[----:B------:R-:W-:Y:S01]  /*3540*/  PRMT R130, R130, 0x7632, R130 ;  /* 0x0000763282827816 */ /* 0x000fe20000000082 */
        /* <DEDUP_REMOVED lines=12> */
[----:B------:R-:W-:Y:S01]  /*3610*/  SHF.L.U32 R134, R131, 0x10, RZ ;  /* 0x0000001083867819 */ /* 0x000fe200000006ff */
[----:B------:R-:W-:Y:S02]  /*3620*/  FFMA.FTZ R113, R128, R206, R113 ;  /* 0x000000ce80717223 */ /* 0x000fe40000010071 */
[----:B------:R-:W-:Y:S02]  /*3630*/  FFMA.FTZ R115, R130, R205, R115 ;  /* 0x000000cd82737223 */ /* 0x000fe40000010073 */
[----:B------:R-:W-:-:S07]  /*3640*/  FFMA.FTZ R119, R134, R215, R119 ;  /* 0x000000d786777223 */ /* 0x000fce0000010077 */
.L_x_262:
[----:B------:R-:W-:Y:S05]  /*3650*/  BSYNC B0 ;  /* 0x0000000000007941 */ /* 0x000fea0003800000 */
.L_x_261:
[----:B------:R-:W-:Y:S02]  /*3660*/  IADD3 R26, R26, UR18, RZ ;  /* 0x000000121a1a7c10 */ /* 0x000fe4000fffe0ff */
[----:B------:R-:W-:Y:S02]  /*3670*/  SEL R176, RZ, 0x1, P4 ;  /* 0x00000001ffb07807 */ /* 0x000fe40002000000 */
[----:B------:R-:W-:-:S13]  /*3680*/  ISETP.GE.AND P5, PT, R26, UR19, PT ;  /* 0x000000131a007c0c */ /* 0x000fda000bfa6270 */
[----:B------:R-:W-:Y:S05]  /*3690*/  @!P5 BRA `(.L_x_263) ;  /* 0xffffffd000dcd947 */ /* 0x000fea000383ffff */
.L_x_249:
[----:B------:R-:W0:Y:S01]  /*36a0*/  S2R R0, SR_TID.X ;  /* 0x0000000000007919 */ /* 0x000e220000002100 */
[----:B------:R-:W0:Y:S01]  /*36b0*/  S2UR UR6, SR_CTAID.X ;  /* 0x00000000000679c3 */ /* 0x000e220000002500 */
[----:B------:R-:W-:Y:S01]  /*36c0*/  BSSY B0, `(.L_x_264) ;  /* 0x0000012000007945 */ /* 0x000fe20003800000 */
[----:B0-----:R-:W-:-:S05]  /*36d0*/  LEA.HI R0, R0, UR6, RZ, 0x19 ;  /* 0x0000000600007c11 */ /* 0x001fca000f8fc8ff */
[----:B------:R-:W-:-:S05]  /*36e0*/  IMAD R149, R0, R149, RZ ;  /* 0x0000009500957224 */ /* 0x000fca00078e02ff */
[----:B------:R-:W-:Y:S01]  /*36f0*/  LEA.HI R149, R149, R148, RZ, 0x1d ;  /* 0x0000009495957211 */ /* 0x000fe200078fe8ff */
[----:B------:R-:W-:Y:S06]  /*3700*/  @!P3 BRA `(.L_x_265) ;  /* 0x000000000034b947 */ /* 0x000fec0003800000 */
[----:B------:R-:W0:Y:S08]  /*3710*/  LDC.64 R2, c[0x0][0x2d0] ;  /* 0x0000b400ff027b82 */ /* 0x000e300000000a00 */
[----:B------:R-:W1:Y:S08]  /*3720*/  LDC.64 R4, c[0x0][0x2d8] ;  /* 0x0000b600ff047b82 */ /* 0x000e700000000a00 */
[----:B------:R-:W2:Y:S01]  /*3730*/  LDC.64 R6, c[0x0][0x2f0] ;  /* 0x0000bc00ff067b82 */ /* 0x000ea20000000a00 */
[----:B0-----:R-:W-:-:S05]  /*3740*/  IMAD.WIDE.U32 R2, R149, 0x20, R2 ;  /* 0x0000002095027825 */ /* 0x001fca00078e0002 */
[----:B------:R0:W-:Y:S01]  /*3750*/  STG.E.128 desc[UR4][R2.64], R72 ;  /* 0x0000004802007986 */ /* 0x0001e2000c101d04 */
[----:B-1----:R-:W-:-:S03]  /*3760*/  IMAD.WIDE.U32 R4, R149, 0x20, R4 ;  /* 0x0000002095047825 */ /* 0x002fc600078e0004 */
[----:B------:R0:W-:Y:S04]  /*3770*/  STG.E.128 desc[UR4][R2.64+0x10], R76 ;  /* 0x0000104c02007986 */ /* 0x0001e8000c101d04 */
[----:B------:R0:W-:Y:S01]  /*3780*/  STG.E.128 desc[UR4][R4.64], R44 ;  /* 0x0000002c04007986 */ /* 0x0001e2000c101d04 */
[----:B--2---:R-:W-:-:S03]  /*3790*/  IMAD.WIDE.U32 R6, R149, 0x20, R6 ;  /* 0x0000002095067825 */ /* 0x004fc600078e0006 */
[----:B------:R0:W-:Y:S01]  /*37a0*/  STG.E.128 desc[UR4][R4.64+0x10], R48 ;  /* 0x0000103004007986 */ /* 0x0001e2000c101d04 */
[----:B------:R-:W-:-:S03]  /*37b0*/  IADD3 R149, R149, 0x80, RZ ;  /* 0x0000008095957810 */ /* 0x000fc60007ffe0ff */
[----:B------:R0:W-:Y:S04]  /*37c0*/  STG.E.128 desc[UR4][R6.64], R96 ;  /* 0x0000006006007986 */ /* 0x0001e8000c101d04 */
[----:B------:R0:W-:Y:S02]  /*37d0*/  STG.E.128 desc[UR4][R6.64+0x10], R100 ;  /* 0x0000106406007986 */ /* 0x0001e4000c101d04 */
.L_x_265:
[----:B------:R-:W-:Y:S05]  /*37e0*/  BSYNC B0 ;  /* 0x0000000000007941 */ /* 0x000fea0003800000 */
.L_x_264:
[----:B------:R-:W-:Y:S04]  /*37f0*/  BSSY B0, `(.L_x_266) ;  /* 0x000000f000007945 */ /* 0x000fe80003800000 */
[----:B------:R-:W-:Y:S05]  /*3800*/  @!P2 BRA `(.L_x_267) ;  /* 0x000000000034a947 */ /* 0x000fea0003800000 */
[----:B0-----:R-:W0:Y:S08]  /*3810*/  LDC.64 R2, c[0x0][0x2d0] ;  /* 0x0000b400ff027b82 */ /* 0x001e300000000a00 */
        /* <DEDUP_REMOVED lines=12> */
.L_x_267:
[----:B------:R-:W-:Y:S05]  /*38e0*/  BSYNC B0 ;  /* 0x0000000000007941 */ /* 0x000fea0003800000 */
.L_x_266:
[----:B------:R-:W-:Y:S05]  /*38f0*/  @!P1 EXIT ;  /* 0x000000000000994d */ /* 0x000fea0003800000 */
[----:B0--3--:R-:W0:Y:S08]  /*3900*/  LDC.64 R2, c[0x0][0x2d0] ;  /* 0x0000b400ff027b82 */ /* 0x009e300000000a00 */
[----:B------:R-:W1:Y:S08]  /*3910*/  LDC.64 R4, c[0x0][0x2d8] ;  /* 0x0000b600ff047b82 */ /* 0x000e700000000a00 */
[----:B------:R-:W2:Y:S01]  /*3920*/  LDC.64 R6, c[0x0][0x2f0] ;  /* 0x0000bc00ff067b82 */ /* 0x000ea20000000a00 */
[----:B0-----:R-:W-:-:S05]  /*3930*/  IMAD.WIDE.U32 R2, R149, 0x20, R2 ;  /* 0x0000002095027825 */ /* 0x001fca00078e0002 */
[----:B------:R-:W-:Y:S01]  /*3940*/  STG.E.128 desc[UR4][R2.64], R60 ;  /* 0x0000003c02007986 */ /* 0x000fe2000c101d04 */
[----:B-1----:R-:W-:-:S03]  /*3950*/  IMAD.WIDE.U32 R4, R149, 0x20, R4 ;  /* 0x0000002095047825 */ /* 0x002fc600078e0004 */
[----:B------:R-:W-:Y:S04]  /*3960*/  STG.E.128 desc[UR4][R2.64+0x10], R68 ;  /* 0x0000104402007986 */ /* 0x000fe8000c101d04 */
[----:B------:R-:W-:Y:S01]  /*3970*/  STG.E.128 desc[UR4][R4.64], R88 ;  /* 0x0000005804007986 */ /* 0x000fe2000c101d04 */
[----:B--2---:R-:W-:-:S03]  /*3980*/  IMAD.WIDE.U32 R6, R149, 0x20, R6 ;  /* 0x0000002095067825 */ /* 0x004fc600078e0006 */
[----:B------:R-:W-:Y:S04]  /*3990*/  STG.E.128 desc[UR4][R4.64+0x10], R92 ;  /* 0x0000105c04007986 */ /* 0x000fe8000c101d04 */
[----:B------:R-:W-:Y:S04]  /*39a0*/  STG.E.128 desc[UR4][R6.64], R112 ;  /* 0x0000007006007986 */ /* 0x000fe8000c101d04 */
[----:B------:R-:W-:Y:S01]  /*39b0*/  STG.E.128 desc[UR4][R6.64+0x10], R116 ;  /* 0x0000107406007986 */ /* 0x000fe2000c101d04 */
[----:B------:R-:W-:Y:S05]  /*39c0*/  EXIT ;  /* 0x000000000000794d */ /* 0x000fea0003800000 */
.L_x_256:
[----:B------:R-:W-:Y:S01]  /*39d0*/  IMAD.MOV.U32 R205, RZ, RZ, R203 ;  /* 0x000000ffffcd7224 */ /* 0x000fe200078e00cb */
[----:B------:R-:W-:Y:S02]  /*39e0*/  MOV R207, 0x10 ;  /* 0x0000001000cf7802 */ /* 0x000fe40000000f00 */
[----:B------:R-:W-:Y:S02]  /*39f0*/  MOV R208, 0x1f ;  /* 0x0000001f00d07802 */ /* 0x000fe40000000f00 */
[----:B------:R-:W-:-:S07]  /*3a00*/  MOV R176, 0xffffffff ;  /* 0xffffffff00b07802 */ /* 0x000fce0000000f00 */
[----:B------:R-:W-:Y:S05]  /*3a10*/  WARPSYNC.COLLECTIVE R176, `(.L_x_268) ;  /* 0x00000000b0087348 */ /* 0x000fea0003c00000 */
[----:B------:R0:W1:Y:S02]  /*3a20*/  SHFL.DOWN P6, R177, R205, R207, R208 ;  /* 0x080000cfcdb17389 */ /* 0x00006400000c00d0 */
[----:B01----:R-:W-:Y:S01]  /*3a30*/  ENDCOLLECTIVE ;  /* 0x000000000000791b */ /* 0x003fe20003800000 */
.L_x_268:
[----:B------:R-:W-:Y:S02]  /*3a40*/  MOV R205, R206 ;  /* 0x000000ce00cd7202 */ /* 0x000fe40000000f00 */
[----:B------:R-:W-:-:S07]  /*3a50*/  MOV R130, R177 ;  /* 0x000000b100827202 */ /* 0x000fce0000000f00 */
[----:B------:R-:W-:Y:S05]  /*3a60*/  WARPSYNC.COLLECTIVE R176, `(.L_x_269) ;  /* 0x00000000b0087348 */ /* 0x000fea0003c00000 */
[----:B------:R0:W1:Y:S02]  /*3a70*/  SHFL.DOWN P6, R177, R205, R207, R208 ;  /* 0x080000cfcdb17389 */ /* 0x00006400000c00d0 */
[----:B01----:R-:W-:Y:S01]  /*3a80*/  ENDCOLLECTIVE ;  /* 0x000000000000791b */ /* 0x003fe20003800000 */
.L_x_269:
[----:B------:R-:W-:-:S05]  /*3a90*/  FADD.FTZ R130, R130, R203 ;  /* 0x000000cb82827221 */ /* 0x000fca0000010000 */
[----:B------:R-:W-:Y:S02]  /*3aa0*/  MOV R205, R130 ;  /* 0x0000008200cd7202 */ /* 0x000fe40000000f00 */
[----:B------:R-:W-:Y:S02]  /*3ab0*/  MOV R207, 0x8 ;  /* 0x0000000800cf7802 */ /* 0x000fe40000000f00 */
[----:B------:R-:W-:-:S07]  /*3ac0*/  MOV R131, R177 ;  /* 0x000000b100837202 */ /* 0x000fce0000000f00 */
[----:B------:R-:W-:Y:S05]  /*3ad0*/  WARPSYNC.COLLECTIVE R176, `(.L_x_270) ;  /* 0x00000000b0087348 */ /* 0x000fea0003c00000 */
[----:B------:R0:W1:Y:S02]  /*3ae0*/  SHFL.DOWN P6, R177, R205, R207, R208 ;  /* 0x080000cfcdb17389 */ /* 0x00006400000c00d0 */
[----:B01----:R-:W-:Y:S01]  /*3af0*/  ENDCOLLECTIVE ;  /* 0x000000000000791b */ /* 0x003fe20003800000 */
.L_x_270:
[----:B------:R-:W-:-:S05]  /*3b00*/  FADD.FTZ R131, R131, R206 ;  /* 0x000000ce83837221 */ /* 0x000fca0000010000 */
[----:B------:R-:W-:Y:S01]  /*3b10*/  MOV R205, R131 ;  /* 0x0000008300cd7202 */ /* 0x000fe20000000f00 */
[----:B------:R-:W-:-:S07]  /*3b20*/  IMAD.MOV.U32 R133, RZ, RZ, R177 ;  /* 0x000000ffff857224 */ /* 0x000fce00078e00b1 */
[----:B------:R-:W-:Y:S05]  /*3b30*/  WARPSYNC.COLLECTIVE R176, `(.L_x_271) ;  /* 0x00000000b0087348 */ /* 0x000fea0003c00000 */
[----:B------:R0:W1:Y:S02]  /*3b40*/  SHFL.DOWN P6, R177, R205, R207, R208 ;  /* 0x080000cfcdb17389 */ /* 0x00006400000c00d0 */
[----:B01----:R-:W-:Y:S01]  /*3b50*/  ENDCOLLECTIVE ;  /* 0x000000000000791b */ /* 0x003fe20003800000 */
.L_x_271:
[----:B------:R-:W-:-:S05]  /*3b60*/  FADD.FTZ R133, R130, R133 ;  /* 0x0000008582857221 */ /* 0x000fca0000010000 */
[----:B------:R-:W-:Y:S02]  /*3b70*/  MOV R205, R133 ;  /* 0x0000008500cd7202 */ /* 0x000fe40000000f00 */
[----:B------:R-:W-:Y:S02]  /*3b80*/  MOV R207, 0x4 ;  /* 0x0000000400cf7802 */ /* 0x000fe40000000f00 */
[----:B------:R-:W-:-:S07]  /*3b90*/  MOV R132, R177 ;  /* 0x000000b100847202 */ /* 0x000fce0000000f00 */
[----:B------:R-:W-:Y:S05]  /*3ba0*/  WARPSYNC.COLLECTIVE R176, `(.L_x_272) ;  /* 0x00000000b0087348 */ /* 0x000fea0003c00000 */
[----:B------:R0:W1:Y:S02]  /*3bb0*/  SHFL.DOWN P6, R177, R205, R207, R208 ;  /* 0x080000cfcdb17389 */ /* 0x00006400000c00d0 */
[----:B01----:R-:W-:Y:S01]  /*3bc0*/  ENDCOLLECTIVE ;  /* 0x000000000000791b */ /* 0x003fe20003800000 */
.L_x_272:
[----:B------:R-:W-:-:S05]  /*3bd0*/  FADD.FTZ R132, R131, R132 ;  /* 0x0000008483847221 */ /* 0x000fca0000010000 */
[----:B------:R-:W-:Y:S02]  /*3be0*/  MOV R205, R132 ;  /* 0x0000008400cd7202 */ /* 0x000fe40000000f00 */
[----:B------:R-:W-:-:S07]  /*3bf0*/  MOV R134, R177 ;  /* 0x000000b100867202 */ /* 0x000fce0000000f00 */
[----:B------:R-:W-:Y:S05]  /*3c00*/  WARPSYNC.COLLECTIVE R176, `(.L_x_273) ;  /* 0x00000000b0087348 */ /* 0x000fea0003c00000 */
[----:B------:R0:W1:Y:S02]  /*3c10*/  SHFL.DOWN P6, R177, R205, R207, R208 ;  /* 0x080000cfcdb17389 */ /* 0x00006400000c00d0 */
[----:B01----:R-:W-:Y:S01]  /*3c20*/  ENDCOLLECTIVE ;  /* 0x000000000000791b */ /* 0x003fe20003800000 */
.L_x_273:
[----:B------:R-:W-:-:S05]  /*3c30*/  FADD.FTZ R134, R133, R134 ;  /* 0x0000008685867221 */ /* 0x000fca0000010000 */
[----:B------:R-:W-:Y:S01]  /*3c40*/  MOV R205, R134 ;  /* 0x0000008600cd7202 */ /* 0x000fe20000000f00 */
[----:B------:R-:W-:Y:S01]  /*3c50*/  IMAD.MOV.U32 R207, RZ, RZ, 0x2 ;  /* 0x00000002ffcf7424 */ /* 0x000fe200078e00ff */
[----:B------:R-:W-:-:S07]  /*3c60*/  MOV R135, R177 ;  /* 0x000000b100877202 */ /* 0x000fce0000000f00 */
[----:B------:R-:W-:Y:S05]  /*3c70*/  WARPSYNC.COLLECTIVE R176, `(.L_x_274) ;  /* 0x00000000b0087348 */ /* 0x000fea0003c00000 */
[----:B------:R0:W1:Y:S02]  /*3c80*/  SHFL.DOWN P6, R177, R205, R207, R208 ;  /* 0x080000cfcdb17389 */ /* 0x00006400000c00d0 */
[----:B01----:R-:W-:Y:S01]  /*3c90*/  ENDCOLLECTIVE ;  /* 0x000000000000791b */ /* 0x003fe20003800000 */
.L_x_274:
[----:B------:R-:W-:-:S05]  /*3ca0*/  FADD.FTZ R135, R132, R135 ;  /* 0x0000008784877221 */ /* 0x000fca0000010000 */
[----:B------:R-:W-:Y:S02]  /*3cb0*/  MOV R205, R135 ;  /* 0x0000008700cd7202 */ /* 0x000fe40000000f00 */
[----:B------:R-:W-:-:S07]  /*3cc0*/  MOV R175, R177 ;  /* 0x000000b100af7202 */ /* 0x000fce0000000f00 */
[----:B------:R-:W-:Y:S05]  /*3cd0*/  WARPSYNC.COLLECTIVE R176, `(.L_x_275) ;  /* 0x00000000b0087348 */ /* 0x000fea0003c00000 */
[----:B------:R0:W1:Y:S02]  /*3ce0*/  SHFL.DOWN P6, R177, R205, R207, R208 ;  /* 0x080000cfcdb17389 */ /* 0x00006400000c00d0 */
[----:B01----:R-:W-:Y:S01]  /*3cf0*/  ENDCOLLECTIVE ;  /* 0x000000000000791b */ /* 0x003fe20003800000 */
.L_x_275:
[----:B------:R-:W-:-:S05]  /*3d00*/  FADD.FTZ R175, R134, R175 ;  /* 0x000000af86af7221 */ /* 0x000fca0000010000 */
[----:B------:R-:W-:Y:S02]  /*3d10*/  MOV R205, R175 ;  /* 0x000000af00cd7202 */ /* 0x000fe40000000f00 */
[----:B------:R-:W-:Y:S02]  /*3d20*/  MOV R207, 0x1 ;  /* 0x0000000100cf7802 */ /* 0x000fe40000000f00 */
[----:B------:R-:W-:-:S07]  /*3d30*/  MOV R174, R177 ;  /* 0x000000b100ae7202 */ /* 0x000fce0000000f00 */
[----:B------:R-:W-:Y:S05]  /*3d40*/  WARPSYNC.COLLECTIVE R176, `(.L_x_276) ;  /* 0x00000000b0087348 */ /* 0x000fea0003c00000 */
[----:B------:R0:W1:Y:S02]  /*3d50*/  SHFL.DOWN P6, R177, R205, R207, R208 ;  /* 0x080000cfcdb17389 */ /* 0x00006400000c00d0 */
[----:B01----:R-:W-:Y:S01]  /*3d60*/  ENDCOLLECTIVE ;  /* 0x000000000000791b */ /* 0x003fe20003800000 */
.L_x_276:
[----:B------:R-:W-:-:S05]  /*3d70*/  FADD.FTZ R130, R135, R174 ;  /* 0x000000ae87827221 */ /* 0x000fca0000010000 */
[----:B------:R-:W-:Y:S02]  /*3d80*/  MOV R205, R130 ;  /* 0x0000008200cd7202 */ /* 0x000fe40000000f00 */
[----:B------:R-:W-:-:S07]  /*3d90*/  MOV R174, R177 ;  /* 0x000000b100ae7202 */ /* 0x000fce0000000f00 */
[----:B------:R-:W-:Y:S05]  /*3da0*/  WARPSYNC.COLLECTIVE R176, `(.L_x_277) ;  /* 0x00000000b0087348 */ /* 0x000fea0003c00000 */
[----:B------:R0:W1:Y:S02]  /*3db0*/  SHFL.DOWN P6, R177, R205, R207, R208 ;  /* 0x080000cfcdb17389 */ /* 0x00006400000c00d0 */
[----:B01----:R-:W-:Y:S01]  /*3dc0*/  ENDCOLLECTIVE ;  /* 0x000000000000791b */ /* 0x003fe20003800000 */
.L_x_277:
[----:B------:R-:W-:Y:S01]  /*3dd0*/  MOV R131, R177 ;  /* 0x000000b100837202 */ /* 0x000fe20000000f00 */
[----:B------:R-:W-:Y:S06]  /*3de0*/  BRA `(.L_x_278) ;  /* 0xffffffe0003c7947 */ /* 0x000fec000383ffff */
.L_x_279:
        /* <DEDUP_REMOVED lines=9> */
.L_x_11263:


//--------------------- .text._ZN10layer_norm13ln_bwd_kernelINS_13Kernel_traitsI13__nv_bfloat16S2_S2_S2_fjLj3072ELj1ELj1ELj4ELj16ENS_18Kernel_traits_baseILj3072ES2_S2_S2_S2_fjLj128EEEEELb0ELb1ELb0ELb1EEEvNS_9BwdParamsE --------------------------
	.section	.text._ZN10layer_norm13ln_bwd_kernelINS_13Kernel_traitsI13__nv_bfloat16S2_S2_S2_fjLj3072ELj1ELj1ELj4ELj16ENS_18Kernel_traits_baseILj3072ES2_S2_S2_S2_fjLj128EEEEELb0ELb1ELb0ELb1EEEvNS_9BwdParamsE,"ax",@progbits
	.align	128
        .global         _ZN10layer_norm13ln_bwd_kernelINS_13Kernel_traitsI13__nv_bfloat16S2_S2_S2_fjLj3072ELj1ELj1ELj4ELj16ENS_18Kernel_traits_baseILj3072ES2_S2_S2_S2_fjLj128EEEEELb0ELb1ELb0ELb1EEEvNS_9BwdParamsE
        .type           _ZN10layer_norm13ln_bwd_kernelINS_13Kernel_traitsI13__nv_bfloat16S2_S2_S2_fjLj3072ELj1ELj1ELj4ELj16ENS_18Kernel_traits_baseILj3072ES2_S2_S2_S2_fjLj128EEEEELb0ELb1ELb0ELb1EEEvNS_9BwdParamsE,@function
        .size           _ZN10layer_norm13ln_bwd_kernelINS_13Kernel_traitsI13__nv_bfloat16S2_S2_S2_fjLj3072ELj1ELj1ELj4ELj16ENS_18Kernel_traits_baseILj3072ES2_S2_S2_S2_fjLj128EEEEELb0ELb1ELb0ELb1EEEvNS_9BwdParamsE,(.L_x_11264 - _ZN10layer_norm13ln_bwd_kernelINS_13Kernel_traitsI13__nv_bfloat16S2_S2_S2_fjLj3072ELj1ELj1ELj4ELj16ENS_18Kernel_traits_baseILj3072ES2_S2_S2_S2_fjLj128EEEEELb0ELb1ELb0ELb1EEEvNS_9BwdParamsE)
        .other          _ZN10layer_norm13ln_bwd_kernelINS_13Kernel_traitsI13__nv_bfloat16S2_S2_S2_fjLj3072ELj1ELj1ELj4ELj16ENS_18Kernel_traits_baseILj3072ES2_S2_S2_S2_fjLj128EEEEELb0ELb1ELb0ELb1EEEvNS_9BwdParamsE,@"STO_CUDA_ENTRY STV_DEFAULT"
_ZN10layer_norm13ln_bwd_kernelINS_13Kernel_traitsI13__nv_bfloat16S2_S2_S2_fjLj3072ELj1ELj1ELj4ELj16ENS_18Kernel_traits_baseILj3072ES2_S2_S2_S2_fjLj128EEEEELb0ELb1ELb0ELb1EEEvNS_9BwdParamsE:
.text._ZN10layer_norm13ln_bwd_kernelINS_13Kernel_traitsI13__nv_bfloat16S2_S2_S2_fjLj3072ELj1ELj1ELj4ELj16ENS_18Kernel_traits_baseILj3072ES2_S2_S2_S2_fjLj128EEEEELb0ELb1ELb0ELb1EEEvNS_9BwdParamsE:
        /* <DEDUP_REMOVED lines=52> */
.L_x_280:
[----:B------:R-:W-:Y:S01]  /*0340*/  SHF.L.U32 R2, R0, 0x4, RZ ;  /* 0x0000000400027819 */ /* 0x000fe200000006ff */
[----:B------:R-:W-:-:S03]  /*0350*/  ULDC.64 UR4, c[0x0][0x260] ;  /* 0x0000980000047ab9 */ /* 0x000fc60000000a00 */
[----:B------:R-:W-:-:S04]  /*0360*/  LOP3.LUT R4, R2, 0x7f0, RZ, 0xc0, !PT ;  /* 0x000007f002047812 */ /* 0x000fc800078ec0ff */
[----:B------:R-:W-:-:S04]  /*0370*/  IADD3 R2, P0, R4, UR4, RZ ;  /* 0x0000000404027c10 */ /* 0x000fc8000ff1e0ff */
[----:B------:R-:W-:Y:S01]  /*0380*/  IADD3.X R3, RZ, UR5, RZ, P0, !PT ;  /* 0x00000005ff037c10 */ /* 0x000fe200087fe4ff */
[----:B------:R-:W-:Y:S02]  /*0390*/  ULDC.64 UR4, c[0x0][0x278] ;  /* 0x00009e0000047ab9 */ /* 0x000fe40000000a00 */
[----:B------:R-:W-:Y:S02]  /*03a0*/  IADD3 R4, P0, R4, UR4, RZ ;  /* 0x0000000404047c10 */ /* 0x000fe4000ff1e0ff */
[----:B------:R-:W2:Y:S02]  /*03b0*/  LDG.E.128 R8, desc[UR6][R2.64] ;  /* 0x0000000602087981 */ /* 0x000ea4000c1e1d00 */
[----:B------:R-:W-:Y:S01]  /*03c0*/  IADD3.X R5, RZ, UR5, RZ, P0, !PT ;  /* 0x00000005ff057c10 */ /* 0x000fe200087fe4ff */
[----:B------:R-:W-:Y:S01]  /*03d0*/  ULDC.64 UR4, c[0x0][0x270] ;  /* 0x00009c0000047ab9 */ /* 0x000fe20000000a00 */
[----:B------:R-:W3:Y:S04]  /*03e0*/  LDG.E.128 R16, desc[UR6][R2.64+0x800] ;  /* 0x0008000602107981 */ /* 0x000ee8000c1e1d00 */
[----:B------:R0:W4:Y:S04]  /*03f0*/  LDG.E.128 R24, desc[UR6][R2.64+0x1000] ;  /* 0x0010000602187981 */ /* 0x000128000c1e1d00 */
[----:B------:R-:W5:Y:S04]  /*0400*/  LDG.E.128 R12, desc[UR6][R4.64] ;  /* 0x00000006040c7981 */ /* 0x000f68000c1e1d00 */
[----:B------:R-:W5:Y:S04]  /*0410*/  LDG.E.128 R20, desc[UR6][R4.64+0x800] ;  /* 0x0008000604147981 */ /* 0x000f68000c1e1d00 */
[----:B------:R1:W5:Y:S01]  /*0420*/  LDG.E.128 R28, desc[UR6][R4.64+0x1000] ;  /* 0x00100006041c7981 */ /* 0x000362000c1e1d00 */
[----:B------:R-:W-:Y:S01]  /*0430*/  ISETP.NE.U32.AND P0, PT, RZ, UR4, PT ;  /* 0x00000004ff007c0c */ /* 0x000fe2000bf05070 */
[----:B------:R-:W-:Y:S01]  /*0440*/  HFMA2.MMA R112, -RZ, RZ, 0, 0 ;  /* 0x00000000ff707435 */ /* 0x000fe200000001ff */
[----:B------:R-:W-:Y:S01]  /*0450*/  IMAD.MOV.U32 R172, RZ, RZ, 0x1 ;  /* 0x00000001ffac7424 */ /* 0x000fe200078e00ff */
[----:B0-----:R-:W-:-:S02]  /*0460*/  CS2R R2, SRZ ;  /* 0x0000000000027805 */ /* 0x001fc4000001ff00 */
[----:B------:R-:W-:Y:S02]  /*0470*/  ISETP.NE.AND.EX P0, PT, RZ, UR5, PT, P0 ;  /* 0x00000005ff007c0c */ /* 0x000fe4000bf05300 */
[----:B------:R-:W-:Y:S02]  /*0480*/  CS2R R6, SRZ ;  /* 0x0000000000067805 */ /* 0x000fe4000001ff00 */
[----:B------:R-:W-:Y:S02]  /*0490*/  CS2R R96, SRZ ;  /* 0x0000000000607805 */ /* 0x000fe4000001ff00 */
[----:B------:R-:W-:Y:S02]  /*04a0*/  CS2R R32, SRZ ;  /* 0x0000000000207805 */ /* 0x000fe4000001ff00 */
[----:B------:R-:W-:Y:S02]  /*04b0*/  CS2R R34, SRZ ;  /* 0x0000000000227805 */ /* 0x000fe4000001ff00 */
[----:B-1----:R-:W-:-:S02]  /*04c0*/  CS2R R4, SRZ ;  /* 0x0000000000047805 */ /* 0x002fc4000001ff00 */
        /* <DEDUP_REMOVED lines=17> */
[----:B------:R-:W-:-:S02]  /*05e0*/  MOV R138, RZ ;  /* 0x000000ff008a7202 */ /* 0x000fc40000000f00 */
[----:B--2---:R-:W-:Y:S01]  /*05f0*/  PRMT R140, R9, 0x7632, R140 ;  /* 0x00007632098c7816 */ /* 0x004fe2000000008c */
[C---:B------:R-:W-:Y:S01]  /*0600*/  IMAD.U32 R113, R8.reuse, 0x10000, RZ ;  /* 0x0001000008717824 */ /* 0x040fe200078e00ff */
[----:B------:R-:W-:Y:S02]  /*0610*/  PRMT R139, R8, 0x7632, R139 ;  /* 0x00007632088b7816 */ /* 0x000fe4000000008b */
        /* <DEDUP_REMOVED lines=8> */
[----:B-----5:R-:W-:Y:S01]  /*06a0*/  PRMT R160, R13, 0x7632, R160 ;  /* 0x000076320da07816 */ /* 0x020fe200000000a0 */
[----:B------:R-:W-:Y:S01]  /*06b0*/  IMAD.U32 R125, R12, 0x10000, RZ ;  /* 0x000100000c7d7824 */ /* 0x000fe200078e00ff */
[----:B------:R-:W-:Y:S01]  /*06c0*/  PRMT R143, R16, 0x7632, R143 ;  /* 0x00007632108f7816 */ /* 0x000fe2000000008f */
        /* <DEDUP_REMOVED lines=16> */
[----:B------:R-:W-:Y:S02]  /*07d0*/  PRMT R163, R20, 0x7632, R163 ;  /* 0x0000763214a37816 */ /* 0x000fe400000000a3 */
[----:B------:R-:W-:-:S02]  /*07e0*/  PRMT R165, R22, 0x7632, R165 ;  /* 0x0000763216a57816 */ /* 0x000fc400000000a5 */
[----:B------:R-:W-:Y:S02]  /*07f0*/  PRMT R166, R23, 0x7632, R166 ;  /* 0x0000763217a67816 */ /* 0x000fe400000000a6 */
[----:B------:R-:W-:Y:S02]  /*0800*/  PRMT R167, R28, 0x7632, R167 ;  /* 0x000076321ca77816 */ /* 0x000fe400000000a7 */
[----:B------:R-:W-:Y:S02]  /*0810*/  PRMT R169, R30, 0x7632, R169 ;  /* 0x000076321ea97816 */ /* 0x000fe400000000a9 */
[----:B------:R-:W-:Y:S02]  /*0820*/  PRMT R170, R31, 0x7632, R170 ;  /* 0x000076321faa7816 */ /* 0x000fe400000000aa */
[----:B------:R-:W-:Y:S02]  /*0830*/  SHF.L.U32 R114, R9, 0x10, RZ ;  /* 0x0000001009727819 */ /* 0x000fe400000006ff */
[----:B------:R-:W-:-:S02]  /*0840*/  CS2R R8, SRZ ;  /* 0x0000000000087805 */ /* 0x000fc4000001ff00 */
[----:B------:R-:W-:Y:S02]  /*0850*/  SHF.L.U32 R115, R10, 0x10, RZ ;  /* 0x000000100a737819 */ /* 0x000fe400000006ff */
[----:B------:R-:W-:Y:S02]  /*0860*/  SHF.L.U32 R116, R11, 0x10, RZ ;  /* 0x000000100b747819 */ /* 0x000fe400000006ff */
[----:B------:R-:W-:Y:S02]  /*0870*/  CS2R R10, SRZ ;  /* 0x00000000000a7805 */ /* 0x000fe4000001ff00 */
[----:B------:R-:W-:Y:S02]  /*0880*/  SHF.L.U32 R118, R17, 0x10, RZ ;  /* 0x0000001011767819 */ /* 0x000fe400000006ff */
[----:B------:R-:W-:Y:S02]  /*0890*/  CS2R R16, SRZ ;  /* 0x0000000000107805 */ /* 0x000fe4000001ff00 */
[----:B------:R-:W-:-:S02]  /*08a0*/  SHF.L.U32 R119, R18, 0x10, RZ ;  /* 0x0000001012777819 */ /* 0x000fc400000006ff */
[----:B------:R-:W-:Y:S02]  /*08b0*/  SHF.L.U32 R120, R19, 0x10, RZ ;  /* 0x0000001013787819 */ /* 0x000fe400000006ff */
[----:B------:R-:W-:Y:S02]  /*08c0*/  CS2R R18, SRZ ;  /* 0x0000000000127805 */ /* 0x000fe4000001ff00 */
[----:B------:R-:W-:Y:S02]  /*08d0*/  SHF.L.U32 R122, R25, 0x10, RZ ;  /* 0x00000010197a7819 */ /* 0x000fe400000006ff */
[----:B------:R-:W-:Y:S02]  /*08e0*/  CS2R R24, SRZ ;  /* 0x0000000000187805 */ /* 0x000fe4000001ff00 */
[----:B------:R-:W-:Y:S02]  /*08f0*/  SHF.L.U32 R123, R26, 0x10, RZ ;  /* 0x000000101a7b7819 */ /* 0x000fe400000006ff */
[----:B------:R-:W-:-:S02]  /*0900*/  SHF.L.U32 R124, R27, 0x10, RZ ;  /* 0x000000101b7c7819 */ /* 0x000fc400000006ff */
[----:B------:R-:W-:Y:S02]  /*0910*/  CS2R R26, SRZ ;  /* 0x00000000001a7805 */ /* 0x000fe4000001ff00 */
[----:B------:R-:W-:Y:S02]  /*0920*/  SHF.L.U32 R126, R13, 0x10, RZ ;  /* 0x000000100d7e7819 */ /* 0x000fe400000006ff */
[----:B------:R-:W-:Y:S02]  /*0930*/  CS2R R12, SRZ ;  /* 0x00000000000c7805 */ /* 0x000fe4000001ff00 */
[----:B------:R-:W-:Y:S02]  /*0940*/  SHF.L.U32 R127, R14, 0x10, RZ ;  /* 0x000000100e7f7819 */ /* 0x000fe400000006ff */
[----:B------:R-:W-:Y:S02]  /*0950*/  SHF.L.U32 R128, R15, 0x10, RZ ;  /* 0x000000100f807819 */ /* 0x000fe400000006ff */
[----:B------:R-:W-:-:S02]  /*0960*/  CS2R R14, SRZ ;  /* 0x00000000000e7805 */ /* 0x000fc4000001ff00 */
[----:B------:R-:W-:Y:S02]  /*0970*/  SHF.L.U32 R130, R21, 0x10, RZ ;  /* 0x0000001015827819 */ /* 0x000fe400000006ff */
[----:B------:R-:W-:Y:S02]  /*0980*/  CS2R R20, SRZ ;  /* 0x0000000000147805 */ /* 0x000fe4000001ff00 */
[----:B------:R-:W-:Y:S02]  /*0990*/  SHF.L.U32 R131, R22, 0x10, RZ ;  /* 0x0000001016837819 */ /* 0x000fe400000006ff */
[----:B------:R-:W-:Y:S02]  /*09a0*/  SHF.L.U32 R132, R23, 0x10, RZ ;  /* 0x0000001017847819 */ /* 0x000fe400000006ff */
[----:B------:R-:W-:Y:S02]  /*09b0*/  CS2R R22, SRZ ;  /* 0x0000000000167805 */ /* 0x000fe4000001ff00 */
        /* <DEDUP_REMOVED lines=22> */
[----:B------:R-:W-:-:S07]  /*0b20*/  SHF.L.U32 R170, R170, 0x10, RZ ;  /* 0x00000010aaaa7819 */ /* 0x000fce00000006ff */
.L_x_284:
[----:B------:R-:W0:Y:S01]  /*0b30*/  @P0 LDC.64 R72, c[0x0][0x270] ;  /* 0x00009c00ff480b82 */ /* 0x000e220000000a00 */
        /* <DEDUP_REMOVED lines=9> */
[----:B0-----:R-:W-:-:S07]  /*0bd0*/  @P0 LEA R90, P1, R137, R72, 0x1 ;  /* 0x00000048895a0211 */ /* 0x001fce00078208ff */
[----:B------:R-:W0:Y:S01]  /*0be0*/  LDC.64 R144, c[0x0][0x258] ;  /* 0x00009600ff907b82 */ /* 0x000e220000000a00 */
[----:B------:R-:W-:Y:S02]  /*0bf0*/  IADD3 R173, R175, 0x80, RZ ;  /* 0x00000080afad7810 */ /* 0x000fe40007ffe0ff */
[----:B------:R-:W-:Y:S01]  /*0c00*/  @P0 LEA.HI.X R91, R137, R73, R76, 0x1, P1 ;  /* 0x00000049895b0211 */ /* 0x000fe200008f0c4c */
[----:B-1----:R-:W-:-:S04]  /*0c10*/  IMAD.WIDE.U32 R72, R175, 0x10, R88 ;  /* 0x00000010af487825 */ /* 0x002fc800078e0058 */
[----:B--2---:R-:W-:Y:S01]  /*0c20*/  IMAD.WIDE.U32 R76, R175, 0x10, R92 ;  /* 0x00000010af4c7825 */ /* 0x004fe200078e005c */
[----:B------:R-:W2:Y:S03]  /*0c30*/  @P0 LDG.E.U16 R174, desc[UR6][R90.64] ;  /* 0x000000065aae0981 */ /* 0x000ea6000c1e1500 */
[----:B------:R-:W-:Y:S01]  /*0c40*/  IMAD.WIDE.U32 R80, R173, 0x10, R88 ;  /* 0x00000010ad507825 */ /* 0x000fe200078e0058 */
[----:B------:R-:W4:Y:S03]  /*0c50*/  LDG.E.128 R72, desc[UR6][R72.64] ;  /* 0x0000000648487981 */ /* 0x000f26000c1e1d00 */
[----:B------:R-:W-:Y:S01]  /*0c60*/  VIADD R171, R175, 0x100 ;  /* 0x00000100afab7836 */ /* 0x000fe20000000000 */
[----:B------:R-:W4:Y:S01]  /*0c70*/  LDG.E.128 R76, desc[UR6][R76.64] ;  /* 0x000000064c4c7981 */ /* 0x000f22000c1e1d00 */
[----:B---3--:R-:W-:-:S03]  /*0c80*/  IMAD.WIDE R146, R137, 0x4, R146 ;  /* 0x0000000489927825 */ /* 0x008fc600078e0292 */
[----:B------:R-:W3:Y:S01]  /*0c90*/  LDG.E.128 R80, desc[UR6][R80.64] ;  /* 0x0000000650507981 */ /* 0x000ee2000c1e1d00 */
[----:B------:R-:W-:-:S03]  /*0ca0*/  IMAD.WIDE.U32 R84, R173, 0x10, R92 ;  /* 0x00000010ad547825 */ /* 0x000fc600078e005c */
[----:B------:R1:W3:Y:S01]  /*0cb0*/  LDG.E R187, desc[UR6][R146.64] ;  /* 0x0000000692bb7981 */ /* 0x0002e2000c1e1900 */
[----:B------:R-:W-:-:S03]  /*0cc0*/  IMAD.WIDE.U32 R88, R171, 0x10, R88 ;  /* 0x00000010ab587825 */ /* 0x000fc600078e0058 */
[----:B------:R-:W3:Y:S01]  /*0cd0*/  LDG.E.128 R84, desc[UR6][R84.64] ;  /* 0x0000000654547981 */ /* 0x000ee2000c1e1d00 */
[----:B0-----:R-:W-:-:S03]  /*0ce0*/  IMAD.WIDE R152, R137, 0x4, R144 ;  /* 0x0000000489987825 */ /* 0x001fc600078e0290 */
[----:B------:R-:W3:Y:S01]  /*0cf0*/  LDG.E.128 R88, desc[UR6][R88.64] ;  /* 0x0000000658587981 */ /* 0x000ee2000c1e1d00 */
[----:B------:R-:W-:-:S03]  /*0d00*/  IMAD.WIDE.U32 R92, R171, 0x10, R92 ;  /* 0x00000010ab5c7825 */ /* 0x000fc600078e005c */
[----:B------:R0:W3:Y:S04]  /*0d10*/  LDG.E R152, desc[UR6][R152.64] ;  /* 0x0000000698987981 */ /* 0x0000e8000c1e1900 */
[----:B------:R-:W3:Y:S01]  /*0d20*/  LDG.E.128 R92, desc[UR6][R92.64] ;  /* 0x000000065c5c7981 */ /* 0x000ee2000c1e1d00 */
[----:B------:R-:W-:-:S04]  /*0d30*/  ISETP.NE.U32.AND P1, PT, RZ, UR10, PT ;  /* 0x0000000aff007c0c */ /* 0x000fc8000bf25070 */
[----:B------:R-:W-:-:S13]  /*0d40*/  ISETP.NE.AND.EX P1, PT, RZ, UR11, PT, P1 ;  /* 0x0000000bff007c0c */ /* 0x000fda000bf25310 */
[----:B------:R-:W0:Y:S08]  /*0d50*/  @P1 LDC.64 R144, c[0x0][0x2c8] ;  /* 0x0000b200ff901b82 */ /* 0x000e300000000a00 */
[----:B------:R-:W0:Y:S08]  /*0d60*/  @P1 LDC.64 R148, c[0x0][0x2c8] ;  /* 0x0000b200ff941b82 */ /* 0x000e300000000a00 */
[----:B-1----:R-:W1:Y:S01]  /*0d70*/  @P1 LDC.64 R146, c[0x0][0x2c8] ;  /* 0x0000b200ff921b82 */ /* 0x002e620000000a00 */
[----:B------:R-:W-:-:S02]  /*0d80*/  ISETP.NE.AND P4, PT, RZ, UR8, PT ;  /* 0x00000008ff007c0c */ /* 0x000fc4000bf85270 */
[----:B0-----:R-:W-:Y:S01]  /*0d90*/  MOV R153, 0x3f800000 ;  /* 0x3f80000000997802 */ /* 0x001fe20000000f00 */
[----:B------:R-:W-:Y:S01]  /*0da0*/  @P1 IMAD.WIDE.U32 R144, R175, 0x10, R144 ;  /* 0x00000010af901825 */ /* 0x000fe200078e0090 */
[----:B------:R-:W-:-:S04]  /*0db0*/  LOP3.LUT P3, RZ, R172, 0xff, RZ, 0xc0, !PT ;  /* 0x000000ffacff7812 */ /* 0x000fc8000786c0ff */
[----:B------:R0:W5:Y:S01]  /*0dc0*/  @P1 LDG.E.128 R56, desc[UR6][R144.64] ;  /* 0x0000000690381981 */ /* 0x000162000c1e1d00 */
[----:B------:R-:W-:-:S05]  /*0dd0*/  @P1 IMAD.WIDE.U32 R148, R173, 0x10, R148 ;  /* 0x00000010ad941825 */ /* 0x000fca00078e0094 */
[----:B------:R-:W5:Y:S01]  /*0de0*/  @P1 LDG.E.128 R60, desc[UR6][R148.64] ;  /* 0x00000006943c1981 */ /* 0x000f62000c1e1d00 */
[----:B-1----:R-:W-:-:S05]  /*0df0*/  @P1 IMAD.WIDE.U32 R146, R171, 0x10, R146 ;  /* 0x00000010ab921825 */ /* 0x002fca00078e0092 */
[----:B------:R1:W5:Y:S01]  /*0e00*/  @P1 LDG.E.128 R64, desc[UR6][R146.64] ;  /* 0x0000000692401981 */ /* 0x000362000c1e1d00 */
[----:B------:R-:W-:Y:S01]  /*0e10*/  UMOV UR4, 0xffffffff ;  /* 0xffffffff00047882 */ /* 0x000fe20000000000 */
[----:B------:R-:W-:Y:S02]  /*0e20*/  LOP3.LUT P2, RZ, R0, 0x1f, RZ, 0xc0, !PT ;  /* 0x0000001f00ff7812 */ /* 0x000fe4000784c0ff */
[----:B--2---:R-:W-:Y:S02]  /*0e30*/  @P0 SHF.L.U32 R153, R174, 0x10, RZ ;  /* 0x00000010ae990819 */ /* 0x004fe400000006ff */
[----:B----4-:R-:W-:Y:S02]  /*0e40*/  PRMT R177, R73, 0x7632, R177 ;  /* 0x0000763249b17816 */ /* 0x010fe400000000b1 */
[C---:B------:R-:W-:Y:S02]  /*0e50*/  PRMT R172, R72.reuse, 0x7632, R172 ;  /* 0x0000763248ac7816 */ /* 0x040fe400000000ac */
[----:B------:R-:W-:Y:S01]  /*0e60*/  SHF.L.U32 R174, R72, 0x10, RZ ;  /* 0x0000001048ae7819 */ /* 0x000fe200000006ff */
[C---:B------:R-:W-:Y:S01]  /*0e70*/  IMAD.U32 R185, R77.reuse, 0x10000, RZ ;  /* 0x000100004db97824 */ /* 0x040fe200078e00ff */
[----:B------:R-:W-:-:S02]  /*0e80*/  PRMT R180, R77, 0x7632, R180 ;  /* 0x000076324db47816 */ /* 0x000fc400000000b4 */
[C---:B0-----:R-:W-:Y:S02]  /*0e90*/  PRMT R144, R79.reuse, 0x7632, R144 ;  /* 0x000076324f907816 */ /* 0x041fe40000000090 */
[----:B------:R-:W-:Y:S02]  /*0ea0*/  SHF.L.U32 R183, R79, 0x10, RZ ;  /* 0x000000104fb77819 */ /* 0x000fe400000006ff */
[----:B---3--:R-:W-:Y:S02]  /*0eb0*/  FSEL R196, R187, RZ, !P4 ;  /* 0x000000ffbbc47208 */ /* 0x008fe40006000000 */
[C---:B------:R-:W-:Y:S01]  /*0ec0*/  PRMT R77, R80.reuse, 0x7632, R77 ;  /* 0x00007632504d7816 */ /* 0x040fe2000000004d */
[----:B------:R-:W-:Y:S01]  /*0ed0*/  IMAD.U32 R177, R177, 0x10000, RZ ;  /* 0x00010000b1b17824 */ /* 0x000fe200078e00ff */
[----:B------:R-:W-:Y:S02]  /*0ee0*/  SHF.L.U32 R80, R80, 0x10, RZ ;  /* 0x0000001050507819 */ /* 0x000fe400000006ff */
[C---:B------:R-:W-:Y:S01]  /*0ef0*/  PRMT R79, R81.reuse, 0x7632, R79 ;  /* 0x00007632514f7816 */ /* 0x040fe2000000004f */
[----:B-1----:R-:W-:Y:S01]  /*0f00*/  IMAD.U32 R147, R81, 0x10000, RZ ;  /* 0x0001000051937824 */ /* 0x002fe200078e00ff */
[----:B------:R-:W-:-:S02]  /*0f10*/  PRMT R149, R75, 0x7632, R149 ;  /* 0x000076324b957816 */ /* 0x000fc40000000095 */
[C---:B------:R-:W-:Y:S02]  /*0f20*/  PRMT R176, R76.reuse, 0x7632, R176 ;  /* 0x000076324cb07816 */ /* 0x040fe400000000b0 */
[----:B------:R-:W-:Y:S01]  /*0f30*/  SHF.L.U32 R178, R76, 0x10, RZ ;  /* 0x000000104cb27819 */ /* 0x000fe200000006ff */
[----:B------:R-:W-:Y:S01]  /*0f40*/  IMAD.U32 R73, R73, 0x10000, RZ ;  /* 0x0001000049497824 */ /* 0x000fe200078e00ff */
[----:B------:R-:W-:Y:S01]  /*0f50*/  PRMT R179, R74, 0x7632, R179 ;  /* 0x000076324ab37816 */ /* 0x000fe200000000b3 */
[----:B------:R-:W-:Y:S01]  /*0f60*/  FADD.FTZ R81, -R196, R174 ;  /* 0x000000aec4517221 */ /* 0x000fe20000010100 */
[----:B------:R-:W-:Y:S02]  /*0f70*/  SHF.L.U32 R181, R74, 0x10, RZ ;  /* 0x000000104ab57819 */ /* 0x000fe400000006ff */
[----:B------:R-:W-:Y:S02]  /*0f80*/  SHF.L.U32 R75, R75, 0x10, RZ ;  /* 0x000000104b4b7819 */ /* 0x000fe400000006ff */
[----:B------:R-:W-:-:S02]  /*0f90*/  PRMT R146, R78, 0x7632, R146 ;  /* 0x000076324e927816 */ /* 0x000fc40000000092 */
[----:B------:R-:W-:Y:S02]  /*0fa0*/  SHF.L.U32 R148, R78, 0x10, RZ ;  /* 0x000000104e947819 */ /* 0x000fe400000006ff */
[----:B------:R-:W-:Y:S01]  /*0fb0*/  SHF.L.U32 R172, R172, 0x10, RZ ;  /* 0x00000010acac7819 */ /* 0x000fe200000006ff */
[----:B------:R-:W-:Y:S01]  /*0fc0*/  IMAD.U32 R192, R89, 0x10000, RZ ;  /* 0x0001000059c07824 */ /* 0x000fe200078e00ff */
[C---:B------:R-:W-:Y:S02]  /*0fd0*/  PRMT R78, R84.reuse, 0x7632, R78 ;  /* 0x00007632544e7816 */ /* 0x040fe4000000004e */
[----:B------:R-:W-:Y:S02]  /*0fe0*/  SHF.L.U32 R186, R84, 0x10, RZ ;  /* 0x0000001054ba7819 */ /* 0x000fe400000006ff */
[C---:B------:R-:W-:Y:S02]  /*0ff0*/  PRMT R74, R86.reuse, 0x7632, R74 ;  /* 0x00007632564a7816 */ /* 0x040fe4000000004a */
[----:B------:R-:W-:-:S02]  /*1000*/  SHF.L.U32 R190, R86, 0x10, RZ ;  /* 0x0000001056be7819 */ /* 0x000fc400000006ff */
[C---:B------:R-:W-:Y:S02]  /*1010*/  PRMT R194, R90.reuse, 0x7632, R194 ;  /* 0x000076325ac27816 */ /* 0x040fe400000000c2 */
[----:B------:R-:W-:Y:S01]  /*1020*/  SHF.L.U32 R197, R90, 0x10, RZ ;  /* 0x000000105ac57819 */ /* 0x000fe200000006ff */
[----:B------:R-:W-:Y:S01]  /*1030*/  FADD.FTZ R199, -R196, R80 ;  /* 0x00000050c4c77221 */ /* 0x000fe20000010100 */
[----:B------:R-:W-:Y:S01]  /*1040*/  PRMT R84, R88, 0x7632, R84 ;  /* 0x0000763258547816 */ /* 0x000fe20000000054 */
[----:B------:R-:W-:Y:S01]  /*1050*/  IMAD.U32 R79, R79, 0x10000, RZ ;  /* 0x000100004f4f7824 */ /* 0x000fe200078e00ff */
[----:B------:R-:W-:Y:S01]  /*1060*/  PRMT R86, R89, 0x7632, R86 ;  /* 0x0000763259567816 */ /* 0x000fe20000000056 */
[----:B------:R-:W-:Y:S01]  /*1070*/  FADD.FTZ R89, -R196, R177 ;  /* 0x000000b1c4597221 */ /* 0x000fe20000010100 */
[----:B------:R-:W-:Y:S01]  /*1080*/  PRMT R90, R91, 0x7632, R90 ;  /* 0x000076325b5a7816 */ /* 0x000fe2000000005a */
[----:B------:R-:W-:Y:S01]  /*1090*/  FMUL.FTZ R80, R113, R178 ;  /* 0x000000b271507220 */ /* 0x000fe20000410000 */
[----:B------:R-:W-:-:S02]  /*10a0*/  SHF.L.U32 R88, R88, 0x10, RZ ;  /* 0x0000001058587819 */ /* 0x000fc400000006ff */
[----:B------:R-:W-:Y:S01]  /*10b0*/  SHF.L.U32 R176, R176, 0x10, RZ ;  /* 0x00000010b0b07819 */ /* 0x000fe200000006ff */
[----:B------:R-:W-:Y:S01]  /*10c0*/  IMAD.U32 R193, R85, 0x10000, RZ ;  /* 0x0001000055c17824 */ /* 0x000fe200078e00ff */
[----:B------:R-:W-:Y:S01]  /*10d0*/  PRMT R182, R82, 0x7632, R182 ;  /* 0x0000763252b67816 */ /* 0x000fe200000000b6 */
[----:B------:R-:W-:Y:S01]  /*10e0*/  FADD.FTZ R189, -R196, R75 ;  /* 0x0000004bc4bd7221 */ /* 0x000fe20000010100 */
[C---:B------:R-:W-:Y:S01]  /*10f0*/  PRMT R184, R83.reuse, 0x7632, R184 ;  /* 0x0000763253b87816 */ /* 0x040fe200000000b8 */
[----:B------:R-:W-:Y:S01]  /*1100*/  FMUL.FTZ R81, R152, R81 ;  /* 0x0000005198517220 */ /* 0x000fe20000410000 */
[----:B------:R-:W-:Y:S01]  /*1110*/  SHF.L.U32 R188, R83, 0x10, RZ ;  /* 0x0000001053bc7819 */ /* 0x000fe200000006ff */
[C---:B------:R-:W-:Y:S01]  /*1120*/  FADD.FTZ R83, -R196.reuse, R73 ;  /* 0x00000049c4537221 */ /* 0x040fe20000010100 */
[C---:B------:R-:W-:Y:S02]  /*1130*/  PRMT R72, R87.reuse, 0x7632, R72 ;  /* 0x0000763257487816 */ /* 0x040fe40000000048 */
[----:B------:R-:W-:Y:S01]  /*1140*/  SHF.L.U32 R145, R87, 0x10, RZ ;  /* 0x0000001057917819 */ /* 0x000fe200000006ff */
[----:B------:R-:W-:Y:S01]  /*1150*/  FADD.FTZ R87, -R196, R172 ;  /* 0x000000acc4577221 */ /* 0x000fe20000010100 */
[----:B------:R-:W-:-:S02]  /*1160*/  SHF.L.U32 R82, R82, 0x10, RZ ;  /* 0x0000001052527819 */ /* 0x000fc400000006ff */
[----:B------:R-:W-:Y:S01]  /*1170*/  PRMT R76, R85, 0x7632, R76 ;  /* 0x00007632554c7816 */ /* 0x000fe2000000004c */
[C---:B------:R-:W-:Y:S01]  /*1180*/  FADD.FTZ R85, -R196.reuse, R181 ;  /* 0x000000b5c4557221 */ /* 0x040fe20000010100 */
[----:B------:R-:W-:Y:S01]  /*1190*/  SHF.L.U32 R91, R91, 0x10, RZ ;  /* 0x000000105b5b7819 */ /* 0x000fe200000006ff */
[----:B------:R-:W-:Y:S01]  /*11a0*/  FADD.FTZ R181, -R196, R79 ;  /* 0x0000004fc4b57221 */ /* 0x000fe20000010100 */
[----:B------:R-:W-:Y:S02]  /*11b0*/  SHF.L.U32 R179, R179, 0x10, RZ ;  /* 0x00000010b3b37819 */ /* 0x000fe400000006ff */
[----:B------:R-:W-:Y:S02]  /*11c0*/  SHF.L.U32 R75, R194, 0x10, RZ ;  /* 0x00000010c24b7819 */ /* 0x000fe400000006ff */
[----:B------:R-:W-:Y:S01]  /*11d0*/  SHF.L.U32 R73, R90, 0x10, RZ ;  /* 0x000000105a497819 */ /* 0x000fe200000006ff */
[----:B------:R-:W-:Y:S01]  /*11e0*/  FMUL.FTZ R90, R152, R89 ;  /* 0x00000059985a7220 */ /* 0x000fe20000410000 */
[----:B------:R-:W-:Y:S01]  /*11f0*/  PRMT R174, R92, 0x7632, R174 ;  /* 0x000076325cae7816 */ /* 0x000fe200000000ae */
[----:B------:R-:W-:Y:S01]  /*1200*/  FADD.FTZ R207, -R196, R88 ;  /* 0x00000058c4cf7221 */ /* 0x000fe20000010100 */
[----:B------:R-:W-:Y:S01]  /*1210*/  SHF.L.U32 R194, R92, 0x10, RZ ;  /* 0x000000105cc27819 */ /* 0x000fe200000006ff */
[----:B------:R-:W-:Y:S01]  /*1220*/  FMUL.FTZ R89, R139, R176 ;  /* 0x000000b08b597220 */ /* 0x000fe20000410000 */
[C---:B------:R-:W-:Y:S01]  /*1230*/  PRMT R202, R95.reuse, 0x7632, R202 ;  /* 0x000076325fca7816 */ /* 0x040fe200000000ca */
[----:B------:R-:W-:Y:S01]  /*1240*/  FADD.FTZ R92, RZ, R80 ;  /* 0x00000050ff5c7221 */ /* 0x000fe20000010000 */
[----:B------:R-:W-:Y:S01]  /*1250*/  SHF.L.U32 R79, R95, 0x10, RZ ;  /* 0x000000105f4f7819 */ /* 0x000fe200000006ff */
[----:B------:R-:W-:Y:S01]  /*1260*/  FADD.FTZ R201, -R196, R147 ;  /* 0x00000093c4c97221 */ /* 0x000fe20000010100 */
[----:B------:R-:W-:Y:S01]  /*1270*/  FMUL.FTZ R88, R152, R87 ;  /* 0x0000005798587220 */ /* 0x000fe20000410000 */
[----:B------:R-:W-:Y:S01]  /*1280*/  FFMA.FTZ R95, R81, R80, RZ ;  /* 0x00000050515f7223 */ /* 0x000fe200000100ff */
[----:B------:R-:W-:Y:S01]  /*1290*/  SHF.L.U32 R77, R77, 0x10, RZ ;  /* 0x000000104d4d7819 */ /* 0x000fe200000006ff */
[C---:B------:R-:W-:Y:S01]  /*12a0*/  FADD.FTZ R203, -R196.reuse, R82 ;  /* 0x00000052c4cb7221 */ /* 0x040fe20000010100 */
[C---:B------:R-:W-:Y:S01]  /*12b0*/  FADD.FTZ R147, -R196.reuse, R91 ;  /* 0x0000005bc4937221 */ /* 0x040fe20000010100 */
[----:B------:R-:W-:Y:S01]  /*12c0*/  FADD.FTZ R187, -R196, R179 ;  /* 0x000000b3c4bb7221 */ /* 0x000fe20000010100 */
[----:B------:R-:W-:Y:S01]  /*12d0*/  FMUL.FTZ R82, R152, R83 ;  /* 0x0000005398527220 */ /* 0x000fe20000410000 */
[----:B------:R-:W-:Y:S01]  /*12e0*/  IMAD.U32 R91, R180, 0x10000, RZ ;  /* 0x00010000b45b7824 */ /* 0x000fe200078e00ff */
[----:B------:R-:W-:Y:S01]  /*12f0*/  SHF.L.U32 R149, R149, 0x10, RZ ;  /* 0x0000001095957819 */ /* 0x000fe200000006ff */
[----:B------:R-:W-:-:S02]  /*1300*/  IMAD.U32 R86, R86, 0x10000, RZ ;  /* 0x0001000056567824 */ /* 0x000fc400078e00ff */
[----:B------:R-:W-:Y:S01]  /*1310*/  FMUL.FTZ R83, R114, R185 ;  /* 0x000000b972537220 */ /* 0x000fe20000410000 */
[----:B------:R-:W-:Y:S01]  /*1320*/  FADD.FTZ R92, R92, R89 ;  /* 0x000000595c5c7221 */ /* 0x000fe20000010000 */
[----:B------:R-:W-:Y:S01]  /*1330*/  SHF.L.U32 R84, R84, 0x10, RZ ;  /* 0x0000001054547819 */ /* 0x000fe200000006ff */
[----:B------:R-:W-:Y:S01]  /*1340*/  FFMA.FTZ R95, R88, R89, R95 ;  /* 0x00000059585f7223 */ /* 0x000fe2000001005f */
[----:B------:R-:W-:Y:S01]  /*1350*/  SHF.L.U32 R179, R182, 0x10, RZ ;  /* 0x00000010b6b37819 */ /* 0x000fe200000006ff */
[----:B------:R-:W-:Y:S01]  /*1360*/  FADD.FTZ R195, -R196, R77 ;  /* 0x0000004dc4c37221 */ /* 0x000fe20000010100 */
[----:B------:R-:W-:Y:S01]  /*1370*/  FADD.FTZ R106, R91, R106 ;  /* 0x0000006a5b6a7221 */ /* 0x000fe20000010000 */
[----:B------:R-:W-:Y:S01]  /*1380*/  FMUL.FTZ R182, R152, R187 ;  /* 0x000000bb98b67220 */ /* 0x000fe20000410000 */
[-C--:B------:R-:W-:Y:S01]  /*1390*/  FFMA.FTZ R107, R90, R91.reuse, R107 ;  /* 0x0000005b5a6b7223 */ /* 0x080fe2000001006b */
[----:B------:R-:W-:Y:S01]  /*13a0*/  FADD.FTZ R77, -R196, R86 ;  /* 0x00000056c44d7221 */ /* 0x000fe20000010100 */
[----:B------:R-:W-:Y:S01]  /*13b0*/  FMUL.FTZ R91, R140, R91 ;  /* 0x0000005b8c5b7220 */ /* 0x000fe20000410000 */
[----:B------:R-:W-:Y:S01]  /*13c0*/  FMUL.FTZ R187, R152, R199 ;  /* 0x000000c798bb7220 */ /* 0x000fe20000410000 */
[----:B------:R-:W-:Y:S01]  /*13d0*/  FADD.FTZ R92, R92, R83 ;  /* 0x000000535c5c7221 */ /* 0x000fe20000010000 */
[----:B------:R-:W-:Y:S01]  /*13e0*/  FADD.FTZ R191, -R196, R149 ;  /* 0x00000095c4bf7221 */ /* 0x000fe20000010100 */
[----:B------:R-:W-:Y:S01]  /*13f0*/  SHF.L.U32 R146, R146, 0x10, RZ ;  /* 0x0000001092927819 */ /* 0x000fe200000006ff */
[----:B------:R-:W-:Y:S01]  /*1400*/  FMUL.FTZ R86, R152, R189 ;  /* 0x000000bd98567220 */ /* 0x000fe20000410000 */
[----:B------:R-:W-:Y:S01]  /*1410*/  FFMA.FTZ R199, R82, R83, R95 ;  /* 0x0000005352c77223 */ /* 0x000fe2000001005f */
[----:B------:R-:W-:Y:S01]  /*1420*/  FADD.FTZ R149, -R196, R84 ;  /* 0x00000054c4957221 */ /* 0x000fe20000010100 */
[----:B------:R-:W-:Y:S01]  /*1430*/  FMUL.FTZ R84, R152, R85 ;  /* 0x0000005598547220 */ /* 0x000fe20000410000 */
[----:B------:R-:W-:Y:S01]  /*1440*/  FMUL.FTZ R85, R115, R148 ;  /* 0x0000009473557220 */ /* 0x000fe20000410000 */
[----:B------:R-:W-:Y:S01]  /*1450*/  FADD.FTZ R92, R92, R91 ;  /* 0x0000005b5c5c7221 */ /* 0x000fe20000010000 */
[----:B------:R-:W-:Y:S01]  /*1460*/  FADD.FTZ R100, R183, R100 ;  /* 0x00000064b7647221 */ /* 0x000fe20000010000 */
[-C--:B------:R-:W-:Y:S01]  /*1470*/  FFMA.FTZ R101, R86, R183.reuse, R101 ;  /* 0x000000b756657223 */ /* 0x080fe20000010065 */
[----:B------:R-:W-:Y:S01]  /*1480*/  FMUL.FTZ R87, R116, R183 ;  /* 0x000000b774577220 */ /* 0x000fe20000410000 */
[----:B------:R-:W-:Y:S01]  /*1490*/  FFMA.FTZ R199, R90, R91, R199 ;  /* 0x0000005b5ac77223 */ /* 0x000fe200000100c7 */
[----:B------:R-:W-:Y:S01]  /*14a0*/  FADD.FTZ R102, R146, R102 ;  /* 0x0000006692667221 */ /* 0x000fe20000010000 */
[-C--:B------:R-:W-:Y:S01]  /*14b0*/  FFMA.FTZ R103, R182, R146.reuse, R103 ;  /* 0x00000092b6677223 */ /* 0x080fe20000010067 */
[----:B------:R-:W-:Y:S01]  /*14c0*/  FMUL.FTZ R183, R141, R146 ;  /* 0x000000928db77220 */ /* 0x000fe20000410000 */
[----:B------:R-:W-:Y:S01]  /*14d0*/  SHF.L.U32 R146, R78, 0x10, RZ ;  /* 0x000000104e927819 */ /* 0x000fe200000006ff */
[----:B------:R-:W-:Y:S01]  /*14e0*/  FADD.FTZ R78, R92, R85 ;  /* 0x000000555c4e7221 */ /* 0x000fe20000010000 */
[----:B------:R-:W-:Y:S01]  /*14f0*/  FADD.FTZ R108, R185, R108 ;  /* 0x0000006cb96c7221 */ /* 0x000fe20000010000 */
[----:B------:R-:W-:Y:S01]  /*1500*/  FFMA.FTZ R109, R82, R185, R109 ;  /* 0x000000b9526d7223 */ /* 0x000fe2000001006d */
[----:B------:R-:W-:Y:S01]  /*1510*/  FFMA.FTZ R199, R84, R85, R199 ;  /* 0x0000005554c77223 */ /* 0x000fe200000100c7 */
[----:B------:R-:W-:Y:S01]  /*1520*/  SHF.L.U32 R177, R184, 0x10, RZ ;  /* 0x00000010b8b17819 */ /* 0x000fe200000006ff */
[----:B------:R-:W-:Y:S01]  /*1530*/  FMUL.FTZ R184, R152, R191 ;  /* 0x000000bf98b87220 */ /* 0x000fe20000410000 */
[----:B------:R-:W-:Y:S01]  /*1540*/  SHF.L.U32 R185, R144, 0x10, RZ ;  /* 0x0000001090b97819 */ /* 0x000fe200000006ff */
[----:B------:R-:W-:Y:S01]  /*1550*/  FADD.FTZ R78, R78, R183 ;  /* 0x000000b74e4e7221 */ /* 0x000fe20000010000 */
[----:B------:R-:W-:Y:S01]  /*1560*/  FFMA.FTZ R199, R182, R183, R199 ;  /* 0x000000b7b6c77223 */ /* 0x000fe200000100c7 */
[C---:B------:R-:W-:Y:S01]  /*1570*/  FADD.FTZ R197, -R196.reuse, R197 ;  /* 0x000000c5c4c57221 */ /* 0x040fe20000010100 */
[----:B------:R-:W-:Y:S01]  /*1580*/  FADD.FTZ R205, -R196, R188 ;  /* 0x000000bcc4cd7221 */ /* 0x000fe20000010100 */
[----:B------:R-:W-:Y:S01]  /*1590*/  FADD.FTZ R98, R185, R98 ;  /* 0x00000062b9627221 */ /* 0x000fe20000010000 */
[-C--:B------:R-:W-:Y:S01]  /*15a0*/  FFMA.FTZ R99, R184, R185.reuse, R99 ;  /* 0x000000b9b8637223 */ /* 0x080fe20000010063 */
[C---:B------:R-:W-:Y:S01]  /*15b0*/  FADD.FTZ R209, -R196.reuse, R192 ;  /* 0x000000c0c4d17221 */ /* 0x040fe20000010100 */
[C---:B------:R-:W-:Y:S01]  /*15c0*/  FADD.FTZ R179, -R196.reuse, R179 ;  /* 0x000000b3c4b37221 */ /* 0x040fe20000010100 */
[C---:B------:R-:W-:Y:S01]  /*15d0*/  FADD.FTZ R177, -R196.reuse, R177 ;  /* 0x000000b1c4b17221 */ /* 0x040fe20000010100 */
[C---:B------:R-:W-:Y:S01]  /*15e0*/  FADD.FTZ R75, -R196.reuse, R75 ;  /* 0x0000004bc44b7221 */ /* 0x040fe20000010100 */
[----:B------:R-:W-:Y:S01]  /*15f0*/  FADD.FTZ R73, -R196, R73 ;  /* 0x00000049c4497221 */ /* 0x000fe20000010100 */
[----:B------:R-:W-:Y:S01]  /*1600*/  FMUL.FTZ R185, R142, R185 ;  /* 0x000000b98eb97220 */ /* 0x000fe20000410000 */
[----:B------:R-:W-:Y:S01]  /*1610*/  FADD.FTZ R78, R78, R87 ;  /* 0x000000574e4e7221 */ /* 0x000fe20000010000 */
[C---:B------:R-:W-:Y:S01]  /*1620*/  PRMT R196, R93.reuse, 0x7632, R196 ;  /* 0x000076325dc47816 */ /* 0x040fe200000000c4 */
[----:B------:R-:W-:-:S02]  /*1630*/  IMAD.U32 R211, R93, 0x10000, RZ ;  /* 0x000100005dd37824 */ /* 0x000fc400078e00ff */
[----:B------:R-:W-:Y:S01]  /*1640*/  FFMA.FTZ R199, R86, R87, R199 ;  /* 0x0000005756c77223 */ /* 0x000fe200000100c7 */
[----:B------:R-:W-:Y:S01]  /*1650*/  FMUL.FTZ R93, R152, R207 ;  /* 0x000000cf985d7220 */ /* 0x000fe20000410000 */
[----:B------:R-:W-:Y:S01]  /*1660*/  FADD.FTZ R38, R186, R38 ;  /* 0x00000026ba267221 */ /* 0x000fe20000010000 */
[----:B------:R-:W-:Y:S01]  /*1670*/  FFMA.FTZ R54, R187, R186, R54 ;  /* 0x000000babb367223 */ /* 0x000fe20000010036 */
[----:B------:R-:W-:Y:S01]  /*1680*/  FMUL.FTZ R95, R152, R197 ;  /* 0x000000c5985f7220 */ /* 0x000fe20000410000 */
[----:B------:R-:W-:Y:S01]  /*1690*/  FADD.FTZ R110, R176, R110 ;  /* 0x0000006eb06e7221 */ /* 0x000fe20000010000 */
[----:B------:R-:W-:Y:S01]  /*16a0*/  FFMA.FTZ R111, R88, R176, R111 ;  /* 0x000000b0586f7223 */ /* 0x000fe2000001006f */
[----:B------:R-:W-:Y:S01]  /*16b0*/  FMUL.FTZ R186, R117, R186 ;  /* 0x000000ba75ba7220 */ /* 0x000fe20000410000 */
[----:B------:R-:W-:Y:S01]  /*16c0*/  FADD.FTZ R197, R78, R185 ;  /* 0x000000b94ec57221 */ /* 0x000fe20000010000 */
[----:B------:R-:W-:Y:S01]  /*16d0*/  FFMA.FTZ R176, R184, R185, R199 ;  /* 0x000000b9b8b07223 */ /* 0x000fe200000100c7 */
[----:B------:R-:W-:Y:S01]  /*16e0*/  SHF.L.U32 R172, R74, 0x10, RZ ;  /* 0x000000104aac7819 */ /* 0x000fe200000006ff */
[----:B------:R-:W-:Y:S01]  /*16f0*/  FADD.FTZ R30, R194, R30 ;  /* 0x0000001ec21e7221 */ /* 0x000fe20000010000 */
[-C--:B------:R-:W-:Y:S01]  /*1700*/  FFMA.FTZ R46, R93, R194.reuse, R46 ;  /* 0x000000c25d2e7223 */ /* 0x080fe2000001002e */
[----:B------:R-:W-:Y:S01]  /*1710*/  FMUL.FTZ R144, R121, R194 ;  /* 0x000000c279907220 */ /* 0x000fe20000410000 */
[----:B------:R-:W-:-:S02]  /*1720*/  IMAD.U32 R74, R196, 0x10000, RZ ;  /* 0x00010000c44a7824 */ /* 0x000fc400078e00ff */
[C---:B------:R-:W-:Y:S01]  /*1730*/  FMUL.FTZ R194, R152.reuse, R195 ;  /* 0x000000c398c27220 */ /* 0x040fe20000410000 */
[----:B------:R-:W-:Y:S01]  /*1740*/  FMUL.FTZ R195, R143, R146 ;  /* 0x000000928fc37220 */ /* 0x000fe20000410000 */
[----:B------:R-:W-:Y:S01]  /*1750*/  FMUL.FTZ R196, R152, R181 ;  /* 0x000000b598c47220 */ /* 0x000fe20000410000 */
[----:B------:R-:W-:Y:S01]  /*1760*/  FADD.FTZ R78, R197, R186 ;  /* 0x000000bac54e7221 */ /* 0x000fe20000010000 */
[----:B------:R-:W-:Y:S01]  /*1770*/  FFMA.FTZ R181, R187, R186, R176 ;  /* 0x000000babbb57223 */ /* 0x000fe200000100b0 */
[----:B------:R-:W-:Y:S01]  /*1780*/  PRMT R198, R94, 0x7632, R198 ;  /* 0x000076325ec67816 */ /* 0x000fe200000000c6 */
[----:B------:R-:W-:Y:S01]  /*1790*/  FADD.FTZ R104, R148, R104 ;  /* 0x0000006894687221 */ /* 0x000fe20000010000 */
[----:B------:R-:W-:Y:S01]  /*17a0*/  FFMA.FTZ R105, R84, R148, R105 ;  /* 0x0000009454697223 */ /* 0x000fe20000010069 */
[----:B------:R-:W-:Y:S02]  /*17b0*/  IMAD.U32 R148, R76, 0x10000, RZ ;  /* 0x000100004c947824 */ /* 0x000fe400078e00ff */
[----:B------:R-:W-:Y:S01]  /*17c0*/  FMUL.FTZ R188, R118, R193 ;  /* 0x000000c176bc7220 */ /* 0x000fe20000410000 */
[----:B------:R-:W-:Y:S01]  /*17d0*/  FADD.FTZ R199, R78, R195 ;  /* 0x000000c34ec77221 */ /* 0x000fe20000010000 */
[----:B------:R-:W-:Y:S01]  /*17e0*/  FMUL.FTZ R191, R152, R201 ;  /* 0x000000c998bf7220 */ /* 0x000fe20000410000 */
[----:B------:R-:W-:Y:S01]  /*17f0*/  FFMA.FTZ R78, R194, R195, R181 ;  /* 0x000000c3c24e7223 */ /* 0x000fe200000100b5 */
[----:B------:R-:W-:Y:S01]  /*1800*/  FMUL.FTZ R189, R152, R203 ;  /* 0x000000cb98bd7220 */ /* 0x000fe20000410000 */
[----:B------:R-:W-:Y:S01]  /*1810*/  SHF.L.U32 R76, R198, 0x10, RZ ;  /* 0x00000010c64c7819 */ /* 0x000fe200000006ff */
        /* <DEDUP_REMOVED lines=15> */
[----:B------:R-:W-:Y:S01]  /*1910*/  FMUL.FTZ R199, R151, R172 ;  /* 0x000000ac97c77220 */ /* 0x000fe20000410000 */
        /* <DEDUP_REMOVED lines=10> */
[----:B------:R-:W-:Y:S01]  /*19c0*/  SHF.L.U32 R174, R174, 0x10, RZ ;  /* 0x00000010aeae7819 */ /* 0x000fe200000006ff */
[----:B------:R-:W-:Y:S01]  /*19d0*/  FADD.FTZ R37, R148, R37 ;  /* 0x0000002594257221 */ /* 0x000fe20000010000 */
[----:B------:R-:W-:Y:S01]  /*19e0*/  FFMA.FTZ R53, R196, R148, R53 ;  /* 0x00000094c4357223 */ /* 0x000fe20000010035 */
[----:B------:R-:W-:Y:S01]  /*19f0*/  FADD.FTZ R33, R201, R33 ;  /* 0x00000021c9217221 */ /* 0x000fe20000010000 */
[-C--:B------:R-:W-:Y:S01]  /*1a00*/  FFMA.FTZ R49, R200, R201.reuse, R49 ;  /* 0x000000c9c8317223 */ /* 0x080fe20000010031 */
[----:B------:R-:W-:Y:S01]  /*1a10*/  FMUL.FTZ R201, R154, R201 ;  /* 0x000000c99ac97220 */ /* 0x000fe20000410000 */
[----:B------:R-:W-:Y:S01]  /*1a20*/  FADD.FTZ R148, R179, R192 ;  /* 0x000000c0b3947221 */ /* 0x000fe20000010000 */
[----:B------:R-:W-:Y:S01]  /*1a30*/  FFMA.FTZ R177, R193, R192, R78 ;  /* 0x000000c0c1b17223 */ /* 0x000fe2000001004e */
[----:B------:R-:W-:-:S02]  /*1a40*/  FADD.FTZ R180, R174, R31 ;  /* 0x0000001faeb47221 */ /* 0x000fc40000010000 */
[----:B------:R-:W-:Y:S01]  /*1a50*/  FADD.FTZ R31, R148, R201 ;  /* 0x000000c9941f7221 */ /* 0x000fe20000010000 */
[----:B------:R-:W-:Y:S01]  /*1a60*/  FFMA.FTZ R148, R200, R201, R177 ;  /* 0x000000c9c8947223 */ /* 0x000fe200000100b1 */
[C---:B------:R-:W-:Y:S01]  /*1a70*/  FMUL.FTZ R146, R152.reuse, R149 ;  /* 0x0000009598927220 */ /* 0x040fe20000410000 */
[----:B------:R-:W-:Y:S01]  /*1a80*/  FMUL.FTZ R149, R155, R174 ;  /* 0x000000ae9b957220 */ /* 0x000fe20000410000 */
[----:B------:R-:W-:Y:S01]  /*1a90*/  FADD.FTZ R78, R31, R144 ;  /* 0x000000901f4e7221 */ /* 0x000fe20000010000 */
[----:B------:R-:W-:Y:S01]  /*1aa0*/  FFMA.FTZ R31, R93, R144, R148 ;  /* 0x000000905d1f7223 */ /* 0x000fe20000010094 */
[----:B------:R-:W-:Y:S01]  /*1ab0*/  FMUL.FTZ R148, R152, R77 ;  /* 0x0000004d98947220 */ /* 0x000fe20000410000 */
[----:B------:R-:W-:Y:S01]  /*1ac0*/  FADD.FTZ R77, R74, R29 ;  /* 0x0000001d4a4d7221 */ /* 0x000fe20000010000 */
[----:B------:R-:W-:Y:S01]  /*1ad0*/  FADD.FTZ R32, R145, R32 ;  /* 0x0000002091207221 */ /* 0x000fe20000010000 */
[----:B------:R-:W-:Y:S01]  /*1ae0*/  FFMA.FTZ R48, R193, R145, R48 ;  /* 0x00000091c1307223 */ /* 0x000fe20000010030 */
[----:B------:R-:W-:Y:S01]  /*1af0*/  FMUL.FTZ R94, R122, R211 ;  /* 0x000000d37a5e7220 */ /* 0x000fe20000410000 */
[----:B------:R-:W-:Y:S01]  /*1b00*/  FADD.FTZ R29, R78, R149 ;  /* 0x000000954e1d7221 */ /* 0x000fe20000010000 */
[----:B------:R-:W-:Y:S01]  /*1b10*/  FMUL.FTZ R145, R152, R209 ;  /* 0x000000d198917220 */ /* 0x000fe20000410000 */
[----:B------:R-:W-:Y:S01]  /*1b20*/  FFMA.FTZ R78, R146, R149, R31 ;  /* 0x00000095924e7223 */ /* 0x000fe2000001001f */
[-C--:B------:R-:W-:Y:S01]  /*1b30*/  FFMA.FTZ R45, R148, R74.reuse, R45 ;  /* 0x0000004a942d7223 */ /* 0x080fe2000001002d */
[----:B------:R-:W-:Y:S01]  /*1b40*/  FMUL.FTZ R177, R156, R74 ;  /* 0x0000004a9cb17220 */ /* 0x000fe20000410000 */
[----:B------:R-:W-:Y:S01]  /*1b50*/  FADD.FTZ R74, R29, R94 ;  /* 0x0000005e1d4a7221 */ /* 0x000fe20000010000 */
[----:B------:R-:W-:Y:S01]  /*1b60*/  FADD.FTZ R35, R172, R35 ;  /* 0x00000023ac237221 */ /* 0x000fe20000010000 */
[----:B------:R-:W-:Y:S01]  /*1b70*/  FFMA.FTZ R51, R198, R172, R51 ;  /* 0x000000acc6337223 */ /* 0x000fe20000010033 */
[----:B------:R-:W-:Y:S01]  /*1b80*/  FFMA.FTZ R29, R145, R94, R78 ;  /* 0x0000005e911d7223 */ /* 0x000fe2000001004e */
[----:B------:R-:W-:Y:S01]  /*1b90*/  FMUL.FTZ R172, R152, R75 ;  /* 0x0000004b98ac7220 */ /* 0x000fe20000410000 */
[----:B------:R-:W-:Y:S01]  /*1ba0*/  FADD.FTZ R75, R76, R27 ;  /* 0x0000001b4c4b7221 */ /* 0x000fe20000010000 */
[----:B------:R-:W-:Y:S01]  /*1bb0*/  FADD.FTZ R27, R74, R177 ;  /* 0x000000b14a1b7221 */ /* 0x000fe20000010000 */
[----:B------:R-:W-:Y:S01]  /*1bc0*/  FFMA.FTZ R74, R148, R177, R29 ;  /* 0x000000b1944a7223 */ /* 0x000fe2000001001d */
[-C--:B------:R-:W-:Y:S01]  /*1bd0*/  FFMA.FTZ R43, R172, R76.reuse, R43 ;  /* 0x0000004cac2b7223 */ /* 0x080fe2000001002b */
[----:B------:R-:W-:Y:S01]  /*1be0*/  FMUL.FTZ R179, R157, R76 ;  /* 0x0000004c9db37220 */ /* 0x000fe20000410000 */
[----:B------:R-:W-:Y:S01]  /*1bf0*/  FMUL.FTZ R147, R152, R147 ;  /* 0x0000009398937220 */ /* 0x000fe20000410000 */
[----:B------:R-:W-:Y:S01]  /*1c00*/  FADD.FTZ R76, R27, R92 ;  /* 0x0000005c1b4c7221 */ /* 0x000fe20000010000 */
[----:B------:R-:W-:Y:S01]  /*1c10*/  FFMA.FTZ R27, R95, R92, R74 ;  /* 0x0000005c5f1b7223 */ /* 0x000fe2000001004a */
[----:B------:R-:W-:Y:S01]  /*1c20*/  SHF.L.U32 R72, R202, 0x10, RZ ;  /* 0x00000010ca487819 */ /* 0x000fe200000006ff */
[----:B------:R-:W-:Y:S01]  /*1c30*/  FFMA.FTZ R47, R146, R174, R47 ;  /* 0x000000ae922f7223 */ /* 0x000fe2000001002f */
[-C--:B------:R-:W-:Y:S01]  /*1c40*/  FFMA.FTZ R74, R147, R79.reuse, R40 ;  /* 0x0000004f934a7223 */ /* 0x080fe20000010028 */
[----:B------:R-:W-:Y:S01]  /*1c50*/  FMUL.FTZ R174, R124, R79 ;  /* 0x0000004f7cae7220 */ /* 0x000fe20000410000 */
        /* <DEDUP_REMOVED lines=23> */
[----:B------:R-:W-:Y:S01]  /*1dd0*/  MOV R40, R74 ;  /* 0x0000004a00287202 */ /* 0x000fe20000000f00 */
[----:B-1----:R-:W-:-:S03]  /*1de0*/  FADD.FTZ R73, R72, R73 ;  /* 0x0000004948497221 */ /* 0x002fc60000010000 */
        /* <DEDUP_REMOVED lines=10> */
[----:B------:R0:W1:Y:S01]  /*1e90*/  SHFL.DOWN PT, R72, R79, 0x1, 0x1f ;  /* 0x08201f004f487f89 */ /* 0x00006200000e0000 */
[----:B------:R-:W-:-:S03]  /*1ea0*/  IMAD.MOV.U32 R29, RZ, RZ, R77 ;  /* 0x000000ffff1d7224 */ /* 0x000fc600078e004d */
[----:B------:R0:W2:Y:S04]  /*1eb0*/  SHFL.DOWN PT, R202, R181, 0x1, 0x1f ;  /* 0x08201f00b5ca7f89 */ /* 0x0000a800000e0000 */
.L_x_295:
[----:B-1----:R-:W-:Y:S01]  /*1ec0*/  FADD.FTZ R72, R79, R72 ;  /* 0x000000484f487221 */ /* 0x002fe20000010000 */
[----:B--2---:R-:W-:Y:S01]  /*1ed0*/  FADD.FTZ R73, R181, R202 ;  /* 0x000000cab5497221 */ /* 0x004fe20000010000 */
[----:B------:R-:W-:Y:S06]  /*1ee0*/  @P2 BRA `(.L_x_283) ;  /* 0x0000000000242947 */ /* 0x000fec0003800000 */
[----:B------:R-:W1:Y:S01]  /*1ef0*/  S2UR UR5, SR_CgaCtaId ;  /* 0x00000000000579c3 */ /* 0x000e620000008800 */
[----:B------:R-:W-:Y:S01]  /*1f00*/  SHF.R.U32.HI R74, RZ, 0x5, R0 ;  /* 0x00000005ff4a7819 */ /* 0x000fe20000011600 */
[----:B------:R-:W-:-:S03]  /*1f10*/  UMOV UR4, 0x400 ;  /* 0x0000040000047882 */ /* 0x000fc60000000000 */
[----:B------:R-:W-:-:S04]  /*1f20*/  LOP3.LUT R75, R74, 0x7fffffc, RZ, 0xc0, !PT ;  /* 0x07fffffc4a4b7812 */ /* 0x000fc800078ec0ff */
[----:B------:R-:W-:-:S04]  /*1f30*/  @!P3 IADD3 R75, R75, 0x4, RZ ;  /* 0x000000044b4bb810 */ /* 0x000fc80007ffe0ff */
[----:B------:R-:W-:Y:S01]  /*1f40*/  LOP3.LUT R74, R75, 0x3, R74, 0xf8, !PT ;  /* 0x000000034b4a7812 */ /* 0x000fe200078ef84a */
[----:B-1----:R-:W-:-:S06]  /*1f50*/  ULEA UR4, UR5, UR4, 0x18 ;  /* 0x0000000405047291 */ /* 0x002fcc000f8ec03f */
[----:B------:R-:W-:-:S05]  /*1f60*/  LEA R74, R74, UR4, 0x3 ;  /* 0x000000044a4a7c11 */ /* 0x000fca000f8e18ff */
[----:B------:R1:W-:Y:S02]  /*1f70*/  STS.64 [R74+0x3000], R72 ;  /* 0x003000484a007388 */ /* 0x0003e40000000a00 */
.L_x_283:
[----:B------:R-:W-:Y:S05]  /*1f80*/  WARPSYNC.ALL ;  /* 0x0000000000007948 */ /* 0x000fea0003800000 */
[----:B------:R-:W2:Y:S08]  /*1f90*/  S2UR UR5, SR_CgaCtaId ;  /* 0x00000000000579c3 */ /* 0x000eb00000008800 */
[----:B------:R-:W-:Y:S01]  /*1fa0*/  BAR.SYNC.DEFER_BLOCKING 0x0 ;  /* 0x0000000000007b1d */ /* 0x000fe20000010000 */
[----:B-1----:R-:W-:-:S02]  /*1fb0*/  SHF.R.U32.HI R72, RZ, 0x5, R0 ;  /* 0x00000005ff487819 */ /* 0x002fc40000011600 */
[----:B------:R-:W-:Y:S02]  /*1fc0*/  ISETP.NE.U32.AND P2, PT, RZ, UR14, PT ;  /* 0x0000000eff007c0c */ /* 0x000fe4000bf45070 */
[----:B------:R-:W-:Y:S01]  /*1fd0*/  LOP3.LUT R72, R72, 0x7fffffc, RZ, 0xc0, !PT ;  /* 0x07fffffc48487812 */ /* 0x000fe200078ec0ff */
[----:B------:R-:W-:Y:S01]  /*1fe0*/  UMOV UR4, 0x400 ;  /* 0x0000040000047882 */ /* 0x000fe20000000000 */
[----:B------:R-:W-:-:S03]  /*1ff0*/  ISETP.NE.AND.EX P2, PT, RZ, UR15, PT, P2 ;  /* 0x0000000fff007c0c */ /* 0x000fc6000bf45320 */
[----:B------:R-:W-:Y:S01]  /*2000*/  @!P3 VIADD R72, R72, 0x4 ;  /* 0x000000044848b836 */ /* 0x000fe20000000000 */
[----:B--2---:R-:W-:-:S06]  /*2010*/  ULEA UR4, UR5, UR4, 0x18 ;  /* 0x0000000405047291 */ /* 0x004fcc000f8ec03f */
[----:B0-----:R-:W-:-:S05]  /*2020*/  LEA R181, R72, UR4, 0x3 ;  /* 0x0000000448b57c11 */ /* 0x001fca000f8e18ff */
[----:B------:R-:W0:Y:S04]  /*2030*/  LDS.128 R72, [R181+0x3000] ;  /* 0x00300000b5487984 */ /* 0x000e280000000c00 */
[----:B------:R-:W1:Y:S01]  /*2040*/  LDS.128 R76, [R181+0x3010] ;  /* 0x00301000b54c7984 */ /* 0x000e620000000c00 */
[----:B0-----:R-:W-:Y:S01]  /*2050*/  FADD.FTZ R203, RZ, R72 ;  /* 0x00000048ffcb7221 */ /* 0x001fe20000010000 */
[----:B------:R-:W-:-:S03]  /*2060*/  FADD.FTZ R72, RZ, R73 ;  /* 0x00000049ff487221 */ /* 0x000fc60000010000 */
[----:B------:R-:W-:Y:S01]  /*2070*/  FADD.FTZ R203, R74, R203 ;  /* 0x000000cb4acb7221 */ /* 0x000fe20000010000 */
[----:B------:R-:W-:Y:S01]  /*2080*/  FADD.FTZ R72, R75, R72 ;  /* 0x000000484b487221 */ /* 0x000fe20000010000 */
[----:B-----5:R-:W-:Y:S02]  /*2090*/  @P1 PRMT R74, R59, 0x7632, R74 ;  /* 0x000076323b4a1816 */ /* 0x020fe4000000004a */
[----:B-1----:R-:W-:Y:S01]  /*20a0*/  FADD.FTZ R203, R203, R76 ;  /* 0x0000004ccbcb7221 */ /* 0x002fe20000010000 */
[----:B------:R-:W-:Y:S01]  /*20b0*/  FADD.FTZ R72, R72, R77 ;  /* 0x0000004d48487221 */ /* 0x000fe20000010000 */
[----:B------:R-:W-:Y:S02]  /*20c0*/  @P1 SHF.L.U32 R75, R58, 0x10, RZ ;  /* 0x000000103a4b1819 */ /* 0x000fe400000006ff */
[----:B------:R-:W-:Y:S01]  /*20d0*/  FADD.FTZ R78, R78, R203 ;  /* 0x000000cb4e4e7221 */ /* 0x000fe20000010000 */
[----:B------:R-:W-:-:S03]  /*20e0*/  FADD.FTZ R72, R79, R72 ;  /* 0x000000484f487221 */ /* 0x000fc60000010000 */
[----:B------:R-:W-:Y:S01]  /*20f0*/  FMUL.FTZ R78, R78, UR12 ;  /* 0x0000000c4e4e7c20 */ /* 0x000fe20008410000 */
[----:B------:R-:W-:Y:S01]  /*2100*/  FMUL.FTZ R181, R72, UR12 ;  /* 0x0000000c48b57c20 */ /* 0x000fe20008410000 */
[----:B------:R-:W-:-:S03]  /*2110*/  @P1 PRMT R72, R58, 0x7632, R72 ;  /* 0x000076323a481816 */ /* 0x000fc60000000048 */
[----:B------:R-:W-:Y:S02]  /*2120*/  FSEL R180, R78, RZ, !P4 ;  /* 0x000000ff4eb47208 */ /* 0x000fe40006000000 */
[----:B------:R-:W-:Y:S02]  /*2130*/  @P1 SHF.L.U32 R79, R72, 0x10, RZ ;  /* 0x00000010484f1819 */ /* 0x000fe400000006ff */
[----:B------:R-:W-:Y:S01]  /*2140*/  @P1 PRMT R72, R56, 0x7632, R72 ;  /* 0x0000763238481816 */ /* 0x000fe20000000048 */
[-CC-:B------:R-:W-:Y:S01]  /*2150*/  FFMA.FTZ R86, R86, R181.reuse, R180.reuse ;  /* 0x000000b556567223 */ /* 0x180fe200000100b4 */
[-CC-:B------:R-:W-:Y:S01]  /*2160*/  FFMA.FTZ R184, R184, R181.reuse, R180.reuse ;  /* 0x000000b5b8b87223 */ /* 0x180fe200000100b4 */
[-CC-:B------:R-:W-:Y:S01]  /*2170*/  FFMA.FTZ R81, R81, R181.reuse, R180.reuse ;  /* 0x000000b551517223 */ /* 0x180fe200000100b4 */
[-CC-:B------:R-:W-:Y:S01]  /*2180*/  FFMA.FTZ R82, R82, R181.reuse, R180.reuse ;  /* 0x000000b552527223 */ /* 0x180fe200000100b4 */
[-CC-:B------:R-:W-:Y:S01]  /*2190*/  FFMA.FTZ R90, R90, R181.reuse, R180.reuse ;  /* 0x000000b55a5a7223 */ /* 0x180fe200000100b4 */
[----:B------:R-:W-:Y:S01]  /*21a0*/  FFMA.FTZ R84, R84, R181, R180 ;  /* 0x000000b554547223 */ /* 0x000fe200000100b4 */
[----:B------:R-:W-:Y:S01]  /*21b0*/  FADD.FTZ R87, R87, -R86 ;  /* 0x8000005657577221 */ /* 0x000fe20000010000 */
[----:B------:R-:W-:Y:S01]  /*21c0*/  FADD.FTZ R185, R185, -R184 ;  /* 0x800000b8b9b97221 */ /* 0x000fe20000010000 */
[----:B------:R-:W-:Y:S01]  /*21d0*/  FADD.FTZ R73, R80, -R81 ;  /* 0x8000005150497221 */ /* 0x000fe20000010000 */
[----:B------:R-:W-:Y:S01]  /*21e0*/  FADD.FTZ R203, R83, -R82 ;  /* 0x8000005253cb7221 */ /* 0x000fe20000010000 */
[----:B------:R-:W-:Y:S01]  /*21f0*/  FADD.FTZ R205, R91, -R90 ;  /* 0x8000005a5bcd7221 */ /* 0x000fe20000010000 */
[----:B------:R-:W-:Y:S01]  /*2200*/  FADD.FTZ R85, R85, -R84 ;  /* 0x8000005455557221 */ /* 0x000fe20000010000 */
[----:B------:R-:W-:Y:S01]  /*2210*/  @P1 SHF.L.U32 R81, R59, 0x10, RZ ;  /* 0x000000103b511819 */ /* 0x000fe200000006ff */
[----:B------:R-:W-:-:S02]  /*2220*/  @P1 IMAD.U32 R83, R74, 0x10000, RZ ;  /* 0x000100004a531824 */ /* 0x000fc400078e00ff */
[C---:B------:R-:W-:Y:S01]  /*2230*/  FMUL.FTZ R78, R152.reuse, R87 ;  /* 0x00000057984e7220 */ /* 0x040fe20000410000 */
[C---:B------:R-:W-:Y:S01]  /*2240*/  FMUL.FTZ R90, R152.reuse, R185 ;  /* 0x000000b9985a7220 */ /* 0x040fe20000410000 */
[----:B------:R-:W-:Y:S01]  /*2250*/  FMUL.FTZ R184, R152, R85 ;  /* 0x0000005598b87220 */ /* 0x000fe20000410000 */
[-CC-:B------:R-:W-:Y:S01]  /*2260*/  FFMA.FTZ R182, R182, R181.reuse, R180.reuse ;  /* 0x000000b5b6b67223 */ /* 0x180fe200000100b4 */
[----:B------:R-:W-:Y:S01]  /*2270*/  @P1 FADD.FTZ R78, R78, R81 ;  /* 0x000000514e4e1221 */ /* 0x000fe20000010000 */
[----:B------:R-:W-:Y:S01]  /*2280*/  @P1 FADD.FTZ R90, R90, R83 ;  /* 0x000000535a5a1221 */ /* 0x000fe20000010000 */
[----:B------:R-:W0:Y:S01]  /*2290*/  LDC.64 R84, c[0x0][0x220] ;  /* 0x00008800ff547b82 */ /* 0x000e220000000a00 */
[----:B------:R-:W-:Y:S01]  /*22a0*/  FFMA.FTZ R88, R88, R181, R180 ;  /* 0x000000b558587223 */ /* 0x000fe200000100b4 */
[----:B------:R-:W-:Y:S01]  /*22b0*/  FADD.FTZ R183, R183, -R182 ;  /* 0x800000b6b7b77221 */ /* 0x000fe20000010000 */
[----:B------:R-:W-:Y:S01]  /*22c0*/  @P1 PRMT R74, R57, 0x7632, R74 ;  /* 0x00007632394a1816 */ /* 0x000fe2000000004a */
[----:B------:R-:W-:Y:S01]  /*22d0*/  @P1 FADD.FTZ R184, R184, R75 ;  /* 0x0000004bb8b81221 */ /* 0x000fe20000010000 */
[----:B------:R-:W-:Y:S01]  /*22e0*/  FADD.FTZ R77, R89, -R88 ;  /* 0x80000058594d7221 */ /* 0x000fe20000010000 */
[----:B------:R-:W-:Y:S01]  /*22f0*/  FMUL.FTZ R182, R152, R183 ;  /* 0x000000b798b67220 */ /* 0x000fe20000410000 */
[----:B------:R-:W-:Y:S01]  /*2300*/  FFMA.FTZ R89, R187, R181, R180 ;  /* 0x000000b5bb597223 */ /* 0x000fe200000100b4 */
[----:B------:R-:W1:Y:S01]  /*2310*/  LDC.64 R80, c[0x0][0x2f8] ;  /* 0x0000be00ff507b82 */ /* 0x000e620000000a00 */
[----:B------:R-:W-:Y:S01]  /*2320*/  @P1 SHF.L.U32 R87, R57, 0x10, RZ ;  /* 0x0000001039571819 */ /* 0x000fe200000006ff */
[----:B------:R-:W-:-:S02]  /*2330*/  @P1 IMAD.U32 R183, R74, 0x10000, RZ ;  /* 0x000100004ab71824 */ /* 0x000fc400078e00ff */
[----:B------:R-:W-:Y:S01]  /*2340*/  FMUL.FTZ R74, R152, R203 ;  /* 0x000000cb984a7220 */ /* 0x000fe20000410000 */
[----:B------:R-:W-:Y:S01]  /*2350*/  FFMA.FTZ R91, R191, R181, R180 ;  /* 0x000000b5bf5b7223 */ /* 0x000fe200000100b4 */
[----:B------:R-:W-:Y:S01]  /*2360*/  @P1 FADD.FTZ R182, R182, R79 ;  /* 0x0000004fb6b61221 */ /* 0x000fe20000010000 */
[----:B------:R-:W-:Y:S01]  /*2370*/  FADD.FTZ R89, R186, -R89 ;  /* 0x80000059ba597221 */ /* 0x000fe20000010000 */
[----:B------:R-:W-:Y:S01]  /*2380*/  @P1 SHF.L.U32 R75, R56, 0x10, RZ ;  /* 0x00000010384b1819 */ /* 0x000fe200000006ff */
[----:B------:R-:W2:Y:S01]  /*2390*/  @P2 LDC.64 R82, c[0x0][0x308] ;  /* 0x0000c200ff522b82 */ /* 0x000ea20000000a00 */
[----:B------:R-:W-:Y:S01]  /*23a0*/  @P1 SHF.L.U32 R79, R72, 0x10, RZ ;  /* 0x00000010484f1819 */ /* 0x000fe200000006ff */
[C---:B------:R-:W-:Y:S01]  /*23b0*/  FMUL.FTZ R72, R152.reuse, R73 ;  /* 0x0000004998487220 */ /* 0x040fe20000410000 */
[----:B------:R-:W-:Y:S01]  /*23c0*/  FMUL.FTZ R186, R152, R77 ;  /* 0x0000004d98ba7220 */ /* 0x000fe20000410000 */
[----:B------:R-:W-:Y:S01]  /*23d0*/  @P1 FADD.FTZ R74, R74, R87 ;  /* 0x000000574a4a1221 */ /* 0x000fe20000010000 */
[----:B------:R-:W-:Y:S01]  /*23e0*/  FADD.FTZ R91, R188, -R91 ;  /* 0x8000005bbc5b7221 */ /* 0x000fe20000010000 */
[----:B------:R-:W-:Y:S01]  /*23f0*/  @P2 F2FP.BF16.F32.PACK_AB R76, RZ, R184 ;  /* 0x000000b8ff4c223e */ /* 0x000fe200000010ff */
[----:B------:R-:W-:Y:S01]  /*2400*/  FMUL.FTZ R188, R152, R205 ;  /* 0x000000cd98bc7220 */ /* 0x000fe20000410000 */
[----:B------:R-:W-:Y:S01]  /*2410*/  @P2 F2FP.BF16.F32.PACK_AB R77, RZ, R78 ;  /* 0x0000004eff4d223e */ /* 0x000fe200000010ff */
[----:B------:R-:W-:Y:S01]  /*2420*/  @P1 FADD.FTZ R72, R72, R75 ;  /* 0x0000004b48481221 */ /* 0x000fe20000010000 */
[----:B------:R-:W-:Y:S01]  /*2430*/  @P2 F2FP.BF16.F32.PACK_AB R88, RZ, R182 ;  /* 0x000000b6ff58223e */ /* 0x000fe200000010ff */
[----:B------:R-:W-:Y:S01]  /*2440*/  @P1 FADD.FTZ R188, R188, R183 ;  /* 0x000000b7bcbc1221 */ /* 0x000fe20000010000 */
[----:B------:R-:W-:Y:S01]  /*2450*/  @P2 F2FP.BF16.F32.PACK_AB R75, RZ, R74 ;  /* 0x0000004aff4b223e */ /* 0x000fe200000010ff */
[-C--:B------:R-:W-:Y:S01]  /*2460*/  FMUL.FTZ R184, R184, R153.reuse ;  /* 0x00000099b8b87220 */ /* 0x080fe20000410000 */
[----:B------:R-:W-:Y:S01]  /*2470*/  @P2 PRMT R70, R76, 0x7610, R70 ;  /* 0x000076104c462816 */ /* 0x000fe20000000046 */
[----:B------:R-:W-:Y:S01]  /*2480*/  FMUL.FTZ R182, R182, R153 ;  /* 0x00000099b6b67220 */ /* 0x000fe20000410000 */
[----:B------:R-:W-:Y:S01]  /*2490*/  @P2 PRMT R71, R77, 0x7610, R71 ;  /* 0x000076104d472816 */ /* 0x000fe20000000047 */
[----:B-1----:R-:W-:-:S04]  /*24a0*/  IMAD.WIDE.U32 R80, R175, 0x10, R80 ;  /* 0x00000010af507825 */ /* 0x002fc800078e0050 */
[----:B------:R-:W-:Y:S01]  /*24b0*/  @P1 FADD.FTZ R186, R186, R79 ;  /* 0x0000004fbaba1221 */ /* 0x000fe20000010000 */
[----:B------:R-:W-:Y:S01]  /*24c0*/  FMUL.FTZ R183, R78, R153 ;  /* 0x000000994eb77220 */ /* 0x000fe20000410000 */
[----:B------:R-:W-:Y:S01]  /*24d0*/  @P2 F2FP.BF16.F32.PACK_AB R73, RZ, R72 ;  /* 0x00000048ff49223e */ /* 0x000fe200000010ff */
[----:B0-----:R-:W-:Y:S01]  /*24e0*/  IMAD.WIDE.U32 R76, R175, 0x10, R84 ;  /* 0x00000010af4c7825 */ /* 0x001fe200078e0054 */
[----:B------:R-:W-:-:S03]  /*24f0*/  @P2 PRMT R69, R75, 0x7610, R69 ;  /* 0x000076104b452816 */ /* 0x000fc60000000045 */
[----:B------:R-:W-:Y:S01]  /*2500*/  FMUL.FTZ R187, R74, R153 ;  /* 0x000000994abb7220 */ /* 0x000fe20000410000 */
[----:B------:R-:W-:Y:S01]  /*2510*/  FMUL.FTZ R74, R127, R184 ;  /* 0x000000b87f4a7220 */ /* 0x000fe20000410000 */
[----:B--2---:R-:W-:-:S04]  /*2520*/  @P2 IMAD.WIDE.U32 R82, R175, 0x10, R82 ;  /* 0x00000010af522825 */ /* 0x004fc800078e0052 */
[----:B------:R-:W-:Y:S01]  /*2530*/  FMUL.FTZ R175, R90, R153 ;  /* 0x000000995aaf7220 */ /* 0x000fe20000410000 */
[----:B------:R-:W-:Y:S01]  /*2540*/  FMUL.FTZ R75, R161, R182 ;  /* 0x000000b6a14b7220 */ /* 0x000fe20000410000 */
[----:B------:R-:W-:Y:S01]  /*2550*/  FFMA.FTZ R189, R189, R181, R180 ;  /* 0x000000b5bdbd7223 */ /* 0x000fe200000100b4 */
[----:B------:R-:W-:Y:S01]  /*2560*/  FMUL.FTZ R78, R128, R183 ;  /* 0x000000b7804e7220 */ /* 0x000fe20000410000 */
[----:B------:R-:W-:Y:S01]  /*2570*/  FMUL.FTZ R79, R162, R175 ;  /* 0x000000afa24f7220 */ /* 0x000fe20000410000 */
[----:B------:R-:W-:Y:S01]  /*2580*/  @P2 F2FP.BF16.F32.PACK_AB R86, RZ, R186 ;  /* 0x000000baff56223e */ /* 0x000fe200000010ff */
[-C--:B------:R-:W-:Y:S01]  /*2590*/  FMUL.FTZ R185, R72, R153.reuse ;  /* 0x0000009948b97220 */ /* 0x080fe20000410000 */
[----:B------:R-:W-:Y:S01]  /*25a0*/  @P2 F2FP.BF16.F32.PACK_AB R87, RZ, R188 ;  /* 0x000000bcff57223e */ /* 0x000fe200000010ff */
[-C--:B------:R-:W-:Y:S01]  /*25b0*/  FMUL.FTZ R186, R186, R153.reuse ;  /* 0x00000099baba7220 */ /* 0x080fe20000410000 */
[----:B------:R-:W-:Y:S01]  /*25c0*/  @P2 PRMT R68, R73, 0x7610, R68 ;  /* 0x0000761049442816 */ /* 0x000fe20000000044 */
[----:B------:R-:W-:Y:S01]  /*25d0*/  FMUL.FTZ R188, R188, R153 ;  /* 0x00000099bcbc7220 */ /* 0x000fe20000410000 */
[----:B------:R-:W-:Y:S01]  /*25e0*/  FADD.FTZ R189, R190, -R189 ;  /* 0x800000bdbebd7221 */ /* 0x000fe20000010000 */
[----:B------:R-:W-:Y:S01]  /*25f0*/  F2FP.BF16.F32.PACK_AB R74, R75, R74 ;  /* 0x0000004a4b4a723e */ /* 0x000fe200000010ff */
[----:B------:R-:W-:Y:S01]  /*2600*/  FFMA.FTZ R191, R193, R181, R180 ;  /* 0x000000b5c1bf7223 */ /* 0x000fe200000100b4 */
[----:B------:R-:W-:Y:S01]  /*2610*/  @P2 F2FP.BF16.F32.PACK_AB R190, RZ, R90 ;  /* 0x0000005affbe223e */ /* 0x000fe200000010ff */
[----:B------:R-:W-:Y:S01]  /*2620*/  FMUL.FTZ R72, R125, R185 ;  /* 0x000000b97d487220 */ /* 0x000fe20000410000 */
[----:B------:R-:W-:Y:S01]  /*2630*/  F2FP.BF16.F32.PACK_AB R75, R79, R78 ;  /* 0x0000004e4f4b723e */ /* 0x000fe200000010ff */
[----:B------:R-:W-:Y:S01]  /*2640*/  FMUL.FTZ R73, R126, R187 ;  /* 0x000000bb7e497220 */ /* 0x000fe20000410000 */
[--C-:B------:R-:W-:Y:S01]  /*2650*/  @P2 PRMT R69, R69, 0x5410, R87.reuse ;  /* 0x0000541045452816 */ /* 0x100fe20000000057 */
[----:B------:R-:W-:Y:S01]  /*2660*/  FMUL.FTZ R90, R160, R188 ;  /* 0x000000bca05a7220 */ /* 0x000fe20000410000 */
[----:B------:R-:W-:Y:S01]  /*2670*/  FMUL.FTZ R193, R159, R186 ;  /* 0x000000ba9fc17220 */ /* 0x000fe20000410000 */
[----:B------:R-:W2:Y:S01]  /*2680*/  LDG.E.128 R76, desc[UR6][R76.64] ;  /* 0x000000064c4c7981 */ /* 0x000ea2000c1e1d00 */
[----:B------:R-:W-:Y:S01]  /*2690*/  @P2 PRMT R68, R68, 0x5410, R86 ;  /* 0x0000541044442816 */ /* 0x000fe20000000056 */
[-CC-:B------:R-:W-:Y:S01]  /*26a0*/  FFMA.FTZ R200, R200, R181.reuse, R180.reuse ;  /* 0x000000b5c8c87223 */ /* 0x180fe200000100b4 */
[----:B------:R-:W-:Y:S01]  /*26b0*/  @P1 PRMT R87, R61, 0x7632, R87 ;  /* 0x000076323d571816 */ /* 0x000fe20000000057 */
[-C--:B------:R-:W-:Y:S01]  /*26c0*/  FFMA.FTZ R196, R196, R181.reuse, R180 ;  /* 0x000000b5c4c47223 */ /* 0x080fe200000100b4 */
[----:B------:R-:W-:Y:S01]  /*26d0*/  @P1 PRMT R86, R60, 0x7632, R86 ;  /* 0x000076323c561816 */ /* 0x000fe20000000056 */
[----:B------:R-:W-:Y:S01]  /*26e0*/  FADD.FTZ R201, R201, -R200 ;  /* 0x800000c8c9c97221 */ /* 0x000fe20000010000 */
[----:B------:R-:W-:Y:S01]  /*26f0*/  @P2 PRMT R70, R70, 0x5410, R88 ;  /* 0x0000541046462816 */ /* 0x000fe20000000058 */
[----:B------:R-:W-:Y:S01]  /*2700*/  @P1 IMAD.U32 R207, R87, 0x10000, RZ ;  /* 0x0001000057cf1824 */ /* 0x000fe200078e00ff */
[----:B------:R-:W-:Y:S01]  /*2710*/  @P2 PRMT R71, R71, 0x5410, R190 ;  /* 0x0000541047472816 */ /* 0x000fe200000000be */
[--C-:B------:R-:W-:Y:S01]  /*2720*/  FFMA.FTZ R194, R194, R181, R180.reuse ;  /* 0x000000b5c2c27223 */ /* 0x100fe200000100b4 */
[----:B------:R-:W-:Y:S01]  /*2730*/  F2FP.BF16.F32.PACK_AB R73, R90, R73 ;  /* 0x000000495a49723e */ /* 0x000fe200000010ff */
[----:B------:R-:W-:Y:S01]  /*2740*/  FFMA.FTZ R198, R198, R181, R180 ;  /* 0x000000b5c6c67223 */ /* 0x000fe200000100b4 */
[----:B------:R-:W-:Y:S01]  /*2750*/  F2FP.BF16.F32.PACK_AB R72, R193, R72 ;  /* 0x00000048c148723e */ /* 0x000fe200000010ff */
[----:B------:R-:W-:Y:S01]  /*2760*/  FADD.FTZ R197, R197, -R196 ;  /* 0x800000c4c5c57221 */ /* 0x000fe20000010000 */
[----:B------:R-:W-:Y:S01]  /*2770*/  @P1 SHF.L.U32 R203, R86, 0x10, RZ ;  /* 0x0000001056cb1819 */ /* 0x000fe200000006ff */
[----:B------:R-:W-:Y:S01]  /*2780*/  IMAD.WIDE.U32 R86, R173, 0x10, R84 ;  /* 0x00000010ad567825 */ /* 0x000fe200078e0054 */
[----:B------:R-:W-:Y:S01]  /*2790*/  @P1 PRMT R90, R63, 0x7632, R90 ;  /* 0x000076323f5a1816 */ /* 0x000fe2000000005a */
[----:B------:R0:W-:Y:S02]  /*27a0*/  @P2 STG.E.128 desc[UR6][R82.64], R68 ;  /* 0x0000004452002986 */ /* 0x0001e4000c101d06 */
[----:B------:R-:W-:Y:S01]  /*27b0*/  FMUL.FTZ R202, R152, R201 ;  /* 0x000000c998ca7220 */ /* 0x000fe20000410000 */
[----:B------:R-:W-:Y:S01]  /*27c0*/  FADD.FTZ R195, R195, -R194 ;  /* 0x800000c2c3c37221 */ /* 0x000fe20000010000 */
[----:B------:R-:W-:Y:S01]  /*27d0*/  FADD.FTZ R199, R199, -R198 ;  /* 0x800000c6c7c77221 */ /* 0x000fe20000010000 */
[----:B------:R1:W-:Y:S01]  /*27e0*/  STG.E.128 desc[UR6][R80.64], R72 ;  /* 0x0000004850007986 */ /* 0x0003e2000c101d06 */
[----:B------:R-:W-:Y:S01]  /*27f0*/  FADD.FTZ R191, R192, -R191 ;  /* 0x800000bfc0bf7221 */ /* 0x000fe20000010000 */
[----:B------:R-:W-:Y:S01]  /*2800*/  @P1 SHF.L.U32 R205, R61, 0x10, RZ ;  /* 0x000000103dcd1819 */ /* 0x000fe200000006ff */
[C---:B------:R-:W-:Y:S01]  /*2810*/  FMUL.FTZ R88, R152.reuse, R89 ;  /* 0x0000005998587220 */ /* 0x040fe20000410000 */
[----:B0-----:R-:W-:Y:S01]  /*2820*/  FMUL.FTZ R82, R152, R91 ;  /* 0x0000005b98527220 */ /* 0x001fe20000410000 */
[----:B------:R-:W-:Y:S01]  /*2830*/  @P1 IMAD.U32 R91, R90, 0x10000, RZ ;  /* 0x000100005a5b1824 */ /* 0x000fe200078e00ff */
[----:B-1----:R0:W3:Y:S03]  /*2840*/  LDG.E.128 R72, desc[UR6][R86.64] ;  /* 0x0000000656487981 */ /* 0x0020e6000c1e1d00 */
[----:B------:R-:W-:Y:S01]  /*2850*/  @P1 FADD.FTZ R202, R202, R91 ;  /* 0x0000005bcaca1221 */ /* 0x000fe20000010000 */
[----:B------:R-:W-:Y:S01]  /*2860*/  @P1 PRMT R83, R62, 0x7632, R83 ;  /* 0x000076323e531816 */ /* 0x000fe20000000053 */
[----:B------:R-:W1:Y:S01]  /*2870*/  @P2 LDC.64 R90, c[0x0][0x308] ;  /* 0x0000c200ff5a2b82 */ /* 0x000e620000000a00 */
[----:B------:R-:W-:Y:S01]  /*2880*/  FMUL.FTZ R80, R152, R197 ;  /* 0x000000c598507220 */ /* 0x000fe20000410000 */
[----:B------:R-:W-:Y:S01]  /*2890*/  @P1 SHF.L.U32 R193, R60, 0x10, RZ ;  /* 0x000000103cc11819 */ /* 0x000fe200000006ff */
[----:B------:R-:W-:Y:S01]  /*28a0*/  FMUL.FTZ R190, R152, R195 ;  /* 0x000000c398be7220 */ /* 0x000fe20000410000 */
[----:B------:R-:W-:Y:S01]  /*28b0*/  @P1 SHF.L.U32 R81, R62, 0x10, RZ ;  /* 0x000000103e511819 */ /* 0x000fe200000006ff */
[C---:B------:R-:W-:Y:S01]  /*28c0*/  FMUL.FTZ R196, R152.reuse, R189 ;  /* 0x000000bd98c47220 */ /* 0x040fe20000410000 */
[----:B------:R-:W-:Y:S01]  /*28d0*/  @P1 SHF.L.U32 R89, R63, 0x10, RZ ;  /* 0x000000103f591819 */ /* 0x000fe200000006ff */
[C---:B------:R-:W-:Y:S01]  /*28e0*/  FMUL.FTZ R192, R152.reuse, R199 ;  /* 0x000000c798c07220 */ /* 0x040fe20000410000 */
[----:B------:R-:W-:Y:S01]  /*28f0*/  @P1 SHF.L.U32 R83, R83, 0x10, RZ ;  /* 0x0000001053531819 */ /* 0x000fe200000006ff */
[----:B------:R-:W-:Y:S01]  /*2900*/  FMUL.FTZ R194, R152, R191 ;  /* 0x000000bf98c27220 */ /* 0x000fe20000410000 */
[----:B------:R-:W-:Y:S01]  /*2910*/  @P1 FADD.FTZ R82, R82, R205 ;  /* 0x000000cd52521221 */ /* 0x000fe20000010000 */
[----:B------:R-:W-:Y:S01]  /*2920*/  @P1 FADD.FTZ R80, R80, R207 ;  /* 0x000000cf50501221 */ /* 0x000fe20000010000 */
[----:B------:R-:W-:Y:S01]  /*2930*/  @P1 FADD.FTZ R88, R88, R193 ;  /* 0x000000c158581221 */ /* 0x000fe20000010000 */
[----:B------:R-:W-:Y:S01]  /*2940*/  @P1 FADD.FTZ R190, R190, R203 ;  /* 0x000000cbbebe1221 */ /* 0x000fe20000010000 */
[----:B------:R-:W-:Y:S01]  /*2950*/  @P1 FADD.FTZ R196, R196, R81 ;  /* 0x00000051c4c41221 */ /* 0x000fe20000010000 */
[----:B------:R-:W-:Y:S01]  /*2960*/  @P1 FADD.FTZ R192, R192, R83 ;  /* 0x00000053c0c01221 */ /* 0x000fe20000010000 */
[----:B------:R-:W-:Y:S01]  /*2970*/  @P1 FADD.FTZ R194, R194, R89 ;  /* 0x00000059c2c21221 */ /* 0x000fe20000010000 */
[-C--:B------:R-:W-:Y:S01]  /*2980*/  FMUL.FTZ R193, R82, R153.reuse ;  /* 0x0000009952c17220 */ /* 0x080fe20000410000 */
[-C--:B------:R-:W-:Y:S01]  /*2990*/  FMUL.FTZ R189, R80, R153.reuse ;  /* 0x0000009950bd7220 */ /* 0x080fe20000410000 */
[----:B0-----:R-:W-:Y:S01]  /*29a0*/  @P2 F2FP.BF16.F32.PACK_AB R86, RZ, R88 ;  /* 0x00000058ff56223e */ /* 0x001fe200000010ff */
[-C--:B------:R-:W-:Y:S01]  /*29b0*/  FMUL.FTZ R191, R88, R153.reuse ;  /* 0x0000009958bf7220 */ /* 0x080fe20000410000 */
[----:B------:R-:W-:Y:S01]  /*29c0*/  @P2 F2FP.BF16.F32.PACK_AB R87, RZ, R190 ;  /* 0x000000beff57223e */ /* 0x000fe200000010ff */
[----:B------:R-:W-:Y:S01]  /*29d0*/  FMUL.FTZ R195, R194, R153 ;  /* 0x00000099c2c37220 */ /* 0x000fe20000410000 */
[----:B------:R-:W-:Y:S01]  /*29e0*/  @P2 F2FP.BF16.F32.PACK_AB R198, RZ, R196 ;  /* 0x000000c4ffc6223e */ /* 0x000fe200000010ff */
[----:B------:R-:W-:Y:S01]  /*29f0*/  FMUL.FTZ R81, R130, R193 ;  /* 0x000000c182517220 */ /* 0x000fe20000410000 */
[----:B------:R-:W-:Y:S01]  /*2a00*/  @P2 F2FP.BF16.F32.PACK_AB R199, RZ, R192 ;  /* 0x000000c0ffc7223e */ /* 0x000fe200000010ff */
[----:B------:R-:W-:Y:S01]  /*2a10*/  FMUL.FTZ R88, R164, R189 ;  /* 0x000000bda4587220 */ /* 0x000fe20000410000 */
[----:B------:R-:W-:Y:S01]  /*2a20*/  @P2 F2FP.BF16.F32.PACK_AB R200, RZ, R194 ;  /* 0x000000c2ffc8223e */ /* 0x000fe200000010ff */
[-C--:B------:R-:W-:Y:S01]  /*2a30*/  FMUL.FTZ R190, R190, R153.reuse ;  /* 0x00000099bebe7220 */ /* 0x080fe20000410000 */
[----:B------:R-:W-:Y:S01]  /*2a40*/  @P2 F2FP.BF16.F32.PACK_AB R89, RZ, R82 ;  /* 0x00000052ff59223e */ /* 0x000fe200000010ff */
[-C--:B------:R-:W-:Y:S01]  /*2a50*/  FMUL.FTZ R196, R196, R153.reuse ;  /* 0x00000099c4c47220 */ /* 0x080fe20000410000 */
[-C--:B------:R-:W-:Y:S01]  /*2a60*/  FMUL.FTZ R192, R192, R153.reuse ;  /* 0x00000099c0c07220 */ /* 0x080fe20000410000 */
[----:B------:R-:W-:Y:S01]  /*2a70*/  FMUL.FTZ R194, R202, R153 ;  /* 0x00000099cac27220 */ /* 0x000fe20000410000 */
[----:B------:R-:W-:Y:S01]  /*2a80*/  @P2 F2FP.BF16.F32.PACK_AB R197, RZ, R80 ;  /* 0x00000050ffc5223e */ /* 0x000fe200000010ff */
[----:B------:R-:W-:Y:S01]  /*2a90*/  FMUL.FTZ R80, R129, R191 ;  /* 0x000000bf81507220 */ /* 0x000fe20000410000 */
[----:B------:R-:W-:Y:S01]  /*2aa0*/  FMUL.FTZ R82, R131, R196 ;  /* 0x000000c483527220 */ /* 0x000fe20000410000 */
[----:B------:R-:W-:Y:S01]  /*2ab0*/  FMUL.FTZ R83, R132, R195 ;  /* 0x000000c384537220 */ /* 0x000fe20000410000 */
[----:B------:R-:W-:Y:S01]  /*2ac0*/  FMUL.FTZ R204, R166, R194 ;  /* 0x000000c2a6cc7220 */ /* 0x000fe20000410000 */
[----:B------:R-:W-:Y:S01]  /*2ad0*/  FMUL.FTZ R203, R165, R192 ;  /* 0x000000c0a5cb7220 */ /* 0x000fe20000410000 */
[----:B------:R-:W-:Y:S01]  /*2ae0*/  FMUL.FTZ R201, R163, R190 ;  /* 0x000000bea3c97220 */ /* 0x000fe20000410000 */
[----:B------:R-:W-:-:S02]  /*2af0*/  @P2 F2FP.BF16.F32.PACK_AB R202, RZ, R202 ;  /* 0x000000caffca223e */ /* 0x000fc400000010ff */
[----:B------:R-:W-:Y:S02]  /*2b00*/  F2FP.BF16.F32.PACK_AB R81, R88, R81 ;  /* 0x000000515851723e */ /* 0x000fe400000010ff */
[----:B------:R-:W-:Y:S02]  /*2b10*/  @P2 PRMT R68, R86, 0x7610, R68 ;  /* 0x0000761056442816 */ /* 0x000fe40000000044 */
[----:B------:R-:W-:Y:S02]  /*2b20*/  @P2 PRMT R69, R89, 0x7610, R69 ;  /* 0x0000761059452816 */ /* 0x000fe40000000045 */
[----:B------:R-:W-:Y:S02]  /*2b30*/  @P2 PRMT R70, R198, 0x7610, R70 ;  /* 0x00007610c6462816 */ /* 0x000fe40000000046 */
[----:B------:R-:W-:Y:S02]  /*2b40*/  @P2 PRMT R71, R200, 0x7610, R71 ;  /* 0x00007610c8472816 */ /* 0x000fe40000000047 */
[C---:B------:R-:W-:Y:S01]  /*2b50*/  LEA R88, P4, R173.reuse, UR16, 0x4 ;  /* 0x00000010ad587c11 */ /* 0x040fe2000f8820ff */
[----:B-1----:R-:W-:Y:S01]  /*2b60*/  @P2 IMAD.WIDE.U32 R90, R173, 0x10, R90 ;  /* 0x00000010ad5a2825 */ /* 0x002fe200078e005a */
[----:B------:R-:W-:-:S02]  /*2b70*/  @P2 PRMT R68, R68, 0x5410, R87 ;  /* 0x0000541044442816 */ /* 0x000fc40000000057 */
[----:B------:R-:W-:Y:S01]  /*2b80*/  @P2 PRMT R69, R69, 0x5410, R197 ;  /* 0x0000541045452816 */ /* 0x000fe200000000c5 */
[----:B------:R-:W-:Y:S01]  /*2b90*/  IMAD.WIDE.U32 R84, R171, 0x10, R84 ;  /* 0x00000010ab547825 */ /* 0x000fe200078e0054 */
[----:B------:R-:W-:Y:S02]  /*2ba0*/  @P2 PRMT R70, R70, 0x5410, R199 ;  /* 0x0000541046462816 */ /* 0x000fe400000000c7 */
[----:B------:R-:W-:Y:S02]  /*2bb0*/  @P2 PRMT R71, R71, 0x5410, R202 ;  /* 0x0000541047472816 */ /* 0x000fe400000000ca */
[----:B------:R-:W-:Y:S02]  /*2bc0*/  F2FP.BF16.F32.PACK_AB R83, R204, R83 ;  /* 0x00000053cc53723e */ /* 0x000fe400000010ff */
[----:B------:R-:W-:Y:S02]  /*2bd0*/  F2FP.BF16.F32.PACK_AB R82, R203, R82 ;  /* 0x00000052cb52723e */ /* 0x000fe400000010ff */
[----:B------:R-:W-:-:S02]  /*2be0*/  F2FP.BF16.F32.PACK_AB R80, R201, R80 ;  /* 0x00000050c950723e */ /* 0x000fc400000010ff */
[----:B------:R-:W-:Y:S01]  /*2bf0*/  LEA.HI.X R89, R173, UR17, RZ, 0x4, P4 ;  /* 0x00000011ad597c11 */ /* 0x000fe2000a0f24ff */
[----:B------:R-:W-:Y:S04]  /*2c00*/  @P2 STG.E.128 desc[UR6][R90.64], R68 ;  /* 0x000000445a002986 */ /* 0x000fe8000c101d06 */
[----:B------:R0:W-:Y:S04]  /*2c10*/  STG.E.128 desc[UR6][R88.64], R80 ;  /* 0x0000005058007986 */ /* 0x0001e8000c101d06 */
[----:B------:R-:W4:Y:S01]  /*2c20*/  LDG.E.128 R84, desc[UR6][R84.64] ;  /* 0x0000000654547981 */ /* 0x000f22000c1e1d00 */
[-CC-:B------:R-:W-:Y:S01]  /*2c30*/  FFMA.FTZ R146, R146, R181.reuse, R180.reuse ;  /* 0x000000b592927223 */ /* 0x180fe200000100b4 */
[-CC-:B------:R-:W-:Y:S01]  /*2c40*/  FFMA.FTZ R145, R145, R181.reuse, R180.reuse ;  /* 0x000000b591917223 */ /* 0x180fe200000100b4 */
[----:B------:R-:W-:-:S02]  /*2c50*/  FFMA.FTZ R93, R93, R181, R180 ;  /* 0x000000b55d5d7223 */ /* 0x000fc400000100b4 */
[----:B------:R-:W-:Y:S01]  /*2c60*/  FADD.FTZ R149, R149, -R146 ;  /* 0x8000009295957221 */ /* 0x000fe20000010000 */
[----:B------:R-:W-:Y:S01]  /*2c70*/  FFMA.FTZ R95, R95, R181, R180 ;  /* 0x000000b55f5f7223 */ /* 0x000fe200000100b4 */
[----:B------:R-:W-:Y:S01]  /*2c80*/  FADD.FTZ R145, R94, -R145 ;  /* 0x800000915e917221 */ /* 0x000fe20000010000 */
[----:B0-----:R-:W-:Y:S01]  /*2c90*/  @P1 PRMT R80, R64, 0x7632, R80 ;  /* 0x0000763240501816 */ /* 0x001fe20000000050 */
[----:B------:R-:W-:-:S03]  /*2ca0*/  FMUL.FTZ R88, R152, R149 ;  /* 0x0000009598587220 */ /* 0x000fc60000410000 */
[----:B------:R-:W-:Y:S01]  /*2cb0*/  @P1 SHF.L.U32 R83, R80, 0x10, RZ ;  /* 0x0000001050531819 */ /* 0x000fe200000006ff */
[----:B------:R-:W-:Y:S01]  /*2cc0*/  FADD.FTZ R93, R144, -R93 ;  /* 0x8000005d905d7221 */ /* 0x000fe20000010000 */
[----:B------:R-:W-:Y:S01]  /*2cd0*/  FADD.FTZ R95, R92, -R95 ;  /* 0x8000005f5c5f7221 */ /* 0x000fe20000010000 */
[----:B------:R-:W-:Y:S01]  /*2ce0*/  FFMA.FTZ R148, R148, R181, R180 ;  /* 0x000000b594947223 */ /* 0x000fe200000100b4 */
[C---:B------:R-:W-:Y:S01]  /*2cf0*/  @P1 SHF.L.U32 R89, R65.reuse, 0x10, RZ ;  /* 0x0000001041591819 */ /* 0x040fe200000006ff */
[----:B------:R-:W-:Y:S01]  /*2d00*/  @P1 FADD.FTZ R88, R88, R83 ;  /* 0x0000005358581221 */ /* 0x000fe20000010000 */
[----:B------:R-:W-:Y:S01]  /*2d10*/  @P1 SHF.L.U32 R81, R64, 0x10, RZ ;  /* 0x0000001040511819 */ /* 0x000fe200000006ff */
[----:B------:R-:W-:Y:S01]  /*2d20*/  FMUL.FTZ R90, R152, R145 ;  /* 0x00000091985a7220 */ /* 0x000fe20000410000 */
[----:B------:R-:W-:Y:S01]  /*2d30*/  @P1 SHF.L.U32 R83, R66, 0x10, RZ ;  /* 0x0000001042531819 */ /* 0x000fe200000006ff */
[C---:B------:R-:W-:Y:S01]  /*2d40*/  FMUL.FTZ R82, R152.reuse, R93 ;  /* 0x0000005d98527220 */ /* 0x040fe20000410000 */
[----:B------:R-:W-:Y:S01]  /*2d50*/  FMUL.FTZ R94, R152, R95 ;  /* 0x0000005f985e7220 */ /* 0x000fe20000410000 */
[----:B------:R-:W-:Y:S01]  /*2d60*/  @P1 PRMT R80, R65, 0x7632, R80 ;  /* 0x0000763241501816 */ /* 0x000fe20000000050 */
[----:B------:R-:W-:Y:S01]  /*2d70*/  FFMA.FTZ R172, R172, R181, R180 ;  /* 0x000000b5acac7223 */ /* 0x000fe200000100b4 */
[----:B------:R-:W-:Y:S01]  /*2d80*/  FADD.FTZ R177, R177, -R148 ;  /* 0x80000094b1b17221 */ /* 0x000fe20000010000 */
[----:B------:R-:W-:Y:S01]  /*2d90*/  @P1 FADD.FTZ R90, R90, R89 ;  /* 0x000000595a5a1221 */ /* 0x000fe20000010000 */
[----:B------:R-:W-:Y:S01]  /*2da0*/  @P1 FADD.FTZ R82, R82, R81 ;  /* 0x0000005152521221 */ /* 0x000fe20000010000 */
[----:B------:R-:W-:Y:S01]  /*2db0*/  @P1 PRMT R89, R66, 0x7632, R89 ;  /* 0x0000763242591816 */ /* 0x000fe20000000059 */
[----:B------:R-:W-:Y:S01]  /*2dc0*/  @P1 FADD.FTZ R94, R94, R83 ;  /* 0x000000535e5e1221 */ /* 0x000fe20000010000 */
[----:B------:R-:W-:Y:S01]  /*2dd0*/  FADD.FTZ R179, R179, -R172 ;  /* 0x800000acb3b37221 */ /* 0x000fe20000010000 */
[----:B------:R-:W-:Y:S01]  /*2de0*/  FMUL.FTZ R92, R152, R177 ;  /* 0x000000b1985c7220 */ /* 0x000fe20000410000 */
[----:B------:R-:W-:Y:S01]  /*2df0*/  @P1 IMAD.U32 R81, R80, 0x10000, RZ ;  /* 0x0001000050511824 */ /* 0x000fe200078e00ff */
[----:B------:R-:W-:Y:S01]  /*2e00*/  @P1 SHF.L.U32 R89, R89, 0x10, RZ ;  /* 0x0000001059591819 */ /* 0x000fe200000006ff */
[----:B------:R-:W-:-:S02]  /*2e10*/  FMUL.FTZ R144, R152, R179 ;  /* 0x000000b398907220 */ /* 0x000fc40000410000 */
[----:B------:R-:W-:Y:S02]  /*2e20*/  @P1 FADD.FTZ R92, R92, R81 ;  /* 0x000000515c5c1221 */ /* 0x000fe40000010000 */
[----:B------:R-:W-:Y:S01]  /*2e30*/  @P1 FADD.FTZ R144, R144, R89 ;  /* 0x0000005990901221 */ /* 0x000fe20000010000 */
[-CC-:B------:R-:W-:Y:S01]  /*2e40*/  FFMA.FTZ R147, R147, R181.reuse, R180.reuse ;  /* 0x000000b593937223 */ /* 0x180fe200000100b4 */
[----:B------:R-:W-:Y:S01]  /*2e50*/  FFMA.FTZ R181, R178, R181, R180 ;  /* 0x000000b5b2b57223 */ /* 0x000fe200000100b4 */
[C---:B------:R-:W-:Y:S02]  /*2e60*/  @P1 PRMT R93, R67.reuse, 0x7632, R93 ;  /* 0x00007632435d1816 */ /* 0x040fe4000000005d */
[----:B------:R-:W-:Y:S01]  /*2e70*/  FADD.FTZ R147, R174, -R147 ;  /* 0x80000093ae937221 */ /* 0x000fe20000010000 */
[----:B------:R-:W-:Y:S01]  /*2e80*/  FADD.FTZ R181, R176, -R181 ;  /* 0x800000b5b0b57221 */ /* 0x000fe20000010000 */
[----:B------:R-:W-:Y:S01]  /*2e90*/  @P1 SHF.L.U32 R91, R67, 0x10, RZ ;  /* 0x00000010435b1819 */ /* 0x000fe200000006ff */
[----:B------:R-:W-:-:S02]  /*2ea0*/  @P1 IMAD.U32 R93, R93, 0x10000, RZ ;  /* 0x000100005d5d1824 */ /* 0x000fc400078e00ff */
[C---:B------:R-:W-:Y:S01]  /*2eb0*/  FMUL.FTZ R146, R152.reuse, R147 ;  /* 0x0000009398927220 */ /* 0x040fe20000410000 */
[----:B------:R-:W-:-:S03]  /*2ec0*/  FMUL.FTZ R152, R152, R181 ;  /* 0x000000b598987220 */ /* 0x000fc60000410000 */
[----:B------:R-:W-:Y:S01]  /*2ed0*/  @P1 FADD.FTZ R146, R146, R91 ;  /* 0x0000005b92921221 */ /* 0x000fe20000010000 */
[----:B------:R-:W-:Y:S01]  /*2ee0*/  @P1 FADD.FTZ R152, R152, R93 ;  /* 0x0000005d98981221 */ /* 0x000fe20000010000 */
[----:B------:R-:W-:Y:S01]  /*2ef0*/  @P2 F2FP.BF16.F32.PACK_AB R91, RZ, R94 ;  /* 0x0000005eff5b223e */ /* 0x000fe200000010ff */
[-C--:B------:R-:W-:Y:S01]  /*2f00*/  FMUL.FTZ R94, R94, R153.reuse ;  /* 0x000000995e5e7220 */ /* 0x080fe20000410000 */
[----:B------:R-:W-:Y:S01]  /*2f10*/  @P2 F2FP.BF16.F32.PACK_AB R93, RZ, R144 ;  /* 0x00000090ff5d223e */ /* 0x000fe200000010ff */
[-C--:B------:R-:W-:Y:S01]  /*2f20*/  FMUL.FTZ R144, R144, R153.reuse ;  /* 0x0000009990907220 */ /* 0x080fe20000410000 */
[----:B------:R-:W-:Y:S01]  /*2f30*/  FMUL.FTZ R145, R146, R153 ;  /* 0x0000009992917220 */ /* 0x000fe20000410000 */
[----:B------:R-:W-:Y:S02]  /*2f40*/  @P2 F2FP.BF16.F32.PACK_AB R95, RZ, R146 ;  /* 0x00000092ff5f223e */ /* 0x000fe400000010ff */
[----:B------:R-:W-:Y:S01]  /*2f50*/  IADD3 R137, R137, UR18, RZ ;  /* 0x0000001289897c10 */ /* 0x000fe2000fffe0ff */
[----:B------:R-:W-:Y:S01]  /*2f60*/  FMUL.FTZ R149, R169, R144 ;  /* 0x00000090a9957220 */ /* 0x000fe20000410000 */
[----:B------:R-:W-:-:S02]  /*2f70*/  @P2 PRMT R70, R91, 0x7610, R70 ;  /* 0x000076105b462816 */ /* 0x000fc40000000046 */
[----:B------:R-:W-:Y:S02]  /*2f80*/  @P2 PRMT R71, R95, 0x7610, R71 ;  /* 0x000076105f472816 */ /* 0x000fe40000000047 */
[----:B------:R-:W-:Y:S02]  /*2f90*/  @P2 PRMT R70, R70, 0x5410, R93 ;  /* 0x0000541046462816 */ /* 0x000fe4000000005d */
[----:B------:R-:W-:Y:S02]  /*2fa0*/  SEL R172, RZ, 0x1, P3 ;  /* 0x00000001ffac7807 */ /* 0x000fe40001800000 */
[C---:B--2---:R-:W-:Y:S02]  /*2fb0*/  SHF.L.U32 R83, R78.reuse, 0x10, RZ ;  /* 0x000000104e537819 */ /* 0x044fe400000006ff */
[----:B------:R-:W-:Y:S02]  /*2fc0*/  PRMT R78, R78, 0x7632, R78 ;  /* 0x000076324e4e7816 */ /* 0x000fe4000000004e */
[----:B------:R-:W-:-:S02]  /*2fd0*/  SHF.L.U32 R81, R77, 0x10, RZ ;  /* 0x000000104d517819 */ /* 0x000fc400000006ff */
[----:B------:R-:W-:Y:S01]  /*2fe0*/  PRMT R77, R77, 0x7632, R77 ;  /* 0x000076324d4d7816 */ /* 0x000fe2000000004d */
[----:B------:R-:W-:Y:S01]  /*2ff0*/  IMAD.U32 R78, R78, 0x10000, RZ ;  /* 0x000100004e4e7824 */ /* 0x000fe200078e00ff */
[----:B------:R-:W-:Y:S01]  /*3000*/  SHF.L.U32 R89, R79, 0x10, RZ ;  /* 0x000000104f597819 */ /* 0x000fe200000006ff */
[----:B------:R-:W-:Y:S01]  /*3010*/  FFMA.FTZ R18, R83, R184, R18 ;  /* 0x000000b853127223 */ /* 0x000fe20000010012 */
[----:B------:R-:W-:Y:S01]  /*3020*/  PRMT R80, R79, 0x7632, R80 ;  /* 0x000076324f507816 */ /* 0x000fe20000000050 */
[----:B------:R-:W-:Y:S01]  /*3030*/  FFMA.FTZ R19, R78, R182, R19 ;  /* 0x000000b64e137223 */ /* 0x000fe20000010013 */
[C---:B------:R-:W-:Y:S01]  /*3040*/  SHF.L.U32 R79, R76.reuse, 0x10, RZ ;  /* 0x000000104c4f7819 */ /* 0x040fe200000006ff */
[----:B------:R-:W-:Y:S01]  /*3050*/  IMAD.U32 R78, R77, 0x10000, RZ ;  /* 0x000100004d4e7824 */ /* 0x000fe200078e00ff */
[----:B------:R-:W-:-:S03]  /*3060*/  PRMT R76, R76, 0x7632, R76 ;  /* 0x000076324c4c7816 */ /* 0x000fc6000000004c */
[----:B------:R-:W-:Y:S01]  /*3070*/  FFMA.FTZ R22, R79, R185, R22 ;  /* 0x000000b94f167223 */ /* 0x000fe20000010016 */
[----:B------:R-:W-:Y:S01]  /*3080*/  FFMA.FTZ R21, R78, R188, R21 ;  /* 0x000000bc4e157223 */ /* 0x000fe20000010015 */
[----:B------:R-:W-:-:S05]  /*3090*/  SHF.L.U32 R76, R76, 0x10, RZ ;  /* 0x000000104c4c7819 */ /* 0x000fca00000006ff */
[----:B------:R-:W-:Y:S01]  /*30a0*/  FFMA.FTZ R23, R76, R186, R23 ;  /* 0x000000ba4c177223 */ /* 0x000fe20000010017 */
[C---:B---3--:R-:W-:Y:S02]  /*30b0*/  SHF.L.U32 R83, R75.reuse, 0x10, RZ ;  /* 0x000000104b537819 */ /* 0x048fe400000006ff */
[----:B------:R-:W-:Y:S02]  /*30c0*/  PRMT R75, R75, 0x7632, R75 ;  /* 0x000076324b4b7816 */ /* 0x000fe4000000004b */
[----:B------:R-:W-:Y:S02]  /*30d0*/  SHF.L.U32 R79, R73, 0x10, RZ ;  /* 0x00000010494f7819 */ /* 0x000fe400000006ff */
[----:B------:R-:W-:-:S03]  /*30e0*/  SHF.L.U32 R78, R75, 0x10, RZ ;  /* 0x000000104b4e7819 */ /* 0x000fc600000006ff */
[----:B------:R-:W-:Y:S02]  /*30f0*/  FFMA.FTZ R12, R79, R193, R12 ;  /* 0x000000c14f0c7223 */ /* 0x000fe4000001000c */
[----:B------:R-:W-:Y:S01]  /*3100*/  FFMA.FTZ R9, R78, R194, R9 ;  /* 0x000000c24e097223 */ /* 0x000fe20000010009 */
[----:B------:R-:W-:Y:S01]  /*3110*/  PRMT R76, R74, 0x7632, R76 ;  /* 0x000076324a4c7816 */ /* 0x000fe2000000004c */
[----:B------:R-:W0:Y:S03]  /*3120*/  @P2 LDC.64 R78, c[0x0][0x308] ;  /* 0x0000c200ff4e2b82 */ /* 0x000e260000000a00 */
[----:B------:R-:W-:Y:S01]  /*3130*/  SHF.L.U32 R76, R76, 0x10, RZ ;  /* 0x000000104c4c7819 */ /* 0x000fe200000006ff */
[----:B------:R-:W-:Y:S01]  /*3140*/  FFMA.FTZ R20, R81, R187, R20 ;  /* 0x000000bb51147223 */ /* 0x000fe20000010014 */
[----:B------:R-:W-:Y:S02]  /*3150*/  SHF.L.U32 R77, R72, 0x10, RZ ;  /* 0x00000010484d7819 */ /* 0x000fe400000006ff */
[----:B------:R-:W-:Y:S01]  /*3160*/  SHF.L.U32 R81, R74, 0x10, RZ ;  /* 0x000000104a517819 */ /* 0x000fe200000006ff */
[----:B------:R-:W-:Y:S01]  /*3170*/  FFMA.FTZ R11, R76, R192, R11 ;  /* 0x000000c04c0b7223 */ /* 0x000fe2000001000b */
[----:B------:R-:W-:-:S02]  /*3180*/  SHF.L.U32 R80, R80, 0x10, RZ ;  /* 0x0000001050507819 */ /* 0x000fc400000006ff */
[----:B------:R-:W-:Y:S02]  /*3190*/  PRMT R72, R72, 0x7632, R72 ;  /* 0x0000763248487816 */ /* 0x000fe40000000048 */
[----:B------:R-:W-:Y:S02]  /*31a0*/  PRMT R73, R73, 0x7632, R73 ;  /* 0x0000763249497816 */ /* 0x000fe40000000049 */
[----:B------:R-:W-:Y:S01]  /*31b0*/  @P2 F2FP.BF16.F32.PACK_AB R76, RZ, R82 ;  /* 0x00000052ff4c223e */ /* 0x000fe200000010ff */
[----:B------:R-:W-:Y:S01]  /*31c0*/  FFMA.FTZ R14, R77, R191, R14 ;  /* 0x000000bf4d0e7223 */ /* 0x000fe2000001000e */
[----:B------:R-:W-:Y:S01]  /*31d0*/  FFMA.FTZ R16, R89, R183, R16 ;  /* 0x000000b759107223 */ /* 0x000fe20000010010 */
[----:B------:R-:W-:Y:S01]  /*31e0*/  FFMA.FTZ R10, R81, R196, R10 ;  /* 0x000000c4510a7223 */ /* 0x000fe2000001000a */
[----:B------:R-:W-:Y:S01]  /*31f0*/  SHF.L.U32 R74, R73, 0x10, RZ ;  /* 0x00000010494a7819 */ /* 0x000fe200000006ff */
[----:B------:R-:W-:Y:S01]  /*3200*/  FFMA.FTZ R17, R80, R175, R17 ;  /* 0x000000af50117223 */ /* 0x000fe20000010011 */
[----:B------:R-:W-:Y:S01]  /*3210*/  @P2 F2FP.BF16.F32.PACK_AB R77, RZ, R88 ;  /* 0x00000058ff4d223e */ /* 0x000fe200000010ff */
[----:B------:R-:W-:-:S02]  /*3220*/  IMAD.U32 R72, R72, 0x10000, RZ ;  /* 0x0001000048487824 */ /* 0x000fc400078e00ff */
[-C--:B------:R-:W-:Y:S01]  /*3230*/  FMUL.FTZ R82, R82, R153.reuse ;  /* 0x0000009952527220 */ /* 0x080fe20000410000 */
[-C--:B------:R-:W-:Y:S01]  /*3240*/  FMUL.FTZ R88, R88, R153.reuse ;  /* 0x0000009958587220 */ /* 0x080fe20000410000 */
[-C--:B------:R-:W-:Y:S01]  /*3250*/  FMUL.FTZ R81, R90, R153.reuse ;  /* 0x000000995a517220 */ /* 0x080fe20000410000 */
[-C--:B------:R-:W-:Y:S01]  /*3260*/  FMUL.FTZ R89, R92, R153.reuse ;  /* 0x000000995c597220 */ /* 0x080fe20000410000 */
[----:B------:R-:W-:Y:S01]  /*3270*/  @P2 PRMT R68, R76, 0x7610, R68 ;  /* 0x000076104c442816 */ /* 0x000fe20000000044 */
[----:B------:R-:W-:Y:S01]  /*3280*/  FMUL.FTZ R153, R152, R153 ;  /* 0x0000009998997220 */ /* 0x000fe20000410000 */
[----:B------:R-:W-:Y:S02]  /*3290*/  @P2 F2FP.BF16.F32.PACK_AB R80, RZ, R90 ;  /* 0x0000005aff50223e */ /* 0x000fe400000010ff */
[----:B------:R-:W-:Y:S01]  /*32a0*/  LEA R76, P1, R171, UR16, 0x4 ;  /* 0x00000010ab4c7c11 */ /* 0x000fe2000f8220ff */
[----:B------:R-:W-:Y:S01]  /*32b0*/  FFMA.FTZ R8, R83, R195, R8 ;  /* 0x000000c353087223 */ /* 0x000fe20000010008 */
[----:B------:R-:W-:Y:S01]  /*32c0*/  FFMA.FTZ R15, R72, R190, R15 ;  /* 0x000000be480f7223 */ /* 0x000fe2000001000f */
[----:B------:R-:W-:Y:S01]  /*32d0*/  FFMA.FTZ R13, R74, R189, R13 ;  /* 0x000000bd4a0d7223 */ /* 0x000fe2000001000d */
[----:B------:R-:W-:Y:S01]  /*32e0*/  @P2 F2FP.BF16.F32.PACK_AB R83, RZ, R92 ;  /* 0x0000005cff53223e */ /* 0x000fe200000010ff */
[----:B------:R-:W-:Y:S01]  /*32f0*/  FMUL.FTZ R72, R133, R82 ;  /* 0x0000005285487220 */ /* 0x000fe20000410000 */
[----:B------:R-:W-:Y:S01]  /*3300*/  @P2 PRMT R68, R68, 0x5410, R77 ;  /* 0x0000541044442816 */ /* 0x000fe2000000004d */
[----:B------:R-:W-:Y:S01]  /*3310*/  FMUL.FTZ R73, R134, R81 ;  /* 0x0000005186497220 */ /* 0x000fe20000410000 */
[----:B------:R-:W-:Y:S01]  /*3320*/  FMUL.FTZ R74, R135, R94 ;  /* 0x0000005e874a7220 */ /* 0x000fe20000410000 */
[----:B------:R-:W-:Y:S01]  /*3330*/  FMUL.FTZ R75, R136, R145 ;  /* 0x00000091884b7220 */ /* 0x000fe20000410000 */
[----:B------:R-:W-:Y:S01]  /*3340*/  FMUL.FTZ R92, R170, R153 ;  /* 0x00000099aa5c7220 */ /* 0x000fe20000410000 */
[----:B------:R-:W-:Y:S01]  /*3350*/  FMUL.FTZ R90, R168, R89 ;  /* 0x00000059a85a7220 */ /* 0x000fe20000410000 */
[----:B------:R-:W-:Y:S01]  /*3360*/  FMUL.FTZ R147, R167, R88 ;  /* 0x00000058a7937220 */ /* 0x000fe20000410000 */
[----:B------:R-:W-:-:S02]  /*3370*/  @P2 F2FP.BF16.F32.PACK_AB R152, RZ, R152 ;  /* 0x00000098ff98223e */ /* 0x000fc400000010ff */
[----:B------:R-:W-:Y:S02]  /*3380*/  @P2 PRMT R69, R80, 0x7610, R69 ;  /* 0x0000761050452816 */ /* 0x000fe40000000045 */
[----:B------:R-:W-:Y:S02]  /*3390*/  LEA.HI.X R77, R171, UR17, RZ, 0x4, P1 ;  /* 0x00000011ab4d7c11 */ /* 0x000fe400088f24ff */
[----:B------:R-:W-:Y:S01]  /*33a0*/  ISETP.GE.AND P1, PT, R137, UR19, PT ;  /* 0x0000001389007c0c */ /* 0x000fe2000bf26270 */
[----:B0-----:R-:W-:Y:S01]  /*33b0*/  @P2 IMAD.WIDE.U32 R78, R171, 0x10, R78 ;  /* 0x00000010ab4e2825 */ /* 0x001fe200078e004e */
[----:B------:R-:W-:Y:S02]  /*33c0*/  @P2 PRMT R69, R69, 0x5410, R83 ;  /* 0x0000541045452816 */ /* 0x000fe40000000053 */
[----:B------:R-:W-:Y:S02]  /*33d0*/  @P2 PRMT R71, R71, 0x5410, R152 ;  /* 0x0000541047472816 */ /* 0x000fe40000000098 */
[----:B------:R-:W-:-:S02]  /*33e0*/  F2FP.BF16.F32.PACK_AB R75, R92, R75 ;  /* 0x0000004b5c4b723e */ /* 0x000fc400000010ff */
[----:B------:R-:W-:Y:S02]  /*33f0*/  F2FP.BF16.F32.PACK_AB R74, R149, R74 ;  /* 0x0000004a954a723e */ /* 0x000fe400000010ff */
[----:B------:R-:W-:Y:S02]  /*3400*/  F2FP.BF16.F32.PACK_AB R73, R90, R73 ;  /* 0x000000495a49723e */ /* 0x000fe400000010ff */
[----:B------:R-:W-:Y:S01]  /*3410*/  F2FP.BF16.F32.PACK_AB R72, R147, R72 ;  /* 0x000000489348723e */ /* 0x000fe200000010ff */
[----:B------:R-:W-:Y:S01]  /*3420*/  @P2 STG.E.128 desc[UR6][R78.64], R68 ;  /* 0x000000444e002986 */ /* 0x000fe2000c101d06 */
[----:B----4-:R-:W-:Y:S01]  /*3430*/  SHF.L.U32 R80, R84, 0x10, RZ ;  /* 0x0000001054507819 */ /* 0x010fe200000006ff */
[----:B------:R-:W-:Y:S01]  /*3440*/  IMAD.U32 R90, R85, 0x10000, RZ ;  /* 0x00010000555a7824 */ /* 0x000fe200078e00ff */
[----:B------:R-:W-:Y:S02]  /*3450*/  SHF.L.U32 R83, R86, 0x10, RZ ;  /* 0x0000001056537819 */ /* 0x000fe400000006ff */
[----:B------:R-:W-:-:S02]  /*3460*/  SHF.L.U32 R91, R87, 0x10, RZ ;  /* 0x00000010575b7819 */ /* 0x000fc400000006ff */
[----:B------:R-:W-:Y:S02]  /*3470*/  PRMT R84, R84, 0x7632, R84 ;  /* 0x0000763254547816 */ /* 0x000fe40000000054 */
[----:B------:R-:W-:Y:S02]  /*3480*/  PRMT R85, R85, 0x7632, R85 ;  /* 0x0000763255557816 */ /* 0x000fe40000000055 */
[----:B------:R-:W-:Y:S02]  /*3490*/  PRMT R86, R86, 0x7632, R86 ;  /* 0x0000763256567816 */ /* 0x000fe40000000056 */
[----:B------:R-:W-:Y:S01]  /*34a0*/  PRMT R87, R87, 0x7632, R87 ;  /* 0x0000763257577816 */ /* 0x000fe20000000057 */
[----:B------:R0:W-:Y:S01]  /*34b0*/  STG.E.128 desc[UR6][R76.64], R72 ;  /* 0x000000484c007986 */ /* 0x0001e2000c101d06 */
[----:B------:R-:W-:Y:S01]  /*34c0*/  FFMA.FTZ R97, R80, R82, R97 ;  /* 0x0000005250617223 */ /* 0x000fe20000010061 */
[----:B------:R-:W-:Y:S01]  /*34d0*/  FFMA.FTZ R7, R90, R81, R7 ;  /* 0x000000515a077223 */ /* 0x000fe20000010007 */
[----:B------:R-:W-:Y:S01]  /*34e0*/  FFMA.FTZ R2, R83, R94, R2 ;  /* 0x0000005e53027223 */ /* 0x000fe20000010002 */
[----:B------:R-:W-:Y:S01]  /*34f0*/  FFMA.FTZ R4, R91, R145, R4 ;  /* 0x000000915b047223 */ /* 0x000fe20000010004 */
[----:B0-----:R-:W-:Y:S01]  /*3500*/  SHF.L.U32 R73, R84, 0x10, RZ ;  /* 0x0000001054497819 */ /* 0x001fe200000006ff */
[----:B------:R-:W-:Y:S01]  /*3510*/  IMAD.U32 R72, R85, 0x10000, RZ ;  /* 0x0001000055487824 */ /* 0x000fe200078e00ff */
[----:B------:R-:W-:-:S02]  /*3520*/  SHF.L.U32 R75, R86, 0x10, RZ ;  /* 0x00000010564b7819 */ /* 0x000fc400000006ff */
[----:B------:R-:W-:Y:S01]  /*3530*/  SHF.L.U32 R74, R87, 0x10, RZ ;  /* 0x00000010574a7819 */ /* 0x000fe200000006ff */
[----:B------:R-:W-:Y:S01]  /*3540*/  FFMA.FTZ R96, R73, R88, R96 ;  /* 0x0000005849607223 */ /* 0x000fe20000010060 */
[----:B------:R-:W-:Y:S01]  /*3550*/  FFMA.FTZ R3, R72, R89, R3 ;  /* 0x0000005948037223 */ /* 0x000fe20000010003 */
[----:B------:R-:W-:Y:S02]  /*3560*/  FFMA.FTZ R6, R75, R144, R6 ;  /* 0x000000904b067223 */ /* 0x000fe40000010006 */
[----:B------:R-:W-:Y:S01]  /*3570*/  FFMA.FTZ R5, R74, R153, R5 ;  /* 0x000000994a057223 */ /* 0x000fe20000010005 */
[----:B------:R-:W-:Y:S06]  /*3580*/  @!P1 BRA `(.L_x_284) ;  /* 0xffffffd400689947 */ /* 0x000fec000383ffff */
[----:B------:R-:W-:Y:S01]  /*3590*/  MOV R72, R54 ;  /* 0x0000003600487202 */ /* 0x000fe20000000f00 */
[----:B------:R-:W-:Y:S01]  /*35a0*/  IMAD.MOV.U32 R75, RZ, RZ, R53 ;  /* 0x000000ffff4b7224 */ /* 0x000fe200078e0035 */
        /* <DEDUP_REMOVED lines=23> */
[----:B------:R-:W-:Y:S01]  /*3720*/  MOV R26, R20 ;  /* 0x00000014001a7202 */ /* 0x000fe20000000f00 */
[----:B------:R-:W-:Y:S01]  /*3730*/  IMAD.MOV.U32 R20, RZ, RZ, R18 ;  /* 0x000000ffff147224 */ /* 0x000fe200078e0012 */
[----:B------:R-:W-:Y:S02]  /*3740*/  MOV R27, R21 ;  /* 0x00000015001b7202 */ /* 0x000fe40000000f00 */
[----:B------:R-:W-:Y:S01]  /*3750*/  MOV R36, R50 ;  /* 0x0000003200247202 */ /* 0x000fe20000000f00 */
[----:B------:R-:W-:Y:S01]  /*3760*/  IMAD.MOV.U32 R50, RZ, RZ, R28 ;  /* 0x000000ffff327224 */ /* 0x000fe200078e001c */
[----:B------:R-:W-:-:S02]  /*3770*/  MOV R37, R51 ;  /* 0x0000003300257202 */ /* 0x000fc40000000f00 */
[----:B------:R-:W-:Y:S02]  /*3780*/  MOV R38, R48 ;  /* 0x0000003000267202 */ /* 0x000fe40000000f00 */
[----:B------:R-:W-:Y:S02]  /*3790*/  MOV R39, R49 ;  /* 0x0000003100277202 */ /* 0x000fe40000000f00 */
[----:B------:R-:W-:Y:S02]  /*37a0*/  MOV R21, R19 ;  /* 0x0000001300157202 */ /* 0x000fe40000000f00 */
[----:B------:R-:W-:Y:S02]  /*37b0*/  MOV R22, R16 ;  /* 0x0000001000167202 */ /* 0x000fe40000000f00 */
[----:B------:R-:W-:Y:S01]  /*37c0*/  MOV R23, R17 ;  /* 0x0000001100177202 */ /* 0x000fe20000000f00 */
[----:B------:R-:W-:Y:S01]  /*37d0*/  IMAD.MOV.U32 R17, RZ, RZ, R15 ;  /* 0x000000ffff117224 */ /* 0x000fe200078e000f */
[----:B------:R-:W-:-:S02]  /*37e0*/  MOV R48, R30 ;  /* 0x0000001e00307202 */ /* 0x000fc40000000f00 */
[----:B------:R-:W-:Y:S02]  /*37f0*/  MOV R49, R31 ;  /* 0x0000001f00317202 */ /* 0x000fe40000000f00 */
[----:B------:R-:W-:Y:S01]  /*3800*/  MOV R51, R29 ;  /* 0x0000001d00337202 */ /* 0x000fe20000000f00 */
[----:B------:R-:W-:Y:S01]  /*3810*/  IMAD.MOV.U32 R29, RZ, RZ, R43 ;  /* 0x000000ffff1d7224 */ /* 0x000fe200078e002b */
[----:B------:R-:W-:Y:S01]  /*3820*/  MOV R16, R14 ;  /* 0x0000000e00107202 */ /* 0x000fe20000000f00 */
[----:B------:R-:W-:Y:S01]  /*3830*/  IMAD.MOV.U32 R14, RZ, RZ, R8 ;  /* 0x000000ffff0e7224 */ /* 0x000fe200078e0008 */
[----:B------:R-:W-:Y:S02]  /*3840*/  MOV R18, R12 ;  /* 0x0000000c00127202 */ /* 0x000fe40000000f00 */
[----:B------:R-:W-:Y:S02]  /*3850*/  MOV R19, R13 ;  /* 0x0000000d00137202 */ /* 0x000fe40000000f00 */
[----:B------:R-:W-:-:S02]  /*3860*/  MOV R28, R42 ;  /* 0x0000002a001c7202 */ /* 0x000fc40000000f00 */
[----:B------:R-:W-:Y:S02]  /*3870*/  MOV R30, R40 ;  /* 0x00000028001e7202 */ /* 0x000fe40000000f00 */
[----:B------:R-:W-:Y:S02]  /*3880*/  MOV R31, R41 ;  /* 0x00000029001f7202 */ /* 0x000fe40000000f00 */
[----:B------:R-:W-:Y:S02]  /*3890*/  MOV R12, R10 ;  /* 0x0000000a000c7202 */ /* 0x000fe40000000f00 */
[----:B------:R-:W-:Y:S01]  /*38a0*/  MOV R13, R11 ;  /* 0x0000000b000d7202 */ /* 0x000fe20000000f00 */
[----:B------:R-:W-:Y:S01]  /*38b0*/  IMAD.MOV.U32 R11, RZ, RZ, R3 ;  /* 0x000000ffff0b7224 */ /* 0x000fe200078e0003 */
        /* <DEDUP_REMOVED lines=20> */
[----:B------:R-:W-:-:S07]  /*3a00*/  MOV R43, R5 ;  /* 0x00000005002b7202 */ /* 0x000fce0000000f00 */
.L_x_281:
[----:B------:R-:W0:Y:S01]  /*3a10*/  S2UR UR4, SR_CTAID.X ;  /* 0x00000000000479c3 */ /* 0x000e220000002500 */
[----:B------:R-:W-:-:S07]  /*3a20*/  LOP3.LUT R81, R0, 0x7f, RZ, 0xc0, !PT ;  /* 0x0000007f00517812 */ /* 0x000fce00078ec0ff */
[----:B------:R-:W1:Y:S08]  /*3a30*/  LDC.64 R2, c[0x0][0x2d0] ;  /* 0x0000b400ff027b82 */ /* 0x000e700000000a00 */
[----:B------:R-:W2:Y:S08]  /*3a40*/  LDC.64 R4, c[0x0][0x2d8] ;  /* 0x0000b600ff047b82 */ /* 0x000eb00000000a00 */
[----:B------:R-:W3:Y:S01]  /*3a50*/  LDC.64 R6, c[0x0][0x2f0] ;  /* 0x0000bc00ff067b82 */ /* 0x000ee20000000a00 */
[----:B0-----:R-:W-:Y:S01]  /*3a60*/  LEA.HI R80, R0, UR4, RZ, 0x19 ;  /* 0x0000000400507c11 */ /* 0x001fe2000f8fc8ff */
[----:B------:R-:W-:-:S04]  /*3a70*/  ULDC UR4, c[0x0][0x218] ;  /* 0x0000860000047ab9 */ /* 0x000fc80000000800 */
[----:B------:R-:W-:-:S05]  /*3a80*/  IMAD R80, R80, UR4, RZ ;  /* 0x0000000450507c24 */ /* 0x000fca000f8e02ff */
[----:B------:R-:W-:-:S05]  /*3a90*/  LEA.HI R81, R80, R81, RZ, 0x1d ;  /* 0x0000005150517211 */ /* 0x000fca00078fe8ff */
[----:B-1----:R-:W-:-:S04]  /*3aa0*/  IMAD.WIDE.U32 R2, R81, 0x20, R2 ;  /* 0x0000002051027825 */ /* 0x002fc800078e0002 */
[C---:B--2---:R-:W-:Y:S01]  /*3ab0*/  IMAD.WIDE.U32 R4, R81.reuse, 0x20, R4 ;  /* 0x0000002051047825 */ /* 0x044fe200078e0004 */
[----:B------:R-:W-:Y:S03]  /*3ac0*/  STG.E.128 desc[UR6][R2.64], R64 ;  /* 0x0000004002007986 */ /* 0x000fe6000c101d06 */
        /* <DEDUP_REMOVED lines=19> */
.L_x_282:
[----:B------:R-:W-:Y:S01]  /*3c00*/  HFMA2.MMA R205, -RZ, RZ, 0, 9.5367431640625e-07 ;  /* 0x00000010ffcd7435 */ /* 0x000fe200000001ff */
[----:B------:R-:W-:Y:S01]  /*3c10*/  IMAD.MOV.U32 R204, RZ, RZ, R29 ;  /* 0x000000ffffcc7224 */ /* 0x000fe200078e001d */
[----:B------:R-:W-:Y:S02]  /*3c20*/  MOV R206, 0x1f ;  /* 0x0000001f00ce7802 */ /* 0x000fe40000000f00 */
[----:B------:R-:W-:-:S07]  /*3c30*/  MOV R203, 0xffffffff ;  /* 0xffffffff00cb7802 */ /* 0x000fce0000000f00 */
[----:B-----5:R-:W-:Y:S05]  /*3c40*/  WARPSYNC.COLLECTIVE R203, `(.L_x_285) ;  /* 0x00000000cb087348 */ /* 0x020fea0003c00000 */
[----:B------:R0:W1:Y:S02]  /*3c50*/  SHFL.DOWN P5, R202, R204, R205, R206 ;  /* 0x080000cdccca7389 */ /* 0x00006400000a00ce */
[----:B01---5:R-:W-:Y:S01]  /*3c60*/  ENDCOLLECTIVE ;  /* 0x000000000000791b */ /* 0x023fe20003800000 */
.L_x_285:
[----:B------:R-:W-:Y:S01]  /*3c70*/  IMAD.MOV.U32 R204, RZ, RZ, R27 ;  /* 0x000000ffffcc7224 */ /* 0x000fe200078e001b */
[----:B------:R-:W-:-:S07]  /*3c80*/  MOV R40, R202 ;  /* 0x000000ca00287202 */ /* 0x000fce0000000f00 */
[----:B------:R-:W-:Y:S05]  /*3c90*/  WARPSYNC.COLLECTIVE R203, `(.L_x_286) ;  /* 0x00000000cb087348 */ /* 0x000fea0003c00000 */
[----:B------:R0:W1:Y:S02]  /*3ca0*/  SHFL.DOWN P5, R202, R204, R205, R206 ;  /* 0x080000cdccca7389 */ /* 0x00006400000a00ce */
[----:B01----:R-:W-:Y:S01]  /*3cb0*/  ENDCOLLECTIVE ;  /* 0x000000000000791b */ /* 0x003fe20003800000 */
.L_x_286:
[----:B------:R-:W-:Y:S01]  /*3cc0*/  FADD.FTZ R40, R29, R40 ;  /* 0x000000281d287221 */ /* 0x000fe20000010000 */
[----:B------:R-:W-:-:S04]  /*3cd0*/  HFMA2.MMA R205, -RZ, RZ, 0, 4.76837158203125e-07 ;  /* 0x00000008ffcd7435 */ /* 0x000fc800000001ff */
[----:B------:R-:W-:Y:S02]  /*3ce0*/  MOV R204, R40 ;  /* 0x0000002800cc7202 */ /* 0x000fe40000000f00 */
[----:B------:R-:W-:-:S07]  /*3cf0*/  MOV R72, R202 ;  /* 0x000000ca00487202 */ /* 0x000fce0000000f00 */
[----:B------:R-:W-:Y:S05]  /*3d00*/  WARPSYNC.COLLECTIVE R203, `(.L_x_287) ;  /* 0x00000000cb087348 */ /* 0x000fea0003c00000 */
[----:B------:R0:W1:Y:S02]  /*3d10*/  SHFL.DOWN P5, R202, R204, R205, R206 ;  /* 0x080000cdccca7389 */ /* 0x00006400000a00ce */
[----:B01----:R-:W-:Y:S01]  /*3d20*/  ENDCOLLECTIVE ;  /* 0x000000000000791b */ /* 0x003fe20003800000 */
.L_x_287:
[----:B------:R-:W-:-:S04]  /*3d30*/  FADD.FTZ R72, R27, R72 ;  /* 0x000000481b487221 */ /* 0x000fc80000010000 */
[----:B------:R-:W-:Y:S01]  /*3d40*/  IMAD.MOV.U32 R204, RZ, RZ, R72 ;  /* 0x000000ffffcc7224 */ /* 0x000fe200078e0048 */
[----:B------:R-:W-:-:S07]  /*3d50*/  MOV R31, R202 ;  /* 0x000000ca001f7202 */ /* 0x000fce0000000f00 */
[----:B------:R-:W-:Y:S05]  /*3d60*/  WARPSYNC.COLLECTIVE R203, `(.L_x_288) ;  /* 0x00000000cb087348 */ /* 0x000fea0003c00000 */
[----:B------:R0:W1:Y:S02]  /*3d70*/  SHFL.DOWN P5, R202, R204, R205, R206 ;  /* 0x080000cdccca7389 */ /* 0x00006400000a00ce */
[----:B01----:R-:W-:Y:S01]  /*3d80*/  ENDCOLLECTIVE ;  /* 0x000000000000791b */ /* 0x003fe20003800000 */
.L_x_288:
[----:B------:R-:W-:Y:S01]  /*3d90*/  FADD.FTZ R31, R40, R31 ;  /* 0x0000001f281f7221 */ /* 0x000fe20000010000 */
[----:B------:R-:W-:Y:S01]  /*3da0*/  MOV R40, R74 ;  /* 0x0000004a00287202 */ /* 0x000fe20000000f00 */
[----:B------:R-:W-:-:S03]  /*3db0*/  HFMA2.MMA R205, -RZ, RZ, 0, 2.384185791015625e-07 ;  /* 0x00000004ffcd7435 */ /* 0x000fc600000001ff */
[----:B------:R-:W-:Y:S02]  /*3dc0*/  MOV R204, R31 ;  /* 0x0000001f00cc7202 */ /* 0x000fe40000000f00 */
[----:B------:R-:W-:-:S07]  /*3dd0*/  MOV R73, R202 ;  /* 0x000000ca00497202 */ /* 0x000fce0000000f00 */
[----:B------:R-:W-:Y:S05]  /*3de0*/  WARPSYNC.COLLECTIVE R203, `(.L_x_289) ;  /* 0x00000000cb087348 */ /* 0x000fea0003c00000 */
[----:B------:R0:W1:Y:S02]  /*3df0*/  SHFL.DOWN P5, R202, R204, R205, R206 ;  /* 0x080000cdccca7389 */ /* 0x00006400000a00ce */
[----:B01----:R-:W-:Y:S01]  /*3e00*/  ENDCOLLECTIVE ;  /* 0x000000000000791b */ /* 0x003fe20003800000 */
.L_x_289:
[----:B------:R-:W-:-:S04]  /*3e10*/  FADD.FTZ R73, R72, R73 ;  /* 0x0000004948497221 */ /* 0x000fc80000010000 */
[----:B------:R-:W-:Y:S01]  /*3e20*/  IMAD.MOV.U32 R204, RZ, RZ, R73 ;  /* 0x000000ffffcc7224 */ /* 0x000fe200078e0049 */
[----:B------:R-:W-:-:S07]  /*3e30*/  MOV R76, R202 ;  /* 0x000000ca004c7202 */ /* 0x000fce0000000f00 */
[----:B------:R-:W-:Y:S05]  /*3e40*/  WARPSYNC.COLLECTIVE R203, `(.L_x_290) ;  /* 0x00000000cb087348 */ /* 0x000fea0003c00000 */
[----:B------:R0:W1:Y:S02]  /*3e50*/  SHFL.DOWN P5, R202, R204, R205, R206 ;  /* 0x080000cdccca7389 */ /* 0x00006400000a00ce */
[----:B01----:R-:W-:Y:S01]  /*3e60*/  ENDCOLLECTIVE ;  /* 0x000000000000791b */ /* 0x003fe20003800000 */
.L_x_290:
[----:B------:R-:W-:Y:S01]  /*3e70*/  FADD.FTZ R76, R31, R76 ;  /* 0x0000004c1f4c7221 */ /* 0x000fe20000010000 */
[----:B------:R-:W-:Y:S01]  /*3e80*/  MOV R31, R180 ;  /* 0x000000b4001f7202 */ /* 0x000fe20000000f00 */
[----:B------:R-:W-:-:S03]  /*3e90*/  HFMA2.MMA R205, -RZ, RZ, 0, 1.1920928955078125e-07 ;  /* 0x00000002ffcd7435 */ /* 0x000fc600000001ff */
[----:B------:R-:W-:Y:S02]  /*3ea0*/  MOV R204, R76 ;  /* 0x0000004c00cc7202 */ /* 0x000fe40000000f00 */
[----:B------:R-:W-:-:S07]  /*3eb0*/  MOV R78, R202 ;  /* 0x000000ca004e7202 */ /* 0x000fce0000000f00 */
[----:B------:R-:W-:Y:S05]  /*3ec0*/  WARPSYNC.COLLECTIVE R203, `(.L_x_291) ;  /* 0x00000000cb087348 */ /* 0x000fea0003c00000 */
[----:B------:R0:W1:Y:S02]  /*3ed0*/  SHFL.DOWN P5, R202, R204, R205, R206 ;  /* 0x080000cdccca7389 */ /* 0x00006400000a00ce */
[----:B01----:R-:W-:Y:S01]  /*3ee0*/  ENDCOLLECTIVE ;  /* 0x000000000000791b */ /* 0x003fe20003800000 */
.L_x_291:
[----:B------:R-:W-:-:S04]  /*3ef0*/  FADD.FTZ R78, R73, R78 ;  /* 0x0000004e494e7221 */ /* 0x000fc80000010000 */
[----:B------:R-:W-:Y:S01]  /*3f00*/  IMAD.MOV.U32 R204, RZ, RZ, R78 ;  /* 0x000000ffffcc7224 */ /* 0x000fe200078e004e */
[----:B------:R-:W-:-:S07]  /*3f10*/  MOV R27, R202 ;  /* 0x000000ca001b7202 */ /* 0x000fce0000000f00 */
[----:B------:R-:W-:Y:S05]  /*3f20*/  WARPSYNC.COLLECTIVE R203, `(.L_x_292) ;  /* 0x00000000cb087348 */ /* 0x000fea0003c00000 */
[----:B------:R0:W1:Y:S02]  /*3f30*/  SHFL.DOWN P5, R202, R204, R205, R206 ;  /* 0x080000cdccca7389 */ /* 0x00006400000a00ce */
[----:B01----:R-:W-:Y:S01]  /*3f40*/  ENDCOLLECTIVE ;  /* 0x000000000000791b */ /* 0x003fe20003800000 */
.L_x_292:
[----:B------:R-:W-:Y:S01]  /*3f50*/  FADD.FTZ R79, R76, R27 ;  /* 0x0000001b4c4f7221 */ /* 0x000fe20000010000 */
[----:B------:R-:W-:Y:S01]  /*3f60*/  MOV R27, R75 ;  /* 0x0000004b001b7202 */ /* 0x000fe20000000f00 */
[----:B------:R-:W-:-:S03]  /*3f70*/  HFMA2.MMA R205, -RZ, RZ, 0, 5.9604644775390625e-08 ;  /* 0x00000001ffcd7435 */ /* 0x000fc600000001ff */
[----:B------:R-:W-:Y:S02]  /*3f80*/  MOV R204, R79 ;  /* 0x0000004f00cc7202 */ /* 0x000fe40000000f00 */
[----:B------:R-:W-:-:S07]  /*3f90*/  MOV R29, R202 ;  /* 0x000000ca001d7202 */ /* 0x000fce0000000f00 */
[----:B------:R-:W-:Y:S05]  /*3fa0*/  WARPSYNC.COLLECTIVE R203, `(.L_x_293) ;  /* 0x00000000cb087348 */ /* 0x000fea0003c00000 */
[----:B------:R0:W1:Y:S02]  /*3fb0*/  SHFL.DOWN P5, R202, R204, R205, R206 ;  /* 0x080000cdccca7389 */ /* 0x00006400000a00ce */
[----:B01----:R-:W-:Y:S01]  /*3fc0*/  ENDCOLLECTIVE ;  /* 0x000000000000791b */ /* 0x003fe20003800000 */
.L_x_293:
[----:B------:R-:W-:Y:S01]  /*3fd0*/  FADD.FTZ R181, R78, R29 ;  /* 0x0000001d4eb57221 */ /* 0x000fe20000010000 */
[----:B------:R-:W-:-:S03]  /*3fe0*/  MOV R29, R77 ;  /* 0x0000004d001d7202 */ /* 0x000fc60000000f00 */
[----:B------:R-:W-:Y:S01]  /*3ff0*/  IMAD.MOV.U32 R204, RZ, RZ, R181 ;  /* 0x000000ffffcc7224 */ /* 0x000fe200078e00b5 */
[----:B------:R-:W-:-:S07]  /*4000*/  MOV R72, R202 ;  /* 0x000000ca00487202 */ /* 0x000fce0000000f00 */
[----:B------:R-:W-:Y:S05]  /*4010*/  WARPSYNC.COLLECTIVE R203, `(.L_x_294) ;  /* 0x00000000cb087348 */ /* 0x000fea0003c00000 */
[----:B------:R0:W1:Y:S02]  /*4020*/  SHFL.DOWN P5, R202, R204, R205, R206 ;  /* 0x080000cdccca7389 */ /* 0x00006400000a00ce */
[----:B01----:R-:W-:Y:S01]  /*4030*/  ENDCOLLECTIVE ;  /* 0x000000000000791b */ /* 0x003fe20003800000 */
.L_x_294:
[----:B------:R-:W-:Y:S05]  /*4040*/  BRA `(.L_x_295) ;  /* 0xffffffdc009c7947 */ /* 0x000fea000383ffff */
.L_x_296:
        /* <DEDUP_REMOVED lines=11> */
.L_x_11264:


//--------------------- .text._ZN10layer_norm13ln_bwd_kernelINS_13Kernel_traitsI13__nv_bfloat16S2_S2_S2_fjLj3072ELj1ELj1ELj4ELj16ENS_18Kernel_traits_baseILj3072ES2_S2_S2_S2_fjLj128EEEEELb0ELb1ELb1ELb0EEEvNS_9BwdParamsE --------------------------
	.section	.text._ZN10layer_norm13ln_bwd_kernelINS_13Kernel_traitsI13__nv_bfloat16S2_S2_S2_fjLj3072ELj1ELj1ELj4ELj16ENS_18Kernel_traits_baseILj3072ES2_S2_S2_S2_fjLj128EEEEELb0ELb1ELb1ELb0EEEvNS_9BwdParamsE,"ax",@progbits
	.align	128
        .global         _ZN10layer_norm13ln_bwd_kernelINS_13Kernel_traitsI13__nv_bfloat16S2_S2_S2_fjLj3072ELj1ELj1ELj4ELj16ENS_18Kernel_traits_baseILj3072ES2_S2_S2_S2_fjLj128EEEEELb0ELb1ELb1ELb0EEEvNS_9BwdParamsE
        .type           _ZN10layer_norm13ln_bwd_kernelINS_13Kernel_traitsI13__nv_bfloat16S2_S2_S2_fjLj3072ELj1ELj1ELj4ELj16ENS_18Kernel_traits_baseILj3072ES2_S2_S2_S2_fjLj128EEEEELb0ELb1ELb1ELb0EEEvNS_9BwdParamsE,@function
        .size           _ZN10layer_norm13ln_bwd_kernelINS_13Kernel_traitsI13__nv_bfloat16S2_S2_S2_fjLj3072ELj1ELj1ELj4ELj16ENS_18Kernel_traits_baseILj3072ES2_S2_S2_S2_fjLj128EEEEELb0ELb1ELb1ELb0EEEvNS_9BwdParamsE,(.L_x_11265 - _ZN10layer_norm13ln_bwd_kernelINS_13Kernel_traitsI13__nv_bfloat16S2_S2_S2_fjLj3072ELj1ELj1ELj4ELj16ENS_18Kernel_traits_baseILj3072ES2_S2_S2_S2_fjLj128EEEEELb0ELb1ELb1ELb0EEEvNS_9BwdParamsE)
        .other          _ZN10layer_norm13ln_bwd_kernelINS_13Kernel_traitsI13__nv_bfloat16S2_S2_S2_fjLj3072ELj1ELj1ELj4ELj16ENS_18Kernel_traits_baseILj3072ES2_S2_S2_S2_fjLj128EEEEELb0ELb1ELb1ELb0EEEvNS_9BwdParamsE,@"STO_CUDA_ENTRY STV_DEFAULT"
_ZN10layer_norm13ln_bwd_kernelINS_13Kernel_traitsI13__nv_bfloat16S2_S2_S2_fjLj3072ELj1ELj1ELj4ELj16ENS_18Kernel_traits_baseILj3072ES2_S2_S2_S2_fjLj128EEEEELb0ELb1ELb1ELb0EEEvNS_9BwdParamsE:
.text._ZN10layer_norm13ln_bwd_kernelINS_13Kernel_traitsI13__nv_bfloat16S2_S2_S2_fjLj3072ELj1ELj1ELj4ELj16ENS_18Kernel_traits_baseILj3072ES2_S2_S2_S2_fjLj128EEEEELb0ELb1ELb1ELb0EEEvNS_9BwdParamsE:
        /* <DEDUP_REMOVED lines=15> */
[----:B------:R-:W-:Y:S01]  /*00f0*/  LOP3.LUT R3, R159, 0x7f, RZ, 0x3c, !PT ;  /* 0x0000007f9f037812 */ /* 0x000fe200078e3cff */
[----:B------:R-:W-:-:S03]  /*0100*/  IMAD.MOV.U32 R19, RZ, RZ, R159 ;  /* 0x000000ffff137224 */ /* 0x000fc600078e009f */
        /* <DEDUP_REMOVED lines=10> */
[----:B------:R-:W3:Y:S08]  /*01b0*/  @P1 LDC.64 R6, c[0x0][0x260] ;  /* 0x00009800ff061b82 */ /* 0x000ef00000000a00 */
[----:B------:R-:W4:Y:S01]  /*01c0*/  @P1 LDC.64 R8, c[0x0][0x278] ;  /* 0x00009e00ff081b82 */ /* 0x000f220000000a00 */
[----:B0-----:R-:W-:-:S05]  /*01d0*/  @P0 IMAD.WIDE.U32 R2, R19, 0x10, R2 ;  /* 0x0000001013020825 */ /* 0x001fca00078e0002 */
[----:B------:R1:W5:Y:S02]  /*01e0*/  @P0 LDG.E.128 R152, desc[UR4][R2.64] ;  /* 0x0000000402980981 */ /* 0x000364000c1e1d00 */
[----:B------:R-:W0:Y:S01]  /*01f0*/  @P3 LDC.64 R14, c[0x0][0x260] ;  /* 0x00009800ff0e3b82 */ /* 0x000e220000000a00 */
[C---:B--2---:R-:W-:Y:S01]  /*0200*/  @P0 IMAD.WIDE.U32 R4, R19.reuse, 0x10, R4 ;  /* 0x0000001013040825 */ /* 0x044fe200078e0004 */
[----:B------:R-:W-:-:S04]  /*0210*/  @P0 LOP3.LUT R19, R19, 0x80, RZ, 0xfc, !PT ;  /* 0x0000008013130812 */ /* 0x000fc800078efcff */
[----:B------:R2:W5:Y:S02]  /*0220*/  @P0 LDG.E.128 R36, desc[UR4][R4.64] ;  /* 0x0000000404240981 */ /* 0x000564000c1e1d00 */
[----:B------:R-:W1:Y:S01]  /*0230*/  @P3 LDC.64 R16, c[0x0][0x278] ;  /* 0x00009e00ff103b82 */ /* 0x000e620000000a00 */
[----:B---3--:R-:W-:-:S05]  /*0240*/  @P1 IMAD.WIDE.U32 R10, R19, 0x10, R6 ;  /* 0x00000010130a1825 */ /* 0x008fca00078e0006 */
[----:B------:R2:W5:Y:S01]  /*0250*/  @P1 LDG.E.128 R148, desc[UR4][R10.64] ;  /* 0x000000040a941981 */ /* 0x000562000c1e1d00 */
[C---:B----4-:R-:W-:Y:S01]  /*0260*/  @P1 IMAD.WIDE.U32 R12, R19.reuse, 0x10, R8 ;  /* 0x00000010130c1825 */ /* 0x050fe200078e0008 */
[----:B------:R-:W-:-:S04]  /*0270*/  @P1 IADD3 R19, R19, 0x80, RZ ;  /* 0x0000008013131810 */ /* 0x000fc80007ffe0ff */
[----:B------:R2:W5:Y:S01]  /*0280*/  @P1 LDG.E.128 R32, desc[UR4][R12.64] ;  /* 0x000000040c201981 */ /* 0x000562000c1e1d00 */
[----:B0-----:R-:W-:-:S05]  /*0290*/  @P3 IMAD.WIDE.U32 R6, R19, 0x10, R14 ;  /* 0x0000001013063825 */ /* 0x001fca00078e000e */
[----:B------:R2:W5:Y:S01]  /*02a0*/  @P3 LDG.E.128 R144, desc[UR4][R6.64] ;  /* 0x0000000406903981 */ /* 0x000562000c1e1d00 */
[----:B-1----:R-:W-:-:S05]  /*02b0*/  @P3 IMAD.WIDE.U32 R8, R19, 0x10, R16 ;  /* 0x0000001013083825 */ /* 0x002fca00078e0010 */
        /* <DEDUP_REMOVED lines=36> */
[----:B--2---:R-:W-:Y:S06]  /*0500*/  @P2 BRA `(.L_x_297) ;  /* 0x0000004400dc2947 */ /* 0x004fec0003800000 */
[C---:B-----5:R-:W-:Y:S01]  /*0510*/  @P0 PRMT R27, R153.reuse, 0x7632, R27 ;  /* 0x00007632991b0816 */ /* 0x060fe2000000001b */
[----:B------:R-:W-:Y:S01]  /*0520*/  ULDC.64 UR6, c[0x0][0x2c8] ;  /* 0x0000b20000067ab9 */ /* 0x000fe20000000a00 */
[----:B------:R-:W-:Y:S01]  /*0530*/  SHF.L.U32 R157, R153, 0x10, RZ ;  /* 0x00000010999d7819 */ /* 0x000fe200000006ff */
[----:B------:R-:W-:Y:S01]  /*0540*/  IMAD.U32 R158, R152, 0x10000, RZ ;  /* 0x00010000989e7824 */ /* 0x000fe200078e00ff */
[C---:B------:R-:W-:Y:S01]  /*0550*/  @P1 PRMT R23, R149.reuse, 0x7632, R23 ;  /* 0x0000763295171816 */ /* 0x040fe20000000017 */
[----:B------:R-:W-:Y:S01]  /*0560*/  IMAD.U32 R156, R154, 0x10000, RZ ;  /* 0x000100009a9c7824 */ /* 0x000fe200078e00ff */
[----:B------:R-:W-:Y:S01]  /*0570*/  SHF.L.U32 R153, R149, 0x10, RZ ;  /* 0x0000001095997819 */ /* 0x000fe200000006ff */
[----:B------:R-:W-:Y:S01]  /*0580*/  HFMA2.MMA R213, -RZ, RZ, 0, 5.9604644775390625e-08 ;  /* 0x00000001ffd57435 */ /* 0x000fe200000001ff */
[C---:B------:R-:W-:Y:S01]  /*0590*/  @P3 PRMT R19, R145.reuse, 0x7632, R19 ;  /* 0x0000763291133816 */ /* 0x040fe20000000013 */
[----:B------:R-:W-:Y:S01]  /*05a0*/  IMAD.MOV.U32 R45, RZ, RZ, RZ ;  /* 0x000000ffff2d7224 */ /* 0x000fe200078e00ff */
[----:B------:R-:W-:Y:S01]  /*05b0*/  SHF.L.U32 R149, R145, 0x10, RZ ;  /* 0x0000001091957819 */ /* 0x000fe200000006ff */
[----:B------:R-:W-:Y:S01]  /*05c0*/  IMAD.U32 R27, R27, 0x10000, RZ ;  /* 0x000100001b1b7824 */ /* 0x000fe200078e00ff */
[----:B------:R-:W-:Y:S01]  /*05d0*/  @P0 PRMT R15, R37, 0x7632, R15 ;  /* 0x00007632250f0816 */ /* 0x000fe2000000000f */
[----:B------:R-:W-:Y:S01]  /*05e0*/  IMAD.U32 R23, R23, 0x10000, RZ ;  /* 0x0001000017177824 */ /* 0x000fe200078e00ff */
[----:B------:R-:W-:-:S02]  /*05f0*/  SHF.L.U32 R145, R37, 0x10, RZ ;  /* 0x0000001025917819 */ /* 0x000fc400000006ff */
[C---:B------:R-:W-:Y:S02]  /*0600*/  @P1 PRMT R11, R33.reuse, 0x7632, R11 ;  /* 0x00007632210b1816 */ /* 0x040fe4000000000b */
[----:B------:R-:W-:Y:S02]  /*0610*/  SHF.L.U32 R37, R33, 0x10, RZ ;  /* 0x0000001021257819 */ /* 0x000fe400000006ff */
[----:B------:R-:W-:Y:S01]  /*0620*/  @P3 PRMT R7, R29, 0x7632, R7 ;  /* 0x000076321d073816 */ /* 0x000fe20000000007 */
[----:B------:R-:W-:Y:S01]  /*0630*/  IMAD.U32 R11, R11, 0x10000, RZ ;  /* 0x000100000b0b7824 */ /* 0x000fe200078e00ff */
[----:B------:R-:W-:Y:S02]  /*0640*/  SHF.L.U32 R33, R29, 0x10, RZ ;  /* 0x000000101d217819 */ /* 0x000fe400000006ff */
[----:B------:R-:W0:Y:S01]  /*0650*/  LDC.U8 R29, c[0x0][0x2a0] ;  /* 0x0000a800ff1d7b82 */ /* 0x000e220000000000 */
[----:B------:R-:W-:Y:S02]  /*0660*/  ISETP.NE.U32.AND P2, PT, RZ, UR6, PT ;  /* 0x00000006ff007c0c */ /* 0x000fe4000bf45070 */
[----:B------:R-:W-:Y:S01]  /*0670*/  @P0 PRMT R3, R152, 0x7632, R3 ;  /* 0x0000763298030816 */ /* 0x000fe20000000003 */
[----:B------:R-:W-:Y:S01]  /*0680*/  IMAD.U32 R152, R150, 0x10000, RZ ;  /* 0x0001000096987824 */ /* 0x000fe200078e00ff */
[----:B------:R-:W-:-:S02]  /*0690*/  ISETP.NE.AND.EX P2, PT, RZ, UR7, PT, P2 ;  /* 0x00000007ff007c0c */ /* 0x000fc4000bf45320 */
[----:B------:R-:W-:Y:S01]  /*06a0*/  @P0 PRMT R26, R154, 0x7632, R26 ;  /* 0x000076329a1a0816 */ /* 0x000fe2000000001a */
[----:B------:R-:W-:Y:S01]  /*06b0*/  IMAD.U32 R154, R148, 0x10000, RZ ;  /* 0x00010000949a7824 */ /* 0x000fe200078e00ff */
[----:B------:R-:W-:Y:S01]  /*06c0*/  @P1 PRMT R22, R150, 0x7632, R22 ;  /* 0x0000763296161816 */ /* 0x000fe20000000016 */
[----:B------:R-:W-:Y:S01]  /*06d0*/  IMAD.U32 R150, R144, 0x10000, RZ ;  /* 0x0001000090967824 */ /* 0x000fe200078e00ff */
[----:B------:R-:W-:Y:S02]  /*06e0*/  @P0 PRMT R25, R155, 0x7632, R25 ;  /* 0x000076329b190816 */ /* 0x000fe40000000019 */
[----:B------:R-:W-:Y:S01]  /*06f0*/  @P1 PRMT R24, R148, 0x7632, R24 ;  /* 0x0000763294181816 */ /* 0x000fe20000000018 */
[----:B------:R-:W-:Y:S01]  /*0700*/  IMAD.U32 R148, R146, 0x10000, RZ ;  /* 0x0001000092947824 */ /* 0x000fe200078e00ff */
[----:B------:R-:W-:Y:S01]  /*0710*/  @P3 PRMT R20, R144, 0x7632, R20 ;  /* 0x0000763290143816 */ /* 0x000fe20000000014 */
[C---:B------:R-:W-:Y:S01]  /*0720*/  IMAD.U32 R144, R38.reuse, 0x10000, RZ ;  /* 0x0001000026907824 */ /* 0x040fe200078e00ff */
[----:B------:R-:W-:Y:S01]  /*0730*/  @P3 PRMT R17, R147, 0x7632, R17 ;  /* 0x0000763293113816 */ /* 0x000fe20000000011 */
[----:B------:R-:W-:Y:S01]  /*0740*/  IMAD.U32 R25, R25, 0x10000, RZ ;  /* 0x0001000019197824 */ /* 0x000fe200078e00ff */
        /* <DEDUP_REMOVED lines=21> */
[----:B------:R-:W-:Y:S01]  /*08a0*/  IMAD.MOV.U32 R30, RZ, RZ, R2 ;  /* 0x000000ffff1e7224 */ /* 0x000fe200078e0002 */
[----:B------:R-:W-:-:S02]  /*08b0*/  ISETP.LT.U32.OR P2, PT, R18, 0x180, !P2 ;  /* 0x000001801200780c */ /* 0x000fc40005741470 */
[----:B------:R-:W-:Y:S02]  /*08c0*/  SHF.L.U32 R155, R155, 0x10, RZ ;  /* 0x000000109b9b7819 */ /* 0x000fe400000006ff */
[----:B------:R-:W-:Y:S02]  /*08d0*/  SHF.L.U32 R151, R151, 0x10, RZ ;  /* 0x0000001097977819 */ /* 0x000fe400000006ff */
[----:B------:R-:W-:Y:S02]  /*08e0*/  SHF.L.U32 R147, R147, 0x10, RZ ;  /* 0x0000001093937819 */ /* 0x000fe400000006ff */
[----:B------:R-:W-:Y:S02]  /*08f0*/  SHF.L.U32 R39, R39, 0x10, RZ ;  /* 0x0000001027277819 */ /* 0x000fe400000006ff */
[----:B------:R-:W-:Y:S02]  /*0900*/  SHF.L.U32 R35, R35, 0x10, RZ ;  /* 0x0000001023237819 */ /* 0x000fe400000006ff */
[----:B------:R-:W-:-:S02]  /*0910*/  SHF.L.U32 R31, R31, 0x10, RZ ;  /* 0x000000101f1f7819 */ /* 0x000fc400000006ff */
[----:B------:R-:W-:Y:S02]  /*0920*/  P2R R2, PR, RZ, 0x4 ;  /* 0x00000004ff027803 */ /* 0x000fe40000000000 */
        /* <DEDUP_REMOVED lines=15> */
.L_x_396:
[----:B012---:R-:W0:Y:S08]  /*0a20*/  LDC.64 R138, c[0x0][0x288] ;  /* 0x0000a200ff8a7b82 */ /* 0x007e300000000a00 */
[----:B------:R-:W1:Y:S08]  /*0a30*/  LDC.64 R140, c[0x0][0x258] ;  /* 0x00009600ff8c7b82 */ /* 0x000e700000000a00 */
[----:B------:R-:W2:Y:S01]  /*0a40*/  LDC.64 R136, c[0x0][0x280] ;  /* 0x0000a000ff887b82 */ /* 0x000ea20000000a00 */
[----:B0-----:R-:W-:-:S07]  /*0a50*/  IMAD.WIDE R138, R30, 0x4, R138 ;  /* 0x000000041e8a7825 */ /* 0x001fce00078e028a */
[----:B------:R-:W0:Y:S01]  /*0a60*/  LDC.64 R170, c[0x0][0x2c8] ;  /* 0x0000b200ffaa7b82 */ /* 0x000e220000000a00 */
[----:B------:R-:W3:Y:S01]  /*0a70*/  LDG.E R138, desc[UR4][R138.64] ;  /* 0x000000048a8a7981 */ /* 0x000ee2000c1e1900 */
[----:B-1----:R-:W-:-:S05]  /*0a80*/  IMAD.WIDE R140, R30, 0x4, R140 ;  /* 0x000000041e8c7825 */ /* 0x002fca00078e028c */
[----:B------:R1:W5:Y:S01]  /*0a90*/  LDG.E R162, desc[UR4][R140.64] ;  /* 0x000000048ca27981 */ /* 0x000362000c1e1900 */
[----:B--2---:R-:W-:-:S05]  /*0aa0*/  IMAD.WIDE R136, R30, 0x4, R136 ;  /* 0x000000041e887825 */ /* 0x004fca00078e0288 */
[----:B------:R1:W5:Y:S01]  /*0ab0*/  LDG.E R215, desc[UR4][R136.64] ;  /* 0x0000000488d77981 */ /* 0x000362000c1e1900 */
[----:B------:R-:W-:-:S05]  /*0ac0*/  MOV R161, UR9 ;  /* 0x0000000900a17c02 */ /* 0x000fca0008000f00 */
        /* <DEDUP_REMOVED lines=8> */
[----:B-1----:R-:W-:Y:S05]  /*0b50*/  @P2 BRA `(.L_x_299) ;  /* 0x0000000000602947 */ /* 0x002fea0003800000 */
[----:B------:R-:W-:Y:S01]  /*0b60*/  BSSY B1, `(.L_x_300) ;  /* 0x0000008000017945 */ /* 0x000fe20003800000 */
[----:B------:R-:W-:-:S03]  /*0b70*/  MOV R137, R4 ;  /* 0x0000000400897202 */ /* 0x000fc60000000f00 */
[----:B------:R-:W-:Y:S05]  /*0b80*/  @!P0 BRA `(.L_x_301) ;  /* 0x0000000000148947 */ /* 0x000fea0003800000 */
[----:B------:R-:W-:-:S04]  /*0b90*/  ISETP.NE.U32.AND P3, PT, RZ, UR14, PT ;  /* 0x0000000eff007c0c */ /* 0x000fc8000bf65070 */
[----:B------:R-:W-:-:S13]  /*0ba0*/  ISETP.NE.AND.EX P3, PT, RZ, UR15, PT, P3 ;  /* 0x0000000fff007c0c */ /* 0x000fda000bf65330 */
[----:B------:R-:W-:Y:S05]  /*0bb0*/  @!P3 BRA `(.L_x_302) ;  /* 0x000000000004b947 */ /* 0x000fea0003800000 */
[----:B------:R0:W5:Y:S02]  /*0bc0*/  LDG.E.128 R116, desc[UR4][R180.64] ;  /* 0x00000004b4747981 */ /* 0x000164000c1e1d00 */
.L_x_302:
[----:B------:R-:W-:-:S07]  /*0bd0*/  VIADD R137, R4, 0x80 ;  /* 0x0000008004897836 */ /* 0x000fce0000000000 */
.L_x_301:
[----:B------:R-:W-:Y:S05]  /*0be0*/  BSYNC B1 ;  /* 0x0000000000017941 */ /* 0x000fea0003800000 */
.L_x_300:
[----:B------:R-:W-:Y:S04]  /*0bf0*/  BSSY B1, `(.L_x_303) ;  /* 0x0000008000017945 */ /* 0x000fe80003800000 */
[----:B------:R-:W-:Y:S05]  /*0c00*/  @!P1 BRA `(.L_x_304) ;  /* 0x0000000000189947 */ /* 0x000fea0003800000 */
[----:B------:R-:W-:-:S04]  /*0c10*/  ISETP.NE.U32.AND P3, PT, RZ, UR14, PT ;  /* 0x0000000eff007c0c */ /* 0x000fc8000bf65070 */
[----:B------:R-:W-:-:S13]  /*0c20*/  ISETP.NE.AND.EX P3, PT, RZ, UR15, PT, P3 ;  /* 0x0000000fff007c0c */ /* 0x000fda000bf65330 */
[----:B------:R-:W-:Y:S05]  /*0c30*/  @!P3 BRA `(.L_x_305) ;  /* 0x000000000008b947 */ /* 0x000fea0003800000 */
[----:B------:R-:W-:-:S06]  /*0c40*/  IMAD.WIDE.U32 R120, R137, 0x10, R170 ;  /* 0x0000001089787825 */ /* 0x000fcc00078e00aa */
[----:B------:R-:W5:Y:S02]  /*0c50*/  LDG.E.128 R120, desc[UR4][R120.64] ;  /* 0x0000000478787981 */ /* 0x000f64000c1e1d00 */
.L_x_305:
[----:B------:R-:W-:-:S07]  /*0c60*/  IADD3 R137, R137, 0x80, RZ ;  /* 0x0000008089897810 */ /* 0x000fce0007ffe0ff */
.L_x_304:
[----:B------:R-:W-:Y:S05]  /*0c70*/  BSYNC B1 ;  /* 0x0000000000017941 */ /* 0x000fea0003800000 */
.L_x_303:
[----:B------:R-:W-:Y:S02]  /*0c80*/  ISETP.NE.AND P3, PT, R2, RZ, PT ;  /* 0x000000ff0200720c */ /* 0x000fe40003f65270 */
[----:B------:R-:W-:-:S11]  /*0c90*/  CS2R R218, SRZ ;  /* 0x0000000000da7805 */ /* 0x000fd6000001ff00 */
[----:B------:R-:W-:Y:S05]  /*0ca0*/  @P3 BRA `(.L_x_306) ;  /* 0x0000001000a03947 */ /* 0x000fea0003800000 */
[----:B------:R-:W-:-:S06]  /*0cb0*/  IMAD.WIDE.U32 R40, R137, 0x10, R170 ;  /* 0x0000001089287825 */ /* 0x000fcc00078e00aa */
[----:B------:R-:W5:Y:S01]  /*0cc0*/  LDG.E.128 R40, desc[UR4][R40.64] ;  /* 0x0000000428287981 */ /* 0x000f62000c1e1d00 */
[----:B------:R-:W-:Y:S05]  /*0cd0*/  BRA `(.L_x_306) ;  /* 0x0000001000947947 */ /* 0x000fea0003800000 */
.L_x_299:
[----:B------:R-:W0:Y:S02]  /*0ce0*/  LDC.64 R136, c[0x0][0x250] ;  /* 0x00009400ff887b82 */ /* 0x000e240000000a00 */
[----:B0-----:R-:W-:-:S06]  /*0cf0*/  IMAD.WIDE R136, R30, 0x4, R136 ;  /* 0x000000041e887825 */ /* 0x001fcc00078e0288 */
[----:B------:R-:W2:Y:S01]  /*0d00*/  LDG.E R136, desc[UR4][R136.64] ;  /* 0x0000000488887981 */ /* 0x000ea2000c1e1900 */
[----:B------:R-:W-:Y:S01]  /*0d10*/  IADD3 R138, R138, -0x1, RZ ;  /* 0xffffffff8a8a7810 */ /* 0x000fe20007ffe0ff */
[----:B------:R-:W-:Y:S01]  /*0d20*/  BSSY B1, `(.L_x_307) ;  /* 0x0000065000017945 */ /* 0x000fe20003800000 */
[----:B------:R-:W-:Y:S02]  /*0d30*/  ISETP.NE.AND P3, PT, R29, RZ, PT ;  /* 0x000000ff1d00720c */ /* 0x000fe40003f65270 */
[----:B------:R-:W-:Y:S01]  /*0d40*/  CS2R R218, SRZ ;  /* 0x0000000000da7805 */ /* 0x000fe2000001ff00 */
[----:B------:R-:W-:Y:S02]  /*0d50*/  IMAD.MOV.U32 R221, RZ, RZ, R4 ;  /* 0x000000ffffdd7224 */ /* 0x000fe400078e0004 */
[----:B------:R-:W-:-:S05]  /*0d60*/  IMAD R138, R138, R161, RZ ;  /* 0x000000a18a8a7224 */ /* 0x000fca00078e02ff */
        /* <DEDUP_REMOVED lines=14> */
[----:B------:R-:W-:Y:S01]  /*0e50*/  IADD3 R221, R4, 0x80, RZ ;  /* 0x0000008004dd7810 */ /* 0x000fe20007ffe0ff */
[----:B------:R-:W-:Y:S01]  /*0e60*/  VIADD R217, R217, 0x80 ;  /* 0x00000080d9d97836 */ /* 0x000fe20000000000 */
[----:B--2---:R-:W-:Y:S01]  /*0e70*/  PRMT R3, R136, 0x7632, R3 ;  /* 0x0000763288037816 */ /* 0x004fe20000000003 */
[----:B------:R-:W-:Y:S01]  /*0e80*/  IMAD.U32 R169, R138, 0x10000, RZ ;  /* 0x000100008aa97824 */ /* 0x000fe200078e00ff */
[----:B------:R-:W-:Y:S02]  /*0e90*/  SHF.L.U32 R165, R136, 0x10, RZ ;  /* 0x0000001088a57819 */ /* 0x000fe400000006ff */
[----:B------:R-:W-:Y:S01]  /*0ea0*/  SHF.L.U32 R167, R137, 0x10, RZ ;  /* 0x0000001089a77819 */ /* 0x000fe200000006ff */
[C---:B------:R-:W-:Y:S01]  /*0eb0*/  FADD.FTZ R169, -R216.reuse, R169 ;  /* 0x000000a9d8a97221 */ /* 0x040fe20000010100 */
[C---:B------:R-:W-:Y:S01]  /*0ec0*/  PRMT R168, R139.reuse, 0x7632, R168 ;  /* 0x000076328ba87816 */ /* 0x040fe200000000a8 */
[----:B------:R-:W-:Y:S01]  /*0ed0*/  FADD.FTZ R165, -R216, R165 ;  /* 0x000000a5d8a57221 */ /* 0x000fe20000010100 */
[----:B------:R-:W-:Y:S01]  /*0ee0*/  SHF.L.U32 R177, R139, 0x10, RZ ;  /* 0x000000108bb17819 */ /* 0x000fe200000006ff */
[----:B------:R-:W-:-:S02]  /*0ef0*/  IMAD.U32 R139, R3, 0x10000, RZ ;  /* 0x00010000038b7824 */ /* 0x000fc400078e00ff */
[----:B------:R-:W-:Y:S01]  /*0f00*/  FADD.FTZ R167, -R216, R167 ;  /* 0x000000a7d8a77221 */ /* 0x000fe20000010100 */
[----:B------:R-:W-:Y:S01]  /*0f10*/  PRMT R164, R137, 0x7632, R164 ;  /* 0x0000763289a47816 */ /* 0x000fe200000000a4 */
[----:B-----5:R-:W-:Y:S01]  /*0f20*/  FMUL.FTZ R3, R162, R165 ;  /* 0x000000a5a2037220 */ /* 0x020fe20000410000 */
[----:B---3--:R-:W-:Y:S01]  /*0f30*/  PRMT R136, R140, 0x7632, R136 ;  /* 0x000076328c887816 */ /* 0x008fe20000000088 */
[----:B------:R-:W-:Y:S01]  /*0f40*/  FADD.FTZ R139, -R216, R139 ;  /* 0x0000008bd88b7221 */ /* 0x000fe20000010100 */
[----:B------:R-:W-:Y:S01]  /*0f50*/  SHF.L.U32 R137, R140, 0x10, RZ ;  /* 0x000000108c897819 */ /* 0x000fe200000006ff */
[----:B------:R-:W-:Y:S01]  /*0f60*/  FMUL.FTZ R165, R162, R167 ;  /* 0x000000a7a2a57220 */ /* 0x000fe20000410000 */
[----:B------:R-:W-:Y:S01]  /*0f70*/  PRMT R140, R142, 0x7632, R140 ;  /* 0x000076328e8c7816 */ /* 0x000fe2000000008c */
[----:B------:R-:W-:Y:S01]  /*0f80*/  FMUL.FTZ R167, R162, R169 ;  /* 0x000000a9a2a77220 */ /* 0x000fe20000410000 */
[----:B------:R-:W-:Y:S01]  /*0f90*/  SHF.L.U32 R173, R142, 0x10, RZ ;  /* 0x000000108ead7819 */ /* 0x000fe200000006ff */
[----:B------:R-:W-:Y:S01]  /*0fa0*/  FMUL.FTZ R174, R162, R139 ;  /* 0x0000008ba2ae7220 */ /* 0x000fe20000410000 */
[C---:B------:R-:W-:Y:S01]  /*0fb0*/  PRMT R142, R143.reuse, 0x7632, R142 ;  /* 0x000076328f8e7816 */ /* 0x040fe2000000008e */
[----:B------:R-:W-:Y:S01]  /*0fc0*/  IMAD.U32 R179, R168, 0x10000, RZ ;  /* 0x00010000a8b37824 */ /* 0x000fe200078e00ff */
[----:B------:R-:W-:Y:S01]  /*0fd0*/  SHF.L.U32 R172, R143, 0x10, RZ ;  /* 0x000000108fac7819 */ /* 0x000fe200000006ff */
[----:B------:R-:W-:Y:S01]  /*0fe0*/  FADD.FTZ R72, R72, R173 ;  /* 0x000000ad48487221 */ /* 0x000fe20000010000 */
[----:B------:R-:W-:Y:S01]  /*0ff0*/  SHF.L.U32 R136, R136, 0x10, RZ ;  /* 0x0000001088887819 */ /* 0x000fe200000006ff */
[----:B------:R-:W-:Y:S01]  /*1000*/  FFMA.FTZ R48, R167, R173, R48 ;  /* 0x000000ada7307223 */ /* 0x000fe20000010030 */
        /* <DEDUP_REMOVED lines=8> */
[----:B------:R-:W-:Y:S01]  /*1090*/  FADD.FTZ R68, R68, R137 ;  /* 0x0000008944447221 */ /* 0x000fe20000010000 */
[----:B------:R-:W-:Y:S01]  /*10a0*/  FFMA.FTZ R44, R3, R137, R44 ;  /* 0x00000089032c7223 */ /* 0x000fe2000001002c */
[----:B------:R-:W-:Y:S01]  /*10b0*/  FADD.FTZ R143, -R216, R143 ;  /* 0x0000008fd88f7221 */ /* 0x000fe20000010100 */
[----:B------:R-:W-:Y:S01]  /*10c0*/  FADD.FTZ R136, RZ, R164 ;  /* 0x000000a4ff887221 */ /* 0x000fe20000010000 */
[----:B------:R-:W-:-:S02]  /*10d0*/  IMAD.U32 R141, R141, 0x10000, RZ ;  /* 0x000100008d8d7824 */ /* 0x000fc400078e00ff */
[----:B------:R-:W-:Y:S01]  /*10e0*/  FFMA.FTZ R137, R3, R164, RZ ;  /* 0x000000a403897223 */ /* 0x000fe200000100ff */
[----:B------:R-:W-:Y:S01]  /*10f0*/  SHF.L.U32 R175, R166, 0x10, RZ ;  /* 0x00000010a6af7819 */ /* 0x000fe200000006ff */
[----:B------:R-:W-:Y:S01]  /*1100*/  FMUL.FTZ R176, R162, R143 ;  /* 0x0000008fa2b07220 */ /* 0x000fe20000410000 */
[----:B------:R-:W-:Y:S01]  /*1110*/  SHF.L.U32 R138, R138, 0x10, RZ ;  /* 0x000000108a8a7819 */ /* 0x000fe200000006ff */
[----:B------:R-:W-:Y:S01]  /*1120*/  FADD.FTZ R139, R136, R173 ;  /* 0x000000ad888b7221 */ /* 0x000fe20000010000 */
[----:B------:R-:W-:Y:S01]  /*1130*/  FMUL.FTZ R166, R157, R141 ;  /* 0x0000008d9da67220 */ /* 0x000fe20000410000 */
[----:B------:R-:W-:Y:S01]  /*1140*/  FFMA.FTZ R136, R174, R173, R137 ;  /* 0x000000adae887223 */ /* 0x000fe20000010089 */
        /* <DEDUP_REMOVED lines=8> */
[----:B------:R-:W-:Y:S01]  /*11d0*/  FADD.FTZ R177, -R216, R177 ;  /* 0x000000b1d8b17221 */ /* 0x000fe20000010100 */
[----:B------:R-:W-:-:S02]  /*11e0*/  IMAD.U32 R140, R140, 0x10000, RZ ;  /* 0x000100008c8c7824 */ /* 0x000fc400078e00ff */
[----:B------:R-:W-:Y:S01]  /*11f0*/  FADD.FTZ R139, R138, R175 ;  /* 0x000000af8a8b7221 */ /* 0x000fe20000010000 */
[----:B------:R-:W-:Y:S01]  /*1200*/  FFMA.FTZ R136, R176, R175, R137 ;  /* 0x000000afb0887223 */ /* 0x000fe20000010089 */
[C---:B------:R-:W-:Y:S01]  /*1210*/  FMUL.FTZ R169, R162.reuse, R177 ;  /* 0x000000b1a2a97220 */ /* 0x040fe20000410000 */
[----:B------:R-:W-:Y:S01]  /*1220*/  FMUL.FTZ R178, R162, R141 ;  /* 0x0000008da2b27220 */ /* 0x000fe20000410000 */
[----:B------:R-:W-:Y:S01]  /*1230*/  FMUL.FTZ R177, R26, R140 ;  /* 0x0000008c1ab17220 */ /* 0x000fe20000410000 */
[----:B------:R-:W-:Y:S01]  /*1240*/  FADD.FTZ R138, R139, R168 ;  /* 0x000000a88b8a7221 */ /* 0x000fe20000010000 */
[----:B------:R-:W-:Y:S01]  /*1250*/  FFMA.FTZ R137, R167, R168, R136 ;  /* 0x000000a8a7897223 */ /* 0x000fe20000010088 */
[----:B------:R-:W-:Y:S01]  /*1260*/  SHF.L.U32 R142, R142, 0x10, RZ ;  /* 0x000000108e8e7819 */ /* 0x000fe200000006ff */
[----:B------:R-:W-:Y:S01]  /*1270*/  FADD.FTZ R74, R74, R172 ;  /* 0x000000ac4a4a7221 */ /* 0x000fe20000010000 */
[-C--:B------:R-:W-:Y:S01]  /*1280*/  FFMA.FTZ R50, R169, R172.reuse, R50 ;  /* 0x000000aca9327223 */ /* 0x080fe20000010032 */
        /* <DEDUP_REMOVED lines=13> */
[----:B0-----:R-:W-:-:S07]  /*1360*/  FFMA.FTZ R218, R182, R179, R137 ;  /* 0x000000b3b6da7223 */ /* 0x001fce0000010089 */
.L_x_308:
[----:B------:R-:W-:Y:S05]  /*1370*/  BSYNC B1 ;  /* 0x0000000000017941 */ /* 0x000fea0003800000 */
.L_x_307:
[----:B------:R-:W-:Y:S04]  /*1380*/  BSSY B1, `(.L_x_309) ;  /* 0x000005e000017945 */ /* 0x000fe80003800000 */
[----:B------:R-:W-:Y:S05]  /*1390*/  @!P1 BRA `(.L_x_310) ;  /* 0x0000000400709947 */ /* 0x000fea0003800000 */
        /* <DEDUP_REMOVED lines=8> */
[----:B------:R-:W-:-:S05]  /*1420*/  @P3 IMAD.WIDE.U32 R180, R221, 0x10, R170 ;  /* 0x00000010ddb43825 */ /* 0x000fca00078e00aa */
[----:B------:R0:W5:Y:S01]  /*1430*/  @P3 LDG.E.128 R120, desc[UR4][R180.64] ;  /* 0x00000004b4783981 */ /* 0x000162000c1e1d00 */
[----:B------:R-:W-:Y:S01]  /*1440*/  IADD3 R217, R217, 0x80, RZ ;  /* 0x00000080d9d97810 */ /* 0x000fe20007ffe0ff */
[----:B------:R-:W-:Y:S01]  /*1450*/  VIADD R221, R221, 0x80 ;  /* 0x00000080dddd7836 */ /* 0x000fe20000000000 */
[----:B--2---:R-:W-:Y:S01]  /*1460*/  PRMT R183, R136, 0x7632, R183 ;  /* 0x0000763288b77816 */ /* 0x004fe200000000b7 */
[----:B------:R-:W-:Y:S01]  /*1470*/  IMAD.U32 R189, R138, 0x10000, RZ ;  /* 0x000100008abd7824 */ /* 0x000fe200078e00ff */
[C---:B------:R-:W-:Y:S02]  /*1480*/  PRMT R188, R139.reuse, 0x7632, R188 ;  /* 0x000076328bbc7816 */ /* 0x040fe400000000bc */
[----:B------:R-:W-:Y:S01]  /*1490*/  SHF.L.U32 R191, R139, 0x10, RZ ;  /* 0x000000108bbf7819 */ /* 0x000fe200000006ff */
[----:B------:R-:W-:Y:S01]  /*14a0*/  IMAD.U32 R139, R183, 0x10000, RZ ;  /* 0x00010000b78b7824 */ /* 0x000fe200078e00ff */
[----:B------:R-:W-:Y:S01]  /*14b0*/  SHF.L.U32 R185, R136, 0x10, RZ ;  /* 0x0000001088b97819 */ /* 0x000fe200000006ff */
[C---:B------:R-:W-:Y:S01]  /*14c0*/  FADD.FTZ R189, -R216.reuse, R189 ;  /* 0x000000bdd8bd7221 */ /* 0x040fe20000010100 */
[C---:B------:R-:W-:Y:S01]  /*14d0*/  PRMT R184, R137.reuse, 0x7632, R184 ;  /* 0x0000763289b87816 */ /* 0x040fe200000000b8 */
[C---:B------:R-:W-:Y:S01]  /*14e0*/  FADD.FTZ R139, -R216.reuse, R139 ;  /* 0x0000008bd88b7221 */ /* 0x040fe20000010100 */
[----:B------:R-:W-:Y:S01]  /*14f0*/  SHF.L.U32 R187, R137, 0x10, RZ ;  /* 0x0000001089bb7819 */ /* 0x000fe200000006ff */
[----:B------:R-:W-:Y:S01]  /*1500*/  FADD.FTZ R185, -R216, R185 ;  /* 0x000000b9d8b97221 */ /* 0x000fe20000010100 */
[----:B---3--:R-:W-:Y:S01]  /*1510*/  PRMT R136, R140, 0x7632, R136 ;  /* 0x000076328c887816 */ /* 0x008fe20000000088 */
[----:B------:R-:W-:Y:S01]  /*1520*/  FADD.FTZ R195, -R216, R191 ;  /* 0x000000bfd8c37221 */ /* 0x000fe20000010100 */
[----:B------:R-:W-:Y:S01]  /*1530*/  SHF.L.U32 R137, R140, 0x10, RZ ;  /* 0x000000108c897819 */ /* 0x000fe200000006ff */
[----:B-----5:R-:W-:Y:S01]  /*1540*/  FMUL.FTZ R192, R162, R139 ;  /* 0x0000008ba2c07220 */ /* 0x020fe20000410000 */
[----:B------:R-:W-:Y:S01]  /*1550*/  PRMT R140, R142, 0x7632, R140 ;  /* 0x000076328e8c7816 */ /* 0x000fe2000000008c */
[----:B------:R-:W-:Y:S01]  /*1560*/  FMUL.FTZ R183, R162, R185 ;  /* 0x000000b9a2b77220 */ /* 0x000fe20000410000 */
[----:B0-----:R-:W-:Y:S01]  /*1570*/  SHF.L.U32 R181, R142, 0x10, RZ ;  /* 0x000000108eb57819 */ /* 0x001fe200000006ff */
[----:B------:R-:W-:Y:S01]  /*1580*/  FADD.FTZ R187, -R216, R187 ;  /* 0x000000bbd8bb7221 */ /* 0x000fe20000010100 */
[C---:B------:R-:W-:Y:S01]  /*1590*/  PRMT R142, R143.reuse, 0x7632, R142 ;  /* 0x000076328f8e7816 */ /* 0x040fe2000000008e */
[----:B------:R-:W-:Y:S01]  /*15a0*/  FADD.FTZ R76, R76, R137 ;  /* 0x000000894c4c7221 */ /* 0x000fe20000010000 */
[----:B------:R-:W-:Y:S01]  /*15b0*/  SHF.L.U32 R190, R143, 0x10, RZ ;  /* 0x000000108fbe7819 */ /* 0x000fe200000006ff */
[----:B------:R-:W-:Y:S01]  /*15c0*/  FFMA.FTZ R52, R183, R137, R52 ;  /* 0x00000089b7347223 */ /* 0x000fe20000010034 */
[----:B------:R-:W-:Y:S01]  /*15d0*/  SHF.L.U32 R191, R136, 0x10, RZ ;  /* 0x0000001088bf7819 */ /* 0x000fe200000006ff */
[----:B------:R-:W-:Y:S01]  /*15e0*/  FMUL.FTZ R185, R162, R187 ;  /* 0x000000bba2b97220 */ /* 0x000fe20000410000 */
[----:B------:R-:W-:Y:S01]  /*15f0*/  SHF.L.U32 R143, R184, 0x10, RZ ;  /* 0x00000010b88f7819 */ /* 0x000fe200000006ff */
[----:B------:R-:W-:Y:S01]  /*1600*/  FMUL.FTZ R184, R154, R137 ;  /* 0x000000899ab87220 */ /* 0x000fe20000410000 */
[----:B------:R-:W-:Y:S01]  /*1610*/  PRMT R186, R138, 0x7632, R186 ;  /* 0x000076328aba7816 */ /* 0x000fe200000000ba */
[----:B------:R-:W-:Y:S01]  /*1620*/  FADD.FTZ R77, R77, R191 ;  /* 0x000000bf4d4d7221 */ /* 0x000fe20000010000 */
[----:B------:R-:W-:Y:S01]  /*1630*/  PRMT R138, R141, 0x7632, R138 ;  /* 0x000076328d8a7816 */ /* 0x000fe2000000008a */
[-C--:B------:R-:W-:Y:S01]  /*1640*/  FFMA.FTZ R53, R192, R191.reuse, R53 ;  /* 0x000000bfc0357223 */ /* 0x080fe20000010035 */
[----:B------:R-:W-:Y:S01]  /*1650*/  FADD.FTZ R143, -R216, R143 ;  /* 0x0000008fd88f7221 */ /* 0x000fe20000010100 */
[----:B------:R-:W-:Y:S01]  /*1660*/  FADD.FTZ R136, R219, R184 ;  /* 0x000000b8db887221 */ /* 0x000fe20000010000 */
[----:B------:R-:W-:Y:S01]  /*1670*/  FMUL.FTZ R191, R24, R191 ;  /* 0x000000bf18bf7220 */ /* 0x000fe20000410000 */
[----:B------:R-:W-:-:S02]  /*1680*/  IMAD.U32 R141, R141, 0x10000, RZ ;  /* 0x000100008d8d7824 */ /* 0x000fc400078e00ff */
[----:B------:R-:W-:Y:S01]  /*1690*/  FFMA.FTZ R137, R183, R184, R218 ;  /* 0x000000b8b7897223 */ /* 0x000fe200000100da */
        /* <DEDUP_REMOVED lines=16> */
[----:B------:R-:W-:Y:S02]  /*17a0*/  IMAD.U32 R140, R140, 0x10000, RZ ;  /* 0x000100008c8c7824 */ /* 0x000fe400078e00ff */
[----:B------:R-:W-:Y:S01]  /*17b0*/  FMUL.FTZ R188, R152, R181 ;  /* 0x000000b598bc7220 */ /* 0x000fe20000410000 */
        /* <DEDUP_REMOVED lines=26> */
.L_x_310:
[----:B------:R-:W-:Y:S05]  /*1960*/  BSYNC B1 ;  /* 0x0000000000017941 */ /* 0x000fea0003800000 */
.L_x_309:
[----:B------:R-:W-:-:S13]  /*1970*/  ISETP.NE.AND P3, PT, R0, RZ, PT ;  /* 0x000000ff0000720c */ /* 0x000fda0003f65270 */
        /* <DEDUP_REMOVED lines=11> */
[----:B--2---:R-:W-:Y:S01]  /*1a30*/  PRMT R163, R136, 0x7632, R163 ;  /* 0x0000763288a37816 */ /* 0x004fe200000000a3 */
[----:B------:R-:W-:Y:S01]  /*1a40*/  IMAD.U32 R201, R138, 0x10000, RZ ;  /* 0x000100008ac97824 */ /* 0x000fe200078e00ff */
[----:B------:R-:W-:Y:S02]  /*1a50*/  SHF.L.U32 R181, R136, 0x10, RZ ;  /* 0x0000001088b57819 */ /* 0x000fe400000006ff */
[----:B------:R-:W-:Y:S01]  /*1a60*/  PRMT R180, R137, 0x7632, R180 ;  /* 0x0000763289b47816 */ /* 0x000fe200000000b4 */
[----:B------:R-:W-:Y:S01]  /*1a70*/  FADD.FTZ R201, -R216, R201 ;  /* 0x000000c9d8c97221 */ /* 0x000fe20000010100 */
[----:B------:R-:W-:Y:S01]  /*1a80*/  PRMT R136, R138, 0x7632, R136 ;  /* 0x000076328a887816 */ /* 0x000fe20000000088 */
[----:B------:R-:W-:Y:S01]  /*1a90*/  FADD.FTZ R181, -R216, R181 ;  /* 0x000000b5d8b57221 */ /* 0x000fe20000010100 */
[C---:B------:R-:W-:Y:S01]  /*1aa0*/  PRMT R138, R139.reuse, 0x7632, R138 ;  /* 0x000076328b8a7816 */ /* 0x040fe2000000008a */
[----:B-----5:R-:W-:Y:S01]  /*1ab0*/  FMUL.FTZ R201, R162, R201 ;  /* 0x000000c9a2c97220 */ /* 0x020fe20000410000 */
[----:B------:R-:W-:-:S02]  /*1ac0*/  SHF.L.U32 R139, R139, 0x10, RZ ;  /* 0x000000108b8b7819 */ /* 0x000fc400000006ff */
[----:B------:R-:W-:Y:S01]  /*1ad0*/  SHF.L.U32 R199, R137, 0x10, RZ ;  /* 0x0000001089c77819 */ /* 0x000fe200000006ff */
[----:B------:R-:W-:Y:S01]  /*1ae0*/  IMAD.U32 R137, R180, 0x10000, RZ ;  /* 0x00010000b4897824 */ /* 0x000fe200078e00ff */
[----:B------:R-:W-:Y:S01]  /*1af0*/  SHF.L.U32 R163, R163, 0x10, RZ ;  /* 0x00000010a3a37819 */ /* 0x000fe200000006ff */
[----:B------:R-:W-:Y:S01]  /*1b00*/  FADD.FTZ R207, -R216, R139 ;  /* 0x0000008bd8cf7221 */ /* 0x000fe20000010100 */
[----:B------:R-:W-:Y:S01]  /*1b10*/  SHF.L.U32 R205, R138, 0x10, RZ ;  /* 0x000000108acd7819 */ /* 0x000fe200000006ff */
[----:B0-----:R-:W-:Y:S01]  /*1b20*/  FADD.FTZ R171, -R216, R137 ;  /* 0x00000089d8ab7221 */ /* 0x001fe20000010100 */
[----:B------:R-:W-:Y:S01]  /*1b30*/  SHF.L.U32 R203, R136, 0x10, RZ ;  /* 0x0000001088cb7819 */ /* 0x000fe200000006ff */
[----:B------:R-:W-:Y:S01]  /*1b40*/  FADD.FTZ R139, -R216, R163 ;  /* 0x000000a3d88b7221 */ /* 0x000fe20000010100 */
[C---:B---3--:R-:W-:Y:S01]  /*1b50*/  PRMT R136, R140.reuse, 0x7632, R136 ;  /* 0x000076328c887816 */ /* 0x048fe20000000088 */
[----:B------:R-:W-:Y:S02]  /*1b60*/  IMAD.U32 R137, R140, 0x10000, RZ ;  /* 0x000100008c897824 */ /* 0x000fe400078e00ff */
[----:B------:R-:W-:Y:S01]  /*1b70*/  FADD.FTZ R217, -R216, R205 ;  /* 0x000000cdd8d97221 */ /* 0x000fe20000010100 */
[----:B------:R-:W-:Y:S01]  /*1b80*/  FMUL.FTZ R206, R162, R139 ;  /* 0x0000008ba2ce7220 */ /* 0x000fe20000410000 */
[----:B------:R-:W-:Y:S01]  /*1b90*/  SHF.L.U32 R205, R136, 0x10, RZ ;  /* 0x0000001088cd7819 */ /* 0x000fe200000006ff */
[----:B------:R-:W-:Y:S01]  /*1ba0*/  FMUL.FTZ R163, R162, R181 ;  /* 0x000000b5a2a37220 */ /* 0x000fe20000410000 */
[----:B------:R-:W-:Y:S01]  /*1bb0*/  FMUL.FTZ R200, R150, R137 ;  /* 0x0000008996c87220 */ /* 0x000fe20000410000 */
[----:B------:R-:W-:Y:S01]  /*1bc0*/  PRMT R138, R141, 0x7632, R138 ;  /* 0x000076328d8a7816 */ /* 0x000fe2000000008a */
[----:B------:R-:W-:Y:S01]  /*1bd0*/  FADD.FTZ R209, -R216, R203 ;  /* 0x000000cbd8d17221 */ /* 0x000fe20000010100 */
[----:B------:R-:W-:Y:S01]  /*1be0*/  FADD.FTZ R61, R61, R205 ;  /* 0x000000cd3d3d7221 */ /* 0x000fe20000010000 */
[----:B------:R-:W-:Y:S01]  /*1bf0*/  FFMA.FTZ R85, R206, R205, R85 ;  /* 0x000000cdce557223 */ /* 0x000fe20000010055 */
[----:B------:R-:W-:Y:S01]  /*1c00*/  SHF.L.U32 R141, R141, 0x10, RZ ;  /* 0x000000108d8d7819 */ /* 0x000fe200000006ff */
[----:B------:R-:W-:Y:S01]  /*1c10*/  FADD.FTZ R60, R60, R137 ;  /* 0x000000893c3c7221 */ /* 0x000fe20000010000 */
[----:B------:R-:W-:Y:S01]  /*1c20*/  FFMA.FTZ R84, R163, R137, R84 ;  /* 0x00000089a3547223 */ /* 0x000fe20000010054 */
[----:B------:R-:W-:Y:S01]  /*1c30*/  FADD.FTZ R136, R219, R200 ;  /* 0x000000c8db887221 */ /* 0x000fe20000010000 */
[----:B------:R-:W-:Y:S01]  /*1c40*/  FMUL.FTZ R205, R20, R205 ;  /* 0x000000cd14cd7220 */ /* 0x000fe20000410000 */
[----:B------:R-:W-:Y:S01]  /*1c50*/  FADD.FTZ R199, -R216, R199 ;  /* 0x000000c7d8c77221 */ /* 0x000fe20000010100 */
[----:B------:R-:W-:Y:S01]  /*1c60*/  SHF.L.U32 R203, R142, 0x10, RZ ;  /* 0x000000108ecb7819 */ /* 0x000fe200000006ff */
[----:B------:R-:W-:Y:S01]  /*1c70*/  FFMA.FTZ R137, R163, R200, R218 ;  /* 0x000000c8a3897223 */ /* 0x000fe200000100da */
[----:B------:R-:W-:Y:S01]  /*1c80*/  SHF.L.U32 R138, R138, 0x10, RZ ;  /* 0x000000108a8a7819 */ /* 0x000fe200000006ff */
[----:B------:R-:W-:Y:S01]  /*1c90*/  FMUL.FTZ R208, R162, R171 ;  /* 0x000000aba2d07220 */ /* 0x000fe20000410000 */
[----:B------:R-:W-:Y:S01]  /*1ca0*/  FADD.FTZ R139, R136, R205 ;  /* 0x000000cd888b7221 */ /* 0x000fe20000010000 */
[----:B------:R-:W-:Y:S01]  /*1cb0*/  FMUL.FTZ R199, R162, R199 ;  /* 0x000000c7a2c77220 */ /* 0x000fe20000410000 */
[----:B------:R-:W-:Y:S01]  /*1cc0*/  FMUL.FTZ R202, R149, R141 ;  /* 0x0000008d95ca7220 */ /* 0x000fe20000410000 */
[----:B------:R-:W-:Y:S01]  /*1cd0*/  FFMA.FTZ R136, R206, R205, R137 ;  /* 0x000000cdce887223 */ /* 0x000fe20000010089 */
[----:B------:R-:W-:Y:S01]  /*1ce0*/  FADD.FTZ R64, R64, R203 ;  /* 0x000000cb40407221 */ /* 0x000fe20000010000 */
[-C--:B------:R-:W-:Y:S01]  /*1cf0*/  FFMA.FTZ R88, R201, R203.reuse, R88 ;  /* 0x000000cbc9587223 */ /* 0x080fe20000010058 */
[----:B------:R-:W-:Y:S01]  /*1d00*/  FMUL.FTZ R204, R148, R203 ;  /* 0x000000cb94cc7220 */ /* 0x000fe20000410000 */
[----:B------:R-:W-:Y:S01]  /*1d10*/  FMUL.FTZ R203, R162, R207 ;  /* 0x000000cfa2cb7220 */ /* 0x000fe20000410000 */
[----:B------:R-:W-:Y:S01]  /*1d20*/  PRMT R140, R142, 0x7632, R140 ;  /* 0x000076328e8c7816 */ /* 0x000fe2000000008c */
[----:B------:R-:W-:Y:S01]  /*1d30*/  FADD.FTZ R63, R63, R138 ;  /* 0x0000008a3f3f7221 */ /* 0x000fe20000010000 */
[-C--:B------:R-:W-:Y:S01]  /*1d40*/  FFMA.FTZ R87, R208, R138.reuse, R87 ;  /* 0x0000008ad0577223 */ /* 0x080fe20000010057 */
[----:B------:R-:W-:Y:S01]  /*1d50*/  FMUL.FTZ R207, R19, R138 ;  /* 0x0000008a13cf7220 */ /* 0x000fe20000410000 */
[----:B------:R-:W-:Y:S01]  /*1d60*/  FADD.FTZ R138, R139, R202 ;  /* 0x000000ca8b8a7221 */ /* 0x000fe20000010000 */
[----:B------:R-:W-:Y:S01]  /*1d70*/  FFMA.FTZ R137, R199, R202, R136 ;  /* 0x000000cac7897223 */ /* 0x000fe20000010088 */
[----:B------:R-:W-:Y:S01]  /*1d80*/  IMAD.U32 R140, R140, 0x10000, RZ ;  /* 0x000100008c8c7824 */ /* 0x000fe200078e00ff */
[C---:B------:R-:W-:Y:S01]  /*1d90*/  PRMT R142, R143.reuse, 0x7632, R142 ;  /* 0x000076328f8e7816 */ /* 0x040fe2000000008e */
[----:B------:R-:W-:Y:S01]  /*1da0*/  FADD.FTZ R139, R138, R207 ;  /* 0x000000cf8a8b7221 */ /* 0x000fe20000010000 */
[----:B------:R-:W-:Y:S01]  /*1db0*/  FFMA.FTZ R136, R208, R207, R137 ;  /* 0x000000cfd0887223 */ /* 0x000fe20000010089 */
[----:B------:R-:W-:Y:S01]  /*1dc0*/  FMUL.FTZ R210, R162, R209 ;  /* 0x000000d1a2d27220 */ /* 0x000fe20000410000 */
[----:B------:R-:W-:-:S02]  /*1dd0*/  IMAD.U32 R143, R143, 0x10000, RZ ;  /* 0x000100008f8f7824 */ /* 0x000fc400078e00ff */
        /* <DEDUP_REMOVED lines=21> */
.L_x_306:
[----:B------:R-:W-:Y:S05]  /*1f30*/  BSYNC B0 ;  /* 0x0000000000007941 */ /* 0x000fea0003800000 */
.L_x_298:
        /* <DEDUP_REMOVED lines=26> */
.L_x_411:
[----:B------:R-:W3:Y:S01]  /*20e0*/  S2R R141, SR_CgaCtaId ;  /* 0x00000000008d7919 */ /* 0x000ee20000008800 */
[----:B------:R-:W-:Y:S01]  /*20f0*/  @!P3 LOP3.LUT R136, R136, 0x3, RZ, 0xc0, !PT ;  /* 0x000000038888b812 */ /* 0x000fe200078ec0ff */
[----:B-1----:R-:W-:Y:S01]  /*2100*/  FADD.FTZ R170, R171, R170 ;  /* 0x000000aaabaa7221 */ /* 0x002fe20000010000 */
[----:B------:R-:W-:Y:S01]  /*2110*/  MOV R140, 0x400 ;  /* 0x00000400008c7802 */ /* 0x000fe20000000f00 */
[----:B0-2---:R-:W-:Y:S01]  /*2120*/  FADD.FTZ R171, R138, R139 ;  /* 0x0000008b8aab7221 */ /* 0x005fe20000010000 */
[----:B------:R-:W-:Y:S05]  /*2130*/  WARPSYNC.ALL ;  /* 0x0000000000007948 */ /* 0x000fea0003800000 */
[----:B------:R-:W-:Y:S01]  /*2140*/  @!P3 IMAD.IADD R136, R137, 0x1, R136 ;  /* 0x000000018988b824 */ /* 0x000fe200078e0288 */
[----:B------:R-:W-:Y:S01]  /*2150*/  BSSY B0, `(.L_x_312) ;  /* 0x00000f4000007945 */ /* 0x000fe20003800000 */
[----:B---3--:R-:W-:-:S04]  /*2160*/  LEA R140, R141, R140, 0x18 ;  /* 0x0000008c8d8c7211 */ /* 0x008fc800078ec0ff */
[-C--:B------:R-:W-:Y:S02]  /*2170*/  @!P3 LEA R181, R136, R140.reuse, 0x3 ;  /* 0x0000008c88b5b211 */ /* 0x080fe400078e18ff */
[----:B------:R-:W-:-:S03]  /*2180*/  LEA R213, R137, R140, 0x3 ;  /* 0x0000008c89d57211 */ /* 0x000fc600078e18ff */
[----:B------:R-:W-:Y:S01]  /*2190*/  @!P3 STS.64 [R181+0x3000], R170 ;  /* 0x003000aab500b388 */ /* 0x000fe20000000a00 */
[----:B------:R-:W-:Y:S01]  /*21a0*/  BAR.SYNC.DEFER_BLOCKING 0x0 ;  /* 0x0000000000007b1d */ /* 0x000fe20000010000 */
[----:B-----5:R-:W-:-:S13]  /*21b0*/  ISETP.GE.AND P3, PT, R215, 0x1, PT ;  /* 0x00000001d700780c */ /* 0x020fda0003f66270 */
[----:B------:R-:W-:-:S04]  /*21c0*/  @P3 VIADD R216, R215, 0xffffffff ;  /* 0xffffffffd7d83836 */ /* 0x000fc80000000000 */
[----:B------:R-:W-:Y:S01]  /*21d0*/  @P3 IMAD R216, R216, R161, RZ ;  /* 0x000000a1d8d83224 */ /* 0x000fe200078e02ff */
[----:B------:R-:W0:Y:S04]  /*21e0*/  LDS.128 R136, [R213+0x3000] ;  /* 0x00300000d5887984 */ /* 0x000e280000000c00 */
[----:B------:R-:W1:Y:S01]  /*21f0*/  LDS.128 R140, [R213+0x3010] ;  /* 0x00301000d58c7984 */ /* 0x000e620000000c00 */
[----:B0-----:R-:W-:Y:S01]  /*2200*/  FADD.FTZ R215, RZ, R136 ;  /* 0x00000088ffd77221 */ /* 0x001fe20000010000 */
[----:B------:R-:W-:Y:S01]  /*2210*/  FADD.FTZ R136, RZ, R137 ;  /* 0x00000089ff887221 */ /* 0x000fe20000010000 */
[----:B------:R-:W-:Y:S02]  /*2220*/  @P3 SHF.R.S32.HI R137, RZ, 0x1f, R216 ;  /* 0x0000001fff893819 */ /* 0x000fe400000114d8 */
[----:B------:R-:W-:Y:S01]  /*2230*/  FADD.FTZ R215, R138, R215 ;  /* 0x000000d78ad77221 */ /* 0x000fe20000010000 */
[----:B------:R-:W-:Y:S01]  /*2240*/  FADD.FTZ R136, R139, R136 ;  /* 0x000000888b887221 */ /* 0x000fe20000010000 */
[----:B------:R-:W-:-:S02]  /*2250*/  @P3 LEA.HI R216, R137, R216, RZ, 0x3 ;  /* 0x000000d889d83211 */ /* 0x000fc400078f18ff */
[----:B-1----:R-:W-:Y:S01]  /*2260*/  FADD.FTZ R215, R215, R140 ;  /* 0x0000008cd7d77221 */ /* 0x002fe20000010000 */
[----:B------:R-:W-:Y:S01]  /*2270*/  FADD.FTZ R136, R136, R141 ;  /* 0x0000008d88887221 */ /* 0x000fe20000010000 */
[----:B------:R-:W-:Y:S02]  /*2280*/  HFMA2.MMA R141, -RZ, RZ, 0, 0 ;  /* 0x00000000ff8d7435 */ /* 0x000fe400000001ff */
[----:B------:R-:W-:Y:S01]  /*2290*/  FADD.FTZ R140, R142, R215 ;  /* 0x000000d78e8c7221 */ /* 0x000fe20000010000 */
[----:B------:R-:W-:-:S03]  /*22a0*/  FADD.FTZ R136, R143, R136 ;  /* 0x000000888f887221 */ /* 0x000fc60000010000 */
[----:B------:R-:W-:Y:S01]  /*22b0*/  @P3 LEA.HI.SX32 R141, R216, R159, 0x1d ;  /* 0x0000009fd88d3211 */ /* 0x000fe200078feaff */
[----:B------:R-:W-:Y:S01]  /*22c0*/  FMUL.FTZ R140, R140, UR8 ;  /* 0x000000088c8c7c20 */ /* 0x000fe20008410000 */
[----:B------:R-:W-:Y:S01]  /*22d0*/  FMUL.FTZ R142, R136, UR8 ;  /* 0x00000008888e7c20 */ /* 0x000fe20008410000 */
[----:B------:R-:W-:Y:S06]  /*22e0*/  @!P0 BRA `(.L_x_313) ;  /* 0x0000000c00688947 */ /* 0x000fec0003800000 */
[----:B------:R-:W-:Y:S04]  /*22f0*/  BSSY B1, `(.L_x_314) ;  /* 0x0000005000017945 */ /* 0x000fe80003800000 */
[----:B------:R-:W-:Y:S05]  /*2300*/  @!P3 BRA `(.L_x_315) ;  /* 0x00000000000cb947 */ /* 0x000fea0003800000 */
[----:B------:R-:W0:Y:S02]  /*2310*/  LDC.64 R132, c[0x0][0x220] ;  /* 0x00008800ff847b82 */ /* 0x000e240000000a00 */
[----:B0-----:R-:W-:-:S06]  /*2320*/  IMAD.WIDE.U32 R132, R141, 0x10, R132 ;  /* 0x000000108d847825 */ /* 0x001fcc00078e0084 */
[----:B------:R-:W5:Y:S02]  /*2330*/  LDG.E.128 R132, desc[UR4][R132.64] ;  /* 0x0000000484847981 */ /* 0x000f64000c1e1d00 */
.L_x_315:
[----:B------:R-:W-:Y:S05]  /*2340*/  BSYNC B1 ;  /* 0x0000000000017941 */ /* 0x000fea0003800000 */
.L_x_314:
        /* <DEDUP_REMOVED lines=9> */
.L_x_317:
[----:B------:R-:W-:Y:S01]  /*23e0*/  UISETP.NE.U32.AND UP0, UPT, UR14, URZ, UPT ;  /* 0x0000003f0e00728c */ /* 0x000fe2000bf05070 */
[----:B------:R-:W-:-:S03]  /*23f0*/  ISETP.NE.AND P4, PT, R29, RZ, PT ;  /* 0x000000ff1d00720c */ /* 0x000fc60003f85270 */
[----:B------:R-:W-:Y:S01]  /*2400*/  UISETP.NE.AND.EX UP0, UPT, UR15, URZ, UPT, UP0 ;  /* 0x0000003f0f00728c */ /* 0x000fe2000bf05300 */
[----:B------:R-:W-:-:S05]  /*2410*/  FSEL R136, R140, RZ, !P4 ;  /* 0x000000ff8c887208 */ /* 0x000fca0006000000 */
[----:B------:R-:W-:Y:S01]  /*2420*/  PLOP3.LUT P4, PT, PT, PT, UP0, 0x80, 0x0 ;  /* 0x000000000000781c */ /* 0x000fe20003f8f008 */
[----:B------:R-:W-:-:S04]  /*2430*/  FFMA.FTZ R137, R3, R142, R136 ;  /* 0x0000008e03897223 */ /* 0x000fc80000010088 */
[----:B------:R-:W-:-:S04]  /*2440*/  FADD.FTZ R137, R164, -R137 ;  /* 0x80000089a4897221 */ /* 0x000fc80000010000 */
[----:B------:R-:W-:-:S04]  /*2450*/  FMUL.FTZ R137, R162, R137 ;  /* 0x00000089a2897220 */ /* 0x000fc80000410000 */
[----:B------:R-:W-:-:S05]  /*2460*/  @P4 SHF.L.U32 R136, R116, 0x10, RZ ;  /* 0x0000001074884819 */ /* 0x000fca00000006ff */
[----:B------:R-:W-:-:S07]  /*2470*/  @P4 FADD.FTZ R137, R137, R136 ;  /* 0x0000008889894221 */ /* 0x000fce0000010000 */
.L_x_318:
[----:B------:R-:W-:Y:S05]  /*2480*/  BSYNC B1 ;  /* 0x0000000000017941 */ /* 0x000fea0003800000 */
.L_x_316:
[----:B------:R-:W0:Y:S01]  /*2490*/  @P3 LDC R136, c[0x0][0x29c] ;  /* 0x0000a700ff883b82 */ /* 0x000e220000000800 */
[----:B------:R-:W-:Y:S01]  /*24a0*/  ISETP.NE.U32.AND P5, PT, RZ, UR10, PT ;  /* 0x0000000aff007c0c */ /* 0x000fe2000bfa5070 */
[----:B------:R-:W-:Y:S03]  /*24b0*/  BSSY B1, `(.L_x_319) ;  /* 0x0000018000017945 */ /* 0x000fe60003800000 */
[----:B------:R-:W-:Y:S01]  /*24c0*/  ISETP.NE.AND.EX P5, PT, RZ, UR11, PT, P5 ;  /* 0x0000000bff007c0c */ /* 0x000fe2000bfa5350 */
[----:B0-----:R-:W-:Y:S01]  /*24d0*/  @P3 FMUL.FTZ R139, R137, R136 ;  /* 0x00000088898b3220 */ /* 0x001fe20000410000 */
[----:B-----5:R-:W-:-:S11]  /*24e0*/  @P3 SHF.L.U32 R136, R132, 0x10, RZ ;  /* 0x0000001084883819 */ /* 0x020fd600000006ff */
[----:B------:R-:W-:Y:S01]  /*24f0*/  @P5 F2FP.BF16.F32.PACK_AB R137, RZ, R137 ;  /* 0x00000089ff89523e */ /* 0x000fe200000010ff */
[----:B------:R-:W-:Y:S01]  /*2500*/  @P3 FMUL.FTZ R138, R146, R139 ;  /* 0x0000008b928a3220 */ /* 0x000fe20000410000 */
[----:B------:R-:W-:Y:S02]  /*2510*/  @P3 FFMA.FTZ R92, R139, R136, R92 ;  /* 0x000000888b5c3223 */ /* 0x000fe4000001005c */
[----:B------:R-:W-:Y:S02]  /*2520*/  @P5 PRMT R124, R137, 0x7610, R124 ;  /* 0x00007610897c5816 */ /* 0x000fe4000000007c */
[----:B------:R-:W-:-:S04]  /*2530*/  @P3 F2FP.BF16.F32.PACK_AB R138, RZ, R138 ;  /* 0x0000008aff8a323e */ /* 0x000fc800000010ff */
[----:B------:R-:W-:Y:S01]  /*2540*/  @P3 PRMT R128, R138, 0x7610, R128 ;  /* 0x000076108a803816 */ /* 0x000fe20000000080 */
[----:B------:R-:W-:Y:S06]  /*2550*/  @P2 BRA `(.L_x_320) ;  /* 0x0000000000142947 */ /* 0x000fec0003800000 */
[----:B------:R-:W-:Y:S01]  /*2560*/  IMAD.MOV.U32 R137, RZ, RZ, RZ ;  /* 0x000000ffff897224 */ /* 0x000fe200078e00ff */
[----:B------:R-:W-:Y:S06]  /*2570*/  @!P4 BRA `(.L_x_321) ;  /* 0x00000000002cc947 */ /* 0x000fec0003800000 */
[----:B------:R-:W-:-:S04]  /*2580*/  PRMT R137, R116, 0x7632, R137 ;  /* 0x0000763274897816 */ /* 0x000fc80000000089 */
[----:B------:R-:W-:Y:S01]  /*2590*/  SHF.L.U32 R137, R137, 0x10, RZ ;  /* 0x0000001089897819 */ /* 0x000fe200000006ff */
[----:B------:R-:W-:Y:S06]  /*25a0*/  BRA `(.L_x_321) ;  /* 0x0000000000207947 */ /* 0x000fec0003800000 */
.L_x_320:
[----:B------:R-:W-:Y:S02]  /*25b0*/  ISETP.NE.AND P6, PT, R29, RZ, PT ;  /* 0x000000ff1d00720c */ /* 0x000fe40003fc5270 */
[----:B------:R-:W-:Y:S02]  /*25c0*/  @P4 PRMT R138, R116, 0x7632, R138 ;  /* 0x00007632748a4816 */ /* 0x000fe4000000008a */
[----:B------:R-:W-:Y:S02]  /*25d0*/  FSEL R137, R140, RZ, !P6 ;  /* 0x000000ff8c897208 */ /* 0x000fe40007000000 */
[----:B------:R-:W-:-:S03]  /*25e0*/  @P4 SHF.L.U32 R138, R138, 0x10, RZ ;  /* 0x000000108a8a4819 */ /* 0x000fc600000006ff */
[----:B------:R-:W-:-:S04]  /*25f0*/  FFMA.FTZ R136, R174, R142, R137 ;  /* 0x0000008eae887223 */ /* 0x000fc80000010089 */
[----:B------:R-:W-:-:S04]  /*2600*/  FADD.FTZ R137, R173, -R136 ;  /* 0x80000088ad897221 */ /* 0x000fc80000010000 */
[----:B------:R-:W-:-:S04]  /*2610*/  FMUL.FTZ R137, R162, R137 ;  /* 0x00000089a2897220 */ /* 0x000fc80000410000 */
[----:B------:R-:W-:-:S07]  /*2620*/  @P4 FADD.FTZ R137, R137, R138 ;  /* 0x0000008a89894221 */ /* 0x000fce0000010000 */
.L_x_321:
[----:B------:R-:W-:Y:S05]  /*2630*/  BSYNC B1 ;  /* 0x0000000000017941 */ /* 0x000fea0003800000 */
.L_x_319:
[----:B------:R-:W0:Y:S01]  /*2640*/  @P3 LDC R136, c[0x0][0x29c] ;  /* 0x0000a700ff883b82 */ /* 0x000e220000000800 */
[----:B------:R-:W-:Y:S01]  /*2650*/  @P3 PRMT R138, R132, 0x7632, R138 ;  /* 0x00007632848a3816 */ /* 0x000fe2000000008a */
[----:B------:R-:W-:Y:S04]  /*2660*/  BSSY B1, `(.L_x_322) ;  /* 0x0000015000017945 */ /* 0x000fe80003800000 */
[----:B------:R-:W-:Y:S02]  /*2670*/  @P3 IMAD.U32 R138, R138, 0x10000, RZ ;  /* 0x000100008a8a3824 */ /* 0x000fe400078e00ff */
[----:B0-----:R-:W-:Y:S01]  /*2680*/  @P3 FMUL.FTZ R136, R137, R136 ;  /* 0x0000008889883220 */ /* 0x001fe20000410000 */
[----:B------:R-:W-:-:S03]  /*2690*/  @P5 F2FP.BF16.F32.PACK_AB R137, RZ, R137 ;  /* 0x00000089ff89523e */ /* 0x000fc600000010ff */
[----:B------:R-:W-:Y:S01]  /*26a0*/  @P3 FMUL.FTZ R139, R16, R136 ;  /* 0x00000088108b3220 */ /* 0x000fe20000410000 */
[----:B------:R-:W-:Y:S01]  /*26b0*/  @P3 FFMA.FTZ R93, R136, R138, R93 ;  /* 0x0000008a885d3223 */ /* 0x000fe2000001005d */
[----:B------:R-:W-:-:S03]  /*26c0*/  @P5 PRMT R124, R124, 0x5410, R137 ;  /* 0x000054107c7c5816 */ /* 0x000fc60000000089 */
[----:B------:R-:W-:-:S04]  /*26d0*/  @P3 F2FP.BF16.F32.PACK_AB R139, RZ, R139 ;  /* 0x0000008bff8b323e */ /* 0x000fc800000010ff */
[----:B------:R-:W-:Y:S01]  /*26e0*/  @P3 PRMT R128, R128, 0x5410, R139 ;  /* 0x0000541080803816 */ /* 0x000fe2000000008b */
[----:B------:R-:W-:Y:S06]  /*26f0*/  @P2 BRA `(.L_x_323) ;  /* 0x0000000000102947 */ /* 0x000fec0003800000 */
[----:B------:R-:W-:Y:S01]  /*2700*/  HFMA2.MMA R137, -RZ, RZ, 0, 0 ;  /* 0x00000000ff897435 */ /* 0x000fe200000001ff */
[----:B------:R-:W-:Y:S10]  /*2710*/  @!P4 BRA `(.L_x_324) ;  /* 0x000000000024c947 */ /* 0x000ff40003800000 */
[----:B------:R-:W-:Y:S01]  /*2720*/  SHF.L.U32 R137, R117, 0x10, RZ ;  /* 0x0000001075897819 */ /* 0x000fe200000006ff */
[----:B------:R-:W-:Y:S06]  /*2730*/  BRA `(.L_x_324) ;  /* 0x00000000001c7947 */ /* 0x000fec0003800000 */
.L_x_323:
[----:B------:R-:W-:-:S04]  /*2740*/  ISETP.NE.AND P6, PT, R29, RZ, PT ;  /* 0x000000ff1d00720c */ /* 0x000fc80003fc5270 */
[----:B------:R-:W-:-:S05]  /*2750*/  FSEL R136, R140, RZ, !P6 ;  /* 0x000000ff8c887208 */ /* 0x000fca0007000000 */
[----:B------:R-:W-:Y:S01]  /*2760*/  FFMA.FTZ R137, R165, R142, R136 ;  /* 0x0000008ea5897223 */ /* 0x000fe20000010088 */
[----:B------:R-:W-:-:S03]  /*2770*/  @P4 IMAD.U32 R136, R117, 0x10000, RZ ;  /* 0x0001000075884824 */ /* 0x000fc600078e00ff */
[----:B------:R-:W-:-:S04]  /*2780*/  FADD.FTZ R137, R166, -R137 ;  /* 0x80000089a6897221 */ /* 0x000fc80000010000 */
[----:B------:R-:W-:-:S04]  /*2790*/  FMUL.FTZ R137, R162, R137 ;  /* 0x00000089a2897220 */ /* 0x000fc80000410000 */
[----:B------:R-:W-:-:S07]  /*27a0*/  @P4 FADD.FTZ R137, R137, R136 ;  /* 0x0000008889894221 */ /* 0x000fce0000010000 */
.L_x_324:
[----:B------:R-:W-:Y:S05]  /*27b0*/  BSYNC B1 ;  /* 0x0000000000017941 */ /* 0x000fea0003800000 */
.L_x_322:
[----:B------:R-:W0:Y:S01]  /*27c0*/  @P3 LDC R136, c[0x0][0x29c] ;  /* 0x0000a700ff883b82 */ /* 0x000e220000000800 */
[----:B------:R-:W-:Y:S01]  /*27d0*/  BSSY B1, `(.L_x_325) ;  /* 0x0000017000017945 */ /* 0x000fe20003800000 */
[----:B0-----:R-:W-:Y:S01]  /*27e0*/  @P3 FMUL.FTZ R139, R137, R136 ;  /* 0x00000088898b3220 */ /* 0x001fe20000410000 */
[----:B------:R-:W-:Y:S02]  /*27f0*/  @P3 SHF.L.U32 R136, R133, 0x10, RZ ;  /* 0x0000001085883819 */ /* 0x000fe400000006ff */
[----:B------:R-:W-:Y:S01]  /*2800*/  @P5 F2FP.BF16.F32.PACK_AB R137, RZ, R137 ;  /* 0x00000089ff89523e */ /* 0x000fe200000010ff */
[----:B------:R-:W-:Y:S02]  /*2810*/  @P3 FMUL.FTZ R138, R145, R139 ;  /* 0x0000008b918a3220 */ /* 0x000fe40000410000 */
[----:B------:R-:W-:Y:S01]  /*2820*/  @P3 FFMA.FTZ R94, R139, R136, R94 ;  /* 0x000000888b5e3223 */ /* 0x000fe2000001005e */
[----:B------:R-:W-:Y:S02]  /*2830*/  @P5 PRMT R125, R137, 0x7610, R125 ;  /* 0x00007610897d5816 */ /* 0x000fe4000000007d */
[----:B------:R-:W-:-:S04]  /*2840*/  @P3 F2FP.BF16.F32.PACK_AB R138, RZ, R138 ;  /* 0x0000008aff8a323e */ /* 0x000fc800000010ff */
[----:B------:R-:W-:Y:S01]  /*2850*/  @P3 PRMT R129, R138, 0x7610, R129 ;  /* 0x000076108a813816 */ /* 0x000fe20000000081 */
[----:B------:R-:W-:Y:S06]  /*2860*/  @P2 BRA `(.L_x_326) ;  /* 0x0000000000142947 */ /* 0x000fec0003800000 */
[----:B------:R-:W-:Y:S01]  /*2870*/  MOV R137, RZ ;  /* 0x000000ff00897202 */ /* 0x000fe20000000f00 */
[----:B------:R-:W-:Y:S06]  /*2880*/  @!P4 BRA `(.L_x_327) ;  /* 0x00000000002cc947 */ /* 0x000fec0003800000 */
[----:B------:R-:W-:-:S05]  /*2890*/  PRMT R137, R117, 0x7632, R137 ;  /* 0x0000763275897816 */ /* 0x000fca0000000089 */
[----:B------:R-:W-:Y:S01]  /*28a0*/  IMAD.U32 R137, R137, 0x10000, RZ ;  /* 0x0001000089897824 */ /* 0x000fe200078e00ff */
[----:B------:R-:W-:Y:S06]  /*28b0*/  BRA `(.L_x_327) ;  /* 0x0000000000207947 */ /* 0x000fec0003800000 */
.L_x_326:
        /* <DEDUP_REMOVED lines=8> */
.L_x_327:
[----:B------:R-:W-:Y:S05]  /*2940*/  BSYNC B1 ;  /* 0x0000000000017941 */ /* 0x000fea0003800000 */
.L_x_325:
[----:B------:R-:W0:Y:S01]  /*2950*/  @P3 LDC R136, c[0x0][0x29c] ;  /* 0x0000a700ff883b82 */ /* 0x000e220000000800 */
[----:B------:R-:W-:Y:S01]  /*2960*/  @P3 PRMT R138, R133, 0x7632, R138 ;  /* 0x00007632858a3816 */ /* 0x000fe2000000008a */
[----:B------:R-:W-:Y:S03]  /*2970*/  BSSY B1, `(.L_x_328) ;  /* 0x0000015000017945 */ /* 0x000fe60003800000 */
[----:B------:R-:W-:Y:S01]  /*2980*/  @P3 SHF.L.U32 R138, R138, 0x10, RZ ;  /* 0x000000108a8a3819 */ /* 0x000fe200000006ff */
        /* <DEDUP_REMOVED lines=8> */
[----:B------:R-:W-:Y:S01]  /*2a10*/  IMAD.MOV.U32 R137, RZ, RZ, RZ ;  /* 0x000000ffff897224 */ /* 0x000fe200078e00ff */
[----:B------:R-:W-:Y:S06]  /*2a20*/  @!P4 BRA `(.L_x_330) ;  /* 0x000000000024c947 */ /* 0x000fec0003800000 */
[----:B------:R-:W-:Y:S01]  /*2a30*/  SHF.L.U32 R137, R118, 0x10, RZ ;  /* 0x0000001076897819 */ /* 0x000fe200000006ff */
[----:B------:R-:W-:Y:S06]  /*2a40*/  BRA `(.L_x_330) ;  /* 0x00000000001c7947 */ /* 0x000fec0003800000 */
.L_x_329:
[----:B------:R-:W-:-:S04]  /*2a50*/  ISETP.NE.AND P6, PT, R29, RZ, PT ;  /* 0x000000ff1d00720c */ /* 0x000fc80003fc5270 */
[----:B------:R-:W-:-:S05]  /*2a60*/  FSEL R136, R140, RZ, !P6 ;  /* 0x000000ff8c887208 */ /* 0x000fca0007000000 */
[----:B------:R-:W-:Y:S01]  /*2a70*/  FFMA.FTZ R137, R167, R142, R136 ;  /* 0x0000008ea7897223 */ /* 0x000fe20000010088 */
[----:B------:R-:W-:-:S03]  /*2a80*/  @P4 SHF.L.U32 R136, R118, 0x10, RZ ;  /* 0x0000001076884819 */ /* 0x000fc600000006ff */
[----:B------:R-:W-:-:S04]  /*2a90*/  FADD.FTZ R137, R168, -R137 ;  /* 0x80000089a8897221 */ /* 0x000fc80000010000 */
[----:B------:R-:W-:-:S04]  /*2aa0*/  FMUL.FTZ R137, R162, R137 ;  /* 0x00000089a2897220 */ /* 0x000fc80000410000 */
[----:B------:R-:W-:-:S07]  /*2ab0*/  @P4 FADD.FTZ R137, R137, R136 ;  /* 0x0000008889894221 */ /* 0x000fce0000010000 */
.L_x_330:
[----:B------:R-:W-:Y:S05]  /*2ac0*/  BSYNC B1 ;  /* 0x0000000000017941 */ /* 0x000fea0003800000 */
.L_x_328:
[----:B------:R-:W0:Y:S01]  /*2ad0*/  @P3 LDC R136, c[0x0][0x29c] ;  /* 0x0000a700ff883b82 */ /* 0x000e220000000800 */
[----:B------:R-:W-:Y:S01]  /*2ae0*/  BSSY B1, `(.L_x_331) ;  /* 0x0000017000017945 */ /* 0x000fe20003800000 */
[----:B0-----:R-:W-:Y:S01]  /*2af0*/  @P3 FMUL.FTZ R139, R137, R136 ;  /* 0x00000088898b3220 */ /* 0x001fe20000410000 */
[----:B------:R-:W-:Y:S01]  /*2b00*/  @P3 IMAD.U32 R136, R134, 0x10000, RZ ;  /* 0x0001000086883824 */ /* 0x000fe200078e00ff */
[----:B------:R-:W-:Y:S02]  /*2b10*/  @P5 F2FP.BF16.F32.PACK_AB R137, RZ, R137 ;  /* 0x00000089ff89523e */ /* 0x000fe400000010ff */
        /* <DEDUP_REMOVED lines=8> */
[----:B------:R-:W-:-:S04]  /*2ba0*/  PRMT R137, R118, 0x7632, R137 ;  /* 0x0000763276897816 */ /* 0x000fc80000000089 */
[----:B------:R-:W-:Y:S01]  /*2bb0*/  SHF.L.U32 R137, R137, 0x10, RZ ;  /* 0x0000001089897819 */ /* 0x000fe200000006ff */
[----:B------:R-:W-:Y:S06]  /*2bc0*/  BRA `(.L_x_333) ;  /* 0x0000000000207947 */ /* 0x000fec0003800000 */
.L_x_332:
[----:B------:R-:W-:Y:S02]  /*2bd0*/  ISETP.NE.AND P6, PT, R29, RZ, PT ;  /* 0x000000ff1d00720c */ /* 0x000fe40003fc5270 */
[----:B------:R-:W-:Y:S02]  /*2be0*/  @P4 PRMT R138, R118, 0x7632, R138 ;  /* 0x00007632768a4816 */ /* 0x000fe4000000008a */
[----:B------:R-:W-:-:S03]  /*2bf0*/  FSEL R137, R140, RZ, !P6 ;  /* 0x000000ff8c897208 */ /* 0x000fc60007000000 */
[----:B------:R-:W-:Y:S02]  /*2c00*/  @P4 IMAD.U32 R138, R138, 0x10000, RZ ;  /* 0x000100008a8a4824 */ /* 0x000fe400078e00ff */
[----:B------:R-:W-:-:S04]  /*2c10*/  FFMA.FTZ R136, R178, R142, R137 ;  /* 0x0000008eb2887223 */ /* 0x000fc80000010089 */
[----:B------:R-:W-:-:S04]  /*2c20*/  FADD.FTZ R137, R177, -R136 ;  /* 0x80000088b1897221 */ /* 0x000fc80000010000 */
[----:B------:R-:W-:-:S04]  /*2c30*/  FMUL.FTZ R137, R162, R137 ;  /* 0x00000089a2897220 */ /* 0x000fc80000410000 */
[----:B------:R-:W-:-:S07]  /*2c40*/  @P4 FADD.FTZ R137, R137, R138 ;  /* 0x0000008a89894221 */ /* 0x000fce0000010000 */
.L_x_333:
[----:B------:R-:W-:Y:S05]  /*2c50*/  BSYNC B1 ;  /* 0x0000000000017941 */ /* 0x000fea0003800000 */
.L_x_331:
        /* <DEDUP_REMOVED lines=12> */
[----:B------:R-:W-:Y:S01]  /*2d20*/  MOV R137, RZ ;  /* 0x000000ff00897202 */ /* 0x000fe20000000f00 */
[----:B------:R-:W-:Y:S06]  /*2d30*/  @!P4 BRA `(.L_x_336) ;  /* 0x000000000024c947 */ /* 0x000fec0003800000 */
[----:B------:R-:W-:Y:S01]  /*2d40*/  IMAD.U32 R137, R119, 0x10000, RZ ;  /* 0x0001000077897824 */ /* 0x000fe200078e00ff */
[----:B------:R-:W-:Y:S06]  /*2d50*/  BRA `(.L_x_336) ;  /* 0x00000000001c7947 */ /* 0x000fec0003800000 */
.L_x_335:
[----:B------:R-:W-:-:S04]  /*2d60*/  ISETP.NE.AND P6, PT, R29, RZ, PT ;  /* 0x000000ff1d00720c */ /* 0x000fc80003fc5270 */
[----:B------:R-:W-:-:S05]  /*2d70*/  FSEL R136, R140, RZ, !P6 ;  /* 0x000000ff8c887208 */ /* 0x000fca0007000000 */
[----:B------:R-:W-:Y:S01]  /*2d80*/  FFMA.FTZ R137, R169, R142, R136 ;  /* 0x0000008ea9897223 */ /* 0x000fe20000010088 */
[----:B------:R-:W-:-:S03]  /*2d90*/  @P4 SHF.L.U32 R136, R119, 0x10, RZ ;  /* 0x0000001077884819 */ /* 0x000fc600000006ff */
[----:B------:R-:W-:-:S04]  /*2da0*/  FADD.FTZ R137, R172, -R137 ;  /* 0x80000089ac897221 */ /* 0x000fc80000010000 */
[----:B------:R-:W-:-:S04]  /*2db0*/  FMUL.FTZ R137, R162, R137 ;  /* 0x00000089a2897220 */ /* 0x000fc80000410000 */
[----:B------:R-:W-:-:S07]  /*2dc0*/  @P4 FADD.FTZ R137, R137, R136 ;  /* 0x0000008889894221 */ /* 0x000fce0000010000 */
.L_x_336:
[----:B------:R-:W-:Y:S05]  /*2dd0*/  BSYNC B1 ;  /* 0x0000000000017941 */ /* 0x000fea0003800000 */
.L_x_334:
        /* <DEDUP_REMOVED lines=16> */
.L_x_338:
        /* <DEDUP_REMOVED lines=8> */
.L_x_339:
[----:B------:R-:W-:Y:S05]  /*2f60*/  BSYNC B1 ;  /* 0x0000000000017941 */ /* 0x000fea0003800000 */
.L_x_337:
[----:B------:R-:W0:Y:S01]  /*2f70*/  @P5 LDC.64 R136, c[0x0][0x308] ;  /* 0x0000c200ff885b82 */ /* 0x000e220000000a00 */
[----:B------:R-:W-:-:S04]  /*2f80*/  @P5 F2FP.BF16.F32.PACK_AB R170, RZ, R143 ;  /* 0x0000008fffaa523e */ /* 0x000fc800000010ff */
[----:B------:R-:W-:-:S03]  /*2f90*/  @P5 PRMT R127, R127, 0x5410, R170 ;  /* 0x000054107f7f5816 */ /* 0x000fc600000000aa */
[----:B------:R-:W1:Y:S01]  /*2fa0*/  @P3 LDC R170, c[0x0][0x29c] ;  /* 0x0000a700ffaa3b82 */ /* 0x000e620000000800 */
[C---:B0-----:R-:W-:Y:S01]  /*2fb0*/  @P5 IMAD.WIDE.U32 R138, R4.reuse, 0x10, R136 ;  /* 0x00000010048a5825 */ /* 0x041fe200078e0088 */
[----:B------:R-:W-:-:S06]  /*2fc0*/  IADD3 R4, R4, 0x80, RZ ;  /* 0x0000008004047810 */ /* 0x000fcc0007ffe0ff */
[----:B------:R-:W0:Y:S01]  /*2fd0*/  @P3 LDC.64 R136, c[0x0][0x2f8] ;  /* 0x0000be00ff883b82 */ /* 0x000e220000000a00 */
[----:B------:R2:W-:Y:S01]  /*2fe0*/  @P5 STG.E.128 desc[UR4][R138.64], R124 ;  /* 0x0000007c8a005986 */ /* 0x0005e2000c101d04 */
[----:B-1----:R-:W-:-:S04]  /*2ff0*/  @P3 FMUL.FTZ R170, R143, R170 ;  /* 0x000000aa8faa3220 */ /* 0x002fc80000410000 */
[----:B------:R-:W-:-:S05]  /*3000*/  @P3 FMUL.FTZ R143, R13, R170 ;  /* 0x000000aa0d8f3220 */ /* 0x000fca0000410000 */
[----:B------:R-:W-:-:S04]  /*3010*/  @P3 F2FP.BF16.F32.PACK_AB R143, RZ, R143 ;  /* 0x0000008fff8f323e */ /* 0x000fc800000010ff */
[--C-:B------:R-:W-:Y:S02]  /*3020*/  @P3 PRMT R131, R131, 0x5410, R143.reuse ;  /* 0x0000541083833816 */ /* 0x100fe4000000008f */
[----:B------:R-:W-:Y:S01]  /*3030*/  @P3 PRMT R143, R135, 0x7632, R143 ;  /* 0x00007632878f3816 */ /* 0x000fe2000000008f */
[C---:B0-----:R-:W-:Y:S01]  /*3040*/  @P3 IMAD.WIDE.U32 R136, R141.reuse, 0x10, R136 ;  /* 0x000000108d883825 */ /* 0x041fe200078e0088 */
[----:B------:R-:W-:-:S03]  /*3050*/  IADD3 R141, R141, 0x80, RZ ;  /* 0x000000808d8d7810 */ /* 0x000fc60007ffe0ff */
[----:B------:R-:W-:Y:S01]  /*3060*/  @P3 IMAD.U32 R143, R143, 0x10000, RZ ;  /* 0x000100008f8f3824 */ /* 0x000fe200078e00ff */
[----:B------:R2:W-:Y:S03]  /*3070*/  @P3 STG.E.128 desc[UR4][R136.64], R128 ;  /* 0x0000008088003986 */ /* 0x0005e6000c101d04 */
[----:B------:R-:W-:-:S07]  /*3080*/  @P3 FFMA.FTZ R99, R170, R143, R99 ;  /* 0x0000008faa633223 */ /* 0x000fce0000010063 */
.L_x_313:
[----:B------:R-:W-:Y:S05]  /*3090*/  BSYNC B0 ;  /* 0x0000000000007941 */ /* 0x000fea0003800000 */
.L_x_312:
[----:B------:R-:W-:Y:S04]  /*30a0*/  BSSY B0, `(.L_x_340) ;  /* 0x00000dc000007945 */ /* 0x000fe80003800000 */
[----:B------:R-:W-:Y:S05]  /*30b0*/  @!P1 BRA `(.L_x_341) ;  /* 0x0000000c00689947 */ /* 0x000fea0003800000 */
[----:B------:R-:W-:Y:S04]  /*30c0*/  BSSY B1, `(.L_x_342) ;  /* 0x0000005000017945 */ /* 0x000fe80003800000 */
[----:B------:R-:W-:Y:S05]  /*30d0*/  @!P3 BRA `(.L_x_343) ;  /* 0x00000000000cb947 */ /* 0x000fea0003800000 */
[----:B------:R-:W0:Y:S02]  /*30e0*/  LDC.64 R132, c[0x0][0x220] ;  /* 0x00008800ff847b82 */ /* 0x000e240000000a00 */
[----:B0-----:R-:W-:-:S06]  /*30f0*/  IMAD.WIDE.U32 R132, R141, 0x10, R132 ;  /* 0x000000108d847825 */ /* 0x001fcc00078e0084 */
[----:B------:R-:W5:Y:S02]  /*3100*/  LDG.E.128 R132, desc[UR4][R132.64] ;  /* 0x0000000484847981 */ /* 0x000f64000c1e1d00 */
.L_x_343:
[----:B------:R-:W-:Y:S05]  /*3110*/  BSYNC B1 ;  /* 0x0000000000017941 */ /* 0x000fea0003800000 */
.L_x_342:
[----:B------:R-:W-:Y:S04]  /*3120*/  BSSY B1, `(.L_x_344) ;  /* 0x0000013000017945 */ /* 0x000fe80003800000 */
[----:B------:R-:W-:Y:S05]  /*3130*/  @P2 BRA `(.L_x_345) ;  /* 0x00000000001c2947 */ /* 0x000fea0003800000 */
[----:B------:R-:W-:Y:S01]  /*3140*/  UISETP.NE.U32.AND UP0, UPT, UR14, URZ, UPT ;  /* 0x0000003f0e00728c */ /* 0x000fe2000bf05070 */
[----:B--2---:R-:W-:-:S03]  /*3150*/  IMAD.MOV.U32 R137, RZ, RZ, RZ ;  /* 0x000000ffff897224 */ /* 0x004fc600078e00ff */
[----:B------:R-:W-:-:S06]  /*3160*/  UISETP.NE.AND.EX UP0, UPT, UR15, URZ, UPT, UP0 ;  /* 0x0000003f0f00728c */ /* 0x000fcc000bf05300 */
[----:B------:R-:W-:-:S13]  /*3170*/  PLOP3.LUT P4, PT, PT, PT, UP0, 0x80, 0x0 ;  /* 0x000000000000781c */ /* 0x000fda0003f8f008 */
[----:B------:R-:W-:Y:S05]  /*3180*/  @!P4 BRA `(.L_x_346) ;  /* 0x000000000030c947 */ /* 0x000fea0003800000 */
[----:B------:R-:W-:Y:S01]  /*3190*/  SHF.L.U32 R137, R120, 0x10, RZ ;  /* 0x0000001078897819 */ /* 0x000fe200000006ff */
[----:B------:R-:W-:Y:S06]  /*31a0*/  BRA `(.L_x_346) ;  /* 0x0000000000287947 */ /* 0x000fec0003800000 */
.L_x_345:
[----:B------:R-:W-:Y:S01]  /*31b0*/  UISETP.NE.U32.AND UP0, UPT, UR14, URZ, UPT ;  /* 0x0000003f0e00728c */ /* 0x000fe2000bf05070 */
[----:B------:R-:W-:-:S03]  /*31c0*/  ISETP.NE.AND P4, PT, R29, RZ, PT ;  /* 0x000000ff1d00720c */ /* 0x000fc60003f85270 */
[----:B------:R-:W-:Y:S01]  /*31d0*/  UISETP.NE.AND.EX UP0, UPT, UR15, URZ, UPT, UP0 ;  /* 0x0000003f0f00728c */ /* 0x000fe2000bf05300 */
[----:B--2---:R-:W-:-:S05]  /*31e0*/  FSEL R136, R140, RZ, !P4 ;  /* 0x000000ff8c887208 */ /* 0x004fca0006000000 */
[----:B------:R-:W-:Y:S01]  /*31f0*/  PLOP3.LUT P4, PT, PT, PT, UP0, 0x80, 0x0 ;  /* 0x000000000000781c */ /* 0x000fe20003f8f008 */
[----:B------:R-:W-:-:S04]  /*3200*/  FFMA.FTZ R137, R183, R142, R136 ;  /* 0x0000008eb7897223 */ /* 0x000fc80000010088 */
[----:B------:R-:W-:-:S04]  /*3210*/  FADD.FTZ R137, R184, -R137 ;  /* 0x80000089b8897221 */ /* 0x000fc80000010000 */
[----:B------:R-:W-:-:S04]  /*3220*/  FMUL.FTZ R137, R162, R137 ;  /* 0x00000089a2897220 */ /* 0x000fc80000410000 */
[----:B------:R-:W-:-:S05]  /*3230*/  @P4 SHF.L.U32 R136, R120, 0x10, RZ ;  /* 0x0000001078884819 */ /* 0x000fca00000006ff */
[----:B------:R-:W-:-:S07]  /*3240*/  @P4 FADD.FTZ R137, R137, R136 ;  /* 0x0000008889894221 */ /* 0x000fce0000010000 */
.L_x_346:
[----:B------:R-:W-:Y:S05]  /*3250*/  BSYNC B1 ;  /* 0x0000000000017941 */ /* 0x000fea0003800000 */
.L_x_344:
[----:B------:R-:W0:Y:S01]  /*3260*/  @P3 LDC R136, c[0x0][0x29c] ;  /* 0x0000a700ff883b82 */ /* 0x000e220000000800 */
[----:B------:R-:W-:Y:S01]  /*3270*/  ISETP.NE.U32.AND P5, PT, RZ, UR10, PT ;  /* 0x0000000aff007c0c */ /* 0x000fe2000bfa5070 */
[----:B-----5:R-:W-:Y:S01]  /*3280*/  @P3 IMAD.U32 R143, R132, 0x10000, RZ ;  /* 0x00010000848f3824 */ /* 0x020fe200078e00ff */
[----:B------:R-:W-:Y:S02]  /*3290*/  BSSY B1, `(.L_x_347) ;  /* 0x0000017000017945 */ /* 0x000fe40003800000 */
[----:B------:R-:W-:Y:S01]  /*32a0*/  ISETP.NE.AND.EX P5, PT, RZ, UR11, PT, P5 ;  /* 0x0000000bff007c0c */ /* 0x000fe2000bfa5350 */
[----:B0-----:R-:W-:-:S12]  /*32b0*/  @P3 FMUL.FTZ R139, R137, R136 ;  /* 0x00000088898b3220 */ /* 0x001fd80000410000 */
[----:B------:R-:W-:Y:S01]  /*32c0*/  @P5 F2FP.BF16.F32.PACK_AB R137, RZ, R137 ;  /* 0x00000089ff89523e */ /* 0x000fe200000010ff */
[-C--:B------:R-:W-:Y:S01]  /*32d0*/  @P3 FMUL.FTZ R136, R38, R139.reuse ;  /* 0x0000008b26883220 */ /* 0x080fe20000410000 */
[----:B------:R-:W-:Y:S02]  /*32e0*/  @P3 FFMA.FTZ R100, R143, R139, R100 ;  /* 0x0000008b8f643223 */ /* 0x000fe40000010064 */
[----:B------:R-:W-:Y:S02]  /*32f0*/  @P5 PRMT R124, R137, 0x7610, R124 ;  /* 0x00007610897c5816 */ /* 0x000fe4000000007c */
        /* <DEDUP_REMOVED lines=8> */
.L_x_348:
        /* <DEDUP_REMOVED lines=8> */
.L_x_349:
[----:B------:R-:W-:Y:S05]  /*3400*/  BSYNC B1 ;  /* 0x0000000000017941 */ /* 0x000fea0003800000 */
.L_x_347:
        /* <DEDUP_REMOVED lines=16> */
.L_x_351:
[----:B------:R-:W-:-:S04]  /*3510*/  ISETP.NE.AND P6, PT, R29, RZ, PT ;  /* 0x000000ff1d00720c */ /* 0x000fc80003fc5270 */
[----:B------:R-:W-:-:S05]  /*3520*/  FSEL R136, R140, RZ, !P6 ;  /* 0x000000ff8c887208 */ /* 0x000fca0007000000 */
[----:B------:R-:W-:Y:S01]  /*3530*/  FFMA.FTZ R137, R185, R142, R136 ;  /* 0x0000008eb9897223 */ /* 0x000fe20000010088 */
[----:B------:R-:W-:-:S03]  /*3540*/  @P4 SHF.L.U32 R136, R121, 0x10, RZ ;  /* 0x0000001079884819 */ /* 0x000fc600000006ff */
[----:B------:R-:W-:-:S04]  /*3550*/  FADD.FTZ R137, R186, -R137 ;  /* 0x80000089ba897221 */ /* 0x000fc80000010000 */
[----:B------:R-:W-:-:S04]  /*3560*/  FMUL.FTZ R137, R162, R137 ;  /* 0x00000089a2897220 */ /* 0x000fc80000410000 */
[----:B------:R-:W-:-:S07]  /*3570*/  @P4 FADD.FTZ R137, R137, R136 ;  /* 0x0000008889894221 */ /* 0x000fce0000010000 */
.L_x_352:
[----:B------:R-:W-:Y:S05]  /*3580*/  BSYNC B1 ;  /* 0x0000000000017941 */ /* 0x000fea0003800000 */
.L_x_350:
[----:B------:R-:W0:Y:S01]  /*3590*/  @P3 LDC R136, c[0x0][0x29c] ;  /* 0x0000a700ff883b82 */ /* 0x000e220000000800 */
[----:B------:R-:W-:Y:S01]  /*35a0*/  @P3 SHF.L.U32 R139, R133, 0x10, RZ ;  /* 0x00000010858b3819 */ /* 0x000fe200000006ff */
[----:B------:R-:W-:Y:S01]  /*35b0*/  BSSY B1, `(.L_x_353) ;  /* 0x0000016000017945 */ /* 0x000fe20003800000 */
[----:B0-----:R-:W-:Y:S01]  /*35c0*/  @P3 FMUL.FTZ R136, R137, R136 ;  /* 0x0000008889883220 */ /* 0x001fe20000410000 */
[----:B------:R-:W-:-:S03]  /*35d0*/  @P5 F2FP.BF16.F32.PACK_AB R137, RZ, R137 ;  /* 0x00000089ff89523e */ /* 0x000fc600000010ff */
[-C--:B------:R-:W-:Y:S01]  /*35e0*/  @P3 FMUL.FTZ R138, R37, R136.reuse ;  /* 0x00000088258a3220 */ /* 0x080fe20000410000 */
[----:B------:R-:W-:Y:S01]  /*35f0*/  @P3 FFMA.FTZ R102, R139, R136, R102 ;  /* 0x000000888b663223 */ /* 0x000fe20000010066 */
[----:B------:R-:W-:-:S03]  /*3600*/  @P5 PRMT R125, R137, 0x7610, R125 ;  /* 0x00007610897d5816 */ /* 0x000fc6000000007d */
        /* <DEDUP_REMOVED lines=8> */
.L_x_354:
        /* <DEDUP_REMOVED lines=8> */
.L_x_355:
[----:B------:R-:W-:Y:S05]  /*3710*/  BSYNC B1 ;  /* 0x0000000000017941 */ /* 0x000fea0003800000 */
.L_x_353:
        /* <DEDUP_REMOVED lines=16> */
.L_x_357:
[----:B------:R-:W-:-:S04]  /*3820*/  ISETP.NE.AND P6, PT, R29, RZ, PT ;  /* 0x000000ff1d00720c */ /* 0x000fc80003fc5270 */
[----:B------:R-:W-:-:S05]  /*3830*/  FSEL R136, R140, RZ, !P6 ;  /* 0x000000ff8c887208 */ /* 0x000fca0007000000 */
[----:B------:R-:W-:Y:S01]  /*3840*/  FFMA.FTZ R137, R187, R142, R136 ;  /* 0x0000008ebb897223 */ /* 0x000fe20000010088 */
[----:B------:R-:W-:-:S03]  /*3850*/  @P4 IMAD.U32 R136, R122, 0x10000, RZ ;  /* 0x000100007a884824 */ /* 0x000fc600078e00ff */
[----:B------:R-:W-:-:S04]  /*3860*/  FADD.FTZ R137, R188, -R137 ;  /* 0x80000089bc897221 */ /* 0x000fc80000010000 */
[----:B------:R-:W-:-:S04]  /*3870*/  FMUL.FTZ R137, R162, R137 ;  /* 0x00000089a2897220 */ /* 0x000fc80000410000 */
[----:B------:R-:W-:-:S07]  /*3880*/  @P4 FADD.FTZ R137, R137, R136 ;  /* 0x0000008889894221 */ /* 0x000fce0000010000 */
.L_x_358:
[----:B------:R-:W-:Y:S05]  /*3890*/  BSYNC B1 ;  /* 0x0000000000017941 */ /* 0x000fea0003800000 */
.L_x_356:
        /* <DEDUP_REMOVED lines=16> */
.L_x_360:
        /* <DEDUP_REMOVED lines=8> */
.L_x_361:
[----:B------:R-:W-:Y:S05]  /*3a20*/  BSYNC B1 ;  /* 0x0000000000017941 */ /* 0x000fea0003800000 */
.L_x_359:
        /* <DEDUP_REMOVED lines=16> */
.L_x_363:
[----:B------:R-:W-:-:S04]  /*3b30*/  ISETP.NE.AND P6, PT, R29, RZ, PT ;  /* 0x000000ff1d00720c */ /* 0x000fc80003fc5270 */
[----:B------:R-:W-:-:S05]  /*3b40*/  FSEL R136, R140, RZ, !P6 ;  /* 0x000000ff8c887208 */ /* 0x000fca0007000000 */
[----:B------:R-:W-:Y:S01]  /*3b50*/  FFMA.FTZ R137, R189, R142, R136 ;  /* 0x0000008ebd897223 */ /* 0x000fe20000010088 */
[----:B------:R-:W-:-:S03]  /*3b60*/  @P4 SHF.L.U32 R136, R123, 0x10, RZ ;  /* 0x000000107b884819 */ /* 0x000fc600000006ff */
[----:B------:R-:W-:-:S04]  /*3b70*/  FADD.FTZ R137, R190, -R137 ;  /* 0x80000089be897221 */ /* 0x000fc80000010000 */
[----:B------:R-:W-:-:S04]  /*3b80*/  FMUL.FTZ R137, R162, R137 ;  /* 0x00000089a2897220 */ /* 0x000fc80000410000 */
[----:B------:R-:W-:-:S07]  /*3b90*/  @P4 FADD.FTZ R137, R137, R136 ;  /* 0x0000008889894221 */ /* 0x000fce0000010000 */
.L_x_364:
[----:B------:R-:W-:Y:S05]  /*3ba0*/  BSYNC B1 ;  /* 0x0000000000017941 */ /* 0x000fea0003800000 */
.L_x_362:
[----:B------:R-:W0:Y:S01]  /*3bb0*/  @P3 LDC R136, c[0x0][0x29c] ;  /* 0x0000a700ff883b82 */ /* 0x000e220000000800 */
[----:B------:R-:W-:Y:S01]  /*3bc0*/  @P3 IMAD.U32 R139, R135, 0x10000, RZ ;  /* 0x00010000878b3824 */ /* 0x000fe200078e00ff */
        /* <DEDUP_REMOVED lines=14> */
.L_x_366:
        /* <DEDUP_REMOVED lines=8> */
.L_x_367:
[----:B------:R-:W-:Y:S05]  /*3d30*/  BSYNC B1 ;  /* 0x0000000000017941 */ /* 0x000fea0003800000 */
.L_x_365:
[----:B------:R-:W0:Y:S01]  /*3d40*/  @P3 LDC R170, c[0x0][0x29c] ;  /* 0x0000a700ffaa3b82 */ /* 0x000e220000000800 */
[----:B------:R-:W-:-:S04]  /*3d50*/  @P5 F2FP.BF16.F32.PACK_AB R138, RZ, R143 ;  /* 0x0000008fff8a523e */ /* 0x000fc800000010ff */
[----:B------:R-:W-:-:S03]  /*3d60*/  @P5 PRMT R127, R127, 0x5410, R138 ;  /* 0x000054107f7f5816 */ /* 0x000fc6000000008a */
[----:B------:R-:W1:Y:S08]  /*3d70*/  @P5 LDC.64 R136, c[0x0][0x308] ;  /* 0x0000c200ff885b82 */ /* 0x000e700000000a00 */
[----:B------:R-:W2:Y:S01]  /*3d80*/  @P3 LDC.64 R138, c[0x0][0x2f8] ;  /* 0x0000be00ff8a3b82 */ /* 0x000ea20000000a00 */
[----:B0-----:R-:W-:-:S04]  /*3d90*/  @P3 FMUL.FTZ R170, R143, R170 ;  /* 0x000000aa8faa3220 */ /* 0x001fc80000410000 */
[----:B------:R-:W-:Y:S01]  /*3da0*/  @P3 FMUL.FTZ R143, R9, R170 ;  /* 0x000000aa098f3220 */ /* 0x000fe20000410000 */
[----:B-1----:R-:W-:-:S04]  /*3db0*/  @P5 IMAD.WIDE.U32 R136, R4, 0x10, R136 ;  /* 0x0000001004885825 */ /* 0x002fc800078e0088 */
[----:B------:R-:W-:Y:S02]  /*3dc0*/  @P3 F2FP.BF16.F32.PACK_AB R143, RZ, R143 ;  /* 0x0000008fff8f323e */ /* 0x000fe400000010ff */
[----:B------:R-:W-:Y:S02]  /*3dd0*/  IADD3 R4, R4, 0x80, RZ ;  /* 0x0000008004047810 */ /* 0x000fe40007ffe0ff */
[--C-:B------:R-:W-:Y:S01]  /*3de0*/  @P3 PRMT R131, R131, 0x5410, R143.reuse ;  /* 0x0000541083833816 */ /* 0x100fe2000000008f */
[----:B------:R0:W-:Y:S01]  /*3df0*/  @P5 STG.E.128 desc[UR4][R136.64], R124 ;  /* 0x0000007c88005986 */ /* 0x0001e2000c101d04 */
[----:B------:R-:W-:Y:S01]  /*3e00*/  @P3 PRMT R143, R135, 0x7632, R143 ;  /* 0x00007632878f3816 */ /* 0x000fe2000000008f */
[----:B--2---:R-:W-:-:S03]  /*3e10*/  @P3 IMAD.WIDE.U32 R138, R141, 0x10, R138 ;  /* 0x000000108d8a3825 */ /* 0x004fc600078e008a */
[----:B------:R-:W-:Y:S01]  /*3e20*/  @P3 SHF.L.U32 R143, R143, 0x10, RZ ;  /* 0x000000108f8f3819 */ /* 0x000fe200000006ff */
[----:B------:R-:W-:Y:S01]  /*3e30*/  VIADD R141, R141, 0x80 ;  /* 0x000000808d8d7836 */ /* 0x000fe20000000000 */
[----:B------:R0:W-:Y:S03]  /*3e40*/  @P3 STG.E.128 desc[UR4][R138.64], R128 ;  /* 0x000000808a003986 */ /* 0x0001e6000c101d04 */
[----:B------:R-:W-:-:S07]  /*3e50*/  @P3 FFMA.FTZ R107, R170, R143, R107 ;  /* 0x0000008faa6b3223 */ /* 0x000fce000001006b */
.L_x_341:
[----:B------:R-:W-:Y:S05]  /*3e60*/  BSYNC B0 ;  /* 0x0000000000007941 */ /* 0x000fea0003800000 */
.L_x_340:
[----:B------:R-:W-:Y:S01]  /*3e70*/  ISETP.NE.AND P4, PT, R0, RZ, PT ;  /* 0x000000ff0000720c */ /* 0x000fe20003f85270 */
[----:B------:R-:W-:-:S12]  /*3e80*/  BSSY B0, `(.L_x_368) ;  /* 0x00000da000007945 */ /* 0x000fd80003800000 */
[----:B------:R-:W-:Y:S05]  /*3e90*/  @!P4 BRA `(.L_x_369) ;  /* 0x0000000c0060c947 */ /* 0x000fea0003800000 */
[----:B------:R-:W-:Y:S04]  /*3ea0*/  BSSY B1, `(.L_x_370) ;  /* 0x0000005000017945 */ /* 0x000fe80003800000 */
[----:B------:R-:W-:Y:S05]  /*3eb0*/  @!P3 BRA `(.L_x_371) ;  /* 0x00000000000cb947 */ /* 0x000fea0003800000 */
[----:B------:R-:W1:Y:S02]  /*3ec0*/  LDC.64 R132, c[0x0][0x220] ;  /* 0x00008800ff847b82 */ /* 0x000e640000000a00 */
[----:B-1----:R-:W-:-:S06]  /*3ed0*/  IMAD.WIDE.U32 R132, R141, 0x10, R132 ;  /* 0x000000108d847825 */ /* 0x002fcc00078e0084 */
[----:B------:R-:W5:Y:S02]  /*3ee0*/  LDG.E.128 R132, desc[UR4][R132.64] ;  /* 0x0000000484847981 */ /* 0x000f64000c1e1d00 */
.L_x_371:
[----:B------:R-:W-:Y:S05]  /*3ef0*/  BSYNC B1 ;  /* 0x0000000000017941 */ /* 0x000fea0003800000 */
.L_x_370:
[----:B------:R-:W-:Y:S04]  /*3f00*/  BSSY B1, `(.L_x_372) ;  /* 0x0000013000017945 */ /* 0x000fe80003800000 */
[----:B------:R-:W-:Y:S05]  /*3f10*/  @P2 BRA `(.L_x_373) ;  /* 0x00000000001c2947 */ /* 0x000fea0003800000 */
[----:B------:R-:W-:Y:S01]  /*3f20*/  UISETP.NE.U32.AND UP0, UPT, UR14, URZ, UPT ;  /* 0x0000003f0e00728c */ /* 0x000fe2000bf05070 */
[----:B0-2---:R-:W-:-:S03]  /*3f30*/  MOV R137, RZ ;  /* 0x000000ff00897202 */ /* 0x005fc60000000f00 */
[----:B------:R-:W-:-:S06]  /*3f40*/  UISETP.NE.AND.EX UP0, UPT, UR15, URZ, UPT, UP0 ;  /* 0x0000003f0f00728c */ /* 0x000fcc000bf05300 */
[----:B------:R-:W-:-:S13]  /*3f50*/  PLOP3.LUT P4, PT, PT, PT, UP0, 0x80, 0x0 ;  /* 0x000000000000781c */ /* 0x000fda0003f8f008 */
[----:B------:R-:W-:Y:S05]  /*3f60*/  @!P4 BRA `(.L_x_374) ;  /* 0x000000000030c947 */ /* 0x000fea0003800000 */
[----:B------:R-:W-:Y:S01]  /*3f70*/  SHF.L.U32 R137, R40, 0x10, RZ ;  /* 0x0000001028897819 */ /* 0x000fe200000006ff */
[----:B------:R-:W-:Y:S06]  /*3f80*/  BRA `(.L_x_374) ;  /* 0x0000000000287947 */ /* 0x000fec0003800000 */
.L_x_373:
[----:B------:R-:W-:Y:S01]  /*3f90*/  UISETP.NE.U32.AND UP0, UPT, UR14, URZ, UPT ;  /* 0x0000003f0e00728c */ /* 0x000fe2000bf05070 */
[----:B------:R-:W-:-:S03]  /*3fa0*/  ISETP.NE.AND P4, PT, R29, RZ, PT ;  /* 0x000000ff1d00720c */ /* 0x000fc60003f85270 */
[----:B------:R-:W-:Y:S01]  /*3fb0*/  UISETP.NE.AND.EX UP0, UPT, UR15, URZ, UPT, UP0 ;  /* 0x0000003f0f00728c */ /* 0x000fe2000bf05300 */
[----:B0-2---:R-:W-:-:S05]  /*3fc0*/  FSEL R136, R140, RZ, !P4 ;  /* 0x000000ff8c887208 */ /* 0x005fca0006000000 */
[----:B------:R-:W-:Y:S01]  /*3fd0*/  PLOP3.LUT P4, PT, PT, PT, UP0, 0x80, 0x0 ;  /* 0x000000000000781c */ /* 0x000fe20003f8f008 */
[----:B------:R-:W-:-:S04]  /*3fe0*/  FFMA.FTZ R137, R163, R142, R136 ;  /* 0x0000008ea3897223 */ /* 0x000fc80000010088 */
[----:B------:R-:W-:-:S04]  /*3ff0*/  FADD.FTZ R137, R200, -R137 ;  /* 0x80000089c8897221 */ /* 0x000fc80000010000 */
[----:B------:R-:W-:-:S04]  /*4000*/  FMUL.FTZ R137, R162, R137 ;  /* 0x00000089a2897220 */ /* 0x000fc80000410000 */
[----:B------:R-:W-:-:S04]  /*4010*/  @P4 IMAD.U32 R136, R40, 0x10000, RZ ;  /* 0x0001000028884824 */ /* 0x000fc800078e00ff */
[----:B------:R-:W-:-:S07]  /*4020*/  @P4 FADD.FTZ R137, R137, R136 ;  /* 0x0000008889894221 */ /* 0x000fce0000010000 */
.L_x_374:
[----:B------:R-:W-:Y:S05]  /*4030*/  BSYNC B1 ;  /* 0x0000000000017941 */ /* 0x000fea0003800000 */
.L_x_372:
[----:B------:R-:W0:Y:S01]  /*4040*/  @P3 LDC R136, c[0x0][0x29c] ;  /* 0x0000a700ff883b82 */ /* 0x000e220000000800 */
[----:B------:R-:W-:Y:S01]  /*4050*/  ISETP.NE.U32.AND P5, PT, RZ, UR10, PT ;  /* 0x0000000aff007c0c */ /* 0x000fe2000bfa5070 */
[----:B------:R-:W-:Y:S01]  /*4060*/  BSSY B1, `(.L_x_375) ;  /* 0x0000018000017945 */ /* 0x000fe20003800000 */
[----:B-----5:R-:W-:Y:S02]  /*4070*/  @P3 SHF.L.U32 R143, R132, 0x10, RZ ;  /* 0x00000010848f3819 */ /* 0x020fe400000006ff */
        /* <DEDUP_REMOVED lines=11> */
[----:B------:R-:W-:-:S05]  /*4130*/  PRMT R137, R40, 0x7632, R137 ;  /* 0x0000763228897816 */ /* 0x000fca0000000089 */
[----:B------:R-:W-:Y:S01]  /*4140*/  IMAD.U32 R137, R137, 0x10000, RZ ;  /* 0x0001000089897824 */ /* 0x000fe200078e00ff */
[----:B------:R-:W-:Y:S06]  /*4150*/  BRA `(.L_x_377) ;  /* 0x0000000000207947 */ /* 0x000fec0003800000 */
.L_x_376:
        /* <DEDUP_REMOVED lines=8> */
.L_x_377:
[----:B------:R-:W-:Y:S05]  /*41e0*/  BSYNC B1 ;  /* 0x0000000000017941 */ /* 0x000fea0003800000 */
.L_x_375:
        /* <DEDUP_REMOVED lines=16> */
.L_x_379:
[----:B------:R-:W-:-:S04]  /*42f0*/  ISETP.NE.AND P6, PT, R29, RZ, PT ;  /* 0x000000ff1d00720c */ /* 0x000fc80003fc5270 */
[----:B------:R-:W-:-:S05]  /*4300*/  FSEL R136, R140, RZ, !P6 ;  /* 0x000000ff8c887208 */ /* 0x000fca0007000000 */
[----:B------:R-:W-:Y:S01]  /*4310*/  FFMA.FTZ R137, R199, R142, R136 ;  /* 0x0000008ec7897223 */ /* 0x000fe20000010088 */
[----:B------:R-:W-:-:S03]  /*4320*/  @P4 SHF.L.U32 R136, R41, 0x10, RZ ;  /* 0x0000001029884819 */ /* 0x000fc600000006ff */
[----:B------:R-:W-:-:S04]  /*4330*/  FADD.FTZ R137, R202, -R137 ;  /* 0x80000089ca897221 */ /* 0x000fc80000010000 */
[----:B------:R-:W-:-:S04]  /*4340*/  FMUL.FTZ R137, R162, R137 ;  /* 0x00000089a2897220 */ /* 0x000fc80000410000 */
[----:B------:R-:W-:-:S07]  /*4350*/  @P4 FADD.FTZ R137, R137, R136 ;  /* 0x0000008889894221 */ /* 0x000fce0000010000 */
.L_x_380:
[----:B------:R-:W-:Y:S05]  /*4360*/  BSYNC B1 ;  /* 0x0000000000017941 */ /* 0x000fea0003800000 */
.L_x_378:
        /* <DEDUP_REMOVED lines=13> */
[----:B------:R-:W-:-:S04]  /*4440*/  PRMT R137, R41, 0x7632, R137 ;  /* 0x0000763229897816 */ /* 0x000fc80000000089 */
[----:B------:R-:W-:Y:S01]  /*4450*/  SHF.L.U32 R137, R137, 0x10, RZ ;  /* 0x0000001089897819 */ /* 0x000fe200000006ff */
[----:B------:R-:W-:Y:S06]  /*4460*/  BRA `(.L_x_383) ;  /* 0x0000000000207947 */ /* 0x000fec0003800000 */
.L_x_382:
        /* <DEDUP_REMOVED lines=8> */
.L_x_383:
[----:B------:R-:W-:Y:S05]  /*44f0*/  BSYNC B1 ;  /* 0x0000000000017941 */ /* 0x000fea0003800000 */
.L_x_381:
        /* <DEDUP_REMOVED lines=14> */
[----:B------:R-:W-:Y:S01]  /*45e0*/  IMAD.U32 R137, R42, 0x10000, RZ ;  /* 0x000100002a897824 */ /* 0x000fe200078e00ff */
[----:B------:R-:W-:Y:S06]  /*45f0*/  BRA `(.L_x_386) ;  /* 0x00000000001c7947 */ /* 0x000fec0003800000 */
.L_x_385:
[----:B------:R-:W-:-:S04]  /*4600*/  ISETP.NE.AND P6, PT, R29, RZ, PT ;  /* 0x000000ff1d00720c */ /* 0x000fc80003fc5270 */
[----:B------:R-:W-:-:S05]  /*4610*/  FSEL R136, R140, RZ, !P6 ;  /* 0x000000ff8c887208 */ /* 0x000fca0007000000 */
[----:B------:R-:W-:Y:S01]  /*4620*/  FFMA.FTZ R137, R201, R142, R136 ;  /* 0x0000008ec9897223 */ /* 0x000fe20000010088 */
[----:B------:R-:W-:-:S03]  /*4630*/  @P4 SHF.L.U32 R136, R42, 0x10, RZ ;  /* 0x000000102a884819 */ /* 0x000fc600000006ff */
[----:B------:R-:W-:-:S04]  /*4640*/  FADD.FTZ R137, R204, -R137 ;  /* 0x80000089cc897221 */ /* 0x000fc80000010000 */
[----:B------:R-:W-:-:S04]  /*4650*/  FMUL.FTZ R137, R162, R137 ;  /* 0x00000089a2897220 */ /* 0x000fc80000410000 */
[----:B------:R-:W-:-:S07]  /*4660*/  @P4 FADD.FTZ R137, R137, R136 ;  /* 0x0000008889894221 */ /* 0x000fce0000010000 */
.L_x_386:
[----:B------:R-:W-:Y:S05]  /*4670*/  BSYNC B1 ;  /* 0x0000000000017941 */ /* 0x000fea0003800000 */
.L_x_384:
        /* <DEDUP_REMOVED lines=16> */
.L_x_388:
        /* <DEDUP_REMOVED lines=8> */
.L_x_389:
[----:B------:R-:W-:Y:S05]  /*4800*/  BSYNC B1 ;  /* 0x0000000000017941 */ /* 0x000fea0003800000 */
.L_x_387:
        /* <DEDUP_REMOVED lines=14> */
[----:B------:R-:W-:Y:S01]  /*48f0*/  SHF.L.U32 R137, R43, 0x10, RZ ;  /* 0x000000102b897819 */ /* 0x000fe200000006ff */
[----:B------:R-:W-:Y:S06]  /*4900*/  BRA `(.L_x_392) ;  /* 0x00000000001c7947 */ /* 0x000fec0003800000 */
.L_x_391:
[----:B------:R-:W-:-:S04]  /*4910*/  ISETP.NE.AND P6, PT, R29, RZ, PT ;  /* 0x000000ff1d00720c */ /* 0x000fc80003fc5270 */
[----:B------:R-:W-:-:S05]  /*4920*/  FSEL R136, R140, RZ, !P6 ;  /* 0x000000ff8c887208 */ /* 0x000fca0007000000 */
[----:B------:R-:W-:Y:S01]  /*4930*/  FFMA.FTZ R137, R203, R142, R136 ;  /* 0x0000008ecb897223 */ /* 0x000fe20000010088 */
[----:B------:R-:W-:-:S03]  /*4940*/  @P4 IMAD.U32 R136, R43, 0x10000, RZ ;  /* 0x000100002b884824 */ /* 0x000fc600078e00ff */
[----:B------:R-:W-:-:S04]  /*4950*/  FADD.FTZ R137, R212, -R137 ;  /* 0x80000089d4897221 */ /* 0x000fc80000010000 */
[----:B------:R-:W-:-:S04]  /*4960*/  FMUL.FTZ R137, R162, R137 ;  /* 0x00000089a2897220 */ /* 0x000fc80000410000 */
[----:B------:R-:W-:-:S07]  /*4970*/  @P4 FADD.FTZ R137, R137, R136 ;  /* 0x0000008889894221 */ /* 0x000fce0000010000 */
.L_x_392:
[----:B------:R-:W-:Y:S05]  /*4980*/  BSYNC B1 ;  /* 0x0000000000017941 */ /* 0x000fea0003800000 */
.L_x_390:
        /* <DEDUP_REMOVED lines=16> */
.L_x_394:
        /* <DEDUP_REMOVED lines=8> */
.L_x_395:
[----:B------:R-:W-:Y:S05]  /*4b10*/  BSYNC B1 ;  /* 0x0000000000017941 */ /* 0x000fea0003800000 */
.L_x_393:
[----:B------:R-:W0:Y:S08]  /*4b20*/  @P3 LDC R143, c[0x0][0x29c] ;  /* 0x0000a700ff8f3b82 */ /* 0x000e300000000800 */
[----:B------:R-:W1:Y:S08]  /*4b30*/  @P5 LDC.64 R136, c[0x0][0x308] ;  /* 0x0000c200ff885b82 */ /* 0x000e700000000a00 */
[----:B------:R-:W2:Y:S01]  /*4b40*/  @P3 LDC.64 R138, c[0x0][0x2f8] ;  /* 0x0000be00ff8a3b82 */ /* 0x000ea20000000a00 */
[----:B0-----:R-:W-:Y:S01]  /*4b50*/  @P3 FMUL.FTZ R140, R162, R143 ;  /* 0x0000008fa28c3220 */ /* 0x001fe20000410000 */
[----:B------:R-:W-:-:S03]  /*4b60*/  @P5 F2FP.BF16.F32.PACK_AB R162, RZ, R162 ;  /* 0x000000a2ffa2523e */ /* 0x000fc600000010ff */
[----:B------:R-:W-:Y:S01]  /*4b70*/  @P3 FMUL.FTZ R142, R5, R140 ;  /* 0x0000008c058e3220 */ /* 0x000fe20000410000 */
[----:B------:R-:W-:Y:S01]  /*4b80*/  @P5 PRMT R127, R127, 0x5410, R162 ;  /* 0x000054107f7f5816 */ /* 0x000fe200000000a2 */
[----:B-1----:R-:W-:-:S03]  /*4b90*/  @P5 IMAD.WIDE.U32 R136, R4, 0x10, R136 ;  /* 0x0000001004885825 */ /* 0x002fc600078e0088 */
[----:B------:R-:W-:Y:S02]  /*4ba0*/  @P3 F2FP.BF16.F32.PACK_AB R142, RZ, R142 ;  /* 0x0000008eff8e323e */ /* 0x000fe400000010ff */
[----:B------:R-:W-:Y:S02]  /*4bb0*/  @P3 PRMT R4, R135, 0x7632, R4 ;  /* 0x0000763287043816 */ /* 0x000fe40000000004 */
[----:B------:R-:W-:Y:S01]  /*4bc0*/  @P3 PRMT R131, R131, 0x5410, R142 ;  /* 0x0000541083833816 */ /* 0x000fe2000000008e */
[----:B------:R1:W-:Y:S01]  /*4bd0*/  @P5 STG.E.128 desc[UR4][R136.64], R124 ;  /* 0x0000007c88005986 */ /* 0x0003e2000c101d04 */
[----:B------:R-:W-:Y:S01]  /*4be0*/  @P3 SHF.L.U32 R4, R4, 0x10, RZ ;  /* 0x0000001004043819 */ /* 0x000fe200000006ff */
[----:B--2---:R-:W-:-:S04]  /*4bf0*/  @P3 IMAD.WIDE.U32 R138, R141, 0x10, R138 ;  /* 0x000000108d8a3825 */ /* 0x004fc800078e008a */
[----:B------:R-:W-:Y:S01]  /*4c00*/  @P3 FFMA.FTZ R115, R140, R4, R115 ;  /* 0x000000048c733223 */ /* 0x000fe20000010073 */
[----:B------:R1:W-:Y:S06]  /*4c10*/  @P3 STG.E.128 desc[UR4][R138.64], R128 ;  /* 0x000000808a003986 */ /* 0x0003ec000c101d04 */
.L_x_369:
[----:B------:R-:W-:Y:S05]  /*4c20*/  BSYNC B0 ;  /* 0x0000000000007941 */ /* 0x000fea0003800000 */
.L_x_368:
[----:B------:R-:W-:Y:S01]  /*4c30*/  VIADD R30, R30, UR12 ;  /* 0x0000000c1e1e7c36 */ /* 0x000fe20008000000 */
[----:B------:R-:W-:-:S04]  /*4c40*/  ISETP.NE.AND P3, PT, R180, RZ, PT ;  /* 0x000000ffb400720c */ /* 0x000fc80003f65270 */
[----:B------:R-:W-:Y:S02]  /*4c50*/  ISETP.GE.AND P2, PT, R30, UR13, PT ;  /* 0x0000000d1e007c0c */ /* 0x000fe4000bf46270 */
[----:B------:R-:W-:-:S11]  /*4c60*/  SEL R213, RZ, 0x1, P3 ;  /* 0x00000001ffd57807 */ /* 0x000fd60001800000 */
[----:B------:R-:W-:Y:S05]  /*4c70*/  @!P2 BRA `(.L_x_396) ;  /* 0xffffffbc0068a947 */ /* 0x000fea000383ffff */
.L_x_297:
[----:B------:R-:W3:Y:S01]  /*4c80*/  S2R R2, SR_TID.X ;  /* 0x0000000000027919 */ /* 0x000ee20000002100 */
[----:B------:R-:W3:Y:S01]  /*4c90*/  S2UR UR6, SR_CTAID.X ;  /* 0x00000000000679c3 */ /* 0x000ee20000002500 */
[----:B------:R-:W-:Y:S01]  /*4ca0*/  BSSY B0, `(.L_x_397) ;  /* 0x0000012000007945 */ /* 0x000fe20003800000 */
[----:B---3--:R-:W-:-:S05]  /*4cb0*/  LEA.HI R2, R2, UR6, RZ, 0x19 ;  /* 0x0000000602027c11 */ /* 0x008fca000f8fc8ff */
[----:B------:R-:W-:-:S05]  /*4cc0*/  IMAD R2, R2, R161, RZ ;  /* 0x000000a102027224 */ /* 0x000fca00078e02ff */
[----:B------:R-:W-:Y:S01]  /*4cd0*/  LEA.HI R159, R2, R159, RZ, 0x1d ;  /* 0x0000009f029f7211 */ /* 0x000fe200078fe8ff */
[----:B------:R-:W-:Y:S06]  /*4ce0*/  @!P0 BRA `(.L_x_398) ;  /* 0x0000000000348947 */ /* 0x000fec0003800000 */
[----:B------:R-:W3:Y:S08]  /*4cf0*/  LDC.64 R2, c[0x0][0x2d0] ;  /* 0x0000b400ff027b82 */ /* 0x000ef00000000a00 */
[----:B------:R-:W4:Y:S08]  /*4d00*/  LDC.64 R4, c[0x0][0x2d8] ;  /* 0x0000b600ff047b82 */ /* 0x000f300000000a00 */
[----:B------:R-:W0:Y:S01]  /*4d10*/  LDC.64 R6, c[0x0][0x2f0] ;  /* 0x0000bc00ff067b82 */ /* 0x000e220000000a00 */
[----:B---3--:R-:W-:-:S05]  /*4d20*/  IMAD.WIDE.U32 R2, R159, 0x20, R2 ;  /* 0x000000209f027825 */ /* 0x008fca00078e0002 */
[----:B------:R3:W-:Y:S01]  /*4d30*/  STG.E.128 desc[UR4][R2.64], R68 ;  /* 0x0000004402007986 */ /* 0x0007e2000c101d04 */
[----:B----4-:R-:W-:-:S03]  /*4d40*/  IMAD.WIDE.U32 R4, R159, 0x20, R4 ;  /* 0x000000209f047825 */ /* 0x010fc600078e0004 */
[----:B------:R3:W-:Y:S04]  /*4d50*/  STG.E.128 desc[UR4][R2.64+0x10], R72 ;  /* 0x0000104802007986 */ /* 0x0007e8000c101d04 */
[----:B------:R3:W-:Y:S01]  /*4d60*/  STG.E.128 desc[UR4][R4.64], R44 ;  /* 0x0000002c04007986 */ /* 0x0007e2000c101d04 */
[----:B0-----:R-:W-:-:S03]  /*4d70*/  IMAD.WIDE.U32 R6, R159, 0x20, R6 ;  /* 0x000000209f067825 */ /* 0x001fc600078e0006 */
[----:B------:R3:W-:Y:S01]  /*4d80*/  STG.E.128 desc[UR4][R4.64+0x10], R48 ;  /* 0x0000103004007986 */ /* 0x0007e2000c101d04 */
[----:B------:R-:W-:-:S03]  /*4d90*/  IADD3 R159, R159, 0x80, RZ ;  /* 0x000000809f9f7810 */ /* 0x000fc60007ffe0ff */
[----:B------:R3:W-:Y:S04]  /*4da0*/  STG.E.128 desc[UR4][R6.64], R92 ;  /* 0x0000005c06007986 */ /* 0x0007e8000c101d04 */
[----:B------:R3:W-:Y:S02]  /*4db0*/  STG.E.128 desc[UR4][R6.64+0x10], R96 ;  /* 0x0000106006007986 */ /* 0x0007e4000c101d04 */
.L_x_398:
[----:B------:R-:W-:Y:S05]  /*4dc0*/  BSYNC B0 ;  /* 0x0000000000007941 */ /* 0x000fea0003800000 */
.L_x_397:
[----:B------:R-:W-:Y:S04]  /*4dd0*/  BSSY B0, `(.L_x_399) ;  /* 0x000000f000007945 */ /* 0x000fe80003800000 */
[----:B------:R-:W-:Y:S05]  /*4de0*/  @!P1 BRA `(.L_x_400) ;  /* 0x0000000000349947 */ /* 0x000fea0003800000 */
[----:B---3--:R-:W3:Y:S08]  /*4df0*/  LDC.64 R2, c[0x0][0x2d0] ;  /* 0x0000b400ff027b82 */ /* 0x008ef00000000a00 */
        /* <DEDUP_REMOVED lines=12> */
.L_x_400:
[----:B------:R-:W-:Y:S05]  /*4ec0*/  BSYNC B0 ;  /* 0x0000000000007941 */ /* 0x000fea0003800000 */
.L_x_399:
[----:B------:R-:W-:-:S13]  /*4ed0*/  ISETP.NE.AND P0, PT, R0, RZ, PT ;  /* 0x000000ff0000720c */ /* 0x000fda0003f05270 */
[----:B------:R-:W-:Y:S05]  /*4ee0*/  @!P0 EXIT ;  /* 0x000000000000894d */ /* 0x000fea0003800000 */
[----:B---3--:R-:W3:Y:S08]  /*4ef0*/  LDC.64 R2, c[0x0][0x2d0] ;  /* 0x0000b400ff027b82 */ /* 0x008ef00000000a00 */
[----:B------:R-:W4:Y:S08]  /*4f00*/  LDC.64 R4, c[0x0][0x2d8] ;  /* 0x0000b600ff047b82 */ /* 0x000f300000000a00 */
[----:B------:R-:W0:Y:S01]  /*4f10*/  LDC.64 R6, c[0x0][0x2f0] ;  /* 0x0000bc00ff067b82 */ /* 0x000e220000000a00 */
[----:B---3--:R-:W-:-:S05]  /*4f20*/  IMAD.WIDE.U32 R2, R159, 0x20, R2 ;  /* 0x000000209f027825 */ /* 0x008fca00078e0002 */
[----:B------:R-:W-:Y:S01]  /*4f30*/  STG.E.128 desc[UR4][R2.64], R60 ;  /* 0x0000003c02007986 */ /* 0x000fe2000c101d04 */
[----:B----4-:R-:W-:-:S03]  /*4f40*/  IMAD.WIDE.U32 R4, R159, 0x20, R4 ;  /* 0x000000209f047825 */ /* 0x010fc600078e0004 */
[----:B------:R-:W-:Y:S04]  /*4f50*/  STG.E.128 desc[UR4][R2.64+0x10], R64 ;  /* 0x0000104002007986 */ /* 0x000fe8000c101d04 */
[----:B------:R-:W-:Y:S01]  /*4f60*/  STG.E.128 desc[UR4][R4.64], R84 ;  /* 0x0000005404007986 */ /* 0x000fe2000c101d04 */
[----:B0-----:R-:W-:-:S03]  /*4f70*/  IMAD.WIDE.U32 R6, R159, 0x20, R6 ;  /* 0x000000209f067825 */ /* 0x001fc600078e0006 */
[----:B------:R-:W-:Y:S04]  /*4f80*/  STG.E.128 desc[UR4][R4.64+0x10], R88 ;  /* 0x0000105804007986 */ /* 0x000fe8000c101d04 */
[----:B------:R-:W-:Y:S04]  /*4f90*/  STG.E.128 desc[UR4][R6.64], R108 ;  /* 0x0000006c06007986 */ /* 0x000fe8000c101d04 */
[----:B------:R-:W-:Y:S01]  /*4fa0*/  STG.E.128 desc[UR4][R6.64+0x10], R112 ;  /* 0x0000107006007986 */ /* 0x000fe2000c101d04 */
[----:B------:R-:W-:Y:S05]  /*4fb0*/  EXIT ;  /* 0x000000000000794d */ /* 0x000fea0003800000 */
.L_x_311:
[----:B------:R-:W-:Y:S01]  /*4fc0*/  HFMA2.MMA R220, -RZ, RZ, 0, 1.847743988037109375e-06 ;  /* 0x0000001fffdc7435 */ /* 0x000fe200000001ff */
[----:B------:R-:W-:Y:S01]  /*4fd0*/  IMAD.MOV.U32 R216, RZ, RZ, R219 ;  /* 0x000000ffffd87224 */ /* 0x000fe200078e00db */
[----:B------:R-:W-:Y:S01]  /*4fe0*/  MOV R217, 0x10 ;  /* 0x0000001000d97802 */ /* 0x000fe20000000f00 */
[----:B------:R-:W-:-:S08]  /*4ff0*/  IMAD.MOV.U32 R181, RZ, RZ, -0x1 ;  /* 0xffffffffffb57424 */ /* 0x000fd000078e00ff */
[----:B-----5:R-:W-:Y:S05]  /*5000*/  WARPSYNC.COLLECTIVE R181, `(.L_x_401) ;  /* 0x00000000b5087348 */ /* 0x020fea0003c00000 */
[----:B------:R0:W1:Y:S02]  /*5010*/  SHFL.DOWN P4, R213, R216, R217, R220 ;  /* 0x080000d9d8d57389 */ /* 0x00006400000800dc */
[----:B01---5:R-:W-:Y:S01]  /*5020*/  ENDCOLLECTIVE ;  /* 0x000000000000791b */ /* 0x023fe20003800000 */
.L_x_401:
[----:B------:R-:W-:Y:S02]  /*5030*/  MOV R216, R218 ;  /* 0x000000da00d87202 */ /* 0x000fe40000000f00 */
[----:B------:R-:W-:-:S07]  /*5040*/  MOV R138, R213 ;  /* 0x000000d5008a7202 */ /* 0x000fce0000000f00 */
[----:B------:R-:W-:Y:S05]  /*5050*/  WARPSYNC.COLLECTIVE R181, `(.L_x_402) ;  /* 0x00000000b5087348 */ /* 0x000fea0003c00000 */
[----:B------:R0:W1:Y:S02]  /*5060*/  SHFL.DOWN P4, R213, R216, R217, R220 ;  /* 0x080000d9d8d57389 */ /* 0x00006400000800dc */
[----:B01----:R-:W-:Y:S01]  /*5070*/  ENDCOLLECTIVE ;  /* 0x000000000000791b */ /* 0x003fe20003800000 */
.L_x_402:
[----:B------:R-:W-:Y:S01]  /*5080*/  FADD.FTZ R138, R138, R219 ;  /* 0x000000db8a8a7221 */ /* 0x000fe20000010000 */
[----:B------:R-:W-:-:S04]  /*5090*/  HFMA2.MMA R217, -RZ, RZ, 0, 4.76837158203125e-07 ;  /* 0x00000008ffd97435 */ /* 0x000fc800000001ff */
[----:B------:R-:W-:Y:S01]  /*50a0*/  MOV R216, R138 ;  /* 0x0000008a00d87202 */ /* 0x000fe20000000f00 */
[----:B------:R-:W-:-:S07]  /*50b0*/  IMAD.MOV.U32 R139, RZ, RZ, R213 ;  /* 0x000000ffff8b7224 */ /* 0x000fce00078e00d5 */
[----:B------:R-:W-:Y:S05]  /*50c0*/  WARPSYNC.COLLECTIVE R181, `(.L_x_403) ;  /* 0x00000000b5087348 */ /* 0x000fea0003c00000 */
[----:B------:R0:W1:Y:S02]  /*50d0*/  SHFL.DOWN P4, R213, R216, R217, R220 ;  /* 0x080000d9d8d57389 */ /* 0x00006400000800dc */
[----:B01----:R-:W-:Y:S01]  /*50e0*/  ENDCOLLECTIVE ;  /* 0x000000000000791b */ /* 0x003fe20003800000 */
.L_x_403:
[----:B------:R-:W-:-:S05]  /*50f0*/  FADD.FTZ R139, R139, R218 ;  /* 0x000000da8b8b7221 */ /* 0x000fca0000010000 */
[----:B------:R-:W-:Y:S01]  /*5100*/  MOV R216, R139 ;  /* 0x0000008b00d87202 */ /* 0x000fe20000000f00 */
[----:B------:R-:W-:-:S07]  /*5110*/  IMAD.MOV.U32 R141, RZ, RZ, R213 ;  /* 0x000000ffff8d7224 */ /* 0x000fce00078e00d5 */
[----:B------:R-:W-:Y:S05]  /*5120*/  WARPSYNC.COLLECTIVE R181, `(.L_x_404) ;  /* 0x00000000b5087348 */ /* 0x000fea0003c00000 */
[----:B------:R0:W1:Y:S02]  /*5130*/  SHFL.DOWN P4, R213, R216, R217, R220 ;  /* 0x080000d9d8d57389 */ /* 0x00006400000800dc */
[----:B01----:R-:W-:Y:S01]  /*5140*/  ENDCOLLECTIVE ;  /* 0x000000000000791b */ /* 0x003fe20003800000 */
.L_x_404:
[----:B------:R-:W-:Y:S01]  /*5150*/  FADD.FTZ R141, R138, R141 ;  /* 0x0000008d8a8d7221 */ /* 0x000fe20000010000 */
[----:B------:R-:W-:-:S03]  /*5160*/  HFMA2.MMA R217, -RZ, RZ, 0, 2.384185791015625e-07 ;  /* 0x00000004ffd97435 */ /* 0x000fc600000001ff */
[----:B------:R-:W-:Y:S01]  /*5170*/  IMAD.MOV.U32 R216, RZ, RZ, R141 ;  /* 0x000000ffffd87224 */ /* 0x000fe200078e008d */
[----:B------:R-:W-:-:S07]  /*5180*/  MOV R140, R213 ;  /* 0x000000d5008c7202 */ /* 0x000fce0000000f00 */
[----:B------:R-:W-:Y:S05]  /*5190*/  WARPSYNC.COLLECTIVE R181, `(.L_x_405) ;  /* 0x00000000b5087348 */ /* 0x000fea0003c00000 */
[----:B------:R0:W1:Y:S02]  /*51a0*/  SHFL.DOWN P4, R213, R216, R217, R220 ;  /* 0x080000d9d8d57389 */ /* 0x00006400000800dc */
[----:B01----:R-:W-:Y:S01]  /*51b0*/  ENDCOLLECTIVE ;  /* 0x000000000000791b */ /* 0x003fe20003800000 */
.L_x_405:
[----:B------:R-:W-:-:S04]  /*51c0*/  FADD.FTZ R140, R139, R140 ;  /* 0x0000008c8b8c7221 */ /* 0x000fc80000010000 */
[----:B------:R-:W-:Y:S01]  /*51d0*/  IMAD.MOV.U32 R216, RZ, RZ, R140 ;  /* 0x000000ffffd87224 */ /* 0x000fe200078e008c */
[----:B------:R-:W-:-:S07]  /*51e0*/  MOV R142, R213 ;  /* 0x000000d5008e7202 */ /* 0x000fce0000000f00 */
[----:B------:R-:W-:Y:S05]  /*51f0*/  WARPSYNC.COLLECTIVE R181, `(.L_x_406) ;  /* 0x00000000b5087348 */ /* 0x000fea0003c00000 */
[----:B------:R0:W1:Y:S02]  /*5200*/  SHFL.DOWN P4, R213, R216, R217, R220 ;  /* 0x080000d9d8d57389 */ /* 0x00006400000800dc */
[----:B01----:R-:W-:Y:S01]  /*5210*/  ENDCOLLECTIVE ;  /* 0x000000000000791b */ /* 0x003fe20003800000 */
.L_x_406:
[----:B------:R-:W-:-:S05]  /*5220*/  FADD.FTZ R142, R141, R142 ;  /* 0x0000008e8d8e7221 */ /* 0x000fca0000010000 */
[----:B------:R-:W-:Y:S01]  /*5230*/  MOV R216, R142 ;  /* 0x0000008e00d87202 */ /* 0x000fe20000000f00 */
[----:B------:R-:W-:Y:S01]  /*5240*/  IMAD.MOV.U32 R217, RZ, RZ, 0x2 ;  /* 0x00000002ffd97424 */ /* 0x000fe200078e00ff */
[----:B------:R-:W-:-:S07]  /*5250*/  MOV R143, R213 ;  /* 0x000000d5008f7202 */ /* 0x000fce0000000f00 */
[----:B------:R-:W-:Y:S05]  /*5260*/  WARPSYNC.COLLECTIVE R181, `(.L_x_407) ;  /* 0x00000000b5087348 */ /* 0x000fea0003c00000 */
[----:B------:R0:W1:Y:S02]  /*5270*/  SHFL.DOWN P4, R213, R216, R217, R220 ;  /* 0x080000d9d8d57389 */ /* 0x00006400000800dc */
[----:B01----:R-:W-:Y:S01]  /*5280*/  ENDCOLLECTIVE ;  /* 0x000000000000791b */ /* 0x003fe20003800000 */
.L_x_407:
[----:B------:R-:W-:-:S05]  /*5290*/  FADD.FTZ R143, R140, R143 ;  /* 0x0000008f8c8f7221 */ /* 0x000fca0000010000 */
[----:B------:R-:W-:Y:S02]  /*52a0*/  MOV R216, R143 ;  /* 0x0000008f00d87202 */ /* 0x000fe40000000f00 */
[----:B------:R-:W-:-:S07]  /*52b0*/  MOV R171, R213 ;  /* 0x000000d500ab7202 */ /* 0x000fce0000000f00 */
[----:B------:R-:W-:Y:S05]  /*52c0*/  WARPSYNC.COLLECTIVE R181, `(.L_x_408) ;  /* 0x00000000b5087348 */ /* 0x000fea0003c00000 */
[----:B------:R0:W1:Y:S02]  /*52d0*/  SHFL.DOWN P4, R213, R216, R217, R220 ;  /* 0x080000d9d8d57389 */ /* 0x00006400000800dc */
[----:B01----:R-:W-:Y:S01]  /*52e0*/  ENDCOLLECTIVE ;  /* 0x000000000000791b */ /* 0x003fe20003800000 */
.L_x_408:
[----:B------:R-:W-:Y:S01]  /*52f0*/  FADD.FTZ R171, R142, R171 ;  /* 0x000000ab8eab7221 */ /* 0x000fe20000010000 */
[----:B------:R-:W-:-:S04]  /*5300*/  HFMA2.MMA R217, -RZ, RZ, 0, 5.9604644775390625e-08 ;  /* 0x00000001ffd97435 */ /* 0x000fc800000001ff */
[----:B------:R-:W-:Y:S01]  /*5310*/  MOV R216, R171 ;  /* 0x000000ab00d87202 */ /* 0x000fe20000000f00 */
[----:B------:R-:W-:-:S07]  /*5320*/  IMAD.MOV.U32 R170, RZ, RZ, R213 ;  /* 0x000000ffffaa7224 */ /* 0x000fce00078e00d5 */
[----:B------:R-:W-:Y:S05]  /*5330*/  WARPSYNC.COLLECTIVE R181, `(.L_x_409) ;  /* 0x00000000b5087348 */ /* 0x000fea0003c00000 */
[----:B------:R0:W1:Y:S02]  /*5340*/  SHFL.DOWN P4, R213, R216, R217, R220 ;  /* 0x080000d9d8d57389 */ /* 0x00006400000800dc */
[----:B01----:R-:W-:Y:S01]  /*5350*/  ENDCOLLECTIVE ;  /* 0x000000000000791b */ /* 0x003fe20003800000 */
.L_x_409:
[----:B------:R-:W-:-:S05]  /*5360*/  FADD.FTZ R138, R143, R170 ;  /* 0x000000aa8f8a7221 */ /* 0x000fca0000010000 */
[----:B------:R-:W-:Y:S01]  /*5370*/  MOV R216, R138 ;  /* 0x0000008a00d87202 */ /* 0x000fe20000000f00 */
[----:B------:R-:W-:-:S07]  /*5380*/  IMAD.MOV.U32 R170, RZ, RZ, R213 ;  /* 0x000000ffffaa7224 */ /* 0x000fce00078e00d5 */
[----:B------:R-:W-:Y:S05]  /*5390*/  WARPSYNC.COLLECTIVE R181, `(.L_x_410) ;  /* 0x00000000b5087348 */ /* 0x000fea0003c00000 */
[----:B------:R0:W1:Y:S02]  /*53a0*/  SHFL.DOWN P4, R213, R216, R217, R220 ;  /* 0x080000d9d8d57389 */ /* 0x00006400000800dc */
[----:B01----:R-:W-:Y:S01]  /*53b0*/  ENDCOLLECTIVE ;  /* 0x000000000000791b */ /* 0x003fe20003800000 */
.L_x_410:
[----:B------:R-:W-:Y:S01]  /*53c0*/  MOV R139, R213 ;  /* 0x000000d5008b7202 */ /* 0x000fe20000000f00 */
[----:B------:R-:W-:Y:S06]  /*53d0*/  BRA `(.L_x_411) ;  /* 0xffffffcc00407947 */ /* 0x000fec000383ffff */
.L_x_412:
        /* <DEDUP_REMOVED lines=10> */
.L_x_11265:


//--------------------- .text._ZN10layer_norm13ln_bwd_kernelINS_13Kernel_traitsI13__nv_bfloat16S2_S2_S2_fjLj3072ELj1ELj1ELj4ELj16ENS_18Kernel_traits_baseILj3072ES2_S2_S2_S2_fjLj128EEEEELb0ELb1ELb1ELb1EEEvNS_9BwdParamsE --------------------------
	.section	.text._ZN10layer_norm13ln_bwd_kernelINS_13Kernel_traitsI13__nv_bfloat16S2_S2_S2_fjLj3072ELj1ELj1ELj4ELj16ENS_18Kernel_traits_baseILj3072ES2_S2_S2_S2_fjLj128EEEEELb0ELb1ELb1ELb1EEEvNS_9BwdParamsE,"ax",@progbits
	.align	128
        .global         _ZN10layer_norm13ln_bwd_kernelINS_13Kernel_traitsI13__nv_bfloat16S2_S2_S2_fjLj3072ELj1ELj1ELj4ELj16ENS_18Kernel_traits_baseILj3072ES2_S2_S2_S2_fjLj128EEEEELb0ELb1ELb1ELb1EEEvNS_9BwdParamsE
        .type           _ZN10layer_norm13ln_bwd_kernelINS_13Kernel_traitsI13__nv_bfloat16S2_S2_S2_fjLj3072ELj1ELj1ELj4ELj16ENS_18Kernel_traits_baseILj3072ES2_S2_S2_S2_fjLj128EEEEELb0ELb1ELb1ELb1EEEvNS_9BwdParamsE,@function
        .size           _ZN10layer_norm13ln_bwd_kernelINS_13Kernel_traitsI13__nv_bfloat16S2_S2_S2_fjLj3072ELj1ELj1ELj4ELj16ENS_18Kernel_traits_baseILj3072ES2_S2_S2_S2_fjLj128EEEEELb0ELb1ELb1ELb1EEEvNS_9BwdParamsE,(.L_x_11266 - _ZN10layer_norm13ln_bwd_kernelINS_13Kernel_traitsI13__nv_bfloat16S2_S2_S2_fjLj3072ELj1ELj1ELj4ELj16ENS_18Kernel_traits_baseILj3072ES2_S2_S2_S2_fjLj128EEEEELb0ELb1ELb1ELb1EEEvNS_9BwdParamsE)
        .other          _ZN10layer_norm13ln_bwd_kernelINS_13Kernel_traitsI13__nv_bfloat16S2_S2_S2_fjLj3072ELj1ELj1ELj4ELj16ENS_18Kernel_traits_baseILj3072ES2_S2_S2_S2_fjLj128EEEEELb0ELb1ELb1ELb1EEEvNS_9BwdParamsE,@"STO_CUDA_ENTRY STV_DEFAULT"
_ZN10layer_norm13ln_bwd_kernelINS_13Kernel_traitsI13__nv_bfloat16S2_S2_S2_fjLj3072ELj1ELj1ELj4ELj16ENS_18Kernel_traits_baseILj3072ES2_S2_S2_S2_fjLj128EEEEELb0ELb1ELb1ELb1EEEvNS_9BwdParamsE:
.text._ZN10layer_norm13ln_bwd_kernelINS_13Kernel_traitsI13__nv_bfloat16S2_S2_S2_fjLj3072ELj1ELj1ELj4ELj16ENS_18Kernel_traits_baseILj3072ES2_S2_S2_S2_fjLj128EEEEELb0ELb1ELb1ELb1EEEvNS_9BwdParamsE:
[----:B------:R-:W-:Y:S01]  /*0000*/  LDC R1, c[0x0][0x28] ;  /* 0x00000a00ff017b82 */ /* 0x000fe20000000800 */
[----:B------:R-:W0:Y:S01]  /*0010*/  S2R R160, SR_TID.X ;  /* 0x0000000000a07919 */ /* 0x000e220000002100 */
[----:B------:R-:W-:-:S06]  /*0020*/  ULDC.64 UR4, c[0x0][0x278] ;  /* 0x00009e0000047ab9 */ /* 0x000fcc0000000a00 */
[----:B------:R-:W1:Y:S01]  /*0030*/  S2UR UR6, SR_CTAID.X ;  /* 0x00000000000679c3 */ /* 0x000e620000002500 */
[----:B------:R-:W-:Y:S01]  /*0040*/  ULDC UR8, c[0x0][0x290] ;  /* 0x0000a40000087ab9 */ /* 0x000fe20000000800 */
[----:B------:R-:W-:Y:S01]  /*0050*/  ULDC.64 UR14, c[0x0][0x2c8] ;  /* 0x0000b200000e7ab9 */ /* 0x000fe20000000a00 */
[----:B------:R-:W-:Y:S01]  /*0060*/  ULDC.64 UR10, c[0x0][0x308] ;  /* 0x0000c200000a7ab9 */ /* 0x000fe20000000a00 */
[----:B------:R-:W-:Y:S01]  /*0070*/  ULDC.64 UR12, c[0x0][0x210] ;  /* 0x00008400000c7ab9 */ /* 0x000fe20000000a00 */
[----:B0-----:R-:W-:-:S04]  /*0080*/  SHF.L.U32 R0, R160, 0x4, RZ ;  /* 0x00000004a0007819 */ /* 0x001fc800000006ff */
[----:B------:R-:W-:-:S04]  /*0090*/  LOP3.LUT R0, R0, 0x7f0, RZ, 0xc0, !PT ;  /* 0x000007f000007812 */ /* 0x000fc800078ec0ff */
[----:B------:R-:W-:-:S05]  /*00a0*/  IADD3 R2, P0, R0, UR4, RZ ;  /* 0x0000000400027c10 */ /* 0x000fca000ff1e0ff */
[----:B------:R-:W-:Y:S01]  /*00b0*/  IMAD.X R3, RZ, RZ, UR5, P0 ;  /* 0x00000005ff037e24 */ /* 0x000fe200080e06ff */
[----:B------:R-:W-:-:S04]  /*00c0*/  ULDC.64 UR4, c[0x0][0x208] ;  /* 0x0000820000047ab9 */ /* 0x000fc80000000a00 */
[----:B------:R0:W5:Y:S04]  /*00d0*/  LDG.E.128 R156, desc[UR4][R2.64] ;  /* 0x00000004029c7981 */ /* 0x000168000c1e1d00 */
[----:B------:R0:W5:Y:S04]  /*00e0*/  LDG.E.128 R80, desc[UR4][R2.64+0x800] ;  /* 0x0008000402507981 */ /* 0x000168000c1e1d00 */
[----:B------:R0:W5:Y:S01]  /*00f0*/  LDG.E.128 R76, desc[UR4][R2.64+0x1000] ;  /* 0x00100004024c7981 */ /* 0x000162000c1e1d00 */
[C---:B-1----:R-:W-:Y:S01]  /*0100*/  LEA.HI R155, R160.reuse, UR6, RZ, 0x19 ;  /* 0x00000006a09b7c11 */ /* 0x042fe2000f8fc8ff */
[----:B------:R-:W-:Y:S01]  /*0110*/  ULDC UR6, c[0x0][0x214] ;  /* 0x0000850000067ab9 */ /* 0x000fe20000000800 */
[----:B------:R-:W-:-:S02]  /*0120*/  LOP3.LUT R154, R160, 0x7f, RZ, 0xc0, !PT ;  /* 0x0000007fa09a7812 */ /* 0x000fc400078ec0ff */
[----:B------:R-:W-:-:S13]  /*0130*/  ISETP.GE.AND P0, PT, R155, UR6, PT ;  /* 0x000000069b007c0c */ /* 0x000fda000bf06270 */
[----:B0-----:R-:W-:Y:S05]  /*0140*/  @!P0 BRA `(.L_x_413) ;  /* 0x0000000000948947 */ /* 0x001fea0003800000 */
        /* <DEDUP_REMOVED lines=37> */
.L_x_413:
[----:B------:R-:W-:Y:S01]  /*03a0*/  ULDC.64 UR6, c[0x0][0x260] ;  /* 0x0000980000067ab9 */ /* 0x000fe20000000a00 */
[----:B------:R-:W0:Y:S01]  /*03b0*/  LDC.U8 R179, c[0x0][0x2a0] ;  /* 0x0000a800ffb37b82 */ /* 0x000e220000000000 */
[----:B------:R-:W-:-:S04]  /*03c0*/  LEA R2, P0, R154, UR6, 0x4 ;  /* 0x000000069a027c11 */ /* 0x000fc8000f8020ff */
        /* <DEDUP_REMOVED lines=37> */
[----:B------:R-:W-:Y:S01]  /*0620*/  PRMT R138, R7, 0x7632, R138 ;  /* 0x00007632078a7816 */ /* 0x000fe2000000008a */
[----:B------:R-:W-:Y:S01]  /*0630*/  IMAD.U32 R151, R6, 0x10000, RZ ;  /* 0x0001000006977824 */ /* 0x000fe200078e00ff */
        /* <DEDUP_REMOVED lines=20> */
[----:B------:R-:W-:-:S02]  /*0780*/  SHF.L.U32 R152, R5, 0x10, RZ ;  /* 0x0000001005987819 */ /* 0x000fc400000006ff */
[----:B------:R-:W-:Y:S02]  /*0790*/  CS2R R4, SRZ ;  /* 0x0000000000047805 */ /* 0x000fe4000001ff00 */
[----:B------:R-:W-:Y:S02]  /*07a0*/  SHF.L.U32 R150, R7, 0x10, RZ ;  /* 0x0000001007967819 */ /* 0x000fe400000006ff */
[----:B------:R-:W-:Y:S02]  /*07b0*/  CS2R R6, SRZ ;  /* 0x0000000000067805 */ /* 0x000fe4000001ff00 */
[----:B------:R-:W-:Y:S02]  /*07c0*/  SHF.L.U32 R148, R9, 0x10, RZ ;  /* 0x0000001009947819 */ /* 0x000fe400000006ff */
[----:B------:R-:W-:Y:S02]  /*07d0*/  CS2R R8, SRZ ;  /* 0x0000000000087805 */ /* 0x000fe4000001ff00 */
[----:B------:R-:W-:-:S02]  /*07e0*/  SHF.L.U32 R146, R11, 0x10, RZ ;  /* 0x000000100b927819 */ /* 0x000fc400000006ff */
[----:B------:R-:W-:Y:S02]  /*07f0*/  CS2R R10, SRZ ;  /* 0x00000000000a7805 */ /* 0x000fe4000001ff00 */
[----:B------:R-:W-:Y:S02]  /*0800*/  SHF.L.U32 R144, R13, 0x10, RZ ;  /* 0x000000100d907819 */ /* 0x000fe400000006ff */
[----:B------:R-:W-:Y:S02]  /*0810*/  CS2R R12, SRZ ;  /* 0x00000000000c7805 */ /* 0x000fe4000001ff00 */
[----:B------:R-:W-:Y:S02]  /*0820*/  SHF.L.U32 R142, R15, 0x10, RZ ;  /* 0x000000100f8e7819 */ /* 0x000fe400000006ff */
[----:B------:R-:W-:Y:S02]  /*0830*/  CS2R R14, SRZ ;  /* 0x00000000000e7805 */ /* 0x000fe4000001ff00 */
[----:B------:R-:W-:-:S02]  /*0840*/  SHF.L.U32 R141, R141, 0x10, RZ ;  /* 0x000000108d8d7819 */ /* 0x000fc400000006ff */
[----:B------:R-:W-:Y:S02]  /*0850*/  SHF.L.U32 R139, R139, 0x10, RZ ;  /* 0x000000108b8b7819 */ /* 0x000fe400000006ff */
[----:B------:R-:W-:Y:S02]  /*0860*/  SHF.L.U32 R137, R137, 0x10, RZ ;  /* 0x0000001089897819 */ /* 0x000fe400000006ff */
[----:B------:R-:W-:Y:S02]  /*0870*/  SHF.L.U32 R135, R135, 0x10, RZ ;  /* 0x0000001087877819 */ /* 0x000fe400000006ff */
[----:B------:R-:W-:Y:S02]  /*0880*/  SHF.L.U32 R133, R133, 0x10, RZ ;  /* 0x0000001085857819 */ /* 0x000fe400000006ff */
[----:B0-----:R-:W-:-:S07]  /*0890*/  SHF.L.U32 R2, R2, 0x10, RZ ;  /* 0x0000001002027819 */ /* 0x001fce00000006ff */
.L_x_491:
[----:B0-----:R-:W0:Y:S08]  /*08a0*/  LDC.64 R112, c[0x0][0x288] ;  /* 0x0000a200ff707b82 */ /* 0x001e300000000a00 */
[----:B------:R-:W1:Y:S08]  /*08b0*/  LDC.64 R110, c[0x0][0x258] ;  /* 0x00009600ff6e7b82 */ /* 0x000e700000000a00 */
[----:B------:R-:W2:Y:S01]  /*08c0*/  LDC.64 R108, c[0x0][0x280] ;  /* 0x0000a000ff6c7b82 */ /* 0x000ea20000000a00 */
[----:B0-----:R-:W-:-:S07]  /*08d0*/  IMAD.WIDE R112, R155, 0x4, R112 ;  /* 0x000000049b707825 */ /* 0x001fce00078e0270 */
[----:B------:R-:W0:Y:S01]  /*08e0*/  LDC R210, c[0x0][0x218] ;  /* 0x00008600ffd27b82 */ /* 0x000e220000000800 */
[----:B------:R-:W3:Y:S01]  /*08f0*/  LDG.E R112, desc[UR4][R112.64] ;  /* 0x0000000470707981 */ /* 0x000ee2000c1e1900 */
[----:B-1----:R-:W-:-:S06]  /*0900*/  IMAD.WIDE R110, R155, 0x4, R110 ;  /* 0x000000049b6e7825 */ /* 0x002fcc00078e026e */
[----:B------:R-:W1:Y:S01]  /*0910*/  LDC.64 R164, c[0x0][0x2c8] ;  /* 0x0000b200ffa47b82 */ /* 0x000e620000000a00 */
[----:B-----5:R4:W5:Y:S01]  /*0920*/  LDG.E R166, desc[UR4][R110.64] ;  /* 0x000000046ea67981 */ /* 0x020962000c1e1900 */
[----:B--2---:R-:W-:-:S05]  /*0930*/  IMAD.WIDE R108, R155, 0x4, R108 ;  /* 0x000000049b6c7825 */ /* 0x004fca00078e026c */
[----:B------:R4:W5:Y:S01]  /*0940*/  LDG.E R209, desc[UR4][R108.64] ;  /* 0x000000046cd17981 */ /* 0x000962000c1e1900 */
[----:B0-----:R-:W-:-:S05]  /*0950*/  IMAD R114, R155, R210, RZ ;  /* 0x000000d29b727224 */ /* 0x001fca00078e02ff */
[----:B------:R-:W-:-:S04]  /*0960*/  SHF.R.S32.HI R115, RZ, 0x1f, R114 ;  /* 0x0000001fff737819 */ /* 0x000fc80000011472 */
[----:B------:R-:W-:-:S04]  /*0970*/  LEA.HI R115, R115, R114, RZ, 0x3 ;  /* 0x0000007273737211 */ /* 0x000fc800078f18ff */
[----:B------:R-:W-:Y:S01]  /*0980*/  LEA.HI.SX32 R207, R115, R154, 0x1d ;  /* 0x0000009a73cf7211 */ /* 0x000fe200078feaff */
[----:B------:R-:W-:Y:S03]  /*0990*/  BSSY B0, `(.L_x_415) ;  /* 0x0000126000007945 */ /* 0x000fe60003800000 */
[C---:B------:R-:W-:Y:S01]  /*09a0*/  IADD3 R205, R207.reuse, 0x80, RZ ;  /* 0x00000080cfcd7810 */ /* 0x040fe20007ffe0ff */
[C---:B------:R-:W-:Y:S02]  /*09b0*/  VIADD R167, R207.reuse, 0x100 ;  /* 0x00000100cfa77836 */ /* 0x040fe40000000000 */
[----:B-1----:R-:W-:-:S04]  /*09c0*/  IMAD.WIDE.U32 R162, R207, 0x10, R164 ;  /* 0x00000010cfa27825 */ /* 0x002fc800078e00a4 */
[----:B------:R-:W-:-:S04]  /*09d0*/  IMAD.WIDE.U32 R160, R205, 0x10, R164 ;  /* 0x00000010cda07825 */ /* 0x000fc800078e00a4 */
[----:B------:R-:W-:Y:S01]  /*09e0*/  IMAD.WIDE.U32 R164, R167, 0x10, R164 ;  /* 0x00000010a7a47825 */ /* 0x000fe200078e00a4 */
[----:B---3--:R-:W-:-:S13]  /*09f0*/  ISETP.GT.AND P2, PT, R112, RZ, PT ;  /* 0x000000ff7000720c */ /* 0x008fda0003f44270 */
[----:B----4-:R-:W-:Y:S05]  /*0a00*/  @P2 BRA `(.L_x_416) ;  /* 0x0000000000342947 */ /* 0x010fea0003800000 */
[----:B------:R-:W-:Y:S01]  /*0a10*/  MOV R206, UR14 ;  /* 0x0000000e00ce7c02 */ /* 0x000fe20008000f00 */
[----:B------:R-:W-:Y:S01]  /*0a20*/  IMAD.U32 R208, RZ, RZ, UR15 ;  /* 0x0000000fffd07e24 */ /* 0x000fe2000f8e00ff */
[----:B------:R-:W-:Y:S01]  /*0a30*/  HFMA2.MMA R108, -RZ, RZ, 0, 0 ;  /* 0x00000000ff6c7435 */ /* 0x000fe200000001ff */
[----:B------:R-:W-:Y:S01]  /*0a40*/  IMAD.MOV.U32 R110, RZ, RZ, RZ ;  /* 0x000000ffff6e7224 */ /* 0x000fe200078e00ff */
        /* <DEDUP_REMOVED lines=9> */
.L_x_416:
[----:B------:R-:W0:Y:S01]  /*0ae0*/  LDC.64 R124, c[0x0][0x238] ;  /* 0x00008e00ff7c7b82 */ /* 0x000e220000000a00 */
[----:B------:R-:W-:-:S05]  /*0af0*/  IADD3 R3, R112, -0x1, RZ ;  /* 0xffffffff70037810 */ /* 0x000fca0007ffe0ff */
[----:B------:R-:W-:Y:S02]  /*0b00*/  IMAD R3, R3, R210, RZ ;  /* 0x000000d203037224 */ /* 0x000fe400078e02ff */
[----:B------:R-:W1:Y:S03]  /*0b10*/  LDC.64 R128, c[0x0][0x2b8] ;  /* 0x0000ae00ff807b82 */ /* 0x000e660000000a00 */
[----:B------:R-:W-:-:S04]  /*0b20*/  SHF.R.S32.HI R108, RZ, 0x1f, R3 ;  /* 0x0000001fff6c7819 */ /* 0x000fc80000011403 */
[----:B------:R-:W-:Y:S01]  /*0b30*/  LEA.HI R3, R108, R3, RZ, 0x3 ;  /* 0x000000036c037211 */ /* 0x000fe200078f18ff */
[----:B------:R-:W2:Y:S03]  /*0b40*/  LDC.64 R168, c[0x0][0x250] ;  /* 0x00009400ffa87b82 */ /* 0x000ea60000000a00 */
[----:B------:R-:W-:-:S05]  /*0b50*/  LEA.HI.SX32 R3, R3, R154, 0x1d ;  /* 0x0000009a03037211 */ /* 0x000fca00078feaff */
[----:B------:R-:W-:Y:S02]  /*0b60*/  VIADD R121, R3, 0x80 ;  /* 0x0000008003797836 */ /* 0x000fe40000000000 */
[----:B0-----:R-:W-:-:S04]  /*0b70*/  IMAD.WIDE.U32 R108, R207, 0x10, R124 ;  /* 0x00000010cf6c7825 */ /* 0x001fc800078e007c */
[----:B------:R-:W-:Y:S02]  /*0b80*/  IMAD.WIDE.U32 R116, R205, 0x10, R124 ;  /* 0x00000010cd747825 */ /* 0x000fe400078e007c */
[----:B------:R-:W3:Y:S02]  /*0b90*/  LDG.E.128 R108, desc[UR4][R108.64] ;  /* 0x000000046c6c7981 */ /* 0x000ee4000c1e1d00 */
[--C-:B-1----:R-:W-:Y:S02]  /*0ba0*/  IMAD.WIDE.U32 R112, R3, 0x10, R128.reuse ;  /* 0x0000001003707825 */ /* 0x102fe400078e0080 */
[----:B------:R-:W4:Y:S02]  /*0bb0*/  LDG.E.128 R116, desc[UR4][R116.64] ;  /* 0x0000000474747981 */ /* 0x000f24000c1e1d00 */
[----:B------:R-:W-:Y:S02]  /*0bc0*/  IMAD.WIDE.U32 R120, R121, 0x10, R128 ;  /* 0x0000001079787825 */ /* 0x000fe400078e0080 */
[----:B------:R-:W4:Y:S02]  /*0bd0*/  LDG.E.128 R112, desc[UR4][R112.64] ;  /* 0x0000000470707981 */ /* 0x000f24000c1e1d00 */
[----:B--2---:R-:W-:-:S02]  /*0be0*/  IMAD.WIDE R168, R155, 0x4, R168 ;  /* 0x000000049ba87825 */ /* 0x004fc400078e02a8 */
[----:B------:R-:W2:Y:S02]  /*0bf0*/  LDG.E.128 R120, desc[UR4][R120.64] ;  /* 0x0000000478787981 */ /* 0x000ea4000c1e1d00 */
[----:B------:R-:W-:Y:S02]  /*0c00*/  IMAD.WIDE.U32 R124, R167, 0x10, R124 ;  /* 0x00000010a77c7825 */ /* 0x000fe400078e007c */
[----:B------:R0:W2:Y:S01]  /*0c10*/  LDG.E R168, desc[UR4][R168.64] ;  /* 0x00000004a8a87981 */ /* 0x0000a2000c1e1900 */
[----:B------:R-:W-:-:S03]  /*0c20*/  IADD3 R3, R3, 0x100, RZ ;  /* 0x0000010003037810 */ /* 0x000fc60007ffe0ff */
[----:B------:R-:W2:Y:S02]  /*0c30*/  LDG.E.128 R124, desc[UR4][R124.64] ;  /* 0x000000047c7c7981 */ /* 0x000ea4000c1e1d00 */
[----:B------:R-:W-:-:S06]  /*0c40*/  IMAD.WIDE.U32 R128, R3, 0x10, R128 ;  /* 0x0000001003807825 */ /* 0x000fcc00078e0080 */
        /* <DEDUP_REMOVED lines=9> */
[C---:B---3--:R-:W-:Y:S01]  /*0ce0*/  PRMT R3, R108.reuse, 0x7632, R3 ;  /* 0x000076326c037816 */ /* 0x048fe20000000003 */
[----:B------:R-:W-:Y:S01]  /*0cf0*/  IMAD.U32 R108, R108, 0x10000, RZ ;  /* 0x000100006c6c7824 */ /* 0x000fe200078e00ff */
[----:B0-----:R-:W-:Y:S01]  /*0d00*/  PRMT R169, R109, 0x7632, R169 ;  /* 0x000076326da97816 */ /* 0x001fe200000000a9 */
[----:B----4-:R-:W-:Y:S01]  /*0d10*/  IMAD.U32 R165, R116, 0x10000, RZ ;  /* 0x0001000074a57824 */ /* 0x010fe200078e00ff */
[----:B------:R-:W-:-:S02]  /*0d20*/  PRMT R164, R113, 0x7632, R164 ;  /* 0x0000763271a47816 */ /* 0x000fc400000000a4 */
[----:B------:R-:W-:Y:S02]  /*0d30*/  SHF.L.U32 R163, R113, 0x10, RZ ;  /* 0x0000001071a37819 */ /* 0x000fe400000006ff */
[----:B------:R-:W-:Y:S01]  /*0d40*/  PRMT R113, R116, 0x7632, R113 ;  /* 0x0000763274717816 */ /* 0x000fe20000000071 */
[C---:B--2---:R-:W-:Y:S01]  /*0d50*/  IMAD.U32 R186, R120.reuse, 0x10000, RZ ;  /* 0x0001000078ba7824 */ /* 0x044fe200078e00ff */
[----:B------:R-:W-:Y:S02]  /*0d60*/  PRMT R116, R120, 0x7632, R116 ;  /* 0x0000763278747816 */ /* 0x000fe40000000074 */
[----:B------:R-:W-:Y:S01]  /*0d70*/  FSEL R188, R168, RZ, !P0 ;  /* 0x000000ffa8bc7208 */ /* 0x000fe20004000000 */
[C---:B------:R-:W-:Y:S01]  /*0d80*/  IMAD.U32 R182, R114.reuse, 0x10000, RZ ;  /* 0x0001000072b67824 */ /* 0x040fe200078e00ff */
[----:B------:R-:W-:Y:S01]  /*0d90*/  PRMT R162, R114, 0x7632, R162 ;  /* 0x0000763272a27816 */ /* 0x000fe200000000a2 */
[----:B------:R-:W-:Y:S01]  /*0da0*/  IMAD.U32 R171, R110, 0x10000, RZ ;  /* 0x000100006eab7824 */ /* 0x000fe200078e00ff */
[----:B------:R-:W-:Y:S01]  /*0db0*/  PRMT R160, R115, 0x7632, R160 ;  /* 0x0000763273a07816 */ /* 0x000fe200000000a0 */
[----:B------:R-:W-:Y:S01]  /*0dc0*/  IMAD.U32 R3, R3, 0x10000, RZ ;  /* 0x0001000003037824 */ /* 0x000fe200078e00ff */
[----:B------:R-:W-:-:S02]  /*0dd0*/  SHF.L.U32 R161, R115, 0x10, RZ ;  /* 0x0000001073a17819 */ /* 0x000fc400000006ff */
[----:B------:R-:W-:Y:S01]  /*0de0*/  PRMT R120, R124, 0x7632, R120 ;  /* 0x000076327c787816 */ /* 0x000fe20000000078 */
[----:B------:R-:W-:Y:S01]  /*0df0*/  IMAD.U32 R190, R122, 0x10000, RZ ;  /* 0x000100007abe7824 */ /* 0x000fe200078e00ff */
[----:B------:R-:W-:Y:S02]  /*0e00*/  PRMT R170, R110, 0x7632, R170 ;  /* 0x000076326eaa7816 */ /* 0x000fe400000000aa */
[----:B------:R-:W-:Y:S02]  /*0e10*/  PRMT R172, R111, 0x7632, R172 ;  /* 0x000076326fac7816 */ /* 0x000fe400000000ac */
[C---:B------:R-:W-:Y:S02]  /*0e20*/  PRMT R114, R121.reuse, 0x7632, R114 ;  /* 0x0000763279727816 */ /* 0x040fe40000000072 */
[----:B------:R-:W-:Y:S01]  /*0e30*/  SHF.L.U32 R115, R121, 0x10, RZ ;  /* 0x0000001079737819 */ /* 0x000fe200000006ff */
[----:B------:R-:W-:Y:S01]  /*0e40*/  FADD.FTZ R121, -R188, R108 ;  /* 0x0000006cbc797221 */ /* 0x000fe20000010100 */
[----:B------:R-:W-:-:S02]  /*0e50*/  SHF.L.U32 R173, R111, 0x10, RZ ;  /* 0x000000106fad7819 */ /* 0x000fc400000006ff */
[----:B------:R-:W-:Y:S02]  /*0e60*/  PRMT R110, R122, 0x7632, R110 ;  /* 0x000076327a6e7816 */ /* 0x000fe4000000006e */
[C---:B------:R-:W-:Y:S02]  /*0e70*/  PRMT R122, R125.reuse, 0x7632, R122 ;  /* 0x000076327d7a7816 */ /* 0x040fe4000000007a */
[----:B------:R-:W-:Y:S02]  /*0e80*/  SHF.L.U32 R181, R125, 0x10, RZ ;  /* 0x000000107db57819 */ /* 0x000fe400000006ff */
[C---:B------:R-:W-:Y:S02]  /*0e90*/  PRMT R183, R127.reuse, 0x7632, R183 ;  /* 0x000076327fb77816 */ /* 0x040fe400000000b7 */
[----:B------:R-:W-:Y:S01]  /*0ea0*/  SHF.L.U32 R184, R127, 0x10, RZ ;  /* 0x000000107fb87819 */ /* 0x000fe200000006ff */
[----:B------:R-:W-:Y:S01]  /*0eb0*/  FADD.FTZ R127, -R188, R165 ;  /* 0x000000a5bc7f7221 */ /* 0x000fe20000010100 */
[----:B------:R-:W-:Y:S01]  /*0ec0*/  PRMT R174, R117, 0x7632, R174 ;  /* 0x0000763275ae7816 */ /* 0x000fe200000000ae */
[----:B------:R-:W-:Y:S01]  /*0ed0*/  IMAD.U32 R120, R120, 0x10000, RZ ;  /* 0x0001000078787824 */ /* 0x000fe200078e00ff */
[C---:B------:R-:W-:Y:S01]  /*0ee0*/  PRMT R175, R118.reuse, 0x7632, R175 ;  /* 0x0000763276af7816 */ /* 0x040fe200000000af */
[----:B------:R-:W-:Y:S01]  /*0ef0*/  IMAD.U32 R118, R118, 0x10000, RZ ;  /* 0x0001000076767824 */ /* 0x000fe200078e00ff */
[----:B------:R-:W-:Y:S01]  /*0f00*/  SHF.L.U32 R169, R169, 0x10, RZ ;  /* 0x00000010a9a97819 */ /* 0x000fe200000006ff */
[----:B------:R-:W-:Y:S01]  /*0f10*/  FADD.FTZ R165, -R188, R3 ;  /* 0x00000003bca57221 */ /* 0x000fe20000010100 */
[C---:B------:R-:W-:Y:S01]  /*0f20*/  PRMT R180, R112.reuse, 0x7632, R180 ;  /* 0x0000763270b47816 */ /* 0x040fe200000000b4 */
[----:B------:R-:W-:Y:S01]  /*0f30*/  IMAD.U32 R178, R112, 0x10000, RZ ;  /* 0x0001000070b27824 */ /* 0x000fe200078e00ff */
[----:B------:R-:W-:Y:S01]  /*0f40*/  SHF.L.U32 R117, R117, 0x10, RZ ;  /* 0x0000001075757819 */ /* 0x000fe200000006ff */
[----:B-----5:R-:W-:Y:S01]  /*0f50*/  FMUL.FTZ R3, R166, R121 ;  /* 0x00000079a6037220 */ /* 0x020fe20000410000 */
[----:B------:R-:W-:Y:S01]  /*0f60*/  SHF.L.U32 R172, R172, 0x10, RZ ;  /* 0x00000010acac7819 */ /* 0x000fe200000006ff */
[----:B------:R-:W-:Y:S01]  /*0f70*/  FADD.FTZ R125, -R188, R173 ;  /* 0x000000adbc7d7221 */ /* 0x000fe20000010100 */
[----:B------:R-:W-:-:S02]  /*0f80*/  SHF.L.U32 R109, R109, 0x10, RZ ;  /* 0x000000106d6d7819 */ /* 0x000fc400000006ff */
[C---:B------:R-:W-:Y:S01]  /*0f90*/  PRMT R176, R119.reuse, 0x7632, R176 ;  /* 0x0000763277b07816 */ /* 0x040fe200000000b0 */
[----:B------:R-:W-:Y:S01]  /*0fa0*/  FADD.FTZ R201, -R188, R181 ;  /* 0x000000b5bcc97221 */ /* 0x000fe20000010100 */
[----:B------:R-:W-:Y:S02]  /*0fb0*/  SHF.L.U32 R119, R119, 0x10, RZ ;  /* 0x0000001077777819 */ /* 0x000fe400000006ff */
[----:B------:R-:W-:Y:S01]  /*0fc0*/  SHF.L.U32 R122, R122, 0x10, RZ ;  /* 0x000000107a7a7819 */ /* 0x000fe200000006ff */
[----:B------:R-:W-:Y:S01]  /*0fd0*/  IMAD.U32 R113, R113, 0x10000, RZ ;  /* 0x0001000071717824 */ /* 0x000fe200078e00ff */
[C---:B------:R-:W-:Y:S01]  /*0fe0*/  PRMT R168, R126.reuse, 0x7632, R168 ;  /* 0x000076327ea87816 */ /* 0x040fe200000000a8 */
[----:B------:R-:W-:Y:S02]  /*0ff0*/  IMAD.U32 R126, R126, 0x10000, RZ ;  /* 0x000100007e7e7824 */ /* 0x000fe400078e00ff */
[C---:B------:R-:W-:Y:S01]  /*1000*/  FADD.FTZ R177, -R188.reuse, R118 ;  /* 0x00000076bcb17221 */ /* 0x040fe20000010100 */
[C---:B------:R-:W-:Y:S01]  /*1010*/  FADD.FTZ R181, -R188.reuse, R169 ;  /* 0x000000a9bcb57221 */ /* 0x040fe20000010100 */
[C---:B------:R-:W-:Y:S01]  /*1020*/  FADD.FTZ R199, -R188.reuse, R120 ;  /* 0x00000078bcc77221 */ /* 0x040fe20000010100 */
[C---:B------:R-:W-:Y:S01]  /*1030*/  PRMT R112, R123.reuse, 0x7632, R112 ;  /* 0x000076327b707816 */ /* 0x040fe20000000070 */
[C---:B------:R-:W-:Y:S01]  /*1040*/  FADD.FTZ R173, -R188.reuse, R117 ;  /* 0x00000075bcad7221 */ /* 0x040fe20000010100 */
[----:B------:R-:W-:Y:S01]  /*1050*/  SHF.L.U32 R111, R123, 0x10, RZ ;  /* 0x000000107b6f7819 */ /* 0x000fe200000006ff */
[----:B------:R-:W-:Y:S01]  /*1060*/  FADD.FTZ R185, -R188, R172 ;  /* 0x000000acbcb97221 */ /* 0x000fe20000010100 */
[----:B------:R-:W-:Y:S01]  /*1070*/  FMUL.FTZ R120, R166, R165 ;  /* 0x000000a5a6787220 */ /* 0x000fe20000410000 */
[----:B------:R-:W-:-:S02]  /*1080*/  IMAD.U32 R118, R180, 0x10000, RZ ;  /* 0x00010000b4767824 */ /* 0x000fc400078e00ff */
[-C--:B------:R-:W-:Y:S01]  /*1090*/  FFMA.FTZ R4, R3, R178.reuse, R4 ;  /* 0x000000b203047223 */ /* 0x080fe20000010004 */
[----:B------:R-:W-:Y:S01]  /*10a0*/  FADD.FTZ R72, R72, R178 ;  /* 0x000000b248487221 */ /* 0x000fe20000010000 */
[----:B------:R-:W-:Y:S01]  /*10b0*/  FADD.FTZ R123, -R188, R109 ;  /* 0x0000006dbc7b7221 */ /* 0x000fe20000010100 */
[----:B------:R-:W-:Y:S01]  /*10c0*/  FMUL.FTZ R125, R166, R125 ;  /* 0x0000007da67d7220 */ /* 0x000fe20000410000 */
[----:B------:R-:W-:Y:S01]  /*10d0*/  FMUL.FTZ R178, R153, R178 ;  /* 0x000000b299b27220 */ /* 0x000fe20000410000 */
[----:B------:R-:W-:Y:S01]  /*10e0*/  SHF.L.U32 R174, R174, 0x10, RZ ;  /* 0x00000010aeae7819 */ /* 0x000fe200000006ff */
[----:B------:R-:W-:Y:S01]  /*10f0*/  FADD.FTZ R193, -R188, R119 ;  /* 0x00000077bcc17221 */ /* 0x000fe20000010100 */
[----:B------:R-:W-:Y:S01]  /*1100*/  SHF.L.U32 R176, R176, 0x10, RZ ;  /* 0x00000010b0b07819 */ /* 0x000fe200000006ff */
[----:B------:R-:W-:Y:S01]  /*1110*/  FADD.FTZ R203, -R188, R122 ;  /* 0x0000007abccb7221 */ /* 0x000fe20000010100 */
[----:B------:R-:W-:Y:S01]  /*1120*/  SHF.L.U32 R109, R183, 0x10, RZ ;  /* 0x00000010b76d7819 */ /* 0x000fe200000006ff */
[----:B------:R-:W-:-:S02]  /*1130*/  IMAD.U32 R124, R124, 0x10000, RZ ;  /* 0x000100007c7c7824 */ /* 0x000fc400078e00ff */
[----:B------:R-:W-:Y:S01]  /*1140*/  FADD.FTZ R211, -R188, R126 ;  /* 0x0000007ebcd37221 */ /* 0x000fe20000010100 */
[----:B------:R-:W-:Y:S02]  /*1150*/  IMAD.U32 R170, R170, 0x10000, RZ ;  /* 0x00010000aaaa7824 */ /* 0x000fe400078e00ff */
[----:B------:R-:W-:Y:S01]  /*1160*/  FADD.FTZ R187, -R188, R113 ;  /* 0x00000071bcbb7221 */ /* 0x000fe20000010100 */
[----:B------:R-:W-:Y:S01]  /*1170*/  IMAD.U32 R175, R175, 0x10000, RZ ;  /* 0x00010000afaf7824 */ /* 0x000fe200078e00ff */
[C---:B------:R-:W-:Y:S01]  /*1180*/  PRMT R200, R129.reuse, 0x7632, R200 ;  /* 0x0000763281c87816 */ /* 0x040fe200000000c8 */
[----:B------:R-:W-:Y:S01]  /*1190*/  IMAD.U32 R168, R168, 0x10000, RZ ;  /* 0x00010000a8a87824 */ /* 0x000fe200078e00ff */
[----:B------:R-:W-:Y:S01]  /*11a0*/  SHF.L.U32 R119, R129, 0x10, RZ ;  /* 0x0000001081777819 */ /* 0x000fe200000006ff */
[----:B------:R-:W-:Y:S01]  /*11b0*/  FMUL.FTZ R122, R166, R181 ;  /* 0x000000b5a67a7220 */ /* 0x000fe20000410000 */
[----:B------:R-:W-:Y:S01]  /*11c0*/  SHF.L.U32 R160, R160, 0x10, RZ ;  /* 0x00000010a0a07819 */ /* 0x000fe200000006ff */
[----:B------:R-:W-:Y:S01]  /*11d0*/  FADD.FTZ R215, -R188, R184 ;  /* 0x000000b8bcd77221 */ /* 0x000fe20000010100 */
[C---:B------:R-:W-:Y:S01]  /*11e0*/  FMUL.FTZ R129, R166.reuse, R173 ;  /* 0x000000ada6817220 */ /* 0x040fe20000410000 */
[----:B------:R-:W-:Y:S01]  /*11f0*/  FMUL.FTZ R126, R166, R185 ;  /* 0x000000b9a67e7220 */ /* 0x000fe20000410000 */
[-C--:B------:R-:W-:Y:S01]  /*1200*/  FFMA.FTZ R5, R120, R118.reuse, R5 ;  /* 0x0000007678057223 */ /* 0x080fe20000010005 */
[----:B------:R-:W-:Y:S01]  /*1210*/  FADD.FTZ R73, R73, R118 ;  /* 0x0000007649497221 */ /* 0x000fe20000010000 */
[----:B------:R-:W-:Y:S01]  /*1220*/  FMUL.FTZ R181, R141, R118 ;  /* 0x000000768db57220 */ /* 0x000fe20000410000 */
[-C--:B------:R-:W-:Y:S01]  /*1230*/  FFMA.FTZ R10, R125, R161.reuse, R10 ;  /* 0x000000a17d0a7223 */ /* 0x080fe2000001000a */
[----:B------:R-:W-:Y:S01]  /*1240*/  FADD.FTZ R70, R70, R161 ;  /* 0x000000a146467221 */ /* 0x000fe20000010000 */
[----:B------:R-:W-:Y:S01]  /*1250*/  FMUL.FTZ R184, R150, R161 ;  /* 0x000000a196b87220 */ /* 0x000fe20000410000 */
[----:B------:R-:W-:Y:S01]  /*1260*/  FADD.FTZ R118, RZ, R178 ;  /* 0x000000b2ff767221 */ /* 0x000fe20000010000 */
[C---:B------:R-:W-:Y:S01]  /*1270*/  PRMT R194, R128.reuse, 0x7632, R194 ;  /* 0x0000763280c27816 */ /* 0x040fe200000000c2 */
[----:B------:R-:W-:-:S02]  /*1280*/  IMAD.U32 R196, R128, 0x10000, RZ ;  /* 0x0001000080c47824 */ /* 0x000fc400078e00ff */
[----:B------:R-:W-:Y:S01]  /*1290*/  FFMA.FTZ R161, R3, R178, RZ ;  /* 0x000000b203a17223 */ /* 0x000fe200000100ff */
        /* <DEDUP_REMOVED lines=8> */
[----:B------:R-:W-:Y:S01]  /*1320*/  FMUL.FTZ R128, R166, R187 ;  /* 0x000000bba6807220 */ /* 0x000fe20000410000 */
[----:B------:R-:W-:Y:S01]  /*1330*/  SHF.L.U32 R164, R164, 0x10, RZ ;  /* 0x00000010a4a47819 */ /* 0x000fe200000006ff */
[-C--:B------:R-:W-:Y:S01]  /*1340*/  FFMA.FTZ R11, R126, R160.reuse, R11 ;  /* 0x000000a07e0b7223 */ /* 0x080fe2000001000b */
[----:B------:R-:W-:Y:S01]  /*1350*/  FADD.FTZ R71, R71, R160 ;  /* 0x000000a047477221 */ /* 0x000fe20000010000 */
[----:B------:R-:W-:Y:S01]  /*1360*/  FMUL.FTZ R187, R138, R160 ;  /* 0x000000a08abb7220 */ /* 0x000fe20000410000 */
[-C--:B------:R-:W-:Y:S01]  /*1370*/  FFMA.FTZ R14, R129, R115.reuse, R14 ;  /* 0x00000073810e7223 */ /* 0x080fe2000001000e */
[----:B------:R-:W-:Y:S01]  /*1380*/  FADD.FTZ R66, R66, R115 ;  /* 0x0000007342427221 */ /* 0x000fe20000010000 */
[----:B------:R-:W-:Y:S01]  /*1390*/  FMUL.FTZ R188, R148, R115 ;  /* 0x0000007394bc7220 */ /* 0x000fe20000410000 */
[----:B------:R-:W-:Y:S01]  /*13a0*/  FMUL.FTZ R180, R152, R163 ;  /* 0x000000a398b47220 */ /* 0x000fe20000410000 */
[----:B------:R-:W-:-:S02]  /*13b0*/  IMAD.U32 R160, R110, 0x10000, RZ ;  /* 0x000100006ea07824 */ /* 0x000fc400078e00ff */
[----:B------:R-:W-:Y:S01]  /*13c0*/  FADD.FTZ R115, R118, R181 ;  /* 0x000000b576737221 */ /* 0x000fe20000010000 */
[----:B------:R-:W-:Y:S01]  /*13d0*/  FMUL.FTZ R121, R166, R123 ;  /* 0x0000007ba6797220 */ /* 0x000fe20000410000 */
[----:B------:R-:W-:Y:S01]  /*13e0*/  FFMA.FTZ R110, R120, R181, R161 ;  /* 0x000000b5786e7223 */ /* 0x000fe200000100a1 */
[C---:B------:R-:W-:Y:S01]  /*13f0*/  FMUL.FTZ R170, R166.reuse, R195 ;  /* 0x000000c3a6aa7220 */ /* 0x040fe20000410000 */
[C---:B------:R-:W-:Y:S01]  /*1400*/  FMUL.FTZ R123, R166.reuse, R171 ;  /* 0x000000aba67b7220 */ /* 0x040fe20000410000 */
[C---:B------:R-:W-:Y:S01]  /*1410*/  FMUL.FTZ R169, R166.reuse, R193 ;  /* 0x000000c1a6a97220 */ /* 0x040fe20000410000 */
[----:B------:R-:W-:Y:S01]  /*1420*/  FMUL.FTZ R124, R166, R183 ;  /* 0x000000b7a67c7220 */ /* 0x000fe20000410000 */
[----:B------:R-:W-:Y:S01]  /*1430*/  SHF.L.U32 R195, R112, 0x10, RZ ;  /* 0x0000001070c37819 */ /* 0x000fe200000006ff */
[----:B------:R-:W-:Y:S01]  /*1440*/  FMUL.FTZ R183, R140, R164 ;  /* 0x000000a48cb77220 */ /* 0x000fe20000410000 */
[----:B------:R-:W-:Y:S01]  /*1450*/  FADD.FTZ R112, R115, R180 ;  /* 0x000000b473707221 */ /* 0x000fe20000010000 */
[----:B------:R-:W-:Y:S01]  /*1460*/  FFMA.FTZ R115, R121, R180, R110 ;  /* 0x000000b479737223 */ /* 0x000fe2000001006e */
[----:B------:R-:W-:Y:S01]  /*1470*/  FFMA.FTZ R8, R123, R182, R8 ;  /* 0x000000b67b087223 */ /* 0x000fe20000010008 */
[----:B------:R-:W-:Y:S01]  /*1480*/  FADD.FTZ R68, R68, R182 ;  /* 0x000000b644447221 */ /* 0x000fe20000010000 */
[-C--:B------:R-:W-:Y:S01]  /*1490*/  FFMA.FTZ R18, R169, R111.reuse, R18 ;  /* 0x0000006fa9127223 */ /* 0x080fe20000010012 */
[----:B------:R-:W-:Y:S01]  /*14a0*/  FADD.FTZ R62, R62, R111 ;  /* 0x0000006f3e3e7221 */ /* 0x000fe20000010000 */
[----:B------:R-:W-:Y:S01]  /*14b0*/  FMUL.FTZ R192, R146, R111 ;  /* 0x0000006f92c07220 */ /* 0x000fe20000410000 */
[----:B------:R-:W-:-:S02]  /*14c0*/  IMAD.U32 R162, R162, 0x10000, RZ ;  /* 0x00010000a2a27824 */ /* 0x000fc400078e00ff */
[----:B------:R-:W-:Y:S01]  /*14d0*/  FMUL.FTZ R182, R151, R182 ;  /* 0x000000b697b67220 */ /* 0x000fe20000410000 */
[----:B------:R-:W-:Y:S01]  /*14e0*/  FADD.FTZ R111, R112, R183 ;  /* 0x000000b7706f7221 */ /* 0x000fe20000010000 */
[----:B------:R-:W-:Y:S01]  /*14f0*/  FFMA.FTZ R110, R122, R183, R115 ;  /* 0x000000b77a6e7223 */ /* 0x000fe20000010073 */
[----:B------:R-:W-:Y:S02]  /*1500*/  FMUL.FTZ R185, R139, R162 ;  /* 0x000000a28bb97220 */ /* 0x000fe40000410000 */
[----:B------:R-:W-:Y:S01]  /*1510*/  FADD.FTZ R112, R111, R182 ;  /* 0x000000b66f707221 */ /* 0x000fe20000010000 */
[----:B------:R-:W-:-:S03]  /*1520*/  FFMA.FTZ R111, R123, R182, R110 ;  /* 0x000000b67b6f7223 */ /* 0x000fc6000001006e */
[----:B------:R-:W-:Y:S01]  /*1530*/  FADD.FTZ R115, R112, R185 ;  /* 0x000000b970737221 */ /* 0x000fe20000010000 */
[----:B------:R-:W-:Y:S01]  /*1540*/  FFMA.FTZ R110, R124, R185, R111 ;  /* 0x000000b97c6e7223 */ /* 0x000fe2000001006f */
[----:B------:R-:W-:Y:S02]  /*1550*/  FMUL.FTZ R127, R166, R127 ;  /* 0x0000007fa67f7220 */ /* 0x000fe40000410000 */
[----:B------:R-:W-:Y:S01]  /*1560*/  FADD.FTZ R112, R115, R184 ;  /* 0x000000b873707221 */ /* 0x000fe20000010000 */
[----:B------:R-:W-:Y:S01]  /*1570*/  FFMA.FTZ R111, R125, R184, R110 ;  /* 0x000000b87d6f7223 */ /* 0x000fe2000001006e */
[-C--:B------:R-:W-:Y:S01]  /*1580*/  FFMA.FTZ R12, R127, R186.reuse, R12 ;  /* 0x000000ba7f0c7223 */ /* 0x080fe2000001000c */
[----:B------:R-:W-:Y:S01]  /*1590*/  FADD.FTZ R64, R64, R186 ;  /* 0x000000ba40407221 */ /* 0x000fe20000010000 */
[----:B------:R-:W-:Y:S02]  /*15a0*/  IMAD.U32 R116, R116, 0x10000, RZ ;  /* 0x0001000074747824 */ /* 0x000fe400078e00ff */
[----:B------:R-:W-:Y:S01]  /*15b0*/  FMUL.FTZ R186, R149, R186 ;  /* 0x000000ba95ba7220 */ /* 0x000fe20000410000 */
[----:B------:R-:W-:Y:S01]  /*15c0*/  FADD.FTZ R115, R112, R187 ;  /* 0x000000bb70737221 */ /* 0x000fe20000010000 */
[----:B------:R-:W-:Y:S01]  /*15d0*/  FFMA.FTZ R112, R126, R187, R111 ;  /* 0x000000bb7e707223 */ /* 0x000fe2000001006f */
[C---:B------:R-:W-:Y:S01]  /*15e0*/  PRMT R117, R130.reuse, 0x7632, R117 ;  /* 0x0000763282757816 */ /* 0x040fe20000000075 */
[----:B------:R-:W-:-:S02]  /*15f0*/  IMAD.U32 R198, R130, 0x10000, RZ ;  /* 0x0001000082c67824 */ /* 0x000fc400078e00ff */
[----:B------:R-:W-:Y:S01]  /*1600*/  FMUL.FTZ R130, R166, R189 ;  /* 0x000000bda6827220 */ /* 0x000fe20000410000 */
[----:B------:R-:W-:Y:S01]  /*1610*/  FMUL.FTZ R189, R137, R116 ;  /* 0x0000007489bd7220 */ /* 0x000fe20000410000 */
[----:B------:R-:W-:Y:S01]  /*1620*/  FADD.FTZ R110, R115, R186 ;  /* 0x000000ba736e7221 */ /* 0x000fe20000010000 */
[----:B------:R-:W-:Y:S01]  /*1630*/  FFMA.FTZ R111, R127, R186, R112 ;  /* 0x000000ba7f6f7223 */ /* 0x000fe20000010070 */
[----:B------:R-:W-:Y:S02]  /*1640*/  SHF.L.U32 R114, R114, 0x10, RZ ;  /* 0x0000001072727819 */ /* 0x000fe400000006ff */
[----:B------:R-:W-:Y:S01]  /*1650*/  FADD.FTZ R115, R110, R189 ;  /* 0x000000bd6e737221 */ /* 0x000fe20000010000 */
[----:B------:R-:W-:Y:S01]  /*1660*/  FFMA.FTZ R110, R128, R189, R111 ;  /* 0x000000bd806e7223 */ /* 0x000fe2000001006f */
[C---:B------:R-:W-:Y:S01]  /*1670*/  PRMT R108, R131.reuse, 0x7632, R108 ;  /* 0x00007632836c7816 */ /* 0x040fe2000000006c */
[C---:B------:R-:W-:Y:S01]  /*1680*/  FMUL.FTZ R168, R166.reuse, R191 ;  /* 0x000000bfa6a87220 */ /* 0x040fe20000410000 */
[----:B------:R-:W-:Y:S01]  /*1690*/  SHF.L.U32 R113, R131, 0x10, RZ ;  /* 0x0000001083717819 */ /* 0x000fe200000006ff */
[----:B------:R-:W-:Y:S01]  /*16a0*/  FMUL.FTZ R131, R166, R177 ;  /* 0x000000b1a6837220 */ /* 0x000fe20000410000 */
[----:B------:R-:W-:Y:S01]  /*16b0*/  FMUL.FTZ R191, R136, R114 ;  /* 0x0000007288bf7220 */ /* 0x000fe20000410000 */
[----:B------:R-:W-:Y:S01]  /*16c0*/  FADD.FTZ R112, R115, R188 ;  /* 0x000000bc73707221 */ /* 0x000fe20000010000 */
[----:B------:R-:W-:Y:S01]  /*16d0*/  FFMA.FTZ R111, R129, R188, R110 ;  /* 0x000000bc816f7223 */ /* 0x000fe2000001006e */
[-C--:B------:R-:W-:Y:S01]  /*16e0*/  FFMA.FTZ R16, R131, R190.reuse, R16 ;  /* 0x000000be83107223 */ /* 0x080fe20000010010 */
[----:B------:R-:W-:Y:S01]  /*16f0*/  FADD.FTZ R60, R60, R190 ;  /* 0x000000be3c3c7221 */ /* 0x000fe20000010000 */
[----:B------:R-:W-:Y:S01]  /*1700*/  FMUL.FTZ R190, R147, R190 ;  /* 0x000000be93be7220 */ /* 0x000fe20000410000 */
[----:B------:R-:W-:Y:S01]  /*1710*/  FADD.FTZ R115, R112, R191 ;  /* 0x000000bf70737221 */ /* 0x000fe20000010000 */
[----:B------:R-:W-:Y:S01]  /*1720*/  FFMA.FTZ R110, R130, R191, R111 ;  /* 0x000000bf826e7223 */ /* 0x000fe2000001006f */
[----:B------:R-:W-:-:S02]  /*1730*/  FMUL.FTZ R193, R135, R160 ;  /* 0x000000a087c17220 */ /* 0x000fc40000410000 */
[----:B------:R-:W-:Y:S01]  /*1740*/  FADD.FTZ R112, R115, R190 ;  /* 0x000000be73707221 */ /* 0x000fe20000010000 */
[----:B------:R-:W-:-:S03]  /*1750*/  FFMA.FTZ R111, R131, R190, R110 ;  /* 0x000000be836f7223 */ /* 0x000fc6000001006e */
[----:B------:R-:W-:Y:S01]  /*1760*/  FADD.FTZ R115, R112, R193 ;  /* 0x000000c170737221 */ /* 0x000fe20000010000 */
[----:B------:R-:W-:Y:S01]  /*1770*/  FFMA.FTZ R110, R168, R193, R111 ;  /* 0x000000c1a86e7223 */ /* 0x000fe2000001006f */
[-C--:B------:R-:W-:Y:S01]  /*1780*/  FFMA.FTZ R19, R170, R195.reuse, R19 ;  /* 0x000000c3aa137223 */ /* 0x080fe20000010013 */
[----:B------:R-:W-:Y:S01]  /*1790*/  FADD.FTZ R63, R63, R195 ;  /* 0x000000c33f3f7221 */ /* 0x000fe20000010000 */
[----:B------:R-:W-:Y:S01]  /*17a0*/  FMUL.FTZ R195, R134, R195 ;  /* 0x000000c386c37220 */ /* 0x000fe20000410000 */
        /* <DEDUP_REMOVED lines=8> */
[----:B------:R-:W-:Y:S01]  /*1830*/  FMUL.FTZ R197, R133, R118 ;  /* 0x0000007685c57220 */ /* 0x000fe20000410000 */
[----:B------:R-:W-:Y:S01]  /*1840*/  FADD.FTZ R110, R115, R194 ;  /* 0x000000c2736e7221 */ /* 0x000fe20000010000 */
[C---:B------:R-:W-:Y:S01]  /*1850*/  FFMA.FTZ R111, R171.reuse, R194, R112 ;  /* 0x000000c2ab6f7223 */ /* 0x040fe20000010070 */
[----:B------:R-:W-:Y:S01]  /*1860*/  FFMA.FTZ R20, R171, R196, R20 ;  /* 0x000000c4ab147223 */ /* 0x000fe20000010014 */
[----:B------:R-:W-:Y:S01]  /*1870*/  FADD.FTZ R56, R56, R196 ;  /* 0x000000c438387221 */ /* 0x000fe20000010000 */
[----:B------:R-:W-:Y:S01]  /*1880*/  SHF.L.U32 R200, R200, 0x10, RZ ;  /* 0x00000010c8c87819 */ /* 0x000fe200000006ff */
[----:B------:R-:W-:Y:S01]  /*1890*/  FMUL.FTZ R173, R166, R201 ;  /* 0x000000c9a6ad7220 */ /* 0x000fe20000410000 */
[----:B------:R-:W-:Y:S01]  /*18a0*/  SHF.L.U32 R112, R108, 0x10, RZ ;  /* 0x000000106c707819 */ /* 0x000fe200000006ff */
        /* <DEDUP_REMOVED lines=8> */
[----:B------:R-:W-:Y:S01]  /*1930*/  FFMA.FTZ R24, R175, R198, R24 ;  /* 0x000000c6af187223 */ /* 0x000fe20000010018 */
[----:B------:R-:W-:Y:S01]  /*1940*/  FADD.FTZ R52, R52, R198 ;  /* 0x000000c634347221 */ /* 0x000fe20000010000 */
[----:B------:R-:W-:-:S02]  /*1950*/  IMAD.U32 R117, R117, 0x10000, RZ ;  /* 0x0001000075757824 */ /* 0x000fc400078e00ff */
        /* <DEDUP_REMOVED lines=40> */
[----:B------:R-:W-:-:S07]  /*1be0*/  FFMA.FTZ R108, R202, R203, R108 ;  /* 0x000000cbca6c7223 */ /* 0x000fce000001006c */
.L_x_417:
[----:B------:R-:W-:Y:S05]  /*1bf0*/  BSYNC B0 ;  /* 0x0000000000007941 */ /* 0x000fea0003800000 */
.L_x_415:
[----:B0-----:R-:W0:Y:S01]  /*1c00*/  S2R R160, SR_TID.X ;  /* 0x0000000000a07919 */ /* 0x001e220000002100 */
[----:B------:R-:W-:Y:S01]  /*1c10*/  LOP3.LUT P3, RZ, R204, 0xff, RZ, 0xc0, !PT ;  /* 0x000000ffccff7812 */ /* 0x000fe2000786c0ff */
[----:B------:R-:W-:Y:S01]  /*1c20*/  UMOV UR6, 0xffffffff ;  /* 0xffffffff00067882 */ /* 0x000fe20000000000 */
[----:B0-----:R-:W-:Y:S02]  /*1c30*/  SHF.R.U32.HI R111, RZ, 0x5, R160 ;  /* 0x00000005ff6f7819 */ /* 0x001fe400000116a0 */
[----:B------:R-:W-:Y:S02]  /*1c40*/  LOP3.LUT P0, RZ, R160, 0x1f, RZ, 0xc0, !PT ;  /* 0x0000001fa0ff7812 */ /* 0x000fe4000780c0ff */
[----:B------:R-:W-:-:S07]  /*1c50*/  LOP3.LUT R112, R111, 0x7fffffc, RZ, 0xc0, !PT ;  /* 0x07fffffc6f707812 */ /* 0x000fce00078ec0ff */
[----:B------:R-:W-:Y:S01]  /*1c60*/  @!P3 VIADD R112, R112, 0x4 ;  /* 0x000000047070b836 */ /* 0x000fe20000000000 */
        /* <DEDUP_REMOVED lines=19> */
.L_x_502:
[----:B-----5:R-:W-:Y:S01]  /*1da0*/  ISETP.GE.AND P4, PT, R209, 0x1, PT ;  /* 0x00000001d100780c */ /* 0x020fe20003f86270 */
[----:B------:R-:W3:Y:S01]  /*1db0*/  S2R R115, SR_CgaCtaId ;  /* 0x0000000000737919 */ /* 0x000ee20000008800 */
[----:B------:R-:W-:Y:S01]  /*1dc0*/  @!P0 LOP3.LUT R111, R111, 0x3, RZ, 0xc0, !PT ;  /* 0x000000036f6f8812 */ /* 0x000fe200078ec0ff */
[----:B-1----:R-:W-:Y:S01]  /*1dd0*/  FADD.FTZ R116, R118, R113 ;  /* 0x0000007176747221 */ /* 0x002fe20000010000 */
[----:B--2---:R-:W-:Y:S01]  /*1de0*/  FADD.FTZ R117, R110, R119 ;  /* 0x000000776e757221 */ /* 0x004fe20000010000 */
[----:B------:R-:W-:Y:S05]  /*1df0*/  WARPSYNC.ALL ;  /* 0x0000000000007948 */ /* 0x000fea0003800000 */
[----:B------:R-:W-:Y:S01]  /*1e00*/  @!P0 IMAD.IADD R111, R112, 0x1, R111 ;  /* 0x00000001706f8824 */ /* 0x000fe200078e026f */
[----:B------:R-:W-:-:S02]  /*1e10*/  HFMA2.MMA R161, -RZ, RZ, 0, 0 ;  /* 0x00000000ffa17435 */ /* 0x000fc400000001ff */
[----:B------:R-:W-:Y:S01]  /*1e20*/  @P4 IADD3 R209, R209, -0x1, RZ ;  /* 0xffffffffd1d14810 */ /* 0x000fe20007ffe0ff */
[----:B------:R-:W0:Y:S04]  /*1e30*/  @P4 LDC.64 R108, c[0x0][0x220] ;  /* 0x00008800ff6c4b82 */ /* 0x000e280000000a00 */
[----:B------:R-:W-:-:S05]  /*1e40*/  @P4 IMAD R209, R209, R210, RZ ;  /* 0x000000d2d1d14224 */ /* 0x000fca00078e02ff */
[----:B------:R-:W-:-:S04]  /*1e50*/  @P4 SHF.R.S32.HI R114, RZ, 0x1f, R209 ;  /* 0x0000001fff724819 */ /* 0x000fc800000114d1 */
[----:B------:R-:W-:Y:S02]  /*1e60*/  @P4 LEA.HI R209, R114, R209, RZ, 0x3 ;  /* 0x000000d172d14211 */ /* 0x000fe400078f18ff */
[----:B------:R-:W-:Y:S02]  /*1e70*/  MOV R114, 0x400 ;  /* 0x0000040000727802 */ /* 0x000fe40000000f00 */
[----:B------:R-:W-:Y:S02]  /*1e80*/  @P4 LEA.HI.SX32 R161, R209, R154, 0x1d ;  /* 0x0000009ad1a14211 */ /* 0x000fe400078feaff */
[----:B---3--:R-:W-:-:S04]  /*1e90*/  LEA R114, R115, R114, 0x18 ;  /* 0x0000007273727211 */ /* 0x008fc800078ec0ff */
[----:B------:R-:W-:Y:S01]  /*1ea0*/  @!P0 LEA R162, R111, R114, 0x3 ;  /* 0x000000726fa28211 */ /* 0x000fe200078e18ff */
[----:B0-----:R-:W-:-:S04]  /*1eb0*/  @P4 IMAD.WIDE.U32 R118, R161, 0x10, R108 ;  /* 0x00000010a1764825 */ /* 0x001fc800078e006c */
[----:B------:R-:W-:Y:S01]  /*1ec0*/  @!P0 STS.64 [R162+0x3000], R116 ;  /* 0x00300074a2008388 */ /* 0x000fe20000000a00 */
[----:B------:R-:W-:Y:S06]  /*1ed0*/  BAR.SYNC.DEFER_BLOCKING 0x0 ;  /* 0x0000000000007b1d */ /* 0x000fec0000010000 */
[----:B------:R0:W5:Y:S01]  /*1ee0*/  @P4 LDG.E.128 R96, desc[UR4][R118.64] ;  /* 0x0000000476604981 */ /* 0x000162000c1e1d00 */
[----:B------:R-:W-:Y:S01]  /*1ef0*/  LEA R163, R112, R114, 0x3 ;  /* 0x0000007270a37211 */ /* 0x000fe200078e18ff */
[----:B------:R-:W-:Y:S04]  /*1f00*/  BSSY B0, `(.L_x_419) ;  /* 0x000001d000007945 */ /* 0x000fe80003800000 */
[----:B------:R-:W1:Y:S04]  /*1f10*/  LDS.128 R108, [R163+0x3000] ;  /* 0x00300000a36c7984 */ /* 0x000e680000000c00 */
[----:B------:R-:W2:Y:S01]  /*1f20*/  LDS.128 R112, [R163+0x3010] ;  /* 0x00301000a3707984 */ /* 0x000ea20000000c00 */
[----:B-1----:R-:W-:Y:S01]  /*1f30*/  FADD.FTZ R165, RZ, R108 ;  /* 0x0000006cffa57221 */ /* 0x002fe20000010000 */
[----:B------:R-:W-:-:S03]  /*1f40*/  FADD.FTZ R108, RZ, R109 ;  /* 0x0000006dff6c7221 */ /* 0x000fc60000010000 */
[----:B------:R-:W-:Y:S01]  /*1f50*/  FADD.FTZ R165, R110, R165 ;  /* 0x000000a56ea57221 */ /* 0x000fe20000010000 */
[----:B------:R-:W-:-:S03]  /*1f60*/  FADD.FTZ R108, R111, R108 ;  /* 0x0000006c6f6c7221 */ /* 0x000fc60000010000 */
[----:B--2---:R-:W-:Y:S01]  /*1f70*/  FADD.FTZ R165, R165, R112 ;  /* 0x00000070a5a57221 */ /* 0x004fe20000010000 */
[----:B------:R-:W-:-:S03]  /*1f80*/  FADD.FTZ R108, R108, R113 ;  /* 0x000000716c6c7221 */ /* 0x000fc60000010000 */
[----:B------:R-:W-:Y:S01]  /*1f90*/  FADD.FTZ R114, R114, R165 ;  /* 0x000000a572727221 */ /* 0x000fe20000010000 */
[----:B------:R-:W-:-:S03]  /*1fa0*/  FADD.FTZ R115, R115, R108 ;  /* 0x0000006c73737221 */ /* 0x000fc60000010000 */
[----:B------:R-:W-:Y:S01]  /*1fb0*/  FMUL.FTZ R114, R114, UR8 ;  /* 0x0000000872727c20 */ /* 0x000fe20008410000 */
[----:B------:R-:W-:Y:S01]  /*1fc0*/  FMUL.FTZ R115, R115, UR8 ;  /* 0x0000000873737c20 */ /* 0x000fe20008410000 */
[----:B0-----:R-:W-:Y:S06]  /*1fd0*/  @P2 BRA `(.L_x_420) ;  /* 0x0000000000182947 */ /* 0x001fec0003800000 */
[----:B------:R-:W-:Y:S01]  /*1fe0*/  ISETP.NE.U32.AND P0, PT, R206, RZ, PT ;  /* 0x000000ffce00720c */ /* 0x000fe20003f05070 */
[----:B------:R-:W-:-:S03]  /*1ff0*/  IMAD.MOV.U32 R109, RZ, RZ, RZ ;  /* 0x000000ffff6d7224 */ /* 0x000fc600078e00ff */
[----:B------:R-:W-:-:S13]  /*2000*/  ISETP.NE.AND.EX P0, PT, R208, RZ, PT, P0 ;  /* 0x000000ffd000720c */ /* 0x000fda0003f05300 */
[----:B------:R-:W-:Y:S05]  /*2010*/  @!P0 BRA `(.L_x_421) ;  /* 0x00000000002c8947 */ /* 0x000fea0003800000 */
[----:B------:R-:W-:Y:S01]  /*2020*/  SHF.L.U32 R109, R84, 0x10, RZ ;  /* 0x00000010546d7819 */ /* 0x000fe200000006ff */
[----:B------:R-:W-:Y:S06]  /*2030*/  BRA `(.L_x_421) ;  /* 0x0000000000247947 */ /* 0x000fec0003800000 */
.L_x_420:
[----:B------:R-:W-:Y:S02]  /*2040*/  ISETP.NE.U32.AND P0, PT, R206, RZ, PT ;  /* 0x000000ffce00720c */ /* 0x000fe40003f05070 */
[----:B------:R-:W-:Y:S02]  /*2050*/  ISETP.NE.AND P1, PT, R179, RZ, PT ;  /* 0x000000ffb300720c */ /* 0x000fe40003f25270 */
[----:B------:R-:W-:Y:S02]  /*2060*/  ISETP.NE.AND.EX P0, PT, R208, RZ, PT, P0 ;  /* 0x000000ffd000720c */ /* 0x000fe40003f05300 */
[----:B------:R-:W-:-:S05]  /*2070*/  FSEL R108, R114, RZ, !P1 ;  /* 0x000000ff726c7208 */ /* 0x000fca0004800000 */
[----:B------:R-:W-:-:S04]  /*2080*/  FFMA.FTZ R109, R3, R115, R108 ;  /* 0x00000073036d7223 */ /* 0x000fc8000001006c */
[----:B------:R-:W-:Y:S02]  /*2090*/  FADD.FTZ R109, R178, -R109 ;  /* 0x8000006db26d7221 */ /* 0x000fe40000010000 */
[----:B------:R-:W-:Y:S02]  /*20a0*/  @P0 SHF.L.U32 R108, R84, 0x10, RZ ;  /* 0x00000010546c0819 */ /* 0x000fe400000006ff */
[----:B------:R-:W-:-:S04]  /*20b0*/  FMUL.FTZ R109, R166, R109 ;  /* 0x0000006da66d7220 */ /* 0x000fc80000410000 */
[----:B------:R-:W-:-:S07]  /*20c0*/  @P0 FADD.FTZ R109, R109, R108 ;  /* 0x0000006c6d6d0221 */ /* 0x000fce0000010000 */
.L_x_421:
[----:B------:R-:W-:Y:S05]  /*20d0*/  BSYNC B0 ;  /* 0x0000000000007941 */ /* 0x000fea0003800000 */
.L_x_419:
[----:B------:R-:W0:Y:S01]  /*20e0*/  @P4 LDC R110, c[0x0][0x29c] ;  /* 0x0000a700ff6e4b82 */ /* 0x000e220000000800 */
[----:B------:R-:W-:Y:S01]  /*20f0*/  ISETP.NE.U32.AND P1, PT, RZ, UR10, PT ;  /* 0x0000000aff007c0c */ /* 0x000fe2000bf25070 */
[----:B------:R-:W-:Y:S01]  /*2100*/  @P4 IMAD.U32 R108, R156, 0x10000, RZ ;  /* 0x000100009c6c4824 */ /* 0x000fe200078e00ff */
[----:B------:R-:W-:Y:S02]  /*2110*/  BSSY B0, `(.L_x_422) ;  /* 0x0000018000007945 */ /* 0x000fe40003800000 */
[----:B------:R-:W-:Y:S01]  /*2120*/  ISETP.NE.AND.EX P1, PT, RZ, UR11, PT, P1 ;  /* 0x0000000bff007c0c */ /* 0x000fe2000bf25310 */
[----:B0-----:R-:W-:-:S12]  /*2130*/  @P4 FMUL.FTZ R111, R109, R110 ;  /* 0x0000006e6d6f4220 */ /* 0x001fd80000410000 */
[----:B------:R-:W-:Y:S01]  /*2140*/  @P1 F2FP.BF16.F32.PACK_AB R109, RZ, R109 ;  /* 0x0000006dff6d123e */ /* 0x000fe200000010ff */
[----:B------:R-:W-:Y:S01]  /*2150*/  @P4 FMUL.FTZ R110, R111, R108 ;  /* 0x0000006c6f6e4220 */ /* 0x000fe20000410000 */
[----:B-----5:R-:W-:Y:S02]  /*2160*/  @P4 SHF.L.U32 R108, R96, 0x10, RZ ;  /* 0x00000010606c4819 */ /* 0x020fe400000006ff */
[----:B------:R-:W-:Y:S02]  /*2170*/  @P1 PRMT R100, R109, 0x7610, R100 ;  /* 0x000076106d641816 */ /* 0x000fe40000000064 */
[----:B------:R-:W-:Y:S01]  /*2180*/  @P4 F2FP.BF16.F32.PACK_AB R110, RZ, R110 ;  /* 0x0000006eff6e423e */ /* 0x000fe200000010ff */
[----:B------:R-:W-:-:S03]  /*2190*/  @P4 FFMA.FTZ R48, R111, R108, R48 ;  /* 0x0000006c6f304223 */ /* 0x000fc60000010030 */
[----:B------:R-:W-:Y:S01]  /*21a0*/  @P4 PRMT R104, R110, 0x7610, R104 ;  /* 0x000076106e684816 */ /* 0x000fe20000000068 */
[----:B------:R-:W-:Y:S06]  /*21b0*/  @P2 BRA `(.L_x_423) ;  /* 0x0000000000142947 */ /* 0x000fec0003800000 */
[----:B------:R-:W-:Y:S01]  /*21c0*/  MOV R109, RZ ;  /* 0x000000ff006d7202 */ /* 0x000fe20000000f00 */
[----:B------:R-:W-:Y:S06]  /*21d0*/  @!P0 BRA `(.L_x_424) ;  /* 0x00000000002c8947 */ /* 0x000fec0003800000 */
[----:B------:R-:W-:-:S05]  /*21e0*/  PRMT R109, R84, 0x7632, R109 ;  /* 0x00007632546d7816 */ /* 0x000fca000000006d */
[----:B------:R-:W-:Y:S01]  /*21f0*/  IMAD.U32 R109, R109, 0x10000, RZ ;  /* 0x000100006d6d7824 */ /* 0x000fe200078e00ff */
[----:B------:R-:W-:Y:S06]  /*2200*/  BRA `(.L_x_424) ;  /* 0x0000000000207947 */ /* 0x000fec0003800000 */
.L_x_423:
        /* <DEDUP_REMOVED lines=8> */
.L_x_424:
[----:B------:R-:W-:Y:S05]  /*2290*/  BSYNC B0 ;  /* 0x0000000000007941 */ /* 0x000fea0003800000 */
.L_x_422:
[----:B------:R-:W0:Y:S01]  /*22a0*/  @P4 LDC R110, c[0x0][0x29c] ;  /* 0x0000a700ff6e4b82 */ /* 0x000e220000000800 */
[----:B------:R-:W-:Y:S01]  /*22b0*/  @P4 PRMT R108, R156, 0x7632, R108 ;  /* 0x000076329c6c4816 */ /* 0x000fe2000000006c */
[----:B------:R-:W-:Y:S03]  /*22c0*/  BSSY B0, `(.L_x_425) ;  /* 0x0000017000007945 */ /* 0x000fe60003800000 */
[----:B------:R-:W-:Y:S01]  /*22d0*/  @P4 SHF.L.U32 R111, R108, 0x10, RZ ;  /* 0x000000106c6f4819 */ /* 0x000fe200000006ff */
[----:B0-----:R-:W-:Y:S01]  /*22e0*/  @P4 FMUL.FTZ R108, R109, R110 ;  /* 0x0000006e6d6c4220 */ /* 0x001fe20000410000 */
[----:B------:R-:W-:Y:S02]  /*22f0*/  @P4 PRMT R110, R96, 0x7632, R110 ;  /* 0x00007632606e4816 */ /* 0x000fe4000000006e */
[----:B------:R-:W-:Y:S01]  /*2300*/  @P1 F2FP.BF16.F32.PACK_AB R109, RZ, R109 ;  /* 0x0000006dff6d123e */ /* 0x000fe200000010ff */
[----:B------:R-:W-:-:S02]  /*2310*/  @P4 FMUL.FTZ R111, R108, R111 ;  /* 0x0000006f6c6f4220 */ /* 0x000fc40000410000 */
[----:B------:R-:W-:Y:S01]  /*2320*/  @P4 IMAD.U32 R110, R110, 0x10000, RZ ;  /* 0x000100006e6e4824 */ /* 0x000fe200078e00ff */
[----:B------:R-:W-:Y:S02]  /*2330*/  @P1 PRMT R100, R100, 0x5410, R109 ;  /* 0x0000541064641816 */ /* 0x000fe4000000006d */
[----:B------:R-:W-:Y:S01]  /*2340*/  @P4 F2FP.BF16.F32.PACK_AB R111, RZ, R111 ;  /* 0x0000006fff6f423e */ /* 0x000fe200000010ff */
[----:B------:R-:W-:-:S03]  /*2350*/  @P4 FFMA.FTZ R49, R108, R110, R49 ;  /* 0x0000006e6c314223 */ /* 0x000fc60000010031 */
[----:B------:R-:W-:Y:S01]  /*2360*/  @P4 PRMT R104, R104, 0x5410, R111 ;  /* 0x0000541068684816 */ /* 0x000fe2000000006f */
[----:B------:R-:W-:Y:S06]  /*2370*/  @P2 BRA `(.L_x_426) ;  /* 0x0000000000102947 */ /* 0x000fec0003800000 */
[----:B------:R-:W-:Y:S01]  /*2380*/  HFMA2.MMA R109, -RZ, RZ, 0, 0 ;  /* 0x00000000ff6d7435 */ /* 0x000fe200000001ff */
[----:B------:R-:W-:Y:S10]  /*2390*/  @!P0 BRA `(.L_x_427) ;  /* 0x0000000000248947 */ /* 0x000ff40003800000 */
[----:B------:R-:W-:Y:S01]  /*23a0*/  SHF.L.U32 R109, R85, 0x10, RZ ;  /* 0x00000010556d7819 */ /* 0x000fe200000006ff */
[----:B------:R-:W-:Y:S06]  /*23b0*/  BRA `(.L_x_427) ;  /* 0x00000000001c7947 */ /* 0x000fec0003800000 */
.L_x_426:
[----:B------:R-:W-:-:S04]  /*23c0*/  ISETP.NE.AND P5, PT, R179, RZ, PT ;  /* 0x000000ffb300720c */ /* 0x000fc80003fa5270 */
[----:B------:R-:W-:-:S05]  /*23d0*/  FSEL R108, R114, RZ, !P5 ;  /* 0x000000ff726c7208 */ /* 0x000fca0006800000 */
[----:B------:R-:W-:Y:S01]  /*23e0*/  FFMA.FTZ R109, R121, R115, R108 ;  /* 0x00000073796d7223 */ /* 0x000fe2000001006c */
[----:B------:R-:W-:-:S03]  /*23f0*/  @P0 IMAD.U32 R108, R85, 0x10000, RZ ;  /* 0x00010000556c0824 */ /* 0x000fc600078e00ff */
[----:B------:R-:W-:-:S04]  /*2400*/  FADD.FTZ R109, R180, -R109 ;  /* 0x8000006db46d7221 */ /* 0x000fc80000010000 */
[----:B------:R-:W-:-:S04]  /*2410*/  FMUL.FTZ R109, R166, R109 ;  /* 0x0000006da66d7220 */ /* 0x000fc80000410000 */
[----:B------:R-:W-:-:S07]  /*2420*/  @P0 FADD.FTZ R109, R109, R108 ;  /* 0x0000006c6d6d0221 */ /* 0x000fce0000010000 */
.L_x_427:
[----:B------:R-:W-:Y:S05]  /*2430*/  BSYNC B0 ;  /* 0x0000000000007941 */ /* 0x000fea0003800000 */
.L_x_425:
[----:B------:R-:W0:Y:S01]  /*2440*/  @P4 LDC R110, c[0x0][0x29c] ;  /* 0x0000a700ff6e4b82 */ /* 0x000e220000000800 */
[----:B------:R-:W-:Y:S01]  /*2450*/  @P4 SHF.L.U32 R108, R157, 0x10, RZ ;  /* 0x000000109d6c4819 */ /* 0x000fe200000006ff */
[----:B------:R-:W-:Y:S01]  /*2460*/  BSSY B0, `(.L_x_428) ;  /* 0x0000017000007945 */ /* 0x000fe20003800000 */
[----:B0-----:R-:W-:Y:S01]  /*2470*/  @P4 FMUL.FTZ R111, R109, R110 ;  /* 0x0000006e6d6f4220 */ /* 0x001fe20000410000 */
[----:B------:R-:W-:-:S03]  /*2480*/  @P1 F2FP.BF16.F32.PACK_AB R109, RZ, R109 ;  /* 0x0000006dff6d123e */ /* 0x000fc600000010ff */
[----:B------:R-:W-:Y:S01]  /*2490*/  @P4 FMUL.FTZ R110, R111, R108 ;  /* 0x0000006c6f6e4220 */ /* 0x000fe20000410000 */
[----:B------:R-:W-:Y:S02]  /*24a0*/  @P4 SHF.L.U32 R108, R97, 0x10, RZ ;  /* 0x00000010616c4819 */ /* 0x000fe400000006ff */
[----:B------:R-:W-:Y:S02]  /*24b0*/  @P1 PRMT R101, R109, 0x7610, R101 ;  /* 0x000076106d651816 */ /* 0x000fe40000000065 */
[----:B------:R-:W-:Y:S01]  /*24c0*/  @P4 F2FP.BF16.F32.PACK_AB R110, RZ, R110 ;  /* 0x0000006eff6e423e */ /* 0x000fe200000010ff */
[----:B------:R-:W-:-:S03]  /*24d0*/  @P4 FFMA.FTZ R50, R111, R108, R50 ;  /* 0x0000006c6f324223 */ /* 0x000fc60000010032 */
[----:B------:R-:W-:Y:S01]  /*24e0*/  @P4 PRMT R105, R110, 0x7610, R105 ;  /* 0x000076106e694816 */ /* 0x000fe20000000069 */
[----:B------:R-:W-:Y:S06]  /*24f0*/  @P2 BRA `(.L_x_429) ;  /* 0x0000000000142947 */ /* 0x000fec0003800000 */
[----:B------:R-:W-:Y:S01]  /*2500*/  IMAD.MOV.U32 R109, RZ, RZ, RZ ;  /* 0x000000ffff6d7224 */ /* 0x000fe200078e00ff */
[----:B------:R-:W-:Y:S06]  /*2510*/  @!P0 BRA `(.L_x_430) ;  /* 0x00000000002c8947 */ /* 0x000fec0003800000 */
[----:B------:R-:W-:-:S04]  /*2520*/  PRMT R109, R85, 0x7632, R109 ;  /* 0x00007632556d7816 */ /* 0x000fc8000000006d */
[----:B------:R-:W-:Y:S01]  /*2530*/  SHF.L.U32 R109, R109, 0x10, RZ ;  /* 0x000000106d6d7819 */ /* 0x000fe200000006ff */
[----:B------:R-:W-:Y:S06]  /*2540*/  BRA `(.L_x_430) ;  /* 0x0000000000207947 */ /* 0x000fec0003800000 */
.L_x_429:
        /* <DEDUP_REMOVED lines=8> */
.L_x_430:
[----:B------:R-:W-:Y:S05]  /*25d0*/  BSYNC B0 ;  /* 0x0000000000007941 */ /* 0x000fea0003800000 */
.L_x_428:
[----:B------:R-:W0:Y:S01]  /*25e0*/  @P4 LDC R110, c[0x0][0x29c] ;  /* 0x0000a700ff6e4b82 */ /* 0x000e220000000800 */
[----:B------:R-:W-:Y:S01]  /*25f0*/  @P4 PRMT R108, R157, 0x7632, R108 ;  /* 0x000076329d6c4816 */ /* 0x000fe2000000006c */
[----:B------:R-:W-:Y:S04]  /*2600*/  BSSY B0, `(.L_x_431) ;  /* 0x0000017000007945 */ /* 0x000fe80003800000 */
[----:B------:R-:W-:Y:S02]  /*2610*/  @P4 IMAD.U32 R111, R108, 0x10000, RZ ;  /* 0x000100006c6f4824 */ /* 0x000fe400078e00ff */
[----:B0-----:R-:W-:Y:S01]  /*2620*/  @P4 FMUL.FTZ R108, R109, R110 ;  /* 0x0000006e6d6c4220 */ /* 0x001fe20000410000 */
[----:B------:R-:W-:Y:S02]  /*2630*/  @P4 PRMT R110, R97, 0x7632, R110 ;  /* 0x00007632616e4816 */ /* 0x000fe4000000006e */
[----:B------:R-:W-:Y:S01]  /*2640*/  @P1 F2FP.BF16.F32.PACK_AB R109, RZ, R109 ;  /* 0x0000006dff6d123e */ /* 0x000fe200000010ff */
[----:B------:R-:W-:Y:S01]  /*2650*/  @P4 FMUL.FTZ R111, R108, R111 ;  /* 0x0000006f6c6f4220 */ /* 0x000fe20000410000 */
[----:B------:R-:W-:-:S02]  /*2660*/  @P4 SHF.L.U32 R110, R110, 0x10, RZ ;  /* 0x000000106e6e4819 */ /* 0x000fc400000006ff */
[----:B------:R-:W-:Y:S02]  /*2670*/  @P1 PRMT R101, R101, 0x5410, R109 ;  /* 0x0000541065651816 */ /* 0x000fe4000000006d */
[----:B------:R-:W-:Y:S01]  /*2680*/  @P4 F2FP.BF16.F32.PACK_AB R111, RZ, R111 ;  /* 0x0000006fff6f423e */ /* 0x000fe200000010ff */
[----:B------:R-:W-:-:S03]  /*2690*/  @P4 FFMA.FTZ R51, R108, R110, R51 ;  /* 0x0000006e6c334223 */ /* 0x000fc60000010033 */
[----:B------:R-:W-:Y:S01]  /*26a0*/  @P4 PRMT R105, R105, 0x5410, R111 ;  /* 0x0000541069694816 */ /* 0x000fe2000000006f */
[----:B------:R-:W-:Y:S06]  /*26b0*/  @P2 BRA `(.L_x_432) ;  /* 0x0000000000102947 */ /* 0x000fec0003800000 */
[----:B------:R-:W-:Y:S01]  /*26c0*/  MOV R109, RZ ;  /* 0x000000ff006d7202 */ /* 0x000fe20000000f00 */
[----:B------:R-:W-:Y:S06]  /*26d0*/  @!P0 BRA `(.L_x_433) ;  /* 0x0000000000248947 */ /* 0x000fec0003800000 */
[----:B------:R-:W-:Y:S01]  /*26e0*/  IMAD.U32 R109, R86, 0x10000, RZ ;  /* 0x00010000566d7824 */ /* 0x000fe200078e00ff */
[----:B------:R-:W-:Y:S06]  /*26f0*/  BRA `(.L_x_433) ;  /* 0x00000000001c7947 */ /* 0x000fec0003800000 */
.L_x_432:
[----:B------:R-:W-:-:S04]  /*2700*/  ISETP.NE.AND P5, PT, R179, RZ, PT ;  /* 0x000000ffb300720c */ /* 0x000fc80003fa5270 */
[----:B------:R-:W-:-:S05]  /*2710*/  FSEL R108, R114, RZ, !P5 ;  /* 0x000000ff726c7208 */ /* 0x000fca0006800000 */
[----:B------:R-:W-:Y:S01]  /*2720*/  FFMA.FTZ R109, R123, R115, R108 ;  /* 0x000000737b6d7223 */ /* 0x000fe2000001006c */
[----:B------:R-:W-:-:S03]  /*2730*/  @P0 SHF.L.U32 R108, R86, 0x10, RZ ;  /* 0x00000010566c0819 */ /* 0x000fc600000006ff */
[----:B------:R-:W-:-:S04]  /*2740*/  FADD.FTZ R109, R182, -R109 ;  /* 0x8000006db66d7221 */ /* 0x000fc80000010000 */
[----:B------:R-:W-:-:S04]  /*2750*/  FMUL.FTZ R109, R166, R109 ;  /* 0x0000006da66d7220 */ /* 0x000fc80000410000 */
[----:B------:R-:W-:-:S07]  /*2760*/  @P0 FADD.FTZ R109, R109, R108 ;  /* 0x0000006c6d6d0221 */ /* 0x000fce0000010000 */
.L_x_433:
[----:B------:R-:W-:Y:S05]  /*2770*/  BSYNC B0 ;  /* 0x0000000000007941 */ /* 0x000fea0003800000 */
.L_x_431:
[----:B------:R-:W0:Y:S01]  /*2780*/  @P4 LDC R110, c[0x0][0x29c] ;  /* 0x0000a700ff6e4b82 */ /* 0x000e220000000800 */
[----:B------:R-:W-:Y:S01]  /*2790*/  @P4 SHF.L.U32 R108, R158, 0x10, RZ ;  /* 0x000000109e6c4819 */ /* 0x000fe200000006ff */
[----:B------:R-:W-:Y:S01]  /*27a0*/  BSSY B0, `(.L_x_434) ;  /* 0x0000017000007945 */ /* 0x000fe20003800000 */
[----:B0-----:R-:W-:Y:S01]  /*27b0*/  @P4 FMUL.FTZ R111, R109, R110 ;  /* 0x0000006e6d6f4220 */ /* 0x001fe20000410000 */
[----:B------:R-:W-:-:S03]  /*27c0*/  @P1 F2FP.BF16.F32.PACK_AB R109, RZ, R109 ;  /* 0x0000006dff6d123e */ /* 0x000fc600000010ff */
[----:B------:R-:W-:Y:S01]  /*27d0*/  @P4 FMUL.FTZ R110, R111, R108 ;  /* 0x0000006c6f6e4220 */ /* 0x000fe20000410000 */
[----:B------:R-:W-:Y:S01]  /*27e0*/  @P4 IMAD.U32 R108, R98, 0x10000, RZ ;  /* 0x00010000626c4824 */ /* 0x000fe200078e00ff */
[----:B------:R-:W-:-:S03]  /*27f0*/  @P1 PRMT R102, R109, 0x7610, R102 ;  /* 0x000076106d661816 */ /* 0x000fc60000000066 */
[----:B------:R-:W-:Y:S01]  /*2800*/  @P4 F2FP.BF16.F32.PACK_AB R110, RZ, R110 ;  /* 0x0000006eff6e423e */ /* 0x000fe200000010ff */
[----:B------:R-:W-:-:S03]  /*2810*/  @P4 FFMA.FTZ R44, R111, R108, R44 ;  /* 0x0000006c6f2c4223 */ /* 0x000fc6000001002c */
[----:B------:R-:W-:Y:S01]  /*2820*/  @P4 PRMT R106, R110, 0x7610, R106 ;  /* 0x000076106e6a4816 */ /* 0x000fe2000000006a */
[----:B------:R-:W-:Y:S06]  /*2830*/  @P2 BRA `(.L_x_435) ;  /* 0x0000000000142947 */ /* 0x000fec0003800000 */
[----:B------:R-:W-:Y:S01]  /*2840*/  HFMA2.MMA R109, -RZ, RZ, 0, 0 ;  /* 0x00000000ff6d7435 */ /* 0x000fe200000001ff */
[----:B------:R-:W-:Y:S10]  /*2850*/  @!P0 BRA `(.L_x_436) ;  /* 0x00000000002c8947 */ /* 0x000ff40003800000 */
[----:B------:R-:W-:-:S04]  /*2860*/  PRMT R109, R86, 0x7632, R109 ;  /* 0x00007632566d7816 */ /* 0x000fc8000000006d */
[----:B------:R-:W-:Y:S01]  /*2870*/  SHF.L.U32 R109, R109, 0x10, RZ ;  /* 0x000000106d6d7819 */ /* 0x000fe200000006ff */
[----:B------:R-:W-:Y:S06]  /*2880*/  BRA `(.L_x_436) ;  /* 0x0000000000207947 */ /* 0x000fec0003800000 */
.L_x_435:
        /* <DEDUP_REMOVED lines=8> */
.L_x_436:
[----:B------:R-:W-:Y:S05]  /*2910*/  BSYNC B0 ;  /* 0x0000000000007941 */ /* 0x000fea0003800000 */
.L_x_434:
[----:B------:R-:W0:Y:S01]  /*2920*/  @P4 LDC R110, c[0x0][0x29c] ;  /* 0x0000a700ff6e4b82 */ /* 0x000e220000000800 */
[----:B------:R-:W-:Y:S01]  /*2930*/  @P4 PRMT R108, R158, 0x7632, R108 ;  /* 0x000076329e6c4816 */ /* 0x000fe2000000006c */
[----:B------:R-:W-:Y:S03]  /*2940*/  BSSY B0, `(.L_x_437) ;  /* 0x0000017000007945 */ /* 0x000fe60003800000 */
[----:B------:R-:W-:Y:S01]  /*2950*/  @P4 SHF.L.U32 R111, R108, 0x10, RZ ;  /* 0x000000106c6f4819 */ /* 0x000fe200000006ff */
        /* <DEDUP_REMOVED lines=10> */
[----:B------:R-:W-:Y:S01]  /*2a00*/  IMAD.MOV.U32 R109, RZ, RZ, RZ ;  /* 0x000000ffff6d7224 */ /* 0x000fe200078e00ff */
[----:B------:R-:W-:Y:S06]  /*2a10*/  @!P0 BRA `(.L_x_439) ;  /* 0x0000000000248947 */ /* 0x000fec0003800000 */
[----:B------:R-:W-:Y:S01]  /*2a20*/  SHF.L.U32 R109, R87, 0x10, RZ ;  /* 0x00000010576d7819 */ /* 0x000fe200000006ff */
[----:B------:R-:W-:Y:S06]  /*2a30*/  BRA `(.L_x_439) ;  /* 0x00000000001c7947 */ /* 0x000fec0003800000 */
.L_x_438:
[----:B------:R-:W-:-:S04]  /*2a40*/  ISETP.NE.AND P5, PT, R179, RZ, PT ;  /* 0x000000ffb300720c */ /* 0x000fc80003fa5270 */
[----:B------:R-:W-:-:S05]  /*2a50*/  FSEL R108, R114, RZ, !P5 ;  /* 0x000000ff726c7208 */ /* 0x000fca0006800000 */
[----:B------:R-:W-:Y:S01]  /*2a60*/  FFMA.FTZ R109, R125, R115, R108 ;  /* 0x000000737d6d7223 */ /* 0x000fe2000001006c */
[----:B------:R-:W-:-:S03]  /*2a70*/  @P0 SHF.L.U32 R108, R87, 0x10, RZ ;  /* 0x00000010576c0819 */ /* 0x000fc600000006ff */
[----:B------:R-:W-:-:S04]  /*2a80*/  FADD.FTZ R109, R184, -R109 ;  /* 0x8000006db86d7221 */ /* 0x000fc80000010000 */
[----:B------:R-:W-:-:S04]  /*2a90*/  FMUL.FTZ R109, R166, R109 ;  /* 0x0000006da66d7220 */ /* 0x000fc80000410000 */
[----:B------:R-:W-:-:S07]  /*2aa0*/  @P0 FADD.FTZ R109, R109, R108 ;  /* 0x0000006c6d6d0221 */ /* 0x000fce0000010000 */
.L_x_439:
[----:B------:R-:W-:Y:S05]  /*2ab0*/  BSYNC B0 ;  /* 0x0000000000007941 */ /* 0x000fea0003800000 */
.L_x_437:
[----:B------:R-:W0:Y:S01]  /*2ac0*/  @P4 LDC R110, c[0x0][0x29c] ;  /* 0x0000a700ff6e4b82 */ /* 0x000e220000000800 */
[----:B------:R-:W-:Y:S01]  /*2ad0*/  @P4 IMAD.U32 R108, R159, 0x10000, RZ ;  /* 0x000100009f6c4824 */ /* 0x000fe200078e00ff */
        /* <DEDUP_REMOVED lines=15> */
.L_x_441:
        /* <DEDUP_REMOVED lines=8> */
.L_x_442:
[----:B------:R-:W-:Y:S05]  /*2c50*/  BSYNC B0 ;  /* 0x0000000000007941 */ /* 0x000fea0003800000 */
.L_x_440:
[----:B------:R-:W0:Y:S01]  /*2c60*/  @P4 LDC R119, c[0x0][0x29c] ;  /* 0x0000a700ff774b82 */ /* 0x000e220000000800 */
[----:B------:R-:W-:-:S04]  /*2c70*/  @P4 PRMT R117, R159, 0x7632, R117 ;  /* 0x000076329f754816 */ /* 0x000fc80000000075 */
[----:B------:R-:W-:-:S03]  /*2c80*/  @P4 SHF.L.U32 R117, R117, 0x10, RZ ;  /* 0x0000001075754819 */ /* 0x000fc600000006ff */
[----:B------:R-:W1:Y:S08]  /*2c90*/  @P1 LDC.64 R110, c[0x0][0x308] ;  /* 0x0000c200ff6e1b82 */ /* 0x000e700000000a00 */
[----:B------:R-:W2:Y:S08]  /*2ca0*/  @P4 LDC.64 R112, c[0x0][0x2f8] ;  /* 0x0000be00ff704b82 */ /* 0x000eb00000000a00 */
[----:B------:R-:W3:Y:S01]  /*2cb0*/  @P4 LDC.64 R108, c[0x0][0x220] ;  /* 0x00008800ff6c4b82 */ /* 0x000ee20000000a00 */
[----:B0-----:R-:W-:Y:S01]  /*2cc0*/  @P4 FMUL.FTZ R118, R116, R119 ;  /* 0x0000007774764220 */ /* 0x001fe20000410000 */
[----:B------:R-:W-:Y:S01]  /*2cd0*/  @P1 F2FP.BF16.F32.PACK_AB R116, RZ, R116 ;  /* 0x00000074ff74123e */ /* 0x000fe200000010ff */
[----:B------:R-:W-:-:S02]  /*2ce0*/  @P4 VIADD R119, R161, 0x80 ;  /* 0x00000080a1774836 */ /* 0x000fc40000000000 */
[----:B------:R-:W-:Y:S01]  /*2cf0*/  @P4 FMUL.FTZ R117, R118, R117 ;  /* 0x0000007576754220 */ /* 0x000fe20000410000 */
[----:B------:R-:W-:Y:S01]  /*2d00*/  @P1 PRMT R103, R103, 0x5410, R116 ;  /* 0x0000541067671816 */ /* 0x000fe20000000074 */
[----:B-1----:R-:W-:Y:S01]  /*2d10*/  @P1 IMAD.WIDE.U32 R110, R207, 0x10, R110 ;  /* 0x00000010cf6e1825 */ /* 0x002fe200078e006e */
[----:B------:R-:W-:Y:S02]  /*2d20*/  @P4 PRMT R116, R99, 0x7632, R116 ;  /* 0x0000763263744816 */ /* 0x000fe40000000074 */
[----:B------:R-:W-:Y:S02]  /*2d30*/  @P4 F2FP.BF16.F32.PACK_AB R117, RZ, R117 ;  /* 0x00000075ff75423e */ /* 0x000fe400000010ff */
[----:B------:R0:W-:Y:S02]  /*2d40*/  @P1 STG.E.128 desc[UR4][R110.64], R100 ;  /* 0x000000646e001986 */ /* 0x0001e4000c101d04 */
[----:B------:R-:W-:Y:S01]  /*2d50*/  @P4 PRMT R107, R107, 0x5410, R117 ;  /* 0x000054106b6b4816 */ /* 0x000fe20000000075 */
[----:B--2---:R-:W-:-:S05]  /*2d60*/  @P4 IMAD.WIDE.U32 R112, R161, 0x10, R112 ;  /* 0x00000010a1704825 */ /* 0x004fca00078e0070 */
[----:B------:R0:W-:Y:S01]  /*2d70*/  @P4 STG.E.128 desc[UR4][R112.64], R104 ;  /* 0x0000006870004986 */ /* 0x0001e2000c101d04 */
[----:B---3--:R-:W-:-:S05]  /*2d80*/  @P4 IMAD.WIDE.U32 R108, R119, 0x10, R108 ;  /* 0x00000010776c4825 */ /* 0x008fca00078e006c */
[----:B------:R0:W5:Y:S01]  /*2d90*/  @P4 LDG.E.128 R96, desc[UR4][R108.64] ;  /* 0x000000046c604981 */ /* 0x000162000c1e1d00 */
[----:B------:R-:W-:Y:S01]  /*2da0*/  @P4 SHF.L.U32 R116, R116, 0x10, RZ ;  /* 0x0000001074744819 */ /* 0x000fe200000006ff */
[----:B------:R-:W-:Y:S04]  /*2db0*/  BSSY B0, `(.L_x_443) ;  /* 0x000000e000007945 */ /* 0x000fe80003800000 */
[----:B------:R-:W-:Y:S01]  /*2dc0*/  @P4 FFMA.FTZ R47, R118, R116, R47 ;  /* 0x00000074762f4223 */ /* 0x000fe2000001002f */
[----:B------:R-:W-:Y:S06]  /*2dd0*/  @P2 BRA `(.L_x_444) ;  /* 0x0000000000102947 */ /* 0x000fec0003800000 */
[----:B0-----:R-:W-:Y:S01]  /*2de0*/  HFMA2.MMA R109, -RZ, RZ, 0, 0 ;  /* 0x00000000ff6d7435 */ /* 0x001fe200000001ff */
[----:B------:R-:W-:Y:S10]  /*2df0*/  @!P0 BRA `(.L_x_445) ;  /* 0x0000000000248947 */ /* 0x000ff40003800000 */
[----:B------:R-:W-:Y:S01]  /*2e00*/  IMAD.U32 R109, R88, 0x10000, RZ ;  /* 0x00010000586d7824 */ /* 0x000fe200078e00ff */
[----:B------:R-:W-:Y:S06]  /*2e10*/  BRA `(.L_x_445) ;  /* 0x00000000001c7947 */ /* 0x000fec0003800000 */
.L_x_444:
[----:B------:R-:W-:-:S04]  /*2e20*/  ISETP.NE.AND P5, PT, R179, RZ, PT ;  /* 0x000000ffb300720c */ /* 0x000fc80003fa5270 */
[----:B0-----:R-:W-:-:S05]  /*2e30*/  FSEL R108, R114, RZ, !P5 ;  /* 0x000000ff726c7208 */ /* 0x001fca0006800000 */
[----:B------:R-:W-:Y:S01]  /*2e40*/  FFMA.FTZ R109, R127, R115, R108 ;  /* 0x000000737f6d7223 */ /* 0x000fe2000001006c */
[----:B------:R-:W-:-:S03]  /*2e50*/  @P0 SHF.L.U32 R108, R88, 0x10, RZ ;  /* 0x00000010586c0819 */ /* 0x000fc600000006ff */
[----:B------:R-:W-:-:S04]  /*2e60*/  FADD.FTZ R109, R186, -R109 ;  /* 0x8000006dba6d7221 */ /* 0x000fc80000010000 */
[----:B------:R-:W-:-:S04]  /*2e70*/  FMUL.FTZ R109, R166, R109 ;  /* 0x0000006da66d7220 */ /* 0x000fc80000410000 */
[----:B------:R-:W-:-:S07]  /*2e80*/  @P0 FADD.FTZ R109, R109, R108 ;  /* 0x0000006c6d6d0221 */ /* 0x000fce0000010000 */
.L_x_445:
[----:B------:R-:W-:Y:S05]  /*2e90*/  BSYNC B0 ;  /* 0x0000000000007941 */ /* 0x000fea0003800000 */
.L_x_443:
[----:B------:R-:W0:Y:S01]  /*2ea0*/  @P4 LDC R110, c[0x0][0x29c] ;  /* 0x0000a700ff6e4b82 */ /* 0x000e220000000800 */
[----:B------:R-:W-:Y:S01]  /*2eb0*/  @P4 SHF.L.U32 R108, R80, 0x10, RZ ;  /* 0x00000010506c4819 */ /* 0x000fe200000006ff */
[----:B-----5:R-:W-:Y:S01]  /*2ec0*/  @P4 IMAD.U32 R113, R96, 0x10000, RZ ;  /* 0x0001000060714824 */ /* 0x020fe200078e00ff */
[----:B------:R-:W-:Y:S01]  /*2ed0*/  BSSY B0, `(.L_x_446) ;  /* 0x0000016000007945 */ /* 0x000fe20003800000 */
        /* <DEDUP_REMOVED lines=13> */
.L_x_447:
        /* <DEDUP_REMOVED lines=8> */
.L_x_448:
[----:B------:R-:W-:Y:S05]  /*3030*/  BSYNC B0 ;  /* 0x0000000000007941 */ /* 0x000fea0003800000 */
.L_x_446:
        /* <DEDUP_REMOVED lines=18> */
.L_x_450:
[----:B------:R-:W-:-:S04]  /*3160*/  ISETP.NE.AND P5, PT, R179, RZ, PT ;  /* 0x000000ffb300720c */ /* 0x000fc80003fa5270 */
[----:B------:R-:W-:-:S05]  /*3170*/  FSEL R108, R114, RZ, !P5 ;  /* 0x000000ff726c7208 */ /* 0x000fca0006800000 */
[----:B------:R-:W-:Y:S01]  /*3180*/  FFMA.FTZ R109, R129, R115, R108 ;  /* 0x00000073816d7223 */ /* 0x000fe2000001006c */
[----:B------:R-:W-:-:S03]  /*3190*/  @P0 SHF.L.U32 R108, R89, 0x10, RZ ;  /* 0x00000010596c0819 */ /* 0x000fc600000006ff */
[----:B------:R-:W-:-:S04]  /*31a0*/  FADD.FTZ R109, R188, -R109 ;  /* 0x8000006dbc6d7221 */ /* 0x000fc80000010000 */
[----:B------:R-:W-:-:S04]  /*31b0*/  FMUL.FTZ R109, R166, R109 ;  /* 0x0000006da66d7220 */ /* 0x000fc80000410000 */
[----:B------:R-:W-:-:S07]  /*31c0*/  @P0 FADD.FTZ R109, R109, R108 ;  /* 0x0000006c6d6d0221 */ /* 0x000fce0000010000 */
.L_x_451:
[----:B------:R-:W-:Y:S05]  /*31d0*/  BSYNC B0 ;  /* 0x0000000000007941 */ /* 0x000fea0003800000 */
.L_x_449:
[----:B------:R-:W0:Y:S01]  /*31e0*/  @P4 LDC R110, c[0x0][0x29c] ;  /* 0x0000a700ff6e4b82 */ /* 0x000e220000000800 */
[----:B------:R-:W-:Y:S01]  /*31f0*/  @P4 IMAD.U32 R108, R81, 0x10000, RZ ;  /* 0x00010000516c4824 */ /* 0x000fe200078e00ff */
[----:B------:R-:W-:Y:S01]  /*3200*/  @P4 SHF.L.U32 R113, R97, 0x10, RZ ;  /* 0x0000001061714819 */ /* 0x000fe200000006ff */
        /* <DEDUP_REMOVED lines=14> */
.L_x_453:
        /* <DEDUP_REMOVED lines=8> */
.L_x_454:
[----:B------:R-:W-:Y:S05]  /*3370*/  BSYNC B0 ;  /* 0x0000000000007941 */ /* 0x000fea0003800000 */
.L_x_452:
        /* <DEDUP_REMOVED lines=14> */
[----:B------:R-:W-:Y:S01]  /*3460*/  MOV R109, RZ ;  /* 0x000000ff006d7202 */ /* 0x000fe20000000f00 */
[----:B------:R-:W-:Y:S06]  /*3470*/  @!P0 BRA `(.L_x_457) ;  /* 0x0000000000248947 */ /* 0x000fec0003800000 */
[----:B------:R-:W-:Y:S01]  /*3480*/  SHF.L.U32 R109, R90, 0x10, RZ ;  /* 0x000000105a6d7819 */ /* 0x000fe200000006ff */
[----:B------:R-:W-:Y:S06]  /*3490*/  BRA `(.L_x_457) ;  /* 0x00000000001c7947 */ /* 0x000fec0003800000 */
.L_x_456:
[----:B------:R-:W-:-:S04]  /*34a0*/  ISETP.NE.AND P5, PT, R179, RZ, PT ;  /* 0x000000ffb300720c */ /* 0x000fc80003fa5270 */
[----:B------:R-:W-:-:S05]  /*34b0*/  FSEL R108, R114, RZ, !P5 ;  /* 0x000000ff726c7208 */ /* 0x000fca0006800000 */
[----:B------:R-:W-:Y:S01]  /*34c0*/  FFMA.FTZ R109, R131, R115, R108 ;  /* 0x00000073836d7223 */ /* 0x000fe2000001006c */
[----:B------:R-:W-:-:S03]  /*34d0*/  @P0 IMAD.U32 R108, R90, 0x10000, RZ ;  /* 0x000100005a6c0824 */ /* 0x000fc600078e00ff */
[----:B------:R-:W-:-:S04]  /*34e0*/  FADD.FTZ R109, R190, -R109 ;  /* 0x8000006dbe6d7221 */ /* 0x000fc80000010000 */
[----:B------:R-:W-:-:S04]  /*34f0*/  FMUL.FTZ R109, R166, R109 ;  /* 0x0000006da66d7220 */ /* 0x000fc80000410000 */
[----:B------:R-:W-:-:S07]  /*3500*/  @P0 FADD.FTZ R109, R109, R108 ;  /* 0x0000006c6d6d0221 */ /* 0x000fce0000010000 */
.L_x_457:
[----:B------:R-:W-:Y:S05]  /*3510*/  BSYNC B0 ;  /* 0x0000000000007941 */ /* 0x000fea0003800000 */
.L_x_455:
[----:B------:R-:W0:Y:S01]  /*3520*/  @P4 LDC R110, c[0x0][0x29c] ;  /* 0x0000a700ff6e4b82 */ /* 0x000e220000000800 */
[----:B------:R-:W-:Y:S01]  /*3530*/  @P4 SHF.L.U32 R108, R82, 0x10, RZ ;  /* 0x00000010526c4819 */ /* 0x000fe200000006ff */
[----:B------:R-:W-:Y:S01]  /*3540*/  BSSY B0, `(.L_x_458) ;  /* 0x0000017000007945 */ /* 0x000fe20003800000 */
        /* <DEDUP_REMOVED lines=14> */
.L_x_459:
        /* <DEDUP_REMOVED lines=8> */
.L_x_460:
[----:B------:R-:W-:Y:S05]  /*36b0*/  BSYNC B0 ;  /* 0x0000000000007941 */ /* 0x000fea0003800000 */
.L_x_458:
        /* <DEDUP_REMOVED lines=14> */
[----:B------:R-:W-:Y:S01]  /*37a0*/  HFMA2.MMA R109, -RZ, RZ, 0, 0 ;  /* 0x00000000ff6d7435 */ /* 0x000fe200000001ff */
[----:B------:R-:W-:Y:S10]  /*37b0*/  @!P0 BRA `(.L_x_463) ;  /* 0x0000000000248947 */ /* 0x000ff40003800000 */
[----:B------:R-:W-:Y:S01]  /*37c0*/  IMAD.U32 R109, R91, 0x10000, RZ ;  /* 0x000100005b6d7824 */ /* 0x000fe200078e00ff */
[----:B------:R-:W-:Y:S06]  /*37d0*/  BRA `(.L_x_463) ;  /* 0x00000000001c7947 */ /* 0x000fec0003800000 */
.L_x_462:
[----:B------:R-:W-:-:S04]  /*37e0*/  ISETP.NE.AND P5, PT, R179, RZ, PT ;  /* 0x000000ffb300720c */ /* 0x000fc80003fa5270 */
[----:B------:R-:W-:-:S05]  /*37f0*/  FSEL R108, R114, RZ, !P5 ;  /* 0x000000ff726c7208 */ /* 0x000fca0006800000 */
[----:B------:R-:W-:Y:S01]  /*3800*/  FFMA.FTZ R109, R169, R115, R108 ;  /* 0x00000073a96d7223 */ /* 0x000fe2000001006c */
[----:B------:R-:W-:-:S03]  /*3810*/  @P0 SHF.L.U32 R108, R91, 0x10, RZ ;  /* 0x000000105b6c0819 */ /* 0x000fc600000006ff */
[----:B------:R-:W-:-:S04]  /*3820*/  FADD.FTZ R109, R192, -R109 ;  /* 0x8000006dc06d7221 */ /* 0x000fc80000010000 */
[----:B------:R-:W-:-:S04]  /*3830*/  FMUL.FTZ R109, R166, R109 ;  /* 0x0000006da66d7220 */ /* 0x000fc80000410000 */
[----:B------:R-:W-:-:S07]  /*3840*/  @P0 FADD.FTZ R109, R109, R108 ;  /* 0x0000006c6d6d0221 */ /* 0x000fce0000010000 */
.L_x_463:
[----:B------:R-:W-:Y:S05]  /*3850*/  BSYNC B0 ;  /* 0x0000000000007941 */ /* 0x000fea0003800000 */
.L_x_461:
[----:B------:R-:W0:Y:S01]  /*3860*/  @P4 LDC R110, c[0x0][0x29c] ;  /* 0x0000a700ff6e4b82 */ /* 0x000e220000000800 */
[----:B------:R-:W-:Y:S01]  /*3870*/  @P4 SHF.L.U32 R108, R83, 0x10, RZ ;  /* 0x00000010536c4819 */ /* 0x000fe200000006ff */
[----:B------:R-:W-:Y:S01]  /*3880*/  @P4 IMAD.U32 R113, R99, 0x10000, RZ ;  /* 0x0001000063714824 */ /* 0x000fe200078e00ff */
        /* <DEDUP_REMOVED lines=14> */
.L_x_465:
        /* <DEDUP_REMOVED lines=8> */
.L_x_466:
[----:B------:R-:W-:Y:S05]  /*39f0*/  BSYNC B0 ;  /* 0x0000000000007941 */ /* 0x000fea0003800000 */
.L_x_464:
[----:B------:R-:W0:Y:S01]  /*3a00*/  @P4 LDC R119, c[0x0][0x29c] ;  /* 0x0000a700ff774b82 */ /* 0x000e220000000800 */
[----:B------:R-:W-:-:S04]  /*3a10*/  @P4 PRMT R117, R83, 0x7632, R117 ;  /* 0x0000763253754816 */ /* 0x000fc80000000075 */
[----:B------:R-:W-:-:S03]  /*3a20*/  @P4 SHF.L.U32 R117, R117, 0x10, RZ ;  /* 0x0000001075754819 */ /* 0x000fc600000006ff */
[----:B------:R-:W1:Y:S08]  /*3a30*/  @P1 LDC.64 R110, c[0x0][0x308] ;  /* 0x0000c200ff6e1b82 */ /* 0x000e700000000a00 */
[----:B------:R-:W2:Y:S08]  /*3a40*/  @P4 LDC.64 R112, c[0x0][0x2f8] ;  /* 0x0000be00ff704b82 */ /* 0x000eb00000000a00 */
[----:B------:R-:W3:Y:S01]  /*3a50*/  @P4 LDC.64 R108, c[0x0][0x220] ;  /* 0x00008800ff6c4b82 */ /* 0x000ee20000000a00 */
[----:B0-----:R-:W-:Y:S01]  /*3a60*/  @P4 FMUL.FTZ R118, R116, R119 ;  /* 0x0000007774764220 */ /* 0x001fe20000410000 */
[----:B------:R-:W-:-:S02]  /*3a70*/  @P1 F2FP.BF16.F32.PACK_AB R116, RZ, R116 ;  /* 0x00000074ff74123e */ /* 0x000fc400000010ff */
[C---:B------:R-:W-:Y:S01]  /*3a80*/  @P4 IADD3 R119, R161.reuse, 0x80, RZ ;  /* 0x00000080a1774810 */ /* 0x040fe20007ffe0ff */
[----:B------:R-:W-:Y:S01]  /*3a90*/  @P4 FMUL.FTZ R117, R118, R117 ;  /* 0x0000007576754220 */ /* 0x000fe20000410000 */
[----:B------:R-:W-:Y:S01]  /*3aa0*/  VIADD R161, R161, 0x100 ;  /* 0x00000100a1a17836 */ /* 0x000fe20000000000 */
        /* <DEDUP_REMOVED lines=18> */
.L_x_468:
[----:B------:R-:W-:-:S04]  /*3bd0*/  ISETP.NE.AND P5, PT, R179, RZ, PT ;  /* 0x000000ffb300720c */ /* 0x000fc80003fa5270 */
[----:B0-----:R-:W-:-:S05]  /*3be0*/  FSEL R108, R114, RZ, !P5 ;  /* 0x000000ff726c7208 */ /* 0x001fca0006800000 */
[----:B------:R-:W-:Y:S01]  /*3bf0*/  FFMA.FTZ R109, R171, R115, R108 ;  /* 0x00000073ab6d7223 */ /* 0x000fe2000001006c */
[----:B------:R-:W-:-:S03]  /*3c00*/  @P0 SHF.L.U32 R108, R92, 0x10, RZ ;  /* 0x000000105c6c0819 */ /* 0x000fc600000006ff */
[----:B------:R-:W-:-:S04]  /*3c10*/  FADD.FTZ R109, R194, -R109 ;  /* 0x8000006dc26d7221 */ /* 0x000fc80000010000 */
[----:B------:R-:W-:-:S04]  /*3c20*/  FMUL.FTZ R109, R166, R109 ;  /* 0x0000006da66d7220 */ /* 0x000fc80000410000 */
[----:B------:R-:W-:-:S07]  /*3c30*/  @P0 FADD.FTZ R109, R109, R108 ;  /* 0x0000006c6d6d0221 */ /* 0x000fce0000010000 */
.L_x_469:
[----:B------:R-:W-:Y:S05]  /*3c40*/  BSYNC B0 ;  /* 0x0000000000007941 */ /* 0x000fea0003800000 */
.L_x_467:
        /* <DEDUP_REMOVED lines=17> */
.L_x_471:
        /* <DEDUP_REMOVED lines=8> */
.L_x_472:
[----:B------:R-:W-:Y:S05]  /*3de0*/  BSYNC B0 ;  /* 0x0000000000007941 */ /* 0x000fea0003800000 */
.L_x_470:
        /* <DEDUP_REMOVED lines=18> */
.L_x_474:
[----:B------:R-:W-:-:S04]  /*3f10*/  ISETP.NE.AND P5, PT, R179, RZ, PT ;  /* 0x000000ffb300720c */ /* 0x000fc80003fa5270 */
[----:B------:R-:W-:-:S05]  /*3f20*/  FSEL R108, R114, RZ, !P5 ;  /* 0x000000ff726c7208 */ /* 0x000fca0006800000 */
[----:B------:R-:W-:Y:S01]  /*3f30*/  FFMA.FTZ R109, R173, R115, R108 ;  /* 0x00000073ad6d7223 */ /* 0x000fe2000001006c */
[----:B------:R-:W-:-:S03]  /*3f40*/  @P0 SHF.L.U32 R108, R93, 0x10, RZ ;  /* 0x000000105d6c0819 */ /* 0x000fc600000006ff */
[----:B------:R-:W-:-:S04]  /*3f50*/  FADD.FTZ R109, R196, -R109 ;  /* 0x8000006dc46d7221 */ /* 0x000fc80000010000 */
[----:B------:R-:W-:-:S04]  /*3f60*/  FMUL.FTZ R109, R166, R109 ;  /* 0x0000006da66d7220 */ /* 0x000fc80000410000 */
[----:B------:R-:W-:-:S07]  /*3f70*/  @P0 FADD.FTZ R109, R109, R108 ;  /* 0x0000006c6d6d0221 */ /* 0x000fce0000010000 */
.L_x_475:
[----:B------:R-:W-:Y:S05]  /*3f80*/  BSYNC B0 ;  /* 0x0000000000007941 */ /* 0x000fea0003800000 */
.L_x_473:
        /* <DEDUP_REMOVED lines=17> */
.L_x_477:
        /* <DEDUP_REMOVED lines=8> */
.L_x_478:
[----:B------:R-:W-:Y:S05]  /*4120*/  BSYNC B0 ;  /* 0x0000000000007941 */ /* 0x000fea0003800000 */
.L_x_476:
        /* <DEDUP_REMOVED lines=18> */
.L_x_480:
[----:B------:R-:W-:-:S04]  /*4250*/  ISETP.NE.AND P5, PT, R179, RZ, PT ;  /* 0x000000ffb300720c */ /* 0x000fc80003fa5270 */
[----:B------:R-:W-:-:S05]  /*4260*/  FSEL R108, R114, RZ, !P5 ;  /* 0x000000ff726c7208 */ /* 0x000fca0006800000 */
[----:B------:R-:W-:Y:S01]  /*4270*/  FFMA.FTZ R109, R175, R115, R108 ;  /* 0x00000073af6d7223 */ /* 0x000fe2000001006c */
[----:B------:R-:W-:-:S03]  /*4280*/  @P0 IMAD.U32 R108, R94, 0x10000, RZ ;  /* 0x000100005e6c0824 */ /* 0x000fc600078e00ff */
[----:B------:R-:W-:-:S04]  /*4290*/  FADD.FTZ R109, R198, -R109 ;  /* 0x8000006dc66d7221 */ /* 0x000fc80000010000 */
[----:B------:R-:W-:-:S04]  /*42a0*/  FMUL.FTZ R109, R166, R109 ;  /* 0x0000006da66d7220 */ /* 0x000fc80000410000 */
[----:B------:R-:W-:-:S07]  /*42b0*/  @P0 FADD.FTZ R109, R109, R108 ;  /* 0x0000006c6d6d0221 */ /* 0x000fce0000010000 */
.L_x_481:
[----:B------:R-:W-:Y:S05]  /*42c0*/  BSYNC B0 ;  /* 0x0000000000007941 */ /* 0x000fea0003800000 */
.L_x_479:
        /* <DEDUP_REMOVED lines=17> */
.L_x_483:
        /* <DEDUP_REMOVED lines=8> */
.L_x_484:
[----:B------:R-:W-:Y:S05]  /*4460*/  BSYNC B0 ;  /* 0x0000000000007941 */ /* 0x000fea0003800000 */
.L_x_482:
        /* <DEDUP_REMOVED lines=18> */
.L_x_486:
[----:B------:R-:W-:-:S04]  /*4590*/  ISETP.NE.AND P5, PT, R179, RZ, PT ;  /* 0x000000ffb300720c */ /* 0x000fc80003fa5270 */
[----:B------:R-:W-:-:S05]  /*45a0*/  FSEL R108, R114, RZ, !P5 ;  /* 0x000000ff726c7208 */ /* 0x000fca0006800000 */
[----:B------:R-:W-:Y:S01]  /*45b0*/  FFMA.FTZ R109, R177, R115, R108 ;  /* 0x00000073b16d7223 */ /* 0x000fe2000001006c */
[----:B------:R-:W-:-:S03]  /*45c0*/  @P0 SHF.L.U32 R108, R95, 0x10, RZ ;  /* 0x000000105f6c0819 */ /* 0x000fc600000006ff */
[----:B------:R-:W-:-:S04]  /*45d0*/  FADD.FTZ R109, R200, -R109 ;  /* 0x8000006dc86d7221 */ /* 0x000fc80000010000 */
[----:B------:R-:W-:-:S04]  /*45e0*/  FMUL.FTZ R109, R166, R109 ;  /* 0x0000006da66d7220 */ /* 0x000fc80000410000 */
[----:B------:R-:W-:-:S07]  /*45f0*/  @P0 FADD.FTZ R109, R109, R108 ;  /* 0x0000006c6d6d0221 */ /* 0x000fce0000010000 */
.L_x_487:
[----:B------:R-:W-:Y:S05]  /*4600*/  BSYNC B0 ;  /* 0x0000000000007941 */ /* 0x000fea0003800000 */
.L_x_485:
        /* <DEDUP_REMOVED lines=17> */
.L_x_489:
        /* <DEDUP_REMOVED lines=8> */
.L_x_490:
[----:B------:R-:W-:Y:S05]  /*47a0*/  BSYNC B0 ;  /* 0x0000000000007941 */ /* 0x000fea0003800000 */
.L_x_488:
[----:B------:R-:W0:Y:S01]  /*47b0*/  @P4 LDC R115, c[0x0][0x29c] ;  /* 0x0000a700ff734b82 */ /* 0x000e220000000800 */
[----:B------:R-:W-:Y:S02]  /*47c0*/  @P4 PRMT R112, R79, 0x7632, R112 ;  /* 0x000076324f704816 */ /* 0x000fe40000000070 */
[----:B------:R-:W-:Y:S02]  /*47d0*/  IADD3 R155, R155, UR12, RZ ;  /* 0x0000000c9b9b7c10 */ /* 0x000fe4000fffe0ff */
[----:B------:R-:W-:Y:S02]  /*47e0*/  @P4 SHF.L.U32 R113, R112, 0x10, RZ ;  /* 0x0000001070714819 */ /* 0x000fe400000006ff */
[----:B------:R-:W-:Y:S01]  /*47f0*/  ISETP.GE.AND P0, PT, R155, UR13, PT ;  /* 0x0000000d9b007c0c */ /* 0x000fe2000bf06270 */
[----:B------:R-:W1:Y:S01]  /*4800*/  @P1 LDC.64 R110, c[0x0][0x308] ;  /* 0x0000c200ff6e1b82 */ /* 0x000e620000000a00 */
[----:B------:R-:W-:-:S07]  /*4810*/  SEL R204, RZ, 0x1, P3 ;  /* 0x00000001ffcc7807 */ /* 0x000fce0001800000 */
[----:B------:R-:W2:Y:S01]  /*4820*/  @P4 LDC.64 R108, c[0x0][0x2f8] ;  /* 0x0000be00ff6c4b82 */ /* 0x000ea20000000a00 */
[----:B0-----:R-:W-:Y:S01]  /*4830*/  @P4 FMUL.FTZ R112, R166, R115 ;  /* 0x00000073a6704220 */ /* 0x001fe20000410000 */
[----:B------:R-:W-:-:S03]  /*4840*/  @P1 F2FP.BF16.F32.PACK_AB R166, RZ, R166 ;  /* 0x000000a6ffa6123e */ /* 0x000fc600000010ff */
[----:B------:R-:W-:Y:S01]  /*4850*/  @P4 FMUL.FTZ R113, R112, R113 ;  /* 0x0000007170714220 */ /* 0x000fe20000410000 */
[----:B------:R-:W-:Y:S01]  /*4860*/  @P1 PRMT R103, R103, 0x5410, R166 ;  /* 0x0000541067671816 */ /* 0x000fe200000000a6 */
[----:B-1----:R-:W-:-:S03]  /*4870*/  @P1 IMAD.WIDE.U32 R110, R167, 0x10, R110 ;  /* 0x00000010a76e1825 */ /* 0x002fc600078e006e */
[----:B------:R-:W-:-:S04]  /*4880*/  @P4 F2FP.BF16.F32.PACK_AB R113, RZ, R113 ;  /* 0x00000071ff71423e */ /* 0x000fc800000010ff */
[--C-:B------:R-:W-:Y:S01]  /*4890*/  @P4 PRMT R107, R107, 0x5410, R113.reuse ;  /* 0x000054106b6b4816 */ /* 0x100fe20000000071 */
[----:B------:R0:W-:Y:S01]  /*48a0*/  @P1 STG.E.128 desc[UR4][R110.64], R100 ;  /* 0x000000646e001986 */ /* 0x0001e2000c101d04 */
[----:B------:R-:W-:Y:S01]  /*48b0*/  @P4 PRMT R113, R99, 0x7632, R113 ;  /* 0x0000763263714816 */ /* 0x000fe20000000071 */
[----:B--2---:R-:W-:-:S04]  /*48c0*/  @P4 IMAD.WIDE.U32 R108, R161, 0x10, R108 ;  /* 0x00000010a16c4825 */ /* 0x004fc800078e006c */
[----:B------:R-:W-:Y:S01]  /*48d0*/  @P4 IMAD.U32 R113, R113, 0x10000, RZ ;  /* 0x0001000071714824 */ /* 0x000fe200078e00ff */
[----:B------:R0:W-:Y:S03]  /*48e0*/  @P4 STG.E.128 desc[UR4][R108.64], R104 ;  /* 0x000000686c004986 */ /* 0x0001e6000c101d04 */
[----:B------:R-:W-:Y:S01]  /*48f0*/  @P4 FFMA.FTZ R31, R112, R113, R31 ;  /* 0x00000071701f4223 */ /* 0x000fe2000001001f */
[----:B------:R-:W-:Y:S06]  /*4900*/  @!P0 BRA `(.L_x_491) ;  /* 0xffffffbc00e48947 */ /* 0x000fec000383ffff */
.L_x_414:
[----:B------:R-:W1:Y:S08]  /*4910*/  S2UR UR6, SR_CTAID.X ;  /* 0x00000000000679c3 */ /* 0x000e700000002500 */
[----:B------:R-:W2:Y:S08]  /*4920*/  LDC.64 R2, c[0x0][0x2d0] ;  /* 0x0000b400ff027b82 */ /* 0x000eb00000000a00 */
[----:B-----5:R-:W3:Y:S08]  /*4930*/  LDC.64 R76, c[0x0][0x2d8] ;  /* 0x0000b600ff4c7b82 */ /* 0x020ef00000000a00 */
[----:B------:R-:W4:Y:S01]  /*4940*/  LDC.64 R78, c[0x0][0x2f0] ;  /* 0x0000bc00ff4e7b82 */ /* 0x000f220000000a00 */
[----:B-1----:R-:W-:Y:S01]  /*4950*/  LEA.HI R81, R160, UR6, RZ, 0x19 ;  /* 0x00000006a0517c11 */ /* 0x002fe2000f8fc8ff */
[----:B------:R-:W-:-:S04]  /*4960*/  ULDC UR6, c[0x0][0x218] ;  /* 0x0000860000067ab9 */ /* 0x000fc80000000800 */
[----:B------:R-:W-:-:S05]  /*4970*/  IMAD R81, R81, UR6, RZ ;  /* 0x0000000651517c24 */ /* 0x000fca000f8e02ff */
[----:B------:R-:W-:-:S05]  /*4980*/  LEA.HI R81, R81, R154, RZ, 0x1d ;  /* 0x0000009a51517211 */ /* 0x000fca00078fe8ff */
[----:B--2---:R-:W-:-:S04]  /*4990*/  IMAD.WIDE.U32 R2, R81, 0x20, R2 ;  /* 0x0000002051027825 */ /* 0x004fc800078e0002 */
[C---:B---3--:R-:W-:Y:S01]  /*49a0*/  IMAD.WIDE.U32 R76, R81.reuse, 0x20, R76 ;  /* 0x00000020514c7825 */ /* 0x048fe200078e004c */
[----:B------:R-:W-:Y:S03]  /*49b0*/  STG.E.128 desc[UR4][R2.64], R72 ;  /* 0x0000004802007986 */ /* 0x000fe6000c101d04 */
[----:B----4-:R-:W-:Y:S01]  /*49c0*/  IMAD.WIDE.U32 R78, R81, 0x20, R78 ;  /* 0x00000020514e7825 */ /* 0x010fe200078e004e */
        /* <DEDUP_REMOVED lines=18> */
.L_x_418:
[----:B------:R-:W-:Y:S01]  /*4af0*/  HFMA2.MMA R163, -RZ, RZ, 0, 9.5367431640625e-07 ;  /* 0x00000010ffa37435 */ /* 0x000fe200000001ff */
[----:B------:R-:W-:Y:S01]  /*4b00*/  MOV R162, R110 ;  /* 0x0000006e00a27202 */ /* 0x000fe20000000f00 */
[----:B------:R-:W-:Y:S01]  /*4b10*/  IMAD.MOV.U32 R164, RZ, RZ, 0x1f ;  /* 0x0000001fffa47424 */ /* 0x000fe200078e00ff */
[----:B------:R-:W-:-:S08]  /*4b20*/  MOV R161, 0xffffffff ;  /* 0xffffffff00a17802 */ /* 0x000fd00000000f00 */
[----:B-----5:R-:W-:Y:S05]  /*4b30*/  WARPSYNC.COLLECTIVE R161, `(.L_x_492) ;  /* 0x00000000a1087348 */ /* 0x020fea0003c00000 */
[----:B------:R0:W1:Y:S02]  /*4b40*/  SHFL.DOWN P1, R119, R162, R163, R164 ;  /* 0x080000a3a2777389 */ /* 0x00006400000200a4 */
[----:B01---5:R-:W-:Y:S01]  /*4b50*/  ENDCOLLECTIVE ;  /* 0x000000000000791b */ /* 0x023fe20003800000 */
.L_x_492:
[----:B------:R-:W-:Y:S01]  /*4b60*/  IMAD.MOV.U32 R162, RZ, RZ, R108 ;  /* 0x000000ffffa27224 */ /* 0x000fe200078e006c */
[----:B------:R-:W-:-:S07]  /*4b70*/  MOV R109, R119 ;  /* 0x00000077006d7202 */ /* 0x000fce0000000f00 */
[----:B------:R-:W-:Y:S05]  /*4b80*/  WARPSYNC.COLLECTIVE R161, `(.L_x_493) ;  /* 0x00000000a1087348 */ /* 0x000fea0003c00000 */
[----:B------:R0:W1:Y:S02]  /*4b90*/  SHFL.DOWN P1, R119, R162, R163, R164 ;  /* 0x080000a3a2777389 */ /* 0x00006400000200a4 */
[----:B01----:R-:W-:Y:S01]  /*4ba0*/  ENDCOLLECTIVE ;  /* 0x000000000000791b */ /* 0x003fe20003800000 */
.L_x_493:
[----:B------:R-:W-:-:S05]  /*4bb0*/  FADD.FTZ R109, R109, R110 ;  /* 0x0000006e6d6d7221 */ /* 0x000fca0000010000 */
[----:B------:R-:W-:Y:S01]  /*4bc0*/  MOV R162, R109 ;  /* 0x0000006d00a27202 */ /* 0x000fe20000000f00 */
[----:B------:R-:W-:Y:S01]  /*4bd0*/  IMAD.MOV.U32 R163, RZ, RZ, 0x8 ;  /* 0x00000008ffa37424 */ /* 0x000fe200078e00ff */
[----:B------:R-:W-:-:S07]  /*4be0*/  MOV R113, R119 ;  /* 0x0000007700717202 */ /* 0x000fce0000000f00 */
[----:B------:R-:W-:Y:S05]  /*4bf0*/  WARPSYNC.COLLECTIVE R161, `(.L_x_494) ;  /* 0x00000000a1087348 */ /* 0x000fea0003c00000 */
[----:B------:R0:W1:Y:S02]  /*4c00*/  SHFL.DOWN P1, R119, R162, R163, R164 ;  /* 0x080000a3a2777389 */ /* 0x00006400000200a4 */
[----:B01----:R-:W-:Y:S01]  /*4c10*/  ENDCOLLECTIVE ;  /* 0x000000000000791b */ /* 0x003fe20003800000 */
.L_x_494:
[----:B------:R-:W-:-:S05]  /*4c20*/  FADD.FTZ R113, R113, R108 ;  /* 0x0000006c71717221 */ /* 0x000fca0000010000 */
[----:B------:R-:W-:Y:S02]  /*4c30*/  MOV R162, R113 ;  /* 0x0000007100a27202 */ /* 0x000fe40000000f00 */
[----:B------:R-:W-:-:S07]  /*4c40*/  MOV R114, R119 ;  /* 0x0000007700727202 */ /* 0x000fce0000000f00 */
[----:B------:R-:W-:Y:S05]  /*4c50*/  WARPSYNC.COLLECTIVE R161, `(.L_x_495) ;  /* 0x00000000a1087348 */ /* 0x000fea0003c00000 */
[----:B------:R0:W1:Y:S02]  /*4c60*/  SHFL.DOWN P1, R119, R162, R163, R164 ;  /* 0x080000a3a2777389 */ /* 0x00006400000200a4 */
[----:B01----:R-:W-:Y:S01]  /*4c70*/  ENDCOLLECTIVE ;  /* 0x000000000000791b */ /* 0x003fe20003800000 */
.L_x_495:
[----:B------:R-:W-:Y:S01]  /*4c80*/  FADD.FTZ R114, R109, R114 ;  /* 0x000000726d727221 */ /* 0x000fe20000010000 */
[----:B------:R-:W-:-:S04]  /*4c90*/  HFMA2.MMA R163, -RZ, RZ, 0, 2.384185791015625e-07 ;  /* 0x00000004ffa37435 */ /* 0x000fc800000001ff */
[----:B------:R-:W-:Y:S01]  /*4ca0*/  MOV R162, R114 ;  /* 0x0000007200a27202 */ /* 0x000fe20000000f00 */
[----:B------:R-:W-:-:S07]  /*4cb0*/  IMAD.MOV.U32 R116, RZ, RZ, R119 ;  /* 0x000000ffff747224 */ /* 0x000fce00078e0077 */
[----:B------:R-:W-:Y:S05]  /*4cc0*/  WARPSYNC.COLLECTIVE R161, `(.L_x_496) ;  /* 0x00000000a1087348 */ /* 0x000fea0003c00000 */
[----:B------:R0:W1:Y:S02]  /*4cd0*/  SHFL.DOWN P1, R119, R162, R163, R164 ;  /* 0x080000a3a2777389 */ /* 0x00006400000200a4 */
[----:B01----:R-:W-:Y:S01]  /*4ce0*/  ENDCOLLECTIVE ;  /* 0x000000000000791b */ /* 0x003fe20003800000 */
.L_x_496:
[----:B------:R-:W-:-:S05]  /*4cf0*/  FADD.FTZ R116, R113, R116 ;  /* 0x0000007471747221 */ /* 0x000fca0000010000 */
[----:B------:R-:W-:Y:S01]  /*4d00*/  MOV R162, R116 ;  /* 0x0000007400a27202 */ /* 0x000fe20000000f00 */
[----:B------:R-:W-:-:S07]  /*4d10*/  IMAD.MOV.U32 R115, RZ, RZ, R119 ;  /* 0x000000ffff737224 */ /* 0x000fce00078e0077 */
[----:B------:R-:W-:Y:S05]  /*4d20*/  WARPSYNC.COLLECTIVE R161, `(.L_x_497) ;  /* 0x00000000a1087348 */ /* 0x000fea0003c00000 */
[----:B------:R0:W1:Y:S02]  /*4d30*/  SHFL.DOWN P1, R119, R162, R163, R164 ;  /* 0x080000a3a2777389 */ /* 0x00006400000200a4 */
[----:B01----:R-:W-:Y:S01]  /*4d40*/  ENDCOLLECTIVE ;  /* 0x000000000000791b */ /* 0x003fe20003800000 */
.L_x_497:
[----:B------:R-:W-:Y:S01]  /*4d50*/  FADD.FTZ R115, R114, R115 ;  /* 0x0000007372737221 */ /* 0x000fe20000010000 */
[----:B------:R-:W-:-:S03]  /*4d60*/  HFMA2.MMA R163, -RZ, RZ, 0, 1.1920928955078125e-07 ;  /* 0x00000002ffa37435 */ /* 0x000fc600000001ff */
[----:B------:R-:W-:Y:S01]  /*4d70*/  IMAD.MOV.U32 R162, RZ, RZ, R115 ;  /* 0x000000ffffa27224 */ /* 0x000fe200078e0073 */
[----:B------:R-:W-:-:S07]  /*4d80*/  MOV R117, R119 ;  /* 0x0000007700757202 */ /* 0x000fce0000000f00 */
[----:B------:R-:W-:Y:S05]  /*4d90*/  WARPSYNC.COLLECTIVE R161, `(.L_x_498) ;  /* 0x00000000a1087348 */ /* 0x000fea0003c00000 */
[----:B------:R0:W1:Y:S02]  /*4da0*/  SHFL.DOWN P1, R119, R162, R163, R164 ;  /* 0x080000a3a2777389 */ /* 0x00006400000200a4 */
[----:B01----:R-:W-:Y:S01]  /*4db0*/  ENDCOLLECTIVE ;  /* 0x000000000000791b */ /* 0x003fe20003800000 */
.L_x_498:
[----:B------:R-:W-:-:S04]  /*4dc0*/  FADD.FTZ R117, R116, R117 ;  /* 0x0000007574757221 */ /* 0x000fc80000010000 */
[----:B------:R-:W-:Y:S01]  /*4dd0*/  IMAD.MOV.U32 R162, RZ, RZ, R117 ;  /* 0x000000ffffa27224 */ /* 0x000fe200078e0075 */
[----:B------:R-:W-:-:S07]  /*4de0*/  MOV R108, R119 ;  /* 0x00000077006c7202 */ /* 0x000fce0000000f00 */
[----:B------:R-:W-:Y:S05]  /*4df0*/  WARPSYNC.COLLECTIVE R161, `(.L_x_499) ;  /* 0x00000000a1087348 */ /* 0x000fea0003c00000 */
[----:B------:R0:W1:Y:S02]  /*4e00*/  SHFL.DOWN P1, R119, R162, R163, R164 ;  /* 0x080000a3a2777389 */ /* 0x00006400000200a4 */
[----:B01----:R-:W-:Y:S01]  /*4e10*/  ENDCOLLECTIVE ;  /* 0x000000000000791b */ /* 0x003fe20003800000 */
.L_x_499:
[----:B------:R-:W-:-:S05]  /*4e20*/  FADD.FTZ R118, R115, R108 ;  /* 0x0000006c73767221 */ /* 0x000fca0000010000 */
[----:B------:R-:W-:Y:S01]  /*4e30*/  MOV R162, R118 ;  /* 0x0000007600a27202 */ /* 0x000fe20000000f00 */
[----:B------:R-:W-:Y:S01]  /*4e40*/  IMAD.MOV.U32 R163, RZ, RZ, 0x1 ;  /* 0x00000001ffa37424 */ /* 0x000fe200078e00ff */
[----:B------:R-:W-:-:S07]  /*4e50*/  MOV R110, R119 ;  /* 0x00000077006e7202 */ /* 0x000fce0000000f00 */
[----:B------:R-:W-:Y:S05]  /*4e60*/  WARPSYNC.COLLECTIVE R161, `(.L_x_500) ;  /* 0x00000000a1087348 */ /* 0x000fea0003c00000 */
[----:B------:R0:W1:Y:S02]  /*4e70*/  SHFL.DOWN P1, R119, R162, R163, R164 ;  /* 0x080000a3a2777389 */ /* 0x00006400000200a4 */
[----:B01----:R-:W-:Y:S01]  /*4e80*/  ENDCOLLECTIVE ;  /* 0x000000000000791b */ /* 0x003fe20003800000 */
.L_x_500:
[----:B------:R-:W-:-:S05]  /*4e90*/  FADD.FTZ R110, R117, R110 ;  /* 0x0000006e756e7221 */ /* 0x000fca0000010000 */
[----:B------:R-:W-:Y:S02]  /*4ea0*/  MOV R162, R110 ;  /* 0x0000006e00a27202 */ /* 0x000fe40000000f00 */
[----:B------:R-:W-:-:S07]  /*4eb0*/  MOV R113, R119 ;  /* 0x0000007700717202 */ /* 0x000fce0000000f00 */
[----:B------:R-:W-:Y:S05]  /*4ec0*/  WARPSYNC.COLLECTIVE R161, `(.L_x_501) ;  /* 0x00000000a1087348 */ /* 0x000fea0003c00000 */
[----:B------:R0:W1:Y:S02]  /*4ed0*/  SHFL.DOWN P1, R119, R162, R163, R164 ;  /* 0x080000a3a2777389 */ /* 0x00006400000200a4 */
[----:B01----:R-:W-:Y:S01]  /*4ee0*/  ENDCOLLECTIVE ;  /* 0x000000000000791b */ /* 0x003fe20003800000 */
.L_x_501:
[----:B------:R-:W-:Y:S05]  /*4ef0*/  BRA `(.L_x_502) ;  /* 0xffffffcc00a87947 */ /* 0x000fea000383ffff */
.L_x_503:
        /* <DEDUP_REMOVED lines=16> */
.L_x_11266:


//--------------------- .text._ZN10layer_norm13ln_bwd_kernelINS_13Kernel_traitsI13__nv_bfloat16S2_S2_S2_fjLj3072ELj1ELj1ELj4ELj16ENS_18Kernel_traits_baseILj3072ES2_S2_S2_S2_fjLj128EEEEELb1ELb0ELb0ELb0EEEvNS_9BwdParamsE --------------------------
	.section	.text._ZN10layer_norm13ln_bwd_kernelINS_13Kernel_traitsI13__nv_bfloat16S2_S2_S2_fjLj3072ELj1ELj1ELj4ELj16ENS_18Kernel_traits_baseILj3072ES2_S2_S2_S2_fjLj128EEEEELb1ELb0ELb0ELb0EEEvNS_9BwdParamsE,"ax",@progbits
	.align	128
        .global         _ZN10layer_norm13ln_bwd_kernelINS_13Kernel_traitsI13__nv_bfloat16S2_S2_S2_fjLj3072ELj1ELj1ELj4ELj16ENS_18Kernel_traits_baseILj3072ES2_S2_S2_S2_fjLj128EEEEELb1ELb0ELb0ELb0EEEvNS_9BwdParamsE
        .type           _ZN10layer_norm13ln_bwd_kernelINS_13Kernel_traitsI13__nv_bfloat16S2_S2_S2_fjLj3072ELj1ELj1ELj4ELj16ENS_18Kernel_traits_baseILj3072ES2_S2_S2_S2_fjLj128EEEEELb1ELb0ELb0ELb0EEEvNS_9BwdParamsE,@function
        .size           _ZN10layer_norm13ln_bwd_kernelINS_13Kernel_traitsI13__nv_bfloat16S2_S2_S2_fjLj3072ELj1ELj1ELj4ELj16ENS_18Kernel_traits_baseILj3072ES2_S2_S2_S2_fjLj128EEEEELb1ELb0ELb0ELb0EEEvNS_9BwdParamsE,(.L_x_11267 - _ZN10layer_norm13ln_bwd_kernelINS_13Kernel_traitsI13__nv_bfloat16S2_S2_S2_fjLj3072ELj1ELj1ELj4ELj16ENS_18Kernel_traits_baseILj3072ES2_S2_S2_S2_fjLj128EEEEELb1ELb0ELb0ELb0EEEvNS_9BwdParamsE)
        .other          _ZN10layer_norm13ln_bwd_kernelINS_13Kernel_traitsI13__nv_bfloat16S2_S2_S2_fjLj3072ELj1ELj1ELj4ELj16ENS_18Kernel_traits_baseILj3072ES2_S2_S2_S2_fjLj128EEEEELb1ELb0ELb0ELb0EEEvNS_9BwdParamsE,@"STO_CUDA_ENTRY STV_DEFAULT"
_ZN10layer_norm13ln_bwd_kernelINS_13Kernel_traitsI13__nv_bfloat16S2_S2_S2_fjLj3072ELj1ELj1ELj4ELj16ENS_18Kernel_traits_baseILj3072ES2_S2_S2_S2_fjLj128EEEEELb1ELb0ELb0ELb0EEEvNS_9BwdParamsE:
.text._ZN10layer_norm13ln_bwd_kernelINS_13Kernel_traitsI13__nv_bfloat16S2_S2_S2_fjLj3072ELj1ELj1ELj4ELj16ENS_18Kernel_traits_baseILj3072ES2_S2_S2_S2_fjLj128EEEEELb1ELb0ELb0ELb0EEEvNS_9BwdParamsE:
        /* <DEDUP_REMOVED lines=10> */
[----:B------:R-:W-:Y:S01]  /*00a0*/  ULDC.U8 UR8, c[0x0][0x2a0] ;  /* 0x0000a80000087ab9 */ /* 0x000fe20000000000 */
[----:B------:R-:W-:Y:S01]  /*00b0*/  ULDC UR9, c[0x0][0x290] ;  /* 0x0000a40000097ab9 */ /* 0x000fe20000000800 */
[----:B------:R-:W-:Y:S01]  /*00c0*/  LEA.HI R2, R2, R101, RZ, 0x3 ;  /* 0x0000006502027211 */ /* 0x000fe200078f18ff */
[----:B------:R-:W-:Y:S01]  /*00d0*/  ULDC.64 UR10, c[0x0][0x2c8] ;  /* 0x0000b200000a7ab9 */ /* 0x000fe20000000a00 */
        /* <DEDUP_REMOVED lines=16> */
[----:B------:R0:W5:Y:S01]  /*01e0*/  @P3 LDG.E.128 R20, desc[UR4][R2.64] ;  /* 0x0000000402143981 */ /* 0x000162000c1e1d00 */
[C---:B--2---:R-:W-:Y:S01]  /*01f0*/  @P2 IMAD.WIDE.U32 R6, R19.reuse, 0x10, R4 ;  /* 0x0000001013062825 */ /* 0x044fe200078e0004 */
[----:B------:R-:W-:-:S04]  /*0200*/  @P2 IADD3 R19, R19, 0x80, RZ ;  /* 0x0000008013132810 */ /* 0x000fc80007ffe0ff */
[----:B------:R0:W5:Y:S01]  /*0210*/  @P2 LDG.E.128 R8, desc[UR4][R6.64] ;  /* 0x0000000406082981 */ /* 0x000162000c1e1d00 */
        /* <DEDUP_REMOVED lines=30> */
[----:B------:R-:W-:Y:S01]  /*0400*/  IMAD.U32 R4, R22, 0x10000, RZ ;  /* 0x0001000016047824 */ /* 0x000fe200078e00ff */
[----:B------:R-:W-:Y:S01]  /*0410*/  SHF.L.U32 R3, R21, 0x10, RZ ;  /* 0x0000001015037819 */ /* 0x000fe200000006ff */
[----:B------:R-:W-:Y:S01]  /*0420*/  ULDC.64 UR6, c[0x0][0x270] ;  /* 0x00009c0000067ab9 */ /* 0x000fe20000000a00 */
[----:B------:R-:W-:Y:S01]  /*0430*/  @P3 PRMT R16, R20, 0x7632, R16 ;  /* 0x0000763214103816 */ /* 0x000fe20000000010 */
[----:B------:R-:W-:Y:S01]  /*0440*/  HFMA2.MMA R124, -RZ, RZ, 0, 5.9604644775390625e-08 ;  /* 0x00000001ff7c7435 */ /* 0x000fe200000001ff */
[C---:B------:R-:W-:Y:S01]  /*0450*/  @P3 PRMT R19, R23.reuse, 0x7632, R19 ;  /* 0x0000763217133816 */ /* 0x040fe20000000013 */
[----:B------:R-:W-:Y:S01]  /*0460*/  IMAD.MOV.U32 R29, RZ, RZ, RZ ;  /* 0x000000ffff1d7224 */ /* 0x000fe200078e00ff */
[----:B------:R-:W-:Y:S02]  /*0470*/  SHF.L.U32 R5, R23, 0x10, RZ ;  /* 0x0000001017057819 */ /* 0x000fe400000006ff */
[----:B------:R-:W-:-:S02]  /*0480*/  @P2 PRMT R21, R9, 0x7632, R21 ;  /* 0x0000763209152816 */ /* 0x000fc40000000015 */
[----:B------:R-:W-:Y:S02]  /*0490*/  SHF.L.U32 R7, R9, 0x10, RZ ;  /* 0x0000001009077819 */ /* 0x000fe400000006ff */
[C---:B------:R-:W-:Y:S02]  /*04a0*/  @P2 PRMT R23, R11.reuse, 0x7632, R23 ;  /* 0x000076320b172816 */ /* 0x040fe40000000017 */
[----:B------:R-:W-:Y:S02]  /*04b0*/  SHF.L.U32 R9, R11, 0x10, RZ ;  /* 0x000000100b097819 */ /* 0x000fe400000006ff */
[----:B------:R-:W-:Y:S02]  /*04c0*/  @P3 PRMT R18, R22, 0x7632, R18 ;  /* 0x0000763216123816 */ /* 0x000fe40000000012 */
[C---:B------:R-:W-:Y:S02]  /*04d0*/  @P1 PRMT R96, R13.reuse, 0x7632, R96 ;  /* 0x000076320d601816 */ /* 0x040fe40000000060 */
[----:B------:R-:W-:-:S02]  /*04e0*/  SHF.L.U32 R11, R13, 0x10, RZ ;  /* 0x000000100d0b7819 */ /* 0x000fc400000006ff */
[----:B------:R-:W-:Y:S02]  /*04f0*/  SHF.L.U32 R2, R20, 0x10, RZ ;  /* 0x0000001014027819 */ /* 0x000fe400000006ff */
[C---:B------:R-:W-:Y:S02]  /*0500*/  @P1 PRMT R98, R15.reuse, 0x7632, R98 ;  /* 0x000076320f621816 */ /* 0x040fe40000000062 */
[----:B------:R-:W-:Y:S02]  /*0510*/  SHF.L.U32 R13, R15, 0x10, RZ ;  /* 0x000000100f0d7819 */ /* 0x000fe400000006ff */
[----:B------:R-:W-:Y:S01]  /*0520*/  @P2 PRMT R20, R8, 0x7632, R20 ;  /* 0x0000763208142816 */ /* 0x000fe20000000014 */
[----:B------:R-:W-:Y:S01]  /*0530*/  IMAD.U32 R98, R98, 0x10000, RZ ;  /* 0x0001000062627824 */ /* 0x000fe200078e00ff */
[----:B------:R-:W-:Y:S02]  /*0540*/  SHF.L.U32 R15, R16, 0x10, RZ ;  /* 0x00000010100f7819 */ /* 0x000fe400000006ff */
[----:B------:R-:W-:-:S02]  /*0550*/  SHF.L.U32 R16, R17, 0x10, RZ ;  /* 0x0000001011107819 */ /* 0x000fc400000006ff */
[----:B------:R-:W-:Y:S02]  /*0560*/  @P2 PRMT R22, R10, 0x7632, R22 ;  /* 0x000076320a162816 */ /* 0x000fe40000000016 */
[----:B------:R-:W-:Y:S02]  /*0570*/  SHF.L.U32 R17, R18, 0x10, RZ ;  /* 0x0000001012117819 */ /* 0x000fe400000006ff */
[----:B------:R-:W-:Y:S02]  /*0580*/  SHF.L.U32 R18, R19, 0x10, RZ ;  /* 0x0000001013127819 */ /* 0x000fe400000006ff */
[----:B------:R-:W-:Y:S02]  /*0590*/  SHF.L.U32 R6, R8, 0x10, RZ ;  /* 0x0000001008067819 */ /* 0x000fe400000006ff */
[----:B------:R-:W-:Y:S02]  /*05a0*/  @P1 PRMT R24, R12, 0x7632, R24 ;  /* 0x000076320c181816 */ /* 0x000fe40000000018 */
[----:B------:R-:W-:-:S02]  /*05b0*/  @P1 PRMT R97, R14, 0x7632, R97 ;  /* 0x000076320e611816 */ /* 0x000fc40000000061 */
[----:B------:R-:W-:Y:S02]  /*05c0*/  ISETP.NE.U32.AND P0, PT, RZ, UR6, PT ;  /* 0x00000006ff007c0c */ /* 0x000fe4000bf05070 */
[----:B------:R-:W-:Y:S01]  /*05d0*/  SHF.L.U32 R19, R20, 0x10, RZ ;  /* 0x0000001014137819 */ /* 0x000fe200000006ff */
[----:B------:R-:W-:Y:S01]  /*05e0*/  IMAD.U32 R20, R21, 0x10000, RZ ;  /* 0x0001000015147824 */ /* 0x000fe200078e00ff */
[----:B------:R-:W-:Y:S01]  /*05f0*/  SHF.L.U32 R8, R10, 0x10, RZ ;  /* 0x000000100a087819 */ /* 0x000fe200000006ff */
[----:B------:R-:W-:Y:S01]  /*0600*/  IMAD.U32 R10, R12, 0x10000, RZ ;  /* 0x000100000c0a7824 */ /* 0x000fe200078e00ff */
[----:B------:R-:W-:Y:S02]  /*0610*/  SHF.L.U32 R21, R22, 0x10, RZ ;  /* 0x0000001016157819 */ /* 0x000fe400000006ff */
[----:B------:R-:W-:Y:S02]  /*0620*/  SHF.L.U32 R12, R14, 0x10, RZ ;  /* 0x000000100e0c7819 */ /* 0x000fe400000006ff */
[----:B------:R-:W-:-:S02]  /*0630*/  SHF.L.U32 R22, R23, 0x10, RZ ;  /* 0x0000001017167819 */ /* 0x000fc400000006ff */
[----:B------:R-:W-:Y:S02]  /*0640*/  ISETP.NE.AND.EX P0, PT, RZ, UR7, PT, P0 ;  /* 0x00000007ff007c0c */ /* 0x000fe4000bf05300 */
[----:B------:R-:W-:Y:S02]  /*0650*/  MOV R14, R25 ;  /* 0x00000019000e7202 */ /* 0x000fe40000000f00 */
[----:B------:R-:W-:Y:S02]  /*0660*/  SHF.L.U32 R23, R24, 0x10, RZ ;  /* 0x0000001018177819 */ /* 0x000fe400000006ff */
[----:B------:R-:W-:Y:S02]  /*0670*/  SHF.L.U32 R96, R96, 0x10, RZ ;  /* 0x0000001060607819 */ /* 0x000fe400000006ff */
[----:B------:R-:W-:-:S07]  /*0680*/  SHF.L.U32 R97, R97, 0x10, RZ ;  /* 0x0000001061617819 */ /* 0x000fce00000006ff */
.L_x_518:
[----:B012---:R-:W0:Y:S01]  /*0690*/  @P0 LDC.64 R88, c[0x0][0x270] ;  /* 0x00009c00ff580b82 */ /* 0x007e220000000a00 */
[----:B------:R-:W-:-:S07]  /*06a0*/  SHF.R.S32.HI R92, RZ, 0x1f, R14 ;  /* 0x0000001fff5c7819 */ /* 0x000fce000001140e */
[----:B------:R-:W1:Y:S01]  /*06b0*/  LDC.64 R90, c[0x0][0x250] ;  /* 0x00009400ff5a7b82 */ /* 0x000e620000000a00 */
[----:B0-----:R-:W-:-:S04]  /*06c0*/  @P0 LEA R88, P4, R14, R88, 0x1 ;  /* 0x000000580e580211 */ /* 0x001fc800078808ff */
[C---:B------:R-:W-:Y:S01]  /*06d0*/  @P0 LEA.HI.X R89, R14.reuse, R89, R92, 0x1, P4 ;  /* 0x000000590e590211 */ /* 0x040fe200020f0c5c */
[----:B-1----:R-:W-:-:S04]  /*06e0*/  IMAD.WIDE R92, R14, 0x4, R90 ;  /* 0x000000040e5c7825 */ /* 0x002fc800078e025a */
[----:B------:R-:W2:Y:S01]  /*06f0*/  @P0 LDG.E.U16 R88, desc[UR4][R88.64] ;  /* 0x0000000458580981 */ /* 0x000ea2000c1e1500 */
[----:B------:R-:W0:Y:S03]  /*0700*/  LDC.64 R90, c[0x0][0x258] ;  /* 0x00009600ff5a7b82 */ /* 0x000e260000000a00 */
[----:B------:R-:W3:Y:S01]  /*0710*/  LDG.E R92, desc[UR4][R92.64] ;  /* 0x000000045c5c7981 */ /* 0x000ee2000c1e1900 */
[----:B0-----:R-:W-:-:S05]  /*0720*/  IMAD.WIDE R90, R14, 0x4, R90 ;  /* 0x000000040e5a7825 */ /* 0x001fca00078e025a */
[----:B-----5:R0:W5:Y:S01]  /*0730*/  LDG.E R103, desc[UR4][R90.64] ;  /* 0x000000045a677981 */ /* 0x020162000c1e1900 */
[----:B------:R-:W-:Y:S01]  /*0740*/  MOV R101, UR19 ;  /* 0x0000001300657c02 */ /* 0x000fe20008000f00 */
[----:B------:R-:W-:Y:S01]  /*0750*/  BSSY B0, `(.L_x_505) ;  /* 0x000006d000007945 */ /* 0x000fe20003800000 */
[----:B------:R-:W-:Y:S02]  /*0760*/  LOP3.LUT R100, R0, 0x7f, RZ, 0xc0, !PT ;  /* 0x0000007f00647812 */ /* 0x000fe400078ec0ff */
[----:B------:R-:W-:Y:S01]  /*0770*/  ISETP.NE.AND P5, PT, RZ, UR8, PT ;  /* 0x00000008ff007c0c */ /* 0x000fe2000bfa5270 */
[----:B------:R-:W-:Y:S01]  /*0780*/  IMAD R94, R14, R101, RZ ;  /* 0x000000650e5e7224 */ /* 0x000fe200078e02ff */
[----:B------:R-:W-:Y:S02]  /*0790*/  MOV R102, 0x3f800000 ;  /* 0x3f80000000667802 */ /* 0x000fe40000000f00 */
[----:B------:R-:W-:Y:S02]  /*07a0*/  MOV R155, RZ ;  /* 0x000000ff009b7202 */ /* 0x000fe40000000f00 */
[----:B------:R-:W-:-:S02]  /*07b0*/  SHF.R.S32.HI R95, RZ, 0x1f, R94 ;  /* 0x0000001fff5f7819 */ /* 0x000fc4000001145e */
[----:B------:R-:W-:Y:S02]  /*07c0*/  MOV R156, RZ ;  /* 0x000000ff009c7202 */ /* 0x000fe40000000f00 */
[----:B------:R-:W-:-:S04]  /*07d0*/  LEA.HI R95, R95, R94, RZ, 0x3 ;  /* 0x0000005e5f5f7211 */ /* 0x000fc800078f18ff */
[----:B------:R-:W-:-:S05]  /*07e0*/  LEA.HI.SX32 R99, R95, R100, 0x1d ;  /* 0x000000645f637211 */ /* 0x000fca00078feaff */
[----:B------:R-:W-:Y:S01]  /*07f0*/  IMAD.MOV.U32 R154, RZ, RZ, R99 ;  /* 0x000000ffff9a7224 */ /* 0x000fe200078e0063 */
[----:B--2---:R-:W-:Y:S02]  /*0800*/  @P0 SHF.L.U32 R102, R88, 0x10, RZ ;  /* 0x0000001058660819 */ /* 0x004fe400000006ff */
[----:B---3--:R-:W-:Y:S01]  /*0810*/  FSEL R125, R92, RZ, !P5 ;  /* 0x000000ff5c7d7208 */ /* 0x008fe20006800000 */
[----:B0-----:R-:W-:Y:S06]  /*0820*/  @!P3 BRA `(.L_x_506) ;  /* 0x00000004007cb947 */ /* 0x001fec0003800000 */
        /* <DEDUP_REMOVED lines=9> */
[C---:B------:R-:W-:Y:S02]  /*08c0*/  @P4 LEA.HI.X R139, R99.reuse, UR11, RZ, 0x4, P5 ;  /* 0x0000000b638b4c11 */ /* 0x040fe4000a8f24ff */
[----:B------:R-:W-:-:S03]  /*08d0*/  LEA R162, P5, R99, UR14, 0x3 ;  /* 0x0000000e63a27c11 */ /* 0x000fc6000f8a18ff */
[----:B------:R0:W5:Y:S01]  /*08e0*/  @P4 LDG.E.128 R76, desc[UR4][R138.64] ;  /* 0x000000048a4c4981 */ /* 0x000162000c1e1d00 */
[----:B------:R-:W-:-:S06]  /*08f0*/  LEA.HI.X R163, R99, UR15, RZ, 0x3, P5 ;  /* 0x0000000f63a37c11 */ /* 0x000fcc000a8f1cff */
[----:B------:R-:W5:Y:S01]  /*0900*/  LDG.E.64 R162, desc[UR4][R162.64] ;  /* 0x00000004a2a27981 */ /* 0x000f62000c1e1b00 */
[----:B------:R-:W-:Y:S02]  /*0910*/  IADD3 R154, R99, 0x80, RZ ;  /* 0x00000080639a7810 */ /* 0x000fe40007ffe0ff */
[C---:B--2---:R-:W-:Y:S02]  /*0920*/  PRMT R141, R88.reuse, 0x7632, R141 ;  /* 0x00007632588d7816 */ /* 0x044fe4000000008d */
[----:B------:R-:W-:Y:S02]  /*0930*/  SHF.L.U32 R142, R88, 0x10, RZ ;  /* 0x00000010588e7819 */ /* 0x000fe400000006ff */
[C---:B------:R-:W-:Y:S02]  /*0940*/  PRMT R88, R90.reuse, 0x7632, R88 ;  /* 0x000076325a587816 */ /* 0x040fe40000000058 */
[----:B------:R-:W-:Y:S02]  /*0950*/  SHF.L.U32 R148, R90, 0x10, RZ ;  /* 0x000000105a947819 */ /* 0x000fe400000006ff */
[----:B------:R-:W-:Y:S01]  /*0960*/  SHF.L.U32 R90, R91, 0x10, RZ ;  /* 0x000000105b5a7819 */ /* 0x000fe200000006ff */
[----:B------:R-:W-:Y:S01]  /*0970*/  FADD.FTZ R142, -R125, R142 ;  /* 0x0000008e7d8e7221 */ /* 0x000fe20000010100 */
[----:B------:R-:W-:-:S03]  /*0980*/  PRMT R140, R89, 0x7632, R140 ;  /* 0x00007632598c7816 */ /* 0x000fc6000000008c */
[----:B-----5:R-:W-:Y:S01]  /*0990*/  FMUL.FTZ R153, R103, R142 ;  /* 0x0000008e67997220 */ /* 0x020fe20000410000 */
[C---:B---3--:R-:W-:Y:S02]  /*09a0*/  PRMT R150, R92.reuse, 0x7632, R150 ;  /* 0x000076325c967816 */ /* 0x048fe40000000096 */
[----:B------:R-:W-:Y:S01]  /*09b0*/  SHF.L.U32 R151, R92, 0x10, RZ ;  /* 0x000000105c977819 */ /* 0x000fe200000006ff */
[----:B------:R-:W-:Y:S01]  /*09c0*/  FADD.FTZ R92, -R125, R90 ;  /* 0x0000005a7d5c7221 */ /* 0x000fe20000010100 */
[----:B------:R-:W-:Y:S01]  /*09d0*/  IMAD.U32 R90, R141, 0x10000, RZ ;  /* 0x000100008d5a7824 */ /* 0x000fe200078e00ff */
[----:B------:R-:W-:-:S03]  /*09e0*/  SHF.L.U32 R144, R89, 0x10, RZ ;  /* 0x0000001059907819 */ /* 0x000fc600000006ff */
[----:B------:R-:W-:Y:S01]  /*09f0*/  FADD.FTZ R90, -R125, R90 ;  /* 0x0000005a7d5a7221 */ /* 0x000fe20000010100 */
[----:B------:R-:W-:Y:S01]  /*0a00*/  PRMT R89, R91, 0x7632, R89 ;  /* 0x000076325b597816 */ /* 0x000fe20000000059 */
[----:B------:R-:W-:Y:S01]  /*0a10*/  FADD.FTZ R56, R56, R151 ;  /* 0x0000009738387221 */ /* 0x000fe20000010000 */
[----:B------:R-:W-:Y:S01]  /*0a20*/  SHF.L.U32 R150, R150, 0x10, RZ ;  /* 0x0000001096967819 */ /* 0x000fe200000006ff */
[-C--:B------:R-:W-:Y:S01]  /*0a30*/  FFMA.FTZ R28, R153, R151.reuse, R28 ;  /* 0x00000097991c7223 */ /* 0x080fe2000001001c */
[----:B------:R-:W-:Y:S01]  /*0a40*/  SHF.L.U32 R140, R140, 0x10, RZ ;  /* 0x000000108c8c7819 */ /* 0x000fe200000006ff */
[----:B------:R-:W-:Y:S01]  /*0a50*/  FMUL.FTZ R152, R103, R90 ;  /* 0x0000005a67987220 */ /* 0x000fe20000410000 */
[----:B------:R-:W-:Y:S01]  /*0a60*/  PRMT R91, R94, 0x7632, R91 ;  /* 0x000076325e5b7816 */ /* 0x000fe2000000005b */
[----:B------:R-:W-:Y:S01]  /*0a70*/  FMUL.FTZ R151, R2, R151 ;  /* 0x0000009702977220 */ /* 0x000fe20000410000 */
[----:B------:R-:W-:Y:S01]  /*0a80*/  PRMT R146, R93, 0x7632, R146 ;  /* 0x000076325d927816 */ /* 0x000fe20000000092 */
[C---:B------:R-:W-:Y:S01]  /*0a90*/  FADD.FTZ R148, -R125.reuse, R148 ;  /* 0x000000947d947221 */ /* 0x040fe20000010100 */
[----:B------:R-:W-:Y:S01]  /*0aa0*/  SHF.L.U32 R143, R94, 0x10, RZ ;  /* 0x000000105e8f7819 */ /* 0x000fe200000006ff */
[----:B------:R-:W-:Y:S01]  /*0ab0*/  FADD.FTZ R140, -R125, R140 ;  /* 0x0000008c7d8c7221 */ /* 0x000fe20000010100 */
[----:B------:R-:W-:Y:S01]  /*0ac0*/  SHF.L.U32 R142, R91, 0x10, RZ ;  /* 0x000000105b8e7819 */ /* 0x000fe200000006ff */
[----:B------:R-:W-:Y:S01]  /*0ad0*/  FADD.FTZ R57, R57, R150 ;  /* 0x0000009639397221 */ /* 0x000fe20000010000 */
[----:B------:R-:W-:Y:S01]  /*0ae0*/  SHF.L.U32 R94, R89, 0x10, RZ ;  /* 0x00000010595e7819 */ /* 0x000fe200000006ff */
[----:B------:R-:W-:Y:S01]  /*0af0*/  FFMA.FTZ R29, R152, R150, R29 ;  /* 0x00000096981d7223 */ /* 0x000fe2000001001d */
[----:B------:R-:W-:-:S02]  /*0b00*/  IMAD.U32 R93, R93, 0x10000, RZ ;  /* 0x000100005d5d7824 */ /* 0x000fc400078e00ff */
[----:B------:R-:W-:Y:S01]  /*0b10*/  FADD.FTZ R144, -R125, R144 ;  /* 0x000000907d907221 */ /* 0x000fe20000010100 */
[----:B------:R-:W-:Y:S01]  /*0b20*/  FMUL.FTZ R150, R15, R150 ;  /* 0x000000960f967220 */ /* 0x000fe20000410000 */
[----:B------:R-:W-:Y:S01]  /*0b30*/  FADD.FTZ R89, RZ, R151 ;  /* 0x00000097ff597221 */ /* 0x000fe20000010000 */
[----:B------:R-:W-:Y:S01]  /*0b40*/  FFMA.FTZ R91, R153, R151, RZ ;  /* 0x00000097995b7223 */ /* 0x000fe200000100ff */
[C---:B------:R-:W-:Y:S01]  /*0b50*/  FMUL.FTZ R141, R103.reuse, R92 ;  /* 0x0000005c678d7220 */ /* 0x040fe20000410000 */
[----:B------:R-:W-:Y:S01]  /*0b60*/  SHF.L.U32 R146, R146, 0x10, RZ ;  /* 0x0000001092927819 */ /* 0x000fe200000006ff */
[C---:B------:R-:W-:Y:S01]  /*0b70*/  FMUL.FTZ R145, R103.reuse, R148 ;  /* 0x0000009467917220 */ /* 0x040fe20000410000 */
[----:B------:R-:W-:Y:S01]  /*0b80*/  SHF.L.U32 R92, R88, 0x10, RZ ;  /* 0x00000010585c7819 */ /* 0x000fe200000006ff */
[C---:B------:R-:W-:Y:S01]  /*0b90*/  FMUL.FTZ R148, R103.reuse, R140 ;  /* 0x0000008c67947220 */ /* 0x040fe20000410000 */
[----:B------:R-:W-:Y:S01]  /*0ba0*/  FMUL.FTZ R149, R103, R144 ;  /* 0x0000009067957220 */ /* 0x000fe20000410000 */
[----:B------:R-:W-:Y:S01]  /*0bb0*/  FMUL.FTZ R147, R3, R93 ;  /* 0x0000005d03937220 */ /* 0x000fe20000410000 */
[----:B------:R-:W-:Y:S01]  /*0bc0*/  FADD.FTZ R88, R89, R150 ;  /* 0x0000009659587221 */ /* 0x000fe20000010000 */
[----:B------:R-:W-:Y:S01]  /*0bd0*/  FFMA.FTZ R90, R152, R150, R91 ;  /* 0x00000096985a7223 */ /* 0x000fe2000001005b */
[----:B------:R-:W-:Y:S01]  /*0be0*/  FADD.FTZ R59, R59, R146 ;  /* 0x000000923b3b7221 */ /* 0x000fe20000010000 */
[-C--:B------:R-:W-:Y:S01]  /*0bf0*/  FFMA.FTZ R31, R148, R146.reuse, R31 ;  /* 0x00000092941f7223 */ /* 0x080fe2000001001f */
[----:B------:R-:W-:Y:S01]  /*0c00*/  FADD.FTZ R92, -R125, R92 ;  /* 0x0000005c7d5c7221 */ /* 0x000fe20000010100 */
[----:B------:R-:W-:Y:S01]  /*0c10*/  FMUL.FTZ R146, R16, R146 ;  /* 0x0000009210927220 */ /* 0x000fe20000410000 */
[----:B------:R-:W-:Y:S01]  /*0c20*/  FADD.FTZ R89, R88, R147 ;  /* 0x0000009358597221 */ /* 0x000fe20000010000 */
[----:B------:R-:W-:Y:S01]  /*0c30*/  FFMA.FTZ R91, R149, R147, R90 ;  /* 0x00000093955b7223 */ /* 0x000fe2000001005a */
[----:B------:R-:W-:Y:S01]  /*0c40*/  FADD.FTZ R60, R60, R143 ;  /* 0x0000008f3c3c7221 */ /* 0x000fe20000010000 */
[-C--:B------:R-:W-:Y:S01]  /*0c50*/  FFMA.FTZ R32, R145, R143.reuse, R32 ;  /* 0x0000008f91207223 */ /* 0x080fe20000010020 */
[----:B------:R-:W-:Y:S01]  /*0c60*/  FMUL.FTZ R144, R103, R92 ;  /* 0x0000005c67907220 */ /* 0x000fe20000410000 */
[----:B------:R-:W-:Y:S01]  /*0c70*/  FMUL.FTZ R143, R4, R143 ;  /* 0x0000008f048f7220 */ /* 0x000fe20000410000 */
[----:B------:R-:W-:Y:S01]  /*0c80*/  FADD.FTZ R88, R89, R146 ;  /* 0x0000009259587221 */ /* 0x000fe20000010000 */
[----:B------:R-:W-:Y:S01]  /*0c90*/  FFMA.FTZ R90, R148, R146, R91 ;  /* 0x00000092945a7223 */ /* 0x000fe2000001005b */
[----:B0-----:R-:W-:Y:S01]  /*0ca0*/  PRMT R138, R95, 0x7632, R138 ;  /* 0x000076325f8a7816 */ /* 0x001fe2000000008a */
[----:B------:R-:W-:Y:S01]  /*0cb0*/  FADD.FTZ R61, R61, R142 ;  /* 0x0000008e3d3d7221 */ /* 0x000fe20000010000 */
[----:B------:R-:W-:Y:S01]  /*0cc0*/  SHF.L.U32 R95, R95, 0x10, RZ ;  /* 0x000000105f5f7819 */ /* 0x000fe200000006ff */
[----:B------:R-:W-:Y:S01]  /*0cd0*/  FADD.FTZ R94, -R125, R94 ;  /* 0x0000005e7d5e7221 */ /* 0x000fe20000010100 */
[-C--:B------:R-:W-:Y:S01]  /*0ce0*/  FFMA.FTZ R33, R144, R142.reuse, R33 ;  /* 0x0000008e90217223 */ /* 0x080fe20000010021 */
        /* <DEDUP_REMOVED lines=19> */
.L_x_506:
[----:B------:R-:W-:Y:S05]  /*0e20*/  BSYNC B0 ;  /* 0x0000000000007941 */ /* 0x000fea0003800000 */
.L_x_505:
        /* <DEDUP_REMOVED lines=17> */
[----:B--2---:R-:W-:Y:S01]  /*0f40*/  SHF.L.U32 R110, R91, 0x10, RZ ;  /* 0x000000105b6e7819 */ /* 0x004fe200000006ff */
[C---:B------:R-:W-:Y:S01]  /*0f50*/  IMAD.U32 R112, R88.reuse, 0x10000, RZ ;  /* 0x0001000058707824 */ /* 0x040fe200078e00ff */
[----:B------:R-:W-:-:S03]  /*0f60*/  PRMT R108, R88, 0x7632, R108 ;  /* 0x00007632586c7816 */ /* 0x000fc6000000006c */
[----:B------:R-:W-:Y:S01]  /*0f70*/  FADD.FTZ R110, -R125, R110 ;  /* 0x0000006e7d6e7221 */ /* 0x000fe20000010100 */
[----:B------:R-:W-:Y:S01]  /*0f80*/  PRMT R88, R89, 0x7632, R88 ;  /* 0x0000763259587816 */ /* 0x000fe20000000058 */
[----:B------:R-:W-:Y:S01]  /*0f90*/  FADD.FTZ R112, -R125, R112 ;  /* 0x000000707d707221 */ /* 0x000fe20000010100 */
[----:B------:R-:W-:Y:S02]  /*0fa0*/  SHF.L.U32 R114, R89, 0x10, RZ ;  /* 0x0000001059727819 */ /* 0x000fe400000006ff */
[C---:B------:R-:W-:Y:S01]  /*0fb0*/  SHF.L.U32 R104, R90.reuse, 0x10, RZ ;  /* 0x000000105a687819 */ /* 0x040fe200000006ff */
[----:B-----5:R-:W-:Y:S01]  /*0fc0*/  FMUL.FTZ R111, R103, R110 ;  /* 0x0000006e676f7220 */ /* 0x020fe20000410000 */
[----:B------:R-:W-:Y:S01]  /*0fd0*/  PRMT R89, R90, 0x7632, R89 ;  /* 0x000076325a597816 */ /* 0x000fe20000000059 */
[----:B------:R-:W-:Y:S01]  /*0fe0*/  IMAD.U32 R110, R108, 0x10000, RZ ;  /* 0x000100006c6e7824 */ /* 0x000fe200078e00ff */
[----:B------:R-:W-:Y:S01]  /*0ff0*/  PRMT R90, R91, 0x7632, R90 ;  /* 0x000076325b5a7816 */ /* 0x000fe2000000005a */
[----:B------:R-:W-:Y:S01]  /*1000*/  FMUL.FTZ R137, R103, R112 ;  /* 0x0000007067897220 */ /* 0x000fe20000410000 */
[----:B------:R-:W-:-:S02]  /*1010*/  SHF.L.U32 R88, R88, 0x10, RZ ;  /* 0x0000001058587819 */ /* 0x000fc400000006ff */
[C---:B---3--:R-:W-:Y:S02]  /*1020*/  PRMT R109, R92.reuse, 0x7632, R109 ;  /* 0x000076325c6d7816 */ /* 0x048fe4000000006d */
[----:B0-----:R-:W-:Y:S01]  /*1030*/  SHF.L.U32 R107, R92, 0x10, RZ ;  /* 0x000000105c6b7819 */ /* 0x001fe200000006ff */
[C---:B------:R-:W-:Y:S01]  /*1040*/  IMAD.U32 R91, R94.reuse, 0x10000, RZ ;  /* 0x000100005e5b7824 */ /* 0x040fe200078e00ff */
[----:B------:R-:W-:Y:S01]  /*1050*/  PRMT R106, R94, 0x7632, R106 ;  /* 0x000076325e6a7816 */ /* 0x000fe2000000006a */
[----:B------:R-:W-:Y:S01]  /*1060*/  FADD.FTZ R114, -R125, R114 ;  /* 0x000000727d727221 */ /* 0x000fe20000010100 */
[----:B------:R-:W-:Y:S01]  /*1070*/  SHF.L.U32 R94, R109, 0x10, RZ ;  /* 0x000000106d5e7819 */ /* 0x000fe200000006ff */
[C---:B------:R-:W-:Y:S01]  /*1080*/  FADD.FTZ R92, -R125.reuse, R104 ;  /* 0x000000687d5c7221 */ /* 0x040fe20000010100 */
[-C--:B------:R-:W-:Y:S01]  /*1090*/  FMUL.FTZ R136, R6, R107.reuse ;  /* 0x0000006b06887220 */ /* 0x080fe20000410000 */
[----:B------:R-:W-:Y:S01]  /*10a0*/  FADD.FTZ R110, -R125, R110 ;  /* 0x0000006e7d6e7221 */ /* 0x000fe20000010100 */
[----:B------:R-:W-:Y:S01]  /*10b0*/  FADD.FTZ R80, R80, R107 ;  /* 0x0000006b50507221 */ /* 0x000fe20000010000 */
[----:B------:R-:W-:Y:S01]  /*10c0*/  FFMA.FTZ R64, R137, R107, R64 ;  /* 0x0000006b89407223 */ /* 0x000fe20000010040 */
[----:B------:R-:W-:Y:S01]  /*10d0*/  PRMT R115, R93, 0x7632, R115 ;  /* 0x000076325d737816 */ /* 0x000fe20000000073 */
[C---:B------:R-:W-:Y:S01]  /*10e0*/  FMUL.FTZ R107, R103.reuse, R114 ;  /* 0x00000072676b7220 */ /* 0x040fe20000410000 */
[----:B------:R-:W-:Y:S01]  /*10f0*/  FMUL.FTZ R109, R103, R92 ;  /* 0x0000005c676d7220 */ /* 0x000fe20000410000 */
[----:B------:R-:W-:Y:S01]  /*1100*/  FADD.FTZ R112, -R125, R88 ;  /* 0x000000587d707221 */ /* 0x000fe20000010100 */
[----:B------:R-:W-:Y:S01]  /*1110*/  SHF.L.U32 R93, R93, 0x10, RZ ;  /* 0x000000105d5d7819 */ /* 0x000fe200000006ff */
[----:B------:R-:W-:Y:S01]  /*1120*/  FADD.FTZ R88, R155, R136 ;  /* 0x000000889b587221 */ /* 0x000fe20000010000 */
[----:B------:R-:W-:Y:S01]  /*1130*/  SHF.L.U32 R114, R89, 0x10, RZ ;  /* 0x0000001059727819 */ /* 0x000fe200000006ff */
[----:B------:R-:W-:Y:S01]  /*1140*/  FMUL.FTZ R113, R19, R94 ;  /* 0x0000005e13717220 */ /* 0x000fe20000410000 */
[----:B------:R-:W-:Y:S01]  /*1150*/  FMUL.FTZ R110, R103, R110 ;  /* 0x0000006e676e7220 */ /* 0x000fe20000410000 */
[----:B------:R-:W-:Y:S01]  /*1160*/  FFMA.FTZ R89, R137, R136, R156 ;  /* 0x0000008889597223 */ /* 0x000fe2000001009c */
[----:B------:R-:W-:Y:S01]  /*1170*/  SHF.L.U32 R92, R106, 0x10, RZ ;  /* 0x000000106a5c7819 */ /* 0x000fe200000006ff */
[----:B------:R-:W-:Y:S01]  /*1180*/  FADD.FTZ R36, R36, R91 ;  /* 0x0000005b24247221 */ /* 0x000fe20000010000 */
[----:B------:R-:W-:Y:S01]  /*1190*/  SHF.L.U32 R115, R115, 0x10, RZ ;  /* 0x0000001073737819 */ /* 0x000fe200000006ff */
[-C--:B------:R-:W-:Y:S01]  /*11a0*/  FFMA.FTZ R44, R109, R91.reuse, R44 ;  /* 0x0000005b6d2c7223 */ /* 0x080fe2000001002c */
[----:B------:R-:W-:Y:S01]  /*11b0*/  FMUL.FTZ R106, R8, R91 ;  /* 0x0000005b086a7220 */ /* 0x000fe20000410000 */
[----:B------:R-:W-:Y:S01]  /*11c0*/  FMUL.FTZ R112, R103, R112 ;  /* 0x0000007067707220 */ /* 0x000fe20000410000 */
[----:B------:R-:W-:Y:S01]  /*11d0*/  FADD.FTZ R91, R88, R113 ;  /* 0x00000071585b7221 */ /* 0x000fe20000010000 */
[----:B------:R-:W-:Y:S01]  /*11e0*/  FMUL.FTZ R104, R7, R93 ;  /* 0x0000005d07687220 */ /* 0x000fe20000410000 */
        /* <DEDUP_REMOVED lines=9> */
[----:B------:R-:W-:Y:S01]  /*1280*/  FADD.FTZ R114, -R125, R114 ;  /* 0x000000727d727221 */ /* 0x000fe20000010100 */
        /* <DEDUP_REMOVED lines=27> */
.L_x_508:
[----:B------:R-:W-:Y:S05]  /*1440*/  BSYNC B0 ;  /* 0x0000000000007941 */ /* 0x000fea0003800000 */
.L_x_507:
        /* <DEDUP_REMOVED lines=16> */
[C---:B--2---:R-:W-:Y:S02]  /*1550*/  PRMT R105, R88.reuse, 0x7632, R105 ;  /* 0x0000763258697816 */ /* 0x044fe40000000069 */
[----:B------:R-:W-:Y:S02]  /*1560*/  SHF.L.U32 R118, R88, 0x10, RZ ;  /* 0x0000001058767819 */ /* 0x000fe400000006ff */
[C---:B------:R-:W-:Y:S02]  /*1570*/  PRMT R122, R89.reuse, 0x7632, R122 ;  /* 0x00007632597a7816 */ /* 0x040fe4000000007a */
[----:B------:R-:W-:Y:S02]  /*1580*/  SHF.L.U32 R88, R89, 0x10, RZ ;  /* 0x0000001059587819 */ /* 0x000fe400000006ff */
[C---:B------:R-:W-:Y:S01]  /*1590*/  PRMT R89, R90.reuse, 0x7632, R89 ;  /* 0x000076325a597816 */ /* 0x040fe20000000059 */
[----:B------:R-:W-:Y:S01]  /*15a0*/  IMAD.U32 R90, R90, 0x10000, RZ ;  /* 0x000100005a5a7824 */ /* 0x000fe200078e00ff */
[----:B------:R-:W-:Y:S01]  /*15b0*/  PRMT R123, R91, 0x7632, R123 ;  /* 0x000076325b7b7816 */ /* 0x000fe2000000007b */
[----:B------:R-:W-:Y:S01]  /*15c0*/  FADD.FTZ R118, -R125, R118 ;  /* 0x000000767d767221 */ /* 0x000fe20000010100 */
[----:B------:R-:W-:-:S02]  /*15d0*/  SHF.L.U32 R128, R91, 0x10, RZ ;  /* 0x000000105b807819 */ /* 0x000fc400000006ff */
[----:B------:R-:W-:Y:S02]  /*15e0*/  SHF.L.U32 R132, R89, 0x10, RZ ;  /* 0x0000001059847819 */ /* 0x000fe400000006ff */
[----:B------:R-:W-:Y:S02]  /*15f0*/  SHF.L.U32 R126, R105, 0x10, RZ ;  /* 0x00000010697e7819 */ /* 0x000fe400000006ff */
[C---:B---3--:R-:W-:Y:S02]  /*1600*/  PRMT R89, R92.reuse, 0x7632, R89 ;  /* 0x000076325c597816 */ /* 0x048fe40000000059 */
[----:B------:R-:W-:Y:S01]  /*1610*/  SHF.L.U32 R91, R92, 0x10, RZ ;  /* 0x000000105c5b7819 */ /* 0x000fe200000006ff */
[C---:B0-----:R-:W-:Y:S01]  /*1620*/  FADD.FTZ R120, -R125.reuse, R90 ;  /* 0x0000005a7d787221 */ /* 0x041fe20000010100 */
[----:B------:R-:W-:Y:S01]  /*1630*/  SHF.L.U32 R122, R122, 0x10, RZ ;  /* 0x000000107a7a7819 */ /* 0x000fe200000006ff */
[----:B------:R-:W-:Y:S01]  /*1640*/  FADD.FTZ R90, -R125, R128 ;  /* 0x000000807d5a7221 */ /* 0x000fe20000010100 */
[----:B-----5:R-:W-:Y:S01]  /*1650*/  FMUL.FTZ R105, R103, R118 ;  /* 0x0000007667697220 */ /* 0x020fe20000410000 */
[----:B------:R-:W-:Y:S01]  /*1660*/  SHF.L.U32 R92, R89, 0x10, RZ ;  /* 0x00000010595c7819 */ /* 0x000fe200000006ff */
[----:B------:R-:W-:Y:S01]  /*1670*/  FMUL.FTZ R118, R10, R91 ;  /* 0x0000005b0a767220 */ /* 0x000fe20000410000 */
[----:B------:R-:W-:Y:S01]  /*1680*/  FADD.FTZ R126, -R125, R126 ;  /* 0x0000007e7d7e7221 */ /* 0x000fe20000010100 */
[----:B------:R-:W-:Y:S01]  /*1690*/  PRMT R131, R93, 0x7632, R131 ;  /* 0x000076325d837816 */ /* 0x000fe20000000083 */
[----:B------:R-:W-:Y:S01]  /*16a0*/  FADD.FTZ R130, -R125, R122 ;  /* 0x0000007a7d827221 */ /* 0x000fe20000010100 */
[----:B------:R-:W-:Y:S01]  /*16b0*/  FMUL.FTZ R127, R103, R90 ;  /* 0x0000005a677f7220 */ /* 0x000fe20000410000 */
[----:B------:R-:W-:-:S02]  /*16c0*/  IMAD.U32 R93, R93, 0x10000, RZ ;  /* 0x000100005d5d7824 */ /* 0x000fc400078e00ff */
[----:B------:R-:W-:Y:S01]  /*16d0*/  FADD.FTZ R90, R155, R118 ;  /* 0x000000769b5a7221 */ /* 0x000fe20000010000 */
[----:B------:R-:W-:Y:S01]  /*16e0*/  FMUL.FTZ R129, R23, R92 ;  /* 0x0000005c17817220 */ /* 0x000fe20000410000 */
[----:B------:R-:W-:Y:S01]  /*16f0*/  FADD.FTZ R88, -R125, R88 ;  /* 0x000000587d587221 */ /* 0x000fe20000010100 */
[----:B------:R-:W-:Y:S01]  /*1700*/  SHF.L.U32 R134, R123, 0x10, RZ ;  /* 0x000000107b867819 */ /* 0x000fe200000006ff */
[----:B------:R-:W-:Y:S01]  /*1710*/  FMUL.FTZ R126, R103, R126 ;  /* 0x0000007e677e7220 */ /* 0x000fe20000410000 */
[----:B------:R-:W-:Y:S01]  /*1720*/  FFMA.FTZ R89, R105, R118, R156 ;  /* 0x0000007669597223 */ /* 0x000fe2000001009c */
[----:B------:R-:W-:Y:S01]  /*1730*/  SHF.L.U32 R131, R131, 0x10, RZ ;  /* 0x0000001083837819 */ /* 0x000fe200000006ff */
[----:B------:R-:W-:Y:S01]  /*1740*/  FADD.FTZ R68, R68, R91 ;  /* 0x0000005b44447221 */ /* 0x000fe20000010000 */
[----:B------:R-:W-:Y:S01]  /*1750*/  FFMA.FTZ R48, R105, R91, R48 ;  /* 0x0000005b69307223 */ /* 0x000fe20000010030 */
[C---:B------:R-:W-:Y:S01]  /*1760*/  FMUL.FTZ R123, R103.reuse, R120 ;  /* 0x00000078677b7220 */ /* 0x040fe20000410000 */
[----:B------:R-:W-:Y:S01]  /*1770*/  FMUL.FTZ R130, R103, R130 ;  /* 0x0000008267827220 */ /* 0x000fe20000410000 */
[----:B------:R-:W-:Y:S01]  /*1780*/  FMUL.FTZ R120, R11, R93 ;  /* 0x0000005d0b787220 */ /* 0x000fe20000410000 */
[----:B------:R-:W-:Y:S01]  /*1790*/  FADD.FTZ R91, R90, R129 ;  /* 0x000000815a5b7221 */ /* 0x000fe20000010000 */
[----:B------:R-:W-:Y:S01]  /*17a0*/  FMUL.FTZ R121, R103, R88 ;  /* 0x0000005867797220 */ /* 0x000fe20000410000 */
[----:B------:R-:W-:Y:S01]  /*17b0*/  FFMA.FTZ R90, R126, R129, R89 ;  /* 0x000000817e5a7223 */ /* 0x000fe20000010059 */
[C---:B------:R-:W-:Y:S01]  /*17c0*/  FADD.FTZ R132, -R125.reuse, R132 ;  /* 0x000000847d847221 */ /* 0x040fe20000010100 */
        /* <DEDUP_REMOVED lines=15> */
[----:B------:R-:W-:Y:S01]  /*18c0*/  PRMT R135, R95, 0x7632, R135 ;  /* 0x000076325f877816 */ /* 0x000fe20000000087 */
[----:B------:R-:W-:Y:S01]  /*18d0*/  FADD.FTZ R73, R73, R88 ;  /* 0x0000005849497221 */ /* 0x000fe20000010000 */
[-C--:B------:R-:W-:Y:S01]  /*18e0*/  FFMA.FTZ R53, R132, R88.reuse, R53 ;  /* 0x0000005884357223 */ /* 0x080fe20000010035 */
[----:B------:R-:W-:Y:S01]  /*18f0*/  FMUL.FTZ R133, R97, R88 ;  /* 0x0000005861857220 */ /* 0x000fe20000410000 */
[----:B------:R-:W-:Y:S01]  /*1900*/  SHF.L.U32 R95, R95, 0x10, RZ ;  /* 0x000000105f5f7819 */ /* 0x000fe200000006ff */
[----:B------:R-:W-:Y:S01]  /*1910*/  FADD.FTZ R88, R91, R122 ;  /* 0x0000007a5b587221 */ /* 0x000fe20000010000 */
[----:B------:R-:W-:Y:S01]  /*1920*/  FFMA.FTZ R89, R123, R122, R90 ;  /* 0x0000007a7b597223 */ /* 0x000fe2000001005a */
[----:B------:R-:W-:Y:S01]  /*1930*/  SHF.L.U32 R135, R135, 0x10, RZ ;  /* 0x0000001087877819 */ /* 0x000fe200000006ff */
        /* <DEDUP_REMOVED lines=17> */
.L_x_510:
[----:B------:R-:W-:Y:S05]  /*1a50*/  BSYNC B0 ;  /* 0x0000000000007941 */ /* 0x000fea0003800000 */
.L_x_509:
[----:B------:R-:W-:Y:S01]  /*1a60*/  LOP3.LUT P4, RZ, R124, 0xff, RZ, 0xc0, !PT ;  /* 0x000000ff7cff7812 */ /* 0x000fe2000788c0ff */
[----:B------:R-:W-:Y:S01]  /*1a70*/  UMOV UR6, 0xffffffff ;  /* 0xffffffff00067882 */ /* 0x000fe20000000000 */
[----:B------:R-:W-:Y:S02]  /*1a80*/  SHF.R.U32.HI R89, RZ, 0x5, R0 ;  /* 0x00000005ff597819 */ /* 0x000fe40000011600 */
        /* <DEDUP_REMOVED lines=22> */
.L_x_533:
        /* <DEDUP_REMOVED lines=30> */
[----:B------:R-:W-:Y:S01]  /*1dd0*/  FFMA.FTZ R89, R152, R94, R95 ;  /* 0x0000005e98597223 */ /* 0x000fe2000001005f */
[----:B------:R-:W-:Y:S02]  /*1de0*/  ISETP.NE.U32.AND P5, PT, RZ, UR16, PT ;  /* 0x00000010ff007c0c */ /* 0x000fe4000bfa5070 */
[----:B------:R-:W-:Y:S01]  /*1df0*/  ISETP.NE.AND.EX P6, PT, RZ, UR11, PT, P6 ;  /* 0x0000000bff007c0c */ /* 0x000fe2000bfc5360 */
[----:B------:R-:W-:Y:S01]  /*1e00*/  FADD.FTZ R90, R142, -R91 ;  /* 0x8000005b8e5a7221 */ /* 0x000fe20000010000 */
[----:B------:R-:W-:Y:S01]  /*1e10*/  FADD.FTZ R88, R150, -R89 ;  /* 0x8000005996587221 */ /* 0x000fe20000010000 */
[----:B------:R-:W-:Y:S02]  /*1e20*/  ISETP.NE.AND.EX P5, PT, RZ, UR17, PT, P5 ;  /* 0x00000011ff007c0c */ /* 0x000fe4000bfa5350 */
[C---:B-----5:R-:W-:Y:S01]  /*1e30*/  FMUL.FTZ R155, R103.reuse, R90 ;  /* 0x0000005a679b7220 */ /* 0x060fe20000410000 */
[----:B------:R-:W-:-:S07]  /*1e40*/  FMUL.FTZ R93, R103, R88 ;  /* 0x00000058675d7220 */ /* 0x000fce0000410000 */
[----:B------:R-:W-:Y:S02]  /*1e50*/  @P6 PRMT R89, R76, 0x7632, R89 ;  /* 0x000076324c596816 */ /* 0x000fe40000000059 */
[----:B------:R-:W-:Y:S02]  /*1e60*/  @P6 PRMT R91, R78, 0x7632, R91 ;  /* 0x000076324e5b6816 */ /* 0x000fe4000000005b */
[----:B------:R-:W-:Y:S01]  /*1e70*/  @P6 SHF.L.U32 R90, R89, 0x10, RZ ;  /* 0x00000010595a6819 */ /* 0x000fe200000006ff */
[-C--:B------:R-:W-:Y:S01]  /*1e80*/  FFMA.FTZ R89, R148, R94.reuse, R95 ;  /* 0x0000005e94597223 */ /* 0x080fe2000001005f */
[----:B------:R-:W-:Y:S02]  /*1e90*/  @P6 SHF.L.U32 R92, R91, 0x10, RZ ;  /* 0x000000105b5c6819 */ /* 0x000fe400000006ff */
[----:B------:R-:W-:Y:S01]  /*1ea0*/  @P6 SHF.L.U32 R91, R79, 0x10, RZ ;  /* 0x000000104f5b6819 */ /* 0x000fe200000006ff */
[--C-:B------:R-:W-:Y:S01]  /*1eb0*/  FADD.FTZ R88, R146, -R89.reuse ;  /* 0x8000005992587221 */ /* 0x100fe20000010000 */
[----:B------:R-:W-:Y:S01]  /*1ec0*/  @P6 PRMT R89, R77, 0x7632, R89 ;  /* 0x000076324d596816 */ /* 0x000fe20000000059 */
[----:B------:R-:W-:Y:S01]  /*1ed0*/  @P6 FADD.FTZ R155, R155, R92 ;  /* 0x0000005c9b9b6221 */ /* 0x000fe20000010000 */
[--C-:B------:R-:W-:Y:S01]  /*1ee0*/  FFMA.FTZ R92, R145, R94, R95.reuse ;  /* 0x0000005e915c7223 */ /* 0x100fe2000001005f */
[----:B------:R-:W-:Y:S01]  /*1ef0*/  @P6 FADD.FTZ R93, R93, R90 ;  /* 0x0000005a5d5d6221 */ /* 0x000fe20000010000 */
[----:B------:R-:W-:Y:S01]  /*1f00*/  @P6 SHF.L.U32 R90, R89, 0x10, RZ ;  /* 0x00000010595a6819 */ /* 0x000fe200000006ff */
[----:B------:R-:W-:Y:S01]  /*1f10*/  FMUL.FTZ R125, R103, R88 ;  /* 0x00000058677d7220 */ /* 0x000fe20000410000 */
[----:B------:R-:W-:Y:S01]  /*1f20*/  FADD.FTZ R92, R143, -R92 ;  /* 0x8000005c8f5c7221 */ /* 0x000fe20000010000 */
[----:B------:R-:W-:Y:S01]  /*1f30*/  FFMA.FTZ R88, R153, R94, R95 ;  /* 0x0000005e99587223 */ /* 0x000fe2000001005f */
[----:B------:R-:W-:Y:S01]  /*1f40*/  @P6 SHF.L.U32 R89, R77, 0x10, RZ ;  /* 0x000000104d596819 */ /* 0x000fe200000006ff */
[----:B------:R-:W-:Y:S01]  /*1f50*/  @P6 FADD.FTZ R125, R125, R90 ;  /* 0x0000005a7d7d6221 */ /* 0x000fe20000010000 */
[----:B------:R-:W-:Y:S01]  /*1f60*/  FMUL.FTZ R157, R103, R92 ;  /* 0x0000005c679d7220 */ /* 0x000fe20000410000 */
[----:B------:R-:W-:-:S02]  /*1f70*/  @P6 IMAD.U32 R90, R78, 0x10000, RZ ;  /* 0x000100004e5a6824 */ /* 0x000fc400078e00ff */
[----:B------:R-:W-:Y:S01]  /*1f80*/  FADD.FTZ R88, R151, -R88 ;  /* 0x8000005897587221 */ /* 0x000fe20000010000 */
[-CC-:B------:R-:W-:Y:S01]  /*1f90*/  FFMA.FTZ R92, R141, R94.reuse, R95.reuse ;  /* 0x0000005e8d5c7223 */ /* 0x180fe2000001005f */
[----:B------:R-:W-:Y:S01]  /*1fa0*/  @P6 FADD.FTZ R157, R157, R90 ;  /* 0x0000005a9d9d6221 */ /* 0x000fe20000010000 */
[----:B------:R-:W-:Y:S01]  /*1fb0*/  FFMA.FTZ R90, R149, R94, R95 ;  /* 0x0000005e955a7223 */ /* 0x000fe2000001005f */
[----:B------:R-:W-:Y:S01]  /*1fc0*/  FMUL.FTZ R165, R103, R88 ;  /* 0x0000005867a57220 */ /* 0x000fe20000410000 */
[----:B------:R-:W-:Y:S01]  /*1fd0*/  @P6 SHF.L.U32 R88, R76, 0x10, RZ ;  /* 0x000000104c586819 */ /* 0x000fe200000006ff */
[----:B------:R-:W-:Y:S01]  /*1fe0*/  FADD.FTZ R92, R139, -R92 ;  /* 0x8000005c8b5c7221 */ /* 0x000fe20000010000 */
[----:B------:R-:W-:-:S03]  /*1ff0*/  FADD.FTZ R90, R147, -R90 ;  /* 0x8000005a935a7221 */ /* 0x000fc60000010000 */
[----:B------:R-:W-:Y:S01]  /*2000*/  @P6 FADD.FTZ R165, R165, R88 ;  /* 0x00000058a5a56221 */ /* 0x000fe20000010000 */
[C---:B------:R-:W-:Y:S01]  /*2010*/  FMUL.FTZ R124, R103.reuse, R90 ;  /* 0x0000005a677c7220 */ /* 0x040fe20000410000 */
[----:B------:R-:W-:-:S03]  /*2020*/  FMUL.FTZ R92, R103, R92 ;  /* 0x0000005c675c7220 */ /* 0x000fc60000410000 */
[----:B------:R-:W-:Y:S01]  /*2030*/  @P6 FADD.FTZ R124, R124, R89 ;  /* 0x000000597c7c6221 */ /* 0x000fe20000010000 */
[----:B------:R-:W-:Y:S01]  /*2040*/  FFMA.FTZ R89, R140, R94, R95 ;  /* 0x0000005e8c597223 */ /* 0x000fe2000001005f */
[----:B------:R-:W-:-:S03]  /*2050*/  @P6 FADD.FTZ R92, R92, R91 ;  /* 0x0000005b5c5c6221 */ /* 0x000fc60000010000 */
[--C-:B------:R-:W-:Y:S01]  /*2060*/  FADD.FTZ R88, R138, -R89.reuse ;  /* 0x800000598a587221 */ /* 0x100fe20000010000 */
[----:B------:R-:W-:-:S03]  /*2070*/  @P6 PRMT R89, R79, 0x7632, R89 ;  /* 0x000076324f596816 */ /* 0x000fc60000000059 */
[----:B------:R-:W-:Y:S01]  /*2080*/  FMUL.FTZ R91, R103, R88 ;  /* 0x00000058675b7220 */ /* 0x000fe20000410000 */
[----:B------:R-:W-:Y:S02]  /*2090*/  @P6 SHF.L.U32 R90, R89, 0x10, RZ ;  /* 0x00000010595a6819 */ /* 0x000fe400000006ff */
[----:B------:R-:W-:Y:S01]  /*20a0*/  @P5 F2FP.BF16.F32.PACK_AB R88, RZ, R124 ;  /* 0x0000007cff58523e */ /* 0x000fe200000010ff */
[-C--:B------:R-:W-:Y:S01]  /*20b0*/  FMUL.FTZ R124, R124, R102.reuse ;  /* 0x000000667c7c7220 */ /* 0x080fe20000410000 */
[----:B------:R-:W-:Y:S01]  /*20c0*/  @P5 F2FP.BF16.F32.PACK_AB R89, RZ, R157 ;  /* 0x0000009dff59523e */ /* 0x000fe200000010ff */
[----:B------:R-:W-:Y:S01]  /*20d0*/  @P6 FADD.FTZ R91, R91, R90 ;  /* 0x0000005a5b5b6221 */ /* 0x000fe20000010000 */
[----:B------:R-:W-:Y:S01]  /*20e0*/  @P5 PRMT R41, R88, 0x7610, R41 ;  /* 0x0000761058295816 */ /* 0x000fe20000000029 */
[-C--:B------:R-:W-:Y:S01]  /*20f0*/  FMUL.FTZ R157, R157, R102.reuse ;  /* 0x000000669d9d7220 */ /* 0x080fe20000410000 */
[----:B------:R-:W-:Y:S02]  /*2100*/  ISETP.NE.U32.AND P6, PT, RZ, UR16, PT ;  /* 0x00000010ff007c0c */ /* 0x000fe4000bfc5070 */
[----:B------:R-:W-:Y:S01]  /*2110*/  @P5 F2FP.BF16.F32.PACK_AB R88, RZ, R165 ;  /* 0x000000a5ff58523e */ /* 0x000fe200000010ff */
[----:B------:R-:W-:Y:S01]  /*2120*/  FMUL.FTZ R157, R157, UR18 ;  /* 0x000000129d9d7c20 */ /* 0x000fe20008410000 */
[----:B------:R-:W-:Y:S01]  /*2130*/  ISETP.NE.AND.EX P6, PT, RZ, UR17, PT, P6 ;  /* 0x00000011ff007c0c */ /* 0x000fe2000bfc5360 */
[----:B------:R-:W-:Y:S01]  /*2140*/  FMUL.FTZ R165, R165, R102 ;  /* 0x00000066a5a57220 */ /* 0x000fe20000410000 */
[----:B------:R-:W-:-:S02]  /*2150*/  @P5 PRMT R42, R89, 0x7610, R42 ;  /* 0x00007610592a5816 */ /* 0x000fc4000000002a */
[----:B------:R-:W-:Y:S02]  /*2160*/  @P5 PRMT R40, R88, 0x7610, R40 ;  /* 0x0000761058285816 */ /* 0x000fe40000000028 */
[----:B------:R-:W-:Y:S02]  /*2170*/  @P5 F2FP.BF16.F32.PACK_AB R89, RZ, R125 ;  /* 0x0000007dff59523e */ /* 0x000fe400000010ff */
[----:B------:R-:W-:Y:S02]  /*2180*/  @P5 F2FP.BF16.F32.PACK_AB R88, RZ, R92 ;  /* 0x0000005cff58523e */ /* 0x000fe400000010ff */
[----:B------:R-:W-:Y:S02]  /*2190*/  @P5 PRMT R41, R41, 0x5410, R89 ;  /* 0x0000541029295816 */ /* 0x000fe40000000059 */
[----:B------:R-:W-:Y:S02]  /*21a0*/  @P5 PRMT R43, R88, 0x7610, R43 ;  /* 0x00007610582b5816 */ /* 0x000fe4000000002b */
[----:B------:R-:W-:-:S02]  /*21b0*/  @P5 F2FP.BF16.F32.PACK_AB R88, RZ, R93 ;  /* 0x0000005dff58523e */ /* 0x000fc400000010ff */
[----:B------:R-:W-:Y:S01]  /*21c0*/  @P5 F2FP.BF16.F32.PACK_AB R89, RZ, R91 ;  /* 0x0000005bff59523e */ /* 0x000fe200000010ff */
[-C--:B------:R-:W-:Y:S01]  /*21d0*/  FMUL.FTZ R91, R91, R102.reuse ;  /* 0x000000665b5b7220 */ /* 0x080fe20000410000 */
[----:B------:R-:W-:Y:S02]  /*21e0*/  @P5 PRMT R40, R40, 0x5410, R88 ;  /* 0x0000541028285816 */ /* 0x000fe40000000058 */
[----:B------:R-:W-:Y:S01]  /*21f0*/  @P5 PRMT R43, R43, 0x5410, R89 ;  /* 0x000054102b2b5816 */ /* 0x000fe20000000059 */
[----:B------:R-:W-:Y:S01]  /*2200*/  FMUL.FTZ R91, R91, UR18 ;  /* 0x000000125b5b7c20 */ /* 0x000fe20008410000 */
[----:B------:R-:W0:Y:S01]  /*2210*/  @P6 LDC.64 R88, c[0x0][0x308] ;  /* 0x0000c200ff586b82 */ /* 0x000e220000000a00 */
[----:B------:R-:W-:Y:S01]  /*2220*/  @P5 F2FP.BF16.F32.PACK_AB R90, RZ, R155 ;  /* 0x0000009bff5a523e */ /* 0x000fe200000010ff */
[----:B------:R-:W-:-:S03]  /*2230*/  FMUL.FTZ R155, R155, R102 ;  /* 0x000000669b9b7220 */ /* 0x000fc60000410000 */
[----:B------:R-:W-:Y:S01]  /*2240*/  @P5 PRMT R42, R42, 0x5410, R90 ;  /* 0x000054102a2a5816 */ /* 0x000fe2000000005a */
[----:B------:R-:W-:Y:S01]  /*2250*/  FMUL.FTZ R155, R155, UR18 ;  /* 0x000000129b9b7c20 */ /* 0x000fe20008410000 */
[----:B------:R-:W-:-:S04]  /*2260*/  LOP3.LUT P5, RZ, R163, 0xff, RZ, 0xc0, !PT ;  /* 0x000000ffa3ff7812 */ /* 0x000fc800078ac0ff */
[----:B------:R-:W-:Y:S02]  /*2270*/  FSEL R90, R157, RZ, P5 ;  /* 0x000000ff9d5a7208 */ /* 0x000fe40002800000 */
[----:B------:R-:W-:-:S04]  /*2280*/  LOP3.LUT P5, RZ, R163, 0xff00, RZ, 0xc0, !PT ;  /* 0x0000ff00a3ff7812 */ /* 0x000fc800078ac0ff */
[----:B------:R-:W-:Y:S02]  /*2290*/  FSEL R155, R155, RZ, P5 ;  /* 0x000000ff9b9b7208 */ /* 0x000fe40002800000 */
[----:B------:R-:W-:Y:S02]  /*22a0*/  LOP3.LUT P5, RZ, R162, 0xff0000, RZ, 0xc0, !PT ;  /* 0x00ff0000a2ff7812 */ /* 0x000fe400078ac0ff */
[----:B------:R-:W-:Y:S01]  /*22b0*/  F2FP.BF16.F32.PACK_AB R90, R155, R90 ;  /* 0x0000005a9b5a723e */ /* 0x000fe200000010ff */
[----:B0-----:R-:W-:-:S05]  /*22c0*/  @P6 IMAD.WIDE.U32 R88, R99, 0x10, R88 ;  /* 0x0000001063586825 */ /* 0x001fca00078e0058 */
[----:B------:R0:W-:Y:S02]  /*22d0*/  @P6 STG.E.128 desc[UR4][R88.64], R40 ;  /* 0x0000002858006986 */ /* 0x0001e4000c101d04 */
[----:B0-----:R-:W-:Y:S01]  /*22e0*/  FMUL.FTZ R89, R124, UR18 ;  /* 0x000000127c597c20 */ /* 0x001fe20008410000 */
[----:B------:R-:W-:Y:S01]  /*22f0*/  MOV R88, R162 ;  /* 0x000000a200587202 */ /* 0x000fe20000000f00 */
[-C--:B------:R-:W-:Y:S01]  /*2300*/  FMUL.FTZ R124, R92, R102.reuse ;  /* 0x000000665c7c7220 */ /* 0x080fe20000410000 */
[-C--:B------:R-:W-:Y:S01]  /*2310*/  FMUL.FTZ R92, R125, R102.reuse ;  /* 0x000000667d5c7220 */ /* 0x080fe20000410000 */
[----:B------:R-:W-:Y:S01]  /*2320*/  FMUL.FTZ R125, R93, R102 ;  /* 0x000000665d7d7220 */ /* 0x000fe20000410000 */
[----:B------:R-:W-:Y:S01]  /*2330*/  FSEL R89, R89, RZ, P5 ;  /* 0x000000ff59597208 */ /* 0x000fe20002800000 */
[----:B------:R-:W-:Y:S01]  /*2340*/  FMUL.FTZ R124, R124, UR18 ;  /* 0x000000127c7c7c20 */ /* 0x000fe20008410000 */
[----:B------:R-:W-:Y:S01]  /*2350*/  LOP3.LUT P5, RZ, R88, 0xff, RZ, 0xc0, !PT ;  /* 0x000000ff58ff7812 */ /* 0x000fe200078ac0ff */
[----:B------:R-:W-:Y:S01]  /*2360*/  FMUL.FTZ R88, R165, UR18 ;  /* 0x00000012a5587c20 */ /* 0x000fe20008410000 */
[----:B------:R-:W-:Y:S01]  /*2370*/  FMUL.FTZ R154, R92, UR18 ;  /* 0x000000125c9a7c20 */ /* 0x000fe20008410000 */
[----:B------:R-:W-:Y:S01]  /*2380*/  FMUL.FTZ R125, R125, UR18 ;  /* 0x000000127d7d7c20 */ /* 0x000fe20008410000 */
[----:B------:R-:W0:Y:S02]  /*2390*/  LDC.64 R92, c[0x0][0x2f8] ;  /* 0x0000be00ff5c7b82 */ /* 0x000e240000000a00 */
[----:B------:R-:W-:-:S02]  /*23a0*/  FSEL R88, R88, RZ, P5 ;  /* 0x000000ff58587208 */ /* 0x000fc40002800000 */
[----:B------:R-:W-:-:S04]  /*23b0*/  LOP3.LUT P5, RZ, R163, 0xff0000, RZ, 0xc0, !PT ;  /* 0x00ff0000a3ff7812 */ /* 0x000fc800078ac0ff */
[----:B------:R-:W-:Y:S02]  /*23c0*/  FSEL R124, R124, RZ, P5 ;  /* 0x000000ff7c7c7208 */ /* 0x000fe40002800000 */
[----:B------:R-:W-:-:S04]  /*23d0*/  LOP3.LUT P5, RZ, R162, 0xff000000, RZ, 0xc0, !PT ;  /* 0xff000000a2ff7812 */ /* 0x000fc800078ac0ff */
[----:B------:R-:W-:Y:S02]  /*23e0*/  FSEL R154, R154, RZ, P5 ;  /* 0x000000ff9a9a7208 */ /* 0x000fe40002800000 */
[----:B------:R-:W-:Y:S02]  /*23f0*/  LOP3.LUT P5, RZ, R162, 0xff00, RZ, 0xc0, !PT ;  /* 0x0000ff00a2ff7812 */ /* 0x000fe400078ac0ff */
[----:B------:R-:W-:Y:S02]  /*2400*/  F2FP.BF16.F32.PACK_AB R89, R154, R89 ;  /* 0x000000599a59723e */ /* 0x000fe400000010ff */
[----:B------:R-:W-:Y:S02]  /*2410*/  FSEL R125, R125, RZ, P5 ;  /* 0x000000ff7d7d7208 */ /* 0x000fe40002800000 */
[----:B------:R-:W-:Y:S02]  /*2420*/  LOP3.LUT P5, RZ, R163, 0xff000000, RZ, 0xc0, !PT ;  /* 0xff000000a3ff7812 */ /* 0x000fe400078ac0ff */
[----:B------:R-:W-:Y:S01]  /*2430*/  F2FP.BF16.F32.PACK_AB R88, R125, R88 ;  /* 0x000000587d58723e */ /* 0x000fe200000010ff */
[----:B0-----:R-:W-:Y:S01]  /*2440*/  IMAD.WIDE.U32 R92, R99, 0x10, R92 ;  /* 0x00000010635c7825 */ /* 0x001fe200078e005c */
[----:B------:R-:W-:-:S02]  /*2450*/  FSEL R91, R91, RZ, P5 ;  /* 0x000000ff5b5b7208 */ /* 0x000fc40002800000 */
[----:B------:R-:W-:Y:S02]  /*2460*/  IADD3 R99, R99, 0x80, RZ ;  /* 0x0000008063637810 */ /* 0x000fe40007ffe0ff */
[----:B------:R-:W-:-:S05]  /*2470*/  F2FP.BF16.F32.PACK_AB R91, R91, R124 ;  /* 0x0000007c5b5b723e */ /* 0x000fca00000010ff */
[----:B------:R0:W-:Y:S02]  /*2480*/  STG.E.128 desc[UR4][R92.64], R88 ;  /* 0x000000585c007986 */ /* 0x0001e4000c101d04 */
.L_x_513:
[----:B------:R-:W-:Y:S05]  /*2490*/  BSYNC B0 ;  /* 0x0000000000007941 */ /* 0x000fea0003800000 */
.L_x_512:
[----:B------:R-:W-:Y:S04]  /*24a0*/  BSSY B0, `(.L_x_514) ;  /* 0x0000070000007945 */ /* 0x000fe80003800000 */
[----:B------:R-:W-:Y:S05]  /*24b0*/  @!P2 BRA `(.L_x_515) ;  /* 0x0000000400b8a947 */ /* 0x000fea0003800000 */
[----:B------:R-:W-:Y:S01]  /*24c0*/  ISETP.NE.U32.AND P5, PT, RZ, UR10, PT ;  /* 0x0000000aff007c0c */ /* 0x000fe2000bfa5070 */
[-CC-:B0-----:R-:W-:Y:S01]  /*24d0*/  FFMA.FTZ R88, R110, R94.reuse, R95.reuse ;  /* 0x0000005e6e587223 */ /* 0x181fe2000001005f */
[--C-:B------:R-:W-:Y:S01]  /*24e0*/  FFMA.FTZ R90, R114, R94, R95.reuse ;  /* 0x0000005e725a7223 */ /* 0x100fe2000001005f */
[----:B------:R-:W-:Y:S02]  /*24f0*/  ISETP.NE.U32.AND P6, PT, RZ, UR16, PT ;  /* 0x00000010ff007c0c */ /* 0x000fe4000bfc5070 */
[----:B------:R-:W-:Y:S01]  /*2500*/  ISETP.NE.AND.EX P5, PT, RZ, UR11, PT, P5 ;  /* 0x0000000bff007c0c */ /* 0x000fe2000bfa5350 */
[----:B------:R-:W-:Y:S01]  /*2510*/  FADD.FTZ R88, R113, -R88 ;  /* 0x8000005871587221 */ /* 0x000fe20000010000 */
[----:B------:R-:W-:Y:S01]  /*2520*/  FADD.FTZ R90, R117, -R90 ;  /* 0x8000005a755a7221 */ /* 0x000fe20000010000 */
[----:B------:R-:W-:Y:S02]  /*2530*/  ISETP.NE.AND.EX P6, PT, RZ, UR17, PT, P6 ;  /* 0x00000011ff007c0c */ /* 0x000fe4000bfc5360 */
[C---:B-----5:R-:W-:Y:S01]  /*2540*/  FMUL.FTZ R93, R103.reuse, R88 ;  /* 0x00000058675d7220 */ /* 0x060fe20000410000 */
[----:B------:R-:W-:Y:S01]  /*2550*/  FFMA.FTZ R88, R112, R94, R95 ;  /* 0x0000005e70587223 */ /* 0x000fe2000001005f */
[----:B------:R-:W-:-:S03]  /*2560*/  FMUL.FTZ R155, R103, R90 ;  /* 0x0000005a679b7220 */ /* 0x000fc60000410000 */
[----:B------:R-:W-:-:S03]  /*2570*/  FADD.FTZ R88, R115, -R88 ;  /* 0x8000005873587221 */ /* 0x000fc60000010000 */
[----:B------:R-:W-:Y:S01]  /*2580*/  @P5 PRMT R91, R26, 0x7632, R91 ;  /* 0x000076321a5b5816 */ /* 0x000fe2000000005b */
[----:B------:R-:W-:Y:S01]  /*2590*/  FMUL.FTZ R125, R103, R88 ;  /* 0x00000058677d7220 */ /* 0x000fe20000410000 */
[----:B------:R-:W-:-:S03]  /*25a0*/  @P5 PRMT R89, R24, 0x7632, R89 ;  /* 0x0000763218595816 */ /* 0x000fc60000000059 */
[----:B------:R-:W-:Y:S01]  /*25b0*/  @P5 IMAD.U32 R92, R91, 0x10000, RZ ;  /* 0x000100005b5c5824 */ /* 0x000fe200078e00ff */
[----:B------:R-:W-:Y:S01]  /*25c0*/  @P5 SHF.L.U32 R90, R89, 0x10, RZ ;  /* 0x00000010595a5819 */ /* 0x000fe200000006ff */
[-C--:B------:R-:W-:Y:S01]  /*25d0*/  FFMA.FTZ R91, R109, R94.reuse, R95 ;  /* 0x0000005e6d5b7223 */ /* 0x080fe2000001005f */
[----:B------:R-:W-:Y:S01]  /*25e0*/  @P5 PRMT R89, R25, 0x7632, R89 ;  /* 0x0000763219595816 */ /* 0x000fe20000000059 */
[----:B------:R-:W-:Y:S02]  /*25f0*/  @P5 FADD.FTZ R155, R155, R92 ;  /* 0x0000005c9b9b5221 */ /* 0x000fe40000010000 */
[----:B------:R-:W-:Y:S01]  /*2600*/  @P5 FADD.FTZ R93, R93, R90 ;  /* 0x0000005a5d5d5221 */ /* 0x000fe20000010000 */
[----:B------:R-:W-:Y:S01]  /*2610*/  @P5 SHF.L.U32 R90, R89, 0x10, RZ ;  /* 0x00000010595a5819 */ /* 0x000fe200000006ff */
[----:B------:R-:W-:Y:S01]  /*2620*/  FADD.FTZ R88, R106, -R91 ;  /* 0x8000005b6a587221 */ /* 0x000fe20000010000 */
[-CC-:B------:R-:W-:Y:S01]  /*2630*/  FFMA.FTZ R89, R137, R94.reuse, R95.reuse ;  /* 0x0000005e89597223 */ /* 0x180fe2000001005f */
[----:B------:R-:W-:-:S02]  /*2640*/  FFMA.FTZ R91, R111, R94, R95 ;  /* 0x0000005e6f5b7223 */ /* 0x000fc4000001005f */
[----:B------:R-:W-:Y:S01]  /*2650*/  FMUL.FTZ R157, R103, R88 ;  /* 0x00000058679d7220 */ /* 0x000fe20000410000 */
[----:B------:R-:W-:Y:S01]  /*2660*/  FADD.FTZ R88, R136, -R89 ;  /* 0x8000005988587221 */ /* 0x000fe20000010000 */
[----:B------:R-:W-:Y:S01]  /*2670*/  FFMA.FTZ R89, R107, R94, R95 ;  /* 0x0000005e6b597223 */ /* 0x000fe2000001005f */
[----:B------:R-:W-:Y:S01]  /*2680*/  FADD.FTZ R92, R108, -R91 ;  /* 0x8000005b6c5c7221 */ /* 0x000fe20000010000 */
[----:B------:R-:W-:Y:S01]  /*2690*/  @P5 FADD.FTZ R125, R125, R90 ;  /* 0x0000005a7d7d5221 */ /* 0x000fe20000010000 */
[----:B------:R-:W-:Y:S01]  /*26a0*/  FMUL.FTZ R165, R103, R88 ;  /* 0x0000005867a57220 */ /* 0x000fe20000410000 */
[----:B------:R-:W-:Y:S01]  /*26b0*/  @P5 SHF.L.U32 R88, R24, 0x10, RZ ;  /* 0x0000001018585819 */ /* 0x000fe200000006ff */
[----:B------:R-:W-:Y:S01]  /*26c0*/  FADD.FTZ R124, R104, -R89 ;  /* 0x80000059687c7221 */ /* 0x000fe20000010000 */
[----:B------:R-:W-:Y:S01]  /*26d0*/  @P5 SHF.L.U32 R89, R25, 0x10, RZ ;  /* 0x0000001019595819 */ /* 0x000fe200000006ff */
[C---:B------:R-:W-:Y:S01]  /*26e0*/  FMUL.FTZ R92, R103.reuse, R92 ;  /* 0x0000005c675c7220 */ /* 0x040fe20000410000 */
[----:B------:R-:W-:Y:S01]  /*26f0*/  @P5 SHF.L.U32 R90, R26, 0x10, RZ ;  /* 0x000000101a5a5819 */ /* 0x000fe200000006ff */
[----:B------:R-:W-:Y:S01]  /*2700*/  FMUL.FTZ R124, R103, R124 ;  /* 0x0000007c677c7220 */ /* 0x000fe20000410000 */
[----:B------:R-:W-:Y:S01]  /*2710*/  @P5 FADD.FTZ R165, R165, R88 ;  /* 0x00000058a5a55221 */ /* 0x000fe20000010000 */
[----:B------:R-:W-:Y:S01]  /*2720*/  FFMA.FTZ R88, R116, R94, R95 ;  /* 0x0000005e74587223 */ /* 0x000fe2000001005f */
[C---:B------:R-:W-:Y:S01]  /*2730*/  @P5 SHF.L.U32 R91, R27.reuse, 0x10, RZ ;  /* 0x000000101b5b5819 */ /* 0x040fe200000006ff */
[--C-:B------:R-:W-:Y:S01]  /*2740*/  @P5 FADD.FTZ R124, R124, R89.reuse ;  /* 0x000000597c7c5221 */ /* 0x100fe20000010000 */
[----:B------:R-:W-:Y:S01]  /*2750*/  @P5 PRMT R89, R27, 0x7632, R89 ;  /* 0x000076321b595816 */ /* 0x000fe20000000059 */
[----:B------:R-:W-:Y:S01]  /*2760*/  FADD.FTZ R88, R119, -R88 ;  /* 0x8000005877587221 */ /* 0x000fe20000010000 */
[----:B------:R-:W-:Y:S01]  /*2770*/  @P5 FADD.FTZ R157, R157, R90 ;  /* 0x0000005a9d9d5221 */ /* 0x000fe20000010000 */
[----:B------:R-:W-:-:S02]  /*2780*/  @P5 FADD.FTZ R92, R92, R91 ;  /* 0x0000005b5c5c5221 */ /* 0x000fc40000010000 */
[----:B------:R-:W-:Y:S02]  /*2790*/  @P5 IMAD.U32 R90, R89, 0x10000, RZ ;  /* 0x00010000595a5824 */ /* 0x000fe400078e00ff */
[----:B------:R-:W-:Y:S01]  /*27a0*/  FMUL.FTZ R91, R103, R88 ;  /* 0x00000058675b7220 */ /* 0x000fe20000410000 */
        /* <DEDUP_REMOVED lines=28> */
[----:B0-----:R-:W-:-:S05]  /*2970*/  @P5 IMAD.WIDE.U32 R88, R99, 0x10, R88 ;  /* 0x0000001063585825 */ /* 0x001fca00078e0058 */
[----:B------:R0:W-:Y:S01]  /*2980*/  @P5 STG.E.128 desc[UR4][R88.64], R40 ;  /* 0x0000002858005986 */ /* 0x0001e2000c101d04 */
[----:B------:R-:W-:-:S04]  /*2990*/  LOP3.LUT P5, RZ, R161, 0xff, RZ, 0xc0, !PT ;  /* 0x000000ffa1ff7812 */ /* 0x000fc800078ac0ff */
[----:B------:R-:W-:Y:S02]  /*29a0*/  FSEL R90, R157, RZ, P5 ;  /* 0x000000ff9d5a7208 */ /* 0x000fe40002800000 */
[----:B------:R-:W-:-:S04]  /*29b0*/  LOP3.LUT P5, RZ, R161, 0xff00, RZ, 0xc0, !PT ;  /* 0x0000ff00a1ff7812 */ /* 0x000fc800078ac0ff */
[----:B------:R-:W-:Y:S02]  /*29c0*/  FSEL R155, R155, RZ, P5 ;  /* 0x000000ff9b9b7208 */ /* 0x000fe40002800000 */
[----:B------:R-:W-:Y:S02]  /*29d0*/  LOP3.LUT P5, RZ, R160, 0xff0000, RZ, 0xc0, !PT ;  /* 0x00ff0000a0ff7812 */ /* 0x000fe400078ac0ff */
[----:B------:R-:W-:Y:S01]  /*29e0*/  F2FP.BF16.F32.PACK_AB R90, R155, R90 ;  /* 0x0000005a9b5a723e */ /* 0x000fe200000010ff */
        /* <DEDUP_REMOVED lines=27> */
.L_x_515:
[----:B------:R-:W-:Y:S05]  /*2ba0*/  BSYNC B0 ;  /* 0x0000000000007941 */ /* 0x000fea0003800000 */
.L_x_514:
        /* <DEDUP_REMOVED lines=8> */
[-CC-:B------:R-:W-:Y:S01]  /*2c30*/  FFMA.FTZ R125, R121, R94.reuse, R95.reuse ;  /* 0x0000005e797d7223 */ /* 0x180fe2000001005f */
[-CC-:B------:R-:W-:Y:S01]  /*2c40*/  FFMA.FTZ R156, R132, R94.reuse, R95.reuse ;  /* 0x0000005e849c7223 */ /* 0x180fe2000001005f */
[-CC-:B------:R-:W-:Y:S01]  /*2c50*/  FFMA.FTZ R90, R130, R94.reuse, R95.reuse ;  /* 0x0000005e825a7223 */ /* 0x180fe2000001005f */
[-CC-:B------:R-:W-:Y:S01]  /*2c60*/  FFMA.FTZ R91, R127, R94.reuse, R95.reuse ;  /* 0x0000005e7f5b7223 */ /* 0x180fe2000001005f */
[----:B------:R-:W-:Y:S01]  /*2c70*/  FFMA.FTZ R164, R134, R94, R95 ;  /* 0x0000005e86a47223 */ /* 0x000fe2000001005f */
[----:B-----5:R-:W-:Y:S01]  /*2c80*/  FMUL.FTZ R89, R103, R92 ;  /* 0x0000005c67597220 */ /* 0x020fe20000410000 */
[----:B------:R-:W-:Y:S01]  /*2c90*/  FADD.FTZ R124, R129, -R88 ;  /* 0x80000058817c7221 */ /* 0x000fe20000010000 */
[----:B------:R-:W-:Y:S01]  /*2ca0*/  FADD.FTZ R94, R118, -R93 ;  /* 0x8000005d765e7221 */ /* 0x000fe20000010000 */
[----:B------:R-:W-:Y:S01]  /*2cb0*/  FADD.FTZ R154, R120, -R125 ;  /* 0x8000007d789a7221 */ /* 0x000fe20000010000 */
[----:B------:R-:W-:Y:S01]  /*2cc0*/  FADD.FTZ R156, R133, -R156 ;  /* 0x8000009c859c7221 */ /* 0x000fe20000010000 */
[----:B------:R-:W-:Y:S01]  /*2cd0*/  FMUL.FTZ R95, R103, R124 ;  /* 0x0000007c675f7220 */ /* 0x000fe20000410000 */
[C---:B------:R-:W-:Y:S01]  /*2ce0*/  @P5 SHF.L.U32 R92, R86.reuse, 0x10, RZ ;  /* 0x00000010565c5819 */ /* 0x040fe200000006ff */
[----:B------:R-:W-:Y:S01]  /*2cf0*/  FADD.FTZ R88, R135, -R164 ;  /* 0x800000a487587221 */ /* 0x000fe20000010000 */
[----:B------:R-:W-:Y:S01]  /*2d00*/  @P5 PRMT R93, R86, 0x7632, R93 ;  /* 0x00007632565d5816 */ /* 0x000fe2000000005d */
[C---:B------:R-:W-:Y:S01]  /*2d10*/  FMUL.FTZ R124, R103.reuse, R154 ;  /* 0x0000009a677c7220 */ /* 0x040fe20000410000 */
[----:B------:R-:W-:Y:S01]  /*2d20*/  FMUL.FTZ R165, R103, R156 ;  /* 0x0000009c67a57220 */ /* 0x000fe20000410000 */
[----:B------:R-:W-:Y:S01]  /*2d30*/  @P5 FADD.FTZ R89, R89, R92 ;  /* 0x0000005c59595221 */ /* 0x000fe20000010000 */
[----:B------:R-:W-:Y:S01]  /*2d40*/  @P5 SHF.L.U32 R154, R93, 0x10, RZ ;  /* 0x000000105d9a5819 */ /* 0x000fe200000006ff */
[----:B------:R-:W-:Y:S01]  /*2d50*/  FMUL.FTZ R125, R103, R88 ;  /* 0x00000058677d7220 */ /* 0x000fe20000410000 */
[----:B------:R-:W-:Y:S01]  /*2d60*/  FADD.FTZ R90, R131, -R90 ;  /* 0x8000005a835a7221 */ /* 0x000fe20000010000 */
[----:B------:R-:W-:Y:S01]  /*2d70*/  FMUL.FTZ R88, R89, R102 ;  /* 0x0000006659587220 */ /* 0x000fe20000410000 */
[----:B------:R-:W-:Y:S01]  /*2d80*/  LOP3.LUT P6, RZ, R159, 0xff, RZ, 0xc0, !PT ;  /* 0x000000ff9fff7812 */ /* 0x000fe200078cc0ff */
[----:B------:R-:W-:Y:S01]  /*2d90*/  @P5 FADD.FTZ R165, R165, R154 ;  /* 0x0000009aa5a55221 */ /* 0x000fe20000010000 */
[----:B------:R-:W-:Y:S01]  /*2da0*/  FMUL.FTZ R157, R103, R90 ;  /* 0x0000005a679d7220 */ /* 0x000fe20000410000 */
[----:B------:R-:W-:Y:S01]  /*2db0*/  FMUL.FTZ R93, R88, UR18 ;  /* 0x00000012585d7c20 */ /* 0x000fe20008410000 */
[----:B------:R-:W-:Y:S01]  /*2dc0*/  @P5 PRMT R88, R85, 0x7632, R88 ;  /* 0x0000763255585816 */ /* 0x000fe20000000058 */
[----:B------:R-:W-:Y:S01]  /*2dd0*/  FMUL.FTZ R90, R165, R102 ;  /* 0x00000066a55a7220 */ /* 0x000fe20000410000 */
[----:B------:R-:W-:Y:S01]  /*2de0*/  FMUL.FTZ R155, R103, R94 ;  /* 0x0000005e679b7220 */ /* 0x000fe20000410000 */
[----:B------:R-:W-:Y:S01]  /*2df0*/  FADD.FTZ R92, R128, -R91 ;  /* 0x8000005b805c7221 */ /* 0x000fe20000010000 */
[----:B------:R-:W-:Y:S01]  /*2e00*/  FSEL R93, R93, RZ, P6 ;  /* 0x000000ff5d5d7208 */ /* 0x000fe20003000000 */
[----:B------:R-:W-:Y:S01]  /*2e10*/  FMUL.FTZ R90, R90, UR18 ;  /* 0x000000125a5a7c20 */ /* 0x000fe20008410000 */
[----:B------:R-:W-:-:S02]  /*2e20*/  @P5 SHF.L.U32 R88, R88, 0x10, RZ ;  /* 0x0000001058585819 */ /* 0x000fc400000006ff */
[----:B------:R-:W-:Y:S02]  /*2e30*/  LOP3.LUT P6, RZ, R159, 0xff00, RZ, 0xc0, !PT ;  /* 0x0000ff009fff7812 */ /* 0x000fe400078cc0ff */
[----:B------:R-:W-:Y:S01]  /*2e40*/  @P5 PRMT R91, R84, 0x7632, R91 ;  /* 0x00007632545b5816 */ /* 0x000fe2000000005b */
[----:B------:R-:W-:Y:S01]  /*2e50*/  @P5 FADD.FTZ R157, R157, R88 ;  /* 0x000000589d9d5221 */ /* 0x000fe20000010000 */
[----:B------:R-:W-:Y:S01]  /*2e60*/  FSEL R90, R90, RZ, P6 ;  /* 0x000000ff5a5a7208 */ /* 0x000fe20003000000 */
[----:B------:R-:W-:Y:S01]  /*2e70*/  @P5 IMAD.U32 R88, R84, 0x10000, RZ ;  /* 0x0001000054585824 */ /* 0x000fe200078e00ff */
[----:B------:R-:W-:Y:S02]  /*2e80*/  ISETP.NE.U32.AND P6, PT, RZ, UR16, PT ;  /* 0x00000010ff007c0c */ /* 0x000fe4000bfc5070 */
[----:B------:R-:W-:Y:S01]  /*2e90*/  @P5 SHF.L.U32 R94, R91, 0x10, RZ ;  /* 0x000000105b5e5819 */ /* 0x000fe200000006ff */
[--C-:B------:R-:W-:Y:S01]  /*2ea0*/  @P5 FADD.FTZ R155, R155, R88.reuse ;  /* 0x000000589b9b5221 */ /* 0x100fe20000010000 */
[----:B------:R-:W-:Y:S01]  /*2eb0*/  ISETP.NE.AND.EX P6, PT, RZ, UR17, PT, P6 ;  /* 0x00000011ff007c0c */ /* 0x000fe2000bfc5360 */
[----:B------:R-:W-:Y:S01]  /*2ec0*/  FMUL.FTZ R91, R103, R92 ;  /* 0x0000005c675b7220 */ /* 0x000fe20000410000 */
[----:B------:R-:W-:Y:S01]  /*2ed0*/  @P5 PRMT R88, R87, 0x7632, R88 ;  /* 0x0000763257585816 */ /* 0x000fe20000000058 */
[----:B------:R-:W-:Y:S01]  /*2ee0*/  @P5 FADD.FTZ R95, R95, R94 ;  /* 0x0000005e5f5f5221 */ /* 0x000fe20000010000 */
[----:B------:R-:W-:-:S02]  /*2ef0*/  @P5 SHF.L.U32 R103, R85, 0x10, RZ ;  /* 0x0000001055675819 */ /* 0x000fc400000006ff */
[----:B------:R-:W-:Y:S01]  /*2f00*/  @P5 SHF.L.U32 R92, R88, 0x10, RZ ;  /* 0x00000010585c5819 */ /* 0x000fe200000006ff */
[-C--:B------:R-:W-:Y:S01]  /*2f10*/  FMUL.FTZ R154, R95, R102.reuse ;  /* 0x000000665f9a7220 */ /* 0x080fe20000410000 */
[----:B------:R-:W-:Y:S01]  /*2f20*/  @P5 SHF.L.U32 R88, R87, 0x10, RZ ;  /* 0x0000001057585819 */ /* 0x000fe200000006ff */
[----:B------:R-:W-:Y:S01]  /*2f30*/  @P5 FADD.FTZ R124, R124, R103 ;  /* 0x000000677c7c5221 */ /* 0x000fe20000010000 */
[----:B------:R-:W-:Y:S01]  /*2f40*/  F2FP.BF16.F32.PACK_AB R90, R90, R93 ;  /* 0x0000005d5a5a723e */ /* 0x000fe200000010ff */
[----:B------:R-:W-:Y:S01]  /*2f50*/  @P5 FADD.FTZ R125, R125, R92 ;  /* 0x0000005c7d7d5221 */ /* 0x000fe20000010000 */
[-C--:B------:R-:W-:Y:S01]  /*2f60*/  FMUL.FTZ R92, R157, R102.reuse ;  /* 0x000000669d5c7220 */ /* 0x080fe20000410000 */
[----:B------:R-:W-:Y:S01]  /*2f70*/  @P5 FADD.FTZ R91, R91, R88 ;  /* 0x000000585b5b5221 */ /* 0x000fe20000010000 */
[----:B------:R-:W-:Y:S01]  /*2f80*/  @P6 F2FP.BF16.F32.PACK_AB R88, RZ, R89 ;  /* 0x00000059ff58623e */ /* 0x000fe200000010ff */
[-C--:B------:R-:W-:Y:S01]  /*2f90*/  FMUL.FTZ R89, R124, R102.reuse ;  /* 0x000000667c597220 */ /* 0x080fe20000410000 */
[----:B------:R-:W-:Y:S01]  /*2fa0*/  LOP3.LUT P5, RZ, R158, 0xff0000, RZ, 0xc0, !PT ;  /* 0x00ff00009eff7812 */ /* 0x000fe200078ac0ff */
[----:B------:R-:W-:Y:S01]  /*2fb0*/  FMUL.FTZ R156, R92, UR18 ;  /* 0x000000125c9c7c20 */ /* 0x000fe20008410000 */
[----:B------:R-:W-:Y:S01]  /*2fc0*/  @P6 F2FP.BF16.F32.PACK_AB R94, RZ, R155 ;  /* 0x0000009bff5e623e */ /* 0x000fe200000010ff */
[----:B------:R-:W-:Y:S01]  /*2fd0*/  FMUL.FTZ R89, R89, UR18 ;  /* 0x0000001259597c20 */ /* 0x000fe20008410000 */
[----:B------:R-:W-:Y:S01]  /*2fe0*/  FMUL.FTZ R155, R155, R102 ;  /* 0x000000669b9b7220 */ /* 0x000fe20000410000 */
[----:B------:R-:W-:Y:S01]  /*2ff0*/  MOV R92, R158 ;  /* 0x0000009e005c7202 */ /* 0x000fe20000000f00 */
[----:B------:R-:W-:Y:S01]  /*3000*/  FMUL.FTZ R154, R154, UR18 ;  /* 0x000000129a9a7c20 */ /* 0x000fe20008410000 */
[----:B------:R-:W-:Y:S01]  /*3010*/  @P6 PRMT R42, R88, 0x7610, R42 ;  /* 0x00007610582a6816 */ /* 0x000fe2000000002a */
[----:B------:R-:W-:Y:S01]  /*3020*/  FMUL.FTZ R88, R155, UR18 ;  /* 0x000000129b587c20 */ /* 0x000fe20008410000 */
[----:B------:R-:W-:-:S02]  /*3030*/  FSEL R89, R89, RZ, P5 ;  /* 0x000000ff59597208 */ /* 0x000fc40002800000 */
[----:B------:R-:W-:Y:S02]  /*3040*/  LOP3.LUT P5, RZ, R158, 0xff000000, RZ, 0xc0, !PT ;  /* 0xff0000009eff7812 */ /* 0x000fe400078ac0ff */
[----:B------:R-:W-:Y:S02]  /*3050*/  @P6 F2FP.BF16.F32.PACK_AB R124, RZ, R124 ;  /* 0x0000007cff7c623e */ /* 0x000fe400000010ff */
[----:B------:R-:W-:Y:S02]  /*3060*/  FSEL R156, R156, RZ, P5 ;  /* 0x000000ff9c9c7208 */ /* 0x000fe40002800000 */
[----:B------:R-:W-:Y:S02]  /*3070*/  LOP3.LUT P5, RZ, R92, 0xff, RZ, 0xc0, !PT ;  /* 0x000000ff5cff7812 */ /* 0x000fe400078ac0ff */
[----:B------:R-:W-:Y:S01]  /*3080*/  @P6 F2FP.BF16.F32.PACK_AB R92, RZ, R91 ;  /* 0x0000005bff5c623e */ /* 0x000fe200000010ff */
[-C--:B------:R-:W-:Y:S01]  /*3090*/  FMUL.FTZ R91, R91, R102.reuse ;  /* 0x000000665b5b7220 */ /* 0x080fe20000410000 */
[----:B------:R-:W-:Y:S01]  /*30a0*/  FSEL R88, R88, RZ, P5 ;  /* 0x000000ff58587208 */ /* 0x000fe20002800000 */
[----:B------:R-:W-:Y:S01]  /*30b0*/  FMUL.FTZ R102, R125, R102 ;  /* 0x000000667d667220 */ /* 0x000fe20000410000 */
[----:B------:R-:W-:Y:S01]  /*30c0*/  LOP3.LUT P5, RZ, R158, 0xff00, RZ, 0xc0, !PT ;  /* 0x0000ff009eff7812 */ /* 0x000fe200078ac0ff */
[----:B------:R-:W-:Y:S01]  /*30d0*/  FMUL.FTZ R91, R91, UR18 ;  /* 0x000000125b5b7c20 */ /* 0x000fe20008410000 */
[----:B------:R-:W-:Y:S01]  /*30e0*/  @P6 PRMT R41, R124, 0x7610, R41 ;  /* 0x000076107c296816 */ /* 0x000fe20000000029 */
[----:B------:R-:W-:Y:S01]  /*30f0*/  FMUL.FTZ R102, R102, UR18 ;  /* 0x0000001266667c20 */ /* 0x000fe20008410000 */
[----:B------:R-:W-:-:S02]  /*3100*/  FSEL R155, R154, RZ, P5 ;  /* 0x000000ff9a9b7208 */ /* 0x000fc40002800000 */
[----:B------:R-:W-:Y:S02]  /*3110*/  LOP3.LUT P5, RZ, R159, 0xff0000, RZ, 0xc0, !PT ;  /* 0x00ff00009fff7812 */ /* 0x000fe400078ac0ff */
[----:B------:R-:W-:Y:S02]  /*3120*/  @P6 PRMT R40, R94, 0x7610, R40 ;  /* 0x000076105e286816 */ /* 0x000fe40000000028 */
[----:B------:R-:W-:Y:S02]  /*3130*/  FSEL R91, R91, RZ, P5 ;  /* 0x000000ff5b5b7208 */ /* 0x000fe40002800000 */
[----:B------:R-:W-:Y:S02]  /*3140*/  LOP3.LUT P5, RZ, R159, 0xff000000, RZ, 0xc0, !PT ;  /* 0xff0000009fff7812 */ /* 0x000fe400078ac0ff */
[----:B------:R-:W-:Y:S02]  /*3150*/  @P6 F2FP.BF16.F32.PACK_AB R124, RZ, R95 ;  /* 0x0000005fff7c623e */ /* 0x000fe400000010ff */
[----:B------:R-:W-:-:S02]  /*3160*/  FSEL R154, R102, RZ, P5 ;  /* 0x000000ff669a7208 */ /* 0x000fc40002800000 */
[----:B------:R-:W-:Y:S02]  /*3170*/  ISETP.NE.U32.AND P5, PT, RZ, UR16, PT ;  /* 0x00000010ff007c0c */ /* 0x000fe4000bfa5070 */
[----:B------:R-:W-:Y:S02]  /*3180*/  @P6 PRMT R43, R92, 0x7610, R43 ;  /* 0x000076105c2b6816 */ /* 0x000fe4000000002b */
[----:B------:R-:W-:Y:S01]  /*3190*/  ISETP.NE.AND.EX P5, PT, RZ, UR17, PT, P5 ;  /* 0x00000011ff007c0c */ /* 0x000fe2000bfa5350 */
[----:B------:R-:W0:Y:S01]  /*31a0*/  LDC.64 R92, c[0x0][0x2f8] ;  /* 0x0000be00ff5c7b82 */ /* 0x000e220000000a00 */
[----:B------:R-:W-:Y:S02]  /*31b0*/  @P6 F2FP.BF16.F32.PACK_AB R103, RZ, R165 ;  /* 0x000000a5ff67623e */ /* 0x000fe400000010ff */
[----:B------:R-:W-:Y:S02]  /*31c0*/  @P6 F2FP.BF16.F32.PACK_AB R102, RZ, R157 ;  /* 0x0000009dff66623e */ /* 0x000fe400000010ff */
[----:B------:R-:W-:-:S02]  /*31d0*/  @P6 F2FP.BF16.F32.PACK_AB R125, RZ, R125 ;  /* 0x0000007dff7d623e */ /* 0x000fc400000010ff */
[----:B------:R-:W-:Y:S02]  /*31e0*/  @P6 PRMT R42, R42, 0x5410, R103 ;  /* 0x000054102a2a6816 */ /* 0x000fe40000000067 */
[----:B------:R-:W-:Y:S02]  /*31f0*/  @P6 PRMT R41, R41, 0x5410, R102 ;  /* 0x0000541029296816 */ /* 0x000fe40000000066 */
[----:B------:R-:W-:Y:S01]  /*3200*/  @P6 PRMT R40, R40, 0x5410, R124 ;  /* 0x0000541028286816 */ /* 0x000fe2000000007c */
[----:B------:R-:W1:Y:S01]  /*3210*/  @P5 LDC.64 R94, c[0x0][0x308] ;  /* 0x0000c200ff5e5b82 */ /* 0x000e620000000a00 */
[----:B------:R-:W-:Y:S02]  /*3220*/  @P6 PRMT R43, R43, 0x5410, R125 ;  /* 0x000054102b2b6816 */ /* 0x000fe4000000007d */
[----:B------:R-:W-:Y:S02]  /*3230*/  F2FP.BF16.F32.PACK_AB R89, R156, R89 ;  /* 0x000000599c59723e */ /* 0x000fe400000010ff */
[----:B------:R-:W-:-:S02]  /*3240*/  F2FP.BF16.F32.PACK_AB R88, R155, R88 ;  /* 0x000000589b58723e */ /* 0x000fc400000010ff */
[----:B------:R-:W-:Y:S01]  /*3250*/  F2FP.BF16.F32.PACK_AB R91, R154, R91 ;  /* 0x0000005b9a5b723e */ /* 0x000fe200000010ff */
[----:B0-----:R-:W-:-:S04]  /*3260*/  IMAD.WIDE.U32 R92, R99, 0x10, R92 ;  /* 0x00000010635c7825 */ /* 0x001fc800078e005c */
[----:B-1----:R-:W-:-:S05]  /*3270*/  @P5 IMAD.WIDE.U32 R94, R99, 0x10, R94 ;  /* 0x00000010635e5825 */ /* 0x002fca00078e005e */
[----:B------:R2:W-:Y:S04]  /*3280*/  @P5 STG.E.128 desc[UR4][R94.64], R40 ;  /* 0x000000285e005986 */ /* 0x0005e8000c101d04 */
[----:B------:R2:W-:Y:S02]  /*3290*/  STG.E.128 desc[UR4][R92.64], R88 ;  /* 0x000000585c007986 */ /* 0x0005e4000c101d04 */
.L_x_517:
[----:B------:R-:W-:Y:S05]  /*32a0*/  BSYNC B0 ;  /* 0x0000000000007941 */ /* 0x000fea0003800000 */
.L_x_516:
[----:B------:R-:W-:Y:S02]  /*32b0*/  IADD3 R14, R14, UR20, RZ ;  /* 0x000000140e0e7c10 */ /* 0x000fe4000fffe0ff */
[----:B------:R-:W-:Y:S02]  /*32c0*/  SEL R124, RZ, 0x1, P4 ;  /* 0x00000001ff7c7807 */ /* 0x000fe40002000000 */
[----:B------:R-:W-:-:S13]  /*32d0*/  ISETP.GE.AND P5, PT, R14, UR21, PT ;  /* 0x000000150e007c0c */ /* 0x000fda000bfa6270 */
[----:B------:R-:W-:Y:S05]  /*32e0*/  @!P5 BRA `(.L_x_518) ;  /* 0xffffffd000e8d947 */ /* 0x000fea000383ffff */
.L_x_504:
        /* <DEDUP_REMOVED lines=16> */
.L_x_520:
[----:B------:R-:W-:Y:S05]  /*33f0*/  BSYNC B0 ;  /* 0x0000000000007941 */ /* 0x000fea0003800000 */
.L_x_519:
        /* <DEDUP_REMOVED lines=11> */
.L_x_522:
[----:B------:R-:W-:Y:S05]  /*34b0*/  BSYNC B0 ;  /* 0x0000000000007941 */ /* 0x000fea0003800000 */
.L_x_521:
        /* <DEDUP_REMOVED lines=10> */
.L_x_511:
[----:B------:R-:W-:Y:S01]  /*3560*/  HFMA2.MMA R90, -RZ, RZ, 0, 9.5367431640625e-07 ;  /* 0x00000010ff5a7435 */ /* 0x000fe200000001ff */
[----:B------:R-:W-:Y:S02]  /*3570*/  MOV R165, R155 ;  /* 0x0000009b00a57202 */ /* 0x000fe40000000f00 */
[----:B------:R-:W-:Y:S02]  /*3580*/  MOV R91, 0x1f ;  /* 0x0000001f005b7802 */ /* 0x000fe40000000f00 */
[----:B------:R-:W-:-:S07]  /*3590*/  MOV R92, 0xffffffff ;  /* 0xffffffff005c7802 */ /* 0x000fce0000000f00 */
[----:B-----5:R-:W-:Y:S05]  /*35a0*/  WARPSYNC.COLLECTIVE R92, `(.L_x_523) ;  /* 0x000000005c087348 */ /* 0x020fea0003c00000 */
[----:B------:R0:W1:Y:S02]  /*35b0*/  SHFL.DOWN P6, R164, R165, R90, R91 ;  /* 0x0800005aa5a47389 */ /* 0x00006400000c005b */
[----:B01---5:R-:W-:Y:S01]  /*35c0*/  ENDCOLLECTIVE ;  /* 0x000000000000791b */ /* 0x023fe20003800000 */
.L_x_523:
[----:B------:R-:W-:Y:S02]  /*35d0*/  MOV R165, R156 ;  /* 0x0000009c00a57202 */ /* 0x000fe40000000f00 */
[----:B------:R-:W-:-:S07]  /*35e0*/  MOV R94, R164 ;  /* 0x000000a4005e7202 */ /* 0x000fce0000000f00 */
[----:B------:R-:W-:Y:S05]  /*35f0*/  WARPSYNC.COLLECTIVE R92, `(.L_x_524) ;  /* 0x000000005c087348 */ /* 0x000fea0003c00000 */
[----:B------:R0:W1:Y:S02]  /*3600*/  SHFL.DOWN P6, R164, R165, R90, R91 ;  /* 0x0800005aa5a47389 */ /* 0x00006400000c005b */
[----:B01----:R-:W-:Y:S01]  /*3610*/  ENDCOLLECTIVE ;  /* 0x000000000000791b */ /* 0x003fe20003800000 */
.L_x_524:
[----:B------:R-:W-:Y:S01]  /*3620*/  FADD.FTZ R94, R94, R155 ;  /* 0x0000009b5e5e7221 */ /* 0x000fe20000010000 */
[----:B------:R-:W-:-:S04]  /*3630*/  HFMA2.MMA R90, -RZ, RZ, 0, 4.76837158203125e-07 ;  /* 0x00000008ff5a7435 */ /* 0x000fc800000001ff */
[----:B------:R-:W-:Y:S01]  /*3640*/  MOV R165, R94 ;  /* 0x0000005e00a57202 */ /* 0x000fe20000000f00 */
[----:B------:R-:W-:-:S07]  /*3650*/  IMAD.MOV.U32 R93, RZ, RZ, R164 ;  /* 0x000000ffff5d7224 */ /* 0x000fce00078e00a4 */
[----:B------:R-:W-:Y:S05]  /*3660*/  WARPSYNC.COLLECTIVE R92, `(.L_x_525) ;  /* 0x000000005c087348 */ /* 0x000fea0003c00000 */
[----:B------:R0:W1:Y:S02]  /*3670*/  SHFL.DOWN P6, R164, R165, R90, R91 ;  /* 0x0800005aa5a47389 */ /* 0x00006400000c005b */
[----:B01----:R-:W-:Y:S01]  /*3680*/  ENDCOLLECTIVE ;  /* 0x000000000000791b */ /* 0x003fe20003800000 */
.L_x_525:
[----:B------:R-:W-:-:S05]  /*3690*/  FADD.FTZ R93, R93, R156 ;  /* 0x0000009c5d5d7221 */ /* 0x000fca0000010000 */
[----:B------:R-:W-:Y:S02]  /*36a0*/  MOV R165, R93 ;  /* 0x0000005d00a57202 */ /* 0x000fe40000000f00 */
[----:B------:R-:W-:-:S07]  /*36b0*/  MOV R95, R164 ;  /* 0x000000a4005f7202 */ /* 0x000fce0000000f00 */
[----:B------:R-:W-:Y:S05]  /*36c0*/  WARPSYNC.COLLECTIVE R92, `(.L_x_526) ;  /* 0x000000005c087348 */ /* 0x000fea0003c00000 */
[----:B------:R0:W1:Y:S02]  /*36d0*/  SHFL.DOWN P6, R164, R165, R90, R91 ;  /* 0x0800005aa5a47389 */ /* 0x00006400000c005b */
[----:B01----:R-:W-:Y:S01]  /*36e0*/  ENDCOLLECTIVE ;  /* 0x000000000000791b */ /* 0x003fe20003800000 */
.L_x_526:
[----:B------:R-:W-:-:S05]  /*36f0*/  FADD.FTZ R95, R94, R95 ;  /* 0x0000005f5e5f7221 */ /* 0x000fca0000010000 */
[----:B------:R-:W-:Y:S01]  /*3700*/  MOV R165, R95 ;  /* 0x0000005f00a57202 */ /* 0x000fe20000000f00 */
[----:B------:R-:W-:Y:S01]  /*3710*/  IMAD.MOV.U32 R90, RZ, RZ, 0x4 ;  /* 0x00000004ff5a7424 */ /* 0x000fe200078e00ff */
[----:B------:R-:W-:-:S07]  /*3720*/  MOV R124, R164 ;  /* 0x000000a4007c7202 */ /* 0x000fce0000000f00 */
[----:B------:R-:W-:Y:S05]  /*3730*/  WARPSYNC.COLLECTIVE R92, `(.L_x_527) ;  /* 0x000000005c087348 */ /* 0x000fea0003c00000 */
[----:B------:R0:W1:Y:S02]  /*3740*/  SHFL.DOWN P6, R164, R165, R90, R91 ;  /* 0x0800005aa5a47389 */ /* 0x00006400000c005b */
[----:B01----:R-:W-:Y:S01]  /*3750*/  ENDCOLLECTIVE ;  /* 0x000000000000791b */ /* 0x003fe20003800000 */
.L_x_527:
[----:B------:R-:W-:-:S05]  /*3760*/  FADD.FTZ R124, R93, R124 ;  /* 0x0000007c5d7c7221 */ /* 0x000fca0000010000 */
[----:B------:R-:W-:Y:S02]  /*3770*/  MOV R165, R124 ;  /* 0x0000007c00a57202 */ /* 0x000fe40000000f00 */
[----:B------:R-:W-:-:S07]  /*3780*/  MOV R154, R164 ;  /* 0x000000a4009a7202 */ /* 0x000fce0000000f00 */
[----:B------:R-:W-:Y:S05]  /*3790*/  WARPSYNC.COLLECTIVE R92, `(.L_x_528) ;  /* 0x000000005c087348 */ /* 0x000fea0003c00000 */
[----:B------:R0:W1:Y:S02]  /*37a0*/  SHFL.DOWN P6, R164, R165, R90, R91 ;  /* 0x0800005aa5a47389 */ /* 0x00006400000c005b */
[----:B01----:R-:W-:Y:S01]  /*37b0*/  ENDCOLLECTIVE ;  /* 0x000000000000791b */ /* 0x003fe20003800000 */
.L_x_528:
[----:B------:R-:W-:Y:S01]  /*37c0*/  FADD.FTZ R154, R95, R154 ;  /* 0x0000009a5f9a7221 */ /* 0x000fe20000010000 */
[----:B------:R-:W-:-:S04]  /*37d0*/  HFMA2.MMA R90, -RZ, RZ, 0, 1.1920928955078125e-07 ;  /* 0x00000002ff5a7435 */ /* 0x000fc800000001ff */
[----:B------:R-:W-:Y:S02]  /*37e0*/  MOV R165, R154 ;  /* 0x0000009a00a57202 */ /* 0x000fe40000000f00 */
[----:B------:R-:W-:-:S07]  /*37f0*/  MOV R125, R164 ;  /* 0x000000a4007d7202 */ /* 0x000fce0000000f00 */
[----:B------:R-:W-:Y:S05]  /*3800*/  WARPSYNC.COLLECTIVE R92, `(.L_x_529) ;  /* 0x000000005c087348 */ /* 0x000fea0003c00000 */
[----:B------:R0:W1:Y:S02]  /*3810*/  SHFL.DOWN P6, R164, R165, R90, R91 ;  /* 0x0800005aa5a47389 */ /* 0x00006400000c005b */
[----:B01----:R-:W-:Y:S01]  /*3820*/  ENDCOLLECTIVE ;  /* 0x000000000000791b */ /* 0x003fe20003800000 */
.L_x_529:
[----:B------:R-:W-:-:S04]  /*3830*/  FADD.FTZ R155, R124, R125 ;  /* 0x0000007d7c9b7221 */ /* 0x000fc80000010000 */
[----:B------:R-:W-:Y:S01]  /*3840*/  IMAD.MOV.U32 R165, RZ, RZ, R155 ;  /* 0x000000ffffa57224 */ /* 0x000fe200078e009b */
[----:B------:R-:W-:-:S07]  /*3850*/  MOV R125, R164 ;  /* 0x000000a4007d7202 */ /* 0x000fce0000000f00 */
[----:B------:R-:W-:Y:S05]  /*3860*/  WARPSYNC.COLLECTIVE R92, `(.L_x_530) ;  /* 0x000000005c087348 */ /* 0x000fea0003c00000 */
[----:B------:R0:W1:Y:S02]  /*3870*/  SHFL.DOWN P6, R164, R165, R90, R91 ;  /* 0x0800005aa5a47389 */ /* 0x00006400000c005b */
[----:B01----:R-:W-:Y:S01]  /*3880*/  ENDCOLLECTIVE ;  /* 0x000000000000791b */ /* 0x003fe20003800000 */
.L_x_530:
[----:B------:R-:W-:Y:S01]  /*3890*/  FADD.FTZ R157, R154, R125 ;  /* 0x0000007d9a9d7221 */ /* 0x000fe20000010000 */
[----:B------:R-:W-:-:S04]  /*38a0*/  HFMA2.MMA R90, -RZ, RZ, 0, 5.9604644775390625e-08 ;  /* 0x00000001ff5a7435 */ /* 0x000fc800000001ff */
[----:B------:R-:W-:Y:S02]  /*38b0*/  MOV R165, R157 ;  /* 0x0000009d00a57202 */ /* 0x000fe40000000f00 */
[----:B------:R-:W-:-:S07]  /*38c0*/  MOV R156, R164 ;  /* 0x000000a4009c7202 */ /* 0x000fce0000000f00 */
[----:B------:R-:W-:Y:S05]  /*38d0*/  WARPSYNC.COLLECTIVE R92, `(.L_x_531) ;  /* 0x000000005c087348 */ /* 0x000fea0003c00000 */
[----:B------:R0:W1:Y:S02]  /*38e0*/  SHFL.DOWN P6, R164, R165, R90, R91 ;  /* 0x0800005aa5a47389 */ /* 0x00006400000c005b */
[----:B01----:R-:W-:Y:S01]  /*38f0*/  ENDCOLLECTIVE ;  /* 0x000000000000791b */ /* 0x003fe20003800000 */
.L_x_531:
[----:B------:R-:W-:-:S05]  /*3900*/  FADD.FTZ R125, R155, R156 ;  /* 0x0000009c9b7d7221 */ /* 0x000fca0000010000 */
[----:B------:R-:W-:Y:S02]  /*3910*/  MOV R165, R125 ;  /* 0x0000007d00a57202 */ /* 0x000fe40000000f00 */
[----:B------:R-:W-:-:S07]  /*3920*/  MOV R94, R164 ;  /* 0x000000a4005e7202 */ /* 0x000fce0000000f00 */
[----:B------:R-:W-:Y:S05]  /*3930*/  WARPSYNC.COLLECTIVE R92, `(.L_x_532) ;  /* 0x000000005c087348 */ /* 0x000fea0003c00000 */
[----:B------:R0:W1:Y:S02]  /*3940*/  SHFL.DOWN P6, R164, R165, R90, R91 ;  /* 0x0800005aa5a47389 */ /* 0x00006400000c005b */
[----:B01----:R-:W-:Y:S01]  /*3950*/  ENDCOLLECTIVE ;  /* 0x000000000000791b */ /* 0x003fe20003800000 */
.L_x_532:
[----:B------:R-:W-:Y:S01]  /*3960*/  MOV R156, R164 ;  /* 0x000000a4009c7202 */ /* 0x000fe20000000f00 */
[----:B------:R-:W-:Y:S06]  /*3970*/  BRA `(.L_x_533) ;  /* 0xffffffe0009c7947 */ /* 0x000fec000383ffff */
.L_x_534:
        /* <DEDUP_REMOVED lines=16> */
.L_x_11267:


//--------------------- .text._ZN10layer_norm13ln_bwd_kernelINS_13Kernel_traitsI13__nv_bfloat16S2_S2_S2_fjLj3072ELj1ELj1ELj4ELj16ENS_18Kernel_traits_baseILj3072ES2_S2_S2_S2_fjLj128EEEEELb1ELb0ELb0ELb1EEEvNS_9BwdParamsE --------------------------
	.section	.text._ZN10layer_norm13ln_bwd_kernelINS_13Kernel_traitsI13__nv_bfloat16S2_S2_S2_fjLj3072ELj1ELj1ELj4ELj16ENS_18Kernel_traits_baseILj3072ES2_S2_S2_S2_fjLj128EEEEELb1ELb0ELb0ELb1EEEvNS_9BwdParamsE,"ax",@progbits
	.align	128
        .global         _ZN10layer_norm13ln_bwd_kernelINS_13Kernel_traitsI13__nv_bfloat16S2_S2_S2_fjLj3072ELj1ELj1ELj4ELj16ENS_18Kernel_traits_baseILj3072ES2_S2_S2_S2_fjLj128EEEEELb1ELb0ELb0ELb1EEEvNS_9BwdParamsE
        .type           _ZN10layer_norm13ln_bwd_kernelINS_13Kernel_traitsI13__nv_bfloat16S2_S2_S2_fjLj3072ELj1ELj1ELj4ELj16ENS_18Kernel_traits_baseILj3072ES2_S2_S2_S2_fjLj128EEEEELb1ELb0ELb0ELb1EEEvNS_9BwdParamsE,@function
        .size           _ZN10layer_norm13ln_bwd_kernelINS_13Kernel_traitsI13__nv_bfloat16S2_S2_S2_fjLj3072ELj1ELj1ELj4ELj16ENS_18Kernel_traits_baseILj3072ES2_S2_S2_S2_fjLj128EEEEELb1ELb0ELb0ELb1EEEvNS_9BwdParamsE,(.L_x_11268 - _ZN10layer_norm13ln_bwd_kernelINS_13Kernel_traitsI13__nv_bfloat16S2_S2_S2_fjLj3072ELj1ELj1ELj4ELj16ENS_18Kernel_traits_baseILj3072ES2_S2_S2_S2_fjLj128EEEEELb1ELb0ELb0ELb1EEEvNS_9BwdParamsE)
        .other          _ZN10layer_norm13ln_bwd_kernelINS_13Kernel_traitsI13__nv_bfloat16S2_S2_S2_fjLj3072ELj1ELj1ELj4ELj16ENS_18Kernel_traits_baseILj3072ES2_S2_S2_S2_fjLj128EEEEELb1ELb0ELb0ELb1EEEvNS_9BwdParamsE,@"STO_CUDA_ENTRY STV_DEFAULT"
_ZN10layer_norm13ln_bwd_kernelINS_13Kernel_traitsI13__nv_bfloat16S2_S2_S2_fjLj3072ELj1ELj1ELj4ELj16ENS_18Kernel_traits_baseILj3072ES2_S2_S2_S2_fjLj128EEEEELb1ELb0ELb0ELb1EEEvNS_9BwdParamsE:
.text._ZN10layer_norm13ln_bwd_kernelINS_13Kernel_traitsI13__nv_bfloat16S2_S2_S2_fjLj3072ELj1ELj1ELj4ELj16ENS_18Kernel_traits_baseILj3072ES2_S2_S2_S2_fjLj128EEEEELb1ELb0ELb0ELb1EEEvNS_9BwdParamsE:
[----:B------:R-:W-:Y:S01]  /*0000*/  LDC R1, c[0x0][0x28] ;  /* 0x00000a00ff017b82 */ /* 0x000fe20000000800 */
[----:B------:R-:W0:Y:S07]  /*0010*/  S2R R73, SR_TID.X ;  /* 0x0000000000497919 */ /* 0x000e2e0000002100 */
[----:B------:R-:W0:Y:S01]  /*0020*/  S2UR UR4, SR_CTAID.X ;  /* 0x00000000000479c3 */ /* 0x000e220000002500 */
[----:B------:R-:W-:Y:S01]  /*0030*/  ULDC.64 UR6, c[0x0][0x208] ;  /* 0x0000820000067ab9 */ /* 0x000fe20000000a00 */
[----:B------:R-:W-:Y:S01]  /*0040*/  ULDC UR9, c[0x0][0x218] ;  /* 0x0000860000097ab9 */ /* 0x000fe20000000800 */
[----:B------:R-:W-:Y:S01]  /*0050*/  ULDC.U8 UR8, c[0x0][0x2a0] ;  /* 0x0000a80000087ab9 */ /* 0x000fe20000000000 */
[----:B------:R-:W-:Y:S01]  /*0060*/  ULDC UR12, c[0x0][0x290] ;  /* 0x0000a400000c7ab9 */ /* 0x000fe20000000800 */
        /* <DEDUP_REMOVED lines=33> */
.L_x_535:
        /* <DEDUP_REMOVED lines=11> */
[----:B------:R-:W-:Y:S01]  /*0330*/  HFMA2.MMA R88, -RZ, RZ, 0, 0 ;  /* 0x00000000ff587435 */ /* 0x000fe200000001ff */
[----:B------:R-:W-:Y:S02]  /*0340*/  ISETP.NE.AND.EX P0, PT, RZ, UR5, PT, P0 ;  /* 0x00000005ff007c0c */ /* 0x000fe4000bf05300 */
[----:B------:R-:W-:Y:S02]  /*0350*/  CS2R R30, SRZ ;  /* 0x00000000001e7805 */ /* 0x000fe4000001ff00 */
[----:B------:R-:W-:Y:S02]  /*0360*/  MOV R72, RZ ;  /* 0x000000ff00487202 */ /* 0x000fe40000000f00 */
        /* <DEDUP_REMOVED lines=18> */
[----:B0-----:R-:W-:Y:S02]  /*0490*/  CS2R R2, SRZ ;  /* 0x0000000000027805 */ /* 0x001fe4000001ff00 */
[----:B------:R-:W-:Y:S01]  /*04a0*/  MOV R0, RZ ;  /* 0x000000ff00007202 */ /* 0x000fe20000000f00 */
[----:B------:R-:W-:Y:S01]  /*04b0*/  IMAD.MOV.U32 R114, RZ, RZ, RZ ;  /* 0x000000ffff727224 */ /* 0x000fe200078e00ff */
[----:B--2---:R-:W-:-:S02]  /*04c0*/  PRMT R120, R101, 0x7632, R120 ;  /* 0x0000763265787816 */ /* 0x004fc40000000078 */
[----:B------:R-:W-:Y:S02]  /*04d0*/  PRMT R119, R100, 0x7632, R119 ;  /* 0x0000763264777816 */ /* 0x000fe40000000077 */
[----:B---3--:R-:W-:Y:S02]  /*04e0*/  PRMT R115, R4, 0x7632, R115 ;  /* 0x0000763204737816 */ /* 0x008fe40000000073 */
[----:B------:R-:W-:Y:S02]  /*04f0*/  PRMT R116, R5, 0x7632, R116 ;  /* 0x0000763205747816 */ /* 0x000fe40000000074 */
[----:B------:R-:W-:Y:S02]  /*0500*/  PRMT R117, R6, 0x7632, R117 ;  /* 0x0000763206757816 */ /* 0x000fe40000000075 */
[----:B------:R-:W-:Y:S02]  /*0510*/  PRMT R118, R7, 0x7632, R118 ;  /* 0x0000763207767816 */ /* 0x000fe40000000076 */
[----:B------:R-:W-:-:S02]  /*0520*/  PRMT R121, R102, 0x7632, R121 ;  /* 0x0000763266797816 */ /* 0x000fc40000000079 */
[----:B------:R-:W-:Y:S02]  /*0530*/  PRMT R122, R103, 0x7632, R122 ;  /* 0x00007632677a7816 */ /* 0x000fe4000000007a */
[----:B----4-:R-:W-:Y:S02]  /*0540*/  PRMT R123, R108, 0x7632, R123 ;  /* 0x000076326c7b7816 */ /* 0x010fe4000000007b */
[----:B------:R-:W-:Y:S02]  /*0550*/  PRMT R124, R109, 0x7632, R124 ;  /* 0x000076326d7c7816 */ /* 0x000fe4000000007c */
[----:B------:R-:W-:Y:S02]  /*0560*/  PRMT R125, R110, 0x7632, R125 ;  /* 0x000076326e7d7816 */ /* 0x000fe4000000007d */
[----:B------:R-:W-:Y:S01]  /*0570*/  PRMT R126, R111, 0x7632, R126 ;  /* 0x000076326f7e7816 */ /* 0x000fe2000000007e */
[----:B------:R-:W-:Y:S01]  /*0580*/  IMAD.U32 R94, R100, 0x10000, RZ ;  /* 0x00010000645e7824 */ /* 0x000fe200078e00ff */
[----:B------:R-:W-:Y:S01]  /*0590*/  SHF.L.U32 R90, R4, 0x10, RZ ;  /* 0x00000010045a7819 */ /* 0x000fe200000006ff */
[----:B------:R-:W-:Y:S01]  /*05a0*/  IMAD.U32 R112, R110, 0x10000, RZ ;  /* 0x000100006e707824 */ /* 0x000fe200078e00ff */
[----:B------:R-:W-:-:S02]  /*05b0*/  SHF.L.U32 R91, R5, 0x10, RZ ;  /* 0x00000010055b7819 */ /* 0x000fc400000006ff */
[----:B------:R-:W-:Y:S02]  /*05c0*/  CS2R R4, SRZ ;  /* 0x0000000000047805 */ /* 0x000fe4000001ff00 */
[----:B------:R-:W-:Y:S01]  /*05d0*/  SHF.L.U32 R92, R6, 0x10, RZ ;  /* 0x00000010065c7819 */ /* 0x000fe200000006ff */
[----:B------:R-:W-:Y:S01]  /*05e0*/  IMAD.U32 R120, R120, 0x10000, RZ ;  /* 0x0001000078787824 */ /* 0x000fe200078e00ff */
        /* <DEDUP_REMOVED lines=19> */
.L_x_539:
        /* <DEDUP_REMOVED lines=10> */
[----:B0-----:R-:W-:Y:S01]  /*07c0*/  @P0 LEA R70, P1, R89, R48, 0x1 ;  /* 0x0000003059460211 */ /* 0x001fe200078208ff */
[----:B------:R-:W-:-:S06]  /*07d0*/  VIADD R129, R127, 0x80 ;  /* 0x000000807f817836 */ /* 0x000fcc0000000000 */
[----:B------:R-:W0:Y:S01]  /*07e0*/  LDC.64 R96, c[0x0][0x258] ;  /* 0x00009600ff607b82 */ /* 0x000e220000000a00 */
[----:B------:R-:W-:Y:S01]  /*07f0*/  @P0 LEA.HI.X R71, R89, R49, R52, 0x1, P1 ;  /* 0x0000003159470211 */ /* 0x000fe200008f0c34 */
[C---:B-1----:R-:W-:Y:S01]  /*0800*/  IMAD.WIDE.U32 R48, R127.reuse, 0x10, R64 ;  /* 0x000000107f307825 */ /* 0x042fe200078e0040 */
[----:B------:R-:W-:-:S03]  /*0810*/  IADD3 R131, R127, 0x100, RZ ;  /* 0x000001007f837810 */ /* 0x000fc60007ffe0ff */
[----:B------:R-:W-:Y:S01]  /*0820*/  IMAD.WIDE.U32 R56, R129, 0x10, R64 ;  /* 0x0000001081387825 */ /* 0x000fe200078e0040 */
[----:B------:R-:W4:Y:S03]  /*0830*/  @P0 LDG.E.U16 R130, desc[UR6][R70.64] ;  /* 0x0000000646820981 */ /* 0x000f26000c1e1500 */
[----:B--2---:R-:W-:Y:S01]  /*0840*/  IMAD.WIDE R100, R89, 0x4, R66 ;  /* 0x0000000459647825 */ /* 0x004fe200078e0242 */
[----:B------:R-:W2:Y:S03]  /*0850*/  LDG.E.128 R48, desc[UR6][R48.64] ;  /* 0x0000000630307981 */ /* 0x000ea6000c1e1d00 */
[----:B------:R-:W-:Y:S01]  /*0860*/  IMAD.WIDE.U32 R64, R131, 0x10, R64 ;  /* 0x0000001083407825 */ /* 0x000fe200078e0040 */
[----:B------:R-:W4:Y:S03]  /*0870*/  LDG.E.128 R56, desc[UR6][R56.64] ;  /* 0x0000000638387981 */ /* 0x000f26000c1e1d00 */
[--C-:B---3--:R-:W-:Y:S01]  /*0880*/  IMAD.WIDE.U32 R52, R127, 0x10, R68.reuse ;  /* 0x000000107f347825 */ /* 0x108fe200078e0044 */
[----:B------:R1:W3:Y:S03]  /*0890*/  LDG.E R133, desc[UR6][R100.64] ;  /* 0x0000000664857981 */ /* 0x0002e6000c1e1900 */
[--C-:B------:R-:W-:Y:S01]  /*08a0*/  IMAD.WIDE.U32 R60, R129, 0x10, R68.reuse ;  /* 0x00000010813c7825 */ /* 0x100fe200078e0044 */
[----:B------:R-:W3:Y:S04]  /*08b0*/  LDG.E.128 R64, desc[UR6][R64.64] ;  /* 0x0000000640407981 */ /* 0x000ee8000c1e1d00 */
[----:B------:R-:W3:Y:S01]  /*08c0*/  LDG.E.128 R52, desc[UR6][R52.64] ;  /* 0x0000000634347981 */ /* 0x000ee2000c1e1d00 */
[----:B------:R-:W-:-:S04]  /*08d0*/  IMAD.WIDE.U32 R68, R131, 0x10, R68 ;  /* 0x0000001083447825 */ /* 0x000fc800078e0044 */
[----:B0-----:R-:W-:Y:S01]  /*08e0*/  IMAD.WIDE R98, R89, 0x4, R96 ;  /* 0x0000000459627825 */ /* 0x001fe200078e0260 */
[----:B------:R-:W3:Y:S01]  /*08f0*/  LDG.E.128 R60, desc[UR6][R60.64] ;  /* 0x000000063c3c7981 */ /* 0x000ee2000c1e1d00 */
[----:B------:R-:W-:Y:S01]  /*0900*/  ISETP.NE.U32.AND P1, PT, RZ, UR10, PT ;  /* 0x0000000aff007c0c */ /* 0x000fe2000bf25070 */
[----:B-1----:R-:W0:Y:S02]  /*0910*/  LDC.64 R100, c[0x0][0x240] ;  /* 0x00009000ff647b82 */ /* 0x002e240000000a00 */
[----:B------:R-:W3:Y:S04]  /*0920*/  LDG.E.128 R68, desc[UR6][R68.64] ;  /* 0x0000000644447981 */ /* 0x000ee8000c1e1d00 */
[----:B------:R0:W3:Y:S01]  /*0930*/  LDG.E R132, desc[UR6][R98.64] ;  /* 0x0000000662847981 */ /* 0x0000e2000c1e1900 */
[----:B------:R-:W-:-:S13]  /*0940*/  ISETP.NE.AND.EX P1, PT, RZ, UR11, PT, P1 ;  /* 0x0000000bff007c0c */ /* 0x000fda000bf25310 */
[----:B------:R-:W1:Y:S01]  /*0950*/  @P1 LDC.64 R96, c[0x0][0x2c8] ;  /* 0x0000b200ff601b82 */ /* 0x000e620000000a00 */
[----:B0-----:R-:W-:-:S07]  /*0960*/  IMAD.WIDE.U32 R98, R129, 0x8, R100 ;  /* 0x0000000881627825 */ /* 0x001fce00078e0064 */
[----:B------:R-:W0:Y:S01]  /*0970*/  @P1 LDC.64 R106, c[0x0][0x2c8] ;  /* 0x0000b200ff6a1b82 */ /* 0x000e220000000a00 */
[----:B------:R-:W5:Y:S07]  /*0980*/  LDG.E.64 R98, desc[UR6][R98.64] ;  /* 0x0000000662627981 */ /* 0x000f6e000c1e1b00 */
[----:B------:R-:W0:Y:S01]  /*0990*/  @P1 LDC.64 R104, c[0x0][0x2c8] ;  /* 0x0000b200ff681b82 */ /* 0x000e220000000a00 */
[----:B-1----:R-:W-:-:S04]  /*09a0*/  @P1 IMAD.WIDE.U32 R110, R127, 0x10, R96 ;  /* 0x000000107f6e1825 */ /* 0x002fc800078e0060 */
[--C-:B------:R-:W-:Y:S01]  /*09b0*/  IMAD.WIDE.U32 R96, R127, 0x8, R100.reuse ;  /* 0x000000087f607825 */ /* 0x100fe200078e0064 */
[----:B------:R-:W-:Y:S01]  /*09c0*/  ISETP.NE.AND P4, PT, RZ, UR8, PT ;  /* 0x00000008ff007c0c */ /* 0x000fe2000bf85270 */
[----:B------:R1:W5:Y:S02]  /*09d0*/  @P1 LDG.E.128 R32, desc[UR6][R110.64] ;  /* 0x000000066e201981 */ /* 0x000364000c1e1d00 */
[C---:B------:R-:W-:Y:S02]  /*09e0*/  IMAD.WIDE.U32 R100, R131.reuse, 0x8, R100 ;  /* 0x0000000883647825 */ /* 0x040fe400078e0064 */
[----:B------:R-:W5:Y:S04]  /*09f0*/  LDG.E.64 R96, desc[UR6][R96.64] ;  /* 0x0000000660607981 */ /* 0x000f68000c1e1b00 */
[----:B------:R-:W5:Y:S01]  /*0a00*/  LDG.E.64 R100, desc[UR6][R100.64] ;  /* 0x0000000664647981 */ /* 0x000f62000c1e1b00 */
[----:B0-----:R-:W-:-:S04]  /*0a10*/  @P1 IMAD.WIDE.U32 R106, R131, 0x10, R106 ;  /* 0x00000010836a1825 */ /* 0x001fc800078e006a */
[----:B------:R-:W-:Y:S01]  /*0a20*/  @P1 IMAD.WIDE.U32 R104, R129, 0x10, R104 ;  /* 0x0000001081681825 */ /* 0x000fe200078e0068 */
[----:B------:R0:W5:Y:S01]  /*0a30*/  @P1 LDG.E.128 R40, desc[UR6][R106.64] ;  /* 0x000000066a281981 */ /* 0x000162000c1e1d00 */
[----:B-1----:R-:W-:-:S03]  /*0a40*/  MOV R110, 0x3f800000 ;  /* 0x3f800000006e7802 */ /* 0x002fc60000000f00 */
[----:B------:R1:W5:Y:S01]  /*0a50*/  @P1 LDG.E.128 R36, desc[UR6][R104.64] ;  /* 0x0000000668241981 */ /* 0x000362000c1e1d00 */
[----:B------:R-:W-:Y:S01]  /*0a60*/  UMOV UR4, 0xffffffff ;  /* 0xffffffff00047882 */ /* 0x000fe20000000000 */
[----:B------:R-:W-:Y:S02]  /*0a70*/  LOP3.LUT P2, RZ, R73, 0x1f, RZ, 0xc0, !PT ;  /* 0x0000001f49ff7812 */ /* 0x000fe4000784c0ff */
[C---:B--2---:R-:W-:Y:S01]  /*0a80*/  PRMT R139, R51.reuse, 0x7632, R139 ;  /* 0x00007632338b7816 */ /* 0x044fe2000000008b */
[----:B------:R-:W-:Y:S01]  /*0a90*/  IMAD.U32 R140, R51, 0x10000, RZ ;  /* 0x00010000338c7824 */ /* 0x000fe200078e00ff */
[C---:B------:R-:W-:Y:S02]  /*0aa0*/  PRMT R136, R49.reuse, 0x7632, R136 ;  /* 0x0000763231887816 */ /* 0x040fe40000000088 */
[----:B------:R-:W-:Y:S02]  /*0ab0*/  SHF.L.U32 R142, R49, 0x10, RZ ;  /* 0x00000010318e7819 */ /* 0x000fe400000006ff */
[----:B----4-:R-:W-:-:S02]  /*0ac0*/  PRMT R51, R56, 0x7632, R51 ;  /* 0x0000763238337816 */ /* 0x010fc40000000033 */
[C---:B------:R-:W-:Y:S02]  /*0ad0*/  PRMT R134, R50.reuse, 0x7632, R134 ;  /* 0x0000763232867816 */ /* 0x040fe40000000086 */
[----:B------:R-:W-:Y:S02]  /*0ae0*/  SHF.L.U32 R138, R50, 0x10, RZ ;  /* 0x00000010328a7819 */ /* 0x000fe400000006ff */
[----:B------:R-:W-:Y:S02]  /*0af0*/  SHF.L.U32 R56, R56, 0x10, RZ ;  /* 0x0000001038387819 */ /* 0x000fe400000006ff */
[----:B---3--:R-:W-:Y:S02]  /*0b00*/  FSEL R49, R133, RZ, !P4 ;  /* 0x000000ff85317208 */ /* 0x008fe40006000000 */
[----:B------:R-:W-:Y:S01]  /*0b10*/  PRMT R50, R57, 0x7632, R50 ;  /* 0x0000763239327816 */ /* 0x000fe20000000032 */
[----:B------:R-:W-:Y:S01]  /*0b20*/  IMAD.U32 R144, R58, 0x10000, RZ ;  /* 0x000100003a907824 */ /* 0x000fe200078e00ff */
[----:B------:R-:W-:-:S02]  /*0b30*/  PRMT R137, R48, 0x7632, R137 ;  /* 0x0000763230897816 */ /* 0x000fc40000000089 */
[C---:B0-----:R-:W-:Y:S02]  /*0b40*/  PRMT R106, R53.reuse, 0x7632, R106 ;  /* 0x00007632356a7816 */ /* 0x041fe4000000006a */
[----:B------:R-:W-:Y:S02]  /*0b50*/  SHF.L.U32 R135, R53, 0x10, RZ ;  /* 0x0000001035877819 */ /* 0x000fe400000006ff */
[----:B------:R-:W-:Y:S02]  /*0b60*/  SHF.L.U32 R150, R48, 0x10, RZ ;  /* 0x0000001030967819 */ /* 0x000fe400000006ff */
[----:B------:R-:W-:Y:S02]  /*0b70*/  PRMT R53, R58, 0x7632, R53 ;  /* 0x000076323a357816 */ /* 0x000fe40000000035 */
[C---:B------:R-:W-:Y:S02]  /*0b80*/  PRMT R143, R66.reuse, 0x7632, R143 ;  /* 0x00007632428f7816 */ /* 0x040fe4000000008f */
[----:B------:R-:W-:Y:S01]  /*0b90*/  SHF.L.U32 R158, R66, 0x10, RZ ;  /* 0x00000010429e7819 */ /* 0x000fe200000006ff */
[----:B------:R-:W-:Y:S01]  /*0ba0*/  FADD.FTZ R165, -R49, R56 ;  /* 0x0000003831a57221 */ /* 0x000fe20000010100 */
[----:B-1----:R-:W-:-:S02]  /*0bb0*/  PRMT R105, R54, 0x7632, R105 ;  /* 0x0000763236697816 */ /* 0x002fc40000000069 */
[----:B------:R-:W-:Y:S02]  /*0bc0*/  SHF.L.U32 R107, R54, 0x10, RZ ;  /* 0x00000010366b7819 */ /* 0x000fe400000006ff */
[C---:B------:R-:W-:Y:S02]  /*0bd0*/  PRMT R147, R61.reuse, 0x7632, R147 ;  /* 0x000076323d937816 */ /* 0x040fe40000000093 */
[----:B------:R-:W-:Y:S02]  /*0be0*/  SHF.L.U32 R58, R61, 0x10, RZ ;  /* 0x000000103d3a7819 */ /* 0x000fe400000006ff */
[----:B------:R-:W-:Y:S02]  /*0bf0*/  PRMT R141, R67, 0x7632, R141 ;  /* 0x00007632438d7816 */ /* 0x000fe4000000008d */
[----:B------:R-:W-:Y:S01]  /*0c00*/  SHF.L.U32 R66, R136, 0x10, RZ ;  /* 0x0000001088427819 */ /* 0x000fe200000006ff */
[----:B------:R-:W-:Y:S01]  /*0c10*/  FADD.FTZ R133, -R49, R142 ;  /* 0x0000008e31857221 */ /* 0x000fe20000010100 */
[----:B------:R-:W-:Y:S01]  /*0c20*/  PRMT R48, R59, 0x7632, R48 ;  /* 0x000076323b307816 */ /* 0x000fe20000000030 */
[----:B------:R-:W-:Y:S01]  /*0c30*/  IMAD.U32 R56, R51, 0x10000, RZ ;  /* 0x0001000033387824 */ /* 0x000fe200078e00ff */
[----:B------:R-:W-:-:S02]  /*0c40*/  PRMT R54, R62, 0x7632, R54 ;  /* 0x000076323e367816 */ /* 0x000fc40000000036 */
[----:B------:R-:W-:Y:S02]  /*0c50*/  SHF.L.U32 R61, R62, 0x10, RZ ;  /* 0x000000103e3d7819 */ /* 0x000fe400000006ff */
[----:B------:R-:W-:Y:S02]  /*0c60*/  SHF.L.U32 R50, R50, 0x10, RZ ;  /* 0x0000001032327819 */ /* 0x000fe400000006ff */
[----:B------:R-:W-:Y:S02]  /*0c70*/  SHF.L.U32 R62, R137, 0x10, RZ ;  /* 0x00000010893e7819 */ /* 0x000fe400000006ff */
[----:B------:R-:W-:Y:S02]  /*0c80*/  @P0 SHF.L.U32 R110, R130, 0x10, RZ ;  /* 0x00000010826e0819 */ /* 0x000fe400000006ff */
[----:B------:R-:W-:Y:S01]  /*0c90*/  SHF.L.U32 R152, R57, 0x10, RZ ;  /* 0x0000001039987819 */ /* 0x000fe200000006ff */
[----:B------:R-:W-:Y:S01]  /*0ca0*/  FADD.FTZ R57, -R49, R150 ;  /* 0x0000009631397221 */ /* 0x000fe20000010100 */
[----:B------:R-:W-:Y:S01]  /*0cb0*/  SHF.L.U32 R142, R139, 0x10, RZ ;  /* 0x000000108b8e7819 */ /* 0x000fe200000006ff */
[----:B------:R-:W-:Y:S01]  /*0cc0*/  FADD.FTZ R66, -R49, R66 ;  /* 0x0000004231427221 */ /* 0x000fe20000010100 */
[----:B------:R-:W-:Y:S01]  /*0cd0*/  PRMT R130, R52, 0x7632, R130 ;  /* 0x0000763234827816 */ /* 0x000fe20000000082 */
[----:B------:R-:W-:Y:S01]  /*0ce0*/  IMAD.U32 R150, R141, 0x10000, RZ ;  /* 0x000100008d967824 */ /* 0x000fe200078e00ff */
[----:B------:R-:W-:-:S02]  /*0cf0*/  PRMT R104, R55, 0x7632, R104 ;  /* 0x0000763237687816 */ /* 0x000fc40000000068 */
[----:B------:R-:W-:Y:S01]  /*0d00*/  SHF.L.U32 R111, R55, 0x10, RZ ;  /* 0x00000010376f7819 */ /* 0x000fe200000006ff */
[C---:B------:R-:W-:Y:S01]  /*0d10*/  FADD.FTZ R139, -R49.reuse, R56 ;  /* 0x00000038318b7221 */ /* 0x040fe20000010100 */
[C---:B------:R-:W-:Y:S01]  /*0d20*/  PRMT R55, R64.reuse, 0x7632, R55 ;  /* 0x0000763240377816 */ /* 0x040fe20000000037 */
[C---:B------:R-:W-:Y:S01]  /*0d30*/  FADD.FTZ R141, -R49.reuse, R50 ;  /* 0x00000032318d7221 */ /* 0x040fe20000010100 */
[----:B------:R-:W-:Y:S02]  /*0d40*/  SHF.L.U32 R154, R64, 0x10, RZ ;  /* 0x00000010409a7819 */ /* 0x000fe400000006ff */
[----:B------:R-:W-:Y:S02]  /*0d50*/  SHF.L.U32 R48, R48, 0x10, RZ ;  /* 0x0000001030307819 */ /* 0x000fe400000006ff */
[----:B------:R-:W-:Y:S01]  /*0d60*/  SHF.L.U32 R64, R134, 0x10, RZ ;  /* 0x0000001086407819 */ /* 0x000fe200000006ff */
[C---:B------:R-:W-:Y:S01]  /*0d70*/  FADD.FTZ R134, -R49.reuse, R62 ;  /* 0x0000003e31867221 */ /* 0x040fe20000010100 */
[C---:B------:R-:W-:Y:S01]  /*0d80*/  PRMT R50, R68.reuse, 0x7632, R50 ;  /* 0x0000763244327816 */ /* 0x040fe20000000032 */
[----:B------:R-:W-:Y:S01]  /*0d90*/  FADD.FTZ R62, -R49, R142 ;  /* 0x0000008e313e7221 */ /* 0x000fe20000010100 */
[----:B------:R-:W-:-:S02]  /*0da0*/  SHF.L.U32 R155, R68, 0x10, RZ ;  /* 0x00000010449b7819 */ /* 0x000fc400000006ff */
[C---:B------:R-:W-:Y:S02]  /*0db0*/  PRMT R149, R69.reuse, 0x7632, R149 ;  /* 0x0000763245957816 */ /* 0x040fe40000000095 */
[----:B------:R-:W-:Y:S02]  /*0dc0*/  SHF.L.U32 R56, R69, 0x10, RZ ;  /* 0x0000001045387819 */ /* 0x000fe400000006ff */
[----:B------:R-:W-:Y:S02]  /*0dd0*/  SHF.L.U32 R146, R59, 0x10, RZ ;  /* 0x000000103b927819 */ /* 0x000fe400000006ff */
[----:B------:R-:W-:Y:S01]  /*0de0*/  SHF.L.U32 R68, R130, 0x10, RZ ;  /* 0x0000001082447819 */ /* 0x000fe200000006ff */
[----:B------:R-:W-:Y:S01]  /*0df0*/  FMUL.FTZ R130, R132, R66 ;  /* 0x0000004284827220 */ /* 0x000fe20000410000 */
[----:B------:R-:W-:Y:S01]  /*0e00*/  SHF.L.U32 R69, R106, 0x10, RZ ;  /* 0x000000106a457819 */ /* 0x000fe200000006ff */
[C---:B------:R-:W-:Y:S01]  /*0e10*/  FADD.FTZ R138, -R49.reuse, R138 ;  /* 0x0000008a318a7221 */ /* 0x040fe20000010100 */
[----:B------:R-:W-:Y:S01]  /*0e20*/  SHF.L.U32 R163, R52, 0x10, RZ ;  /* 0x0000001034a37819 */ /* 0x000fe200000006ff */
[C---:B------:R-:W-:Y:S01]  /*0e30*/  FADD.FTZ R136, -R49.reuse, R140 ;  /* 0x0000008c31887221 */ /* 0x040fe20000010100 */
[C---:B------:R-:W-:Y:S01]  /*0e40*/  PRMT R148, R60.reuse, 0x7632, R148 ;  /* 0x000076323c947816 */ /* 0x040fe20000000094 */
[C---:B------:R-:W-:Y:S01]  /*0e50*/  FADD.FTZ R161, -R49.reuse, R152 ;  /* 0x0000009831a17221 */ /* 0x040fe20000010100 */
[----:B------:R-:W-:Y:S01]  /*0e60*/  SHF.L.U32 R159, R60, 0x10, RZ ;  /* 0x000000103c9f7819 */ /* 0x000fe200000006ff */
[----:B------:R-:W-:Y:S01]  /*0e70*/  FADD.FTZ R145, -R49, R48 ;  /* 0x0000003031917221 */ /* 0x000fe20000010100 */
[----:B------:R-:W-:-:S02]  /*0e80*/  PRMT R59, R65, 0x7632, R59 ;  /* 0x00007632413b7816 */ /* 0x000fc4000000003b */
[----:B------:R-:W-:Y:S02]  /*0e90*/  SHF.L.U32 R142, R55, 0x10, RZ ;  /* 0x00000010378e7819 */ /* 0x000fe400000006ff */
[C---:B------:R-:W-:Y:S02]  /*0ea0*/  PRMT R52, R63.reuse, 0x7632, R52 ;  /* 0x000076323f347816 */ /* 0x040fe40000000034 */
[----:B------:R-:W-:Y:S01]  /*0eb0*/  SHF.L.U32 R60, R63, 0x10, RZ ;  /* 0x000000103f3c7819 */ /* 0x000fe200000006ff */
[----:B------:R-:W-:Y:S01]  /*0ec0*/  FADD.FTZ R63, -R49, R154 ;  /* 0x0000009a313f7221 */ /* 0x000fe20000010100 */
[----:B------:R-:W-:Y:S01]  /*0ed0*/  SHF.L.U32 R160, R67, 0x10, RZ ;  /* 0x0000001043a07819 */ /* 0x000fe200000006ff */
[----:B------:R-:W-:Y:S01]  /*0ee0*/  FADD.FTZ R67, -R49, R144 ;  /* 0x0000009031437221 */ /* 0x000fe20000010100 */
[----:B------:R-:W-:Y:S02]  /*0ef0*/  SHF.L.U32 R140, R53, 0x10, RZ ;  /* 0x00000010358c7819 */ /* 0x000fe400000006ff */
[----:B------:R-:W-:-:S02]  /*0f00*/  PRMT R48, R70, 0x7632, R48 ;  /* 0x0000763246307816 */ /* 0x000fc40000000030 */
[----:B------:R-:W-:Y:S01]  /*0f10*/  SHF.L.U32 R151, R70, 0x10, RZ ;  /* 0x0000001046977819 */ /* 0x000fe200000006ff */
[----:B------:R-:W-:Y:S02]  /*0f20*/  IMAD.U32 R70, R105, 0x10000, RZ ;  /* 0x0001000069467824 */ /* 0x000fe400078e00ff */
[----:B------:R-:W-:Y:S01]  /*0f30*/  FADD.FTZ R64, -R49, R64 ;  /* 0x0000004031407221 */ /* 0x000fe20000010100 */
[----:B------:R-:W-:Y:S01]  /*0f40*/  IMAD.U32 R156, R65, 0x10000, RZ ;  /* 0x00010000419c7824 */ /* 0x000fe200078e00ff */
[----:B------:R-:W-:Y:S01]  /*0f50*/  SHF.L.U32 R144, R59, 0x10, RZ ;  /* 0x000000103b907819 */ /* 0x000fe200000006ff */
[----:B------:R-:W-:Y:S01]  /*0f60*/  FADD.FTZ R82, R69, R82 ;  /* 0x0000005245527221 */ /* 0x000fe20000010000 */
[-C--:B------:R-:W-:Y:S01]  /*0f70*/  FFMA.FTZ R83, R130, R69.reuse, R83 ;  /* 0x0000004582537223 */ /* 0x080fe20000010053 */
[----:B------:R-:W-:Y:S01]  /*0f80*/  FMUL.FTZ R105, R116, R69 ;  /* 0x0000004574697220 */ /* 0x000fe20000410000 */
[C---:B------:R-:W-:Y:S01]  /*0f90*/  FADD.FTZ R65, -R49.reuse, R146 ;  /* 0x0000009231417221 */ /* 0x040fe20000010100 */
[----:B------:R-:W-:Y:S01]  /*0fa0*/  FADD.FTZ R55, -R49, R142 ;  /* 0x0000008e31377221 */ /* 0x000fe20000010100 */
[C---:B------:R-:W-:Y:S01]  /*0fb0*/  FMUL.FTZ R138, R132.reuse, R138 ;  /* 0x0000008a848a7220 */ /* 0x040fe20000410000 */
[----:B------:R-:W-:Y:S01]  /*0fc0*/  FMUL.FTZ R69, R132, R161 ;  /* 0x000000a184457220 */ /* 0x000fe20000410000 */
[----:B------:R-:W-:Y:S01]  /*0fd0*/  SHF.L.U32 R146, R143, 0x10, RZ ;  /* 0x000000108f927819 */ /* 0x000fe200000006ff */
[----:B------:R-:W-:Y:S01]  /*0fe0*/  FMUL.FTZ R142, R90, R163 ;  /* 0x000000a35a8e7220 */ /* 0x000fe20000410000 */
[C---:B------:R-:W-:Y:S01]  /*0ff0*/  FMUL.FTZ R63, R132.reuse, R63 ;  /* 0x0000003f843f7220 */ /* 0x040fe20000410000 */
[C---:B------:R-:W-:Y:S01]  /*1000*/  FADD.FTZ R143, -R49.reuse, R140 ;  /* 0x0000008c318f7221 */ /* 0x040fe20000010100 */
[C---:B------:R-:W-:Y:S01]  /*1010*/  FMUL.FTZ R57, R132.reuse, R57 ;  /* 0x0000003984397220 */ /* 0x040fe20000410000 */
[C---:B------:R-:W-:Y:S01]  /*1020*/  FMUL.FTZ R140, R132.reuse, R133 ;  /* 0x00000085848c7220 */ /* 0x040fe20000410000 */
[----:B------:R-:W-:Y:S01]  /*1030*/  FMUL.FTZ R106, R132, R64 ;  /* 0x00000040846a7220 */ /* 0x000fe20000410000 */
[----:B------:R-:W-:Y:S01]  /*1040*/  FADD.FTZ R53, -R49, R144 ;  /* 0x0000009031357221 */ /* 0x000fe20000010100 */
        /* <DEDUP_REMOVED lines=10> */
[----:B------:R-:W-:Y:S01]  /*10f0*/  FADD.FTZ R144, RZ, R142 ;  /* 0x0000008eff907221 */ /* 0x000fe20000010000 */
[----:B------:R-:W-:Y:S01]  /*1100*/  FMUL.FTZ R134, R132, R134 ;  /* 0x0000008684867220 */ /* 0x000fe20000410000 */
[----:B------:R-:W-:Y:S01]  /*1110*/  FFMA.FTZ R155, R57, R142, RZ ;  /* 0x0000008e399b7223 */ /* 0x000fe200000100ff */
[----:B------:R-:W-:Y:S01]  /*1120*/  FADD.FTZ R84, R135, R84 ;  /* 0x0000005487547221 */ /* 0x000fe20000010000 */
[-C--:B------:R-:W-:Y:S01]  /*1130*/  FFMA.FTZ R85, R140, R135.reuse, R85 ;  /* 0x000000878c557223 */ /* 0x080fe20000010055 */
[----:B------:R-:W-:Y:S01]  /*1140*/  FMUL.FTZ R135, R91, R135 ;  /* 0x000000875b877220 */ /* 0x000fe20000410000 */
[----:B------:R-:W-:Y:S01]  /*1150*/  FADD.FTZ R144, R144, R107 ;  /* 0x0000006b90907221 */ /* 0x000fe20000010000 */
[----:B------:R-:W-:Y:S01]  /*1160*/  FFMA.FTZ R155, R134, R107, R155 ;  /* 0x0000006b869b7223 */ /* 0x000fe2000001009b */
[----:B------:R-:W-:-:S02]  /*1170*/  FADD.FTZ R59, -R49, R158 ;  /* 0x0000009e313b7221 */ /* 0x000fc40000010100 */
[----:B------:R-:W-:Y:S01]  /*1180*/  FADD.FTZ R144, R144, R135 ;  /* 0x0000008790907221 */ /* 0x000fe20000010000 */
[----:B------:R-:W-:Y:S01]  /*1190*/  FFMA.FTZ R155, R140, R135, R155 ;  /* 0x000000878c9b7223 */ /* 0x000fe2000001009b */
[C---:B------:R-:W-:Y:S01]  /*11a0*/  FADD.FTZ R157, -R49.reuse, R156 ;  /* 0x0000009c319d7221 */ /* 0x040fe20000010100 */
[C---:B------:R-:W-:Y:S01]  /*11b0*/  FADD.FTZ R137, -R49.reuse, R160 ;  /* 0x000000a031897221 */ /* 0x040fe20000010100 */
[C---:B------:R-:W-:Y:S01]  /*11c0*/  FADD.FTZ R51, -R49.reuse, R146 ;  /* 0x0000009231337221 */ /* 0x040fe20000010100 */
[----:B------:R-:W-:Y:S01]  /*11d0*/  FADD.FTZ R49, -R49, R150 ;  /* 0x0000009631317221 */ /* 0x000fe20000010100 */
[----:B------:R-:W-:Y:S01]  /*11e0*/  FMUL.FTZ R59, R132, R59 ;  /* 0x0000003b843b7220 */ /* 0x000fe20000410000 */
[----:B------:R-:W-:Y:S01]  /*11f0*/  FADD.FTZ R150, R144, R105 ;  /* 0x0000006990967221 */ /* 0x000fe20000010000 */
[----:B------:R-:W-:Y:S01]  /*1200*/  FFMA.FTZ R155, R130, R105, R155 ;  /* 0x00000069829b7223 */ /* 0x000fe2000001009b */
[----:B------:R-:W-:Y:S01]  /*1210*/  FMUL.FTZ R136, R132, R136 ;  /* 0x0000008884887220 */ /* 0x000fe20000410000 */
[----:B------:R-:W-:Y:S01]  /*1220*/  FADD.FTZ R78, R70, R78 ;  /* 0x0000004e464e7221 */ /* 0x000fe20000010000 */
[-C--:B------:R-:W-:Y:S01]  /*1230*/  FFMA.FTZ R79, R106, R70.reuse, R79 ;  /* 0x000000466a4f7223 */ /* 0x080fe2000001004f */
[----:B------:R-:W-:Y:S01]  /*1240*/  FADD.FTZ R30, R151, R30 ;  /* 0x0000001e971e7221 */ /* 0x000fe20000010000 */
[-C--:B------:R-:W-:Y:S01]  /*1250*/  FFMA.FTZ R14, R59, R151.reuse, R14 ;  /* 0x000000973b0e7223 */ /* 0x080fe2000001000e */
[----:B------:R-:W-:Y:S01]  /*1260*/  FMUL.FTZ R144, R112, R151 ;  /* 0x0000009770907220 */ /* 0x000fe20000410000 */
[----:B------:R-:W-:Y:S01]  /*1270*/  FMUL.FTZ R70, R117, R70 ;  /* 0x0000004675467220 */ /* 0x000fe20000410000 */
[----:B------:R-:W-:Y:S01]  /*1280*/  FADD.FTZ R151, R150, R133 ;  /* 0x0000008596977221 */ /* 0x000fe20000010000 */
[----:B------:R-:W-:Y:S01]  /*1290*/  FFMA.FTZ R155, R138, R133, R155 ;  /* 0x000000858a9b7223 */ /* 0x000fe2000001009b */
        /* <DEDUP_REMOVED lines=40> */
[----:B------:R-:W-:Y:S01]  /*1520*/  FMUL.FTZ R67, R132, R67 ;  /* 0x0000004384437220 */ /* 0x000fe20000410000 */
        /* <DEDUP_REMOVED lines=31> */
[----:B------:R-:W-:-:S02]  /*1720*/  IMAD.U32 R149, R149, 0x10000, RZ ;  /* 0x0001000095957824 */ /* 0x000fc400078e00ff */
        /* <DEDUP_REMOVED lines=30> */
[----:B------:R-:W-:Y:S01]  /*1910*/  FADD.FTZ R50, R49, R146 ;  /* 0x0000009231327221 */ /* 0x000fe20000010000 */
[----:B------:R-:W-:Y:S01]  /*1920*/  FMUL.FTZ R153, R126, R153 ;  /* 0x000000997e997220 */ /* 0x000fe20000410000 */
[----:B------:R-:W-:Y:S01]  /*1930*/  FFMA.FTZ R49, R137, R146, R48 ;  /* 0x0000009289317223 */ /* 0x000fe20000010030 */
[----:B------:R-:W-:Y:S01]  /*1940*/  FADD.FTZ R88, R163, R88 ;  /* 0x00000058a3587221 */ /* 0x000fe20000010000 */
[----:B------:R-:W-:Y:S01]  /*1950*/  FFMA.FTZ R114, R57, R163, R114 ;  /* 0x000000a339727223 */ /* 0x000fe20000010072 */
[----:B------:R-:W-:Y:S01]  /*1960*/  FADD.FTZ R18, R159, R18 ;  /* 0x000000129f127221 */ /* 0x000fe20000010000 */
[----:B------:R-:W-:Y:S01]  /*1970*/  FFMA.FTZ R2, R71, R159, R2 ;  /* 0x0000009f47027223 */ /* 0x000fe20000010002 */
        /* <DEDUP_REMOVED lines=21> */
.L_x_550:
[----:B------:R-:W-:Y:S01]  /*1ad0*/  LOP3.LUT P3, RZ, R128, 0xff, RZ, 0xc0, !PT ;  /* 0x000000ff80ff7812 */ /* 0x000fe2000786c0ff */
[----:B01----:R-:W-:Y:S01]  /*1ae0*/  FADD.FTZ R48, R48, R51 ;  /* 0x0000003330307221 */ /* 0x003fe20000010000 */
[----:B--2---:R-:W-:Y:S01]  /*1af0*/  FADD.FTZ R49, R49, R50 ;  /* 0x0000003231317221 */ /* 0x004fe20000010000 */
[----:B------:R-:W-:Y:S10]  /*1b00*/  @P2 BRA `(.L_x_538) ;  /* 0x0000000000242947 */ /* 0x000ff40003800000 */
        /* <DEDUP_REMOVED lines=9> */
.L_x_538:
[----:B------:R-:W-:Y:S05]  /*1ba0*/  WARPSYNC.ALL ;  /* 0x0000000000007948 */ /* 0x000fea0003800000 */
[----:B------:R-:W1:Y:S08]  /*1bb0*/  S2UR UR5, SR_CgaCtaId ;  /* 0x00000000000579c3 */ /* 0x000e700000008800 */
[----:B------:R-:W-:Y:S01]  /*1bc0*/  BAR.SYNC.DEFER_BLOCKING 0x0 ;  /* 0x0000000000007b1d */ /* 0x000fe20000010000 */
[----:B0-----:R-:W-:-:S02]  /*1bd0*/  SHF.R.U32.HI R48, RZ, 0x5, R73 ;  /* 0x00000005ff307819 */ /* 0x001fc40000011649 */
[----:B-----5:R-:W-:Y:S02]  /*1be0*/  LOP3.LUT P2, RZ, R96, 0xff00, RZ, 0xc0, !PT ;  /* 0x0000ff0060ff7812 */ /* 0x020fe4000784c0ff */
[----:B------:R-:W-:Y:S01]  /*1bf0*/  LOP3.LUT R48, R48, 0x7fffffc, RZ, 0xc0, !PT ;  /* 0x07fffffc30307812 */ /* 0x000fe200078ec0ff */
[----:B------:R-:W-:Y:S01]  /*1c00*/  UMOV UR4, 0x400 ;  /* 0x0000040000047882 */ /* 0x000fe20000000000 */
[----:B------:R-:W-:Y:S02]  /*1c10*/  LOP3.LUT P6, RZ, R96, 0xff0000, RZ, 0xc0, !PT ;  /* 0x00ff000060ff7812 */ /* 0x000fe400078cc0ff */
[----:B------:R-:W-:Y:S02]  /*1c20*/  @!P3 IADD3 R48, R48, 0x4, RZ ;  /* 0x000000043030b810 */ /* 0x000fe40007ffe0ff */
[----:B------:R-:W-:Y:S01]  /*1c30*/  IADD3 R89, R89, UR16, RZ ;  /* 0x0000001059597c10 */ /* 0x000fe2000fffe0ff */
[----:B-1----:R-:W-:-:S06]  /*1c40*/  ULEA UR4, UR5, UR4, 0x18 ;  /* 0x0000000405047291 */ /* 0x002fcc000f8ec03f */
[----:B------:R-:W-:-:S05]  /*1c50*/  LEA R128, R48, UR4, 0x3 ;  /* 0x0000000430807c11 */ /* 0x000fca000f8e18ff */
[----:B------:R-:W0:Y:S04]  /*1c60*/  LDS.128 R48, [R128+0x3000] ;  /* 0x0030000080307984 */ /* 0x000e280000000c00 */
[----:B------:R1:W2:Y:S02]  /*1c70*/  LDS.128 R52, [R128+0x3010] ;  /* 0x0030100080347984 */ /* 0x0002a40000000c00 */
[----:B-1----:R-:W-:Y:S01]  /*1c80*/  @P1 SHF.L.U32 R128, R34, 0x10, RZ ;  /* 0x0000001022801819 */ /* 0x002fe200000006ff */
[----:B0-----:R-:W-:Y:S01]  /*1c90*/  FADD.FTZ R155, RZ, R48 ;  /* 0x00000030ff9b7221 */ /* 0x001fe20000010000 */
[----:B------:R-:W-:-:S03]  /*1ca0*/  FADD.FTZ R48, RZ, R49 ;  /* 0x00000031ff307221 */ /* 0x000fc60000010000 */
[----:B------:R-:W-:Y:S01]  /*1cb0*/  FADD.FTZ R155, R50, R155 ;  /* 0x0000009b329b7221 */ /* 0x000fe20000010000 */
[----:B------:R-:W-:Y:S01]  /*1cc0*/  FADD.FTZ R48, R51, R48 ;  /* 0x0000003033307221 */ /* 0x000fe20000010000 */
[----:B------:R-:W-:Y:S02]  /*1cd0*/  MOV R50, R96 ;  /* 0x0000006000327202 */ /* 0x000fe40000000f00 */
[--C-:B--2---:R-:W-:Y:S01]  /*1ce0*/  FADD.FTZ R155, R155, R52.reuse ;  /* 0x000000349b9b7221 */ /* 0x104fe20000010000 */
[----:B------:R-:W-:Y:S01]  /*1cf0*/  FADD.FTZ R48, R48, R53 ;  /* 0x0000003530307221 */ /* 0x000fe20000010000 */
[----:B------:R-:W-:Y:S02]  /*1d00*/  @P1 PRMT R52, R32, 0x7632, R52 ;  /* 0x0000763220341816 */ /* 0x000fe40000000034 */
[----:B------:R-:W-:Y:S01]  /*1d10*/  FADD.FTZ R54, R54, R155 ;  /* 0x0000009b36367221 */ /* 0x000fe20000010000 */
[----:B------:R-:W-:Y:S01]  /*1d20*/  FADD.FTZ R48, R55, R48 ;  /* 0x0000003037307221 */ /* 0x000fe20000010000 */
[----:B------:R-:W-:-:S02]  /*1d30*/  @P1 SHF.L.U32 R52, R52, 0x10, RZ ;  /* 0x0000001034341819 */ /* 0x000fc400000006ff */
[----:B------:R-:W-:Y:S01]  /*1d40*/  FMUL.FTZ R49, R54, UR12 ;  /* 0x0000000c36317c20 */ /* 0x000fe20008410000 */
[----:B------:R-:W-:Y:S01]  /*1d50*/  FMUL.FTZ R48, R48, UR12 ;  /* 0x0000000c30307c20 */ /* 0x000fe20008410000 */
[----:B------:R-:W-:Y:S02]  /*1d60*/  @P1 PRMT R53, R33, 0x7632, R53 ;  /* 0x0000763221351816 */ /* 0x000fe40000000035 */
[----:B------:R-:W-:Y:S01]  /*1d70*/  LOP3.LUT P5, RZ, R50, 0xff, RZ, 0xc0, !PT ;  /* 0x000000ff32ff7812 */ /* 0x000fe200078ac0ff */
[----:B------:R-:W-:Y:S01]  /*1d80*/  @P1 IMAD.U32 R50, R32, 0x10000, RZ ;  /* 0x0001000020321824 */ /* 0x000fe200078e00ff */
[----:B------:R-:W-:Y:S02]  /*1d90*/  FSEL R49, R49, RZ, !P4 ;  /* 0x000000ff31317208 */ /* 0x000fe40006000000 */
[----:B------:R-:W-:Y:S02]  /*1da0*/  @P1 SHF.L.U32 R54, R53, 0x10, RZ ;  /* 0x0000001035361819 */ /* 0x000fe400000006ff */
[----:B------:R-:W-:Y:S01]  /*1db0*/  LOP3.LUT P4, RZ, R96, 0xff000000, RZ, 0xc0, !PT ;  /* 0xff00000060ff7812 */ /* 0x000fe2000788c0ff */
[-CC-:B------:R-:W-:Y:S01]  /*1dc0*/  FFMA.FTZ R134, R134, R48.reuse, R49.reuse ;  /* 0x0000003086867223 */ /* 0x180fe20000010031 */
[-CC-:B------:R-:W-:Y:S01]  /*1dd0*/  FFMA.FTZ R57, R57, R48.reuse, R49.reuse ;  /* 0x0000003039397223 */ /* 0x180fe20000010031 */
[-CC-:B------:R-:W-:Y:S01]  /*1de0*/  FFMA.FTZ R140, R140, R48.reuse, R49.reuse ;  /* 0x000000308c8c7223 */ /* 0x180fe20000010031 */
[-C--:B------:R-:W-:Y:S01]  /*1df0*/  FFMA.FTZ R130, R130, R48.reuse, R49 ;  /* 0x0000003082827223 */ /* 0x080fe20000010031 */
[----:B------:R-:W-:Y:S01]  /*1e00*/  FADD.FTZ R51, R107, -R134 ;  /* 0x800000866b337221 */ /* 0x000fe20000010000 */
[----:B------:R-:W-:Y:S01]  /*1e10*/  FADD.FTZ R57, R142, -R57 ;  /* 0x800000398e397221 */ /* 0x000fe20000010000 */
[--C-:B------:R-:W-:Y:S01]  /*1e20*/  FFMA.FTZ R138, R138, R48, R49.reuse ;  /* 0x000000308a8a7223 */ /* 0x100fe20000010031 */
[----:B------:R-:W-:Y:S01]  /*1e30*/  FADD.FTZ R135, R135, -R140 ;  /* 0x8000008c87877221 */ /* 0x000fe20000010000 */
[C---:B------:R-:W-:Y:S01]  /*1e40*/  FMUL.FTZ R51, R132.reuse, R51 ;  /* 0x0000003384337220 */ /* 0x040fe20000410000 */
[----:B------:R-:W-:Y:S01]  /*1e50*/  FADD.FTZ R105, R105, -R130 ;  /* 0x8000008269697221 */ /* 0x000fe20000010000 */
[----:B------:R-:W-:Y:S01]  /*1e60*/  FADD.FTZ R55, R133, -R138 ;  /* 0x8000008a85377221 */ /* 0x000fe20000010000 */
[C---:B------:R-:W-:Y:S01]  /*1e70*/  FMUL.FTZ R107, R132.reuse, R57 ;  /* 0x00000039846b7220 */ /* 0x040fe20000410000 */
[----:B------:R-:W-:Y:S01]  /*1e80*/  @P1 FADD.FTZ R51, R51, R52 ;  /* 0x0000003433331221 */ /* 0x000fe20000010000 */
[----:B------:R-:W-:Y:S01]  /*1e90*/  @P1 SHF.L.U32 R52, R33, 0x10, RZ ;  /* 0x0000001021341819 */ /* 0x000fe200000006ff */
[C---:B------:R-:W-:Y:S01]  /*1ea0*/  FMUL.FTZ R133, R132.reuse, R135 ;  /* 0x0000008784857220 */ /* 0x040fe20000410000 */
[C---:B------:R-:W-:Y:S01]  /*1eb0*/  FMUL.FTZ R57, R132.reuse, R105 ;  /* 0x0000006984397220 */ /* 0x040fe20000410000 */
[----:B------:R-:W-:Y:S01]  /*1ec0*/  @P1 FADD.FTZ R107, R107, R50 ;  /* 0x000000326b6b1221 */ /* 0x000fe20000010000 */
[----:B------:R-:W-:Y:S01]  /*1ed0*/  FMUL.FTZ R105, R132, R55 ;  /* 0x0000003784697220 */ /* 0x000fe20000410000 */
[----:B------:R-:W-:Y:S01]  /*1ee0*/  @P1 FADD.FTZ R133, R133, R52 ;  /* 0x0000003485851221 */ /* 0x000fe20000010000 */
[----:B------:R-:W-:Y:S01]  /*1ef0*/  @P1 FADD.FTZ R57, R57, R54 ;  /* 0x0000003639391221 */ /* 0x000fe20000010000 */
[-C--:B------:R-:W-:Y:S01]  /*1f00*/  FMUL.FTZ R50, R107, R110.reuse ;  /* 0x0000006e6b327220 */ /* 0x080fe20000410000 */
[-C--:B------:R-:W-:Y:S01]  /*1f10*/  FMUL.FTZ R52, R51, R110.reuse ;  /* 0x0000006e33347220 */ /* 0x080fe20000410000 */
[-C--:B------:R-:W-:Y:S01]  /*1f20*/  FMUL.FTZ R53, R133, R110.reuse ;  /* 0x0000006e85357220 */ /* 0x080fe20000410000 */
[----:B------:R-:W-:Y:S01]  /*1f30*/  FMUL.FTZ R55, R57, R110 ;  /* 0x0000006e39377220 */ /* 0x000fe20000410000 */
[----:B------:R-:W-:Y:S01]  /*1f40*/  FMUL.FTZ R50, R50, UR13 ;  /* 0x0000000d32327c20 */ /* 0x000fe20008410000 */
[----:B------:R-:W-:Y:S01]  /*1f50*/  FMUL.FTZ R52, R52, UR13 ;  /* 0x0000000d34347c20 */ /* 0x000fe20008410000 */
[----:B------:R-:W-:Y:S01]  /*1f60*/  FMUL.FTZ R54, R53, UR13 ;  /* 0x0000000d35367c20 */ /* 0x000fe20008410000 */
[----:B------:R-:W-:Y:S01]  /*1f70*/  FMUL.FTZ R55, R55, UR13 ;  /* 0x0000000d37377c20 */ /* 0x000fe20008410000 */
[-CC-:B------:R-:W-:Y:S01]  /*1f80*/  FFMA.FTZ R69, R69, R48.reuse, R49.reuse ;  /* 0x0000003045457223 */ /* 0x180fe20000010031 */
[----:B------:R-:W-:Y:S01]  /*1f90*/  FSEL R53, R50, RZ, P5 ;  /* 0x000000ff32357208 */ /* 0x000fe20002800000 */
[-CC-:B------:R-:W-:Y:S01]  /*1fa0*/  FFMA.FTZ R136, R136, R48.reuse, R49.reuse ;  /* 0x0000003088887223 */ /* 0x180fe20000010031 */
[----:B------:R-:W-:Y:S01]  /*1fb0*/  FSEL R52, R52, RZ, P2 ;  /* 0x000000ff34347208 */ /* 0x000fe20001000000 */
[-C--:B------:R-:W-:Y:S01]  /*1fc0*/  FFMA.FTZ R71, R71, R48.reuse, R49 ;  /* 0x0000003047477223 */ /* 0x080fe20000010031 */
[----:B------:R-:W-:Y:S01]  /*1fd0*/  FSEL R54, R54, RZ, P6 ;  /* 0x000000ff36367208 */ /* 0x000fe20003000000 */
[----:B------:R-:W-:Y:S01]  /*1fe0*/  FADD.FTZ R69, R64, -R69 ;  /* 0x8000004540457221 */ /* 0x000fe20000010000 */
[----:B------:R-:W-:Y:S01]  /*1ff0*/  FSEL R55, R55, RZ, P4 ;  /* 0x000000ff37377208 */ /* 0x000fe20002000000 */
[----:B------:R-:W-:Y:S01]  /*2000*/  FADD.FTZ R111, R111, -R136 ;  /* 0x800000886f6f7221 */ /* 0x000fe20000010000 */
[----:B------:R-:W-:Y:S01]  /*2010*/  LOP3.LUT P5, RZ, R97, 0xff, RZ, 0xc0, !PT ;  /* 0x000000ff61ff7812 */ /* 0x000fe200078ac0ff */
[-CC-:B------:R-:W-:Y:S01]  /*2020*/  FFMA.FTZ R67, R67, R48.reuse, R49.reuse ;  /* 0x0000003043437223 */ /* 0x180fe20000010031 */
[----:B------:R-:W-:Y:S01]  /*2030*/  LOP3.LUT P2, RZ, R97, 0xff00, RZ, 0xc0, !PT ;  /* 0x0000ff0061ff7812 */ /* 0x000fe2000784c0ff */
[-C--:B------:R-:W-:Y:S01]  /*2040*/  FFMA.FTZ R139, R139, R48.reuse, R49 ;  /* 0x000000308b8b7223 */ /* 0x080fe20000010031 */
[C---:B------:R-:W-:Y:S01]  /*2050*/  LOP3.LUT P6, RZ, R97.reuse, 0xff0000, RZ, 0xc0, !PT ;  /* 0x00ff000061ff7812 */ /* 0x040fe200078cc0ff */
[----:B------:R-:W-:Y:S01]  /*2060*/  FADD.FTZ R71, R66, -R71 ;  /* 0x8000004742477221 */ /* 0x000fe20000010000 */
[----:B------:R-:W-:Y:S01]  /*2070*/  LOP3.LUT P4, RZ, R97, 0xff000000, RZ, 0xc0, !PT ;  /* 0xff00000061ff7812 */ /* 0x000fe2000788c0ff */
[-CC-:B------:R-:W-:Y:S01]  /*2080*/  FFMA.FTZ R97, R106, R48.reuse, R49.reuse ;  /* 0x000000306a617223 */ /* 0x180fe20000010031 */
[----:B------:R-:W-:Y:S01]  /*2090*/  @P1 PRMT R64, R34, 0x7632, R64 ;  /* 0x0000763222401816 */ /* 0x000fe20000000040 */
[-C--:B------:R-:W-:Y:S01]  /*20a0*/  FFMA.FTZ R135, R104, R48.reuse, R49 ;  /* 0x0000003068877223 */ /* 0x080fe20000010031 */
[C---:B------:R-:W-:Y:S01]  /*20b0*/  @P1 SHF.L.U32 R66, R35.reuse, 0x10, RZ ;  /* 0x0000001023421819 */ /* 0x040fe200000006ff */
[----:B------:R-:W-:Y:S01]  /*20c0*/  FADD.FTZ R97, R70, -R97 ;  /* 0x8000006146617221 */ /* 0x000fe20000010000 */
[----:B------:R-:W-:Y:S01]  /*20d0*/  @P1 SHF.L.U32 R64, R64, 0x10, RZ ;  /* 0x0000001040401819 */ /* 0x000fe200000006ff */
[----:B------:R-:W-:Y:S01]  /*20e0*/  FMUL.FTZ R161, R132, R111 ;  /* 0x0000006f84a17220 */ /* 0x000fe20000410000 */
[----:B------:R-:W-:Y:S01]  /*20f0*/  FADD.FTZ R67, R62, -R67 ;  /* 0x800000433e437221 */ /* 0x000fe20000010000 */
[----:B------:R-:W-:Y:S01]  /*2100*/  FADD.FTZ R139, R148, -R139 ;  /* 0x8000008b948b7221 */ /* 0x000fe20000010000 */
[----:B------:R-:W-:Y:S01]  /*2110*/  FMUL.FTZ R159, R132, R97 ;  /* 0x00000061849f7220 */ /* 0x000fe20000410000 */
[----:B------:R-:W-:Y:S01]  /*2120*/  @P1 SHF.L.U32 R62, R36, 0x10, RZ ;  /* 0x00000010243e1819 */ /* 0x000fe200000006ff */
[----:B------:R-:W-:Y:S01]  /*2130*/  FMUL.FTZ R155, R132, R71 ;  /* 0x00000047849b7220 */ /* 0x000fe20000410000 */
[----:B------:R-:W-:Y:S01]  /*2140*/  FADD.FTZ R135, R68, -R135 ;  /* 0x8000008744877221 */ /* 0x000fe20000010000 */
[----:B------:R-:W-:Y:S01]  /*2150*/  FFMA.FTZ R150, R150, R48, R49 ;  /* 0x0000003096967223 */ /* 0x000fe20000010031 */
[----:B------:R-:W-:Y:S01]  /*2160*/  @P1 PRMT R68, R35, 0x7632, R68 ;  /* 0x0000763223441816 */ /* 0x000fe20000000044 */
[----:B------:R-:W-:Y:S01]  /*2170*/  @P1 FADD.FTZ R161, R161, R66 ;  /* 0x00000042a1a11221 */ /* 0x000fe20000010000 */
[--C-:B------:R-:W-:Y:S01]  /*2180*/  @P1 FADD.FTZ R159, R159, R64.reuse ;  /* 0x000000409f9f1221 */ /* 0x100fe20000010000 */
[----:B------:R-:W-:Y:S01]  /*2190*/  @P1 SHF.L.U32 R66, R37, 0x10, RZ ;  /* 0x0000001025421819 */ /* 0x000fe200000006ff */
[----:B------:R-:W-:Y:S01]  /*21a0*/  FMUL.FTZ R111, R132, R139 ;  /* 0x0000008b846f7220 */ /* 0x000fe20000410000 */
[----:B------:R-:W-:Y:S01]  /*21b0*/  @P1 PRMT R64, R36, 0x7632, R64 ;  /* 0x0000763224401816 */ /* 0x000fe20000000040 */
[----:B------:R-:W-:Y:S01]  /*21c0*/  FMUL.FTZ R139, R132, R69 ;  /* 0x00000045848b7220 */ /* 0x000fe20000410000 */
[--C-:B------:R-:W-:Y:S01]  /*21d0*/  @P1 FADD.FTZ R155, R155, R62.reuse ;  /* 0x0000003e9b9b1221 */ /* 0x100fe20000010000 */
[----:B------:R-:W-:Y:S01]  /*21e0*/  @P1 PRMT R62, R37, 0x7632, R62 ;  /* 0x00007632253e1816 */ /* 0x000fe2000000003e */
[----:B------:R-:W-:Y:S01]  /*21f0*/  FADD.FTZ R141, R141, -R150 ;  /* 0x800000968d8d7221 */ /* 0x000fe20000010000 */
[----:B------:R-:W-:-:S02]  /*2200*/  @P1 IMAD.U32 R68, R68, 0x10000, RZ ;  /* 0x0001000044441824 */ /* 0x000fc400078e00ff */
[----:B------:R-:W-:Y:S01]  /*2210*/  FMUL.FTZ R157, R132, R135 ;  /* 0x00000087849d7220 */ /* 0x000fe20000410000 */
[----:B------:R-:W-:Y:S01]  /*2220*/  @P1 SHF.L.U32 R64, R64, 0x10, RZ ;  /* 0x0000001040401819 */ /* 0x000fe200000006ff */
[----:B------:R-:W-:Y:S01]  /*2230*/  @P1 FADD.FTZ R139, R139, R66 ;  /* 0x000000428b8b1221 */ /* 0x000fe20000010000 */
[----:B------:R-:W-:Y:S01]  /*2240*/  @P1 SHF.L.U32 R66, R62, 0x10, RZ ;  /* 0x000000103e421819 */ /* 0x000fe200000006ff */
[----:B------:R-:W-:Y:S01]  /*2250*/  FMUL.FTZ R141, R132, R141 ;  /* 0x0000008d848d7220 */ /* 0x000fe20000410000 */
[----:B------:R-:W-:Y:S01]  /*2260*/  @P1 FADD.FTZ R157, R157, R68 ;  /* 0x000000449d9d1221 */ /* 0x000fe20000010000 */
[----:B------:R-:W-:Y:S01]  /*2270*/  FMUL.FTZ R62, R159, R110 ;  /* 0x0000006e9f3e7220 */ /* 0x000fe20000410000 */
[----:B------:R-:W-:Y:S01]  /*2280*/  @P1 FADD.FTZ R105, R105, R128 ;  /* 0x0000008069691221 */ /* 0x000fe20000010000 */
[----:B------:R-:W-:Y:S01]  /*2290*/  @P1 FADD.FTZ R111, R111, R64 ;  /* 0x000000406f6f1221 */ /* 0x000fe20000010000 */
        /* <DEDUP_REMOVED lines=10> */
[----:B------:R-:W-:Y:S01]  /*2340*/  FFMA.FTZ R162, R162, R48, R49 ;  /* 0x00000030a2a27223 */ /* 0x000fe20000010031 */
[-C--:B------:R-:W-:Y:S01]  /*2350*/  FMUL.FTZ R64, R161, R110.reuse ;  /* 0x0000006ea1407220 */ /* 0x080fe20000410000 */
[----:B------:R-:W-:Y:S01]  /*2360*/  @P1 FADD.FTZ R141, R141, R66 ;  /* 0x000000428d8d1221 */ /* 0x000fe20000010000 */
[----:B------:R-:W-:Y:S01]  /*2370*/  @P1 PRMT R48, R38, 0x7632, R48 ;  /* 0x0000763226301816 */ /* 0x000fe20000000030 */
[----:B------:R-:W-:Y:S01]  /*2380*/  FMUL.FTZ R62, R62, UR13 ;  /* 0x0000000d3e3e7c20 */ /* 0x000fe20008410000 */
[-C--:B------:R-:W-:Y:S01]  /*2390*/  FMUL.FTZ R66, R157, R110.reuse ;  /* 0x0000006e9d427220 */ /* 0x080fe20000410000 */
[----:B------:R-:W-:Y:S01]  /*23a0*/  FMUL.FTZ R50, R105, R110 ;  /* 0x0000006e69327220 */ /* 0x000fe20000410000 */
[----:B------:R-:W-:Y:S01]  /*23b0*/  @P1 SHF.L.U32 R68, R38, 0x10, RZ ;  /* 0x0000001026441819 */ /* 0x000fe200000006ff */
[----:B------:R-:W-:Y:S01]  /*23c0*/  FADD.FTZ R65, R60, -R65 ;  /* 0x800000413c417221 */ /* 0x000fe20000010000 */
[----:B------:R-:W-:Y:S01]  /*23d0*/  FMUL.FTZ R135, R132, R67 ;  /* 0x0000004384877220 */ /* 0x000fe20000410000 */
[----:B------:R-:W-:Y:S01]  /*23e0*/  FMUL.FTZ R64, R64, UR13 ;  /* 0x0000000d40407c20 */ /* 0x000fe20008410000 */
[----:B------:R-:W-:Y:S01]  /*23f0*/  FMUL.FTZ R66, R66, UR13 ;  /* 0x0000000d42427c20 */ /* 0x000fe20008410000 */
[----:B------:R-:W-:Y:S01]  /*2400*/  FADD.FTZ R143, R143, -R152 ;  /* 0x800000988f8f7221 */ /* 0x000fe20000010000 */
[----:B------:R-:W-:Y:S01]  /*2410*/  FADD.FTZ R63, R58, -R63 ;  /* 0x8000003f3a3f7221 */ /* 0x000fe20000010000 */
[----:B------:R-:W-:-:S02]  /*2420*/  @P1 IMAD.U32 R49, R48, 0x10000, RZ ;  /* 0x0001000030311824 */ /* 0x000fc400078e00ff */
[----:B------:R-:W-:Y:S01]  /*2430*/  FMUL.FTZ R50, R50, UR13 ;  /* 0x0000000d32327c20 */ /* 0x000fe20008410000 */
[----:B------:R-:W-:Y:S01]  /*2440*/  FSEL R71, R62, RZ, P2 ;  /* 0x000000ff3e477208 */ /* 0x000fe20001000000 */
[----:B------:R-:W-:Y:S01]  /*2450*/  FMUL.FTZ R62, R155, R110 ;  /* 0x0000006e9b3e7220 */ /* 0x000fe20000410000 */
[----:B------:R-:W-:Y:S01]  /*2460*/  @P1 PRMT R58, R39, 0x7632, R58 ;  /* 0x00007632273a1816 */ /* 0x000fe2000000003a */
[----:B------:R-:W-:Y:S01]  /*2470*/  FADD.FTZ R145, R145, -R154 ;  /* 0x8000009a91917221 */ /* 0x000fe20000010000 */
[----:B------:R-:W-:Y:S01]  /*2480*/  @P1 SHF.L.U32 R48, R39, 0x10, RZ ;  /* 0x0000001027301819 */ /* 0x000fe200000006ff */
[----:B------:R-:W-:Y:S01]  /*2490*/  FMUL.FTZ R163, R132, R65 ;  /* 0x0000004184a37220 */ /* 0x000fe20000410000 */
[----:B------:R-:W-:Y:S01]  /*24a0*/  MOV R96, R98 ;  /* 0x0000006200607202 */ /* 0x000fe20000000f00 */
[----:B------:R-:W-:Y:S01]  /*24b0*/  @P1 FADD.FTZ R135, R135, R68 ;  /* 0x0000004487871221 */ /* 0x000fe20000010000 */
[----:B------:R-:W-:Y:S01]  /*24c0*/  FADD.FTZ R61, R56, -R61 ;  /* 0x8000003d383d7221 */ /* 0x000fe20000010000 */
[----:B------:R-:W-:Y:S01]  /*24d0*/  FSEL R97, R64, RZ, P6 ;  /* 0x000000ff40617208 */ /* 0x000fe20003000000 */
[----:B------:R-:W-:Y:S01]  /*24e0*/  FMUL.FTZ R56, R132, R143 ;  /* 0x0000008f84387220 */ /* 0x000fe20000410000 */
[-C--:B------:R-:W-:Y:S01]  /*24f0*/  FMUL.FTZ R64, R111, R110.reuse ;  /* 0x0000006e6f407220 */ /* 0x080fe20000410000 */
[----:B------:R-:W-:Y:S01]  /*2500*/  FSEL R68, R66, RZ, P4 ;  /* 0x000000ff42447208 */ /* 0x000fe20002000000 */
[----:B------:R-:W-:Y:S01]  /*2510*/  FMUL.FTZ R62, R62, UR13 ;  /* 0x0000000d3e3e7c20 */ /* 0x000fe20008410000 */
[----:B------:R-:W-:Y:S01]  /*2520*/  @P1 SHF.L.U32 R58, R58, 0x10, RZ ;  /* 0x000000103a3a1819 */ /* 0x000fe200000006ff */
[-C--:B------:R-:W-:Y:S01]  /*2530*/  FMUL.FTZ R66, R139, R110.reuse ;  /* 0x0000006e8b427220 */ /* 0x080fe20000410000 */
[----:B------:R-:W-:Y:S01]  /*2540*/  FSEL R50, R50, RZ, P5 ;  /* 0x000000ff32327208 */ /* 0x000fe20002800000 */
[----:B------:R-:W-:Y:S01]  /*2550*/  FMUL.FTZ R165, R132, R145 ;  /* 0x0000009184a57220 */ /* 0x000fe20000410000 */
[----:B------:R-:W-:Y:S01]  /*2560*/  @P1 FADD.FTZ R163, R163, R48 ;  /* 0x00000030a3a31221 */ /* 0x000fe20000010000 */
[----:B------:R-:W-:Y:S01]  /*2570*/  LOP3.LUT P5, RZ, R96, 0xff, RZ, 0xc0, !PT ;  /* 0x000000ff60ff7812 */ /* 0x000fe200078ac0ff */
[-C--:B------:R-:W-:Y:S01]  /*2580*/  FMUL.FTZ R70, R135, R110.reuse ;  /* 0x0000006e87467220 */ /* 0x080fe20000410000 */
[----:B------:R-:W-:Y:S01]  /*2590*/  FADD.FTZ R147, R147, -R156 ;  /* 0x8000009c93937221 */ /* 0x000fe20000010000 */
[----:B------:R-:W-:Y:S01]  /*25a0*/  @P1 PRMT R48, R40, 0x7632, R48 ;  /* 0x0000763228301816 */ /* 0x000fe20000000030 */
[----:B------:R-:W-:Y:S01]  /*25b0*/  FADD.FTZ R59, R144, -R59 ;  /* 0x8000003b903b7221 */ /* 0x000fe20000010000 */
[----:B------:R-:W-:Y:S01]  /*25c0*/  @P1 FADD.FTZ R56, R56, R49 ;  /* 0x0000003138381221 */ /* 0x000fe20000010000 */
[----:B------:R-:W-:Y:S01]  /*25d0*/  FMUL.FTZ R64, R64, UR13 ;  /* 0x0000000d40407c20 */ /* 0x000fe20008410000 */
[----:B------:R-:W-:Y:S01]  /*25e0*/  LOP3.LUT P2, RZ, R98, 0xff00, RZ, 0xc0, !PT ;  /* 0x0000ff0062ff7812 */ /* 0x000fe2000784c0ff */
[----:B------:R-:W-:Y:S01]  /*25f0*/  FMUL.FTZ R66, R66, UR13 ;  /* 0x0000000d42427c20 */ /* 0x000fe20008410000 */
[----:B------:R-:W-:Y:S01]  /*2600*/  FADD.FTZ R160, R151, -R160 ;  /* 0x800000a097a07221 */ /* 0x000fe20000010000 */
[----:B------:R-:W-:Y:S01]  /*2610*/  @P1 FADD.FTZ R165, R165, R58 ;  /* 0x0000003aa5a51221 */ /* 0x000fe20000010000 */
[----:B------:R-:W-:Y:S01]  /*2620*/  LOP3.LUT P6, RZ, R98, 0xff0000, RZ, 0xc0, !PT ;  /* 0x00ff000062ff7812 */ /* 0x000fe200078cc0ff */
[----:B------:R-:W-:Y:S01]  /*2630*/  FMUL.FTZ R70, R70, UR13 ;  /* 0x0000000d46467c20 */ /* 0x000fe20008410000 */
[----:B------:R-:W-:Y:S01]  /*2640*/  FSEL R62, R62, RZ, P5 ;  /* 0x000000ff3e3e7208 */ /* 0x000fe20002800000 */
[----:B------:R-:W-:Y:S01]  /*2650*/  FMUL.FTZ R151, R132, R147 ;  /* 0x0000009384977220 */ /* 0x000fe20000410000 */
[----:B------:R-:W-:Y:S01]  /*2660*/  @P1 SHF.L.U32 R58, R48, 0x10, RZ ;  /* 0x00000010303a1819 */ /* 0x000fe200000006ff */
[-C--:B------:R-:W-:Y:S01]  /*2670*/  FMUL.FTZ R69, R141, R110.reuse ;  /* 0x0000006e8d457220 */ /* 0x080fe20000410000 */
[----:B------:R-:W-:Y:S01]  /*2680*/  LOP3.LUT P5, RZ, R99, 0xff, RZ, 0xc0, !PT ;  /* 0x000000ff63ff7812 */ /* 0x000fe200078ac0ff */
[----:B------:R-:W-:Y:S01]  /*2690*/  FMUL.FTZ R147, R132, R59 ;  /* 0x0000003b84937220 */ /* 0x000fe20000410000 */
[----:B------:R-:W-:Y:S01]  /*26a0*/  FMUL.FTZ R48, R56, R110 ;  /* 0x0000006e38307220 */ /* 0x000fe20000410000 */
[----:B------:R-:W-:Y:S01]  /*26b0*/  @P1 PRMT R59, R43, 0x7632, R59 ;  /* 0x000076322b3b1816 */ /* 0x000fe2000000003b */
[----:B------:R-:W-:Y:S01]  /*26c0*/  FADD.FTZ R153, R153, -R162 ;  /* 0x800000a299997221 */ /* 0x000fe20000010000 */
[----:B------:R-:W-:Y:S01]  /*26d0*/  FSEL R67, R64, RZ, P2 ;  /* 0x000000ff40437208 */ /* 0x000fe20001000000 */
[----:B------:R-:W-:Y:S01]  /*26e0*/  FMUL.FTZ R69, R69, UR13 ;  /* 0x0000000d45457c20 */ /* 0x000fe20008410000 */
[----:B------:R-:W-:Y:S01]  /*26f0*/  FSEL R64, R66, RZ, P6 ;  /* 0x000000ff42407208 */ /* 0x000fe20003000000 */
[----:B------:R-:W-:Y:S01]  /*2700*/  FMUL.FTZ R48, R48, UR13 ;  /* 0x0000000d30307c20 */ /* 0x000fe20008410000 */
[----:B------:R-:W-:Y:S01]  /*2710*/  FSEL R66, R70, RZ, P5 ;  /* 0x000000ff46427208 */ /* 0x000fe20002800000 */
[----:B------:R-:W-:Y:S01]  /*2720*/  FADD.FTZ R146, R146, -R137 ;  /* 0x8000008992927221 */ /* 0x000fe20000010000 */
[----:B------:R-:W-:Y:S01]  /*2730*/  LOP3.LUT P4, RZ, R98, 0xff000000, RZ, 0xc0, !PT ;  /* 0xff00000062ff7812 */ /* 0x000fe2000788c0ff */
[C---:B------:R-:W-:Y:S01]  /*2740*/  FMUL.FTZ R137, R132.reuse, R63 ;  /* 0x0000003f84897220 */ /* 0x040fe20000410000 */
[----:B------:R-:W-:Y:S01]  /*2750*/  LOP3.LUT P2, RZ, R99, 0xff00, RZ, 0xc0, !PT ;  /* 0x0000ff0063ff7812 */ /* 0x000fe2000784c0ff */
[----:B------:R-:W-:Y:S01]  /*2760*/  FMUL.FTZ R153, R132, R153 ;  /* 0x0000009984997220 */ /* 0x000fe20000410000 */
[----:B------:R-:W-:Y:S01]  /*2770*/  @P1 SHF.L.U32 R70, R59, 0x10, RZ ;  /* 0x000000103b461819 */ /* 0x000fe200000006ff */
[----:B------:R-:W-:Y:S01]  /*2780*/  @P1 FADD.FTZ R151, R151, R58 ;  /* 0x0000003a97971221 */ /* 0x000fe20000010000 */
[----:B------:R-:W-:Y:S01]  /*2790*/  @P1 SHF.L.U32 R60, R40, 0x10, RZ ;  /* 0x00000010283c1819 */ /* 0x000fe200000006ff */
[----:B------:R-:W-:Y:S01]  /*27a0*/  FMUL.FTZ R145, R132, R146 ;  /* 0x0000009284917220 */ /* 0x000fe20000410000 */
[----:B------:R-:W-:Y:S01]  /*27b0*/  @P1 PRMT R49, R41, 0x7632, R49 ;  /* 0x0000763229311816 */ /* 0x000fe20000000031 */
[----:B------:R-:W-:Y:S01]  /*27c0*/  @P1 FADD.FTZ R153, R153, R70 ;  /* 0x0000004699991221 */ /* 0x000fe20000010000 */
[----:B------:R-:W-:Y:S01]  /*27d0*/  FSEL R69, R69, RZ, P4 ;  /* 0x000000ff45457208 */ /* 0x000fe20002000000 */
[----:B------:R-:W-:Y:S01]  /*27e0*/  @P1 FADD.FTZ R137, R137, R60 ;  /* 0x0000003c89891221 */ /* 0x000fe20000010000 */
[----:B------:R-:W-:Y:S01]  /*27f0*/  FSEL R63, R48, RZ, P2 ;  /* 0x000000ff303f7208 */ /* 0x000fe20001000000 */
[----:B------:R-:W-:Y:S01]  /*2800*/  @P1 IMAD.U32 R70, R49, 0x10000, RZ ;  /* 0x0001000031461824 */ /* 0x000fe200078e00ff */
[----:B------:R-:W-:Y:S01]  /*2810*/  LOP3.LUT P6, RZ, R99, 0xff0000, RZ, 0xc0, !PT ;  /* 0x00ff000063ff7812 */ /* 0x000fe200078cc0ff */
[----:B------:R-:W-:Y:S01]  /*2820*/  FMUL.FTZ R48, R163, R110 ;  /* 0x0000006ea3307220 */ /* 0x000fe20000410000 */
[----:B------:R-:W-:Y:S01]  /*2830*/  LOP3.LUT P4, RZ, R99, 0xff000000, RZ, 0xc0, !PT ;  /* 0xff00000063ff7812 */ /* 0x000fe2000788c0ff */
[----:B------:R-:W-:Y:S01]  /*2840*/  FADD.FTZ R99, R149, -R158 ;  /* 0x8000009e95637221 */ /* 0x000fe20000010000 */
[----:B------:R-:W-:Y:S01]  /*2850*/  ISETP.NE.U32.AND P2, PT, RZ, UR14, PT ;  /* 0x0000000eff007c0c */ /* 0x000fe2000bf45070 */
[----:B------:R-:W-:Y:S01]  /*2860*/  FMUL.FTZ R149, R132, R61 ;  /* 0x0000003d84957220 */ /* 0x000fe20000410000 */
[----:B------:R-:W-:Y:S01]  /*2870*/  @P1 SHF.L.U32 R60, R41, 0x10, RZ ;  /* 0x00000010293c1819 */ /* 0x000fe200000006ff */
[----:B------:R-:W-:Y:S01]  /*2880*/  FMUL.FTZ R48, R48, UR13 ;  /* 0x0000000d30307c20 */ /* 0x000fe20008410000 */
[----:B------:R-:W-:Y:S01]  /*2890*/  @P1 PRMT R49, R42, 0x7632, R49 ;  /* 0x000076322a311816 */ /* 0x000fe20000000031 */
[C---:B------:R-:W-:Y:S01]  /*28a0*/  FMUL.FTZ R143, R132.reuse, R160 ;  /* 0x000000a0848f7220 */ /* 0x040fe20000410000 */
[----:B------:R-:W-:Y:S01]  /*28b0*/  MOV R96, R100 ;  /* 0x0000006400607202 */ /* 0x000fe20000000f00 */
[----:B------:R-:W-:Y:S01]  /*28c0*/  @P1 FADD.FTZ R149, R149, R60 ;  /* 0x0000003c95951221 */ /* 0x000fe20000010000 */
[----:B------:R-:W-:Y:S01]  /*28d0*/  ISETP.NE.AND.EX P2, PT, RZ, UR15, PT, P2 ;  /* 0x0000000fff007c0c */ /* 0x000fe2000bf45320 */
[----:B------:R-:W-:Y:S01]  /*28e0*/  FMUL.FTZ R99, R132, R99 ;  /* 0x0000006384637220 */ /* 0x000fe20000410000 */
[----:B------:R-:W-:Y:S01]  /*28f0*/  @P1 SHF.L.U32 R58, R49, 0x10, RZ ;  /* 0x00000010313a1819 */ /* 0x000fe200000006ff */
[-C--:B------:R-:W-:Y:S01]  /*2900*/  FMUL.FTZ R49, R165, R110.reuse ;  /* 0x0000006ea5317220 */ /* 0x080fe20000410000 */
[----:B------:R-:W-:Y:S01]  /*2910*/  LOP3.LUT P5, RZ, R96, 0xff, RZ, 0xc0, !PT ;  /* 0x000000ff60ff7812 */ /* 0x000fe200078ac0ff */
[----:B------:R-:W-:Y:S01]  /*2920*/  @P1 FADD.FTZ R99, R99, R70 ;  /* 0x0000004663631221 */ /* 0x000fe20000010000 */
[----:B------:R-:W-:Y:S01]  /*2930*/  @P1 SHF.L.U32 R60, R43, 0x10, RZ ;  /* 0x000000102b3c1819 */ /* 0x000fe200000006ff */
[----:B------:R-:W-:Y:S01]  /*2940*/  FMUL.FTZ R49, R49, UR13 ;  /* 0x0000000d31317c20 */ /* 0x000fe20008410000 */
[----:B------:R-:W-:Y:S01]  /*2950*/  @P1 SHF.L.U32 R96, R42, 0x10, RZ ;  /* 0x000000102a601819 */ /* 0x000fe200000006ff */
[----:B------:R-:W-:Y:S01]  /*2960*/  @P1 FADD.FTZ R143, R143, R58 ;  /* 0x0000003a8f8f1221 */ /* 0x000fe20000010000 */
[----:B------:R-:W-:Y:S01]  /*2970*/  FSEL R104, R48, RZ, P6 ;  /* 0x000000ff30687208 */ /* 0x000fe20003000000 */
[-C--:B------:R-:W-:Y:S01]  /*2980*/  FMUL.FTZ R48, R137, R110.reuse ;  /* 0x0000006e89307220 */ /* 0x080fe20000410000 */
[----:B------:R-:W-:Y:S01]  /*2990*/  @P1 FADD.FTZ R145, R145, R60 ;  /* 0x0000003c91911221 */ /* 0x000fe20000010000 */
[----:B------:R-:W-:Y:S01]  /*29a0*/  @P1 FADD.FTZ R147, R147, R96 ;  /* 0x0000006093931221 */ /* 0x000fe20000010000 */
[-C--:B------:R-:W-:Y:S01]  /*29b0*/  FMUL.FTZ R58, R149, R110.reuse ;  /* 0x0000006e953a7220 */ /* 0x080fe20000410000 */
[----:B------:R-:W-:Y:S01]  /*29c0*/  FMUL.FTZ R70, R48, UR13 ;  /* 0x0000000d30467c20 */ /* 0x000fe20008410000 */
[----:B------:R-:W-:Y:S01]  /*29d0*/  FSEL R65, R49, RZ, P4 ;  /* 0x000000ff31417208 */ /* 0x000fe20002000000 */
[-C--:B------:R-:W-:Y:S01]  /*29e0*/  FMUL.FTZ R60, R145, R110.reuse ;  /* 0x0000006e913c7220 */ /* 0x080fe20000410000 */
[----:B------:R-:W-:Y:S01]  /*29f0*/  FMUL.FTZ R59, R147, R110 ;  /* 0x0000006e933b7220 */ /* 0x000fe20000410000 */
[----:B------:R-:W0:Y:S01]  /*2a00*/  @P2 LDC.64 R48, c[0x0][0x308] ;  /* 0x0000c200ff302b82 */ /* 0x000e220000000a00 */
[----:B------:R-:W-:Y:S01]  /*2a10*/  FMUL.FTZ R58, R58, UR13 ;  /* 0x0000000d3a3a7c20 */ /* 0x000fe20008410000 */
[----:B------:R-:W-:Y:S01]  /*2a20*/  LOP3.LUT P6, RZ, R100, 0xff0000, RZ, 0xc0, !PT ;  /* 0x00ff000064ff7812 */ /* 0x000fe200078cc0ff */
[----:B------:R-:W-:Y:S01]  /*2a30*/  FMUL.FTZ R60, R60, UR13 ;  /* 0x0000000d3c3c7c20 */ /* 0x000fe20008410000 */
[----:B------:R-:W-:Y:S01]  /*2a40*/  FSEL R70, R70, RZ, P5 ;  /* 0x000000ff46467208 */ /* 0x000fe20002800000 */
[----:B------:R-:W-:Y:S01]  /*2a50*/  FMUL.FTZ R59, R59, UR13 ;  /* 0x0000000d3b3b7c20 */ /* 0x000fe20008410000 */
[----:B------:R-:W-:-:S02]  /*2a60*/  LOP3.LUT P5, RZ, R101, 0xff0000, RZ, 0xc0, !PT ;  /* 0x00ff000065ff7812 */ /* 0x000fc400078ac0ff */
[----:B------:R-:W-:Y:S02]  /*2a70*/  LOP3.LUT P4, RZ, R101, 0xff, RZ, 0xc0, !PT ;  /* 0x000000ff65ff7812 */ /* 0x000fe4000788c0ff */
[----:B------:R-:W-:Y:S02]  /*2a80*/  FSEL R96, R58, RZ, P6 ;  /* 0x000000ff3a607208 */ /* 0x000fe40003000000 */
[C---:B------:R-:W-:Y:S02]  /*2a90*/  LOP3.LUT P1, RZ, R100.reuse, 0xff00, RZ, 0xc0, !PT ;  /* 0x0000ff0064ff7812 */ /* 0x040fe4000782c0ff */
[----:B------:R-:W-:Y:S02]  /*2aa0*/  LOP3.LUT P6, RZ, R100, 0xff000000, RZ, 0xc0, !PT ;  /* 0xff00000064ff7812 */ /* 0x000fe400078cc0ff */
[----:B------:R-:W-:Y:S02]  /*2ab0*/  FSEL R100, R60, RZ, P5 ;  /* 0x000000ff3c647208 */ /* 0x000fe40002800000 */
[----:B------:R-:W-:Y:S01]  /*2ac0*/  FSEL R98, R59, RZ, P4 ;  /* 0x000000ff3b627208 */ /* 0x000fe20002000000 */
[----:B------:R-:W1:Y:S01]  /*2ad0*/  LDC.64 R60, c[0x0][0x2f8] ;  /* 0x0000be00ff3c7b82 */ /* 0x000e620000000a00 */
[----:B------:R-:W-:-:S02]  /*2ae0*/  @P2 F2FP.BF16.F32.PACK_AB R107, RZ, R107 ;  /* 0x0000006bff6b223e */ /* 0x000fc400000010ff */
[----:B------:R-:W-:Y:S02]  /*2af0*/  @P2 F2FP.BF16.F32.PACK_AB R133, RZ, R133 ;  /* 0x00000085ff85223e */ /* 0x000fe400000010ff */
[----:B------:R-:W-:Y:S01]  /*2b00*/  @P2 F2FP.BF16.F32.PACK_AB R105, RZ, R105 ;  /* 0x00000069ff69223e */ /* 0x000fe200000010ff */
[----:B0-----:R-:W-:Y:S01]  /*2b10*/  @P2 IMAD.WIDE.U32 R48, R127, 0x10, R48 ;  /* 0x000000107f302825 */ /* 0x001fe200078e0030 */
[----:B------:R-:W-:Y:S01]  /*2b20*/  @P2 F2FP.BF16.F32.PACK_AB R161, RZ, R161 ;  /* 0x000000a1ffa1223e */ /* 0x000fe200000010ff */
[----:B------:R-:W0:Y:S01]  /*2b30*/  @P2 LDC.64 R58, c[0x0][0x308] ;  /* 0x0000c200ff3a2b82 */ /* 0x000e220000000a00 */
[----:B------:R-:W-:Y:S02]  /*2b40*/  @P2 F2FP.BF16.F32.PACK_AB R51, RZ, R51 ;  /* 0x00000033ff33223e */ /* 0x000fe400000010ff */
[----:B------:R-:W-:Y:S02]  /*2b50*/  @P2 F2FP.BF16.F32.PACK_AB R57, RZ, R57 ;  /* 0x00000039ff39223e */ /* 0x000fe400000010ff */
[----:B------:R-:W-:-:S02]  /*2b60*/  @P2 F2FP.BF16.F32.PACK_AB R159, RZ, R159 ;  /* 0x0000009fff9f223e */ /* 0x000fc400000010ff */
[----:B------:R-:W-:Y:S02]  /*2b70*/  @P2 F2FP.BF16.F32.PACK_AB R157, RZ, R157 ;  /* 0x0000009dff9d223e */ /* 0x000fe400000010ff */
[----:B------:R-:W-:Y:S02]  /*2b80*/  @P2 PRMT R44, R107, 0x7610, R44 ;  /* 0x000076106b2c2816 */ /* 0x000fe4000000002c */
[----:B------:R-:W-:Y:S02]  /*2b90*/  @P2 PRMT R45, R133, 0x7610, R45 ;  /* 0x00007610852d2816 */ /* 0x000fe4000000002d */
[----:B------:R-:W-:Y:S02]  /*2ba0*/  @P2 PRMT R46, R105, 0x7610, R46 ;  /* 0x00007610692e2816 */ /* 0x000fe4000000002e */
[----:B------:R-:W-:Y:S02]  /*2bb0*/  @P2 PRMT R47, R161, 0x7610, R47 ;  /* 0x00007610a12f2816 */ /* 0x000fe4000000002f */
[----:B------:R-:W-:-:S02]  /*2bc0*/  @P2 PRMT R44, R44, 0x5410, R51 ;  /* 0x000054102c2c2816 */ /* 0x000fc40000000033 */
[----:B------:R-:W-:Y:S02]  /*2bd0*/  @P2 PRMT R45, R45, 0x5410, R57 ;  /* 0x000054102d2d2816 */ /* 0x000fe40000000039 */
[----:B------:R-:W-:Y:S02]  /*2be0*/  @P2 PRMT R46, R46, 0x5410, R159 ;  /* 0x000054102e2e2816 */ /* 0x000fe4000000009f */
[----:B------:R-:W-:Y:S01]  /*2bf0*/  @P2 PRMT R47, R47, 0x5410, R157 ;  /* 0x000054102f2f2816 */ /* 0x000fe2000000009d */
[----:B0-----:R-:W-:Y:S01]  /*2c00*/  @P2 IMAD.WIDE.U32 R58, R129, 0x10, R58 ;  /* 0x00000010813a2825 */ /* 0x001fe200078e003a */
[----:B------:R-:W-:Y:S02]  /*2c10*/  @P2 F2FP.BF16.F32.PACK_AB R155, RZ, R155 ;  /* 0x0000009bff9b223e */ /* 0x000fe400000010ff */
[----:B------:R-:W-:Y:S01]  /*2c20*/  @P2 F2FP.BF16.F32.PACK_AB R139, RZ, R139 ;  /* 0x0000008bff8b223e */ /* 0x000fe200000010ff */
[----:B------:R0:W-:Y:S01]  /*2c30*/  @P2 STG.E.128 desc[UR6][R48.64], R44 ;  /* 0x0000002c30002986 */ /* 0x0001e2000c101d06 */
[----:B------:R-:W-:-:S02]  /*2c40*/  @P2 F2FP.BF16.F32.PACK_AB R135, RZ, R135 ;  /* 0x00000087ff87223e */ /* 0x000fc400000010ff */
[----:B------:R-:W-:Y:S02]  /*2c50*/  @P2 F2FP.BF16.F32.PACK_AB R163, RZ, R163 ;  /* 0x000000a3ffa3223e */ /* 0x000fe400000010ff */
[C---:B------:R-:W-:Y:S02]  /*2c60*/  LOP3.LUT P4, RZ, R101.reuse, 0xff00, RZ, 0xc0, !PT ;  /* 0x0000ff0065ff7812 */ /* 0x040fe4000788c0ff */
[----:B------:R-:W-:Y:S02]  /*2c70*/  LOP3.LUT P5, RZ, R101, 0xff000000, RZ, 0xc0, !PT ;  /* 0xff00000065ff7812 */ /* 0x000fe400078ac0ff */
[----:B------:R-:W-:Y:S02]  /*2c80*/  @P2 F2FP.BF16.F32.PACK_AB R101, RZ, R56 ;  /* 0x00000038ff65223e */ /* 0x000fe400000010ff */
[----:B------:R-:W-:Y:S01]  /*2c90*/  @P2 F2FP.BF16.F32.PACK_AB R111, RZ, R111 ;  /* 0x0000006fff6f223e */ /* 0x000fe200000010ff */
[----:B------:R-:W2:Y:S01]  /*2ca0*/  @P2 LDC.64 R56, c[0x0][0x308] ;  /* 0x0000c200ff382b82 */ /* 0x000ea20000000a00 */
[----:B------:R-:W-:-:S02]  /*2cb0*/  @P2 F2FP.BF16.F32.PACK_AB R141, RZ, R141 ;  /* 0x0000008dff8d223e */ /* 0x000fc400000010ff */
[----:B------:R-:W-:Y:S02]  /*2cc0*/  @P2 F2FP.BF16.F32.PACK_AB R165, RZ, R165 ;  /* 0x000000a5ffa5223e */ /* 0x000fe400000010ff */
[----:B------:R-:W-:Y:S02]  /*2cd0*/  F2FP.BF16.F32.PACK_AB R51, R68, R97 ;  /* 0x000000614433723e */ /* 0x000fe400000010ff */
[----:B0-----:R-:W-:Y:S02]  /*2ce0*/  @P2 PRMT R44, R155, 0x7610, R44 ;  /* 0x000076109b2c2816 */ /* 0x001fe4000000002c */
[----:B------:R-:W-:Y:S02]  /*2cf0*/  @P2 PRMT R45, R139, 0x7610, R45 ;  /* 0x000076108b2d2816 */ /* 0x000fe4000000002d */
[----:B------:R-:W-:Y:S02]  /*2d00*/  @P2 PRMT R46, R135, 0x7610, R46 ;  /* 0x00007610872e2816 */ /* 0x000fe4000000002e */
[----:B------:R-:W-:-:S02]  /*2d10*/  @P2 PRMT R47, R163, 0x7610, R47 ;  /* 0x00007610a32f2816 */ /* 0x000fc4000000002f */
[----:B------:R-:W-:Y:S02]  /*2d20*/  F2FP.BF16.F32.PACK_AB R49, R55, R54 ;  /* 0x000000363731723e */ /* 0x000fe400000010ff */
[----:B------:R-:W-:Y:S02]  /*2d30*/  F2FP.BF16.F32.PACK_AB R48, R52, R53 ;  /* 0x000000353430723e */ /* 0x000fe400000010ff */
[----:B------:R-:W-:Y:S02]  /*2d40*/  F2FP.BF16.F32.PACK_AB R54, R63, R66 ;  /* 0x000000423f36723e */ /* 0x000fe400000010ff */
[----:B------:R-:W-:Y:S01]  /*2d50*/  F2FP.BF16.F32.PACK_AB R52, R67, R62 ;  /* 0x0000003e4334723e */ /* 0x000fe200000010ff */
[----:B-1----:R-:W-:Y:S01]  /*2d60*/  IMAD.WIDE.U32 R62, R127, 0x10, R60 ;  /* 0x000000107f3e7825 */ /* 0x002fe200078e003c */
[----:B------:R-:W-:Y:S02]  /*2d70*/  F2FP.BF16.F32.PACK_AB R50, R71, R50 ;  /* 0x000000324732723e */ /* 0x000fe400000010ff */
[----:B------:R-:W-:Y:S01]  /*2d80*/  @P2 PRMT R44, R44, 0x5410, R111 ;  /* 0x000054102c2c2816 */ /* 0x000fe2000000006f */
[----:B--2---:R-:W-:Y:S01]  /*2d90*/  @P2 IMAD.WIDE.U32 R56, R131, 0x10, R56 ;  /* 0x0000001083382825 */ /* 0x004fe200078e0038 */
[----:B------:R-:W-:Y:S01]  /*2da0*/  @P2 PRMT R45, R45, 0x5410, R141 ;  /* 0x000054102d2d2816 */ /* 0x000fe2000000008d */
[----:B------:R0:W-:Y:S01]  /*2db0*/  STG.E.128 desc[UR6][R62.64], R48 ;  /* 0x000000303e007986 */ /* 0x0001e2000c101d06 */
[----:B------:R-:W-:-:S02]  /*2dc0*/  @P2 PRMT R46, R46, 0x5410, R101 ;  /* 0x000054102e2e2816 */ /* 0x000fc40000000065 */
[----:B------:R-:W-:Y:S02]  /*2dd0*/  @P2 PRMT R47, R47, 0x5410, R165 ;  /* 0x000054102f2f2816 */ /* 0x000fe400000000a5 */
[----:B------:R-:W-:Y:S02]  /*2de0*/  F2FP.BF16.F32.PACK_AB R55, R65, R104 ;  /* 0x000000684137723e */ /* 0x000fe400000010ff */
[----:B------:R-:W-:Y:S01]  /*2df0*/  F2FP.BF16.F32.PACK_AB R53, R69, R64 ;  /* 0x000000404535723e */ /* 0x000fe200000010ff */
[----:B------:R1:W-:Y:S01]  /*2e00*/  @P2 STG.E.128 desc[UR6][R58.64], R44 ;  /* 0x0000002c3a002986 */ /* 0x0003e2000c101d06 */
[--C-:B------:R-:W-:Y:S01]  /*2e10*/  IMAD.WIDE.U32 R64, R129, 0x10, R60.reuse ;  /* 0x0000001081407825 */ /* 0x100fe200078e003c */
[----:B------:R-:W-:Y:S02]  /*2e20*/  @P2 F2FP.BF16.F32.PACK_AB R137, RZ, R137 ;  /* 0x00000089ff89223e */ /* 0x000fe400000010ff */
[----:B------:R-:W-:Y:S01]  /*2e30*/  @P2 F2FP.BF16.F32.PACK_AB R149, RZ, R149 ;  /* 0x00000095ff95223e */ /* 0x000fe200000010ff */
[----:B------:R-:W-:Y:S01]  /*2e40*/  IMAD.WIDE.U32 R60, R131, 0x10, R60 ;  /* 0x00000010833c7825 */ /* 0x000fe200078e003c */
[----:B------:R-:W-:Y:S01]  /*2e50*/  @P2 F2FP.BF16.F32.PACK_AB R147, RZ, R147 ;  /* 0x00000093ff93223e */ /* 0x000fe200000010ff */
[----:B------:R2:W-:Y:S01]  /*2e60*/  STG.E.128 desc[UR6][R64.64], R52 ;  /* 0x0000003440007986 */ /* 0x0005e2000c101d06 */
[----:B------:R-:W-:-:S02]  /*2e70*/  @P2 F2FP.BF16.F32.PACK_AB R145, RZ, R145 ;  /* 0x00000091ff91223e */ /* 0x000fc400000010ff */
[----:B0-----:R-:W-:Y:S01]  /*2e80*/  @P2 F2FP.BF16.F32.PACK_AB R63, RZ, R99 ;  /* 0x00000063ff3f223e */ /* 0x001fe200000010ff */
[-C--:B------:R-:W-:Y:S01]  /*2e90*/  FMUL.FTZ R99, R99, R110.reuse ;  /* 0x0000006e63637220 */ /* 0x080fe20000410000 */
[-C--:B------:R-:W-:Y:S01]  /*2ea0*/  FMUL.FTZ R48, R153, R110.reuse ;  /* 0x0000006e99307220 */ /* 0x080fe20000410000 */
[----:B------:R-:W-:Y:S02]  /*2eb0*/  @P2 F2FP.BF16.F32.PACK_AB R153, RZ, R153 ;  /* 0x00000099ff99223e */ /* 0x000fe400000010ff */
[----:B------:R-:W-:Y:S01]  /*2ec0*/  FMUL.FTZ R99, R99, UR13 ;  /* 0x0000000d63637c20 */ /* 0x000fe20008410000 */
[----:B------:R-:W-:Y:S01]  /*2ed0*/  FMUL.FTZ R48, R48, UR13 ;  /* 0x0000000d30307c20 */ /* 0x000fe20008410000 */
[----:B------:R-:W-:Y:S02]  /*2ee0*/  SEL R128, RZ, 0x1, P3 ;  /* 0x00000001ff807807 */ /* 0x000fe40001800000 */
[----:B-1----:R-:W-:Y:S01]  /*2ef0*/  @P2 F2FP.BF16.F32.PACK_AB R59, RZ, R151 ;  /* 0x00000097ff3b223e */ /* 0x002fe200000010ff */
[-C--:B------:R-:W-:Y:S01]  /*2f00*/  FMUL.FTZ R151, R151, R110.reuse ;  /* 0x0000006e97977220 */ /* 0x080fe20000410000 */
[----:B------:R-:W-:Y:S01]  /*2f10*/  FMUL.FTZ R110, R143, R110 ;  /* 0x0000006e8f6e7220 */ /* 0x000fe20000410000 */
[----:B------:R-:W-:-:S02]  /*2f20*/  @P2 F2FP.BF16.F32.PACK_AB R143, RZ, R143 ;  /* 0x0000008fff8f223e */ /* 0x000fc400000010ff */
[----:B------:R-:W-:Y:S01]  /*2f30*/  FMUL.FTZ R151, R151, UR13 ;  /* 0x0000000d97977c20 */ /* 0x000fe20008410000 */
[----:B------:R-:W-:Y:S01]  /*2f40*/  FMUL.FTZ R110, R110, UR13 ;  /* 0x0000000d6e6e7c20 */ /* 0x000fe20008410000 */
[----:B------:R-:W-:Y:S02]  /*2f50*/  @P2 PRMT R44, R137, 0x7610, R44 ;  /* 0x00007610892c2816 */ /* 0x000fe4000000002c */
[----:B------:R-:W-:Y:S02]  /*2f60*/  @P2 PRMT R45, R149, 0x7610, R45 ;  /* 0x00007610952d2816 */ /* 0x000fe4000000002d */
[----:B------:R-:W-:Y:S02]  /*2f70*/  @P2 PRMT R46, R147, 0x7610, R46 ;  /* 0x00007610932e2816 */ /* 0x000fe4000000002e */
[----:B------:R-:W-:Y:S02]  /*2f80*/  @P2 PRMT R47, R145, 0x7610, R47 ;  /* 0x00007610912f2816 */ /* 0x000fe4000000002f */
[----:B------:R-:W-:-:S02]  /*2f90*/  FSEL R51, R48, RZ, P5 ;  /* 0x000000ff30337208 */ /* 0x000fc40002800000 */
[----:B--2---:R-:W-:Y:S02]  /*2fa0*/  FSEL R53, R110, RZ, P4 ;  /* 0x000000ff6e357208 */ /* 0x004fe40002000000 */
[----:B------:R-:W-:Y:S02]  /*2fb0*/  FSEL R49, R99, RZ, P6 ;  /* 0x000000ff63317208 */ /* 0x000fe40003000000 */
[----:B------:R-:W-:Y:S02]  /*2fc0*/  FSEL R151, R151, RZ, P1 ;  /* 0x000000ff97977208 */ /* 0x000fe40000800000 */
[----:B------:R-:W-:Y:S02]  /*2fd0*/  @P2 PRMT R44, R44, 0x5410, R59 ;  /* 0x000054102c2c2816 */ /* 0x000fe4000000003b */
[----:B------:R-:W-:Y:S02]  /*2fe0*/  @P2 PRMT R45, R45, 0x5410, R63 ;  /* 0x000054102d2d2816 */ /* 0x000fe4000000003f */
[----:B------:R-:W-:-:S02]  /*2ff0*/  @P2 PRMT R46, R46, 0x5410, R143 ;  /* 0x000054102e2e2816 */ /* 0x000fc4000000008f */
[----:B------:R-:W-:Y:S02]  /*3000*/  @P2 PRMT R47, R47, 0x5410, R153 ;  /* 0x000054102f2f2816 */ /* 0x000fe40000000099 */
[----:B------:R-:W-:Y:S02]  /*3010*/  F2FP.BF16.F32.PACK_AB R51, R51, R100 ;  /* 0x000000643333723e */ /* 0x000fe400000010ff */
[----:B------:R-:W-:Y:S01]  /*3020*/  F2FP.BF16.F32.PACK_AB R50, R53, R98 ;  /* 0x000000623532723e */ /* 0x000fe200000010ff */
[----:B------:R0:W-:Y:S01]  /*3030*/  @P2 STG.E.128 desc[UR6][R56.64], R44 ;  /* 0x0000002c38002986 */ /* 0x0001e2000c101d06 */
[----:B------:R-:W-:Y:S02]  /*3040*/  F2FP.BF16.F32.PACK_AB R49, R49, R96 ;  /* 0x000000603131723e */ /* 0x000fe400000010ff */
[----:B------:R-:W-:Y:S02]  /*3050*/  F2FP.BF16.F32.PACK_AB R48, R151, R70 ;  /* 0x000000469730723e */ /* 0x000fe400000010ff */
[----:B------:R-:W-:-:S03]  /*3060*/  ISETP.GE.AND P1, PT, R89, UR17, PT ;  /* 0x0000001159007c0c */ /* 0x000fc6000bf26270 */
[----:B------:R0:W-:Y:S10]  /*3070*/  STG.E.128 desc[UR6][R60.64], R48 ;  /* 0x000000303c007986 */ /* 0x0001f4000c101d06 */
[----:B------:R-:W-:Y:S05]  /*3080*/  @!P1 BRA `(.L_x_539) ;  /* 0xffffffd400a49947 */ /* 0x000fea000383ffff */
[----:B------:R-:W-:Y:S01]  /*3090*/  MOV R54, R20 ;  /* 0x0000001400367202 */ /* 0x000fe20000000f00 */
[----:B------:R-:W-:Y:S01]  /*30a0*/  IMAD.MOV.U32 R33, RZ, RZ, R87 ;  /* 0x000000ffff217224 */ /* 0x000fe200078e0057 */
[----:B------:R-:W-:Y:S01]  /*30b0*/  MOV R20, R22 ;  /* 0x0000001600147202 */ /* 0x000fe20000000f00 */
[----:B0-----:R-:W-:Y:S01]  /*30c0*/  IMAD.MOV.U32 R44, RZ, RZ, R80 ;  /* 0x000000ffff2c7224 */ /* 0x001fe200078e0050 */
        /* <DEDUP_REMOVED lines=33> */
[----:B------:R-:W-:-:S07]  /*32e0*/  MOV R14, R16 ;  /* 0x00000010000e7202 */ /* 0x000fce0000000f00 */
.L_x_536:
        /* <DEDUP_REMOVED lines=23> */
.L_x_537:
[----:B------:R-:W-:Y:S01]  /*3460*/  HFMA2.MMA R161, -RZ, RZ, 0, 9.5367431640625e-07 ;  /* 0x00000010ffa17435 */ /* 0x000fe200000001ff */
[----:B------:R-:W-:Y:S02]  /*3470*/  MOV R164, R50 ;  /* 0x0000003200a47202 */ /* 0x000fe40000000f00 */
[----:B------:R-:W-:Y:S02]  /*3480*/  MOV R163, 0x1f ;  /* 0x0000001f00a37802 */ /* 0x000fe40000000f00 */
[----:B------:R-:W-:-:S07]  /*3490*/  MOV R157, 0xffffffff ;  /* 0xffffffff009d7802 */ /* 0x000fce0000000f00 */
[----:B-----5:R-:W-:Y:S05]  /*34a0*/  WARPSYNC.COLLECTIVE R157, `(.L_x_540) ;  /* 0x000000009d087348 */ /* 0x020fea0003c00000 */
[----:B------:R0:W1:Y:S02]  /*34b0*/  SHFL.DOWN P3, R159, R164, R161, R163 ;  /* 0x080000a1a49f7389 */ /* 0x00006400000600a3 */
[----:B01---5:R-:W-:Y:S01]  /*34c0*/  ENDCOLLECTIVE ;  /* 0x000000000000791b */ /* 0x023fe20003800000 */
.L_x_540:
[----:B------:R-:W-:Y:S02]  /*34d0*/  MOV R164, R49 ;  /* 0x0000003100a47202 */ /* 0x000fe40000000f00 */
[----:B------:R-:W-:-:S07]  /*34e0*/  MOV R51, R159 ;  /* 0x0000009f00337202 */ /* 0x000fce0000000f00 */
[----:B------:R-:W-:Y:S05]  /*34f0*/  WARPSYNC.COLLECTIVE R157, `(.L_x_541) ;  /* 0x000000009d087348 */ /* 0x000fea0003c00000 */
[----:B------:R0:W1:Y:S02]  /*3500*/  SHFL.DOWN P3, R159, R164, R161, R163 ;  /* 0x080000a1a49f7389 */ /* 0x00006400000600a3 */
[----:B01----:R-:W-:Y:S01]  /*3510*/  ENDCOLLECTIVE ;  /* 0x000000000000791b */ /* 0x003fe20003800000 */
.L_x_541:
[----:B------:R-:W-:Y:S01]  /*3520*/  FADD.FTZ R51, R50, R51 ;  /* 0x0000003332337221 */ /* 0x000fe20000010000 */
[----:B------:R-:W-:-:S04]  /*3530*/  HFMA2.MMA R161, -RZ, RZ, 0, 4.76837158203125e-07 ;  /* 0x00000008ffa17435 */ /* 0x000fc800000001ff */
[----:B------:R-:W-:Y:S01]  /*3540*/  MOV R164, R51 ;  /* 0x0000003300a47202 */ /* 0x000fe20000000f00 */
[----:B------:R-:W-:-:S07]  /*3550*/  IMAD.MOV.U32 R48, RZ, RZ, R159 ;  /* 0x000000ffff307224 */ /* 0x000fce00078e009f */
[----:B------:R-:W-:Y:S05]  /*3560*/  WARPSYNC.COLLECTIVE R157, `(.L_x_542) ;  /* 0x000000009d087348 */ /* 0x000fea0003c00000 */
[----:B------:R0:W1:Y:S02]  /*3570*/  SHFL.DOWN P3, R159, R164, R161, R163 ;  /* 0x080000a1a49f7389 */ /* 0x00006400000600a3 */
[----:B01----:R-:W-:Y:S01]  /*3580*/  ENDCOLLECTIVE ;  /* 0x000000000000791b */ /* 0x003fe20003800000 */
.L_x_542:
[----:B------:R-:W-:-:S05]  /*3590*/  FADD.FTZ R52, R49, R48 ;  /* 0x0000003031347221 */ /* 0x000fca0000010000 */
[----:B------:R-:W-:Y:S02]  /*35a0*/  MOV R164, R52 ;  /* 0x0000003400a47202 */ /* 0x000fe40000000f00 */
[----:B------:R-:W-:-:S07]  /*35b0*/  MOV R48, R159 ;  /* 0x0000009f00307202 */ /* 0x000fce0000000f00 */
[----:B------:R-:W-:Y:S05]  /*35c0*/  WARPSYNC.COLLECTIVE R157, `(.L_x_543) ;  /* 0x000000009d087348 */ /* 0x000fea0003c00000 */
[----:B------:R0:W1:Y:S02]  /*35d0*/  SHFL.DOWN P3, R159, R164, R161, R163 ;  /* 0x080000a1a49f7389 */ /* 0x00006400000600a3 */
[----:B01----:R-:W-:Y:S01]  /*35e0*/  ENDCOLLECTIVE ;  /* 0x000000000000791b */ /* 0x003fe20003800000 */
.L_x_543:
[----:B------:R-:W-:-:S05]  /*35f0*/  FADD.FTZ R54, R51, R48 ;  /* 0x0000003033367221 */ /* 0x000fca0000010000 */
[----:B------:R-:W-:Y:S01]  /*3600*/  MOV R164, R54 ;  /* 0x0000003600a47202 */ /* 0x000fe20000000f00 */
[----:B------:R-:W-:Y:S01]  /*3610*/  IMAD.MOV.U32 R161, RZ, RZ, 0x4 ;  /* 0x00000004ffa17424 */ /* 0x000fe200078e00ff */
[----:B------:R-:W-:-:S07]  /*3620*/  MOV R53, R159 ;  /* 0x0000009f00357202 */ /* 0x000fce0000000f00 */
[----:B------:R-:W-:Y:S05]  /*3630*/  WARPSYNC.COLLECTIVE R157, `(.L_x_544) ;  /* 0x000000009d087348 */ /* 0x000fea0003c00000 */
[----:B------:R0:W1:Y:S02]  /*3640*/  SHFL.DOWN P3, R159, R164, R161, R163 ;  /* 0x080000a1a49f7389 */ /* 0x00006400000600a3 */
[----:B01----:R-:W-:Y:S01]  /*3650*/  ENDCOLLECTIVE ;  /* 0x000000000000791b */ /* 0x003fe20003800000 */
.L_x_544:
[----:B------:R-:W-:-:S05]  /*3660*/  FADD.FTZ R53, R52, R53 ;  /* 0x0000003534357221 */ /* 0x000fca0000010000 */
[----:B------:R-:W-:Y:S02]  /*3670*/  MOV R164, R53 ;  /* 0x0000003500a47202 */ /* 0x000fe40000000f00 */
[----:B------:R-:W-:-:S07]  /*3680*/  MOV R55, R159 ;  /* 0x0000009f00377202 */ /* 0x000fce0000000f00 */
[----:B------:R-:W-:Y:S05]  /*3690*/  WARPSYNC.COLLECTIVE R157, `(.L_x_545) ;  /* 0x000000009d087348 */ /* 0x000fea0003c00000 */
[----:B------:R0:W1:Y:S02]  /*36a0*/  SHFL.DOWN P3, R159, R164, R161, R163 ;  /* 0x080000a1a49f7389 */ /* 0x00006400000600a3 */
[----:B01----:R-:W-:Y:S01]  /*36b0*/  ENDCOLLECTIVE ;  /* 0x000000000000791b */ /* 0x003fe20003800000 */
.L_x_545:
[----:B------:R-:W-:Y:S01]  /*36c0*/  FADD.FTZ R55, R54, R55 ;  /* 0x0000003736377221 */ /* 0x000fe20000010000 */
[----:B------:R-:W-:-:S04]  /*36d0*/  HFMA2.MMA R161, -RZ, RZ, 0, 1.1920928955078125e-07 ;  /* 0x00000002ffa17435 */ /* 0x000fc800000001ff */
[----:B------:R-:W-:Y:S02]  /*36e0*/  MOV R164, R55 ;  /* 0x0000003700a47202 */ /* 0x000fe40000000f00 */
[----:B------:R-:W-:-:S07]  /*36f0*/  MOV R48, R159 ;  /* 0x0000009f00307202 */ /* 0x000fce0000000f00 */
[----:B------:R-:W-:Y:S05]  /*3700*/  WARPSYNC.COLLECTIVE R157, `(.L_x_546) ;  /* 0x000000009d087348 */ /* 0x000fea0003c00000 */
[----:B------:R0:W1:Y:S02]  /*3710*/  SHFL.DOWN P3, R159, R164, R161, R163 ;  /* 0x080000a1a49f7389 */ /* 0x00006400000600a3 */
[----:B01----:R-:W-:Y:S01]  /*3720*/  ENDCOLLECTIVE ;  /* 0x000000000000791b */ /* 0x003fe20003800000 */
.L_x_546:
[----:B------:R-:W-:-:S04]  /*3730*/  FADD.FTZ R155, R53, R48 ;  /* 0x00000030359b7221 */ /* 0x000fc80000010000 */
[----:B------:R-:W-:Y:S01]  /*3740*/  IMAD.MOV.U32 R164, RZ, RZ, R155 ;  /* 0x000000ffffa47224 */ /* 0x000fe200078e009b */
[----:B------:R-:W-:-:S07]  /*3750*/  MOV R48, R159 ;  /* 0x0000009f00307202 */ /* 0x000fce0000000f00 */
[----:B------:R-:W-:Y:S05]  /*3760*/  WARPSYNC.COLLECTIVE R157, `(.L_x_547) ;  /* 0x000000009d087348 */ /* 0x000fea0003c00000 */
[----:B------:R0:W1:Y:S02]  /*3770*/  SHFL.DOWN P3, R159, R164, R161, R163 ;  /* 0x080000a1a49f7389 */ /* 0x00006400000600a3 */
[----:B01----:R-:W-:Y:S01]  /*3780*/  ENDCOLLECTIVE ;  /* 0x000000000000791b */ /* 0x003fe20003800000 */
.L_x_547:
[----:B------:R-:W-:Y:S01]  /*3790*/  FADD.FTZ R48, R55, R48 ;  /* 0x0000003037307221 */ /* 0x000fe20000010000 */
[----:B------:R-:W-:-:S04]  /*37a0*/  HFMA2.MMA R161, -RZ, RZ, 0, 5.9604644775390625e-08 ;  /* 0x00000001ffa17435 */ /* 0x000fc800000001ff */
[----:B------:R-:W-:Y:S02]  /*37b0*/  MOV R164, R48 ;  /* 0x0000003000a47202 */ /* 0x000fe40000000f00 */
[----:B------:R-:W-:-:S07]  /*37c0*/  MOV R50, R159 ;  /* 0x0000009f00327202 */ /* 0x000fce0000000f00 */
[----:B------:R-:W-:Y:S05]  /*37d0*/  WARPSYNC.COLLECTIVE R157, `(.L_x_548) ;  /* 0x000000009d087348 */ /* 0x000fea0003c00000 */
[----:B------:R0:W1:Y:S02]  /*37e0*/  SHFL.DOWN P3, R159, R164, R161, R163 ;  /* 0x080000a1a49f7389 */ /* 0x00006400000600a3 */
[----:B01----:R-:W-:Y:S01]  /*37f0*/  ENDCOLLECTIVE ;  /* 0x000000000000791b */ /* 0x003fe20003800000 */
.L_x_548:
[----:B------:R-:W-:-:S05]  /*3800*/  FADD.FTZ R49, R155, R50 ;  /* 0x000000329b317221 */ /* 0x000fca0000010000 */
[----:B------:R-:W-:Y:S02]  /*3810*/  MOV R164, R49 ;  /* 0x0000003100a47202 */ /* 0x000fe40000000f00 */
[----:B------:R-:W-:-:S07]  /*3820*/  MOV R51, R159 ;  /* 0x0000009f00337202 */ /* 0x000fce0000000f00 */
[----:B------:R-:W-:Y:S05]  /*3830*/  WARPSYNC.COLLECTIVE R157, `(.L_x_549) ;  /* 0x000000009d087348 */ /* 0x000fea0003c00000 */
[----:B------:R0:W1:Y:S02]  /*3840*/  SHFL.DOWN P3, R159, R164, R161, R163 ;  /* 0x080000a1a49f7389 */ /* 0x00006400000600a3 */
[----:B01----:R-:W-:Y:S01]  /*3850*/  ENDCOLLECTIVE ;  /* 0x000000000000791b */ /* 0x003fe20003800000 */
.L_x_549:
[----:B------:R-:W-:Y:S01]  /*3860*/  MOV R50, R159 ;  /* 0x0000009f00327202 */ /* 0x000fe20000000f00 */
[----:B------:R-:W-:Y:S06]  /*3870*/  BRA `(.L_x_550) ;  /* 0xffffffe000947947 */ /* 0x000fec000383ffff */
.L_x_551:
        /* <DEDUP_REMOVED lines=16> */
.L_x_11268:


//--------------------- .text._ZN10layer_norm22ln_bwd_finalize_kernelINS_22Kernel_traits_finalizeILj3072E13__nv_bfloat16S2_S2_S2_fjLb0ELj1024ELj4ENS_18Kernel_traits_baseILj3072ES2_S2_S2_S2_fjLj1024EEEEELb0ELb0EEEvNS_9BwdParamsE --------------------------
	.section	.text._ZN10layer_norm22ln_bwd_finalize_kernelINS_22Kernel_traits_finalizeILj3072E13__nv_bfloat16S2_S2_S2_fjLb0ELj1024ELj4ENS_18Kernel_traits_baseILj3072ES2_S2_S2_S2_fjLj1024EEEEELb0ELb0EEEvNS_9BwdParamsE,"ax",@progbits
	.align	128
        .global         _ZN10layer_norm22ln_bwd_finalize_kernelINS_22Kernel_traits_finalizeILj3072E13__nv_bfloat16S2_S2_S2_fjLb0ELj1024ELj4ENS_18Kernel_traits_baseILj3072ES2_S2_S2_S2_fjLj1024EEEEELb0ELb0EEEvNS_9BwdParamsE
        .type           _ZN10layer_norm22ln_bwd_finalize_kernelINS_22Kernel_traits_finalizeILj3072E13__nv_bfloat16S2_S2_S2_fjLb0ELj1024ELj4ENS_18Kernel_traits_baseILj3072ES2_S2_S2_S2_fjLj1024EEEEELb0ELb0EEEvNS_9BwdParamsE,@function
        .size           _ZN10layer_norm22ln_bwd_finalize_kernelINS_22Kernel_traits_finalizeILj3072E13__nv_bfloat16S2_S2_S2_fjLb0ELj1024ELj4ENS_18Kernel_traits_baseILj3072ES2_S2_S2_S2_fjLj1024EEEEELb0ELb0EEEvNS_9BwdParamsE,(.L_x_11269 - _ZN10layer_norm22ln_bwd_finalize_kernelINS_22Kernel_traits_finalizeILj3072E13__nv_bfloat16S2_S2_S2_fjLb0ELj1024ELj4ENS_18Kernel_traits_baseILj3072ES2_S2_S2_S2_fjLj1024EEEEELb0ELb0EEEvNS_9BwdParamsE)
        .other          _ZN10layer_norm22ln_bwd_finalize_kernelINS_22Kernel_traits_finalizeILj3072E13__nv_bfloat16S2_S2_S2_fjLb0ELj1024ELj4ENS_18Kernel_traits_baseILj3072ES2_S2_S2_S2_fjLj1024EEEEELb0ELb0EEEvNS_9BwdParamsE,@"STO_CUDA_ENTRY STV_DEFAULT"
_ZN10layer_norm22ln_bwd_finalize_kernelINS_22Kernel_traits_finalizeILj3072E13__nv_bfloat16S2_S2_S2_fjLb0ELj1024ELj4ENS_18Kernel_traits_baseILj3072ES2_S2_S2_S2_fjLj1024EEEEELb0ELb0EEEvNS_9BwdParamsE:
.text._ZN10layer_norm22ln_bwd_finalize_kernelINS_22Kernel_traits_finalizeILj3072E13__nv_bfloat16S2_S2_S2_fjLb0ELj1024ELj4ENS_18Kernel_traits_baseILj3072ES2_S2_S2_S2_fjLj1024EEEEELb0ELb0EEEvNS_9BwdParamsE:
[----:B------:R-:W-:Y:S01]  /*0000*/  LDC R1, c[0x0][0x28] ;  /* 0x00000a00ff017b82 */ /* 0x000fe20000000800 */
[----:B------:R-:W0:Y:S01]  /*0010*/  S2R R0, SR_TID.X ;  /* 0x0000000000007919 */ /* 0x000e220000002100 */
[----:B------:R-:W1:Y:S01]  /*0020*/  S2R R6, SR_CTAID.X ;  /* 0x0000000000067919 */ /* 0x000e620000002500 */
[----:B0-----:R-:W-:Y:S02]  /*0030*/  LOP3.LUT R2, R0, 0x1f, RZ, 0xc0, !PT ;  /* 0x0000001f00027812 */ /* 0x001fe400078ec0ff */
[----:B-1----:R-:W-:-:S04]  /*0040*/  SHF.L.U32 R3, R6, 0x5, RZ ;  /* 0x0000000506037819 */ /* 0x002fc800000006ff */
[----:B------:R-:W-:-:S04]  /*0050*/  LOP3.LUT R3, R3, 0xffffffe0, R2, 0xe2, !PT ;  /* 0xffffffe003037812 */ /* 0x000fc800078ee202 */
[----:B------:R-:W-:-:S13]  /*0060*/  ISETP.GT.U32.AND P0, PT, R3, 0xbff, PT ;  /* 0x00000bff0300780c */ /* 0x000fda0003f04070 */
[----:B------:R-:W-:Y:S05]  /*0070*/  @P0 EXIT ;  /* 0x000000000000094d */ /* 0x000fea0003800000 */
[----:B------:R-:W0:Y:S01]  /*0080*/  S2UR UR5, SR_CgaCtaId ;  /* 0x00000000000579c3 */ /* 0x000e220000008800 */
[--C-:B------:R-:W-:Y:S01]  /*0090*/  SHF.R.U32.HI R5, RZ, 0x5, R0.reuse ;  /* 0x00000005ff057819 */ /* 0x100fe20000011600 */
[----:B------:R-:W-:Y:S01]  /*00a0*/  UMOV UR4, 0x400 ;  /* 0x0000040000047882 */ /* 0x000fe20000000000 */
[----:B------:R-:W-:Y:S01]  /*00b0*/  LOP3.LUT R4, R0, 0x3fffffe0, RZ, 0xc0, !PT ;  /* 0x3fffffe000047812 */ /* 0x000fe200078ec0ff */
[----:B------:R-:W-:Y:S01]  /*00c0*/  ULDC.64 UR6, c[0x0][0x208] ;  /* 0x0000820000067ab9 */ /* 0x000fe20000000a00 */
[C---:B------:R-:W-:Y:S02]  /*00d0*/  LOP3.LUT R7, R5.reuse, 0x1f, R0, 0x78, !PT ;  /* 0x0000001f05077812 */ /* 0x040fe400078e7800 */
[----:B------:R-:W-:Y:S02]  /*00e0*/  SHF.L.U32 R6, R6, 0x4, RZ ;  /* 0x0000000406067819 */ /* 0x000fe400000006ff */
[----:B------:R-:W-:Y:S01]  /*00f0*/  IADD3 R8, R4, R7, RZ ;  /* 0x0000000704087210 */ /* 0x000fe20007ffe0ff */
[----:B------:R-:W-:Y:S01]  /*0100*/  IMAD R9, R2, 0x20, R7 ;  /* 0x0000002002097824 */ /* 0x000fe200078e0207 */
[----:B------:R-:W-:-:S02]  /*0110*/  ISETP.NE.AND P0, PT, R5, 0x1f, PT ;  /* 0x0000001f0500780c */ /* 0x000fc40003f05270 */
[----:B------:R-:W-:Y:S02]  /*0120*/  LOP3.LUT R11, R6, 0x7ffffff0, RZ, 0xc0, !PT ;  /* 0x7ffffff0060b7812 */ /* 0x000fe400078ec0ff */
[C---:B------:R-:W-:Y:S02]  /*0130*/  ISETP.GT.U32.OR P0, PT, R2.reuse, 0xf, P0 ;  /* 0x0000000f0200780c */ /* 0x040fe40000704470 */
[----:B------:R-:W-:Y:S01]  /*0140*/  IADD3 R4, R2, R11, RZ ;  /* 0x0000000b02047210 */ /* 0x000fe20007ffe0ff */
[----:B0-----:R-:W-:-:S06]  /*0150*/  ULEA UR4, UR5, UR4, 0x18 ;  /* 0x0000000405047291 */ /* 0x001fcc000f8ec03f */
[----:B------:R-:W-:Y:S02]  /*0160*/  LEA R7, R8, UR4, 0x2 ;  /* 0x0000000408077c11 */ /* 0x000fe4000f8e10ff */
[----:B------:R-:W-:Y:S02]  /*0170*/  LEA R6, R5, UR4, 0x2 ;  /* 0x0000000405067c11 */ /* 0x000fe4000f8e10ff */
[----:B------:R-:W-:-:S07]  /*0180*/  LEA R8, R9, UR4, 0x2 ;  /* 0x0000000409087c11 */ /* 0x000fce000f8e10ff */
.L_x_564:
[----:B0-2---:R-:W0:Y:S01]  /*0190*/  LDC R10, c[0x0][0x210] ;  /* 0x00008400ff0a7b82 */ /* 0x005e220000000800 */
[----:B------:R-:W-:Y:S01]  /*01a0*/  BSSY B0, `(.L_x_552) ;  /* 0x0000068000007945 */ /* 0x000fe20003800000 */
[----:B------:R-:W-:Y:S01]  /*01b0*/  HFMA2.MMA R22, -RZ, RZ, 0, 0 ;  /* 0x00000000ff167435 */ /* 0x000fe200000001ff */
[----:B------:R-:W-:-:S05]  /*01c0*/  MOV R11, RZ ;  /* 0x000000ff000b7202 */ /* 0x000fca0000000f00 */
[----:B-1----:R-:W1:Y:S01]  /*01d0*/  LDC R12, c[0x0][0x218] ;  /* 0x00008600ff0c7b82 */ /* 0x002e620000000800 */
[----:B0-----:R-:W-:-:S04]  /*01e0*/  ISETP.GE.U32.AND P1, PT, R5, R10, PT ;  /* 0x0000000a0500720c */ /* 0x001fc80003f26070 */
[----:B-1----:R-:W-:-:S13]  /*01f0*/  ISETP.GE.U32.OR P1, PT, R3, R12, P1 ;  /* 0x0000000c0300720c */ /* 0x002fda0000f26470 */
[----:B------:R-:W-:Y:S05]  /*0200*/  @P1 BRA `(.L_x_553) ;  /* 0x0000000400841947 */ /* 0x000fea0003800000 */
[----:B------:R-:W-:Y:S01]  /*0210*/  ISETP.GE.U32.AND P2, PT, R5, R10, PT ;  /* 0x0000000a0500720c */ /* 0x000fe20003f46070 */
[----:B------:R-:W-:-:S12]  /*0220*/  IMAD.MOV.U32 R21, RZ, RZ, R5 ;  /* 0x000000ffff157224 */ /* 0x000fd800078e0005 */
[----:B------:R-:W0:Y:S01]  /*0230*/  @P2 LDC.64 R16, c[0x0][0x2d0] ;  /* 0x0000b400ff102b82 */ /* 0x000e220000000a00 */
[----:B------:R-:W-:-:S07]  /*0240*/  @P2 IMAD R9, R21, R12, R3 ;  /* 0x0000000c15092224 */ /* 0x000fce00078e0203 */
[----:B------:R-:W1:Y:S01]  /*0250*/  @P2 LDC.64 R14, c[0x0][0x2d8] ;  /* 0x0000b600ff0e2b82 */ /* 0x000e620000000a00 */
[----:B0-----:R-:W-:-:S06]  /*0260*/  @P2 IMAD.WIDE.U32 R16, R9, 0x4, R16 ;  /* 0x0000000409102825 */ /* 0x001fcc00078e0010 */
[----:B------:R-:W2:Y:S01]  /*0270*/  @P2 LDG.E R16, desc[UR6][R16.64] ;  /* 0x0000000610102981 */ /* 0x000ea2000c1e1900 */
[----:B-1----:R-:W-:-:S06]  /*0280*/  @P2 IMAD.WIDE.U32 R14, R9, 0x4, R14 ;  /* 0x00000004090e2825 */ /* 0x002fcc00078e000e */
[----:B------:R-:W3:Y:S01]  /*0290*/  @P2 LDG.E R15, desc[UR6][R14.64] ;  /* 0x000000060e0f2981 */ /* 0x000ee2000c1e1900 */
[----:B------:R-:W-:-:S04]  /*02a0*/  @P2 IADD3 R21, R21, 0x20, RZ ;  /* 0x0000002015152810 */ /* 0x000fc80007ffe0ff */
[CC--:B------:R-:W-:Y:S02]  /*02b0*/  ISETP.GE.U32.AND P1, PT, R21.reuse, R10.reuse, PT ;  /* 0x0000000a1500720c */ /* 0x0c0fe40003f26070 */
[----:B------:R-:W-:-:S04]  /*02c0*/  IADD3 R9, -R21, R10, RZ ;  /* 0x0000000a15097210 */ /* 0x000fc80007ffe1ff */
[----:B------:R-:W-:Y:S01]  /*02d0*/  ISETP.LE.U32.OR P1, PT, R9, 0x60, P1 ;  /* 0x000000600900780c */ /* 0x000fe20000f23470 */
[----:B------:R-:W-:Y:S01]  /*02e0*/  IMAD.MOV.U32 R22, RZ, RZ, RZ ;  /* 0x000000ffff167224 */ /* 0x000fe200078e00ff */
[----:B------:R-:W-:Y:S01]  /*02f0*/  MOV R11, RZ ;  /* 0x000000ff000b7202 */ /* 0x000fe20000000f00 */
[----:B------:R-:W-:Y:S04]  /*0300*/  BSSY B1, `(.L_x_554) ;  /* 0x000002b000017945 */ /* 0x000fe80003800000 */
[----:B--2---:R-:W-:Y:S01]  /*0310*/  @P2 FADD.FTZ R11, R11, R16 ;  /* 0x000000100b0b2221 */ /* 0x004fe20000010000 */
[----:B---3--:R-:W-:Y:S01]  /*0320*/  @P2 FADD.FTZ R22, R22, R15 ;  /* 0x0000000f16162221 */ /* 0x008fe20000010000 */
[----:B------:R-:W-:-:S04]  /*0330*/  PLOP3.LUT P2, PT, P2, PT, PT, 0x8, 0x0 ;  /* 0x000000000000781c */ /* 0x000fc8000174e170 */
[----:B------:R-:W-:Y:S09]  /*0340*/  @P1 BRA `(.L_x_555) ;  /* 0x0000000000981947 */ /* 0x000ff20003800000 */
[----:B------:R-:W-:Y:S02]  /*0350*/  PLOP3.LUT P2, PT, PT, PT, PT, 0x8, 0x0 ;  /* 0x000000000000781c */ /* 0x000fe40003f4e170 */
[----:B------:R-:W-:-:S11]  /*0360*/  IADD3 R13, R10, -0x60, RZ ;  /* 0xffffffa00a0d7810 */ /* 0x000fd60007ffe0ff */
.L_x_556:
[----:B------:R-:W0:Y:S01]  /*0370*/  LDC.64 R18, c[0x0][0x2d0] ;  /* 0x0000b400ff127b82 */ /* 0x000e220000000a00 */
[C---:B------:R-:W-:Y:S01]  /*0380*/  IADD3 R25, R21.reuse, 0x20, RZ ;  /* 0x0000002015197810 */ /* 0x040fe20007ffe0ff */
[C---:B------:R-:W-:Y:S01]  /*0390*/  IMAD R23, R21.reuse, R12, R3 ;  /* 0x0000000c15177224 */ /* 0x040fe200078e0203 */
[----:B------:R-:W-:-:S03]  /*03a0*/  IADD3 R17, R21, 0x40, RZ ;  /* 0x0000004015117810 */ /* 0x000fc60007ffe0ff */
[-CC-:B------:R-:W-:Y:S02]  /*03b0*/  IMAD R25, R25, R12.reuse, R3.reuse ;  /* 0x0000000c19197224 */ /* 0x180fe400078e0203 */
[----:B------:R-:W1:Y:S01]  /*03c0*/  LDC.64 R14, c[0x0][0x2d8] ;  /* 0x0000b600ff0e7b82 */ /* 0x000e620000000a00 */
[----:B------:R-:W-:Y:S02]  /*03d0*/  IMAD R17, R17, R12, R3 ;  /* 0x0000000c11117224 */ /* 0x000fe400078e0203 */
[----:B------:R-:W-:Y:S02]  /*03e0*/  VIADD R16, R21, 0x60 ;  /* 0x0000006015107836 */ /* 0x000fe40000000000 */
[----:B0-----:R-:W-:-:S04]  /*03f0*/  IMAD.WIDE.U32 R26, R23, 0x4, R18 ;  /* 0x00000004171a7825 */ /* 0x001fc800078e0012 */
[--C-:B------:R-:W-:Y:S01]  /*0400*/  IMAD.WIDE.U32 R28, R25, 0x4, R18.reuse ;  /* 0x00000004191c7825 */ /* 0x100fe200078e0012 */
[----:B------:R0:W2:Y:S04]  /*0410*/  LDG.E R24, desc[UR6][R26.64] ;  /* 0x000000061a187981 */ /* 0x0000a8000c1e1900 */
[----:B------:R1:W3:Y:S01]  /*0420*/  LDG.E R9, desc[UR6][R28.64] ;  /* 0x000000061c097981 */ /* 0x0002e2000c1e1900 */
[----:B0-----:R-:W-:-:S04]  /*0430*/  IMAD.WIDE.U32 R26, R17, 0x4, R18 ;  /* 0x00000004111a7825 */ /* 0x001fc800078e0012 */
[--C-:B-1----:R-:W-:Y:S01]  /*0440*/  IMAD.WIDE.U32 R28, R23, 0x4, R14.reuse ;  /* 0x00000004171c7825 */ /* 0x102fe200078e000e */
[----:B------:R0:W4:Y:S04]  /*0450*/  LDG.E R20, desc[UR6][R26.64] ;  /* 0x000000061a147981 */ /* 0x000128000c1e1900 */
[----:B------:R-:W5:Y:S01]  /*0460*/  LDG.E R23, desc[UR6][R28.64] ;  /* 0x000000061c177981 */ /* 0x000f62000c1e1900 */
[----:B0-----:R-:W-:-:S04]  /*0470*/  IMAD.WIDE.U32 R26, R25, 0x4, R14 ;  /* 0x00000004191a7825 */ /* 0x001fc800078e000e */
[----:B------:R-:W-:Y:S02]  /*0480*/  IMAD R25, R16, R12, R3 ;  /* 0x0000000c10197224 */ /* 0x000fe400078e0203 */
[----:B------:R-:W-:Y:S01]  /*0490*/  IMAD.WIDE.U32 R16, R17, 0x4, R14 ;  /* 0x0000000411107825 */ /* 0x000fe200078e000e */
[----:B------:R-:W4:Y:S03]  /*04a0*/  LDG.E R26, desc[UR6][R26.64] ;  /* 0x000000061a1a7981 */ /* 0x000f26000c1e1900 */
[C---:B------:R-:W-:Y:S02]  /*04b0*/  IMAD.WIDE.U32 R18, R25.reuse, 0x4, R18 ;  /* 0x0000000419127825 */ /* 0x040fe400078e0012 */
[----:B------:R-:W4:Y:S02]  /*04c0*/  LDG.E R16, desc[UR6][R16.64] ;  /* 0x0000000610107981 */ /* 0x000f24000c1e1900 */
[----:B------:R-:W-:-:S02]  /*04d0*/  IMAD.WIDE.U32 R14, R25, 0x4, R14 ;  /* 0x00000004190e7825 */ /* 0x000fc400078e000e */
[----:B------:R-:W4:Y:S04]  /*04e0*/  LDG.E R18, desc[UR6][R18.64] ;  /* 0x0000000612127981 */ /* 0x000f28000c1e1900 */
[----:B------:R-:W4:Y:S01]  /*04f0*/  LDG.E R14, desc[UR6][R14.64] ;  /* 0x000000060e0e7981 */ /* 0x000f22000c1e1900 */
[----:B------:R-:W-:-:S04]  /*0500*/  IADD3 R21, R21, 0x80, RZ ;  /* 0x0000008015157810 */ /* 0x000fc80007ffe0ff */
[----:B------:R-:W-:Y:S01]  /*0510*/  ISETP.GE.U32.AND P1, PT, R21, R13, PT ;  /* 0x0000000d1500720c */ /* 0x000fe20003f26070 */
[----:B--2---:R-:W-:-:S04]  /*0520*/  FADD.FTZ R24, R24, R11 ;  /* 0x0000000b18187221 */ /* 0x004fc80000010000 */
[----:B---3--:R-:W-:Y:S01]  /*0530*/  FADD.FTZ R9, R24, R9 ;  /* 0x0000000918097221 */ /* 0x008fe20000010000 */
[----:B-----5:R-:W-:-:S03]  /*0540*/  FADD.FTZ R23, R23, R22 ;  /* 0x0000001617177221 */ /* 0x020fc60000010000 */
[----:B----4-:R-:W-:Y:S01]  /*0550*/  FADD.FTZ R9, R9, R20 ;  /* 0x0000001409097221 */ /* 0x010fe20000010000 */
[----:B------:R-:W-:-:S04]  /*0560*/  FADD.FTZ R23, R23, R26 ;  /* 0x0000001a17177221 */ /* 0x000fc80000010000 */
[----:B------:R-:W-:Y:S01]  /*0570*/  FADD.FTZ R23, R23, R16 ;  /* 0x0000001017177221 */ /* 0x000fe20000010000 */
[----:B------:R-:W-:-:S03]  /*0580*/  FADD.FTZ R11, R9, R18 ;  /* 0x00000012090b7221 */ /* 0x000fc60000010000 */
[----:B------:R-:W-:Y:S01]  /*0590*/  FADD.FTZ R22, R23, R14 ;  /* 0x0000000e17167221 */ /* 0x000fe20000010000 */
[----:B------:R-:W-:Y:S06]  /*05a0*/  @!P1 BRA `(.L_x_556) ;  /* 0xfffffffc00709947 */ /* 0x000fec000383ffff */
.L_x_555:
[----:B------:R-:W-:Y:S05]  /*05b0*/  BSYNC B1 ;  /* 0x0000000000017941 */ /* 0x000fea0003800000 */
.L_x_554:
[CC--:B------:R-:W-:Y:S01]  /*05c0*/  ISETP.GE.U32.AND P1, PT, R21.reuse, R10.reuse, PT ;  /* 0x0000000a1500720c */ /* 0x0c0fe20003f26070 */
[----:B------:R-:W-:Y:S01]  /*05d0*/  BSSY B1, `(.L_x_557) ;  /* 0x0000017000017945 */ /* 0x000fe20003800000 */
[----:B------:R-:W-:-:S04]  /*05e0*/  IADD3 R9, -R21, R10, RZ ;  /* 0x0000000a15097210 */ /* 0x000fc80007ffe1ff */
[----:B------:R-:W-:-:S13]  /*05f0*/  ISETP.LE.U32.OR P1, PT, R9, 0x20, P1 ;  /* 0x000000200900780c */ /* 0x000fda0000f23470 */
[----:B------:R-:W-:Y:S05]  /*0600*/  @P1 BRA `(.L_x_558) ;  /* 0x00000000004c1947 */ /* 0x000fea0003800000 */
[----:B------:R-:W0:Y:S01]  /*0610*/  LDC.64 R24, c[0x0][0x2d0] ;  /* 0x0000b400ff187b82 */ /* 0x000e220000000a00 */
[C---:B------:R-:W-:Y:S01]  /*0620*/  IMAD R15, R21.reuse, R12, R3 ;  /* 0x0000000c150f7224 */ /* 0x040fe200078e0203 */
[----:B------:R-:W-:-:S05]  /*0630*/  IADD3 R9, R21, 0x20, RZ ;  /* 0x0000002015097810 */ /* 0x000fca0007ffe0ff */
[----:B------:R-:W-:Y:S01]  /*0640*/  IMAD R9, R9, R12, R3 ;  /* 0x0000000c09097224 */ /* 0x000fe200078e0203 */
[----:B------:R-:W1:Y:S01]  /*0650*/  LDC.64 R16, c[0x0][0x2d8] ;  /* 0x0000b600ff107b82 */ /* 0x000e620000000a00 */
[----:B0-----:R-:W-:-:S04]  /*0660*/  IMAD.WIDE.U32 R18, R15, 0x4, R24 ;  /* 0x000000040f127825 */ /* 0x001fc800078e0018 */
[----:B------:R-:W-:Y:S02]  /*0670*/  IMAD.WIDE.U32 R24, R9, 0x4, R24 ;  /* 0x0000000409187825 */ /* 0x000fe400078e0018 */
[----:B------:R-:W2:Y:S02]  /*0680*/  LDG.E R18, desc[UR6][R18.64] ;  /* 0x0000000612127981 */ /* 0x000ea4000c1e1900 */
[--C-:B-1----:R-:W-:Y:S02]  /*0690*/  IMAD.WIDE.U32 R14, R15, 0x4, R16.reuse ;  /* 0x000000040f0e7825 */ /* 0x102fe400078e0010 */
[----:B------:R-:W3:Y:S02]  /*06a0*/  LDG.E R24, desc[UR6][R24.64] ;  /* 0x0000000618187981 */ /* 0x000ee4000c1e1900 */
[----:B------:R-:W-:Y:S02]  /*06b0*/  IMAD.WIDE.U32 R16, R9, 0x4, R16 ;  /* 0x0000000409107825 */ /* 0x000fe400078e0010 */
[----:B------:R-:W4:Y:S04]  /*06c0*/  LDG.E R15, desc[UR6][R14.64] ;  /* 0x000000060e0f7981 */ /* 0x000f28000c1e1900 */
[----:B------:R-:W5:Y:S01]  /*06d0*/  LDG.E R17, desc[UR6][R16.64] ;  /* 0x0000000610117981 */ /* 0x000f62000c1e1900 */
[----:B------:R-:W-:Y:S01]  /*06e0*/  PLOP3.LUT P2, PT, PT, PT, PT, 0x8, 0x0 ;  /* 0x000000000000781c */ /* 0x000fe20003f4e170 */
[----:B------:R-:W-:-:S02]  /*06f0*/  VIADD R21, R21, 0x40 ;  /* 0x0000004015157836 */ /* 0x000fc40000000000 */
[----:B--2---:R-:W-:-:S04]  /*0700*/  FADD.FTZ R11, R11, R18 ;  /* 0x000000120b0b7221 */ /* 0x004fc80000010000 */
[----:B---3--:R-:W-:Y:S01]  /*0710*/  FADD.FTZ R11, R11, R24 ;  /* 0x000000180b0b7221 */ /* 0x008fe20000010000 */
[----:B----4-:R-:W-:-:S04]  /*0720*/  FADD.FTZ R22, R22, R15 ;  /* 0x0000000f16167221 */ /* 0x010fc80000010000 */
[----:B-----5:R-:W-:-:S07]  /*0730*/  FADD.FTZ R22, R22, R17 ;  /* 0x0000001116167221 */ /* 0x020fce0000010000 */
.L_x_558:
[----:B------:R-:W-:Y:S05]  /*0740*/  BSYNC B1 ;  /* 0x0000000000017941 */ /* 0x000fea0003800000 */
.L_x_557:
[----:B------:R-:W-:Y:S01]  /*0750*/  ISETP.LT.U32.OR P2, PT, R21, R10, P2 ;  /* 0x0000000a1500720c */ /* 0x000fe20001741470 */
[----:B------:R-:W-:-:S12]  /*0760*/  BSSY B1, `(.L_x_553) ;  /* 0x000000b000017945 */ /* 0x000fd80003800000 */
[----:B------:R-:W-:Y:S05]  /*0770*/  @!P2 BRA `(.L_x_559) ;  /* 0x000000000024a947 */ /* 0x000fea0003800000 */
[----:B------:R-:W0:Y:S01]  /*0780*/  LDC.64 R16, c[0x0][0x2d0] ;  /* 0x0000b400ff107b82 */ /* 0x000e220000000a00 */
[----:B------:R-:W-:-:S07]  /*0790*/  IMAD R9, R21, R12, R3 ;  /* 0x0000000c15097224 */ /* 0x000fce00078e0203 */
[----:B------:R-:W1:Y:S01]  /*07a0*/  LDC.64 R14, c[0x0][0x2d8] ;  /* 0x0000b600ff0e7b82 */ /* 0x000e620000000a00 */
[----:B0-----:R-:W-:-:S06]  /*07b0*/  IMAD.WIDE.U32 R16, R9, 0x4, R16 ;  /* 0x0000000409107825 */ /* 0x001fcc00078e0010 */
[----:B------:R-:W2:Y:S01]  /*07c0*/  LDG.E R16, desc[UR6][R16.64] ;  /* 0x0000000610107981 */ /* 0x000ea2000c1e1900 */
[----:B-1----:R-:W-:-:S06]  /*07d0*/  IMAD.WIDE.U32 R14, R9, 0x4, R14 ;  /* 0x00000004090e7825 */ /* 0x002fcc00078e000e */
[----:B------:R-:W3:Y:S01]  /*07e0*/  LDG.E R15, desc[UR6][R14.64] ;  /* 0x000000060e0f7981 */ /* 0x000ee2000c1e1900 */
[----:B--2---:R-:W-:Y:S01]  /*07f0*/  FADD.FTZ R11, R11, R16 ;  /* 0x000000100b0b7221 */ /* 0x004fe20000010000 */
[----:B---3--:R-:W-:-:S07]  /*0800*/  FADD.FTZ R22, R22, R15 ;  /* 0x0000000f16167221 */ /* 0x008fce0000010000 */
.L_x_559:
[----:B------:R-:W-:Y:S05]  /*0810*/  BSYNC B1 ;  /* 0x0000000000017941 */ /* 0x000fea0003800000 */
.L_x_553:
[----:B------:R-:W-:Y:S05]  /*0820*/  BSYNC B0 ;  /* 0x0000000000007941 */ /* 0x000fea0003800000 */
.L_x_552:
[----:B------:R-:W-:Y:S01]  /*0830*/  ISETP.GT.U32.AND P1, PT, R0, 0x3ff, PT ;  /* 0x000003ff0000780c */ /* 0x000fe20003f24070 */
[----:B------:R0:W-:Y:S01]  /*0840*/  STS [R7], R22 ;  /* 0x0000001607007388 */ /* 0x0001e20000000800 */
[----:B------:R-:W-:Y:S05]  /*0850*/  WARPSYNC.ALL ;  /* 0x0000000000007948 */ /* 0x000fea0003800000 */
[----:B------:R0:W-:Y:S01]  /*0860*/  STS [R7+0x1000], R11 ;  /* 0x0010000b07007388 */ /* 0x0001e20000000800 */
[----:B------:R-:W-:Y:S06]  /*0870*/  BAR.SYNC.DEFER_BLOCKING 0x0 ;  /* 0x0000000000007b1d */ /* 0x000fec0000010000 */
[----:B------:R-:W-:Y:S05]  /*0880*/  @P1 BRA `(.L_x_560) ;  /* 0x00000000006c1947 */ /* 0x000fea0003800000 */
[----:B------:R1:W2:Y:S01]  /*0890*/  LDS R9, [R8] ;  /* 0x0000000008097984 */ /* 0x0002a20000000800 */
[----:B------:R-:W-:Y:S01]  /*08a0*/  UMOV UR5, 0xffffffff ;  /* 0xffffffff00057882 */ /* 0x000fe20000000000 */
[----:B------:R-:W-:Y:S02]  /*08b0*/  ISETP.NE.AND P1, PT, R2, RZ, PT ;  /* 0x000000ff0200720c */ /* 0x000fe40003f25270 */
[----:B------:R1:W3:Y:S01]  /*08c0*/  LDS R10, [R8+0x1000] ;  /* 0x00100000080a7984 */ /* 0x0002e20000000800 */
[----:B------:R-:W-:Y:S10]  /*08d0*/  BRA.DIV UR5, `(.L_x_561) ;  /* 0x0000000205b87947 */ /* 0x000ff4000b800000 */
[----:B0--3--:R-:W0:Y:S04]  /*08e0*/  SHFL.BFLY PT, R11, R10, 0x1, 0x1f ;  /* 0x0c201f000a0b7f89 */ /* 0x009e2800000e0000 */
[----:B--2---:R-:W2:Y:S01]  /*08f0*/  SHFL.BFLY PT, R14, R9, 0x1, 0x1f ;  /* 0x0c201f00090e7f89 */ /* 0x004ea200000e0000 */
[----:B0-----:R-:W-:Y:S01]  /*0900*/  FADD.FTZ R11, R10, R11 ;  /* 0x0000000b0a0b7221 */ /* 0x001fe20000010000 */
[----:B--2---:R-:W-:-:S04]  /*0910*/  FADD.FTZ R15, R9, R14 ;  /* 0x0000000e090f7221 */ /* 0x004fc80000010000 */
[----:B------:R-:W0:Y:S04]  /*0920*/  SHFL.BFLY PT, R14, R11, 0x2, 0x1f ;  /* 0x0c401f000b0e7f89 */ /* 0x000e2800000e0000 */
[----:B------:R-:W2:Y:S01]  /*0930*/  SHFL.BFLY PT, R16, R15, 0x2, 0x1f ;  /* 0x0c401f000f107f89 */ /* 0x000ea200000e0000 */
        /* <DEDUP_REMOVED lines=10> */
[----:B------:R0:W2:Y:S04]  /*09e0*/  SHFL.BFLY PT, R11, R10, 0x10, 0x1f ;  /* 0x0e001f000a0b7f89 */ /* 0x0000a800000e0000 */
[----:B------:R0:W3:Y:S02]  /*09f0*/  SHFL.BFLY PT, R9, R18, 0x10, 0x1f ;  /* 0x0e001f0012097f89 */ /* 0x0000e400000e0000 */
.L_x_575:
[----:B---3--:R-:W-:Y:S01]  /*0a00*/  FADD.FTZ R9, R18, R9 ;  /* 0x0000000912097221 */ /* 0x008fe20000010000 */
[----:B--2---:R-:W-:-:S04]  /*0a10*/  FADD.FTZ R11, R10, R11 ;  /* 0x0000000b0a0b7221 */ /* 0x004fc80000010000 */
[----:B------:R2:W-:Y:S04]  /*0a20*/  @!P1 STS [R6+0x2000], R9 ;  /* 0x0020000906009388 */ /* 0x0005e80000000800 */
[----:B------:R2:W-:Y:S02]  /*0a30*/  @!P1 STS [R6+0x2080], R11 ;  /* 0x0020800b06009388 */ /* 0x0005e40000000800 */
.L_x_560:
[----:B--2---:R-:W-:Y:S01]  /*0a40*/  SHF.L.U32 R9, R4, 0x1, RZ ;  /* 0x0000000104097819 */ /* 0x004fe200000006ff */
[----:B------:R-:W-:Y:S05]  /*0a50*/  WARPSYNC.ALL ;  /* 0x0000000000007948 */ /* 0x000fea0003800000 */
[----:B------:R-:W-:Y:S01]  /*0a60*/  BAR.SYNC.DEFER_BLOCKING 0x0 ;  /* 0x0000000000007b1d */ /* 0x000fe20000010000 */
[----:B------:R-:W-:-:S05]  /*0a70*/  ISETP.GE.U32.OR P1, PT, R9, R12, P0 ;  /* 0x0000000c0900720c */ /* 0x000fca0000726470 */
[----:B------:R-:W-:Y:S08]  /*0a80*/  BSSY B0, `(.L_x_562) ;  /* 0x000000e000007945 */ /* 0x000ff00003800000 */
[----:B------:R-:W-:Y:S05]  /*0a90*/  @P1 BRA `(.L_x_563) ;  /* 0x0000000000301947 */ /* 0x000fea0003800000 */
[----:B------:R-:W-:Y:S01]  /*0aa0*/  SHF.L.U32 R9, R0, 0x3, RZ ;  /* 0x0000000300097819 */ /* 0x000fe200000006ff */
[----:B------:R-:W2:Y:S03]  /*0ab0*/  LDC.64 R12, c[0x0][0x318] ;  /* 0x0000c600ff0c7b82 */ /* 0x000ea60000000a00 */
[----:B------:R-:W-:-:S05]  /*0ac0*/  LOP3.LUT R9, R9, 0xf8, RZ, 0xc0, !PT ;  /* 0x000000f809097812 */ /* 0x000fca00078ec0ff */
[----:B------:R-:W3:Y:S01]  /*0ad0*/  LDS.64 R14, [R9+UR4+0x2000] ;  /* 0x00200004090e7984 */ /* 0x000ee20008000a00 */
[----:B0-----:R-:W0:Y:S03]  /*0ae0*/  LDC.64 R10, c[0x0][0x310] ;  /* 0x0000c400ff0a7b82 */ /* 0x001e260000000a00 */
[----:B------:R-:W4:Y:S01]  /*0af0*/  LDS.64 R16, [R9+UR4+0x2080] ;  /* 0x0020800409107984 */ /* 0x000f220008000a00 */
[----:B--2---:R-:W-:-:S04]  /*0b00*/  IMAD.WIDE.U32 R12, R4, 0x4, R12 ;  /* 0x00000004040c7825 */ /* 0x004fc800078e000c */
[----:B0-----:R-:W-:Y:S01]  /*0b10*/  IMAD.WIDE.U32 R10, R4, 0x4, R10 ;  /* 0x00000004040a7825 */ /* 0x001fe200078e000a */
[----:B---3--:R-:W-:Y:S02]  /*0b20*/  F2FP.BF16.F32.PACK_AB R15, R15, R14 ;  /* 0x0000000e0f0f723e */ /* 0x008fe400000010ff */
[----:B----4-:R-:W-:-:S03]  /*0b30*/  F2FP.BF16.F32.PACK_AB R17, R17, R16 ;  /* 0x000000101111723e */ /* 0x010fc600000010ff */
[----:B------:R2:W-:Y:S04]  /*0b40*/  STG.E desc[UR6][R12.64], R15 ;  /* 0x0000000f0c007986 */ /* 0x0005e8000c101906 */
[----:B------:R2:W-:Y:S02]  /*0b50*/  STG.E desc[UR6][R10.64], R17 ;  /* 0x000000110a007986 */ /* 0x0005e4000c101906 */
.L_x_563:
[----:B------:R-:W-:Y:S05]  /*0b60*/  BSYNC B0 ;  /* 0x0000000000007941 */ /* 0x000fea0003800000 */
.L_x_562:
[C---:B------:R-:W-:Y:S01]  /*0b70*/  ISETP.GT.U32.AND P1, PT, R3.reuse, -0xc01, PT ;  /* 0xfffff3ff0300780c */ /* 0x040fe20003f24070 */
[----:B------:R-:W-:Y:S01]  /*0b80*/  VIADD R4, R4, 0x600 ;  /* 0x0000060004047836 */ /* 0x000fe20000000000 */
[----:B------:R-:W-:-:S11]  /*0b90*/  IADD3 R3, R3, 0xc00, RZ ;  /* 0x00000c0003037810 */ /* 0x000fd60007ffe0ff */
[----:B------:R-:W-:Y:S05]  /*0ba0*/  @P1 BRA `(.L_x_564) ;  /* 0xfffffff400781947 */ /* 0x000fea000383ffff */
[----:B------:R-:W-:Y:S05]  /*0bb0*/  EXIT ;  /* 0x000000000000794d */ /* 0x000fea0003800000 */
.L_x_561:
[----:B------:R-:W-:Y:S01]  /*0bc0*/  HFMA2.MMA R21, -RZ, RZ, 0, 5.9604644775390625e-08 ;  /* 0x00000001ff157435 */ /* 0x000fe200000001ff */
[----:B0--3--:R-:W-:Y:S01]  /*0bd0*/  MOV R22, R10 ;  /* 0x0000000a00167202 */ /* 0x009fe20000000f00 */
[----:B------:R-:W-:Y:S01]  /*0be0*/  IMAD.MOV.U32 R19, RZ, RZ, -0x1 ;  /* 0xffffffffff137424 */ /* 0x000fe200078e00ff */
[----:B------:R-:W-:-:S08]  /*0bf0*/  MOV R24, 0x1f ;  /* 0x0000001f00187802 */ /* 0x000fd00000000f00 */
[----:B-12---:R-:W-:Y:S05]  /*0c00*/  WARPSYNC.COLLECTIVE R19, `(.L_x_565) ;  /* 0x0000000013087348 */ /* 0x006fea0003c00000 */
[----:B------:R0:W3:Y:S02]  /*0c10*/  SHFL.BFLY P2, R20, R22, R21, R24 ;  /* 0x0c00001516147389 */ /* 0x0000e40000040018 */
[----:B0123--:R-:W-:Y:S01]  /*0c20*/  ENDCOLLECTIVE ;  /* 0x000000000000791b */ /* 0x00ffe20003800000 */
.L_x_565:
[----:B------:R-:W-:Y:S01]  /*0c30*/  HFMA2.MMA R21, -RZ, RZ, 0, 1.1920928955078125e-07 ;  /* 0x00000002ff157435 */ /* 0x000fe200000001ff */
[----:B------:R-:W-:-:S05]  /*0c40*/  MOV R11, R20 ;  /* 0x00000014000b7202 */ /* 0x000fca0000000f00 */
[----:B------:R-:W-:-:S05]  /*0c50*/  FADD.FTZ R11, R10, R11 ;  /* 0x0000000b0a0b7221 */ /* 0x000fca0000010000 */
[----:B------:R-:W-:-:S07]  /*0c60*/  MOV R22, R11 ;  /* 0x0000000b00167202 */ /* 0x000fce0000000f00 */
[----:B------:R-:W-:Y:S05]  /*0c70*/  WARPSYNC.COLLECTIVE R19, `(.L_x_566) ;  /* 0x0000000013087348 */ /* 0x000fea0003c00000 */
[----:B------:R0:W1:Y:S02]  /*0c80*/  SHFL.BFLY P2, R20, R22, R21, R24 ;  /* 0x0c00001516147389 */ /* 0x0000640000040018 */
[----:B01----:R-:W-:Y:S01]  /*0c90*/  ENDCOLLECTIVE ;  /* 0x000000000000791b */ /* 0x003fe20003800000 */
.L_x_566:
[----:B------:R-:W-:Y:S01]  /*0ca0*/  HFMA2.MMA R21, -RZ, RZ, 0, 2.384185791015625e-07 ;  /* 0x00000004ff157435 */ /* 0x000fe200000001ff */
[----:B------:R-:W-:-:S04]  /*0cb0*/  IMAD.MOV.U32 R14, RZ, RZ, R20 ;  /* 0x000000ffff0e7224 */ /* 0x000fc800078e0014 */
[----:B------:R-:W-:-:S05]  /*0cc0*/  FADD.FTZ R14, R11, R14 ;  /* 0x0000000e0b0e7221 */ /* 0x000fca0000010000 */
[----:B------:R-:W-:-:S07]  /*0cd0*/  MOV R22, R14 ;  /* 0x0000000e00167202 */ /* 0x000fce0000000f00 */
[----:B------:R-:W-:Y:S05]  /*0ce0*/  WARPSYNC.COLLECTIVE R19, `(.L_x_567) ;  /* 0x0000000013087348 */ /* 0x000fea0003c00000 */
[----:B------:R0:W1:Y:S02]  /*0cf0*/  SHFL.BFLY P2, R20, R22, R21, R24 ;  /* 0x0c00001516147389 */ /* 0x0000640000040018 */
[----:B01----:R-:W-:Y:S01]  /*0d00*/  ENDCOLLECTIVE ;  /* 0x000000000000791b */ /* 0x003fe20003800000 */
.L_x_567:
[----:B------:R-:W-:Y:S01]  /*0d10*/  HFMA2.MMA R21, -RZ, RZ, 0, 4.76837158203125e-07 ;  /* 0x00000008ff157435 */ /* 0x000fe200000001ff */
[----:B------:R-:W-:-:S05]  /*0d20*/  MOV R13, R20 ;  /* 0x00000014000d7202 */ /* 0x000fca0000000f00 */
[----:B------:R-:W-:-:S04]  /*0d30*/  FADD.FTZ R13, R14, R13 ;  /* 0x0000000d0e0d7221 */ /* 0x000fc80000010000 */
[----:B------:R-:W-:-:S07]  /*0d40*/  IMAD.MOV.U32 R22, RZ, RZ, R13 ;  /* 0x000000ffff167224 */ /* 0x000fce00078e000d */
[----:B------:R-:W-:Y:S05]  /*0d50*/  WARPSYNC.COLLECTIVE R19, `(.L_x_568) ;  /* 0x0000000013087348 */ /* 0x000fea0003c00000 */
[----:B------:R0:W1:Y:S02]  /*0d60*/  SHFL.BFLY P2, R20, R22, R21, R24 ;  /* 0x0c00001516147389 */ /* 0x0000640000040018 */
[----:B01----:R-:W-:Y:S01]  /*0d70*/  ENDCOLLECTIVE ;  /* 0x000000000000791b */ /* 0x003fe20003800000 */
.L_x_568:
[----:B------:R-:W-:Y:S01]  /*0d80*/  IMAD.MOV.U32 R21, RZ, RZ, 0x10 ;  /* 0x00000010ff157424 */ /* 0x000fe200078e00ff */
[----:B------:R-:W-:-:S05]  /*0d90*/  MOV R10, R20 ;  /* 0x00000014000a7202 */ /* 0x000fca0000000f00 */
[----:B------:R-:W-:-:S05]  /*0da0*/  FADD.FTZ R10, R13, R10 ;  /* 0x0000000a0d0a7221 */ /* 0x000fca0000010000 */
[----:B------:R-:W-:-:S07]  /*0db0*/  MOV R22, R10 ;  /* 0x0000000a00167202 */ /* 0x000fce0000000f00 */
[----:B------:R-:W-:Y:S05]  /*0dc0*/  WARPSYNC.COLLECTIVE R19, `(.L_x_569) ;  /* 0x0000000013087348 */ /* 0x000fea0003c00000 */
[----:B------:R0:W1:Y:S02]  /*0dd0*/  SHFL.BFLY P2, R20, R22, R21, R24 ;  /* 0x0c00001516147389 */ /* 0x0000640000040018 */
[----:B01----:R-:W-:Y:S01]  /*0de0*/  ENDCOLLECTIVE ;  /* 0x000000000000791b */ /* 0x003fe20003800000 */
.L_x_569:
[----:B------:R-:W-:Y:S01]  /*0df0*/  HFMA2.MMA R21, -RZ, RZ, 0, 5.9604644775390625e-08 ;  /* 0x00000001ff157435 */ /* 0x000fe200000001ff */
[----:B------:R-:W-:Y:S02]  /*0e00*/  MOV R22, R9 ;  /* 0x0000000900167202 */ /* 0x000fe40000000f00 */
[----:B------:R-:W-:-:S08]  /*0e10*/  MOV R11, R20 ;  /* 0x00000014000b7202 */ /* 0x000fd00000000f00 */
[----:B------:R-:W-:Y:S05]  /*0e20*/  WARPSYNC.COLLECTIVE R19, `(.L_x_570) ;  /* 0x0000000013087348 */ /* 0x000fea0003c00000 */
[----:B------:R0:W1:Y:S02]  /*0e30*/  SHFL.BFLY P2, R20, R22, R21, R24 ;  /* 0x0c00001516147389 */ /* 0x0000640000040018 */
[----:B01----:R-:W-:Y:S01]  /*0e40*/  ENDCOLLECTIVE ;  /* 0x000000000000791b */ /* 0x003fe20003800000 */
.L_x_570:
[----:B------:R-:W-:Y:S01]  /*0e50*/  HFMA2.MMA R21, -RZ, RZ, 0, 1.1920928955078125e-07 ;  /* 0x00000002ff157435 */ /* 0x000fe200000001ff */
[----:B------:R-:W-:-:S04]  /*0e60*/  IMAD.MOV.U32 R14, RZ, RZ, R20 ;  /* 0x000000ffff0e7224 */ /* 0x000fc800078e0014 */
[----:B------:R-:W-:-:S05]  /*0e70*/  FADD.FTZ R15, R9, R14 ;  /* 0x0000000e090f7221 */ /* 0x000fca0000010000 */
[----:B------:R-:W-:-:S07]  /*0e80*/  MOV R22, R15 ;  /* 0x0000000f00167202 */ /* 0x000fce0000000f00 */
[----:B------:R-:W-:Y:S05]  /*0e90*/  WARPSYNC.COLLECTIVE R19, `(.L_x_571) ;  /* 0x0000000013087348 */ /* 0x000fea0003c00000 */
[----:B------:R0:W1:Y:S02]  /*0ea0*/  SHFL.BFLY P2, R20, R22, R21, R24 ;  /* 0x0c00001516147389 */ /* 0x0000640000040018 */
[----:B01----:R-:W-:Y:S01]  /*0eb0*/  ENDCOLLECTIVE ;  /* 0x000000000000791b */ /* 0x003fe20003800000 */
.L_x_571:
[----:B------:R-:W-:Y:S01]  /*0ec0*/  HFMA2.MMA R21, -RZ, RZ, 0, 2.384185791015625e-07 ;  /* 0x00000004ff157435 */ /* 0x000fe200000001ff */
[----:B------:R-:W-:-:S05]  /*0ed0*/  MOV R16, R20 ;  /* 0x0000001400107202 */ /* 0x000fca0000000f00 */
[----:B------:R-:W-:-:S04]  /*0ee0*/  FADD.FTZ R16, R15, R16 ;  /* 0x000000100f107221 */ /* 0x000fc80000010000 */
[----:B------:R-:W-:-:S07]  /*0ef0*/  IMAD.MOV.U32 R22, RZ, RZ, R16 ;  /* 0x000000ffff167224 */ /* 0x000fce00078e0010 */
[----:B------:R-:W-:Y:S05]  /*0f00*/  WARPSYNC.COLLECTIVE R19, `(.L_x_572) ;  /* 0x0000000013087348 */ /* 0x000fea0003c00000 */
[----:B------:R0:W1:Y:S02]  /*0f10*/  SHFL.BFLY P2, R20, R22, R21, R24 ;  /* 0x0c00001516147389 */ /* 0x0000640000040018 */
[----:B01----:R-:W-:Y:S01]  /*0f20*/  ENDCOLLECTIVE ;  /* 0x000000000000791b */ /* 0x003fe20003800000 */
.L_x_572:
[----:B------:R-:W-:Y:S01]  /*0f30*/  IMAD.MOV.U32 R21, RZ, RZ, 0x8 ;  /* 0x00000008ff157424 */ /* 0x000fe200078e00ff */
[----:B------:R-:W-:-:S05]  /*0f40*/  MOV R17, R20 ;  /* 0x0000001400117202 */ /* 0x000fca0000000f00 */
[----:B------:R-:W-:-:S05]  /*0f50*/  FADD.FTZ R17, R16, R17 ;  /* 0x0000001110117221 */ /* 0x000fca0000010000 */
[----:B------:R-:W-:-:S07]  /*0f60*/  MOV R22, R17 ;  /* 0x0000001100167202 */ /* 0x000fce0000000f00 */
[----:B------:R-:W-:Y:S05]  /*0f70*/  WARPSYNC.COLLECTIVE R19, `(.L_x_573) ;  /* 0x0000000013087348 */ /* 0x000fea0003c00000 */
[----:B------:R0:W1:Y:S02]  /*0f80*/  SHFL.BFLY P2, R20, R22, R21, R24 ;  /* 0x0c00001516147389 */ /* 0x0000640000040018 */
[----:B01----:R-:W-:Y:S01]  /*0f90*/  ENDCOLLECTIVE ;  /* 0x000000000000791b */ /* 0x003fe20003800000 */
.L_x_573:
[----:B------:R-:W-:Y:S01]  /*0fa0*/  HFMA2.MMA R21, -RZ, RZ, 0, 9.5367431640625e-07 ;  /* 0x00000010ff157435 */ /* 0x000fe200000001ff */
[----:B------:R-:W-:-:S05]  /*0fb0*/  MOV R18, R20 ;  /* 0x0000001400127202 */ /* 0x000fca0000000f00 */
[----:B------:R-:W-:-:S05]  /*0fc0*/  FADD.FTZ R18, R17, R18 ;  /* 0x0000001211127221 */ /* 0x000fca0000010000 */
[----:B------:R-:W-:-:S07]  /*0fd0*/  MOV R22, R18 ;  /* 0x0000001200167202 */ /* 0x000fce0000000f00 */
[----:B------:R-:W-:Y:S05]  /*0fe0*/  WARPSYNC.COLLECTIVE R19, `(.L_x_574) ;  /* 0x0000000013087348 */ /* 0x000fea0003c00000 */
[----:B------:R0:W1:Y:S02]  /*0ff0*/  SHFL.BFLY P2, R20, R22, R21, R24 ;  /* 0x0c00001516147389 */ /* 0x0000640000040018 */
[----:B01----:R-:W-:Y:S01]  /*1000*/  ENDCOLLECTIVE ;  /* 0x000000000000791b */ /* 0x003fe20003800000 */
.L_x_574:
[----:B------:R-:W-:Y:S01]  /*1010*/  MOV R9, R20 ;  /* 0x0000001400097202 */ /* 0x000fe20000000f00 */
[----:B------:R-:W-:Y:S06]  /*1020*/  BRA `(.L_x_575) ;  /* 0xfffffff800747947 */ /* 0x000fec000383ffff */
.L_x_576:
        /* <DEDUP_REMOVED lines=13> */
.L_x_11269:


//--------------------- .text._ZN10layer_norm13ln_bwd_kernelINS_13Kernel_traitsI13__nv_bfloat16S2_S2_S2_fjLj3072ELj1ELj1ELj4ELj16ENS_18Kernel_traits_baseILj3072ES2_S2_S2_S2_fjLj128EEEEELb1ELb0ELb1ELb0EEEvNS_9BwdParamsE --------------------------
	.section	.text._ZN10layer_norm13ln_bwd_kernelINS_13Kernel_traitsI13__nv_bfloat16S2_S2_S2_fjLj3072ELj1ELj1ELj4ELj16ENS_18Kernel_traits_baseILj3072ES2_S2_S2_S2_fjLj128EEEEELb1ELb0ELb1ELb0EEEvNS_9BwdParamsE,"ax",@progbits
	.align	128
        .global         _ZN10layer_norm13ln_bwd_kernelINS_13Kernel_traitsI13__nv_bfloat16S2_S2_S2_fjLj3072ELj1ELj1ELj4ELj16ENS_18Kernel_traits_baseILj3072ES2_S2_S2_S2_fjLj128EEEEELb1ELb0ELb1ELb0EEEvNS_9BwdParamsE
        .type           _ZN10layer_norm13ln_bwd_kernelINS_13Kernel_traitsI13__nv_bfloat16S2_S2_S2_fjLj3072ELj1ELj1ELj4ELj16ENS_18Kernel_traits_baseILj3072ES2_S2_S2_S2_fjLj128EEEEELb1ELb0ELb1ELb0EEEvNS_9BwdParamsE,@function
        .size           _ZN10layer_norm13ln_bwd_kernelINS_13Kernel_traitsI13__nv_bfloat16S2_S2_S2_fjLj3072ELj1ELj1ELj4ELj16ENS_18Kernel_traits_baseILj3072ES2_S2_S2_S2_fjLj128EEEEELb1ELb0ELb1ELb0EEEvNS_9BwdParamsE,(.L_x_11270 - _ZN10layer_norm13ln_bwd_kernelINS_13Kernel_traitsI13__nv_bfloat16S2_S2_S2_fjLj3072ELj1ELj1ELj4ELj16ENS_18Kernel_traits_baseILj3072ES2_S2_S2_S2_fjLj128EEEEELb1ELb0ELb1ELb0EEEvNS_9BwdParamsE)
        .other          _ZN10layer_norm13ln_bwd_kernelINS_13Kernel_traitsI13__nv_bfloat16S2_S2_S2_fjLj3072ELj1ELj1ELj4ELj16ENS_18Kernel_traits_baseILj3072ES2_S2_S2_S2_fjLj128EEEEELb1ELb0ELb1ELb0EEEvNS_9BwdParamsE,@"STO_CUDA_ENTRY STV_DEFAULT"
_ZN10layer_norm13ln_bwd_kernelINS_13Kernel_traitsI13__nv_bfloat16S2_S2_S2_fjLj3072ELj1ELj1ELj4ELj16ENS_18Kernel_traits_baseILj3072ES2_S2_S2_S2_fjLj128EEEEELb1ELb0ELb1ELb0EEEvNS_9BwdParamsE:
.text._ZN10layer_norm13ln_bwd_kernelINS_13Kernel_traitsI13__nv_bfloat16S2_S2_S2_fjLj3072ELj1ELj1ELj4ELj16ENS_18Kernel_traits_baseILj3072ES2_S2_S2_S2_fjLj128EEEEELb1ELb0ELb1ELb0EEEvNS_9BwdParamsE:
        /* <DEDUP_REMOVED lines=12> */
[----:B------:R-:W-:Y:S02]  /*00c0*/  LEA.HI R0, R0, R113, RZ, 0x3 ;  /* 0x0000007100007211 */ /* 0x000fe400078f18ff */
[----:B0-----:R-:W-:-:S04]  /*00d0*/  LOP3.LUT R114, R172, 0x7f, RZ, 0xc0, !PT ;  /* 0x0000007fac727812 */ /* 0x001fc800078ec0ff */
[----:B------:R-:W-:Y:S01]  /*00e0*/  LOP3.LUT R3, R114, 0x7f, RZ, 0x3c, !PT ;  /* 0x0000007f72037812 */ /* 0x000fe200078e3cff */
[----:B------:R-:W-:-:S03]  /*00f0*/  IMAD.MOV.U32 R11, RZ, RZ, R114 ;  /* 0x000000ffff0b7224 */ /* 0x000fc600078e0072 */
[----:B------:R-:W-:-:S04]  /*0100*/  LEA.HI.SX32 R0, R0, R3, 0x1d ;  /* 0x0000000300007211 */ /* 0x000fc800078feaff */
[C---:B------:R-:W-:Y:S02]  /*0110*/  LOP3.LUT P0, RZ, R0.reuse, 0xffffff80, RZ, 0xc0, !PT ;  /* 0xffffff8000ff7812 */ /* 0x040fe4000780c0ff */
[C---:B------:R-:W-:Y:S02]  /*0120*/  ISETP.GE.U32.AND P1, PT, R0.reuse, 0x100, PT ;  /* 0x000001000000780c */ /* 0x040fe40003f26070 */
[----:B------:R-:W-:Y:S02]  /*0130*/  ISETP.GE.U32.AND P3, PT, R0, 0x180, PT ;  /* 0x000001800000780c */ /* 0x000fe40003f66070 */
[----:B-1----:R-:W-:Y:S02]  /*0140*/  LEA.HI R100, R172, UR6, RZ, 0x19 ;  /* 0x00000006ac647c11 */ /* 0x002fe4000f8fc8ff */
[----:B------:R-:W-:Y:S02]  /*0150*/  CS2R R60, SRZ ;  /* 0x00000000003c7805 */ /* 0x000fe4000001ff00 */
[----:B------:R-:W-:-:S03]  /*0160*/  P2R R173, PR, RZ, 0x8 ;  /* 0x00000008ffad7803 */ /* 0x000fc60000000000 */
[----:B------:R-:W0:Y:S08]  /*0170*/  @P0 LDC.64 R2, c[0x0][0x260] ;  /* 0x00009800ff020b82 */ /* 0x000e300000000a00 */
[----:B------:R-:W1:Y:S08]  /*0180*/  @P1 LDC.64 R4, c[0x0][0x260] ;  /* 0x00009800ff041b82 */ /* 0x000e700000000a00 */
[----:B------:R-:W2:Y:S01]  /*0190*/  @P3 LDC.64 R8, c[0x0][0x260] ;  /* 0x00009800ff083b82 */ /* 0x000ea20000000a00 */
[C---:B0-----:R-:W-:Y:S01]  /*01a0*/  @P0 IMAD.WIDE.U32 R2, R11.reuse, 0x10, R2 ;  /* 0x000000100b020825 */ /* 0x041fe200078e0002 */
[----:B------:R-:W-:-:S04]  /*01b0*/  @P0 LOP3.LUT R11, R11, 0x80, RZ, 0xfc, !PT ;  /* 0x000000800b0b0812 */ /* 0x000fc800078efcff */
[----:B------:R0:W5:Y:S01]  /*01c0*/  @P0 LDG.E.128 R88, desc[UR4][R2.64] ;  /* 0x0000000402580981 */ /* 0x000162000c1e1d00 */
[C---:B-1----:R-:W-:Y:S01]  /*01d0*/  @P1 IMAD.WIDE.U32 R6, R11.reuse, 0x10, R4 ;  /* 0x000000100b061825 */ /* 0x042fe200078e0004 */
[----:B------:R-:W-:-:S04]  /*01e0*/  @P1 IADD3 R11, R11, 0x80, RZ ;  /* 0x000000800b0b1810 */ /* 0x000fc80007ffe0ff */
[----:B------:R0:W5:Y:S01]  /*01f0*/  @P1 LDG.E.128 R92, desc[UR4][R6.64] ;  /* 0x00000004065c1981 */ /* 0x000162000c1e1d00 */
[----:B--2---:R-:W-:-:S05]  /*0200*/  @P3 IMAD.WIDE.U32 R4, R11, 0x10, R8 ;  /* 0x000000100b043825 */ /* 0x004fca00078e0008 */
[----:B------:R0:W5:Y:S01]  /*0210*/  @P3 LDG.E.128 R96, desc[UR4][R4.64] ;  /* 0x0000000404603981 */ /* 0x000162000c1e1d00 */
[----:B------:R-:W-:Y:S01]  /*0220*/  ISETP.GE.AND P2, PT, R100, UR7, PT ;  /* 0x0000000764007c0c */ /* 0x000fe2000bf46270 */
[----:B------:R-:W-:Y:S01]  /*0230*/  ULDC.64 UR6, c[0x0][0x308] ;  /* 0x0000c20000067ab9 */ /* 0x000fe20000000a00 */
        /* <DEDUP_REMOVED lines=23> */
[----:B0-----:R-:W-:Y:S06]  /*03b0*/  @P2 BRA `(.L_x_577) ;  /* 0x00000044004c2947 */ /* 0x001fec0003800000 */
[----:B------:R-:W0:Y:S01]  /*03c0*/  LDC.U8 R174, c[0x0][0x2a0] ;  /* 0x0000a800ffae7b82 */ /* 0x000e220000000000 */
[----:B-----5:R-:W-:Y:S01]  /*03d0*/  @P0 PRMT R101, R88, 0x7632, R101 ;  /* 0x0000763258650816 */ /* 0x020fe20000000065 */
[----:B------:R-:W-:Y:S01]  /*03e0*/  HFMA2.MMA R61, -RZ, RZ, 0, 0 ;  /* 0x00000000ff3d7435 */ /* 0x000fe200000001ff */
        /* <DEDUP_REMOVED lines=13> */
[----:B------:R-:W-:Y:S01]  /*04c0*/  IMAD.MOV.U32 R164, RZ, RZ, 0x1 ;  /* 0x00000001ffa47424 */ /* 0x000fe200078e00ff */
        /* <DEDUP_REMOVED lines=22> */
.L_x_668:
[----:B-123--:R-:W1:Y:S08]  /*0630*/  LDC.64 R74, c[0x0][0x288] ;  /* 0x0000a200ff4a7b82 */ /* 0x00ee700000000a00 */
[----:B------:R-:W2:Y:S08]  /*0640*/  LDC.64 R72, c[0x0][0x258] ;  /* 0x00009600ff487b82 */ /* 0x000eb00000000a00 */
[----:B------:R-:W3:Y:S01]  /*0650*/  LDC.64 R76, c[0x0][0x280] ;  /* 0x0000a000ff4c7b82 */ /* 0x000ee20000000a00 */
[----:B-1----:R-:W-:-:S07]  /*0660*/  IMAD.WIDE R74, R100, 0x4, R74 ;  /* 0x00000004644a7825 */ /* 0x002fce00078e024a */
[----:B------:R-:W1:Y:S01]  /*0670*/  LDC.64 R86, c[0x0][0x2c8] ;  /* 0x0000b200ff567b82 */ /* 0x000e620000000a00 */
[----:B------:R-:W4:Y:S01]  /*0680*/  LDG.E R74, desc[UR4][R74.64] ;  /* 0x000000044a4a7981 */ /* 0x000f22000c1e1900 */
[----:B--2---:R-:W-:-:S05]  /*0690*/  IMAD.WIDE R72, R100, 0x4, R72 ;  /* 0x0000000464487825 */ /* 0x004fca00078e0248 */
[----:B-----5:R2:W5:Y:S01]  /*06a0*/  LDG.E R163, desc[UR4][R72.64] ;  /* 0x0000000448a37981 */ /* 0x020562000c1e1900 */
[----:B---3--:R-:W-:-:S05]  /*06b0*/  IMAD.WIDE R76, R100, 0x4, R76 ;  /* 0x00000004644c7825 */ /* 0x008fca00078e024c */
[----:B------:R2:W5:Y:S01]  /*06c0*/  LDG.E R165, desc[UR4][R76.64] ;  /* 0x000000044ca57981 */ /* 0x000562000c1e1900 */
[----:B------:R-:W-:-:S04]  /*06d0*/  IMAD.U32 R113, RZ, RZ, UR14 ;  /* 0x0000000eff717e24 */ /* 0x000fc8000f8e00ff */
[----:B------:R-:W-:Y:S01]  /*06e0*/  IMAD R78, R100, R113, RZ ;  /* 0x00000071644e7224 */ /* 0x000fe200078e02ff */
[----:B------:R-:W-:-:S04]  /*06f0*/  LOP3.LUT R114, R172, 0x7f, RZ, 0xc0, !PT ;  /* 0x0000007fac727812 */ /* 0x000fc800078ec0ff */
[----:B------:R-:W-:-:S04]  /*0700*/  SHF.R.S32.HI R79, RZ, 0x1f, R78 ;  /* 0x0000001fff4f7819 */ /* 0x000fc8000001144e */
[----:B------:R-:W-:Y:S01]  /*0710*/  LEA.HI R79, R79, R78, RZ, 0x3 ;  /* 0x0000004e4f4f7211 */ /* 0x000fe200078f18ff */
[----:B------:R-:W-:Y:S03]  /*0720*/  BSSY B0, `(.L_x_578) ;  /* 0x0000167000007945 */ /* 0x000fe60003800000 */
[----:B------:R-:W-:-:S05]  /*0730*/  LEA.HI.SX32 R147, R79, R114, 0x1d ;  /* 0x000000724f937211 */ /* 0x000fca00078feaff */
[----:B-1----:R-:W-:Y:S01]  /*0740*/  IMAD.WIDE.U32 R88, R147, 0x10, R86 ;  /* 0x0000001093587825 */ /* 0x002fe200078e0056 */
[----:B----4-:R-:W-:-:S13]  /*0750*/  ISETP.GT.AND P2, PT, R74, RZ, PT ;  /* 0x000000ff4a00720c */ /* 0x010fda0003f44270 */
[----:B--2---:R-:W-:Y:S05]  /*0760*/  @P2 BRA `(.L_x_579) ;  /* 0x0000000000ac2947 */ /* 0x004fea0003800000 */
[----:B-----5:R-:W-:Y:S01]  /*0770*/  ISETP.GE.AND P3, PT, R165, 0x1, PT ;  /* 0x00000001a500780c */ /* 0x020fe20003f66270 */
[----:B------:R-:W-:Y:S01]  /*0780*/  BSSY B1, `(.L_x_580) ;  /* 0x0000011000017945 */ /* 0x000fe20003800000 */
[----:B------:R-:W-:Y:S01]  /*0790*/  IMAD.MOV.U32 R75, RZ, RZ, RZ ;  /* 0x000000ffff4b7224 */ /* 0x000fe200078e00ff */
[----:B------:R-:W-:-:S10]  /*07a0*/  MOV R77, R147 ;  /* 0x00000093004d7202 */ /* 0x000fd40000000f00 */
[----:B------:R-:W-:-:S05]  /*07b0*/  @P3 IADD3 R72, R165, -0x1, RZ ;  /* 0xffffffffa5483810 */ /* 0x000fca0007ffe0ff */
[----:B------:R-:W-:-:S05]  /*07c0*/  @P3 IMAD R72, R72, R113, RZ ;  /* 0x0000007148483224 */ /* 0x000fca00078e02ff */
[----:B------:R-:W-:-:S04]  /*07d0*/  @P3 SHF.R.S32.HI R73, RZ, 0x1f, R72 ;  /* 0x0000001fff493819 */ /* 0x000fc80000011448 */
[----:B------:R-:W-:-:S04]  /*07e0*/  @P3 LEA.HI R73, R73, R72, RZ, 0x3 ;  /* 0x0000004849493211 */ /* 0x000fc800078f18ff */
[----:B------:R-:W-:Y:S01]  /*07f0*/  @P3 LEA.HI.SX32 R75, R73, R114, 0x1d ;  /* 0x00000072494b3211 */ /* 0x000fe200078feaff */
[----:B------:R-:W-:Y:S06]  /*0800*/  @!P0 BRA `(.L_x_581) ;  /* 0x0000000000208947 */ /* 0x000fec0003800000 */
[----:B------:R-:W1:Y:S01]  /*0810*/  LDC.64 R84, c[0x0][0x240] ;  /* 0x00009000ff547b82 */ /* 0x000e620000000a00 */
[----:B------:R-:W-:-:S04]  /*0820*/  ISETP.NE.U32.AND P4, PT, RZ, UR8, PT ;  /* 0x00000008ff007c0c */ /* 0x000fc8000bf85070 */
[----:B------:R-:W-:-:S13]  /*0830*/  ISETP.NE.AND.EX P4, PT, RZ, UR9, PT, P4 ;  /* 0x00000009ff007c0c */ /* 0x000fda000bf85340 */
[----:B------:R2:W5:Y:S01]  /*0840*/  @P4 LDG.E.128 R12, desc[UR4][R88.64] ;  /* 0x00000004580c4981 */ /* 0x000562000c1e1d00 */
[----:B-1----:R-:W-:-:S06]  /*0850*/  IMAD.WIDE.U32 R84, R75, 0x8, R84 ;  /* 0x000000084b547825 */ /* 0x002fcc00078e0054 */
[----:B------:R-:W5:Y:S01]  /*0860*/  LDG.E.64 R84, desc[UR4][R84.64] ;  /* 0x0000000454547981 */ /* 0x000f62000c1e1b00 */
[----:B------:R-:W-:Y:S01]  /*0870*/  VIADD R77, R147, 0x80 ;  /* 0x00000080934d7836 */ /* 0x000fe20000000000 */
[----:B--2---:R-:W-:-:S07]  /*0880*/  IADD3 R75, R75, 0x80, RZ ;  /* 0x000000804b4b7810 */ /* 0x004fce0007ffe0ff */
.L_x_581:
[----:B------:R-:W-:Y:S05]  /*0890*/  BSYNC B1 ;  /* 0x0000000000017941 */ /* 0x000fea0003800000 */
.L_x_580:
[----:B------:R-:W-:Y:S04]  /*08a0*/  BSSY B1, `(.L_x_582) ;  /* 0x000000b000017945 */ /* 0x000fe80003800000 */
[----:B------:R-:W-:Y:S05]  /*08b0*/  @!P1 BRA `(.L_x_583) ;  /* 0x0000000000249947 */ /* 0x000fea0003800000 */
[----:B------:R-:W1:Y:S01]  /*08c0*/  LDC.64 R72, c[0x0][0x240] ;  /* 0x00009000ff487b82 */ /* 0x000e620000000a00 */
[----:B------:R-:W-:-:S04]  /*08d0*/  ISETP.NE.U32.AND P4, PT, RZ, UR8, PT ;  /* 0x00000008ff007c0c */ /* 0x000fc8000bf85070 */
[----:B------:R-:W-:Y:S01]  /*08e0*/  ISETP.NE.AND.EX P4, PT, RZ, UR9, PT, P4 ;  /* 0x00000009ff007c0c */ /* 0x000fe2000bf85340 */
[----:B-1----:R-:W-:-:S12]  /*08f0*/  IMAD.WIDE.U32 R82, R75, 0x8, R72 ;  /* 0x000000084b527825 */ /* 0x002fd800078e0048 */
[----:B------:R-:W-:Y:S01]  /*0900*/  @P4 IMAD.WIDE.U32 R72, R77, 0x10, R86 ;  /* 0x000000104d484825 */ /* 0x000fe200078e0056 */
[----:B------:R-:W5:Y:S04]  /*0910*/  LDG.E.64 R82, desc[UR4][R82.64] ;  /* 0x0000000452527981 */ /* 0x000f68000c1e1b00 */
[----:B------:R1:W5:Y:S01]  /*0920*/  @P4 LDG.E.128 R8, desc[UR4][R72.64] ;  /* 0x0000000448084981 */ /* 0x000362000c1e1d00 */
[----:B------:R-:W-:Y:S01]  /*0930*/  VIADD R75, R75, 0x80 ;  /* 0x000000804b4b7836 */ /* 0x000fe20000000000 */
[----:B------:R-:W-:-:S07]  /*0940*/  IADD3 R77, R77, 0x80, RZ ;  /* 0x000000804d4d7810 */ /* 0x000fce0007ffe0ff */
.L_x_583:
[----:B------:R-:W-:Y:S05]  /*0950*/  BSYNC B1 ;  /* 0x0000000000017941 */ /* 0x000fea0003800000 */
.L_x_582:
[----:B------:R-:W-:Y:S02]  /*0960*/  ISETP.NE.AND P4, PT, R173, RZ, PT ;  /* 0x000000ffad00720c */ /* 0x000fe40003f85270 */
[----:B------:R-:W-:-:S11]  /*0970*/  CS2R R170, SRZ ;  /* 0x0000000000aa7805 */ /* 0x000fd6000001ff00 */
[----:B------:R-:W-:Y:S05]  /*0980*/  @!P4 BRA `(.L_x_584) ;  /* 0x000000140000c947 */ /* 0x000fea0003800000 */
[----:B------:R-:W2:Y:S01]  /*0990*/  LDC.64 R80, c[0x0][0x240] ;  /* 0x00009000ff507b82 */ /* 0x000ea20000000a00 */
[----:B------:R-:W-:-:S04]  /*09a0*/  ISETP.NE.U32.AND P4, PT, RZ, UR8, PT ;  /* 0x00000008ff007c0c */ /* 0x000fc8000bf85070 */
[----:B------:R-:W-:-:S13]  /*09b0*/  ISETP.NE.AND.EX P4, PT, RZ, UR9, PT, P4 ;  /* 0x00000009ff007c0c */ /* 0x000fda000bf85340 */
[----:B------:R-:W-:-:S05]  /*09c0*/  @P4 IMAD.WIDE.U32 R86, R77, 0x10, R86 ;  /* 0x000000104d564825 */ /* 0x000fca00078e0056 */
[----:B------:R3:W5:Y:S01]  /*09d0*/  @P4 LDG.E.128 R4, desc[UR4][R86.64] ;  /* 0x0000000456044981 */ /* 0x000762000c1e1d00 */
[----:B--2---:R-:W-:-:S06]  /*09e0*/  IMAD.WIDE.U32 R80, R75, 0x8, R80 ;  /* 0x000000084b507825 */ /* 0x004fcc00078e0050 */
[----:B------:R-:W5:Y:S01]  /*09f0*/  LDG.E.64 R80, desc[UR4][R80.64] ;  /* 0x0000000450507981 */ /* 0x000f62000c1e1b00 */
[----:B------:R-:W-:Y:S01]  /*0a00*/  IMAD.MOV.U32 R170, RZ, RZ, RZ ;  /* 0x000000ffffaa7224 */ /* 0x000fe200078e00ff */
[----:B---3--:R-:W-:Y:S06]  /*0a10*/  BRA `(.L_x_584) ;  /* 0x0000001000dc7947 */ /* 0x008fec0003800000 */
.L_x_579:
[----:B------:R-:W1:Y:S02]  /*0a20*/  LDC.64 R72, c[0x0][0x250] ;  /* 0x00009400ff487b82 */ /* 0x000e640000000a00 */
[----:B-1----:R-:W-:-:S06]  /*0a30*/  IMAD.WIDE R72, R100, 0x4, R72 ;  /* 0x0000000464487825 */ /* 0x002fcc00078e0248 */
[----:B------:R-:W2:Y:S01]  /*0a40*/  LDG.E R72, desc[UR4][R72.64] ;  /* 0x0000000448487981 */ /* 0x000ea2000c1e1900 */
[----:B-----5:R-:W-:Y:S01]  /*0a50*/  ISETP.GE.AND P3, PT, R165, 0x1, PT ;  /* 0x00000001a500780c */ /* 0x020fe20003f66270 */
[----:B------:R-:W-:Y:S01]  /*0a60*/  VIADD R74, R74, 0xffffffff ;  /* 0xffffffff4a4a7836 */ /* 0x000fe20000000000 */
[----:B------:R-:W-:Y:S01]  /*0a70*/  HFMA2.MMA R167, -RZ, RZ, 0, 0 ;  /* 0x00000000ffa77435 */ /* 0x000fe200000001ff */
[----:B0-----:R-:W-:Y:S01]  /*0a80*/  ISETP.NE.AND P4, PT, R174, RZ, PT ;  /* 0x000000ffae00720c */ /* 0x001fe20003f85270 */
[----:B------:R-:W-:Y:S01]  /*0a90*/  BSSY B1, `(.L_x_585) ;  /* 0x000006d000017945 */ /* 0x000fe20003800000 */
[----:B------:R-:W-:Y:S01]  /*0aa0*/  IMAD R74, R74, R113, RZ ;  /* 0x000000714a4a7224 */ /* 0x000fe200078e02ff */
[----:B------:R-:W-:Y:S01]  /*0ab0*/  CS2R R170, SRZ ;  /* 0x0000000000aa7805 */ /* 0x000fe2000001ff00 */
[----:B------:R-:W-:-:S03]  /*0ac0*/  IMAD.MOV.U32 R169, RZ, RZ, R147 ;  /* 0x000000ffffa97224 */ /* 0x000fc600078e0093 */
[----:B------:R-:W-:-:S03]  /*0ad0*/  SHF.R.S32.HI R75, RZ, 0x1f, R74 ;  /* 0x0000001fff4b7819 */ /* 0x000fc6000001144a */
[----:B------:R-:W-:Y:S02]  /*0ae0*/  @P3 IADD3 R76, R165, -0x1, RZ ;  /* 0xffffffffa54c3810 */ /* 0x000fe40007ffe0ff */
[----:B------:R-:W-:-:S03]  /*0af0*/  LEA.HI R75, R75, R74, RZ, 0x3 ;  /* 0x0000004a4b4b7211 */ /* 0x000fc600078f18ff */
[----:B------:R-:W-:Y:S01]  /*0b00*/  @P3 IMAD R76, R76, R113, RZ ;  /* 0x000000714c4c3224 */ /* 0x000fe200078e02ff */
[----:B------:R-:W-:-:S04]  /*0b10*/  LEA.HI.SX32 R168, R75, R114, 0x1d ;  /* 0x000000724ba87211 */ /* 0x000fc800078feaff */
[----:B------:R-:W-:-:S04]  /*0b20*/  @P3 SHF.R.S32.HI R77, RZ, 0x1f, R76 ;  /* 0x0000001fff4d3819 */ /* 0x000fc8000001144c */
[----:B------:R-:W-:-:S04]  /*0b30*/  @P3 LEA.HI R77, R77, R76, RZ, 0x3 ;  /* 0x0000004c4d4d3211 */ /* 0x000fc800078f18ff */
[----:B------:R-:W-:Y:S02]  /*0b40*/  @P3 LEA.HI.SX32 R167, R77, R114, 0x1d ;  /* 0x000000724da73211 */ /* 0x000fe400078feaff */
[----:B--2---:R-:W-:Y:S01]  /*0b50*/  FSEL R166, R72, RZ, !P4 ;  /* 0x000000ff48a67208 */ /* 0x004fe20006000000 */
[----:B------:R-:W-:Y:S06]  /*0b60*/  @!P0 BRA `(.L_x_586) ;  /* 0x00000004007c8947 */ /* 0x000fec0003800000 */
[----:B------:R-:W0:Y:S08]  /*0b70*/  LDC.64 R72, c[0x0][0x238] ;  /* 0x00008e00ff487b82 */ /* 0x000e300000000a00 */
[----:B------:R-:W1:Y:S08]  /*0b80*/  LDC.64 R76, c[0x0][0x2b8] ;  /* 0x0000ae00ff4c7b82 */ /* 0x000e700000000a00 */
[----:B------:R-:W2:Y:S01]  /*0b90*/  LDC.64 R84, c[0x0][0x240] ;  /* 0x00009000ff547b82 */ /* 0x000ea20000000a00 */
[----:B0-----:R-:W-:-:S06]  /*0ba0*/  IMAD.WIDE.U32 R72, R147, 0x10, R72 ;  /* 0x0000001093487825 */ /* 0x001fcc00078e0048 */
[----:B------:R-:W3:Y:S01]  /*0bb0*/  LDG.E.128 R72, desc[UR4][R72.64] ;  /* 0x0000000448487981 */ /* 0x000ee2000c1e1d00 */
[----:B-1----:R-:W-:-:S06]  /*0bc0*/  IMAD.WIDE.U32 R76, R168, 0x10, R76 ;  /* 0x00000010a84c7825 */ /* 0x002fcc00078e004c */
[----:B------:R-:W4:Y:S01]  /*0bd0*/  LDG.E.128 R76, desc[UR4][R76.64] ;  /* 0x000000044c4c7981 */ /* 0x000f22000c1e1d00 */
[----:B------:R-:W-:Y:S01]  /*0be0*/  ISETP.NE.U32.AND P4, PT, RZ, UR8, PT ;  /* 0x00000008ff007c0c */ /* 0x000fe2000bf85070 */
[----:B--2---:R-:W-:-:S03]  /*0bf0*/  IMAD.WIDE.U32 R84, R167, 0x8, R84 ;  /* 0x00000008a7547825 */ /* 0x004fc600078e0054 */
[----:B------:R-:W-:-:S03]  /*0c00*/  ISETP.NE.AND.EX P4, PT, RZ, UR9, PT, P4 ;  /* 0x00000009ff007c0c */ /* 0x000fc6000bf85340 */
[----:B------:R-:W5:Y:S10]  /*0c10*/  LDG.E.64 R84, desc[UR4][R84.64] ;  /* 0x0000000454547981 */ /* 0x000f74000c1e1b00 */
[----:B------:R4:W5:Y:S01]  /*0c20*/  @P4 LDG.E.128 R12, desc[UR4][R88.64] ;  /* 0x00000004580c4981 */ /* 0x000962000c1e1d00 */
[----:B------:R-:W-:Y:S01]  /*0c30*/  IADD3 R169, R147, 0x80, RZ ;  /* 0x0000008093a97810 */ /* 0x000fe20007ffe0ff */
[----:B------:R-:W-:Y:S01]  /*0c40*/  VIADD R168, R168, 0x80 ;  /* 0x00000080a8a87836 */ /* 0x000fe20000000000 */
[----:B------:R-:W-:-:S02]  /*0c50*/  IADD3 R167, R167, 0x80, RZ ;  /* 0x00000080a7a77810 */ /* 0x000fc40007ffe0ff */
[C---:B---3--:R-:W-:Y:S01]  /*0c60*/  PRMT R3, R72.reuse, 0x7632, R3 ;  /* 0x0000763248037816 */ /* 0x048fe20000000003 */
[C---:B------:R-:W-:Y:S01]  /*0c70*/  IMAD.U32 R133, R73.reuse, 0x10000, RZ ;  /* 0x0001000049857824 */ /* 0x040fe200078e00ff */
[----:B------:R-:W-:Y:S01]  /*0c80*/  PRMT R132, R73, 0x7632, R132 ;  /* 0x0000763249847816 */ /* 0x000fe20000000084 */
[C---:B------:R-:W-:Y:S01]  /*0c90*/  IMAD.U32 R141, R75.reuse, 0x10000, RZ ;  /* 0x000100004b8d7824 */ /* 0x040fe200078e00ff */
[----:B------:R-:W-:Y:S02]  /*0ca0*/  PRMT R136, R75, 0x7632, R136 ;  /* 0x000076324b887816 */ /* 0x000fe40000000088 */
[----:B------:R-:W-:Y:S02]  /*0cb0*/  SHF.L.U32 R131, R72, 0x10, RZ ;  /* 0x0000001048837819 */ /* 0x000fe400000006ff */
[----:B------:R-:W-:Y:S01]  /*0cc0*/  SHF.L.U32 R135, R74, 0x10, RZ ;  /* 0x000000104a877819 */ /* 0x000fe200000006ff */
[----:B----4-:R-:W-:Y:S01]  /*0cd0*/  IMAD.U32 R89, R77, 0x10000, RZ ;  /* 0x000100004d597824 */ /* 0x010fe200078e00ff */
[----:B------:R-:W-:-:S02]  /*0ce0*/  PRMT R73, R76, 0x7632, R73 ;  /* 0x000076324c497816 */ /* 0x000fc40000000049 */
[----:B------:R-:W-:Y:S02]  /*0cf0*/  SHF.L.U32 R75, R76, 0x10, RZ ;  /* 0x000000104c4b7819 */ /* 0x000fe400000006ff */
[----:B------:R-:W-:Y:S01]  /*0d00*/  PRMT R76, R77, 0x7632, R76 ;  /* 0x000076324d4c7816 */ /* 0x000fe2000000004c */
[----:B------:R-:W-:Y:S01]  /*0d10*/  IMAD.U32 R77, R3, 0x10000, RZ ;  /* 0x00010000034d7824 */ /* 0x000fe200078e00ff */
[C---:B------:R-:W-:Y:S01]  /*0d20*/  PRMT R140, R79.reuse, 0x7632, R140 ;  /* 0x000076324f8c7816 */ /* 0x040fe2000000008c */
[----:B------:R-:W-:Y:S01]  /*0d30*/  FADD.FTZ R72, -R166, R131 ;  /* 0x00000083a6487221 */ /* 0x000fe20000010100 */
[C---:B------:R-:W-:Y:S02]  /*0d40*/  PRMT R88, R78.reuse, 0x7632, R88 ;  /* 0x000076324e587816 */ /* 0x040fe40000000058 */
[----:B------:R-:W-:Y:S01]  /*0d50*/  SHF.L.U32 R137, R78, 0x10, RZ ;  /* 0x000000104e897819 */ /* 0x000fe200000006ff */
[----:B------:R-:W-:Y:S01]  /*0d60*/  FADD.FTZ R78, -R166, R135 ;  /* 0x00000087a64e7221 */ /* 0x000fe20000010100 */
[----:B------:R-:W-:Y:S01]  /*0d70*/  SHF.L.U32 R143, R140, 0x10, RZ ;  /* 0x000000108c8f7819 */ /* 0x000fe200000006ff */
[----:B------:R-:W-:Y:S01]  /*0d80*/  FADD.FTZ R140, -R166, R77 ;  /* 0x0000004da68c7221 */ /* 0x000fe20000010100 */
[----:B------:R-:W-:Y:S01]  /*0d90*/  PRMT R134, R74, 0x7632, R134 ;  /* 0x000076324a867816 */ /* 0x000fe20000000086 */
[----:B------:R-:W-:Y:S01]  /*0da0*/  FADD.FTZ R74, -R166, R133 ;  /* 0x00000085a64a7221 */ /* 0x000fe20000010100 */
[----:B------:R-:W-:-:S02]  /*0db0*/  IMAD.U32 R142, R79, 0x10000, RZ ;  /* 0x000100004f8e7824 */ /* 0x000fc400078e00ff */
[C---:B------:R-:W-:Y:S01]  /*0dc0*/  FMUL.FTZ R3, R163.reuse, R72 ;  /* 0x00000048a3037220 */ /* 0x040fe20000410000 */
[----:B------:R-:W-:Y:S01]  /*0dd0*/  FMUL.FTZ R133, R163, R78 ;  /* 0x0000004ea3857220 */ /* 0x000fe20000410000 */
[----:B------:R-:W-:Y:S01]  /*0de0*/  SHF.L.U32 R79, R132, 0x10, RZ ;  /* 0x00000010844f7819 */ /* 0x000fe200000006ff */
[----:B------:R-:W-:Y:S02]  /*0df0*/  IMAD.U32 R72, R73, 0x10000, RZ ;  /* 0x0001000049487824 */ /* 0x000fe400078e00ff */
[----:B------:R-:W-:Y:S01]  /*0e00*/  FMUL.FTZ R140, R163, R140 ;  /* 0x0000008ca38c7220 */ /* 0x000fe20000410000 */
[----:B------:R-:W-:Y:S01]  /*0e10*/  FADD.FTZ R138, -R166, R141 ;  /* 0x0000008da68a7221 */ /* 0x000fe20000010100 */
[----:B------:R-:W-:Y:S01]  /*0e20*/  FMUL.FTZ R132, R0, R75 ;  /* 0x0000004b00847220 */ /* 0x000fe20000410000 */
[----:B------:R-:W-:Y:S01]  /*0e30*/  SHF.L.U32 R141, R136, 0x10, RZ ;  /* 0x00000010888d7819 */ /* 0x000fe200000006ff */
[----:B------:R-:W-:Y:S01]  /*0e40*/  FADD.FTZ R32, R32, R137 ;  /* 0x0000008920207221 */ /* 0x000fe20000010000 */
[-C--:B------:R-:W-:Y:S01]  /*0e50*/  FFMA.FTZ R56, R133, R137.reuse, R56 ;  /* 0x0000008985387223 */ /* 0x080fe20000010038 */
[----:B------:R-:W-:Y:S01]  /*0e60*/  FMUL.FTZ R136, R90, R137 ;  /* 0x000000895a887220 */ /* 0x000fe20000410000 */
[----:B------:R-:W-:Y:S01]  /*0e70*/  FADD.FTZ R37, R37, R72 ;  /* 0x0000004825257221 */ /* 0x000fe20000010000 */
[-C--:B------:R-:W-:Y:S01]  /*0e80*/  FFMA.FTZ R61, R140, R72.reuse, R61 ;  /* 0x000000488c3d7223 */ /* 0x080fe2000001003d */
[----:B------:R-:W-:Y:S01]  /*0e90*/  FMUL.FTZ R137, R101, R72 ;  /* 0x0000004865897220 */ /* 0x000fe20000410000 */
[----:B------:R-:W-:Y:S01]  /*0ea0*/  FMUL.FTZ R135, R163, R138 ;  /* 0x0000008aa3877220 */ /* 0x000fe20000410000 */
[----:B------:R-:W-:Y:S01]  /*0eb0*/  FADD.FTZ R72, RZ, R132 ;  /* 0x00000084ff487221 */ /* 0x000fe20000010000 */
[C---:B------:R-:W-:Y:S01]  /*0ec0*/  FFMA.FTZ R73, R3.reuse, R132, RZ ;  /* 0x0000008403497223 */ /* 0x040fe200000100ff */
[----:B------:R-:W-:Y:S01]  /*0ed0*/  FADD.FTZ R36, R36, R75 ;  /* 0x0000004b24247221 */ /* 0x000fe20000010000 */
[----:B------:R-:W-:Y:S01]  /*0ee0*/  FFMA.FTZ R60, R3, R75, R60 ;  /* 0x0000004b033c7223 */ /* 0x000fe2000001003c */
[----:B------:R-:W-:Y:S01]  /*0ef0*/  IMAD.U32 R139, R134, 0x10000, RZ ;  /* 0x00010000868b7824 */ /* 0x000fe200078e00ff */
[----:B------:R-:W-:Y:S01]  /*0f00*/  SHF.L.U32 R76, R76, 0x10, RZ ;  /* 0x000000104c4c7819 */ /* 0x000fe200000006ff */
[----:B------:R-:W-:Y:S01]  /*0f10*/  FADD.FTZ R34, R34, R142 ;  /* 0x0000008e22227221 */ /* 0x000fe20000010000 */
[-C--:B------:R-:W-:Y:S01]  /*0f20*/  FFMA.FTZ R58, R135, R142.reuse, R58 ;  /* 0x0000008e873a7223 */ /* 0x080fe2000001003a */
[----:B------:R-:W-:Y:S01]  /*0f30*/  FMUL.FTZ R138, R91, R142 ;  /* 0x0000008e5b8a7220 */ /* 0x000fe20000410000 */
[----:B------:R-:W-:Y:S01]  /*0f40*/  FADD.FTZ R75, R72, R137 ;  /* 0x00000089484b7221 */ /* 0x000fe20000010000 */
[C---:B------:R-:W-:Y:S01]  /*0f50*/  FMUL.FTZ R131, R163.reuse, R74 ;  /* 0x0000004aa3837220 */ /* 0x040fe20000410000 */
[----:B------:R-:W-:Y:S01]  /*0f60*/  FMUL.FTZ R134, R2, R89 ;  /* 0x0000005902867220 */ /* 0x000fe20000410000 */
[----:B------:R-:W-:Y:S01]  /*0f70*/  FADD.FTZ R142, -R166, R79 ;  /* 0x0000004fa68e7221 */ /* 0x000fe20000010100 */
[----:B------:R-:W-:Y:S01]  /*0f80*/  FFMA.FTZ R72, R140, R137, R73 ;  /* 0x000000898c487223 */ /* 0x000fe20000010049 */
[----:B------:R-:W-:Y:S01]  /*0f90*/  FADD.FTZ R144, -R166, R139 ;  /* 0x0000008ba6907221 */ /* 0x000fe20000010100 */
[----:B------:R-:W-:Y:S01]  /*0fa0*/  FMUL.FTZ R139, R102, R76 ;  /* 0x0000004c668b7220 */ /* 0x000fe20000410000 */
[----:B------:R-:W-:Y:S01]  /*0fb0*/  FMUL.FTZ R142, R163, R142 ;  /* 0x0000008ea38e7220 */ /* 0x000fe20000410000 */
[----:B------:R-:W-:Y:S01]  /*0fc0*/  FADD.FTZ R74, R75, R134 ;  /* 0x000000864b4a7221 */ /* 0x000fe20000010000 */
[----:B------:R-:W-:Y:S01]  /*0fd0*/  FFMA.FTZ R73, R131, R134, R72 ;  /* 0x0000008683497223 */ /* 0x000fe20000010048 */
[----:B------:R-:W-:-:S02]  /*0fe0*/  IMAD.U32 R88, R88, 0x10000, RZ ;  /* 0x0001000058587824 */ /* 0x000fc400078e00ff */
[----:B------:R-:W-:Y:S01]  /*0ff0*/  FADD.FTZ R75, R74, R139 ;  /* 0x0000008b4a4b7221 */ /* 0x000fe20000010000 */
[----:B------:R-:W-:Y:S01]  /*1000*/  FFMA.FTZ R72, R142, R139, R73 ;  /* 0x0000008b8e487223 */ /* 0x000fe20000010049 */
[----:B------:R-:W-:Y:S01]  /*1010*/  FADD.FTZ R146, -R166, R141 ;  /* 0x0000008da6927221 */ /* 0x000fe20000010100 */
[----:B------:R-:W-:Y:S01]  /*1020*/  FMUL.FTZ R144, R163, R144 ;  /* 0x00000090a3907220 */ /* 0x000fe20000410000 */
[----:B------:R-:W-:Y:S01]  /*1030*/  FMUL.FTZ R141, R103, R88 ;  /* 0x00000058678d7220 */ /* 0x000fe20000410000 */
[----:B------:R-:W-:Y:S01]  /*1040*/  FADD.FTZ R74, R75, R136 ;  /* 0x000000884b4a7221 */ /* 0x000fe20000010000 */
[----:B------:R-:W-:Y:S01]  /*1050*/  FFMA.FTZ R73, R133, R136, R72 ;  /* 0x0000008885497223 */ /* 0x000fe20000010048 */
[----:B------:R-:W-:Y:S02]  /*1060*/  FMUL.FTZ R146, R163, R146 ;  /* 0x00000092a3927220 */ /* 0x000fe40000410000 */
        /* <DEDUP_REMOVED lines=15> */
.L_x_586:
[----:B------:R-:W-:Y:S05]  /*1160*/  BSYNC B1 ;  /* 0x0000000000017941 */ /* 0x000fea0003800000 */
.L_x_585:
        /* <DEDUP_REMOVED lines=13> */
[----:B------:R-:W-:-:S05]  /*1240*/  @P4 IMAD.WIDE.U32 R88, R169, 0x10, R86 ;  /* 0x00000010a9584825 */ /* 0x000fca00078e0056 */
[----:B------:R0:W5:Y:S01]  /*1250*/  @P4 LDG.E.128 R8, desc[UR4][R88.64] ;  /* 0x0000000458084981 */ /* 0x000162000c1e1d00 */
[----:B------:R-:W-:Y:S01]  /*1260*/  VIADD R168, R168, 0x80 ;  /* 0x00000080a8a87836 */ /* 0x000fe20000000000 */
[----:B------:R-:W-:Y:S01]  /*1270*/  IADD3 R167, R167, 0x80, RZ ;  /* 0x00000080a7a77810 */ /* 0x000fe20007ffe0ff */
[----:B------:R-:W-:Y:S02]  /*1280*/  VIADD R169, R169, 0x80 ;  /* 0x00000080a9a97836 */ /* 0x000fe40000000000 */
[----:B---3--:R-:W-:Y:S01]  /*1290*/  IMAD.U32 R121, R74, 0x10000, RZ ;  /* 0x000100004a797824 */ /* 0x008fe200078e00ff */
[C---:B------:R-:W-:Y:S01]  /*12a0*/  PRMT R115, R72.reuse, 0x7632, R115 ;  /* 0x0000763248737816 */ /* 0x040fe20000000073 */
[----:B------:R-:W-:Y:S01]  /*12b0*/  IMAD.U32 R117, R72, 0x10000, RZ ;  /* 0x0001000048757824 */ /* 0x000fe200078e00ff */
[----:B------:R-:W-:Y:S02]  /*12c0*/  PRMT R120, R74, 0x7632, R120 ;  /* 0x000076324a787816 */ /* 0x000fe40000000078 */
[----:B------:R-:W-:-:S02]  /*12d0*/  SHF.L.U32 R127, R75, 0x10, RZ ;  /* 0x000000104b7f7819 */ /* 0x000fc400000006ff */
[----:B------:R-:W-:Y:S01]  /*12e0*/  SHF.L.U32 R119, R73, 0x10, RZ ;  /* 0x0000001049777819 */ /* 0x000fe200000006ff */
[C---:B----4-:R-:W-:Y:S01]  /*12f0*/  IMAD.U32 R123, R78.reuse, 0x10000, RZ ;  /* 0x000100004e7b7824 */ /* 0x050fe200078e00ff */
[----:B------:R-:W-:Y:S02]  /*1300*/  PRMT R74, R75, 0x7632, R74 ;  /* 0x000076324b4a7816 */ /* 0x000fe4000000004a */
[----:B------:R-:W-:Y:S02]  /*1310*/  PRMT R116, R73, 0x7632, R116 ;  /* 0x0000763249747816 */ /* 0x000fe40000000074 */
[----:B0-----:R-:W-:Y:S01]  /*1320*/  PRMT R89, R78, 0x7632, R89 ;  /* 0x000076324e597816 */ /* 0x001fe20000000059 */
[----:B------:R-:W-:Y:S01]  /*1330*/  FADD.FTZ R78, -R166, R121 ;  /* 0x00000079a64e7221 */ /* 0x000fe20000010100 */
[C---:B------:R-:W-:Y:S01]  /*1340*/  PRMT R73, R76.reuse, 0x7632, R73 ;  /* 0x000076324c497816 */ /* 0x040fe20000000049 */
[----:B------:R-:W-:Y:S01]  /*1350*/  IMAD.U32 R75, R76, 0x10000, RZ ;  /* 0x000100004c4b7824 */ /* 0x000fe200078e00ff */
[----:B------:R-:W-:-:S02]  /*1360*/  PRMT R88, R77, 0x7632, R88 ;  /* 0x000076324d587816 */ /* 0x000fc40000000058 */
[----:B------:R-:W-:Y:S02]  /*1370*/  SHF.L.U32 R118, R77, 0x10, RZ ;  /* 0x000000104d767819 */ /* 0x000fe400000006ff */
[----:B------:R-:W-:Y:S01]  /*1380*/  PRMT R124, R79, 0x7632, R124 ;  /* 0x000076324f7c7816 */ /* 0x000fe2000000007c */
[C---:B------:R-:W-:Y:S01]  /*1390*/  FADD.FTZ R72, -R166.reuse, R117 ;  /* 0x00000075a6487221 */ /* 0x040fe20000010100 */
[----:B------:R-:W-:Y:S01]  /*13a0*/  SHF.L.U32 R77, R115, 0x10, RZ ;  /* 0x00000010734d7819 */ /* 0x000fe200000006ff */
[C---:B------:R-:W-:Y:S01]  /*13b0*/  FADD.FTZ R122, -R166.reuse, R127 ;  /* 0x0000007fa67a7221 */ /* 0x040fe20000010100 */
[----:B------:R-:W-:Y:S01]  /*13c0*/  SHF.L.U32 R126, R79, 0x10, RZ ;  /* 0x000000104f7e7819 */ /* 0x000fe200000006ff */
[----:B------:R-:W-:Y:S01]  /*13d0*/  FADD.FTZ R76, -R166, R119 ;  /* 0x00000077a64c7221 */ /* 0x000fe20000010100 */
[----:B------:R-:W-:Y:S01]  /*13e0*/  IMAD.U32 R127, R74, 0x10000, RZ ;  /* 0x000100004a7f7824 */ /* 0x000fe200078e00ff */
[----:B------:R-:W-:Y:S01]  /*13f0*/  SHF.L.U32 R74, R73, 0x10, RZ ;  /* 0x00000010494a7819 */ /* 0x000fe200000006ff */
[----:B------:R-:W-:-:S02]  /*1400*/  IMAD.U32 R79, R116, 0x10000, RZ ;  /* 0x00010000744f7824 */ /* 0x000fc400078e00ff */
[C---:B------:R-:W-:Y:S01]  /*1410*/  FMUL.FTZ R119, R163.reuse, R78 ;  /* 0x0000004ea3777220 */ /* 0x040fe20000410000 */
[----:B------:R-:W-:Y:S01]  /*1420*/  FMUL.FTZ R116, R92, R75 ;  /* 0x0000004b5c747220 */ /* 0x000fe20000410000 */
[----:B------:R-:W-:Y:S02]  /*1430*/  IMAD.U32 R129, R124, 0x10000, RZ ;  /* 0x000100007c817824 */ /* 0x000fe400078e00ff */
[----:B------:R-:W-:Y:S01]  /*1440*/  FMUL.FTZ R115, R163, R72 ;  /* 0x00000048a3737220 */ /* 0x000fe20000410000 */
[----:B------:R-:W-:Y:S01]  /*1450*/  FADD.FTZ R124, -R166, R77 ;  /* 0x0000004da67c7221 */ /* 0x000fe20000010100 */
[----:B------:R-:W-:Y:S01]  /*1460*/  SHF.L.U32 R125, R120, 0x10, RZ ;  /* 0x00000010787d7819 */ /* 0x000fe200000006ff */
[----:B------:R-:W-:Y:S01]  /*1470*/  FADD.FTZ R24, R24, R123 ;  /* 0x0000007b18187221 */ /* 0x000fe20000010000 */
[-C--:B------:R-:W-:Y:S01]  /*1480*/  FFMA.FTZ R48, R119, R123.reuse, R48 ;  /* 0x0000007b77307223 */ /* 0x080fe20000010030 */
[----:B------:R-:W-:Y:S01]  /*1490*/  FMUL.FTZ R120, R94, R123 ;  /* 0x0000007b5e787220 */ /* 0x000fe20000410000 */
[C---:B------:R-:W-:Y:S01]  /*14a0*/  FMUL.FTZ R117, R163.reuse, R76 ;  /* 0x0000004ca3757220 */ /* 0x040fe20000410000 */
[----:B------:R-:W-:Y:S01]  /*14b0*/  FMUL.FTZ R121, R163, R122 ;  /* 0x0000007aa3797220 */ /* 0x000fe20000410000 */
[----:B------:R-:W-:Y:S01]  /*14c0*/  FADD.FTZ R72, R171, R116 ;  /* 0x00000074ab487221 */ /* 0x000fe20000010000 */
[----:B------:R-:W-:Y:S01]  /*14d0*/  FMUL.FTZ R123, R105, R74 ;  /* 0x0000004a697b7220 */ /* 0x000fe20000410000 */
[----:B------:R-:W-:Y:S01]  /*14e0*/  FMUL.FTZ R124, R163, R124 ;  /* 0x0000007ca37c7220 */ /* 0x000fe20000410000 */
[C---:B------:R-:W-:Y:S01]  /*14f0*/  FFMA.FTZ R73, R115.reuse, R116, R170 ;  /* 0x0000007473497223 */ /* 0x040fe200000100aa */
        /* <DEDUP_REMOVED lines=8> */
[----:B------:R-:W-:-:S02]  /*1580*/  IMAD.U32 R88, R88, 0x10000, RZ ;  /* 0x0001000058587824 */ /* 0x000fc400078e00ff */
[----:B------:R-:W-:Y:S01]  /*1590*/  FMUL.FTZ R118, R93, R118 ;  /* 0x000000765d767220 */ /* 0x000fe20000410000 */
[----:B------:R-:W-:Y:S01]  /*15a0*/  FADD.FTZ R126, -R166, R79 ;  /* 0x0000004fa67e7221 */ /* 0x000fe20000010100 */
[----:B------:R-:W-:Y:S01]  /*15b0*/  FFMA.FTZ R72, R124, R123, R73 ;  /* 0x0000007b7c487223 */ /* 0x000fe20000010049 */
[----:B------:R-:W-:Y:S01]  /*15c0*/  FADD.FTZ R128, -R166, R125 ;  /* 0x0000007da6807221 */ /* 0x000fe20000010100 */
[----:B------:R-:W-:Y:S01]  /*15d0*/  FADD.FTZ R29, R29, R74 ;  /* 0x0000004a1d1d7221 */ /* 0x000fe20000010000 */
[----:B------:R-:W-:Y:S01]  /*15e0*/  FFMA.FTZ R53, R124, R74, R53 ;  /* 0x0000004a7c357223 */ /* 0x000fe20000010035 */
[----:B------:R-:W-:Y:S01]  /*15f0*/  FMUL.FTZ R126, R163, R126 ;  /* 0x0000007ea37e7220 */ /* 0x000fe20000410000 */
[----:B------:R-:W-:Y:S01]  /*1600*/  FMUL.FTZ R125, R106, R88 ;  /* 0x000000586a7d7220 */ /* 0x000fe20000410000 */
[----:B------:R-:W-:Y:S01]  /*1610*/  FADD.FTZ R74, R75, R118 ;  /* 0x000000764b4a7221 */ /* 0x000fe20000010000 */
[----:B------:R-:W-:Y:S01]  /*1620*/  FFMA.FTZ R73, R117, R118, R72 ;  /* 0x0000007675497223 */ /* 0x000fe20000010048 */
[----:B------:R-:W-:-:S02]  /*1630*/  SHF.L.U32 R76, R89, 0x10, RZ ;  /* 0x00000010594c7819 */ /* 0x000fc400000006ff */
        /* <DEDUP_REMOVED lines=21> */
.L_x_588:
[----:B------:R-:W-:Y:S05]  /*1790*/  BSYNC B1 ;  /* 0x0000000000017941 */ /* 0x000fea0003800000 */
.L_x_587:
        /* <DEDUP_REMOVED lines=15> */
[----:B---3--:R-:W-:Y:S02]  /*1890*/  PRMT R88, R72, 0x7632, R88 ;  /* 0x0000763248587816 */ /* 0x008fe40000000058 */
[C---:B------:R-:W-:Y:S01]  /*18a0*/  PRMT R148, R74.reuse, 0x7632, R148 ;  /* 0x000076324a947816 */ /* 0x040fe20000000094 */
[----:B------:R-:W-:Y:S01]  /*18b0*/  IMAD.U32 R149, R73, 0x10000, RZ ;  /* 0x0001000049957824 */ /* 0x000fe200078e00ff */
[----:B------:R-:W-:Y:S01]  /*18c0*/  SHF.L.U32 R151, R74, 0x10, RZ ;  /* 0x000000104a977819 */ /* 0x000fe200000006ff */
[----:B------:R-:W-:Y:S01]  /*18d0*/  IMAD.U32 R153, R75, 0x10000, RZ ;  /* 0x000100004b997824 */ /* 0x000fe200078e00ff */
[----:B------:R-:W-:Y:S02]  /*18e0*/  PRMT R145, R73, 0x7632, R145 ;  /* 0x0000763249917816 */ /* 0x000fe40000000091 */
[----:B------:R-:W-:Y:S02]  /*18f0*/  PRMT R74, R75, 0x7632, R74 ;  /* 0x000076324b4a7816 */ /* 0x000fe4000000004a */
[----:B------:R-:W-:-:S02]  /*1900*/  SHF.L.U32 R73, R88, 0x10, RZ ;  /* 0x0000001058497819 */ /* 0x000fc400000006ff */
[----:B------:R-:W-:Y:S02]  /*1910*/  SHF.L.U32 R75, R148, 0x10, RZ ;  /* 0x00000010944b7819 */ /* 0x000fe400000006ff */
[----:B------:R-:W-:Y:S01]  /*1920*/  SHF.L.U32 R89, R72, 0x10, RZ ;  /* 0x0000001048597819 */ /* 0x000fe200000006ff */
[--C-:B------:R-:W-:Y:S01]  /*1930*/  FADD.FTZ R154, -R166, R73.reuse ;  /* 0x00000049a69a7221 */ /* 0x100fe20000010100 */
[----:B----4-:R-:W-:Y:S01]  /*1940*/  PRMT R73, R76, 0x7632, R73 ;  /* 0x000076324c497816 */ /* 0x010fe20000000049 */
[----:B------:R-:W-:Y:S01]  /*1950*/  FADD.FTZ R158, -R166, R75 ;  /* 0x0000004ba69e7221 */ /* 0x000fe20000010100 */
[----:B------:R-:W-:Y:S01]  /*1960*/  SHF.L.U32 R75, R76, 0x10, RZ ;  /* 0x000000104c4b7819 */ /* 0x000fe200000006ff */
[----:B------:R-:W-:Y:S02]  /*1970*/  IMAD.U32 R145, R145, 0x10000, RZ ;  /* 0x0001000091917824 */ /* 0x000fe400078e00ff */
[----:B------:R-:W-:Y:S01]  /*1980*/  FADD.FTZ R72, -R166, R89 ;  /* 0x00000059a6487221 */ /* 0x000fe20000010100 */
[----:B0-----:R-:W-:Y:S01]  /*1990*/  IMAD.U32 R87, R74, 0x10000, RZ ;  /* 0x000100004a577824 */ /* 0x001fe200078e00ff */
[----:B------:R-:W-:Y:S01]  /*19a0*/  SHF.L.U32 R74, R73, 0x10, RZ ;  /* 0x00000010494a7819 */ /* 0x000fe200000006ff */
[----:B------:R-:W-:Y:S01]  /*19b0*/  FADD.FTZ R156, -R166, R145 ;  /* 0x00000091a69c7221 */ /* 0x000fe20000010100 */
[----:B------:R-:W-:Y:S01]  /*19c0*/  FMUL.FTZ R148, R96, R75 ;  /* 0x0000004b60947220 */ /* 0x000fe20000410000 */
[----:B------:R-:W-:Y:S01]  /*19d0*/  FMUL.FTZ R145, R163, R72 ;  /* 0x00000048a3917220 */ /* 0x000fe20000410000 */
[----:B------:R-:W-:Y:S01]  /*19e0*/  PRMT R76, R77, 0x7632, R76 ;  /* 0x000076324d4c7816 */ /* 0x000fe2000000004c */
[----:B------:R-:W-:Y:S01]  /*19f0*/  FMUL.FTZ R155, R109, R74 ;  /* 0x0000004a6d9b7220 */ /* 0x000fe20000410000 */
[----:B------:R-:W-:Y:S01]  /*1a00*/  FADD.FTZ R72, R171, R148 ;  /* 0x00000094ab487221 */ /* 0x000fe20000010000 */
[----:B------:R-:W-:Y:S01]  /*1a10*/  FADD.FTZ R86, -R166, R149 ;  /* 0x00000095a6567221 */ /* 0x000fe20000010100 */
[----:B------:R-:W-:-:S02]  /*1a20*/  IMAD.U32 R77, R77, 0x10000, RZ ;  /* 0x000100004d4d7824 */ /* 0x000fc400078e00ff */
[----:B------:R-:W-:Y:S01]  /*1a30*/  FMUL.FTZ R154, R163, R154 ;  /* 0x0000009aa39a7220 */ /* 0x000fe20000410000 */
[C---:B------:R-:W-:Y:S01]  /*1a40*/  FFMA.FTZ R73, R145.reuse, R148, R170 ;  /* 0x0000009491497223 */ /* 0x040fe200000100aa */
[----:B------:R-:W-:Y:S01]  /*1a50*/  FADD.FTZ R20, R20, R75 ;  /* 0x0000004b14147221 */ /* 0x000fe20000010000 */
[----:B------:R-:W-:Y:S01]  /*1a60*/  FFMA.FTZ R44, R145, R75, R44 ;  /* 0x0000004b912c7223 */ /* 0x000fe2000001002c */
[----:B------:R-:W-:Y:S01]  /*1a70*/  FADD.FTZ R75, R72, R155 ;  /* 0x0000009b484b7221 */ /* 0x000fe20000010000 */
[----:B------:R-:W-:Y:S01]  /*1a80*/  FMUL.FTZ R149, R163, R86 ;  /* 0x00000056a3957220 */ /* 0x000fe20000410000 */
[----:B------:R-:W-:Y:S02]  /*1a90*/  IMAD.U32 R76, R76, 0x10000, RZ ;  /* 0x000100004c4c7824 */ /* 0x000fe400078e00ff */
[----:B------:R-:W-:Y:S01]  /*1aa0*/  FMUL.FTZ R150, R97, R77 ;  /* 0x0000004d61967220 */ /* 0x000fe20000410000 */
[----:B------:R-:W-:Y:S01]  /*1ab0*/  FFMA.FTZ R72, R154, R155, R73 ;  /* 0x0000009b9a487223 */ /* 0x000fe20000010049 */
[--C-:B------:R-:W-:Y:S01]  /*1ac0*/  FADD.FTZ R162, -R166, R87.reuse ;  /* 0x00000057a6a27221 */ /* 0x100fe20000010100 */
[C---:B------:R-:W-:Y:S01]  /*1ad0*/  PRMT R87, R78.reuse, 0x7632, R87 ;  /* 0x000076324e577816 */ /* 0x040fe20000000057 */
[----:B------:R-:W-:Y:S01]  /*1ae0*/  FADD.FTZ R21, R21, R74 ;  /* 0x0000004a15157221 */ /* 0x000fe20000010000 */
[----:B------:R-:W-:Y:S01]  /*1af0*/  SHF.L.U32 R89, R78, 0x10, RZ ;  /* 0x000000104e597819 */ /* 0x000fe200000006ff */
[----:B------:R-:W-:Y:S01]  /*1b00*/  FFMA.FTZ R45, R154, R74, R45 ;  /* 0x0000004a9a2d7223 */ /* 0x000fe2000001002d */
[----:B------:R-:W-:Y:S01]  /*1b10*/  FADD.FTZ R88, -R166, R151 ;  /* 0x00000097a6587221 */ /* 0x000fe20000010100 */
[----:B------:R-:W-:Y:S01]  /*1b20*/  FMUL.FTZ R156, R163, R156 ;  /* 0x0000009ca39c7220 */ /* 0x000fe20000410000 */
[----:B------:R-:W-:Y:S01]  /*1b30*/  FMUL.FTZ R157, R110, R76 ;  /* 0x0000004c6e9d7220 */ /* 0x000fe20000410000 */
[----:B------:R-:W-:Y:S01]  /*1b40*/  FADD.FTZ R74, R75, R150 ;  /* 0x000000964b4a7221 */ /* 0x000fe20000010000 */
[----:B------:R-:W-:Y:S01]  /*1b50*/  FFMA.FTZ R73, R149, R150, R72 ;  /* 0x0000009695497223 */ /* 0x000fe20000010048 */
[----:B------:R-:W-:Y:S01]  /*1b60*/  SHF.L.U32 R78, R87, 0x10, RZ ;  /* 0x00000010574e7819 */ /* 0x000fe200000006ff */
[----:B------:R-:W-:Y:S01]  /*1b70*/  FADD.FTZ R160, -R166, R153 ;  /* 0x00000099a6a07221 */ /* 0x000fe20000010100 */
[----:B------:R-:W-:Y:S01]  /*1b80*/  FMUL.FTZ R151, R163, R88 ;  /* 0x00000058a3977220 */ /* 0x000fe20000410000 */
        /* <DEDUP_REMOVED lines=9> */
[----:B------:R-:W-:Y:S01]  /*1c20*/  FADD.FTZ R22, R22, R77 ;  /* 0x0000004d16167221 */ /* 0x000fe20000010000 */
[----:B------:R-:W-:Y:S01]  /*1c30*/  FFMA.FTZ R46, R149, R77, R46 ;  /* 0x0000004d952e7223 */ /* 0x000fe2000001002e */
[----:B------:R-:W-:Y:S02]  /*1c40*/  IMAD.U32 R77, R153, 0x10000, RZ ;  /* 0x00010000994d7824 */ /* 0x000fe400078e00ff */
        /* <DEDUP_REMOVED lines=13> */
[----:B------:R-:W-:Y:S01]  /*1d20*/  FADD.FTZ R17, R17, R78 ;  /* 0x0000004e11117221 */ /* 0x000fe20000010000 */
[----:B------:R-:W-:Y:S01]  /*1d30*/  FFMA.FTZ R41, R158, R78, R41 ;  /* 0x0000004e9e297223 */ /* 0x000fe20000010029 */
[----:B------:R-:W-:Y:S01]  /*1d40*/  FFMA.FTZ R42, R153, R79, R42 ;  /* 0x0000004f992a7223 */ /* 0x000fe2000001002a */
[----:B------:R-:W-:Y:S01]  /*1d50*/  FADD.FTZ R19, R19, R77 ;  /* 0x0000004d13137221 */ /* 0x000fe20000010000 */
[----:B------:R-:W-:Y:S01]  /*1d60*/  FFMA.FTZ R43, R162, R77, R43 ;  /* 0x0000004da22b7223 */ /* 0x000fe2000001002b */
[----:B------:R-:W-:Y:S01]  /*1d70*/  FADD.FTZ R171, R74, R161 ;  /* 0x000000a14aab7221 */ /* 0x000fe20000010000 */
[----:B------:R-:W-:-:S07]  /*1d80*/  FFMA.FTZ R170, R162, R161, R72 ;  /* 0x000000a1a2aa7223 */ /* 0x000fce0000010048 */
.L_x_584:
[----:B------:R-:W-:Y:S05]  /*1d90*/  BSYNC B0 ;  /* 0x0000000000007941 */ /* 0x000fea0003800000 */
.L_x_578:
[----:B------:R-:W-:Y:S01]  /*1da0*/  LOP3.LUT P5, RZ, R164, 0xff, RZ, 0xc0, !PT ;  /* 0x000000ffa4ff7812 */ /* 0x000fe200078ac0ff */
[----:B------:R-:W-:Y:S01]  /*1db0*/  UMOV UR11, 0xffffffff ;  /* 0xffffffff000b7882 */ /* 0x000fe20000000000 */
[----:B-1----:R-:W-:Y:S02]  /*1dc0*/  SHF.R.U32.HI R72, RZ, 0x5, R172 ;  /* 0x00000005ff487819 */ /* 0x002fe400000116ac */
[----:B------:R-:W-:Y:S02]  /*1dd0*/  LOP3.LUT P4, RZ, R172, 0x1f, RZ, 0xc0, !PT ;  /* 0x0000001facff7812 */ /* 0x000fe4000788c0ff */
[----:B------:R-:W-:Y:S02]  /*1de0*/  LOP3.LUT R73, R72, 0x7fffffc, RZ, 0xc0, !PT ;  /* 0x07fffffc48497812 */ /* 0x000fe400078ec0ff */
[----:B------:R-:W-:-:S05]  /*1df0*/  P2R R164, PR, RZ, 0x20 ;  /* 0x00000020ffa47803 */ /* 0x000fca0000000000 */
[----:B------:R-:W-:Y:S01]  /*1e00*/  @!P5 IADD3 R73, R73, 0x4, RZ ;  /* 0x000000044949d810 */ /* 0x000fe20007ffe0ff */
[----:B------:R-:W-:Y:S06]  /*1e10*/  BRA.DIV UR11, `(.L_x_589) ;  /* 0x0000002e0b547947 */ /* 0x000fec000b800000 */
[----:B------:R-:W1:Y:S04]  /*1e20*/  SHFL.DOWN PT, R74, R171, 0x10, 0x1f ;  /* 0x0a001f00ab4a7f89 */ /* 0x000e6800000e0000 */
[----:B------:R-:W2:Y:S01]  /*1e30*/  SHFL.DOWN PT, R75, R170, 0x10, 0x1f ;  /* 0x0a001f00aa4b7f89 */ /* 0x000ea200000e0000 */
[----:B-1----:R-:W-:Y:S01]  /*1e40*/  FADD.FTZ R74, R74, R171 ;  /* 0x000000ab4a4a7221 */ /* 0x002fe20000010000 */
[----:B--2---:R-:W-:-:S04]  /*1e50*/  FADD.FTZ R75, R75, R170 ;  /* 0x000000aa4b4b7221 */ /* 0x004fc80000010000 */
        /* <DEDUP_REMOVED lines=12> */
[----:B------:R1:W2:Y:S04]  /*1f20*/  SHFL.DOWN PT, R86, R87, 0x1, 0x1f ;  /* 0x08201f0057567f89 */ /* 0x0002a800000e0000 */
[----:B------:R1:W3:Y:S02]  /*1f30*/  SHFL.DOWN PT, R75, R74, 0x1, 0x1f ;  /* 0x08201f004a4b7f89 */ /* 0x0002e400000e0000 */
.L_x_683:
[----:B------:R-:W4:Y:S01]  /*1f40*/  S2R R77, SR_CgaCtaId ;  /* 0x00000000004d7919 */ /* 0x000f220000008800 */
[----:B------:R-:W-:Y:S01]  /*1f50*/  @!P4 LOP3.LUT R72, R72, 0x3, RZ, 0xc0, !PT ;  /* 0x000000034848c812 */ /* 0x000fe200078ec0ff */
[----:B--2---:R-:W-:Y:S01]  /*1f60*/  FADD.FTZ R86, R87, R86 ;  /* 0x0000005657567221 */ /* 0x004fe20000010000 */
[----:B------:R-:W-:Y:S01]  /*1f70*/  MOV R76, 0x400 ;  /* 0x00000400004c7802 */ /* 0x000fe20000000f00 */
[----:B-1-3--:R-:W-:Y:S01]  /*1f80*/  FADD.FTZ R87, R74, R75 ;  /* 0x0000004b4a577221 */ /* 0x00afe20000010000 */
[----:B------:R-:W-:Y:S05]  /*1f90*/  WARPSYNC.ALL ;  /* 0x0000000000007948 */ /* 0x000fea0003800000 */
[----:B------:R-:W-:Y:S01]  /*1fa0*/  @!P4 IMAD.IADD R72, R73, 0x1, R72 ;  /* 0x000000014948c824 */ /* 0x000fe200078e0248 */
[----:B------:R-:W-:Y:S01]  /*1fb0*/  @P3 IADD3 R166, R165, -0x1, RZ ;  /* 0xffffffffa5a63810 */ /* 0x000fe20007ffe0ff */
[----:B------:R-:W-:Y:S04]  /*1fc0*/  BSSY B0, `(.L_x_590) ;  /* 0x00000e8000007945 */ /* 0x000fe80003800000 */
[----:B------:R-:W-:Y:S01]  /*1fd0*/  @P3 IMAD R166, R166, R113, RZ ;  /* 0x00000071a6a63224 */ /* 0x000fe200078e02ff */
[----:B----4-:R-:W-:-:S04]  /*1fe0*/  LEA R76, R77, R76, 0x18 ;  /* 0x0000004c4d4c7211 */ /* 0x010fc800078ec0ff */
[----:B------:R-:W-:Y:S01]  /*1ff0*/  @!P4 LEA R88, R72, R76, 0x3 ;  /* 0x0000004c4858c211 */ /* 0x000fe200078e18ff */
[----:B------:R-:W-:-:S04]  /*2000*/  IMAD R89, R73, 0x8, R76 ;  /* 0x0000000849597824 */ /* 0x000fc800078e024c */
[----:B------:R-:W-:Y:S01]  /*2010*/  @!P4 STS.64 [R88+0x3000], R86 ;  /* 0x003000565800c388 */ /* 0x000fe20000000a00 */
[----:B------:R-:W-:Y:S06]  /*2020*/  BAR.SYNC.DEFER_BLOCKING 0x0 ;  /* 0x0000000000007b1d */ /* 0x000fec0000010000 */
[----:B------:R-:W1:Y:S04]  /*2030*/  LDS.128 R72, [R89+0x3000] ;  /* 0x0030000059487984 */ /* 0x000e680000000c00 */
[----:B------:R-:W2:Y:S01]  /*2040*/  LDS.128 R76, [R89+0x3010] ;  /* 0x00301000594c7984 */ /* 0x000ea20000000c00 */
[----:B-1----:R-:W-:Y:S01]  /*2050*/  FADD.FTZ R165, RZ, R72 ;  /* 0x00000048ffa57221 */ /* 0x002fe20000010000 */
[----:B------:R-:W-:Y:S01]  /*2060*/  FADD.FTZ R72, RZ, R73 ;  /* 0x00000049ff487221 */ /* 0x000fe20000010000 */
[----:B------:R-:W-:-:S02]  /*2070*/  @P3 SHF.R.S32.HI R73, RZ, 0x1f, R166 ;  /* 0x0000001fff493819 */ /* 0x000fc400000114a6 */
[----:B------:R-:W-:Y:S01]  /*2080*/  FADD.FTZ R165, R74, R165 ;  /* 0x000000a54aa57221 */ /* 0x000fe20000010000 */
[----:B------:R-:W-:Y:S01]  /*2090*/  FADD.FTZ R72, R75, R72 ;  /* 0x000000484b487221 */ /* 0x000fe20000010000 */
[----:B------:R-:W-:Y:S02]  /*20a0*/  @P3 LEA.HI R75, R73, R166, RZ, 0x3 ;  /* 0x000000a6494b3211 */ /* 0x000fe400078f18ff */
[----:B--2---:R-:W-:Y:S01]  /*20b0*/  FADD.FTZ R165, R165, R76 ;  /* 0x0000004ca5a57221 */ /* 0x004fe20000010000 */
[----:B------:R-:W-:Y:S01]  /*20c0*/  FADD.FTZ R74, R72, R77 ;  /* 0x0000004d484a7221 */ /* 0x000fe20000010000 */
[----:B------:R-:W-:Y:S01]  /*20d0*/  IMAD.MOV.U32 R72, RZ, RZ, RZ ;  /* 0x000000ffff487224 */ /* 0x000fe200078e00ff */
[----:B------:R-:W-:Y:S01]  /*20e0*/  @P3 LEA.HI.SX32 R72, R75, R114, 0x1d ;  /* 0x000000724b483211 */ /* 0x000fe200078feaff */
[----:B------:R-:W-:Y:S01]  /*20f0*/  FADD.FTZ R73, R78, R165 ;  /* 0x000000a54e497221 */ /* 0x000fe20000010000 */
[----:B------:R-:W-:-:S03]  /*2100*/  FADD.FTZ R74, R79, R74 ;  /* 0x0000004a4f4a7221 */ /* 0x000fc60000010000 */
[----:B------:R-:W-:Y:S01]  /*2110*/  FMUL.FTZ R73, R73, UR10 ;  /* 0x0000000a49497c20 */ /* 0x000fe20008410000 */
[----:B------:R-:W-:Y:S01]  /*2120*/  FMUL.FTZ R78, R74, UR10 ;  /* 0x0000000a4a4e7c20 */ /* 0x000fe20008410000 */
[----:B------:R-:W-:Y:S06]  /*2130*/  @!P0 BRA `(.L_x_591) ;  /* 0x0000000c00408947 */ /* 0x000fec0003800000 */
[----:B------:R-:W-:Y:S04]  /*2140*/  BSSY B1, `(.L_x_592) ;  /* 0x0000013000017945 */ /* 0x000fe80003800000 */
[----:B------:R-:W-:Y:S05]  /*2150*/  @P2 BRA `(.L_x_593) ;  /* 0x00000000001c2947 */ /* 0x000fea0003800000 */
[----:B------:R-:W-:Y:S01]  /*2160*/  UISETP.NE.U32.AND UP0, UPT, UR8, URZ, UPT ;  /* 0x0000003f0800728c */ /* 0x000fe2000bf05070 */
[----:B------:R-:W-:-:S03]  /*2170*/  HFMA2.MMA R74, -RZ, RZ, 0, 0 ;  /* 0x00000000ff4a7435 */ /* 0x000fc600000001ff */
[----:B------:R-:W-:-:S06]  /*2180*/  UISETP.NE.AND.EX UP0, UPT, UR9, URZ, UPT, UP0 ;  /* 0x0000003f0900728c */ /* 0x000fcc000bf05300 */
[----:B------:R-:W-:-:S13]  /*2190*/  PLOP3.LUT P4, PT, PT, PT, UP0, 0x80, 0x0 ;  /* 0x000000000000781c */ /* 0x000fda0003f8f008 */
[----:B------:R-:W-:Y:S05]  /*21a0*/  @!P4 BRA `(.L_x_594) ;  /* 0x000000000030c947 */ /* 0x000fea0003800000 */
[----:B-----5:R-:W-:Y:S01]  /*21b0*/  IMAD.U32 R74, R12, 0x10000, RZ ;  /* 0x000100000c4a7824 */ /* 0x020fe200078e00ff */
[----:B------:R-:W-:Y:S06]  /*21c0*/  BRA `(.L_x_594) ;  /* 0x0000000000287947 */ /* 0x000fec0003800000 */
.L_x_593:
[----:B------:R-:W-:Y:S01]  /*21d0*/  UISETP.NE.U32.AND UP0, UPT, UR8, URZ, UPT ;  /* 0x0000003f0800728c */ /* 0x000fe2000bf05070 */
[----:B0-----:R-:W-:-:S03]  /*21e0*/  ISETP.NE.AND P4, PT, R174, RZ, PT ;  /* 0x000000ffae00720c */ /* 0x001fc60003f85270 */
[----:B------:R-:W-:Y:S01]  /*21f0*/  UISETP.NE.AND.EX UP0, UPT, UR9, URZ, UPT, UP0 ;  /* 0x0000003f0900728c */ /* 0x000fe2000bf05300 */
[----:B------:R-:W-:-:S05]  /*2200*/  FSEL R74, R73, RZ, !P4 ;  /* 0x000000ff494a7208 */ /* 0x000fca0006000000 */
[----:B------:R-:W-:Y:S01]  /*2210*/  PLOP3.LUT P4, PT, PT, PT, UP0, 0x80, 0x0 ;  /* 0x000000000000781c */ /* 0x000fe20003f8f008 */
[----:B------:R-:W-:-:S04]  /*2220*/  FFMA.FTZ R75, R3, R78, R74 ;  /* 0x0000004e034b7223 */ /* 0x000fc8000001004a */
[----:B------:R-:W-:-:S04]  /*2230*/  FADD.FTZ R74, R132, -R75 ;  /* 0x8000004b844a7221 */ /* 0x000fc80000010000 */
[----:B------:R-:W-:-:S04]  /*2240*/  FMUL.FTZ R74, R163, R74 ;  /* 0x0000004aa34a7220 */ /* 0x000fc80000410000 */
[----:B-----5:R-:W-:-:S05]  /*2250*/  @P4 SHF.L.U32 R75, R12, 0x10, RZ ;  /* 0x000000100c4b4819 */ /* 0x020fca00000006ff */
[----:B------:R-:W-:-:S07]  /*2260*/  @P4 FADD.FTZ R74, R74, R75 ;  /* 0x0000004b4a4a4221 */ /* 0x000fce0000010000 */
.L_x_594:
[----:B------:R-:W-:Y:S05]  /*2270*/  BSYNC B1 ;  /* 0x0000000000017941 */ /* 0x000fea0003800000 */
.L_x_592:
[----:B------:R-:W1:Y:S01]  /*2280*/  @P3 LDC.64 R76, c[0x0][0x298] ;  /* 0x0000a600ff4c3b82 */ /* 0x000e620000000a00 */
[----:B-----5:R-:W-:Y:S01]  /*2290*/  @P3 LOP3.LUT P5, RZ, R84, 0xff, RZ, 0xc0, !PT ;  /* 0x000000ff54ff3812 */ /* 0x020fe200078ac0ff */
[----:B------:R-:W-:Y:S01]  /*22a0*/  BSSY B1, `(.L_x_595) ;  /* 0x0000018000017945 */ /* 0x000fe20003800000 */
[----:B-1----:R-:W-:-:S04]  /*22b0*/  @P3 FMUL.FTZ R75, R74, R77 ;  /* 0x0000004d4a4b3220 */ /* 0x002fc80000410000 */
[----:B------:R-:W-:-:S05]  /*22c0*/  @P3 FMUL.FTZ R75, R75, R76 ;  /* 0x0000004c4b4b3220 */ /* 0x000fca0000410000 */
[----:B------:R-:W-:Y:S02]  /*22d0*/  @P3 FSEL R75, R75, RZ, P5 ;  /* 0x000000ff4b4b3208 */ /* 0x000fe40002800000 */
[----:B------:R-:W-:Y:S02]  /*22e0*/  ISETP.NE.U32.AND P5, PT, RZ, UR6, PT ;  /* 0x00000006ff007c0c */ /* 0x000fe4000bfa5070 */
[----:B------:R-:W-:Y:S02]  /*22f0*/  @P3 F2FP.BF16.F32.PACK_AB R75, RZ, R75 ;  /* 0x0000004bff4b323e */ /* 0x000fe400000010ff */
[----:B------:R-:W-:Y:S02]  /*2300*/  ISETP.NE.AND.EX P5, PT, RZ, UR7, PT, P5 ;  /* 0x00000007ff007c0c */ /* 0x000fe4000bfa5350 */
[----:B------:R-:W-:-:S11]  /*2310*/  @P3 PRMT R68, R75, 0x7610, R68 ;  /* 0x000076104b443816 */ /* 0x000fd60000000044 */
        /* <DEDUP_REMOVED lines=8> */
.L_x_596:
[----:B0-----:R-:W-:-:S04]  /*23a0*/  ISETP.NE.AND P6, PT, R174, RZ, PT ;  /* 0x000000ffae00720c */ /* 0x001fc80003fc5270 */
[----:B------:R-:W-:-:S05]  /*23b0*/  FSEL R75, R73, RZ, !P6 ;  /* 0x000000ff494b7208 */ /* 0x000fca0007000000 */
[--C-:B------:R-:W-:Y:S01]  /*23c0*/  FFMA.FTZ R74, R140, R78, R75.reuse ;  /* 0x0000004e8c4a7223 */ /* 0x100fe2000001004b */
[----:B------:R-:W-:-:S03]  /*23d0*/  @P4 PRMT R75, R12, 0x7632, R75 ;  /* 0x000076320c4b4816 */ /* 0x000fc6000000004b */
[----:B------:R-:W-:Y:S02]  /*23e0*/  FADD.FTZ R74, R137, -R74 ;  /* 0x8000004a894a7221 */ /* 0x000fe40000010000 */
[----:B------:R-:W-:Y:S02]  /*23f0*/  @P4 IMAD.U32 R75, R75, 0x10000, RZ ;  /* 0x000100004b4b4824 */ /* 0x000fe400078e00ff */
[----:B------:R-:W-:-:S04]  /*2400*/  FMUL.FTZ R74, R163, R74 ;  /* 0x0000004aa34a7220 */ /* 0x000fc80000410000 */
[----:B------:R-:W-:-:S07]  /*2410*/  @P4 FADD.FTZ R74, R74, R75 ;  /* 0x0000004b4a4a4221 */ /* 0x000fce0000010000 */
.L_x_597:
[----:B------:R-:W-:Y:S05]  /*2420*/  BSYNC B1 ;  /* 0x0000000000017941 */ /* 0x000fea0003800000 */
.L_x_595:
[----:B------:R-:W1:Y:S01]  /*2430*/  @P3 LDC.64 R76, c[0x0][0x298] ;  /* 0x0000a600ff4c3b82 */ /* 0x000e620000000a00 */
[----:B------:R-:W-:Y:S01]  /*2440*/  @P3 LOP3.LUT P6, RZ, R84, 0xff00, RZ, 0xc0, !PT ;  /* 0x0000ff0054ff3812 */ /* 0x000fe200078cc0ff */
[----:B------:R-:W-:Y:S01]  /*2450*/  BSSY B1, `(.L_x_598) ;  /* 0x0000014000017945 */ /* 0x000fe20003800000 */
[----:B-1----:R-:W-:Y:S01]  /*2460*/  @P3 FMUL.FTZ R75, R74, R77 ;  /* 0x0000004d4a4b3220 */ /* 0x002fe20000410000 */
[----:B------:R-:W-:-:S03]  /*2470*/  @P5 F2FP.BF16.F32.PACK_AB R74, RZ, R74 ;  /* 0x0000004aff4a523e */ /* 0x000fc600000010ff */
[----:B------:R-:W-:Y:S01]  /*2480*/  @P3 FMUL.FTZ R75, R75, R76 ;  /* 0x0000004c4b4b3220 */ /* 0x000fe20000410000 */
[----:B------:R-:W-:-:S04]  /*2490*/  @P5 PRMT R64, R64, 0x5410, R74 ;  /* 0x0000541040405816 */ /* 0x000fc8000000004a */
[----:B------:R-:W-:-:S04]  /*24a0*/  @P3 FSEL R75, R75, RZ, P6 ;  /* 0x000000ff4b4b3208 */ /* 0x000fc80003000000 */
[----:B------:R-:W-:-:S04]  /*24b0*/  @P3 F2FP.BF16.F32.PACK_AB R75, RZ, R75 ;  /* 0x0000004bff4b323e */ /* 0x000fc800000010ff */
[----:B------:R-:W-:Y:S01]  /*24c0*/  @P3 PRMT R68, R68, 0x5410, R75 ;  /* 0x0000541044443816 */ /* 0x000fe2000000004b */
[----:B------:R-:W-:Y:S06]  /*24d0*/  @P2 BRA `(.L_x_599) ;  /* 0x0000000000102947 */ /* 0x000fec0003800000 */
[----:B------:R-:W-:Y:S01]  /*24e0*/  MOV R74, RZ ;  /* 0x000000ff004a7202 */ /* 0x000fe20000000f00 */
[----:B------:R-:W-:Y:S06]  /*24f0*/  @!P4 BRA `(.L_x_600) ;  /* 0x000000000024c947 */ /* 0x000fec0003800000 */
[----:B------:R-:W-:Y:S01]  /*2500*/  IMAD.U32 R74, R13, 0x10000, RZ ;  /* 0x000100000d4a7824 */ /* 0x000fe200078e00ff */
[----:B------:R-:W-:Y:S06]  /*2510*/  BRA `(.L_x_600) ;  /* 0x00000000001c7947 */ /* 0x000fec0003800000 */
.L_x_599:
[----:B0-----:R-:W-:-:S04]  /*2520*/  ISETP.NE.AND P6, PT, R174, RZ, PT ;  /* 0x000000ffae00720c */ /* 0x001fc80003fc5270 */
[----:B------:R-:W-:-:S05]  /*2530*/  FSEL R74, R73, RZ, !P6 ;  /* 0x000000ff494a7208 */ /* 0x000fca0007000000 */
[----:B------:R-:W-:-:S04]  /*2540*/  FFMA.FTZ R75, R131, R78, R74 ;  /* 0x0000004e834b7223 */ /* 0x000fc8000001004a */
[----:B------:R-:W-:Y:S01]  /*2550*/  FADD.FTZ R74, R134, -R75 ;  /* 0x8000004b864a7221 */ /* 0x000fe20000010000 */
[----:B------:R-:W-:-:S03]  /*2560*/  @P4 SHF.L.U32 R75, R13, 0x10, RZ ;  /* 0x000000100d4b4819 */ /* 0x000fc600000006ff */
[----:B------:R-:W-:-:S04]  /*2570*/  FMUL.FTZ R74, R163, R74 ;  /* 0x0000004aa34a7220 */ /* 0x000fc80000410000 */
[----:B------:R-:W-:-:S07]  /*2580*/  @P4 FADD.FTZ R74, R74, R75 ;  /* 0x0000004b4a4a4221 */ /* 0x000fce0000010000 */
.L_x_600:
[----:B------:R-:W-:Y:S05]  /*2590*/  BSYNC B1 ;  /* 0x0000000000017941 */ /* 0x000fea0003800000 */
.L_x_598:
        /* <DEDUP_REMOVED lines=16> */
.L_x_602:
        /* <DEDUP_REMOVED lines=8> */
.L_x_603:
[----:B------:R-:W-:Y:S05]  /*2720*/  BSYNC B1 ;  /* 0x0000000000017941 */ /* 0x000fea0003800000 */
.L_x_601:
        /* <DEDUP_REMOVED lines=11> */
[----:B------:R-:W-:Y:S01]  /*27e0*/  HFMA2.MMA R74, -RZ, RZ, 0, 0 ;  /* 0x00000000ff4a7435 */ /* 0x000fe200000001ff */
[----:B------:R-:W-:Y:S10]  /*27f0*/  @!P4 BRA `(.L_x_606) ;  /* 0x000000000024c947 */ /* 0x000ff40003800000 */
[----:B------:R-:W-:Y:S01]  /*2800*/  IMAD.U32 R74, R14, 0x10000, RZ ;  /* 0x000100000e4a7824 */ /* 0x000fe200078e00ff */
[----:B------:R-:W-:Y:S06]  /*2810*/  BRA `(.L_x_606) ;  /* 0x00000000001c7947 */ /* 0x000fec0003800000 */
.L_x_605:
[----:B0-----:R-:W-:-:S04]  /*2820*/  ISETP.NE.AND P6, PT, R174, RZ, PT ;  /* 0x000000ffae00720c */ /* 0x001fc80003fc5270 */
[----:B------:R-:W-:-:S05]  /*2830*/  FSEL R74, R73, RZ, !P6 ;  /* 0x000000ff494a7208 */ /* 0x000fca0007000000 */
[----:B------:R-:W-:-:S04]  /*2840*/  FFMA.FTZ R75, R133, R78, R74 ;  /* 0x0000004e854b7223 */ /* 0x000fc8000001004a */
[----:B------:R-:W-:Y:S01]  /*2850*/  FADD.FTZ R74, R136, -R75 ;  /* 0x8000004b884a7221 */ /* 0x000fe20000010000 */
[----:B------:R-:W-:-:S03]  /*2860*/  @P4 SHF.L.U32 R75, R14, 0x10, RZ ;  /* 0x000000100e4b4819 */ /* 0x000fc600000006ff */
[----:B------:R-:W-:-:S04]  /*2870*/  FMUL.FTZ R74, R163, R74 ;  /* 0x0000004aa34a7220 */ /* 0x000fc80000410000 */
[----:B------:R-:W-:-:S07]  /*2880*/  @P4 FADD.FTZ R74, R74, R75 ;  /* 0x0000004b4a4a4221 */ /* 0x000fce0000010000 */
.L_x_606:
[----:B------:R-:W-:Y:S05]  /*2890*/  BSYNC B1 ;  /* 0x0000000000017941 */ /* 0x000fea0003800000 */
.L_x_604:
        /* <DEDUP_REMOVED lines=16> */
.L_x_608:
        /* <DEDUP_REMOVED lines=8> */
.L_x_609:
[----:B------:R-:W-:Y:S05]  /*2a20*/  BSYNC B1 ;  /* 0x0000000000017941 */ /* 0x000fea0003800000 */
.L_x_607:
        /* <DEDUP_REMOVED lines=15> */
.L_x_611:
[----:B0-----:R-:W-:-:S04]  /*2b20*/  ISETP.NE.AND P6, PT, R174, RZ, PT ;  /* 0x000000ffae00720c */ /* 0x001fc80003fc5270 */
[----:B------:R-:W-:-:S05]  /*2b30*/  FSEL R74, R73, RZ, !P6 ;  /* 0x000000ff494a7208 */ /* 0x000fca0007000000 */
[----:B------:R-:W-:-:S04]  /*2b40*/  FFMA.FTZ R75, R135, R78, R74 ;  /* 0x0000004e874b7223 */ /* 0x000fc8000001004a */
[----:B------:R-:W-:Y:S01]  /*2b50*/  FADD.FTZ R74, R138, -R75 ;  /* 0x8000004b8a4a7221 */ /* 0x000fe20000010000 */
[----:B------:R-:W-:-:S03]  /*2b60*/  @P4 SHF.L.U32 R75, R15, 0x10, RZ ;  /* 0x000000100f4b4819 */ /* 0x000fc600000006ff */
[----:B------:R-:W-:-:S04]  /*2b70*/  FMUL.FTZ R74, R163, R74 ;  /* 0x0000004aa34a7220 */ /* 0x000fc80000410000 */
[----:B------:R-:W-:-:S07]  /*2b80*/  @P4 FADD.FTZ R74, R74, R75 ;  /* 0x0000004b4a4a4221 */ /* 0x000fce0000010000 */
.L_x_612:
[----:B------:R-:W-:Y:S05]  /*2b90*/  BSYNC B1 ;  /* 0x0000000000017941 */ /* 0x000fea0003800000 */
.L_x_610:
        /* <DEDUP_REMOVED lines=16> */
.L_x_614:
[----:B0-----:R-:W-:-:S04]  /*2ca0*/  ISETP.NE.AND P6, PT, R174, RZ, PT ;  /* 0x000000ffae00720c */ /* 0x001fc80003fc5270 */
[----:B------:R-:W-:-:S05]  /*2cb0*/  FSEL R75, R73, RZ, !P6 ;  /* 0x000000ff494b7208 */ /* 0x000fca0007000000 */
[--C-:B------:R-:W-:Y:S01]  /*2cc0*/  FFMA.FTZ R74, R146, R78, R75.reuse ;  /* 0x0000004e924a7223 */ /* 0x100fe2000001004b */
[----:B------:R-:W-:-:S03]  /*2cd0*/  @P4 PRMT R75, R15, 0x7632, R75 ;  /* 0x000076320f4b4816 */ /* 0x000fc6000000004b */
[----:B------:R-:W-:Y:S01]  /*2ce0*/  FADD.FTZ R74, R143, -R74 ;  /* 0x8000004a8f4a7221 */ /* 0x000fe20000010000 */
[----:B------:R-:W-:-:S03]  /*2cf0*/  @P4 SHF.L.U32 R75, R75, 0x10, RZ ;  /* 0x000000104b4b4819 */ /* 0x000fc600000006ff */
[----:B------:R-:W-:-:S04]  /*2d00*/  FMUL.FTZ R86, R163, R74 ;  /* 0x0000004aa3567220 */ /* 0x000fc80000410000 */
[----:B------:R-:W-:-:S07]  /*2d10*/  @P4 FADD.FTZ R86, R86, R75 ;  /* 0x0000004b56564221 */ /* 0x000fce0000010000 */
.L_x_615:
[----:B------:R-:W-:Y:S05]  /*2d20*/  BSYNC B1 ;  /* 0x0000000000017941 */ /* 0x000fea0003800000 */
.L_x_613:
[----:B------:R-:W1:Y:S01]  /*2d30*/  @P3 LDC.64 R74, c[0x0][0x298] ;  /* 0x0000a600ff4a3b82 */ /* 0x000e620000000a00 */
[----:B------:R-:W-:-:S07]  /*2d40*/  @P3 LOP3.LUT P4, RZ, R85, 0xff000000, RZ, 0xc0, !PT ;  /* 0xff00000055ff3812 */ /* 0x000fce000788c0ff */
[----:B------:R-:W2:Y:S01]  /*2d50*/  @P5 LDC.64 R76, c[0x0][0x308] ;  /* 0x0000c200ff4c5b82 */ /* 0x000ea20000000a00 */
[----:B-1----:R-:W-:Y:S01]  /*2d60*/  @P3 FMUL.FTZ R75, R86, R75 ;  /* 0x0000004b564b3220 */ /* 0x002fe20000410000 */
[----:B------:R-:W-:-:S03]  /*2d70*/  @P5 F2FP.BF16.F32.PACK_AB R86, RZ, R86 ;  /* 0x00000056ff56523e */ /* 0x000fc600000010ff */
[----:B------:R-:W-:Y:S01]  /*2d80*/  @P3 FMUL.FTZ R75, R75, R74 ;  /* 0x0000004a4b4b3220 */ /* 0x000fe20000410000 */
[----:B------:R-:W-:Y:S01]  /*2d90*/  @P5 PRMT R67, R67, 0x5410, R86 ;  /* 0x0000541043435816 */ /* 0x000fe20000000056 */
[----:B--2---:R-:W-:-:S03]  /*2da0*/  @P5 IMAD.WIDE.U32 R76, R147, 0x10, R76 ;  /* 0x00000010934c5825 */ /* 0x004fc600078e004c */
[----:B------:R-:W-:Y:S02]  /*2db0*/  @P3 FSEL R79, R75, RZ, P4 ;  /* 0x000000ff4b4f3208 */ /* 0x000fe40002000000 */
[----:B------:R-:W1:Y:S01]  /*2dc0*/  @P3 LDC.64 R74, c[0x0][0x2f8] ;  /* 0x0000be00ff4a3b82 */ /* 0x000e620000000a00 */
[----:B------:R-:W-:Y:S01]  /*2dd0*/  IADD3 R147, R147, 0x80, RZ ;  /* 0x0000008093937810 */ /* 0x000fe20007ffe0ff */
[----:B------:R2:W-:Y:S01]  /*2de0*/  @P5 STG.E.128 desc[UR4][R76.64], R64 ;  /* 0x000000404c005986 */ /* 0x0005e2000c101d04 */
[----:B------:R-:W-:-:S04]  /*2df0*/  @P3 F2FP.BF16.F32.PACK_AB R79, RZ, R79 ;  /* 0x0000004fff4f323e */ /* 0x000fc800000010ff */
[----:B------:R-:W-:Y:S01]  /*2e00*/  @P3 PRMT R71, R71, 0x5410, R79 ;  /* 0x0000541047473816 */ /* 0x000fe2000000004f */
[----:B-1----:R-:W-:-:S04]  /*2e10*/  @P3 IMAD.WIDE.U32 R74, R72, 0x10, R74 ;  /* 0x00000010484a3825 */ /* 0x002fc800078e004a */
[----:B------:R-:W-:Y:S01]  /*2e20*/  VIADD R72, R72, 0x80 ;  /* 0x0000008048487836 */ /* 0x000fe20000000000 */
[----:B------:R2:W-:Y:S06]  /*2e30*/  @P3 STG.E.128 desc[UR4][R74.64], R68 ;  /* 0x000000444a003986 */ /* 0x0005ec000c101d04 */
.L_x_591:
[----:B------:R-:W-:Y:S05]  /*2e40*/  BSYNC B0 ;  /* 0x0000000000007941 */ /* 0x000fea0003800000 */
.L_x_590:
[----:B------:R-:W-:Y:S04]  /*2e50*/  BSSY B0, `(.L_x_616) ;  /* 0x00000d2000007945 */ /* 0x000fe80003800000 */
[----:B------:R-:W-:Y:S05]  /*2e60*/  @!P1 BRA `(.L_x_617) ;  /* 0x0000000c00409947 */ /* 0x000fea0003800000 */
[----:B------:R-:W-:Y:S04]  /*2e70*/  BSSY B1, `(.L_x_618) ;  /* 0x0000013000017945 */ /* 0x000fe80003800000 */
[----:B------:R-:W-:Y:S05]  /*2e80*/  @P2 BRA `(.L_x_619) ;  /* 0x00000000001c2947 */ /* 0x000fea0003800000 */
[----:B------:R-:W-:Y:S01]  /*2e90*/  UISETP.NE.U32.AND UP0, UPT, UR8, URZ, UPT ;  /* 0x0000003f0800728c */ /* 0x000fe2000bf05070 */
[----:B--2---:R-:W-:-:S03]  /*2ea0*/  MOV R74, RZ ;  /* 0x000000ff004a7202 */ /* 0x004fc60000000f00 */
[----:B------:R-:W-:-:S06]  /*2eb0*/  UISETP.NE.AND.EX UP0, UPT, UR9, URZ, UPT, UP0 ;  /* 0x0000003f0900728c */ /* 0x000fcc000bf05300 */
[----:B------:R-:W-:-:S13]  /*2ec0*/  PLOP3.LUT P4, PT, PT, PT, UP0, 0x80, 0x0 ;  /* 0x000000000000781c */ /* 0x000fda0003f8f008 */
[----:B------:R-:W-:Y:S05]  /*2ed0*/  @!P4 BRA `(.L_x_620) ;  /* 0x000000000030c947 */ /* 0x000fea0003800000 */
[----:B-----5:R-:W-:Y:S01]  /*2ee0*/  SHF.L.U32 R74, R8, 0x10, RZ ;  /* 0x00000010084a7819 */ /* 0x020fe200000006ff */
[----:B------:R-:W-:Y:S06]  /*2ef0*/  BRA `(.L_x_620) ;  /* 0x0000000000287947 */ /* 0x000fec0003800000 */
.L_x_619:
[----:B------:R-:W-:Y:S01]  /*2f00*/  UISETP.NE.U32.AND UP0, UPT, UR8, URZ, UPT ;  /* 0x0000003f0800728c */ /* 0x000fe2000bf05070 */
[----:B0-----:R-:W-:-:S03]  /*2f10*/  ISETP.NE.AND P4, PT, R174, RZ, PT ;  /* 0x000000ffae00720c */ /* 0x001fc60003f85270 */
[----:B------:R-:W-:Y:S01]  /*2f20*/  UISETP.NE.AND.EX UP0, UPT, UR9, URZ, UPT, UP0 ;  /* 0x0000003f0900728c */ /* 0x000fe2000bf05300 */
[----:B--2---:R-:W-:-:S05]  /*2f30*/  FSEL R74, R73, RZ, !P4 ;  /* 0x000000ff494a7208 */ /* 0x004fca0006000000 */
[----:B------:R-:W-:Y:S01]  /*2f40*/  PLOP3.LUT P4, PT, PT, PT, UP0, 0x80, 0x0 ;  /* 0x000000000000781c */ /* 0x000fe20003f8f008 */
[----:B------:R-:W-:-:S04]  /*2f50*/  FFMA.FTZ R75, R115, R78, R74 ;  /* 0x0000004e734b7223 */ /* 0x000fc8000001004a */
[----:B------:R-:W-:-:S04]  /*2f60*/  FADD.FTZ R74, R116, -R75 ;  /* 0x8000004b744a7221 */ /* 0x000fc80000010000 */
[----:B------:R-:W-:-:S04]  /*2f70*/  FMUL.FTZ R74, R163, R74 ;  /* 0x0000004aa34a7220 */ /* 0x000fc80000410000 */
[----:B-----5:R-:W-:-:S04]  /*2f80*/  @P4 IMAD.U32 R75, R8, 0x10000, RZ ;  /* 0x00010000084b4824 */ /* 0x020fc800078e00ff */
[----:B------:R-:W-:-:S07]  /*2f90*/  @P4 FADD.FTZ R74, R74, R75 ;  /* 0x0000004b4a4a4221 */ /* 0x000fce0000010000 */
.L_x_620:
[----:B------:R-:W-:Y:S05]  /*2fa0*/  BSYNC B1 ;  /* 0x0000000000017941 */ /* 0x000fea0003800000 */
.L_x_618:
        /* <DEDUP_REMOVED lines=18> */
.L_x_622:
        /* <DEDUP_REMOVED lines=8> */
.L_x_623:
[----:B------:R-:W-:Y:S05]  /*3150*/  BSYNC B1 ;  /* 0x0000000000017941 */ /* 0x000fea0003800000 */
.L_x_621:
        /* <DEDUP_REMOVED lines=13> */
[----:B------:R-:W-:Y:S01]  /*3230*/  SHF.L.U32 R74, R9, 0x10, RZ ;  /* 0x00000010094a7819 */ /* 0x000fe200000006ff */
[----:B------:R-:W-:Y:S06]  /*3240*/  BRA `(.L_x_626) ;  /* 0x00000000001c7947 */ /* 0x000fec0003800000 */
.L_x_625:
[----:B0-----:R-:W-:-:S04]  /*3250*/  ISETP.NE.AND P6, PT, R174, RZ, PT ;  /* 0x000000ffae00720c */ /* 0x001fc80003fc5270 */
[----:B------:R-:W-:-:S05]  /*3260*/  FSEL R74, R73, RZ, !P6 ;  /* 0x000000ff494a7208 */ /* 0x000fca0007000000 */
[----:B------:R-:W-:-:S04]  /*3270*/  FFMA.FTZ R75, R117, R78, R74 ;  /* 0x0000004e754b7223 */ /* 0x000fc8000001004a */
[----:B------:R-:W-:Y:S01]  /*3280*/  FADD.FTZ R74, R118, -R75 ;  /* 0x8000004b764a7221 */ /* 0x000fe20000010000 */
[----:B------:R-:W-:-:S03]  /*3290*/  @P4 IMAD.U32 R75, R9, 0x10000, RZ ;  /* 0x00010000094b4824 */ /* 0x000fc600078e00ff */
[----:B------:R-:W-:-:S04]  /*32a0*/  FMUL.FTZ R74, R163, R74 ;  /* 0x0000004aa34a7220 */ /* 0x000fc80000410000 */
[----:B------:R-:W-:-:S07]  /*32b0*/  @P4 FADD.FTZ R74, R74, R75 ;  /* 0x0000004b4a4a4221 */ /* 0x000fce0000010000 */
.L_x_626:
[----:B------:R-:W-:Y:S05]  /*32c0*/  BSYNC B1 ;  /* 0x0000000000017941 */ /* 0x000fea0003800000 */
.L_x_624:
        /* <DEDUP_REMOVED lines=16> */
.L_x_628:
        /* <DEDUP_REMOVED lines=8> */
.L_x_629:
[----:B------:R-:W-:Y:S05]  /*3450*/  BSYNC B1 ;  /* 0x0000000000017941 */ /* 0x000fea0003800000 */
.L_x_627:
        /* <DEDUP_REMOVED lines=15> */
.L_x_631:
[----:B0-----:R-:W-:-:S04]  /*3550*/  ISETP.NE.AND P6, PT, R174, RZ, PT ;  /* 0x000000ffae00720c */ /* 0x001fc80003fc5270 */
[----:B------:R-:W-:-:S05]  /*3560*/  FSEL R74, R73, RZ, !P6 ;  /* 0x000000ff494a7208 */ /* 0x000fca0007000000 */
[----:B------:R-:W-:-:S04]  /*3570*/  FFMA.FTZ R75, R119, R78, R74 ;  /* 0x0000004e774b7223 */ /* 0x000fc8000001004a */
[----:B------:R-:W-:Y:S01]  /*3580*/  FADD.FTZ R74, R120, -R75 ;  /* 0x8000004b784a7221 */ /* 0x000fe20000010000 */
[----:B------:R-:W-:-:S03]  /*3590*/  @P4 IMAD.U32 R75, R10, 0x10000, RZ ;  /* 0x000100000a4b4824 */ /* 0x000fc600078e00ff */
[----:B------:R-:W-:-:S04]  /*35a0*/  FMUL.FTZ R74, R163, R74 ;  /* 0x0000004aa34a7220 */ /* 0x000fc80000410000 */
[----:B------:R-:W-:-:S07]  /*35b0*/  @P4 FADD.FTZ R74, R74, R75 ;  /* 0x0000004b4a4a4221 */ /* 0x000fce0000010000 */
.L_x_632:
[----:B------:R-:W-:Y:S05]  /*35c0*/  BSYNC B1 ;  /* 0x0000000000017941 */ /* 0x000fea0003800000 */
.L_x_630:
        /* <DEDUP_REMOVED lines=16> */
.L_x_634:
        /* <DEDUP_REMOVED lines=8> */
.L_x_635:
[----:B------:R-:W-:Y:S05]  /*3750*/  BSYNC B1 ;  /* 0x0000000000017941 */ /* 0x000fea0003800000 */
.L_x_633:
        /* <DEDUP_REMOVED lines=15> */
.L_x_637:
[----:B0-----:R-:W-:-:S04]  /*3850*/  ISETP.NE.AND P6, PT, R174, RZ, PT ;  /* 0x000000ffae00720c */ /* 0x001fc80003fc5270 */
[----:B------:R-:W-:-:S05]  /*3860*/  FSEL R74, R73, RZ, !P6 ;  /* 0x000000ff494a7208 */ /* 0x000fca0007000000 */
[----:B------:R-:W-:-:S04]  /*3870*/  FFMA.FTZ R75, R121, R78, R74 ;  /* 0x0000004e794b7223 */ /* 0x000fc8000001004a */
[----:B------:R-:W-:Y:S01]  /*3880*/  FADD.FTZ R74, R122, -R75 ;  /* 0x8000004b7a4a7221 */ /* 0x000fe20000010000 */
[----:B------:R-:W-:-:S03]  /*3890*/  @P4 IMAD.U32 R75, R11, 0x10000, RZ ;  /* 0x000100000b4b4824 */ /* 0x000fc600078e00ff */
[----:B------:R-:W-:-:S04]  /*38a0*/  FMUL.FTZ R74, R163, R74 ;  /* 0x0000004aa34a7220 */ /* 0x000fc80000410000 */
[----:B------:R-:W-:-:S07]  /*38b0*/  @P4 FADD.FTZ R74, R74, R75 ;  /* 0x0000004b4a4a4221 */ /* 0x000fce0000010000 */
.L_x_638:
[----:B------:R-:W-:Y:S05]  /*38c0*/  BSYNC B1 ;  /* 0x0000000000017941 */ /* 0x000fea0003800000 */
.L_x_636:
        /* <DEDUP_REMOVED lines=16> */
.L_x_640:
        /* <DEDUP_REMOVED lines=8> */
.L_x_641:
[----:B------:R-:W-:Y:S05]  /*3a50*/  BSYNC B1 ;  /* 0x0000000000017941 */ /* 0x000fea0003800000 */
.L_x_639:
        /* <DEDUP_REMOVED lines=14> */
[C---:B-1----:R-:W-:Y:S01]  /*3b40*/  @P3 IMAD.WIDE.U32 R74, R72.reuse, 0x10, R74 ;  /* 0x00000010484a3825 */ /* 0x042fe200078e004a */
[----:B------:R-:W-:-:S04]  /*3b50*/  IADD3 R72, R72, 0x80, RZ ;  /* 0x0000008048487810 */ /* 0x000fc80007ffe0ff */
[----:B------:R3:W-:Y:S03]  /*3b60*/  @P3 STG.E.128 desc[UR4][R74.64], R68 ;  /* 0x000000444a003986 */ /* 0x0007e6000c101d04 */
.L_x_617:
[----:B------:R-:W-:Y:S05]  /*3b70*/  BSYNC B0 ;  /* 0x0000000000007941 */ /* 0x000fea0003800000 */
.L_x_616:
[----:B------:R-:W-:Y:S01]  /*3b80*/  ISETP.NE.AND P4, PT, R173, RZ, PT ;  /* 0x000000ffad00720c */ /* 0x000fe20003f85270 */
[----:B------:R-:W-:-:S12]  /*3b90*/  BSSY B0, `(.L_x_642) ;  /* 0x00000d0000007945 */ /* 0x000fd80003800000 */
[----:B------:R-:W-:Y:S05]  /*3ba0*/  @!P4 BRA `(.L_x_643) ;  /* 0x0000000c0038c947 */ /* 0x000fea0003800000 */
[----:B------:R-:W-:Y:S04]  /*3bb0*/  BSSY B1, `(.L_x_644) ;  /* 0x0000013000017945 */ /* 0x000fe80003800000 */
[----:B------:R-:W-:Y:S05]  /*3bc0*/  @P2 BRA `(.L_x_645) ;  /* 0x00000000001c2947 */ /* 0x000fea0003800000 */
[----:B------:R-:W-:Y:S01]  /*3bd0*/  UISETP.NE.U32.AND UP0, UPT, UR8, URZ, UPT ;  /* 0x0000003f0800728c */ /* 0x000fe2000bf05070 */
[----:B--23--:R-:W-:-:S03]  /*3be0*/  IMAD.MOV.U32 R74, RZ, RZ, RZ ;  /* 0x000000ffff4a7224 */ /* 0x00cfc600078e00ff */
[----:B------:R-:W-:-:S06]  /*3bf0*/  UISETP.NE.AND.EX UP0, UPT, UR9, URZ, UPT, UP0 ;  /* 0x0000003f0900728c */ /* 0x000fcc000bf05300 */
[----:B------:R-:W-:-:S13]  /*3c00*/  PLOP3.LUT P4, PT, PT, PT, UP0, 0x80, 0x0 ;  /* 0x000000000000781c */ /* 0x000fda0003f8f008 */
[----:B------:R-:W-:Y:S05]  /*3c10*/  @!P4 BRA `(.L_x_646) ;  /* 0x000000000030c947 */ /* 0x000fea0003800000 */
[----:B-----5:R-:W-:Y:S01]  /*3c20*/  SHF.L.U32 R74, R4, 0x10, RZ ;  /* 0x00000010044a7819 */ /* 0x020fe200000006ff */
[----:B------:R-:W-:Y:S06]  /*3c30*/  BRA `(.L_x_646) ;  /* 0x0000000000287947 */ /* 0x000fec0003800000 */
.L_x_645:
[----:B------:R-:W-:Y:S01]  /*3c40*/  UISETP.NE.U32.AND UP0, UPT, UR8, URZ, UPT ;  /* 0x0000003f0800728c */ /* 0x000fe2000bf05070 */
[----:B0-----:R-:W-:-:S03]  /*3c50*/  ISETP.NE.AND P4, PT, R174, RZ, PT ;  /* 0x000000ffae00720c */ /* 0x001fc60003f85270 */
[----:B------:R-:W-:Y:S01]  /*3c60*/  UISETP.NE.AND.EX UP0, UPT, UR9, URZ, UPT, UP0 ;  /* 0x0000003f0900728c */ /* 0x000fe2000bf05300 */
[----:B--23--:R-:W-:-:S05]  /*3c70*/  FSEL R74, R73, RZ, !P4 ;  /* 0x000000ff494a7208 */ /* 0x00cfca0006000000 */
[----:B------:R-:W-:Y:S01]  /*3c80*/  PLOP3.LUT P4, PT, PT, PT, UP0, 0x80, 0x0 ;  /* 0x000000000000781c */ /* 0x000fe20003f8f008 */
[----:B------:R-:W-:-:S04]  /*3c90*/  FFMA.FTZ R75, R145, R78, R74 ;  /* 0x0000004e914b7223 */ /* 0x000fc8000001004a */
[----:B------:R-:W-:-:S04]  /*3ca0*/  FADD.FTZ R74, R148, -R75 ;  /* 0x8000004b944a7221 */ /* 0x000fc80000010000 */
[----:B------:R-:W-:-:S04]  /*3cb0*/  FMUL.FTZ R74, R163, R74 ;  /* 0x0000004aa34a7220 */ /* 0x000fc80000410000 */
[----:B-----5:R-:W-:-:S05]  /*3cc0*/  @P4 SHF.L.U32 R75, R4, 0x10, RZ ;  /* 0x00000010044b4819 */ /* 0x020fca00000006ff */
[----:B------:R-:W-:-:S07]  /*3cd0*/  @P4 FADD.FTZ R74, R74, R75 ;  /* 0x0000004b4a4a4221 */ /* 0x000fce0000010000 */
.L_x_646:
[----:B------:R-:W-:Y:S05]  /*3ce0*/  BSYNC B1 ;  /* 0x0000000000017941 */ /* 0x000fea0003800000 */
.L_x_644:
        /* <DEDUP_REMOVED lines=18> */
.L_x_648:
        /* <DEDUP_REMOVED lines=8> */
.L_x_649:
[----:B------:R-:W-:Y:S05]  /*3e90*/  BSYNC B1 ;  /* 0x0000000000017941 */ /* 0x000fea0003800000 */
.L_x_647:
        /* <DEDUP_REMOVED lines=13> */
[----:B------:R-:W-:Y:S01]  /*3f70*/  SHF.L.U32 R74, R5, 0x10, RZ ;  /* 0x00000010054a7819 */ /* 0x000fe200000006ff */
[----:B------:R-:W-:Y:S06]  /*3f80*/  BRA `(.L_x_652) ;  /* 0x00000000001c7947 */ /* 0x000fec0003800000 */
.L_x_651:
[----:B0-----:R-:W-:-:S04]  /*3f90*/  ISETP.NE.AND P6, PT, R174, RZ, PT ;  /* 0x000000ffae00720c */ /* 0x001fc80003fc5270 */
[----:B------:R-:W-:-:S05]  /*3fa0*/  FSEL R74, R73, RZ, !P6 ;  /* 0x000000ff494a7208 */ /* 0x000fca0007000000 */
[----:B------:R-:W-:-:S04]  /*3fb0*/  FFMA.FTZ R75, R149, R78, R74 ;  /* 0x0000004e954b7223 */ /* 0x000fc8000001004a */
[----:B------:R-:W-:Y:S01]  /*3fc0*/  FADD.FTZ R74, R150, -R75 ;  /* 0x8000004b964a7221 */ /* 0x000fe20000010000 */
[----:B------:R-:W-:-:S03]  /*3fd0*/  @P4 SHF.L.U32 R75, R5, 0x10, RZ ;  /* 0x00000010054b4819 */ /* 0x000fc600000006ff */
[----:B------:R-:W-:-:S04]  /*3fe0*/  FMUL.FTZ R74, R163, R74 ;  /* 0x0000004aa34a7220 */ /* 0x000fc80000410000 */
[----:B------:R-:W-:-:S07]  /*3ff0*/  @P4 FADD.FTZ R74, R74, R75 ;  /* 0x0000004b4a4a4221 */ /* 0x000fce0000010000 */
.L_x_652:
[----:B------:R-:W-:Y:S05]  /*4000*/  BSYNC B1 ;  /* 0x0000000000017941 */ /* 0x000fea0003800000 */
.L_x_650:
        /* <DEDUP_REMOVED lines=16> */
.L_x_654:
        /* <DEDUP_REMOVED lines=8> */
.L_x_655:
[----:B------:R-:W-:Y:S05]  /*4190*/  BSYNC B1 ;  /* 0x0000000000017941 */ /* 0x000fea0003800000 */
.L_x_653:
        /* <DEDUP_REMOVED lines=15> */
.L_x_657:
[----:B0-----:R-:W-:-:S04]  /*4290*/  ISETP.NE.AND P6, PT, R174, RZ, PT ;  /* 0x000000ffae00720c */ /* 0x001fc80003fc5270 */
[----:B------:R-:W-:-:S05]  /*42a0*/  FSEL R74, R73, RZ, !P6 ;  /* 0x000000ff494a7208 */ /* 0x000fca0007000000 */
[----:B------:R-:W-:-:S04]  /*42b0*/  FFMA.FTZ R75, R151, R78, R74 ;  /* 0x0000004e974b7223 */ /* 0x000fc8000001004a */
[----:B------:R-:W-:Y:S01]  /*42c0*/  FADD.FTZ R74, R152, -R75 ;  /* 0x8000004b984a7221 */ /* 0x000fe20000010000 */
[----:B------:R-:W-:-:S03]  /*42d0*/  @P4 SHF.L.U32 R75, R6, 0x10, RZ ;  /* 0x00000010064b4819 */ /* 0x000fc600000006ff */
[----:B------:R-:W-:-:S04]  /*42e0*/  FMUL.FTZ R74, R163, R74 ;  /* 0x0000004aa34a7220 */ /* 0x000fc80000410000 */
[----:B------:R-:W-:-:S07]  /*42f0*/  @P4 FADD.FTZ R74, R74, R75 ;  /* 0x0000004b4a4a4221 */ /* 0x000fce0000010000 */
.L_x_658:
[----:B------:R-:W-:Y:S05]  /*4300*/  BSYNC B1 ;  /* 0x0000000000017941 */ /* 0x000fea0003800000 */
.L_x_656:
        /* <DEDUP_REMOVED lines=16> */
.L_x_660:
        /* <DEDUP_REMOVED lines=8> */
.L_x_661:
[----:B------:R-:W-:Y:S05]  /*4490*/  BSYNC B1 ;  /* 0x0000000000017941 */ /* 0x000fea0003800000 */
.L_x_659:
        /* <DEDUP_REMOVED lines=15> */
.L_x_663:
[----:B0-----:R-:W-:-:S04]  /*4590*/  ISETP.NE.AND P6, PT, R174, RZ, PT ;  /* 0x000000ffae00720c */ /* 0x001fc80003fc5270 */
[----:B------:R-:W-:-:S05]  /*45a0*/  FSEL R74, R73, RZ, !P6 ;  /* 0x000000ff494a7208 */ /* 0x000fca0007000000 */
[----:B------:R-:W-:-:S04]  /*45b0*/  FFMA.FTZ R75, R153, R78, R74 ;  /* 0x0000004e994b7223 */ /* 0x000fc8000001004a */
[----:B------:R-:W-:Y:S01]  /*45c0*/  FADD.FTZ R74, R160, -R75 ;  /* 0x8000004ba04a7221 */ /* 0x000fe20000010000 */
[----:B------:R-:W-:-:S03]  /*45d0*/  @P4 SHF.L.U32 R75, R7, 0x10, RZ ;  /* 0x00000010074b4819 */ /* 0x000fc600000006ff */
[----:B------:R-:W-:-:S04]  /*45e0*/  FMUL.FTZ R74, R163, R74 ;  /* 0x0000004aa34a7220 */ /* 0x000fc80000410000 */
[----:B------:R-:W-:-:S07]  /*45f0*/  @P4 FADD.FTZ R74, R74, R75 ;  /* 0x0000004b4a4a4221 */ /* 0x000fce0000010000 */
.L_x_664:
[----:B------:R-:W-:Y:S05]  /*4600*/  BSYNC B1 ;  /* 0x0000000000017941 */ /* 0x000fea0003800000 */
.L_x_662:
        /* <DEDUP_REMOVED lines=16> */
.L_x_666:
        /* <DEDUP_REMOVED lines=8> */
.L_x_667:
[----:B------:R-:W-:Y:S05]  /*4790*/  BSYNC B1 ;  /* 0x0000000000017941 */ /* 0x000fea0003800000 */
.L_x_665:
[----:B------:R-:W1:Y:S01]  /*47a0*/  @P3 LDC.64 R86, c[0x0][0x298] ;  /* 0x0000a600ff563b82 */ /* 0x000e620000000a00 */
[----:B------:R-:W-:-:S07]  /*47b0*/  @P3 LOP3.LUT P2, RZ, R81, 0xff000000, RZ, 0xc0, !PT ;  /* 0xff00000051ff3812 */ /* 0x000fce000784c0ff */
[----:B------:R-:W2:Y:S08]  /*47c0*/  @P5 LDC.64 R76, c[0x0][0x308] ;  /* 0x0000c200ff4c5b82 */ /* 0x000eb00000000a00 */
[----:B------:R-:W3:Y:S01]  /*47d0*/  @P3 LDC.64 R74, c[0x0][0x2f8] ;  /* 0x0000be00ff4a3b82 */ /* 0x000ee20000000a00 */
[----:B-1----:R-:W-:Y:S01]  /*47e0*/  @P3 FMUL.FTZ R73, R78, R87 ;  /* 0x000000574e493220 */ /* 0x002fe20000410000 */
[----:B------:R-:W-:-:S03]  /*47f0*/  @P5 F2FP.BF16.F32.PACK_AB R78, RZ, R78 ;  /* 0x0000004eff4e523e */ /* 0x000fc600000010ff */
[----:B------:R-:W-:Y:S01]  /*4800*/  @P3 FMUL.FTZ R73, R73, R86 ;  /* 0x0000005649493220 */ /* 0x000fe20000410000 */
[----:B------:R-:W-:Y:S01]  /*4810*/  @P5 PRMT R67, R67, 0x5410, R78 ;  /* 0x0000541043435816 */ /* 0x000fe2000000004e */
[----:B--2---:R-:W-:-:S03]  /*4820*/  @P5 IMAD.WIDE.U32 R76, R147, 0x10, R76 ;  /* 0x00000010934c5825 */ /* 0x004fc600078e004c */
[----:B------:R-:W-:-:S04]  /*4830*/  @P3 FSEL R73, R73, RZ, P2 ;  /* 0x000000ff49493208 */ /* 0x000fc80001000000 */
[----:B------:R-:W-:Y:S01]  /*4840*/  @P3 F2FP.BF16.F32.PACK_AB R73, RZ, R73 ;  /* 0x00000049ff49323e */ /* 0x000fe200000010ff */
[----:B------:R1:W-:Y:S01]  /*4850*/  @P5 STG.E.128 desc[UR4][R76.64], R64 ;  /* 0x000000404c005986 */ /* 0x0003e2000c101d04 */
[----:B---3--:R-:W-:Y:S02]  /*4860*/  @P3 IMAD.WIDE.U32 R74, R72, 0x10, R74 ;  /* 0x00000010484a3825 */ /* 0x008fe400078e004a */
[----:B------:R-:W-:-:S05]  /*4870*/  @P3 PRMT R71, R71, 0x5410, R73 ;  /* 0x0000541047473816 */ /* 0x000fca0000000049 */
[----:B------:R1:W-:Y:S02]  /*4880*/  @P3 STG.E.128 desc[UR4][R74.64], R68 ;  /* 0x000000444a003986 */ /* 0x0003e4000c101d04 */
.L_x_643:
[----:B------:R-:W-:Y:S05]  /*4890*/  BSYNC B0 ;  /* 0x0000000000007941 */ /* 0x000fea0003800000 */
.L_x_642:
[----:B------:R-:W-:Y:S01]  /*48a0*/  VIADD R100, R100, UR12 ;  /* 0x0000000c64647c36 */ /* 0x000fe20008000000 */
[----:B------:R-:W-:-:S04]  /*48b0*/  ISETP.NE.AND P3, PT, R164, RZ, PT ;  /* 0x000000ffa400720c */ /* 0x000fc80003f65270 */
[----:B------:R-:W-:Y:S02]  /*48c0*/  ISETP.GE.AND P2, PT, R100, UR13, PT ;  /* 0x0000000d64007c0c */ /* 0x000fe4000bf46270 */
[----:B------:R-:W-:-:S11]  /*48d0*/  SEL R164, RZ, 0x1, P3 ;  /* 0x00000001ffa47807 */ /* 0x000fd60001800000 */
[----:B------:R-:W-:Y:S05]  /*48e0*/  @!P2 BRA `(.L_x_668) ;  /* 0xffffffbc0050a947 */ /* 0x000fea000383ffff */
.L_x_577:
[----:B------:R-:W4:Y:S01]  /*48f0*/  S2R R0, SR_TID.X ;  /* 0x0000000000007919 */ /* 0x000f220000002100 */
[----:B------:R-:W4:Y:S01]  /*4900*/  S2UR UR11, SR_CTAID.X ;  /* 0x00000000000b79c3 */ /* 0x000f220000002500 */
[----:B------:R-:W-:Y:S01]  /*4910*/  BSSY B0, `(.L_x_669) ;  /* 0x000000e000007945 */ /* 0x000fe20003800000 */
[----:B----4-:R-:W-:-:S05]  /*4920*/  LEA.HI R0, R0, UR11, RZ, 0x19 ;  /* 0x0000000b00007c11 */ /* 0x010fca000f8fc8ff */
[----:B------:R-:W-:-:S05]  /*4930*/  IMAD R113, R0, R113, RZ ;  /* 0x0000007100717224 */ /* 0x000fca00078e02ff */
[----:B------:R-:W-:Y:S01]  /*4940*/  LEA.HI R113, R113, R114, RZ, 0x1d ;  /* 0x0000007271717211 */ /* 0x000fe200078fe8ff */
[----:B------:R-:W-:Y:S06]  /*4950*/  @!P0 BRA `(.L_x_670) ;  /* 0x0000000000248947 */ /* 0x000fec0003800000 */
[----:B------:R-:W4:Y:S08]  /*4960*/  LDC.64 R2, c[0x0][0x2d0] ;  /* 0x0000b400ff027b82 */ /* 0x000f300000000a00 */
[----:B-----5:R-:W0:Y:S01]  /*4970*/  LDC.64 R4, c[0x0][0x2d8] ;  /* 0x0000b600ff047b82 */ /* 0x020e220000000a00 */
[----:B----4-:R-:W-:-:S05]  /*4980*/  IMAD.WIDE.U32 R2, R113, 0x20, R2 ;  /* 0x0000002071027825 */ /* 0x010fca00078e0002 */
[----:B------:R4:W-:Y:S01]  /*4990*/  STG.E.128 desc[UR4][R2.64], R36 ;  /* 0x0000002402007986 */ /* 0x0009e2000c101d04 */
[----:B0-----:R-:W-:-:S03]  /*49a0*/  IMAD.WIDE.U32 R4, R113, 0x20, R4 ;  /* 0x0000002071047825 */ /* 0x001fc600078e0004 */
[----:B------:R4:W-:Y:S01]  /*49b0*/  STG.E.128 desc[UR4][R2.64+0x10], R32 ;  /* 0x0000102002007986 */ /* 0x0009e2000c101d04 */
[----:B------:R-:W-:-:S03]  /*49c0*/  IADD3 R113, R113, 0x80, RZ ;  /* 0x0000008071717810 */ /* 0x000fc60007ffe0ff */
[----:B------:R4:W-:Y:S04]  /*49d0*/  STG.E.128 desc[UR4][R4.64], R60 ;  /* 0x0000003c04007986 */ /* 0x0009e8000c101d04 */
[----:B------:R4:W-:Y:S02]  /*49e0*/  STG.E.128 desc[UR4][R4.64+0x10], R56 ;  /* 0x0000103804007986 */ /* 0x0009e4000c101d04 */
.L_x_670:
[----:B------:R-:W-:Y:S05]  /*49f0*/  BSYNC B0 ;  /* 0x0000000000007941 */ /* 0x000fea0003800000 */
.L_x_669:
[----:B------:R-:W-:Y:S04]  /*4a00*/  BSSY B0, `(.L_x_671) ;  /* 0x000000b000007945 */ /* 0x000fe80003800000 */
[----:B------:R-:W-:Y:S05]  /*4a10*/  @!P1 BRA `(.L_x_672) ;  /* 0x0000000000249947 */ /* 0x000fea0003800000 */
[----:B----4-:R-:W4:Y:S08]  /*4a20*/  LDC.64 R2, c[0x0][0x2d0] ;  /* 0x0000b400ff027b82 */ /* 0x010f300000000a00 */
        /* <DEDUP_REMOVED lines=8> */
.L_x_672:
[----:B------:R-:W-:Y:S05]  /*4ab0*/  BSYNC B0 ;  /* 0x0000000000007941 */ /* 0x000fea0003800000 */
.L_x_671:
[----:B------:R-:W-:-:S13]  /*4ac0*/  ISETP.NE.AND P0, PT, R173, RZ, PT ;  /* 0x000000ffad00720c */ /* 0x000fda0003f05270 */
[----:B------:R-:W-:Y:S05]  /*4ad0*/  @!P0 EXIT ;  /* 0x000000000000894d */ /* 0x000fea0003800000 */
[----:B----4-:R-:W4:Y:S08]  /*4ae0*/  LDC.64 R2, c[0x0][0x2d0] ;  /* 0x0000b400ff027b82 */ /* 0x010f300000000a00 */
[----:B-----5:R-:W0:Y:S01]  /*4af0*/  LDC.64 R4, c[0x0][0x2d8] ;  /* 0x0000b600ff047b82 */ /* 0x020e220000000a00 */
[----:B----4-:R-:W-:-:S05]  /*4b00*/  IMAD.WIDE.U32 R2, R113, 0x20, R2 ;  /* 0x0000002071027825 */ /* 0x010fca00078e0002 */
[----:B------:R-:W-:Y:S01]  /*4b10*/  STG.E.128 desc[UR4][R2.64], R20 ;  /* 0x0000001402007986 */ /* 0x000fe2000c101d04 */
[----:B0-----:R-:W-:-:S03]  /*4b20*/  IMAD.WIDE.U32 R4, R113, 0x20, R4 ;  /* 0x0000002071047825 */ /* 0x001fc600078e0004 */
[----:B------:R-:W-:Y:S04]  /*4b30*/  STG.E.128 desc[UR4][R2.64+0x10], R16 ;  /* 0x0000101002007986 */ /* 0x000fe8000c101d04 */
[----:B------:R-:W-:Y:S04]  /*4b40*/  STG.E.128 desc[UR4][R4.64], R44 ;  /* 0x0000002c04007986 */ /* 0x000fe8000c101d04 */
[----:B------:R-:W-:Y:S01]  /*4b50*/  STG.E.128 desc[UR4][R4.64+0x10], R40 ;  /* 0x0000102804007986 */ /* 0x000fe2000c101d04 */
[----:B------:R-:W-:Y:S05]  /*4b60*/  EXIT ;  /* 0x000000000000794d */ /* 0x000fea0003800000 */
.L_x_589:
[----:B------:R-:W-:Y:S01]  /*4b70*/  HFMA2.MMA R169, -RZ, RZ, 0, 1.847743988037109375e-06 ;  /* 0x0000001fffa97435 */ /* 0x000fe200000001ff */
[----:B------:R-:W-:Y:S01]  /*4b80*/  IMAD.MOV.U32 R167, RZ, RZ, R171 ;  /* 0x000000ffffa77224 */ /* 0x000fe200078e00ab */
[----:B------:R-:W-:Y:S01]  /*4b90*/  MOV R166, 0x10 ;  /* 0x0000001000a67802 */ /* 0x000fe20000000f00 */
[----:B------:R-:W-:-:S08]  /*4ba0*/  IMAD.MOV.U32 R88, RZ, RZ, -0x1 ;  /* 0xffffffffff587424 */ /* 0x000fd000078e00ff */
[----:B0----5:R-:W-:Y:S05]  /*4bb0*/  WARPSYNC.COLLECTIVE R88, `(.L_x_673) ;  /* 0x0000000058087348 */ /* 0x021fea0003c00000 */
[----:B------:R1:W2:Y:S02]  /*4bc0*/  SHFL.DOWN P5, R89, R167, R166, R169 ;  /* 0x080000a6a7597389 */ /* 0x0002a400000a00a9 */
[----:B012--5:R-:W-:Y:S01]  /*4bd0*/  ENDCOLLECTIVE ;  /* 0x000000000000791b */ /* 0x027fe20003800000 */
.L_x_673:
[----:B------:R-:W-:Y:S02]  /*4be0*/  MOV R167, R170 ;  /* 0x000000aa00a77202 */ /* 0x000fe40000000f00 */
[----:B------:R-:W-:-:S07]  /*4bf0*/  MOV R74, R89 ;  /* 0x00000059004a7202 */ /* 0x000fce0000000f00 */
[----:B------:R-:W-:Y:S05]  /*4c00*/  WARPSYNC.COLLECTIVE R88, `(.L_x_674) ;  /* 0x0000000058087348 */ /* 0x000fea0003c00000 */
[----:B------:R0:W1:Y:S02]  /*4c10*/  SHFL.DOWN P5, R89, R167, R166, R169 ;  /* 0x080000a6a7597389 */ /* 0x00006400000a00a9 */
[----:B01----:R-:W-:Y:S01]  /*4c20*/  ENDCOLLECTIVE ;  /* 0x000000000000791b */ /* 0x003fe20003800000 */
.L_x_674:
[----:B------:R-:W-:Y:S01]  /*4c30*/  FADD.FTZ R74, R74, R171 ;  /* 0x000000ab4a4a7221 */ /* 0x000fe20000010000 */
[----:B------:R-:W-:-:S04]  /*4c40*/  HFMA2.MMA R166, -RZ, RZ, 0, 4.76837158203125e-07 ;  /* 0x00000008ffa67435 */ /* 0x000fc800000001ff */
[----:B------:R-:W-:Y:S01]  /*4c50*/  MOV R167, R74 ;  /* 0x0000004a00a77202 */ /* 0x000fe20000000f00 */
[----:B------:R-:W-:-:S07]  /*4c60*/  IMAD.MOV.U32 R75, RZ, RZ, R89 ;  /* 0x000000ffff4b7224 */ /* 0x000fce00078e0059 */
[----:B------:R-:W-:Y:S05]  /*4c70*/  WARPSYNC.COLLECTIVE R88, `(.L_x_675) ;  /* 0x0000000058087348 */ /* 0x000fea0003c00000 */
[----:B------:R0:W1:Y:S02]  /*4c80*/  SHFL.DOWN P5, R89, R167, R166, R169 ;  /* 0x080000a6a7597389 */ /* 0x00006400000a00a9 */
[----:B01----:R-:W-:Y:S01]  /*4c90*/  ENDCOLLECTIVE ;  /* 0x000000000000791b */ /* 0x003fe20003800000 */
.L_x_675:
[----:B------:R-:W-:-:S05]  /*4ca0*/  FADD.FTZ R75, R75, R170 ;  /* 0x000000aa4b4b7221 */ /* 0x000fca0000010000 */
[----:B------:R-:W-:Y:S01]  /*4cb0*/  MOV R167, R75 ;  /* 0x0000004b00a77202 */ /* 0x000fe20000000f00 */
[----:B------:R-:W-:-:S07]  /*4cc0*/  IMAD.MOV.U32 R77, RZ, RZ, R89 ;  /* 0x000000ffff4d7224 */ /* 0x000fce00078e0059 */
[----:B------:R-:W-:Y:S05]  /*4cd0*/  WARPSYNC.COLLECTIVE R88, `(.L_x_676) ;  /* 0x0000000058087348 */ /* 0x000fea0003c00000 */
[----:B------:R0:W1:Y:S02]  /*4ce0*/  SHFL.DOWN P5, R89, R167, R166, R169 ;  /* 0x080000a6a7597389 */ /* 0x00006400000a00a9 */
[----:B01----:R-:W-:Y:S01]  /*4cf0*/  ENDCOLLECTIVE ;  /* 0x000000000000791b */ /* 0x003fe20003800000 */
.L_x_676:
[----:B------:R-:W-:Y:S01]  /*4d00*/  FADD.FTZ R77, R74, R77 ;  /* 0x0000004d4a4d7221 */ /* 0x000fe20000010000 */
[----:B------:R-:W-:-:S03]  /*4d10*/  HFMA2.MMA R166, -RZ, RZ, 0, 2.384185791015625e-07 ;  /* 0x00000004ffa67435 */ /* 0x000fc600000001ff */
[----:B------:R-:W-:Y:S01]  /*4d20*/  IMAD.MOV.U32 R167, RZ, RZ, R77 ;  /* 0x000000ffffa77224 */ /* 0x000fe200078e004d */
[----:B------:R-:W-:-:S07]  /*4d30*/  MOV R76, R89 ;  /* 0x00000059004c7202 */ /* 0x000fce0000000f00 */
[----:B------:R-:W-:Y:S05]  /*4d40*/  WARPSYNC.COLLECTIVE R88, `(.L_x_677) ;  /* 0x0000000058087348 */ /* 0x000fea0003c00000 */
[----:B------:R0:W1:Y:S02]  /*4d50*/  SHFL.DOWN P5, R89, R167, R166, R169 ;  /* 0x080000a6a7597389 */ /* 0x00006400000a00a9 */
[----:B01----:R-:W-:Y:S01]  /*4d60*/  ENDCOLLECTIVE ;  /* 0x000000000000791b */ /* 0x003fe20003800000 */
.L_x_677:
[----:B------:R-:W-:-:S04]  /*4d70*/  FADD.FTZ R76, R75, R76 ;  /* 0x0000004c4b4c7221 */ /* 0x000fc80000010000 */
[----:B------:R-:W-:Y:S01]  /*4d80*/  IMAD.MOV.U32 R167, RZ, RZ, R76 ;  /* 0x000000ffffa77224 */ /* 0x000fe200078e004c */
[----:B------:R-:W-:-:S07]  /*4d90*/  MOV R78, R89 ;  /* 0x00000059004e7202 */ /* 0x000fce0000000f00 */
[----:B------:R-:W-:Y:S05]  /*4da0*/  WARPSYNC.COLLECTIVE R88, `(.L_x_678) ;  /* 0x0000000058087348 */ /* 0x000fea0003c00000 */
[----:B------:R0:W1:Y:S02]  /*4db0*/  SHFL.DOWN P5, R89, R167, R166, R169 ;  /* 0x080000a6a7597389 */ /* 0x00006400000a00a9 */
[----:B01----:R-:W-:Y:S01]  /*4dc0*/  ENDCOLLECTIVE ;  /* 0x000000000000791b */ /* 0x003fe20003800000 */
.L_x_678:
[----:B------:R-:W-:-:S05]  /*4dd0*/  FADD.FTZ R78, R77, R78 ;  /* 0x0000004e4d4e7221 */ /* 0x000fca0000010000 */
[----:B------:R-:W-:Y:S01]  /*4de0*/  MOV R167, R78 ;  /* 0x0000004e00a77202 */ /* 0x000fe20000000f00 */
[----:B------:R-:W-:Y:S01]  /*4df0*/  IMAD.MOV.U32 R166, RZ, RZ, 0x2 ;  /* 0x00000002ffa67424 */ /* 0x000fe200078e00ff */
[----:B------:R-:W-:-:S07]  /*4e00*/  MOV R79, R89 ;  /* 0x00000059004f7202 */ /* 0x000fce0000000f00 */
[----:B------:R-:W-:Y:S05]  /*4e10*/  WARPSYNC.COLLECTIVE R88, `(.L_x_679) ;  /* 0x0000000058087348 */ /* 0x000fea0003c00000 */
[----:B------:R0:W1:Y:S02]  /*4e20*/  SHFL.DOWN P5, R89, R167, R166, R169 ;  /* 0x080000a6a7597389 */ /* 0x00006400000a00a9 */
[----:B01----:R-:W-:Y:S01]  /*4e30*/  ENDCOLLECTIVE ;  /* 0x000000000000791b */ /* 0x003fe20003800000 */
.L_x_679:
[----:B------:R-:W-:-:S05]  /*4e40*/  FADD.FTZ R79, R76, R79 ;  /* 0x0000004f4c4f7221 */ /* 0x000fca0000010000 */
[----:B------:R-:W-:Y:S02]  /*4e50*/  MOV R167, R79 ;  /* 0x0000004f00a77202 */ /* 0x000fe40000000f00 */
[----:B------:R-:W-:-:S07]  /*4e60*/  MOV R87, R89 ;  /* 0x0000005900577202 */ /* 0x000fce0000000f00 */
[----:B------:R-:W-:Y:S05]  /*4e70*/  WARPSYNC.COLLECTIVE R88, `(.L_x_680) ;  /* 0x0000000058087348 */ /* 0x000fea0003c00000 */
[----:B------:R0:W1:Y:S02]  /*4e80*/  SHFL.DOWN P5, R89, R167, R166, R169 ;  /* 0x080000a6a7597389 */ /* 0x00006400000a00a9 */
[----:B01----:R-:W-:Y:S01]  /*4e90*/  ENDCOLLECTIVE ;  /* 0x000000000000791b */ /* 0x003fe20003800000 */
.L_x_680:
[----:B------:R-:W-:Y:S01]  /*4ea0*/  FADD.FTZ R87, R78, R87 ;  /* 0x000000574e577221 */ /* 0x000fe20000010000 */
[----:B------:R-:W-:-:S04]  /*4eb0*/  HFMA2.MMA R166, -RZ, RZ, 0, 5.9604644775390625e-08 ;  /* 0x00000001ffa67435 */ /* 0x000fc800000001ff */
[----:B------:R-:W-:Y:S01]  /*4ec0*/  MOV R167, R87 ;  /* 0x0000005700a77202 */ /* 0x000fe20000000f00 */
[----:B------:R-:W-:-:S07]  /*4ed0*/  IMAD.MOV.U32 R86, RZ, RZ, R89 ;  /* 0x000000ffff567224 */ /* 0x000fce00078e0059 */
[----:B------:R-:W-:Y:S05]  /*4ee0*/  WARPSYNC.COLLECTIVE R88, `(.L_x_681) ;  /* 0x0000000058087348 */ /* 0x000fea0003c00000 */
[----:B------:R0:W1:Y:S02]  /*4ef0*/  SHFL.DOWN P5, R89, R167, R166, R169 ;  /* 0x080000a6a7597389 */ /* 0x00006400000a00a9 */
[----:B01----:R-:W-:Y:S01]  /*4f00*/  ENDCOLLECTIVE ;  /* 0x000000000000791b */ /* 0x003fe20003800000 */
.L_x_681:
[----:B------:R-:W-:-:S05]  /*4f10*/  FADD.FTZ R74, R79, R86 ;  /* 0x000000564f4a7221 */ /* 0x000fca0000010000 */
[----:B------:R-:W-:Y:S01]  /*4f20*/  MOV R167, R74 ;  /* 0x0000004a00a77202 */ /* 0x000fe20000000f00 */
[----:B------:R-:W-:-:S07]  /*4f30*/  IMAD.MOV.U32 R86, RZ, RZ, R89 ;  /* 0x000000ffff567224 */ /* 0x000fce00078e0059 */
[----:B------:R-:W-:Y:S05]  /*4f40*/  WARPSYNC.COLLECTIVE R88, `(.L_x_682) ;  /* 0x0000000058087348 */ /* 0x000fea0003c00000 */
[----:B------:R0:W1:Y:S02]  /*4f50*/  SHFL.DOWN P5, R89, R167, R166, R169 ;  /* 0x080000a6a7597389 */ /* 0x00006400000a00a9 */
[----:B01----:R-:W-:Y:S01]  /*4f60*/  ENDCOLLECTIVE ;  /* 0x000000000000791b */ /* 0x003fe20003800000 */
.L_x_682:
[----:B------:R-:W-:Y:S01]  /*4f70*/  MOV R75, R89 ;  /* 0x00000059004b7202 */ /* 0x000fe20000000f00 */
[----:B------:R-:W-:Y:S06]  /*4f80*/  BRA `(.L_x_683) ;  /* 0xffffffcc00ec7947 */ /* 0x000fec000383ffff */
.L_x_684:
        /* <DEDUP_REMOVED lines=15> */
.L_x_11270:


//--------------------- .text._ZN10layer_norm22ln_bwd_finalize_kernelINS_22Kernel_traits_finalizeILj3072E13__nv_bfloat16S2_S2_S2_fjLb0ELj1024ELj4ENS_18Kernel_traits_baseILj3072ES2_S2_S2_S2_fjLj1024EEEEELb0ELb1EEEvNS_9BwdParamsE --------------------------
	.section	.text._ZN10layer_norm22ln_bwd_finalize_kernelINS_22Kernel_traits_finalizeILj3072E13__nv_bfloat16S2_S2_S2_fjLb0ELj1024ELj4ENS_18Kernel_traits_baseILj3072ES2_S2_S2_S2_fjLj1024EEEEELb0ELb1EEEvNS_9BwdParamsE,"ax",@progbits
	.align	128
        .global         _ZN10layer_norm22ln_bwd_finalize_kernelINS_22Kernel_traits_finalizeILj3072E13__nv_bfloat16S2_S2_S2_fjLb0ELj1024ELj4ENS_18Kernel_traits_baseILj3072ES2_S2_S2_S2_fjLj1024EEEEELb0ELb1EEEvNS_9BwdParamsE
        .type           _ZN10layer_norm22ln_bwd_finalize_kernelINS_22Kernel_traits_finalizeILj3072E13__nv_bfloat16S2_S2_S2_fjLb0ELj1024ELj4ENS_18Kernel_traits_baseILj3072ES2_S2_S2_S2_fjLj1024EEEEELb0ELb1EEEvNS_9BwdParamsE,@function
        .size           _ZN10layer_norm22ln_bwd_finalize_kernelINS_22Kernel_traits_finalizeILj3072E13__nv_bfloat16S2_S2_S2_fjLb0ELj1024ELj4ENS_18Kernel_traits_baseILj3072ES2_S2_S2_S2_fjLj1024EEEEELb0ELb1EEEvNS_9BwdParamsE,(.L_x_11271 - _ZN10layer_norm22ln_bwd_finalize_kernelINS_22Kernel_traits_finalizeILj3072E13__nv_bfloat16S2_S2_S2_fjLb0ELj1024ELj4ENS_18Kernel_traits_baseILj3072ES2_S2_S2_S2_fjLj1024EEEEELb0ELb1EEEvNS_9BwdParamsE)
        .other          _ZN10layer_norm22ln_bwd_finalize_kernelINS_22Kernel_traits_finalizeILj3072E13__nv_bfloat16S2_S2_S2_fjLb0ELj1024ELj4ENS_18Kernel_traits_baseILj3072ES2_S2_S2_S2_fjLj1024EEEEELb0ELb1EEEvNS_9BwdParamsE,@"STO_CUDA_ENTRY STV_DEFAULT"
_ZN10layer_norm22ln_bwd_finalize_kernelINS_22Kernel_traits_finalizeILj3072E13__nv_bfloat16S2_S2_S2_fjLb0ELj1024ELj4ENS_18Kernel_traits_baseILj3072ES2_S2_S2_S2_fjLj1024EEEEELb0ELb1EEEvNS_9BwdParamsE:
.text._ZN10layer_norm22ln_bwd_finalize_kernelINS_22Kernel_traits_finalizeILj3072E13__nv_bfloat16S2_S2_S2_fjLb0ELj1024ELj4ENS_18Kernel_traits_baseILj3072ES2_S2_S2_S2_fjLj1024EEEEELb0ELb1EEEvNS_9BwdParamsE:
        /* <DEDUP_REMOVED lines=13> */
[----:B------:R-:W-:Y:S02]  /*00d0*/  LOP3.LUT R7, R5, 0x1f, R0, 0x78, !PT ;  /* 0x0000001f05077812 */ /* 0x000fe400078e7800 */
[----:B------:R-:W-:Y:S02]  /*00e0*/  SHF.L.U32 R6, R6, 0x4, RZ ;  /* 0x0000000406067819 */ /* 0x000fe400000006ff */
[----:B------:R-:W-:Y:S01]  /*00f0*/  IADD3 R8, R4, R7, RZ ;  /* 0x0000000704087210 */ /* 0x000fe20007ffe0ff */
[C---:B------:R-:W-:Y:S01]  /*0100*/  IMAD R9, R2.reuse, 0x20, R7 ;  /* 0x0000002002097824 */ /* 0x040fe200078e0207 */
[----:B------:R-:W-:-:S02]  /*0110*/  ISETP.GE.U32.AND P0, PT, R2, 0x10, PT ;  /* 0x000000100200780c */ /* 0x000fc40003f06070 */
[----:B------:R-:W-:Y:S02]  /*0120*/  LOP3.LUT R11, R6, 0x7ffffff0, RZ, 0xc0, !PT ;  /* 0x7ffffff0060b7812 */ /* 0x000fe400078ec0ff */
[----:B------:R-:W-:Y:S02]  /*0130*/  ISETP.EQ.AND P0, PT, R5, 0x1f, !P0 ;  /* 0x0000001f0500780c */ /* 0x000fe40004702270 */
[----:B------:R-:W-:Y:S01]  /*0140*/  IADD3 R4, R2, R11, RZ ;  /* 0x0000000b02047210 */ /* 0x000fe20007ffe0ff */
[----:B0-----:R-:W-:-:S03]  /*0150*/  ULEA UR4, UR5, UR4, 0x18 ;  /* 0x0000000405047291 */ /* 0x001fc6000f8ec03f */
[----:B------:R-:W-:-:S03]  /*0160*/  ULDC UR5, c[0x0][0x218] ;  /* 0x0000860000057ab9 */ /* 0x000fc60000000800 */
[----:B------:R-:W-:Y:S02]  /*0170*/  LEA R7, R8, UR4, 0x2 ;  /* 0x0000000408077c11 */ /* 0x000fe4000f8e10ff */
[----:B------:R-:W-:Y:S02]  /*0180*/  LEA R6, R2, UR4, 0x3 ;  /* 0x0000000402067c11 */ /* 0x000fe4000f8e18ff */
[----:B------:R-:W-:-:S07]  /*0190*/  LEA R8, R9, UR4, 0x2 ;  /* 0x0000000409087c11 */ /* 0x000fce000f8e10ff */
.L_x_696:
[----:B0-2-4-:R-:W0:Y:S01]  /*01a0*/  LDC R10, c[0x0][0x210] ;  /* 0x00008400ff0a7b82 */ /* 0x015e220000000800 */
[----:B------:R-:W-:Y:S01]  /*01b0*/  BSSY B0, `(.L_x_685) ;  /* 0x0000067000007945 */ /* 0x000fe20003800000 */
[----:B------:R-:W-:Y:S01]  /*01c0*/  HFMA2.MMA R26, -RZ, RZ, 0, 0 ;  /* 0x00000000ff1a7435 */ /* 0x000fe200000001ff */
[----:B------:R-:W-:Y:S02]  /*01d0*/  MOV R20, RZ ;  /* 0x000000ff00147202 */ /* 0x000fe40000000f00 */
[----:B0-----:R-:W-:-:S13]  /*01e0*/  ISETP.GE.U32.AND P1, PT, R5, R10, PT ;  /* 0x0000000a0500720c */ /* 0x001fda0003f26070 */
[----:B-1-3--:R-:W-:Y:S05]  /*01f0*/  @P1 BRA `(.L_x_686) ;  /* 0x0000000400881947 */ /* 0x00afea0003800000 */
[----:B------:R-:W-:Y:S01]  /*0200*/  ISETP.GE.U32.AND P2, PT, R5, R10, PT ;  /* 0x0000000a0500720c */ /* 0x000fe20003f46070 */
[----:B------:R-:W-:-:S12]  /*0210*/  IMAD.MOV.U32 R21, RZ, RZ, R5 ;  /* 0x000000ffff157224 */ /* 0x000fd800078e0005 */
[----:B------:R-:W0:Y:S08]  /*0220*/  @P2 LDC R16, c[0x0][0x218] ;  /* 0x00008600ff102b82 */ /* 0x000e300000000800 */
[----:B------:R-:W1:Y:S08]  /*0230*/  @P2 LDC.64 R14, c[0x0][0x2d0] ;  /* 0x0000b400ff0e2b82 */ /* 0x000e700000000a00 */
[----:B------:R-:W2:Y:S01]  /*0240*/  @P2 LDC.64 R12, c[0x0][0x2d8] ;  /* 0x0000b600ff0c2b82 */ /* 0x000ea20000000a00 */
[----:B0-----:R-:W-:-:S04]  /*0250*/  @P2 IMAD R9, R21, R16, R3 ;  /* 0x0000001015092224 */ /* 0x001fc800078e0203 */
[----:B-1----:R-:W-:-:S06]  /*0260*/  @P2 IMAD.WIDE.U32 R14, R9, 0x4, R14 ;  /* 0x00000004090e2825 */ /* 0x002fcc00078e000e */
[----:B------:R-:W3:Y:S01]  /*0270*/  @P2 LDG.E R15, desc[UR6][R14.64] ;  /* 0x000000060e0f2981 */ /* 0x000ee2000c1e1900 */
[----:B--2---:R-:W-:-:S06]  /*0280*/  @P2 IMAD.WIDE.U32 R12, R9, 0x4, R12 ;  /* 0x00000004090c2825 */ /* 0x004fcc00078e000c */
[----:B------:R-:W2:Y:S01]  /*0290*/  @P2 LDG.E R13, desc[UR6][R12.64] ;  /* 0x000000060c0d2981 */ /* 0x000ea2000c1e1900 */
[----:B------:R-:W-:-:S04]  /*02a0*/  @P2 IADD3 R21, R21, 0x20, RZ ;  /* 0x0000002015152810 */ /* 0x000fc80007ffe0ff */
[CC--:B------:R-:W-:Y:S02]  /*02b0*/  ISETP.GE.U32.AND P1, PT, R21.reuse, R10.reuse, PT ;  /* 0x0000000a1500720c */ /* 0x0c0fe40003f26070 */
[----:B------:R-:W-:-:S04]  /*02c0*/  IADD3 R9, -R21, R10, RZ ;  /* 0x0000000a15097210 */ /* 0x000fc80007ffe1ff */
[----:B------:R-:W-:Y:S01]  /*02d0*/  ISETP.LE.U32.OR P1, PT, R9, 0x60, P1 ;  /* 0x000000600900780c */ /* 0x000fe20000f23470 */
[----:B------:R-:W-:Y:S01]  /*02e0*/  IMAD.MOV.U32 R26, RZ, RZ, RZ ;  /* 0x000000ffff1a7224 */ /* 0x000fe200078e00ff */
[----:B------:R-:W-:Y:S01]  /*02f0*/  MOV R20, RZ ;  /* 0x000000ff00147202 */ /* 0x000fe20000000f00 */
[----:B------:R-:W-:Y:S04]  /*0300*/  BSSY B1, `(.L_x_687) ;  /* 0x000002b000017945 */ /* 0x000fe80003800000 */
[----:B---3--:R-:W-:Y:S01]  /*0310*/  @P2 FADD.FTZ R20, R20, R15 ;  /* 0x0000000f14142221 */ /* 0x008fe20000010000 */
[----:B--2---:R-:W-:Y:S01]  /*0320*/  @P2 FADD.FTZ R26, R26, R13 ;  /* 0x0000000d1a1a2221 */ /* 0x004fe20000010000 */
[----:B------:R-:W-:-:S04]  /*0330*/  PLOP3.LUT P2, PT, P2, PT, PT, 0x8, 0x0 ;  /* 0x000000000000781c */ /* 0x000fc8000174e170 */
[----:B------:R-:W-:Y:S09]  /*0340*/  @P1 BRA `(.L_x_688) ;  /* 0x0000000000981947 */ /* 0x000ff20003800000 */
[----:B------:R-:W0:Y:S01]  /*0350*/  LDC.64 R12, c[0x0][0x2d0] ;  /* 0x0000b400ff0c7b82 */ /* 0x000e220000000a00 */
[----:B------:R-:W-:Y:S02]  /*0360*/  PLOP3.LUT P2, PT, PT, PT, PT, 0x8, 0x0 ;  /* 0x000000000000781c */ /* 0x000fe40003f4e170 */
[----:B------:R-:W-:-:S05]  /*0370*/  IADD3 R9, R10, -0x60, RZ ;  /* 0xffffffa00a097810 */ /* 0x000fca0007ffe0ff */
[----:B------:R-:W1:Y:S06]  /*0380*/  LDC.64 R14, c[0x0][0x2d8] ;  /* 0x0000b600ff0e7b82 */ /* 0x000e6c0000000a00 */
.L_x_689:
[C---:B------:R-:W-:Y:S01]  /*0390*/  IADD3 R16, R21.reuse, 0x20, RZ ;  /* 0x0000002015107810 */ /* 0x040fe20007ffe0ff */
[C---:B------:R-:W-:Y:S01]  /*03a0*/  IMAD R25, R21.reuse, UR5, R3 ;  /* 0x0000000515197c24 */ /* 0x040fe2000f8e0203 */
[----:B------:R-:W-:-:S03]  /*03b0*/  IADD3 R18, R21, 0x40, RZ ;  /* 0x0000004015127810 */ /* 0x000fc60007ffe0ff */
[----:B------:R-:W-:Y:S02]  /*03c0*/  IMAD R17, R16, UR5, R3 ;  /* 0x0000000510117c24 */ /* 0x000fe4000f8e0203 */
[----:B0-----:R-:W-:-:S04]  /*03d0*/  IMAD.WIDE.U32 R22, R25, 0x4, R12 ;  /* 0x0000000419167825 */ /* 0x001fc800078e000c */
[----:B------:R-:W-:Y:S01]  /*03e0*/  IMAD.WIDE.U32 R28, R17, 0x4, R12 ;  /* 0x00000004111c7825 */ /* 0x000fe200078e000c */
[----:B------:R0:W2:Y:S03]  /*03f0*/  LDG.E R11, desc[UR6][R22.64] ;  /* 0x00000006160b7981 */ /* 0x0000a6000c1e1900 */
[--C-:B-1----:R-:W-:Y:S02]  /*0400*/  IMAD.WIDE.U32 R24, R25, 0x4, R14.reuse ;  /* 0x0000000419187825 */ /* 0x102fe400078e000e */
[----:B------:R-:W3:Y:S02]  /*0410*/  LDG.E R28, desc[UR6][R28.64] ;  /* 0x000000061c1c7981 */ /* 0x000ee4000c1e1900 */
[----:B------:R-:W-:Y:S02]  /*0420*/  IMAD.WIDE.U32 R16, R17, 0x4, R14 ;  /* 0x0000000411107825 */ /* 0x000fe400078e000e */
[----:B------:R1:W4:Y:S02]  /*0430*/  LDG.E R27, desc[UR6][R24.64] ;  /* 0x00000006181b7981 */ /* 0x000324000c1e1900 */
[----:B------:R-:W-:-:S02]  /*0440*/  IMAD R19, R18, UR5, R3 ;  /* 0x0000000512137c24 */ /* 0x000fc4000f8e0203 */
[----:B0-----:R-:W-:Y:S01]  /*0450*/  VIADD R22, R21, 0x60 ;  /* 0x0000006015167836 */ /* 0x001fe20000000000 */
[----:B------:R0:W5:Y:S03]  /*0460*/  LDG.E R29, desc[UR6][R16.64] ;  /* 0x00000006101d7981 */ /* 0x000166000c1e1900 */
[----:B-1----:R-:W-:Y:S02]  /*0470*/  IMAD R25, R22, UR5, R3 ;  /* 0x0000000516197c24 */ /* 0x002fe4000f8e0203 */
[----:B0-----:R-:W-:-:S04]  /*0480*/  IMAD.WIDE.U32 R16, R19, 0x4, R12 ;  /* 0x0000000413107825 */ /* 0x001fc800078e000c */
[----:B------:R-:W-:Y:S02]  /*0490*/  IMAD.WIDE.U32 R18, R19, 0x4, R14 ;  /* 0x0000000413127825 */ /* 0x000fe400078e000e */
[----:B------:R-:W5:Y:S02]  /*04a0*/  LDG.E R16, desc[UR6][R16.64] ;  /* 0x0000000610107981 */ /* 0x000f64000c1e1900 */
[C---:B------:R-:W-:Y:S02]  /*04b0*/  IMAD.WIDE.U32 R22, R25.reuse, 0x4, R12 ;  /* 0x0000000419167825 */ /* 0x040fe400078e000c */
[----:B------:R-:W5:Y:S02]  /*04c0*/  LDG.E R18, desc[UR6][R18.64] ;  /* 0x0000000612127981 */ /* 0x000f64000c1e1900 */
[----:B------:R-:W-:Y:S02]  /*04d0*/  IMAD.WIDE.U32 R24, R25, 0x4, R14 ;  /* 0x0000000419187825 */ /* 0x000fe400078e000e */
[----:B------:R-:W5:Y:S04]  /*04e0*/  LDG.E R22, desc[UR6][R22.64] ;  /* 0x0000000616167981 */ /* 0x000f68000c1e1900 */
[----:B------:R-:W5:Y:S01]  /*04f0*/  LDG.E R24, desc[UR6][R24.64] ;  /* 0x0000000618187981 */ /* 0x000f62000c1e1900 */
[----:B------:R-:W-:-:S04]  /*0500*/  IADD3 R21, R21, 0x80, RZ ;  /* 0x0000008015157810 */ /* 0x000fc80007ffe0ff */
[----:B------:R-:W-:Y:S01]  /*0510*/  ISETP.GE.U32.AND P1, PT, R21, R9, PT ;  /* 0x000000091500720c */ /* 0x000fe20003f26070 */
[----:B--2---:R-:W-:-:S04]  /*0520*/  FADD.FTZ R11, R11, R20 ;  /* 0x000000140b0b7221 */ /* 0x004fc80000010000 */
[----:B---3--:R-:W-:Y:S01]  /*0530*/  FADD.FTZ R11, R11, R28 ;  /* 0x0000001c0b0b7221 */ /* 0x008fe20000010000 */
[----:B----4-:R-:W-:-:S04]  /*0540*/  FADD.FTZ R26, R27, R26 ;  /* 0x0000001a1b1a7221 */ /* 0x010fc80000010000 */
[----:B-----5:R-:W-:Y:S01]  /*0550*/  FADD.FTZ R29, R26, R29 ;  /* 0x0000001d1a1d7221 */ /* 0x020fe20000010000 */
[----:B------:R-:W-:-:S03]  /*0560*/  FADD.FTZ R11, R11, R16 ;  /* 0x000000100b0b7221 */ /* 0x000fc60000010000 */
[----:B------:R-:W-:Y:S01]  /*0570*/  FADD.FTZ R29, R29, R18 ;  /* 0x000000121d1d7221 */ /* 0x000fe20000010000 */
[----:B------:R-:W-:-:S03]  /*0580*/  FADD.FTZ R20, R11, R22 ;  /* 0x000000160b147221 */ /* 0x000fc60000010000 */
[----:B------:R-:W-:Y:S01]  /*0590*/  FADD.FTZ R26, R29, R24 ;  /* 0x000000181d1a7221 */ /* 0x000fe20000010000 */
[----:B------:R-:W-:Y:S06]  /*05a0*/  @!P1 BRA `(.L_x_689) ;  /* 0xfffffffc00789947 */ /* 0x000fec000383ffff */
.L_x_688:
[----:B------:R-:W-:Y:S05]  /*05b0*/  BSYNC B1 ;  /* 0x0000000000017941 */ /* 0x000fea0003800000 */
.L_x_687:
[CC--:B------:R-:W-:Y:S01]  /*05c0*/  ISETP.GE.U32.AND P1, PT, R21.reuse, R10.reuse, PT ;  /* 0x0000000a1500720c */ /* 0x0c0fe20003f26070 */
[----:B------:R-:W-:Y:S01]  /*05d0*/  BSSY B1, `(.L_x_690) ;  /* 0x0000018000017945 */ /* 0x000fe20003800000 */
[----:B------:R-:W-:-:S04]  /*05e0*/  IADD3 R9, -R21, R10, RZ ;  /* 0x0000000a15097210 */ /* 0x000fc80007ffe1ff */
[----:B------:R-:W-:-:S13]  /*05f0*/  ISETP.LE.U32.OR P1, PT, R9, 0x20, P1 ;  /* 0x000000200900780c */ /* 0x000fda0000f23470 */
[----:B------:R-:W-:Y:S05]  /*0600*/  @P1 BRA `(.L_x_691) ;  /* 0x0000000000501947 */ /* 0x000fea0003800000 */
[----:B------:R-:W0:Y:S01]  /*0610*/  LDC.64 R18, c[0x0][0x2d0] ;  /* 0x0000b400ff127b82 */ /* 0x000e220000000a00 */
[----:B------:R-:W-:Y:S01]  /*0620*/  ULDC UR8, c[0x0][0x218] ;  /* 0x0000860000087ab9 */ /* 0x000fe20000000800 */
[C---:B------:R-:W-:Y:S01]  /*0630*/  IADD3 R14, R21.reuse, 0x20, RZ ;  /* 0x00000020150e7810 */ /* 0x040fe20007ffe0ff */
[----:B------:R-:W-:-:S04]  /*0640*/  IMAD R15, R21, UR8, R3 ;  /* 0x00000008150f7c24 */ /* 0x000fc8000f8e0203 */
[----:B------:R-:W-:Y:S01]  /*0650*/  IMAD R9, R14, UR8, R3 ;  /* 0x000000080e097c24 */ /* 0x000fe2000f8e0203 */
        /* <DEDUP_REMOVED lines=15> */
.L_x_691:
[----:B------:R-:W-:Y:S05]  /*0750*/  BSYNC B1 ;  /* 0x0000000000017941 */ /* 0x000fea0003800000 */
.L_x_690:
[----:B------:R-:W-:-:S13]  /*0760*/  ISETP.LT.U32.OR P2, PT, R21, R10, P2 ;  /* 0x0000000a1500720c */ /* 0x000fda0001741470 */
[----:B------:R-:W-:Y:S05]  /*0770*/  @!P2 BRA `(.L_x_686) ;  /* 0x000000000028a947 */ /* 0x000fea0003800000 */
[----:B------:R-:W0:Y:S01]  /*0780*/  LDC.64 R12, c[0x0][0x2d0] ;  /* 0x0000b400ff0c7b82 */ /* 0x000e220000000a00 */
[----:B------:R-:W-:Y:S02]  /*0790*/  ULDC UR8, c[0x0][0x218] ;  /* 0x0000860000087ab9 */ /* 0x000fe40000000800 */
[----:B------:R-:W-:-:S05]  /*07a0*/  IMAD R9, R21, UR8, R3 ;  /* 0x0000000815097c24 */ /* 0x000fca000f8e0203 */
[----:B------:R-:W1:Y:S01]  /*07b0*/  LDC.64 R10, c[0x0][0x2d8] ;  /* 0x0000b600ff0a7b82 */ /* 0x000e620000000a00 */
[----:B0-----:R-:W-:-:S06]  /*07c0*/  IMAD.WIDE.U32 R12, R9, 0x4, R12 ;  /* 0x00000004090c7825 */ /* 0x001fcc00078e000c */
[----:B------:R-:W2:Y:S01]  /*07d0*/  LDG.E R13, desc[UR6][R12.64] ;  /* 0x000000060c0d7981 */ /* 0x000ea2000c1e1900 */
[----:B-1----:R-:W-:-:S06]  /*07e0*/  IMAD.WIDE.U32 R10, R9, 0x4, R10 ;  /* 0x00000004090a7825 */ /* 0x002fcc00078e000a */
[----:B------:R-:W3:Y:S01]  /*07f0*/  LDG.E R11, desc[UR6][R10.64] ;  /* 0x000000060a0b7981 */ /* 0x000ee2000c1e1900 */
[----:B--2---:R-:W-:Y:S01]  /*0800*/  FADD.FTZ R20, R20, R13 ;  /* 0x0000000d14147221 */ /* 0x004fe20000010000 */
[----:B---3--:R-:W-:-:S07]  /*0810*/  FADD.FTZ R26, R26, R11 ;  /* 0x0000000b1a1a7221 */ /* 0x008fce0000010000 */
.L_x_686:
[----:B------:R-:W-:Y:S05]  /*0820*/  BSYNC B0 ;  /* 0x0000000000007941 */ /* 0x000fea0003800000 */
.L_x_685:
        /* <DEDUP_REMOVED lines=11> */
[----:B---3--:R-:W3:Y:S04]  /*08e0*/  SHFL.BFLY PT, R11, R10, 0x1, 0x1f ;  /* 0x0c201f000a0b7f89 */ /* 0x008ee800000e0000 */
[----:B--2---:R-:W2:Y:S01]  /*08f0*/  SHFL.BFLY PT, R12, R9, 0x1, 0x1f ;  /* 0x0c201f00090c7f89 */ /* 0x004ea200000e0000 */
[----:B---3--:R-:W-:Y:S01]  /*0900*/  FADD.FTZ R11, R10, R11 ;  /* 0x0000000b0a0b7221 */ /* 0x008fe20000010000 */
[----:B--2---:R-:W-:-:S04]  /*0910*/  FADD.FTZ R14, R9, R12 ;  /* 0x0000000c090e7221 */ /* 0x004fc80000010000 */
[----:B------:R-:W2:Y:S04]  /*0920*/  SHFL.BFLY PT, R12, R11, 0x2, 0x1f ;  /* 0x0c401f000b0c7f89 */ /* 0x000ea800000e0000 */
[----:B------:R-:W3:Y:S01]  /*0930*/  SHFL.BFLY PT, R13, R14, 0x2, 0x1f ;  /* 0x0c401f000e0d7f89 */ /* 0x000ee200000e0000 */
[----:B--2---:R-:W-:Y:S01]  /*0940*/  FADD.FTZ R12, R11, R12 ;  /* 0x0000000c0b0c7221 */ /* 0x004fe20000010000 */
[----:B---3--:R-:W-:-:S04]  /*0950*/  FADD.FTZ R15, R14, R13 ;  /* 0x0000000d0e0f7221 */ /* 0x008fc80000010000 */
        /* <DEDUP_REMOVED lines=8> */
[----:B------:R2:W3:Y:S04]  /*09e0*/  SHFL.BFLY PT, R11, R10, 0x10, 0x1f ;  /* 0x0e001f000a0b7f89 */ /* 0x0004e800000e0000 */
[----:B------:R2:W4:Y:S02]  /*09f0*/  SHFL.BFLY PT, R14, R9, 0x10, 0x1f ;  /* 0x0e001f00090e7f89 */ /* 0x00052400000e0000 */
.L_x_707:
[----:B------:R-:W-:Y:S01]  /*0a00*/  @!P1 SHF.R.U32.HI R12, RZ, 0x3, R0 ;  /* 0x00000003ff0c9819 */ /* 0x000fe20000011600 */
[----:B----4-:R-:W-:Y:S01]  /*0a10*/  FADD.FTZ R14, R9, R14 ;  /* 0x0000000e090e7221 */ /* 0x010fe20000010000 */
[----:B---3--:R-:W-:Y:S02]  /*0a20*/  FADD.FTZ R11, R10, R11 ;  /* 0x0000000b0a0b7221 */ /* 0x008fe40000010000 */
[----:B------:R-:W-:-:S05]  /*0a30*/  @!P1 LOP3.LUT R12, R12, 0x1ffffffc, RZ, 0xc0, !PT ;  /* 0x1ffffffc0c0c9812 */ /* 0x000fca00078ec0ff */
[----:B------:R3:W-:Y:S04]  /*0a40*/  @!P1 STS [R12+UR4+0x2000], R14 ;  /* 0x0020000e0c009988 */ /* 0x0007e80008000804 */
[----:B------:R3:W-:Y:S02]  /*0a50*/  @!P1 STS [R12+UR4+0x2080], R11 ;  /* 0x0020800b0c009988 */ /* 0x0007e40008000804 */
.L_x_692:
[----:B------:R-:W-:Y:S05]  /*0a60*/  WARPSYNC.ALL ;  /* 0x0000000000007948 */ /* 0x000fea0003800000 */
[----:B------:R-:W-:Y:S06]  /*0a70*/  BAR.SYNC.DEFER_BLOCKING 0x0 ;  /* 0x0000000000007b1d */ /* 0x000fec0000010000 */
[----:B------:R-:W-:Y:S04]  /*0a80*/  BSSY B0, `(.L_x_694) ;  /* 0x000000c000007945 */ /* 0x000fe80003800000 */
[----:B------:R-:W-:Y:S05]  /*0a90*/  @!P0 BRA `(.L_x_695) ;  /* 0x0000000000288947 */ /* 0x000fea0003800000 */
[----:B---3--:R-:W3:Y:S01]  /*0aa0*/  LDS.64 R14, [R6+0x2000] ;  /* 0x00200000060e7984 */ /* 0x008ee20000000a00 */
[----:B------:R-:W4:Y:S03]  /*0ab0*/  LDC.64 R12, c[0x0][0x318] ;  /* 0x0000c600ff0c7b82 */ /* 0x000f260000000a00 */
[----:B------:R-:W5:Y:S05]  /*0ac0*/  LDS.64 R16, [R6+0x2080] ;  /* 0x0020800006107984 */ /* 0x000f6a0000000a00 */
[----:B--2---:R-:W2:Y:S01]  /*0ad0*/  LDC.64 R10, c[0x0][0x310] ;  /* 0x0000c400ff0a7b82 */ /* 0x004ea20000000a00 */
[----:B----4-:R-:W-:-:S04]  /*0ae0*/  IMAD.WIDE.U32 R12, R4, 0x4, R12 ;  /* 0x00000004040c7825 */ /* 0x010fc800078e000c */
[----:B--2---:R-:W-:Y:S01]  /*0af0*/  IMAD.WIDE.U32 R10, R4, 0x4, R10 ;  /* 0x00000004040a7825 */ /* 0x004fe200078e000a */
[----:B---3--:R-:W-:Y:S02]  /*0b00*/  F2FP.BF16.F32.PACK_AB R15, R15, R14 ;  /* 0x0000000e0f0f723e */ /* 0x008fe400000010ff */
[----:B-----5:R-:W-:-:S03]  /*0b10*/  F2FP.BF16.F32.PACK_AB R17, R17, R16 ;  /* 0x000000101111723e */ /* 0x020fc600000010ff */
[----:B------:R4:W-:Y:S04]  /*0b20*/  STG.E desc[UR6][R12.64], R15 ;  /* 0x0000000f0c007986 */ /* 0x0009e8000c101906 */
[----:B------:R4:W-:Y:S02]  /*0b30*/  STG.E desc[UR6][R10.64], R17 ;  /* 0x000000110a007986 */ /* 0x0009e4000c101906 */
.L_x_695:
[----:B------:R-:W-:Y:S05]  /*0b40*/  BSYNC B0 ;  /* 0x0000000000007941 */ /* 0x000fea0003800000 */
.L_x_694:
[C---:B------:R-:W-:Y:S02]  /*0b50*/  ISETP.GT.U32.AND P1, PT, R3.reuse, -0xc01, PT ;  /* 0xfffff3ff0300780c */ /* 0x040fe40003f24070 */
[----:B------:R-:W-:Y:S02]  /*0b60*/  IADD3 R3, R3, 0xc00, RZ ;  /* 0x00000c0003037810 */ /* 0x000fe40007ffe0ff */
[----:B------:R-:W-:-:S09]  /*0b70*/  IADD3 R4, R4, 0x600, RZ ;  /* 0x0000060004047810 */ /* 0x000fd20007ffe0ff */
[----:B------:R-:W-:Y:S05]  /*0b80*/  @P1 BRA `(.L_x_696) ;  /* 0xfffffff400841947 */ /* 0x000fea000383ffff */
[----:B------:R-:W-:Y:S05]  /*0b90*/  EXIT ;  /* 0x000000000000794d */ /* 0x000fea0003800000 */
.L_x_693:
[----:B------:R-:W-:Y:S01]  /*0ba0*/  HFMA2.MMA R22, -RZ, RZ, 0, 1.847743988037109375e-06 ;  /* 0x0000001fff167435 */ /* 0x000fe200000001ff */
[----:B0--3--:R-:W-:Y:S01]  /*0bb0*/  MOV R20, R10 ;  /* 0x0000000a00147202 */ /* 0x009fe20000000f00 */
[----:B------:R-:W-:Y:S01]  /*0bc0*/  IMAD.MOV.U32 R19, RZ, RZ, 0x1 ;  /* 0x00000001ff137424 */ /* 0x000fe200078e00ff */
[----:B------:R-:W-:-:S08]  /*0bd0*/  MOV R17, 0xffffffff ;  /* 0xffffffff00117802 */ /* 0x000fd00000000f00 */
[----:B-12---:R-:W-:Y:S05]  /*0be0*/  WARPSYNC.COLLECTIVE R17, `(.L_x_697) ;  /* 0x0000000011087348 */ /* 0x006fea0003c00000 */
[----:B------:R0:W3:Y:S02]  /*0bf0*/  SHFL.BFLY P2, R18, R20, R19, R22 ;  /* 0x0c00001314127389 */ /* 0x0000e40000040016 */
[----:B0123--:R-:W-:Y:S01]  /*0c00*/  ENDCOLLECTIVE ;  /* 0x000000000000791b */ /* 0x00ffe20003800000 */
.L_x_697:
[----:B------:R-:W-:Y:S01]  /*0c10*/  HFMA2.MMA R19, -RZ, RZ, 0, 1.1920928955078125e-07 ;  /* 0x00000002ff137435 */ /* 0x000fe200000001ff */
[----:B------:R-:W-:-:S05]  /*0c20*/  MOV R11, R18 ;  /* 0x00000012000b7202 */ /* 0x000fca0000000f00 */
[----:B------:R-:W-:-:S04]  /*0c30*/  FADD.FTZ R11, R10, R11 ;  /* 0x0000000b0a0b7221 */ /* 0x000fc80000010000 */
[----:B------:R-:W-:-:S07]  /*0c40*/  IMAD.MOV.U32 R20, RZ, RZ, R11 ;  /* 0x000000ffff147224 */ /* 0x000fce00078e000b */
[----:B------:R-:W-:Y:S05]  /*0c50*/  WARPSYNC.COLLECTIVE R17, `(.L_x_698) ;  /* 0x0000000011087348 */ /* 0x000fea0003c00000 */
[----:B------:R0:W1:Y:S02]  /*0c60*/  SHFL.BFLY P2, R18, R20, R19, R22 ;  /* 0x0c00001314127389 */ /* 0x0000640000040016 */
[----:B01----:R-:W-:Y:S01]  /*0c70*/  ENDCOLLECTIVE ;  /* 0x000000000000791b */ /* 0x003fe20003800000 */
.L_x_698:
[----:B------:R-:W-:Y:S01]  /*0c80*/  IMAD.MOV.U32 R19, RZ, RZ, 0x4 ;  /* 0x00000004ff137424 */ /* 0x000fe200078e00ff */
[----:B------:R-:W-:-:S05]  /*0c90*/  MOV R12, R18 ;  /* 0x00000012000c7202 */ /* 0x000fca0000000f00 */
[----:B------:R-:W-:-:S05]  /*0ca0*/  FADD.FTZ R12, R11, R12 ;  /* 0x0000000c0b0c7221 */ /* 0x000fca0000010000 */
[----:B------:R-:W-:-:S07]  /*0cb0*/  MOV R20, R12 ;  /* 0x0000000c00147202 */ /* 0x000fce0000000f00 */
[----:B------:R-:W-:Y:S05]  /*0cc0*/  WARPSYNC.COLLECTIVE R17, `(.L_x_699) ;  /* 0x0000000011087348 */ /* 0x000fea0003c00000 */
[----:B------:R0:W1:Y:S02]  /*0cd0*/  SHFL.BFLY P2, R18, R20, R19, R22 ;  /* 0x0c00001314127389 */ /* 0x0000640000040016 */
[----:B01----:R-:W-:Y:S01]  /*0ce0*/  ENDCOLLECTIVE ;  /* 0x000000000000791b */ /* 0x003fe20003800000 */
.L_x_699:
[----:B------:R-:W-:Y:S01]  /*0cf0*/  HFMA2.MMA R19, -RZ, RZ, 0, 4.76837158203125e-07 ;  /* 0x00000008ff137435 */ /* 0x000fe200000001ff */
[----:B------:R-:W-:-:S05]  /*0d00*/  MOV R13, R18 ;  /* 0x00000012000d7202 */ /* 0x000fca0000000f00 */
[----:B------:R-:W-:-:S05]  /*0d10*/  FADD.FTZ R13, R12, R13 ;  /* 0x0000000d0c0d7221 */ /* 0x000fca0000010000 */
[----:B------:R-:W-:-:S07]  /*0d20*/  MOV R20, R13 ;  /* 0x0000000d00147202 */ /* 0x000fce0000000f00 */
[----:B------:R-:W-:Y:S05]  /*0d30*/  WARPSYNC.COLLECTIVE R17, `(.L_x_700) ;  /* 0x0000000011087348 */ /* 0x000fea0003c00000 */
[----:B------:R0:W1:Y:S02]  /*0d40*/  SHFL.BFLY P2, R18, R20, R19, R22 ;  /* 0x0c00001314127389 */ /* 0x0000640000040016 */
[----:B01----:R-:W-:Y:S01]  /*0d50*/  ENDCOLLECTIVE ;  /* 0x000000000000791b */ /* 0x003fe20003800000 */
.L_x_700:
[----:B------:R-:W-:Y:S01]  /*0d60*/  HFMA2.MMA R19, -RZ, RZ, 0, 9.5367431640625e-07 ;  /* 0x00000010ff137435 */ /* 0x000fe200000001ff */
[----:B------:R-:W-:-:S04]  /*0d70*/  IMAD.MOV.U32 R10, RZ, RZ, R18 ;  /* 0x000000ffff0a7224 */ /* 0x000fc800078e0012 */
[----:B------:R-:W-:-:S05]  /*0d80*/  FADD.FTZ R10, R13, R10 ;  /* 0x0000000a0d0a7221 */ /* 0x000fca0000010000 */
[----:B------:R-:W-:-:S07]  /*0d90*/  MOV R20, R10 ;  /* 0x0000000a00147202 */ /* 0x000fce0000000f00 */
[----:B------:R-:W-:Y:S05]  /*0da0*/  WARPSYNC.COLLECTIVE R17, `(.L_x_701) ;  /* 0x0000000011087348 */ /* 0x000fea0003c00000 */
[----:B------:R0:W1:Y:S02]  /*0db0*/  SHFL.BFLY P2, R18, R20, R19, R22 ;  /* 0x0c00001314127389 */ /* 0x0000640000040016 */
[----:B01----:R-:W-:Y:S01]  /*0dc0*/  ENDCOLLECTIVE ;  /* 0x000000000000791b */ /* 0x003fe20003800000 */
.L_x_701:
[----:B------:R-:W-:Y:S01]  /*0dd0*/  HFMA2.MMA R19, -RZ, RZ, 0, 5.9604644775390625e-08 ;  /* 0x00000001ff137435 */ /* 0x000fe200000001ff */
[----:B------:R-:W-:Y:S01]  /*0de0*/  IMAD.MOV.U32 R20, RZ, RZ, R9 ;  /* 0x000000ffff147224 */ /* 0x000fe200078e0009 */
[----:B------:R-:W-:-:S09]  /*0df0*/  MOV R11, R18 ;  /* 0x00000012000b7202 */ /* 0x000fd20000000f00 */
[----:B------:R-:W-:Y:S05]  /*0e00*/  WARPSYNC.COLLECTIVE R17, `(.L_x_702) ;  /* 0x0000000011087348 */ /* 0x000fea0003c00000 */
[----:B------:R0:W1:Y:S02]  /*0e10*/  SHFL.BFLY P2, R18, R20, R19, R22 ;  /* 0x0c00001314127389 */ /* 0x0000640000040016 */
[----:B01----:R-:W-:Y:S01]  /*0e20*/  ENDCOLLECTIVE ;  /* 0x000000000000791b */ /* 0x003fe20003800000 */
.L_x_702:
[----:B------:R-:W-:Y:S01]  /*0e30*/  HFMA2.MMA R19, -RZ, RZ, 0, 1.1920928955078125e-07 ;  /* 0x00000002ff137435 */ /* 0x000fe200000001ff */
[----:B------:R-:W-:-:S05]  /*0e40*/  MOV R12, R18 ;  /* 0x00000012000c7202 */ /* 0x000fca0000000f00 */
[----:B------:R-:W-:-:S05]  /*0e50*/  FADD.FTZ R14, R9, R12 ;  /* 0x0000000c090e7221 */ /* 0x000fca0000010000 */
[----:B------:R-:W-:-:S07]  /*0e60*/  MOV R20, R14 ;  /* 0x0000000e00147202 */ /* 0x000fce0000000f00 */
[----:B------:R-:W-:Y:S05]  /*0e70*/  WARPSYNC.COLLECTIVE R17, `(.L_x_703) ;  /* 0x0000000011087348 */ /* 0x000fea0003c00000 */
[----:B------:R0:W1:Y:S02]  /*0e80*/  SHFL.BFLY P2, R18, R20, R19, R22 ;  /* 0x0c00001314127389 */ /* 0x0000640000040016 */
[----:B01----:R-:W-:Y:S01]  /*0e90*/  ENDCOLLECTIVE ;  /* 0x000000000000791b */ /* 0x003fe20003800000 */
.L_x_703:
[----:B------:R-:W-:Y:S01]  /*0ea0*/  HFMA2.MMA R19, -RZ, RZ, 0, 2.384185791015625e-07 ;  /* 0x00000004ff137435 */ /* 0x000fe200000001ff */
[----:B------:R-:W-:-:S04]  /*0eb0*/  IMAD.MOV.U32 R13, RZ, RZ, R18 ;  /* 0x000000ffff0d7224 */ /* 0x000fc800078e0012 */
[----:B------:R-:W-:-:S05]  /*0ec0*/  FADD.FTZ R15, R14, R13 ;  /* 0x0000000d0e0f7221 */ /* 0x000fca0000010000 */
[----:B------:R-:W-:-:S07]  /*0ed0*/  MOV R20, R15 ;  /* 0x0000000f00147202 */ /* 0x000fce0000000f00 */
[----:B------:R-:W-:Y:S05]  /*0ee0*/  WARPSYNC.COLLECTIVE R17, `(.L_x_704) ;  /* 0x0000000011087348 */ /* 0x000fea0003c00000 */
[----:B------:R0:W1:Y:S02]  /*0ef0*/  SHFL.BFLY P2, R18, R20, R19, R22 ;  /* 0x0c00001314127389 */ /* 0x0000640000040016 */
[----:B01----:R-:W-:Y:S01]  /*0f00*/  ENDCOLLECTIVE ;  /* 0x000000000000791b */ /* 0x003fe20003800000 */
.L_x_704:
[----:B------:R-:W-:Y:S01]  /*0f10*/  IMAD.MOV.U32 R19, RZ, RZ, 0x8 ;  /* 0x00000008ff137424 */ /* 0x000fe200078e00ff */
[----:B------:R-:W-:-:S05]  /*0f20*/  MOV R16, R18 ;  /* 0x0000001200107202 */ /* 0x000fca0000000f00 */
[----:B------:R-:W-:-:S05]  /*0f30*/  FADD.FTZ R16, R15, R16 ;  /* 0x000000100f107221 */ /* 0x000fca0000010000 */
[----:B------:R-:W-:-:S07]  /*0f40*/  MOV R20, R16 ;  /* 0x0000001000147202 */ /* 0x000fce0000000f00 */
[----:B------:R-:W-:Y:S05]  /*0f50*/  WARPSYNC.COLLECTIVE R17, `(.L_x_705) ;  /* 0x0000000011087348 */ /* 0x000fea0003c00000 */
[----:B------:R0:W1:Y:S02]  /*0f60*/  SHFL.BFLY P2, R18, R20, R19, R22 ;  /* 0x0c00001314127389 */ /* 0x0000640000040016 */
[----:B01----:R-:W-:Y:S01]  /*0f70*/  ENDCOLLECTIVE ;  /* 0x000000000000791b */ /* 0x003fe20003800000 */
.L_x_705:
[----:B------:R-:W-:Y:S01]  /*0f80*/  HFMA2.MMA R19, -RZ, RZ, 0, 9.5367431640625e-07 ;  /* 0x00000010ff137435 */ /* 0x000fe200000001ff */
[----:B------:R-:W-:-:S05]  /*0f90*/  MOV R9, R18 ;  /* 0x0000001200097202 */ /* 0x000fca0000000f00 */
[----:B------:R-:W-:-:S05]  /*0fa0*/  FADD.FTZ R9, R16, R9 ;  /* 0x0000000910097221 */ /* 0x000fca0000010000 */
[----:B------:R-:W-:-:S07]  /*0fb0*/  MOV R20, R9 ;  /* 0x0000000900147202 */ /* 0x000fce0000000f00 */
[----:B------:R-:W-:Y:S05]  /*0fc0*/  WARPSYNC.COLLECTIVE R17, `(.L_x_706) ;  /* 0x0000000011087348 */ /* 0x000fea0003c00000 */
[----:B------:R0:W1:Y:S02]  /*0fd0*/  SHFL.BFLY P2, R18, R20, R19, R22 ;  /* 0x0c00001314127389 */ /* 0x0000640000040016 */
[----:B01----:R-:W-:Y:S01]  /*0fe0*/  ENDCOLLECTIVE ;  /* 0x000000000000791b */ /* 0x003fe20003800000 */
.L_x_706:
[----:B------:R-:W-:Y:S01]  /*0ff0*/  MOV R14, R18 ;  /* 0x00000012000e7202 */ /* 0x000fe20000000f00 */
[----:B------:R-:W-:Y:S06]  /*1000*/  BRA `(.L_x_707) ;  /* 0xfffffff8007c7947 */ /* 0x000fec000383ffff */
.L_x_708:
        /* <DEDUP_REMOVED lines=15> */
.L_x_11271:


//--------------------- .text._ZN10layer_norm13ln_bwd_kernelINS_13Kernel_traitsI13__nv_bfloat16S2_S2_S2_fjLj3072ELj1ELj1ELj4ELj16ENS_18Kernel_traits_baseILj3072ES2_S2_S2_S2_fjLj128EEEEELb1ELb0ELb1ELb1EEEvNS_9BwdParamsE --------------------------
	.section	.text._ZN10layer_norm13ln_bwd_kernelINS_13Kernel_traitsI13__nv_bfloat16S2_S2_S2_fjLj3072ELj1ELj1ELj4ELj16ENS_18Kernel_traits_baseILj3072ES2_S2_S2_S2_fjLj128EEEEELb1ELb0ELb1ELb1EEEvNS_9BwdParamsE,"ax",@progbits
	.align	128
        .global         _ZN10layer_norm13ln_bwd_kernelINS_13Kernel_traitsI13__nv_bfloat16S2_S2_S2_fjLj3072ELj1ELj1ELj4ELj16ENS_18Kernel_traits_baseILj3072ES2_S2_S2_S2_fjLj128EEEEELb1ELb0ELb1ELb1EEEvNS_9BwdParamsE
        .type           _ZN10layer_norm13ln_bwd_kernelINS_13Kernel_traitsI13__nv_bfloat16S2_S2_S2_fjLj3072ELj1ELj1ELj4ELj16ENS_18Kernel_traits_baseILj3072ES2_S2_S2_S2_fjLj128EEEEELb1ELb0ELb1ELb1EEEvNS_9BwdParamsE,@function
        .size           _ZN10layer_norm13ln_bwd_kernelINS_13Kernel_traitsI13__nv_bfloat16S2_S2_S2_fjLj3072ELj1ELj1ELj4ELj16ENS_18Kernel_traits_baseILj3072ES2_S2_S2_S2_fjLj128EEEEELb1ELb0ELb1ELb1EEEvNS_9BwdParamsE,(.L_x_11272 - _ZN10layer_norm13ln_bwd_kernelINS_13Kernel_traitsI13__nv_bfloat16S2_S2_S2_fjLj3072ELj1ELj1ELj4ELj16ENS_18Kernel_traits_baseILj3072ES2_S2_S2_S2_fjLj128EEEEELb1ELb0ELb1ELb1EEEvNS_9BwdParamsE)
        .other          _ZN10layer_norm13ln_bwd_kernelINS_13Kernel_traitsI13__nv_bfloat16S2_S2_S2_fjLj3072ELj1ELj1ELj4ELj16ENS_18Kernel_traits_baseILj3072ES2_S2_S2_S2_fjLj128EEEEELb1ELb0ELb1ELb1EEEvNS_9BwdParamsE,@"STO_CUDA_ENTRY STV_DEFAULT"
_ZN10layer_norm13ln_bwd_kernelINS_13Kernel_traitsI13__nv_bfloat16S2_S2_S2_fjLj3072ELj1ELj1ELj4ELj16ENS_18Kernel_traits_baseILj3072ES2_S2_S2_S2_fjLj128EEEEELb1ELb0ELb1ELb1EEEvNS_9BwdParamsE:
.text._ZN10layer_norm13ln_bwd_kernelINS_13Kernel_traitsI13__nv_bfloat16S2_S2_S2_fjLj3072ELj1ELj1ELj4ELj16ENS_18Kernel_traits_baseILj3072ES2_S2_S2_S2_fjLj128EEEEELb1ELb0ELb1ELb1EEEvNS_9BwdParamsE:
        /* <DEDUP_REMOVED lines=37> */
.L_x_709:
[----:B------:R-:W-:Y:S01]  /*0250*/  SHF.L.U32 R3, R2, 0x4, RZ ;  /* 0x0000000402037819 */ /* 0x000fe200000006ff */
[----:B------:R-:W-:Y:S01]  /*0260*/  ULDC.64 UR6, c[0x0][0x260] ;  /* 0x0000980000067ab9 */ /* 0x000fe20000000a00 */
[----:B------:R-:W0:Y:S02]  /*0270*/  LDC.U8 R173, c[0x0][0x2a0] ;  /* 0x0000a800ffad7b82 */ /* 0x000e240000000000 */
[----:B------:R-:W-:-:S04]  /*0280*/  LOP3.LUT R3, R3, 0x7f0, RZ, 0xc0, !PT ;  /* 0x000007f003037812 */ /* 0x000fc800078ec0ff */
[----:B------:R-:W-:-:S05]  /*0290*/  IADD3 R4, P0, R3, UR6, RZ ;  /* 0x0000000603047c10 */ /* 0x000fca000ff1e0ff */
[----:B------:R-:W-:-:S05]  /*02a0*/  IMAD.X R5, RZ, RZ, UR7, P0 ;  /* 0x00000007ff057e24 */ /* 0x000fca00080e06ff */
[----:B------:R-:W2:Y:S04]  /*02b0*/  LDG.E.128 R104, desc[UR4][R4.64] ;  /* 0x0000000404687981 */ /* 0x000ea8000c1e1d00 */
[----:B------:R-:W3:Y:S04]  /*02c0*/  LDG.E.128 R108, desc[UR4][R4.64+0x800] ;  /* 0x00080004046c7981 */ /* 0x000ee8000c1e1d00 */
[----:B------:R1:W4:Y:S01]  /*02d0*/  LDG.E.128 R112, desc[UR4][R4.64+0x1000] ;  /* 0x0010000404707981 */ /* 0x000322000c1e1d00 */
[----:B------:R-:W-:Y:S01]  /*02e0*/  HFMA2.MMA R135, -RZ, RZ, 0, 5.9604644775390625e-08 ;  /* 0x00000001ff877435 */ /* 0x000fe200000001ff */
        /* <DEDUP_REMOVED lines=23> */
[----:B-1----:R-:W-:Y:S02]  /*0460*/  CS2R R4, SRZ ;  /* 0x0000000000047805 */ /* 0x002fe4000001ff00 */
[----:B--2---:R-:W-:-:S02]  /*0470*/  PRMT R116, R104, 0x7632, R116 ;  /* 0x0000763268747816 */ /* 0x004fc40000000074 */
        /* <DEDUP_REMOVED lines=9> */
[C---:B------:R-:W-:Y:S01]  /*0510*/  PRMT R117, R105.reuse, 0x7632, R117 ;  /* 0x0000763269757816 */ /* 0x040fe20000000075 */
        /* <DEDUP_REMOVED lines=24> */
[----:B0-----:R-:W-:-:S07]  /*06a0*/  SHF.L.U32 R127, R127, 0x10, RZ ;  /* 0x000000107f7f7819 */ /* 0x001fce00000006ff */
.L_x_787:
[----:B0-----:R-:W0:Y:S08]  /*06b0*/  LDC.64 R68, c[0x0][0x288] ;  /* 0x0000a200ff447b82 */ /* 0x001e300000000a00 */
[----:B------:R-:W1:Y:S08]  /*06c0*/  LDC.64 R70, c[0x0][0x280] ;  /* 0x0000a000ff467b82 */ /* 0x000e700000000a00 */
[----:B------:R-:W2:Y:S01]  /*06d0*/  LDC R139, c[0x0][0x218] ;  /* 0x00008600ff8b7b82 */ /* 0x000ea20000000800 */
[----:B0-----:R-:W-:-:S07]  /*06e0*/  IMAD.WIDE R68, R0, 0x4, R68 ;  /* 0x0000000400447825 */ /* 0x001fce00078e0244 */
[----:B------:R-:W0:Y:S01]  /*06f0*/  LDC.64 R132, c[0x0][0x258] ;  /* 0x00009600ff847b82 */ /* 0x000e220000000a00 */
[----:B------:R-:W3:Y:S01]  /*0700*/  LDG.E R68, desc[UR4][R68.64] ;  /* 0x0000000444447981 */ /* 0x000ee2000c1e1900 */
[----:B-1----:R-:W-:-:S06]  /*0710*/  IMAD.WIDE R70, R0, 0x4, R70 ;  /* 0x0000000400467825 */ /* 0x002fcc00078e0246 */
[----:B------:R-:W1:Y:S01]  /*0720*/  LDC.64 R92, c[0x0][0x250] ;  /* 0x00009400ff5c7b82 */ /* 0x000e620000000a00 */
[----:B------:R-:W5:Y:S07]  /*0730*/  LDG.E R137, desc[UR4][R70.64] ;  /* 0x0000000446897981 */ /* 0x000f6e000c1e1900 */
[----:B------:R-:W4:Y:S01]  /*0740*/  LDC.64 R98, c[0x0][0x2c8] ;  /* 0x0000b200ff627b82 */ /* 0x000f220000000a00 */
[----:B--2---:R-:W-:Y:S01]  /*0750*/  IMAD R72, R0, R139, RZ ;  /* 0x0000008b00487224 */ /* 0x004fe200078e02ff */
[----:B------:R-:W-:-:S04]  /*0760*/  LOP3.LUT R138, R2, 0x7f, RZ, 0xc0, !PT ;  /* 0x0000007f028a7812 */ /* 0x000fc800078ec0ff */
[----:B------:R-:W-:Y:S01]  /*0770*/  SHF.R.S32.HI R73, RZ, 0x1f, R72 ;  /* 0x0000001fff497819 */ /* 0x000fe20000011448 */
[----:B0-----:R-:W-:-:S03]  /*0780*/  IMAD.WIDE R132, R0, 0x4, R132 ;  /* 0x0000000400847825 */ /* 0x001fc600078e0284 */
[----:B------:R-:W-:-:S04]  /*0790*/  LEA.HI R73, R73, R72, RZ, 0x3 ;  /* 0x0000004849497211 */ /* 0x000fc800078f18ff */
[----:B------:R-:W-:Y:S01]  /*07a0*/  LEA.HI.SX32 R136, R73, R138, 0x1d ;  /* 0x0000008a49887211 */ /* 0x000fe200078feaff */
[----:B------:R0:W5:Y:S01]  /*07b0*/  LDG.E R132, desc[UR4][R132.64] ;  /* 0x0000000484847981 */ /* 0x000162000c1e1900 */
[----:B-1----:R-:W-:Y:S02]  /*07c0*/  IMAD.WIDE R92, R0, 0x4, R92 ;  /* 0x00000004005c7825 */ /* 0x002fe400078e025c */
[----:B------:R-:W-:Y:S02]  /*07d0*/  IADD3 R134, R136, 0x80, RZ ;  /* 0x0000008088867810 */ /* 0x000fe40007ffe0ff */
[----:B------:R-:W-:Y:S01]  /*07e0*/  VIADD R0, R0, UR8 ;  /* 0x0000000800007c36 */ /* 0x000fe20008000000 */
[----:B------:R-:W-:Y:S01]  /*07f0*/  BSSY B0, `(.L_x_711) ;  /* 0x0000141000007945 */ /* 0x000fe20003800000 */
[----:B0-----:R-:W-:-:S03]  /*0800*/  VIADD R133, R136, 0x100 ;  /* 0x0000010088857836 */ /* 0x001fc60000000000 */
[----:B------:R-:W-:Y:S01]  /*0810*/  ISETP.GE.AND P3, PT, R0, UR9, PT ;  /* 0x0000000900007c0c */ /* 0x000fe2000bf66270 */
[----:B----4-:R-:W-:-:S04]  /*0820*/  IMAD.WIDE.U32 R102, R136, 0x10, R98 ;  /* 0x0000001088667825 */ /* 0x010fc800078e0062 */
[----:B------:R-:W-:-:S04]  /*0830*/  IMAD.WIDE.U32 R100, R134, 0x10, R98 ;  /* 0x0000001086647825 */ /* 0x000fc800078e0062 */
[----:B------:R-:W-:Y:S01]  /*0840*/  IMAD.WIDE.U32 R98, R133, 0x10, R98 ;  /* 0x0000001085627825 */ /* 0x000fe200078e0062 */
[----:B---3--:R-:W-:-:S13]  /*0850*/  ISETP.GT.AND P2, PT, R68, RZ, PT ;  /* 0x000000ff4400720c */ /* 0x008fda0003f44270 */
[----:B------:R-:W-:Y:S05]  /*0860*/  @P2 BRA `(.L_x_712) ;  /* 0x0000000000682947 */ /* 0x000fea0003800000 */
[----:B-----5:R-:W-:Y:S01]  /*0870*/  ISETP.GE.AND P4, PT, R137, 0x1, PT ;  /* 0x000000018900780c */ /* 0x020fe20003f86270 */
[----:B------:R-:W0:Y:S01]  /*0880*/  LDC.64 R96, c[0x0][0x240] ;  /* 0x00009000ff607b82 */ /* 0x000e220000000a00 */
[----:B------:R-:W-:Y:S01]  /*0890*/  IMAD.U32 R146, RZ, RZ, UR14 ;  /* 0x0000000eff927e24 */ /* 0x000fe2000f8e00ff */
[----:B------:R-:W-:Y:S01]  /*08a0*/  MOV R147, UR15 ;  /* 0x0000000f00937c02 */ /* 0x000fe20008000f00 */
[----:B------:R-:W-:-:S03]  /*08b0*/  IMAD.MOV.U32 R93, RZ, RZ, RZ ;  /* 0x000000ffff5d7224 */ /* 0x000fc600078e00ff */
[----:B------:R-:W-:-:S04]  /*08c0*/  ISETP.NE.U32.AND P0, PT, R146, RZ, PT ;  /* 0x000000ff9200720c */ /* 0x000fc80003f05070 */
[----:B------:R-:W-:Y:S02]  /*08d0*/  ISETP.NE.AND.EX P0, PT, R147, RZ, PT, P0 ;  /* 0x000000ff9300720c */ /* 0x000fe40003f05300 */
[----:B------:R-:W-:-:S05]  /*08e0*/  @P4 IADD3 R68, R137, -0x1, RZ ;  /* 0xffffffff89444810 */ /* 0x000fca0007ffe0ff */
[----:B------:R-:W-:-:S05]  /*08f0*/  @P4 IMAD R68, R68, R139, RZ ;  /* 0x0000008b44444224 */ /* 0x000fca00078e02ff */
[----:B------:R-:W-:Y:S01]  /*0900*/  @P4 SHF.R.S32.HI R69, RZ, 0x1f, R68 ;  /* 0x0000001fff454819 */ /* 0x000fe20000011444 */
[----:B------:R1:W5:Y:S03]  /*0910*/  @P0 LDG.E.128 R128, desc[UR4][R102.64] ;  /* 0x0000000466800981 */ /* 0x000366000c1e1d00 */
[----:B------:R-:W-:Y:S01]  /*0920*/  @P4 LEA.HI R69, R69, R68, RZ, 0x3 ;  /* 0x0000004445454211 */ /* 0x000fe200078f18ff */
[----:B------:R1:W5:Y:S03]  /*0930*/  @P0 LDG.E.128 R52, desc[UR4][R100.64] ;  /* 0x0000000464340981 */ /* 0x000366000c1e1d00 */
[----:B------:R-:W-:Y:S01]  /*0940*/  @P4 LEA.HI.SX32 R93, R69, R138, 0x1d ;  /* 0x0000008a455d4211 */ /* 0x000fe200078feaff */
[----:B------:R1:W5:Y:S03]  /*0950*/  @P0 LDG.E.128 R56, desc[UR4][R98.64] ;  /* 0x0000000462380981 */ /* 0x000366000c1e1d00 */
[C---:B------:R-:W-:Y:S01]  /*0960*/  IADD3 R95, R93.reuse, 0x80, RZ ;  /* 0x000000805d5f7810 */ /* 0x040fe20007ffe0ff */
[----:B------:R-:W-:-:S02]  /*0970*/  VIADD R69, R93, 0x100 ;  /* 0x000001005d457836 */ /* 0x000fc40000000000 */
[----:B0-----:R-:W-:-:S04]  /*0980*/  IMAD.WIDE.U32 R92, R93, 0x8, R96 ;  /* 0x000000085d5c7825 */ /* 0x001fc800078e0060 */
[--C-:B------:R-:W-:Y:S02]  /*0990*/  IMAD.WIDE.U32 R94, R95, 0x8, R96.reuse ;  /* 0x000000085f5e7825 */ /* 0x100fe400078e0060 */
[----:B------:R-:W5:Y:S02]  /*09a0*/  LDG.E.64 R92, desc[UR4][R92.64] ;  /* 0x000000045c5c7981 */ /* 0x000f64000c1e1b00 */
[----:B------:R-:W-:Y:S02]  /*09b0*/  IMAD.WIDE.U32 R96, R69, 0x8, R96 ;  /* 0x0000000845607825 */ /* 0x000fe400078e0060 */
[----:B------:R-:W5:Y:S04]  /*09c0*/  LDG.E.64 R94, desc[UR4][R94.64] ;  /* 0x000000045e5e7981 */ /* 0x000f68000c1e1b00 */
[----:B------:R-:W5:Y:S01]  /*09d0*/  LDG.E.64 R96, desc[UR4][R96.64] ;  /* 0x0000000460607981 */ /* 0x000f62000c1e1b00 */
[----:B------:R-:W-:Y:S01]  /*09e0*/  MOV R70, RZ ;  /* 0x000000ff00467202 */ /* 0x000fe20000000f00 */
[----:B------:R-:W-:Y:S01]  /*09f0*/  IMAD.MOV.U32 R68, RZ, RZ, RZ ;  /* 0x000000ffff447224 */ /* 0x000fe200078e00ff */
[----:B-1----:R-:W-:Y:S06]  /*0a00*/  BRA `(.L_x_713) ;  /* 0x00000010007c7947 */ /* 0x002fec0003800000 */
.L_x_712:
[----:B------:R-:W0:Y:S01]  /*0a10*/  LDC.64 R84, c[0x0][0x238] ;  /* 0x00008e00ff547b82 */ /* 0x000e220000000a00 */
[----:B------:R-:W-:Y:S01]  /*0a20*/  IADD3 R68, R68, -0x1, RZ ;  /* 0xffffffff44447810 */ /* 0x000fe20007ffe0ff */
[----:B------:R1:W2:Y:S04]  /*0a30*/  LDG.E R143, desc[UR4][R92.64] ;  /* 0x000000045c8f7981 */ /* 0x0002a8000c1e1900 */
[----:B------:R-:W-:Y:S02]  /*0a40*/  IMAD R68, R68, R139, RZ ;  /* 0x0000008b44447224 */ /* 0x000fe400078e02ff */
[----:B------:R-:W3:Y:S03]  /*0a50*/  LDC.64 R88, c[0x0][0x2b8] ;  /* 0x0000ae00ff587b82 */ /* 0x000ee60000000a00 */
[----:B------:R-:W-:-:S04]  /*0a60*/  SHF.R.S32.HI R3, RZ, 0x1f, R68 ;  /* 0x0000001fff037819 */ /* 0x000fc80000011444 */
[----:B------:R-:W-:Y:S01]  /*0a70*/  LEA.HI R3, R3, R68, RZ, 0x3 ;  /* 0x0000004403037211 */ /* 0x000fe200078f18ff */
[----:B------:R-:W4:Y:S03]  /*0a80*/  LDC.64 R96, c[0x0][0x240] ;  /* 0x00009000ff607b82 */ /* 0x000f260000000a00 */
[----:B------:R-:W-:Y:S01]  /*0a90*/  LEA.HI.SX32 R3, R3, R138, 0x1d ;  /* 0x0000008a03037211 */ /* 0x000fe200078feaff */
[----:B0-----:R-:W-:-:S04]  /*0aa0*/  IMAD.WIDE.U32 R68, R136, 0x10, R84 ;  /* 0x0000001088447825 */ /* 0x001fc800078e0054 */
[----:B------:R-:W-:Y:S02]  /*0ab0*/  IMAD.WIDE.U32 R76, R134, 0x10, R84 ;  /* 0x00000010864c7825 */ /* 0x000fe400078e0054 */
[----:B------:R-:W2:Y:S02]  /*0ac0*/  LDG.E.128 R68, desc[UR4][R68.64] ;  /* 0x0000000444447981 */ /* 0x000ea4000c1e1d00 */
[C---:B---3--:R-:W-:Y:S02]  /*0ad0*/  IMAD.WIDE.U32 R72, R3.reuse, 0x10, R88 ;  /* 0x0000001003487825 */ /* 0x048fe400078e0058 */
[----:B------:R-:W3:Y:S02]  /*0ae0*/  LDG.E.128 R76, desc[UR4][R76.64] ;  /* 0x000000044c4c7981 */ /* 0x000ee4000c1e1d00 */
[----:B------:R-:W-:Y:S02]  /*0af0*/  VIADD R81, R3, 0x80 ;  /* 0x0000008003517836 */ /* 0x000fe40000000000 */
[----:B------:R-:W-:Y:S01]  /*0b00*/  IMAD.WIDE.U32 R84, R133, 0x10, R84 ;  /* 0x0000001085547825 */ /* 0x000fe200078e0054 */
[----:B------:R-:W3:Y:S03]  /*0b10*/  LDG.E.128 R72, desc[UR4][R72.64] ;  /* 0x0000000448487981 */ /* 0x000ee6000c1e1d00 */
[----:B------:R-:W-:-:S02]  /*0b20*/  IMAD.WIDE.U32 R80, R81, 0x10, R88 ;  /* 0x0000001051507825 */ /* 0x000fc400078e0058 */
[----:B------:R-:W3:Y:S04]  /*0b30*/  LDG.E.128 R84, desc[UR4][R84.64] ;  /* 0x0000000454547981 */ /* 0x000ee8000c1e1d00 */
[----:B------:R-:W3:Y:S01]  /*0b40*/  LDG.E.128 R80, desc[UR4][R80.64] ;  /* 0x0000000450507981 */ /* 0x000ee2000c1e1d00 */
[----:B------:R-:W-:-:S05]  /*0b50*/  IADD3 R3, R3, 0x100, RZ ;  /* 0x0000010003037810 */ /* 0x000fca0007ffe0ff */
[----:B------:R-:W-:-:S06]  /*0b60*/  IMAD.WIDE.U32 R88, R3, 0x10, R88 ;  /* 0x0000001003587825 */ /* 0x000fcc00078e0058 */
[----:B------:R-:W3:Y:S01]  /*0b70*/  LDG.E.128 R88, desc[UR4][R88.64] ;  /* 0x0000000458587981 */ /* 0x000ee2000c1e1d00 */
[----:B-----5:R-:W-:Y:S01]  /*0b80*/  ISETP.GE.AND P4, PT, R137, 0x1, PT ;  /* 0x000000018900780c */ /* 0x020fe20003f86270 */
[----:B-1----:R-:W-:-:S12]  /*0b90*/  HFMA2.MMA R93, -RZ, RZ, 0, 0 ;  /* 0x00000000ff5d7435 */ /* 0x002fd800000001ff */
[----:B------:R-:W-:-:S04]  /*0ba0*/  @P4 VIADD R94, R137, 0xffffffff ;  /* 0xffffffff895e4836 */ /* 0x000fc80000000000 */
[----:B------:R-:W-:-:S05]  /*0bb0*/  @P4 IMAD R94, R94, R139, RZ ;  /* 0x0000008b5e5e4224 */ /* 0x000fca00078e02ff */
[----:B------:R-:W-:-:S04]  /*0bc0*/  @P4 SHF.R.S32.HI R3, RZ, 0x1f, R94 ;  /* 0x0000001fff034819 */ /* 0x000fc8000001145e */
[----:B------:R-:W-:-:S04]  /*0bd0*/  @P4 LEA.HI R3, R3, R94, RZ, 0x3 ;  /* 0x0000005e03034211 */ /* 0x000fc800078f18ff */
[----:B------:R-:W-:-:S04]  /*0be0*/  @P4 LEA.HI.SX32 R93, R3, R138, 0x1d ;  /* 0x0000008a035d4211 */ /* 0x000fc800078feaff */
[C---:B------:R-:W-:Y:S01]  /*0bf0*/  IADD3 R3, R93.reuse, 0x100, RZ ;  /* 0x000001005d037810 */ /* 0x040fe20007ffe0ff */
[C---:B------:R-:W-:Y:S02]  /*0c00*/  VIADD R95, R93.reuse, 0x80 ;  /* 0x000000805d5f7836 */ /* 0x040fe40000000000 */
[----:B----4-:R-:W-:-:S04]  /*0c10*/  IMAD.WIDE.U32 R92, R93, 0x8, R96 ;  /* 0x000000085d5c7825 */ /* 0x010fc800078e0060 */
[--C-:B------:R-:W-:Y:S02]  /*0c20*/  IMAD.WIDE.U32 R94, R95, 0x8, R96.reuse ;  /* 0x000000085f5e7825 */ /* 0x100fe400078e0060 */
[----:B------:R-:W5:Y:S02]  /*0c30*/  LDG.E.64 R92, desc[UR4][R92.64] ;  /* 0x000000045c5c7981 */ /* 0x000f64000c1e1b00 */
[----:B------:R-:W-:Y:S02]  /*0c40*/  IMAD.WIDE.U32 R96, R3, 0x8, R96 ;  /* 0x0000000803607825 */ /* 0x000fe400078e0060 */
[----:B------:R-:W5:Y:S04]  /*0c50*/  LDG.E.64 R94, desc[UR4][R94.64] ;  /* 0x000000045e5e7981 */ /* 0x000f68000c1e1b00 */
[----:B------:R-:W5:Y:S01]  /*0c60*/  LDG.E.64 R96, desc[UR4][R96.64] ;  /* 0x0000000460607981 */ /* 0x000f62000c1e1b00 */
[----:B------:R-:W-:Y:S01]  /*0c70*/  MOV R146, UR14 ;  /* 0x0000000e00927c02 */ /* 0x000fe20008000f00 */
[----:B------:R-:W-:-:S03]  /*0c80*/  IMAD.U32 R147, RZ, RZ, UR15 ;  /* 0x0000000fff937e24 */ /* 0x000fc6000f8e00ff */
[----:B------:R-:W-:-:S04]  /*0c90*/  ISETP.NE.U32.AND P0, PT, R146, RZ, PT ;  /* 0x000000ff9200720c */ /* 0x000fc80003f05070 */
[----:B------:R-:W-:-:S13]  /*0ca0*/  ISETP.NE.AND.EX P0, PT, R147, RZ, PT, P0 ;  /* 0x000000ff9300720c */ /* 0x000fda0003f05300 */
[----:B------:R0:W5:Y:S04]  /*0cb0*/  @P0 LDG.E.128 R128, desc[UR4][R102.64] ;  /* 0x0000000466800981 */ /* 0x000168000c1e1d00 */
[----:B------:R-:W5:Y:S04]  /*0cc0*/  @P0 LDG.E.128 R52, desc[UR4][R100.64] ;  /* 0x0000000464340981 */ /* 0x000f68000c1e1d00 */
[----:B------:R1:W5:Y:S01]  /*0cd0*/  @P0 LDG.E.128 R56, desc[UR4][R98.64] ;  /* 0x0000000462380981 */ /* 0x000362000c1e1d00 */
[----:B------:R-:W-:-:S04]  /*0ce0*/  ISETP.NE.AND P0, PT, R173, RZ, PT ;  /* 0x000000ffad00720c */ /* 0x000fc80003f05270 */
[----:B--2---:R-:W-:Y:S02]  /*0cf0*/  FSEL R167, R143, RZ, !P0 ;  /* 0x000000ff8fa77208 */ /* 0x004fe40004000000 */
[C---:B------:R-:W-:Y:S01]  /*0d00*/  PRMT R141, R70.reuse, 0x7632, R141 ;  /* 0x00007632468d7816 */ /* 0x040fe2000000008d */
[----:B0-----:R-:W-:Y:S01]  /*0d10*/  IMAD.U32 R102, R70, 0x10000, RZ ;  /* 0x0001000046667824 */ /* 0x001fe200078e00ff */
[C---:B------:R-:W-:Y:S02]  /*0d20*/  PRMT R140, R69.reuse, 0x7632, R140 ;  /* 0x00007632458c7816 */ /* 0x040fe4000000008c */
[----:B------:R-:W-:Y:S02]  /*0d30*/  PRMT R3, R68, 0x7632, R3 ;  /* 0x0000763244037816 */ /* 0x000fe40000000003 */
[----:B------:R-:W-:Y:S02]  /*0d40*/  SHF.L.U32 R69, R69, 0x10, RZ ;  /* 0x0000001045457819 */ /* 0x000fe400000006ff */
[C---:B---3--:R-:W-:Y:S01]  /*0d50*/  PRMT R70, R72.reuse, 0x7632, R70 ;  /* 0x0000763248467816 */ /* 0x048fe20000000046 */
[----:B-1----:R-:W-:Y:S01]  /*0d60*/  IMAD.U32 R99, R72, 0x10000, RZ ;  /* 0x0001000048637824 */ /* 0x002fe200078e00ff */
[C---:B------:R-:W-:Y:S01]  /*0d70*/  PRMT R72, R73.reuse, 0x7632, R72 ;  /* 0x0000763249487816 */ /* 0x040fe20000000048 */
[----:B------:R-:W-:Y:S01]  /*0d80*/  IMAD.U32 R101, R74, 0x10000, RZ ;  /* 0x000100004a657824 */ /* 0x000fe200078e00ff */
[----:B------:R-:W-:-:S02]  /*0d90*/  SHF.L.U32 R150, R73, 0x10, RZ ;  /* 0x0000001049967819 */ /* 0x000fc400000006ff */
[----:B------:R-:W-:Y:S02]  /*0da0*/  PRMT R98, R74, 0x7632, R98 ;  /* 0x000076324a627816 */ /* 0x000fe40000000062 */
[C---:B------:R-:W-:Y:S02]  /*0db0*/  PRMT R74, R75.reuse, 0x7632, R74 ;  /* 0x000076324b4a7816 */ /* 0x040fe4000000004a */
[----:B------:R-:W-:Y:S02]  /*0dc0*/  SHF.L.U32 R154, R75, 0x10, RZ ;  /* 0x000000104b9a7819 */ /* 0x000fe400000006ff */
[C---:B------:R-:W-:Y:S01]  /*0dd0*/  PRMT R73, R76.reuse, 0x7632, R73 ;  /* 0x000076324c497816 */ /* 0x040fe20000000049 */
[----:B------:R-:W-:Y:S01]  /*0de0*/  IMAD.U32 R76, R76, 0x10000, RZ ;  /* 0x000100004c4c7824 */ /* 0x000fe200078e00ff */
[----:B------:R-:W-:Y:S01]  /*0df0*/  PRMT R75, R77, 0x7632, R75 ;  /* 0x000076324d4b7816 */ /* 0x000fe2000000004b */
[----:B------:R-:W-:Y:S01]  /*0e00*/  IMAD.U32 R68, R68, 0x10000, RZ ;  /* 0x0001000044447824 */ /* 0x000fe200078e00ff */
[----:B------:R-:W-:-:S02]  /*0e10*/  PRMT R100, R71, 0x7632, R100 ;  /* 0x0000763247647816 */ /* 0x000fc40000000064 */
[----:B------:R-:W-:Y:S01]  /*0e20*/  PRMT R153, R87, 0x7632, R153 ;  /* 0x0000763257997816 */ /* 0x000fe20000000099 */
[C---:B------:R-:W-:Y:S01]  /*0e30*/  IMAD.U32 R163, R82.reuse, 0x10000, RZ ;  /* 0x0001000052a37824 */ /* 0x040fe200078e00ff */
[----:B------:R-:W-:Y:S01]  /*0e40*/  SHF.L.U32 R142, R77, 0x10, RZ ;  /* 0x000000104d8e7819 */ /* 0x000fe200000006ff */
[----:B------:R-:W-:Y:S01]  /*0e50*/  IMAD.U32 R3, R3, 0x10000, RZ ;  /* 0x0001000003037824 */ /* 0x000fe200078e00ff */
[----:B------:R-:W-:Y:S01]  /*0e60*/  PRMT R148, R79, 0x7632, R148 ;  /* 0x000076324f947816 */ /* 0x000fe20000000094 */
[----:B------:R-:W-:Y:S01]  /*0e70*/  FADD.FTZ R77, -R167, R69 ;  /* 0x00000045a74d7221 */ /* 0x000fe20000010100 */
[----:B------:R-:W-:Y:S01]  /*0e80*/  SHF.L.U32 R149, R79, 0x10, RZ ;  /* 0x000000104f957819 */ /* 0x000fe200000006ff */
[----:B------:R-:W-:Y:S01]  /*0e90*/  FADD.FTZ R79, -R167, R76 ;  /* 0x0000004ca74f7221 */ /* 0x000fe20000010100 */
[----:B------:R-:W-:Y:S02]  /*0ea0*/  PRMT R161, R82, 0x7632, R161 ;  /* 0x0000763252a17816 */ /* 0x000fe400000000a1 */
[----:B------:R-:W-:Y:S01]  /*0eb0*/  SHF.L.U32 R103, R71, 0x10, RZ ;  /* 0x0000001047677819 */ /* 0x000fe200000006ff */
[----:B------:R-:W-:Y:S01]  /*0ec0*/  FADD.FTZ R71, -R167, R68 ;  /* 0x00000044a7477221 */ /* 0x000fe20000010100 */
[----:B------:R-:W-:-:S02]  /*0ed0*/  PRMT R82, R85, 0x7632, R82 ;  /* 0x0000763255527816 */ /* 0x000fc40000000052 */
[----:B------:R-:W-:Y:S01]  /*0ee0*/  SHF.L.U32 R69, R75, 0x10, RZ ;  /* 0x000000104b457819 */ /* 0x000fe200000006ff */
[----:B------:R-:W-:Y:S01]  /*0ef0*/  IMAD.U32 R68, R73, 0x10000, RZ ;  /* 0x0001000049447824 */ /* 0x000fe200078e00ff */
[----:B------:R-:W-:Y:S02]  /*0f00*/  SHF.L.U32 R100, R100, 0x10, RZ ;  /* 0x0000001064647819 */ /* 0x000fe400000006ff */
[----:B------:R-:W-:Y:S01]  /*0f10*/  SHF.L.U32 R76, R153, 0x10, RZ ;  /* 0x00000010994c7819 */ /* 0x000fe200000006ff */
[C---:B------:R-:W-:Y:S01]  /*0f20*/  FADD.FTZ R73, -R167.reuse, R3 ;  /* 0x00000003a7497221 */ /* 0x040fe20000010100 */
[----:B------:R-:W-:Y:S01]  /*0f30*/  SHF.L.U32 R148, R148, 0x10, RZ ;  /* 0x0000001094947819 */ /* 0x000fe200000006ff */
[----:B------:R-:W-:Y:S01]  /*0f40*/  FADD.FTZ R153, -R167, R69 ;  /* 0x00000045a7997221 */ /* 0x000fe20000010100 */
[----:B------:R-:W-:Y:S01]  /*0f50*/  SHF.L.U32 R155, R87, 0x10, RZ ;  /* 0x00000010579b7819 */ /* 0x000fe200000006ff */
[C---:B------:R-:W-:Y:S01]  /*0f60*/  FADD.FTZ R87, -R167.reuse, R149 ;  /* 0x00000095a7577221 */ /* 0x040fe20000010100 */
[----:B------:R-:W-:Y:S01]  /*0f70*/  SHF.L.U32 R82, R82, 0x10, RZ ;  /* 0x0000001052527819 */ /* 0x000fe200000006ff */
[C---:B------:R-:W-:Y:S01]  /*0f80*/  FADD.FTZ R149, -R167.reuse, R100 ;  /* 0x00000064a7957221 */ /* 0x040fe20000010100 */
[----:B------:R-:W-:Y:S01]  /*0f90*/  SHF.L.U32 R140, R140, 0x10, RZ ;  /* 0x000000108c8c7819 */ /* 0x000fe200000006ff */
[C---:B------:R-:W-:Y:S01]  /*0fa0*/  FADD.FTZ R69, -R167.reuse, R76 ;  /* 0x0000004ca7457221 */ /* 0x040fe20000010100 */
[----:B------:R-:W-:Y:S01]  /*0fb0*/  FADD.FTZ R165, -R167, R148 ;  /* 0x00000094a7a57221 */ /* 0x000fe20000010100 */
[----:B------:R-:W-:Y:S01]  /*0fc0*/  FMUL.FTZ R76, R132, R73 ;  /* 0x00000049844c7220 */ /* 0x000fe20000410000 */
[----:B------:R-:W-:Y:S01]  /*0fd0*/  IMAD.U32 R70, R70, 0x10000, RZ ;  /* 0x0001000046467824 */ /* 0x000fe200078e00ff */
[----:B------:R-:W-:Y:S01]  /*0fe0*/  SHF.L.U32 R151, R85, 0x10, RZ ;  /* 0x0000001055977819 */ /* 0x000fe200000006ff */
[----:B------:R-:W-:Y:S01]  /*0ff0*/  FMUL.FTZ R148, R104, R99 ;  /* 0x0000006368947220 */ /* 0x000fe20000410000 */
[----:B------:R-:W-:Y:S01]  /*1000*/  PRMT R144, R78, 0x7632, R144 ;  /* 0x000076324e907816 */ /* 0x000fe20000000090 */
[----:B------:R-:W-:Y:S01]  /*1010*/  FADD.FTZ R175, -R167, R82 ;  /* 0x00000052a7af7221 */ /* 0x000fe20000010100 */
[----:B------:R-:W-:Y:S01]  /*1020*/  FMUL.FTZ R3, R132, R71 ;  /* 0x0000004784037220 */ /* 0x000fe20000410000 */
[----:B------:R-:W-:-:S02]  /*1030*/  IMAD.U32 R78, R78, 0x10000, RZ ;  /* 0x000100004e4e7824 */ /* 0x000fc400078e00ff */
[----:B------:R-:W-:Y:S01]  /*1040*/  FMUL.FTZ R82, R132, R149 ;  /* 0x0000009584527220 */ /* 0x000fe20000410000 */
[C---:B------:R-:W-:Y:S01]  /*1050*/  PRMT R156, R80.reuse, 0x7632, R156 ;  /* 0x00007632509c7816 */ /* 0x040fe2000000009c */
[----:B------:R-:W-:Y:S02]  /*1060*/  IMAD.U32 R157, R80, 0x10000, RZ ;  /* 0x00010000509d7824 */ /* 0x000fe400078e00ff */
[----:B------:R-:W-:Y:S01]  /*1070*/  FADD.FTZ R75, -R167, R140 ;  /* 0x0000008ca74b7221 */ /* 0x000fe20000010100 */
[----:B------:R-:W-:Y:S01]  /*1080*/  FMUL.FTZ R77, R132, R77 ;  /* 0x0000004d844d7220 */ /* 0x000fe20000410000 */
[-C--:B------:R-:W-:Y:S01]  /*1090*/  FFMA.FTZ R5, R76, R70.reuse, R5 ;  /* 0x000000464c057223 */ /* 0x080fe20000010005 */
[----:B------:R-:W-:Y:S01]  /*10a0*/  FADD.FTZ R37, R37, R70 ;  /* 0x0000004625257221 */ /* 0x000fe20000010000 */
[----:B------:R-:W-:Y:S01]  /*10b0*/  FMUL.FTZ R149, R116, R70 ;  /* 0x0000004674957220 */ /* 0x000fe20000410000 */
[C---:B------:R-:W-:Y:S01]  /*10c0*/  PRMT R80, R84.reuse, 0x7632, R80 ;  /* 0x0000763254507816 */ /* 0x040fe20000000050 */
[----:B------:R-:W-:Y:S01]  /*10d0*/  FADD.FTZ R70, RZ, R148 ;  /* 0x00000094ff467221 */ /* 0x000fe20000010000 */
[C---:B------:R-:W-:Y:S01]  /*10e0*/  PRMT R164, R83.reuse, 0x7632, R164 ;  /* 0x0000763253a47816 */ /* 0x040fe200000000a4 */
[----:B------:R-:W-:Y:S01]  /*10f0*/  IMAD.U32 R84, R84, 0x10000, RZ ;  /* 0x0001000054547824 */ /* 0x000fe200078e00ff */
[----:B------:R-:W-:Y:S01]  /*1100*/  SHF.L.U32 R162, R83, 0x10, RZ ;  /* 0x0000001053a27819 */ /* 0x000fe200000006ff */
[----:B------:R-:W-:Y:S01]  /*1110*/  FADD.FTZ R171, -R167, R151 ;  /* 0x00000097a7ab7221 */ /* 0x000fe20000010100 */
[----:B------:R-:W-:Y:S01]  /*1120*/  FFMA.FTZ R71, R3, R148, RZ ;  /* 0x0000009403477223 */ /* 0x000fe200000100ff */
[----:B------:R-:W-:Y:S01]  /*1130*/  PRMT R152, R86, 0x7632, R152 ;  /* 0x0000763256987816 */ /* 0x000fe20000000098 */
[C---:B------:R-:W-:Y:S01]  /*1140*/  FADD.FTZ R83, -R167.reuse, R78 ;  /* 0x0000004ea7537221 */ /* 0x040fe20000010100 */
[----:B------:R-:W-:Y:S01]  /*1150*/  FADD.FTZ R151, -R167, R68 ;  /* 0x00000044a7977221 */ /* 0x000fe20000010100 */
[----:B------:R-:W-:Y:S01]  /*1160*/  SHF.L.U32 R72, R72, 0x10, RZ ;  /* 0x0000001048487819 */ /* 0x000fe200000006ff */
[----:B------:R-:W-:Y:S01]  /*1170*/  FMUL.FTZ R78, R132, R75 ;  /* 0x0000004b844e7220 */ /* 0x000fe20000410000 */
[-C--:B------:R-:W-:Y:S01]  /*1180*/  FFMA.FTZ R6, R77, R150.reuse, R6 ;  /* 0x000000964d067223 */ /* 0x080fe20000010006 */
[----:B------:R-:W-:Y:S01]  /*1190*/  FADD.FTZ R38, R38, R150 ;  /* 0x0000009626267221 */ /* 0x000fe20000010000 */
[----:B------:R-:W-:Y:S01]  /*11a0*/  FMUL.FTZ R150, R105, R150 ;  /* 0x0000009669967220 */ /* 0x000fe20000410000 */
[----:B------:R-:W-:Y:S01]  /*11b0*/  FADD.FTZ R73, R70, R149 ;  /* 0x0000009546497221 */ /* 0x000fe20000010000 */
[----:B------:R-:W-:Y:S01]  /*11c0*/  FADD.FTZ R85, -R167, R84 ;  /* 0x00000054a7557221 */ /* 0x000fe20000010100 */
[----:B------:R-:W-:Y:S01]  /*11d0*/  FFMA.FTZ R70, R76, R149, R71 ;  /* 0x000000954c467223 */ /* 0x000fe20000010047 */
[----:B------:R-:W-:Y:S01]  /*11e0*/  FMUL.FTZ R84, R132, R151 ;  /* 0x0000009784547220 */ /* 0x000fe20000410000 */
[----:B------:R-:W-:-:S02]  /*11f0*/  IMAD.U32 R152, R152, 0x10000, RZ ;  /* 0x0001000098987824 */ /* 0x000fc400078e00ff */
[-C--:B------:R-:W-:Y:S01]  /*1200*/  FFMA.FTZ R7, R78, R72.reuse, R7 ;  /* 0x000000484e077223 */ /* 0x080fe20000010007 */
[----:B------:R-:W-:Y:S01]  /*1210*/  FADD.FTZ R39, R39, R72 ;  /* 0x0000004827277221 */ /* 0x000fe20000010000 */
[----:B------:R-:W-:Y:S01]  /*1220*/  FMUL.FTZ R151, R117, R72 ;  /* 0x0000004875977220 */ /* 0x000fe20000410000 */
[----:B------:R-:W-:Y:S01]  /*1230*/  FADD.FTZ R72, R73, R150 ;  /* 0x0000009649487221 */ /* 0x000fe20000010000 */
[----:B------:R-:W-:Y:S01]  /*1240*/  FADD.FTZ R145, -R167, R102 ;  /* 0x00000066a7917221 */ /* 0x000fe20000010100 */
[----:B------:R-:W-:Y:S02]  /*1250*/  IMAD.U32 R141, R141, 0x10000, RZ ;  /* 0x000100008d8d7824 */ /* 0x000fe400078e00ff */
[----:B------:R-:W-:Y:S01]  /*1260*/  FFMA.FTZ R71, R77, R150, R70 ;  /* 0x000000964d477223 */ /* 0x000fe20000010046 */
[----:B------:R-:W-:Y:S02]  /*1270*/  IMAD.U32 R86, R86, 0x10000, RZ ;  /* 0x0001000056567824 */ /* 0x000fe400078e00ff */
[C---:B------:R-:W-:Y:S01]  /*1280*/  FADD.FTZ R143, -R167.reuse, R103 ;  /* 0x00000067a78f7221 */ /* 0x040fe20000010100 */
[----:B------:R-:W-:Y:S01]  /*1290*/  FADD.FTZ R181, -R167, R152 ;  /* 0x00000098a7b57221 */ /* 0x000fe20000010100 */
[----:B------:R-:W-:-:S02]  /*12a0*/  IMAD.U32 R80, R80, 0x10000, RZ ;  /* 0x0001000050507824 */ /* 0x000fc400078e00ff */
[----:B------:R-:W-:Y:S01]  /*12b0*/  FMUL.FTZ R152, R106, R101 ;  /* 0x000000656a987220 */ /* 0x000fe20000410000 */
[----:B------:R-:W-:Y:S02]  /*12c0*/  IMAD.U32 R98, R98, 0x10000, RZ ;  /* 0x0001000062627824 */ /* 0x000fe400078e00ff */
[----:B------:R-:W-:Y:S01]  /*12d0*/  FADD.FTZ R73, R72, R151 ;  /* 0x0000009748497221 */ /* 0x000fe20000010000 */
[C---:B------:R-:W-:Y:S01]  /*12e0*/  FADD.FTZ R103, -R167.reuse, R141 ;  /* 0x0000008da7677221 */ /* 0x040fe20000010100 */
[----:B------:R-:W-:Y:S01]  /*12f0*/  FMUL.FTZ R145, R132, R145 ;  /* 0x0000009184917220 */ /* 0x000fe20000410000 */
[----:B------:R-:W-:Y:S01]  /*1300*/  FFMA.FTZ R70, R78, R151, R71 ;  /* 0x000000974e467223 */ /* 0x000fe20000010047 */
[C---:B------:R-:W-:Y:S01]  /*1310*/  FADD.FTZ R177, -R167.reuse, R86 ;  /* 0x00000056a7b17221 */ /* 0x040fe20000010100 */
[----:B------:R-:W-:Y:S02]  /*1320*/  IMAD.U32 R144, R144, 0x10000, RZ ;  /* 0x0001000090907824 */ /* 0x000fe400078e00ff */
[C---:B------:R-:W-:Y:S01]  /*1330*/  FMUL.FTZ R143, R132.reuse, R143 ;  /* 0x0000008f848f7220 */ /* 0x040fe20000410000 */
[----:B------:R-:W-:Y:S01]  /*1340*/  FMUL.FTZ R86, R132, R153 ;  /* 0x0000009984567220 */ /* 0x000fe20000410000 */
[----:B------:R-:W-:Y:S01]  /*1350*/  FADD.FTZ R169, -R167, R80 ;  /* 0x00000050a7a97221 */ /* 0x000fe20000010100 */
[----:B------:R-:W-:Y:S01]  /*1360*/  FMUL.FTZ R153, R118, R98 ;  /* 0x0000006276997220 */ /* 0x000fe20000410000 */
[----:B------:R-:W-:Y:S01]  /*1370*/  FADD.FTZ R72, R73, R152 ;  /* 0x0000009849487221 */ /* 0x000fe20000010000 */
[----:B------:R-:W-:Y:S01]  /*1380*/  FMUL.FTZ R80, R132, R103 ;  /* 0x0000006784507220 */ /* 0x000fe20000410000 */
[----:B------:R-:W-:Y:S01]  /*1390*/  FFMA.FTZ R71, R145, R152, R70 ;  /* 0x0000009891477223 */ /* 0x000fe20000010046 */
[C---:B------:R-:W-:Y:S01]  /*13a0*/  FADD.FTZ R183, -R167.reuse, R155 ;  /* 0x0000009ba7b77221 */ /* 0x040fe20000010100 */
[----:B------:R-:W-:Y:S01]  /*13b0*/  FADD.FTZ R155, -R167, R144 ;  /* 0x00000090a79b7221 */ /* 0x000fe20000010100 */
[----:B------:R-:W-:Y:S01]  /*13c0*/  SHF.L.U32 R74, R74, 0x10, RZ ;  /* 0x000000104a4a7819 */ /* 0x000fe200000006ff */
[-C--:B------:R-:W-:Y:S01]  /*13d0*/  FFMA.FTZ R10, R143, R154.reuse, R10 ;  /* 0x0000009a8f0a7223 */ /* 0x080fe2000001000a */
[----:B------:R-:W-:Y:S01]  /*13e0*/  FADD.FTZ R34, R34, R154 ;  /* 0x0000009a22227221 */ /* 0x000fe20000010000 */
[----:B------:R-:W-:Y:S01]  /*13f0*/  PRMT R158, R81, 0x7632, R158 ;  /* 0x00007632519e7816 */ /* 0x000fe2000000009e */
[----:B------:R-:W-:Y:S01]  /*1400*/  FMUL.FTZ R154, R107, R154 ;  /* 0x0000009a6b9a7220 */ /* 0x000fe20000410000 */
[----:B------:R-:W-:Y:S01]  /*1410*/  SHF.L.U32 R159, R81, 0x10, RZ ;  /* 0x00000010519f7819 */ /* 0x000fe200000006ff */
[----:B------:R-:W-:Y:S01]  /*1420*/  FADD.FTZ R73, R72, R153 ;  /* 0x0000009948497221 */ /* 0x000fe20000010000 */
[----:B------:R-:W-:Y:S01]  /*1430*/  FADD.FTZ R81, -R167, R142 ;  /* 0x0000008ea7517221 */ /* 0x000fe20000010100 */
[----:B------:R-:W-:Y:S01]  /*1440*/  FFMA.FTZ R70, R80, R153, R71 ;  /* 0x0000009950467223 */ /* 0x000fe20000010047 */
[C---:B------:R-:W-:Y:S01]  /*1450*/  PRMT R102, R88.reuse, 0x7632, R102 ;  /* 0x0000763258667816 */ /* 0x040fe20000000066 */
[----:B------:R-:W-:-:S02]  /*1460*/  IMAD.U32 R167, R88, 0x10000, RZ ;  /* 0x0001000058a77824 */ /* 0x000fc400078e00ff */
[C---:B------:R-:W-:Y:S01]  /*1470*/  FMUL.FTZ R88, R132.reuse, R155 ;  /* 0x0000009b84587220 */ /* 0x040fe20000410000 */
[----:B------:R-:W-:Y:S01]  /*1480*/  FMUL.FTZ R155, R119, R74 ;  /* 0x0000004a779b7220 */ /* 0x000fe20000410000 */
[----:B------:R-:W-:Y:S01]  /*1490*/  FADD.FTZ R72, R73, R154 ;  /* 0x0000009a49487221 */ /* 0x000fe20000010000 */
[----:B------:R-:W-:Y:S01]  /*14a0*/  FFMA.FTZ R71, R143, R154, R70 ;  /* 0x0000009a8f477223 */ /* 0x000fe20000010046 */
[----:B------:R-:W-:Y:S01]  /*14b0*/  FMUL.FTZ R141, R132, R79 ;  /* 0x0000004f848d7220 */ /* 0x000fe20000410000 */
[----:B------:R-:W-:Y:S01]  /*14c0*/  FFMA.FTZ R11, R82, R74, R11 ;  /* 0x0000004a520b7223 */ /* 0x000fe2000001000b */
[----:B------:R-:W-:Y:S01]  /*14d0*/  FADD.FTZ R35, R35, R74 ;  /* 0x0000004a23237221 */ /* 0x000fe20000010000 */
[----:B------:R-:W-:Y:S02]  /*14e0*/  IMAD.U32 R74, R156, 0x10000, RZ ;  /* 0x000100009c4a7824 */ /* 0x000fe400078e00ff */
[----:B------:R-:W-:Y:S01]  /*14f0*/  FMUL.FTZ R160, R108, R157 ;  /* 0x0000009d6ca07220 */ /* 0x000fe20000410000 */
[----:B------:R-:W-:Y:S01]  /*1500*/  FADD.FTZ R73, R72, R155 ;  /* 0x0000009b48497221 */ /* 0x000fe20000010000 */
[----:B------:R-:W-:Y:S01]  /*1510*/  FFMA.FTZ R72, R82, R155, R71 ;  /* 0x0000009b52487223 */ /* 0x000fe20000010047 */
[----:B------:R-:W-:Y:S01]  /*1520*/  FFMA.FTZ R12, R141, R157, R12 ;  /* 0x0000009d8d0c7223 */ /* 0x000fe2000001000c */
[----:B------:R-:W-:Y:S01]  /*1530*/  FADD.FTZ R28, R28, R157 ;  /* 0x0000009d1c1c7221 */ /* 0x000fe20000010000 */
[----:B------:R-:W-:Y:S01]  /*1540*/  FMUL.FTZ R157, R120, R74 ;  /* 0x0000004a789d7220 */ /* 0x000fe20000410000 */
[----:B------:R-:W-:Y:S01]  /*1550*/  FADD.FTZ R70, R73, R160 ;  /* 0x000000a049467221 */ /* 0x000fe20000010000 */
[----:B------:R-:W-:Y:S01]  /*1560*/  FFMA.FTZ R71, R141, R160, R72 ;  /* 0x000000a08d477223 */ /* 0x000fe20000010048 */
[C---:B------:R-:W-:Y:S01]  /*1570*/  PRMT R174, R91.reuse, 0x7632, R174 ;  /* 0x000076325bae7816 */ /* 0x040fe200000000ae */
[----:B------:R-:W-:Y:S01]  /*1580*/  FFMA.FTZ R9, R80, R98, R9 ;  /* 0x0000006250097223 */ /* 0x000fe20000010009 */
[----:B------:R-:W-:Y:S01]  /*1590*/  SHF.L.U32 R68, R91, 0x10, RZ ;  /* 0x000000105b447819 */ /* 0x000fe200000006ff */
[----:B------:R-:W-:Y:S01]  /*15a0*/  FADD.FTZ R33, R33, R98 ;  /* 0x0000006221217221 */ /* 0x000fe20000010000 */
[----:B------:R-:W-:Y:S01]  /*15b0*/  FMUL.FTZ R91, R132, R81 ;  /* 0x00000051845b7220 */ /* 0x000fe20000410000 */
[----:B------:R-:W-:Y:S01]  /*15c0*/  SHF.L.U32 R98, R158, 0x10, RZ ;  /* 0x000000109e627819 */ /* 0x000fe200000006ff */
        /* <DEDUP_REMOVED lines=8> */
[----:B------:R-:W-:Y:S01]  /*1650*/  IMAD.U32 R161, R161, 0x10000, RZ ;  /* 0x00010000a1a17824 */ /* 0x000fe200078e00ff */
[C---:B------:R-:W-:Y:S01]  /*1660*/  PRMT R166, R89.reuse, 0x7632, R166 ;  /* 0x0000763259a67816 */ /* 0x040fe200000000a6 */
[----:B------:R-:W-:Y:S01]  /*1670*/  FMUL.FTZ R156, R110, R163 ;  /* 0x000000a36e9c7220 */ /* 0x000fe20000410000 */
[----:B------:R-:W-:Y:S01]  /*1680*/  SHF.L.U32 R168, R89, 0x10, RZ ;  /* 0x0000001059a87819 */ /* 0x000fe200000006ff */
[----:B------:R-:W-:Y:S01]  /*1690*/  FADD.FTZ R73, R72, R159 ;  /* 0x0000009f48497221 */ /* 0x000fe20000010000 */
[----:B------:R-:W-:Y:S01]  /*16a0*/  FMUL.FTZ R89, R132, R83 ;  /* 0x0000005384597220 */ /* 0x000fe20000410000 */
[----:B------:R-:W-:Y:S01]  /*16b0*/  FFMA.FTZ R70, R86, R159, R71 ;  /* 0x0000009f56467223 */ /* 0x000fe20000010047 */
[----:B------:R-:W-:Y:S01]  /*16c0*/  FMUL.FTZ R87, R132, R87 ;  /* 0x0000005784577220 */ /* 0x000fe20000410000 */
[-C--:B------:R-:W-:Y:S01]  /*16d0*/  FFMA.FTZ R49, R88, R161.reuse, R49 ;  /* 0x000000a158317223 */ /* 0x080fe20000010031 */
[----:B------:R-:W-:Y:S01]  /*16e0*/  FADD.FTZ R25, R25, R161 ;  /* 0x000000a119197221 */ /* 0x000fe20000010000 */
[----:B------:R-:W-:Y:S01]  /*16f0*/  FMUL.FTZ R161, R122, R161 ;  /* 0x000000a17aa17220 */ /* 0x000fe20000410000 */
[----:B------:R-:W-:Y:S01]  /*1700*/  FADD.FTZ R72, R73, R156 ;  /* 0x0000009c49487221 */ /* 0x000fe20000010000 */
[----:B------:R-:W-:Y:S01]  /*1710*/  FFMA.FTZ R71, R89, R156, R70 ;  /* 0x0000009c59477223 */ /* 0x000fe20000010046 */
[----:B------:R-:W-:Y:S01]  /*1720*/  SHF.L.U32 R100, R164, 0x10, RZ ;  /* 0x00000010a4647819 */ /* 0x000fe200000006ff */
[-C--:B------:R-:W-:Y:S01]  /*1730*/  FFMA.FTZ R50, R87, R162.reuse, R50 ;  /* 0x000000a257327223 */ /* 0x080fe20000010032 */
[----:B------:R-:W-:Y:S01]  /*1740*/  FADD.FTZ R26, R26, R162 ;  /* 0x000000a21a1a7221 */ /* 0x000fe20000010000 */
[----:B------:R-:W-:Y:S01]  /*1750*/  FMUL.FTZ R162, R111, R162 ;  /* 0x000000a26fa27220 */ /* 0x000fe20000410000 */
[----:B------:R-:W-:Y:S01]  /*1760*/  FADD.FTZ R73, R72, R161 ;  /* 0x000000a148497221 */ /* 0x000fe20000010000 */
[----:B------:R-:W-:Y:S01]  /*1770*/  FFMA.FTZ R70, R88, R161, R71 ;  /* 0x000000a158467223 */ /* 0x000fe20000010047 */
[----:B------:R-:W-:Y:S01]  /*1780*/  FFMA.FTZ R48, R89, R163, R48 ;  /* 0x000000a359307223 */ /* 0x000fe20000010030 */
[----:B------:R-:W-:Y:S01]  /*1790*/  FADD.FTZ R24, R24, R163 ;  /* 0x000000a318187221 */ /* 0x000fe20000010000 */
[C---:B------:R-:W-:Y:S01]  /*17a0*/  PRMT R172, R90.reuse, 0x7632, R172 ;  /* 0x000076325aac7816 */ /* 0x040fe200000000ac */
[----:B------:R-:W-:-:S02]  /*17b0*/  IMAD.U32 R179, R90, 0x10000, RZ ;  /* 0x000100005ab37824 */ /* 0x000fc400078e00ff */
[----:B------:R-:W-:Y:S01]  /*17c0*/  FMUL.FTZ R163, R123, R100 ;  /* 0x000000647ba37220 */ /* 0x000fe20000410000 */
[----:B------:R-:W-:Y:S01]  /*17d0*/  FADD.FTZ R72, R73, R162 ;  /* 0x000000a249487221 */ /* 0x000fe20000010000 */
[----:B------:R-:W-:Y:S01]  /*17e0*/  FMUL.FTZ R90, R132, R165 ;  /* 0x000000a5845a7220 */ /* 0x000fe20000410000 */
[----:B------:R-:W-:Y:S01]  /*17f0*/  FFMA.FTZ R71, R87, R162, R70 ;  /* 0x000000a257477223 */ /* 0x000fe20000010046 */
[----:B------:R-:W-:Y:S02]  /*1800*/  IMAD.U32 R102, R102, 0x10000, RZ ;  /* 0x0001000066667824 */ /* 0x000fe400078e00ff */
[----:B------:R-:W-:Y:S01]  /*1810*/  FMUL.FTZ R164, R112, R167 ;  /* 0x000000a770a47220 */ /* 0x000fe20000410000 */
[----:B------:R-:W-:Y:S01]  /*1820*/  FADD.FTZ R73, R72, R163 ;  /* 0x000000a348497221 */ /* 0x000fe20000010000 */
[----:B------:R-:W-:Y:S01]  /*1830*/  FMUL.FTZ R85, R132, R85 ;  /* 0x0000005584557220 */ /* 0x000fe20000410000 */
[----:B------:R-:W-:Y:S01]  /*1840*/  FFMA.FTZ R72, R90, R163, R71 ;  /* 0x000000a35a487223 */ /* 0x000fe20000010047 */
[----:B------:R-:W-:Y:S01]  /*1850*/  FMUL.FTZ R165, R124, R102 ;  /* 0x000000667ca57220 */ /* 0x000fe20000410000 */
[----:B------:R-:W-:Y:S01]  /*1860*/  FADD.FTZ R70, R73, R164 ;  /* 0x000000a449467221 */ /* 0x000fe20000010000 */
[----:B------:R-:W-:Y:S01]  /*1870*/  FMUL.FTZ R140, R132, R169 ;  /* 0x000000a9848c7220 */ /* 0x000fe20000410000 */
[----:B------:R-:W-:Y:S01]  /*1880*/  FFMA.FTZ R71, R85, R164, R72 ;  /* 0x000000a455477223 */ /* 0x000fe20000010048 */
[----:B------:R-:W-:Y:S01]  /*1890*/  SHF.L.U32 R170, R166, 0x10, RZ ;  /* 0x00000010a6aa7819 */ /* 0x000fe200000006ff */
[----:B------:R-:W-:Y:S01]  /*18a0*/  FADD.FTZ R73, R70, R165 ;  /* 0x000000a546497221 */ /* 0x000fe20000010000 */
[----:B------:R-:W-:Y:S01]  /*18b0*/  FMUL.FTZ R83, R132, R171 ;  /* 0x000000ab84537220 */ /* 0x000fe20000410000 */
[----:B------:R-:W-:Y:S01]  /*18c0*/  FMUL.FTZ R166, R113, R168 ;  /* 0x000000a871a67220 */ /* 0x000fe20000410000 */
[----:B------:R-:W-:Y:S01]  /*18d0*/  FFMA.FTZ R70, R140, R165, R71 ;  /* 0x000000a58c467223 */ /* 0x000fe20000010047 */
[----:B------:R-:W-:Y:S01]  /*18e0*/  FFMA.FTZ R44, R85, R167, R44 ;  /* 0x000000a7552c7223 */ /* 0x000fe2000001002c */
[----:B------:R-:W-:Y:S01]  /*18f0*/  FADD.FTZ R20, R20, R167 ;  /* 0x000000a714147221 */ /* 0x000fe20000010000 */
[----:B------:R-:W-:Y:S01]  /*1900*/  FMUL.FTZ R142, R132, R175 ;  /* 0x000000af848e7220 */ /* 0x000fe20000410000 */
[----:B------:R-:W-:Y:S01]  /*1910*/  FMUL.FTZ R167, R125, R170 ;  /* 0x000000aa7da77220 */ /* 0x000fe20000410000 */
[----:B------:R-:W-:Y:S01]  /*1920*/  FADD.FTZ R72, R73, R166 ;  /* 0x000000a649487221 */ /* 0x000fe20000010000 */
[C---:B------:R-:W-:Y:S01]  /*1930*/  FFMA.FTZ R71, R83.reuse, R166, R70 ;  /* 0x000000a653477223 */ /* 0x040fe20000010046 */
[----:B------:R-:W-:Y:S01]  /*1940*/  FFMA.FTZ R46, R83, R168, R46 ;  /* 0x000000a8532e7223 */ /* 0x000fe2000001002e */
[----:B------:R-:W-:Y:S01]  /*1950*/  FADD.FTZ R22, R22, R168 ;  /* 0x000000a816167221 */ /* 0x000fe20000010000 */
[----:B------:R-:W-:Y:S01]  /*1960*/  FMUL.FTZ R81, R132, R177 ;  /* 0x000000b184517220 */ /* 0x000fe20000410000 */
        /* <DEDUP_REMOVED lines=11> */
[----:B------:R-:W-:Y:S01]  /*1a20*/  SHF.L.U32 R174, R174, 0x10, RZ ;  /* 0x00000010aeae7819 */ /* 0x000fe200000006ff */
[-C--:B------:R-:W-:Y:S01]  /*1a30*/  FFMA.FTZ R42, R79, R68.reuse, R42 ;  /* 0x000000444f2a7223 */ /* 0x080fe2000001002a */
[----:B------:R-:W-:Y:S01]  /*1a40*/  FADD.FTZ R18, R18, R68 ;  /* 0x0000004412127221 */ /* 0x000fe20000010000 */
[----:B------:R-:W-:Y:S01]  /*1a50*/  FMUL.FTZ R170, R115, R68 ;  /* 0x0000004473aa7220 */ /* 0x000fe20000410000 */
[----:B------:R-:W-:Y:S01]  /*1a60*/  FADD.FTZ R73, R72, R169 ;  /* 0x000000a948497221 */ /* 0x000fe20000010000 */
[C---:B------:R-:W-:Y:S01]  /*1a70*/  FFMA.FTZ R68, R144.reuse, R169, R71 ;  /* 0x000000a990447223 */ /* 0x040fe20000010047 */
[----:B------:R-:W-:Y:S01]  /*1a80*/  FFMA.FTZ R41, R144, R172, R41 ;  /* 0x000000ac90297223 */ /* 0x000fe20000010029 */
[----:B------:R-:W-:Y:S01]  /*1a90*/  FADD.FTZ R17, R17, R172 ;  /* 0x000000ac11117221 */ /* 0x000fe20000010000 */
        /* <DEDUP_REMOVED lines=22> */
.L_x_713:
[----:B------:R-:W-:Y:S05]  /*1c00*/  BSYNC B0 ;  /* 0x0000000000007941 */ /* 0x000fea0003800000 */
.L_x_711:
[----:B------:R-:W-:Y:S01]  /*1c10*/  LOP3.LUT P5, RZ, R135, 0xff, RZ, 0xc0, !PT ;  /* 0x000000ff87ff7812 */ /* 0x000fe200078ac0ff */
[----:B-----5:R-:W-:Y:S01]  /*1c20*/  IMAD.MOV.U32 R72, RZ, RZ, R92 ;  /* 0x000000ffff487224 */ /* 0x020fe200078e005c */
[----:B------:R-:W-:Y:S01]  /*1c30*/  SHF.R.U32.HI R69, RZ, 0x5, R2 ;  /* 0x00000005ff457819 */ /* 0x000fe20000011602 */
[----:B------:R-:W-:Y:S01]  /*1c40*/  IMAD.MOV.U32 R74, RZ, RZ, R96 ;  /* 0x000000ffff4a7224 */ /* 0x000fe200078e0060 */
[----:B------:R-:W-:Y:S01]  /*1c50*/  UMOV UR6, 0xffffffff ;  /* 0xffffffff00067882 */ /* 0x000fe20000000000 */
[----:B------:R-:W-:Y:S02]  /*1c60*/  MOV R73, R94 ;  /* 0x0000005e00497202 */ /* 0x000fe40000000f00 */
[----:B------:R-:W-:Y:S02]  /*1c70*/  LOP3.LUT R71, R69, 0x7fffffc, RZ, 0xc0, !PT ;  /* 0x07fffffc45477812 */ /* 0x000fe400078ec0ff */
[----:B------:R-:W-:Y:S02]  /*1c80*/  LOP3.LUT P0, RZ, R2, 0x1f, RZ, 0xc0, !PT ;  /* 0x0000001f02ff7812 */ /* 0x000fe4000780c0ff */
[----:B------:R-:W-:-:S02]  /*1c90*/  PRMT R176, R72, 0x7610, R176 ;  /* 0x0000761048b07816 */ /* 0x000fc400000000b0 */
[----:B------:R-:W-:Y:S02]  /*1ca0*/  PRMT R135, R73, 0x7610, R135 ;  /* 0x0000761049877816 */ /* 0x000fe40000000087 */
[----:B------:R-:W-:Y:S02]  /*1cb0*/  PRMT R102, R74, 0x7610, R102 ;  /* 0x000076104a667816 */ /* 0x000fe40000000066 */
        /* <DEDUP_REMOVED lines=20> */
.L_x_798:
[----:B------:R-:W3:Y:S01]  /*1e00*/  S2R R99, SR_CgaCtaId ;  /* 0x0000000000637919 */ /* 0x000ee20000008800 */
[----:B------:R-:W-:Y:S01]  /*1e10*/  @!P0 LOP3.LUT R72, R69, 0x3, RZ, 0xc0, !PT ;  /* 0x0000000345488812 */ /* 0x000fe200078ec0ff */
[----:B-1----:R-:W-:Y:S01]  /*1e20*/  FADD.FTZ R98, R68, R73 ;  /* 0x0000004944627221 */ /* 0x002fe20000010000 */
[----:B------:R-:W-:Y:S01]  /*1e30*/  MOV R74, 0x400 ;  /* 0x00000400004a7802 */ /* 0x000fe20000000f00 */
[----:B------:R-:W-:Y:S05]  /*1e40*/  WARPSYNC.ALL ;  /* 0x0000000000007948 */ /* 0x000fea0003800000 */
[----:B------:R-:W-:Y:S01]  /*1e50*/  @!P0 IMAD.IADD R72, R71, 0x1, R72 ;  /* 0x0000000147488824 */ /* 0x000fe200078e0248 */
[----:B------:R-:W-:Y:S01]  /*1e60*/  @P4 IADD3 R174, R137, -0x1, RZ ;  /* 0xffffffff89ae4810 */ /* 0x000fe20007ffe0ff */
[----:B------:R-:W-:Y:S04]  /*1e70*/  BSSY B0, `(.L_x_715) ;  /* 0x0000028000007945 */ /* 0x000fe80003800000 */
[----:B------:R-:W-:Y:S01]  /*1e80*/  @P4 IMAD R174, R174, R139, RZ ;  /* 0x0000008baeae4224 */ /* 0x000fe200078e02ff */
[----:B---3--:R-:W-:Y:S01]  /*1e90*/  LEA R74, R99, R74, 0x18 ;  /* 0x0000004a634a7211 */ /* 0x008fe200078ec0ff */
[----:B--2---:R-:W-:-:S03]  /*1ea0*/  FADD.FTZ R99, R70, R75 ;  /* 0x0000004b46637221 */ /* 0x004fc60000010000 */
[----:B------:R-:W-:Y:S01]  /*1eb0*/  @!P0 LEA R100, R72, R74, 0x3 ;  /* 0x0000004a48648211 */ /* 0x000fe200078e18ff */
[----:B------:R-:W-:-:S04]  /*1ec0*/  IMAD R101, R71, 0x8, R74 ;  /* 0x0000000847657824 */ /* 0x000fc800078e024a */
[----:B------:R-:W-:Y:S01]  /*1ed0*/  @!P0 STS.64 [R100+0x3000], R98 ;  /* 0x0030006264008388 */ /* 0x000fe20000000a00 */
[----:B------:R-:W-:Y:S06]  /*1ee0*/  BAR.SYNC.DEFER_BLOCKING 0x0 ;  /* 0x0000000000007b1d */ /* 0x000fec0000010000 */
[----:B0-----:R-:W0:Y:S04]  /*1ef0*/  LDS.128 R68, [R101+0x3000] ;  /* 0x0030000065447984 */ /* 0x001e280000000c00 */
[----:B------:R-:W1:Y:S01]  /*1f00*/  LDS.128 R72, [R101+0x3010] ;  /* 0x0030100065487984 */ /* 0x000e620000000c00 */
[----:B0-----:R-:W-:Y:S01]  /*1f10*/  FADD.FTZ R103, RZ, R68 ;  /* 0x00000044ff677221 */ /* 0x001fe20000010000 */
[----:B------:R-:W-:Y:S01]  /*1f20*/  FADD.FTZ R68, RZ, R69 ;  /* 0x00000045ff447221 */ /* 0x000fe20000010000 */
[----:B------:R-:W-:-:S02]  /*1f30*/  @P4 SHF.R.S32.HI R69, RZ, 0x1f, R174 ;  /* 0x0000001fff454819 */ /* 0x000fc400000114ae */
[----:B------:R-:W-:Y:S01]  /*1f40*/  FADD.FTZ R103, R70, R103 ;  /* 0x0000006746677221 */ /* 0x000fe20000010000 */
[----:B------:R-:W-:Y:S01]  /*1f50*/  FADD.FTZ R68, R71, R68 ;  /* 0x0000004447447221 */ /* 0x000fe20000010000 */
[----:B------:R-:W-:Y:S02]  /*1f60*/  @P4 LEA.HI R71, R69, R174, RZ, 0x3 ;  /* 0x000000ae45474211 */ /* 0x000fe400078f18ff */
[----:B-1----:R-:W-:Y:S01]  /*1f70*/  FADD.FTZ R103, R103, R72 ;  /* 0x0000004867677221 */ /* 0x002fe20000010000 */
[----:B------:R-:W-:Y:S01]  /*1f80*/  FADD.FTZ R70, R68, R73 ;  /* 0x0000004944467221 */ /* 0x000fe20000010000 */
[----:B------:R-:W-:Y:S01]  /*1f90*/  IMAD.MOV.U32 R68, RZ, RZ, RZ ;  /* 0x000000ffff447224 */ /* 0x000fe200078e00ff */
[----:B------:R-:W-:Y:S01]  /*1fa0*/  @P4 LEA.HI.SX32 R68, R71, R138, 0x1d ;  /* 0x0000008a47444211 */ /* 0x000fe200078feaff */
[----:B------:R-:W-:Y:S01]  /*1fb0*/  FADD.FTZ R69, R74, R103 ;  /* 0x000000674a457221 */ /* 0x000fe20000010000 */
[----:B------:R-:W-:-:S03]  /*1fc0*/  FADD.FTZ R70, R75, R70 ;  /* 0x000000464b467221 */ /* 0x000fc60000010000 */
[----:B------:R-:W-:Y:S01]  /*1fd0*/  FMUL.FTZ R69, R69, UR10 ;  /* 0x0000000a45457c20 */ /* 0x000fe20008410000 */
[----:B------:R-:W-:Y:S01]  /*1fe0*/  FMUL.FTZ R98, R70, UR10 ;  /* 0x0000000a46627c20 */ /* 0x000fe20008410000 */
[----:B------:R-:W-:Y:S06]  /*1ff0*/  @P2 BRA `(.L_x_716) ;  /* 0x0000000000182947 */ /* 0x000fec0003800000 */
[----:B------:R-:W-:Y:S01]  /*2000*/  ISETP.NE.U32.AND P0, PT, R146, RZ, PT ;  /* 0x000000ff9200720c */ /* 0x000fe20003f05070 */
[----:B------:R-:W-:-:S03]  /*2010*/  HFMA2.MMA R70, -RZ, RZ, 0, 0 ;  /* 0x00000000ff467435 */ /* 0x000fc600000001ff */
[----:B------:R-:W-:-:S13]  /*2020*/  ISETP.NE.AND.EX P0, PT, R147, RZ, PT, P0 ;  /* 0x000000ff9300720c */ /* 0x000fda0003f05300 */
[----:B------:R-:W-:Y:S05]  /*2030*/  @!P0 BRA `(.L_x_717) ;  /* 0x00000000002c8947 */ /* 0x000fea0003800000 */
[----:B------:R-:W-:Y:S01]  /*2040*/  IMAD.U32 R70, R128, 0x10000, RZ ;  /* 0x0001000080467824 */ /* 0x000fe200078e00ff */
[----:B------:R-:W-:Y:S06]  /*2050*/  BRA `(.L_x_717) ;  /* 0x0000000000247947 */ /* 0x000fec0003800000 */
.L_x_716:
        /* <DEDUP_REMOVED lines=9> */
.L_x_717:
[----:B------:R-:W-:Y:S05]  /*20f0*/  BSYNC B0 ;  /* 0x0000000000007941 */ /* 0x000fea0003800000 */
.L_x_715:
[----:B------:R-:W0:Y:S01]  /*2100*/  @P4 LDC.64 R72, c[0x0][0x298] ;  /* 0x0000a600ff484b82 */ /* 0x000e220000000a00 */
[----:B------:R-:W-:Y:S01]  /*2110*/  ISETP.NE.U32.AND P1, PT, RZ, UR12, PT ;  /* 0x0000000cff007c0c */ /* 0x000fe2000bf25070 */
[----:B------:R-:W-:Y:S01]  /*2120*/  BSSY B0, `(.L_x_718) ;  /* 0x0000018000007945 */ /* 0x000fe20003800000 */
[----:B------:R-:W-:Y:S02]  /*2130*/  @P4 LOP3.LUT P6, RZ, R176, 0xff, RZ, 0xc0, !PT ;  /* 0x000000ffb0ff4812 */ /* 0x000fe400078cc0ff */
[----:B------:R-:W-:Y:S01]  /*2140*/  ISETP.NE.AND.EX P1, PT, RZ, UR13, PT, P1 ;  /* 0x0000000dff007c0c */ /* 0x000fe2000bf25310 */
[----:B0-----:R-:W-:-:S12]  /*2150*/  @P4 FMUL.FTZ R71, R70, R73 ;  /* 0x0000004946474220 */ /* 0x001fd80000410000 */
[----:B------:R-:W-:Y:S01]  /*2160*/  @P1 F2FP.BF16.F32.PACK_AB R70, RZ, R70 ;  /* 0x00000046ff46123e */ /* 0x000fe200000010ff */
[----:B------:R-:W-:-:S03]  /*2170*/  @P4 FMUL.FTZ R71, R71, R72 ;  /* 0x0000004847474220 */ /* 0x000fc60000410000 */
[----:B------:R-:W-:Y:S02]  /*2180*/  @P1 PRMT R60, R70, 0x7610, R60 ;  /* 0x00007610463c1816 */ /* 0x000fe4000000003c */
        /* <DEDUP_REMOVED lines=9> */
.L_x_719:
        /* <DEDUP_REMOVED lines=8> */
.L_x_720:
[----:B------:R-:W-:Y:S05]  /*22a0*/  BSYNC B0 ;  /* 0x0000000000007941 */ /* 0x000fea0003800000 */
.L_x_718:
[----:B------:R-:W0:Y:S01]  /*22b0*/  @P4 LDC.64 R72, c[0x0][0x298] ;  /* 0x0000a600ff484b82 */ /* 0x000e220000000a00 */
[----:B------:R-:W-:Y:S01]  /*22c0*/  @P4 LOP3.LUT P6, RZ, R92, 0xff00, RZ, 0xc0, !PT ;  /* 0x0000ff005cff4812 */ /* 0x000fe200078cc0ff */
[----:B------:R-:W-:Y:S01]  /*22d0*/  BSSY B0, `(.L_x_721) ;  /* 0x0000014000007945 */ /* 0x000fe20003800000 */
[----:B0-----:R-:W-:Y:S01]  /*22e0*/  @P4 FMUL.FTZ R71, R70, R73 ;  /* 0x0000004946474220 */ /* 0x001fe20000410000 */
        /* <DEDUP_REMOVED lines=11> */
.L_x_722:
[----:B------:R-:W-:Y:S02]  /*23a0*/  ISETP.NE.AND P6, PT, R173, RZ, PT ;  /* 0x000000ffad00720c */ /* 0x000fe40003fc5270 */
[----:B------:R-:W-:Y:S02]  /*23b0*/  @P0 SHF.L.U32 R73, R129, 0x10, RZ ;  /* 0x0000001081490819 */ /* 0x000fe400000006ff */
[----:B------:R-:W-:-:S05]  /*23c0*/  FSEL R70, R69, RZ, !P6 ;  /* 0x000000ff45467208 */ /* 0x000fca0007000000 */
[----:B------:R-:W-:-:S04]  /*23d0*/  FFMA.FTZ R71, R77, R98, R70 ;  /* 0x000000624d477223 */ /* 0x000fc80000010046 */
[----:B------:R-:W-:-:S04]  /*23e0*/  FADD.FTZ R71, R150, -R71 ;  /* 0x8000004796477221 */ /* 0x000fc80000010000 */
[----:B------:R-:W-:-:S04]  /*23f0*/  FMUL.FTZ R70, R132, R71 ;  /* 0x0000004784467220 */ /* 0x000fc80000410000 */
[----:B------:R-:W-:-:S07]  /*2400*/  @P0 FADD.FTZ R70, R70, R73 ;  /* 0x0000004946460221 */ /* 0x000fce0000010000 */
.L_x_723:
[----:B------:R-:W-:Y:S05]  /*2410*/  BSYNC B0 ;  /* 0x0000000000007941 */ /* 0x000fea0003800000 */
.L_x_721:
        /* <DEDUP_REMOVED lines=16> */
.L_x_725:
        /* <DEDUP_REMOVED lines=8> */
.L_x_726:
[----:B------:R-:W-:Y:S05]  /*25a0*/  BSYNC B0 ;  /* 0x0000000000007941 */ /* 0x000fea0003800000 */
.L_x_724:
        /* <DEDUP_REMOVED lines=15> */
.L_x_728:
[----:B------:R-:W-:Y:S02]  /*26a0*/  ISETP.NE.AND P6, PT, R173, RZ, PT ;  /* 0x000000ffad00720c */ /* 0x000fe40003fc5270 */
[----:B------:R-:W-:Y:S02]  /*26b0*/  @P0 SHF.L.U32 R73, R130, 0x10, RZ ;  /* 0x0000001082490819 */ /* 0x000fe400000006ff */
[----:B------:R-:W-:-:S05]  /*26c0*/  FSEL R70, R69, RZ, !P6 ;  /* 0x000000ff45467208 */ /* 0x000fca0007000000 */
[----:B------:R-:W-:-:S04]  /*26d0*/  FFMA.FTZ R71, R145, R98, R70 ;  /* 0x0000006291477223 */ /* 0x000fc80000010046 */
[----:B------:R-:W-:-:S04]  /*26e0*/  FADD.FTZ R71, R152, -R71 ;  /* 0x8000004798477221 */ /* 0x000fc80000010000 */
[----:B------:R-:W-:-:S04]  /*26f0*/  FMUL.FTZ R70, R132, R71 ;  /* 0x0000004784467220 */ /* 0x000fc80000410000 */
[----:B------:R-:W-:-:S07]  /*2700*/  @P0 FADD.FTZ R70, R70, R73 ;  /* 0x0000004946460221 */ /* 0x000fce0000010000 */
.L_x_729:
[----:B------:R-:W-:Y:S05]  /*2710*/  BSYNC B0 ;  /* 0x0000000000007941 */ /* 0x000fea0003800000 */
.L_x_727:
        /* <DEDUP_REMOVED lines=16> */
.L_x_731:
        /* <DEDUP_REMOVED lines=8> */
.L_x_732:
[----:B------:R-:W-:Y:S05]  /*28a0*/  BSYNC B0 ;  /* 0x0000000000007941 */ /* 0x000fea0003800000 */
.L_x_730:
        /* <DEDUP_REMOVED lines=15> */
.L_x_734:
[----:B------:R-:W-:Y:S02]  /*29a0*/  ISETP.NE.AND P6, PT, R173, RZ, PT ;  /* 0x000000ffad00720c */ /* 0x000fe40003fc5270 */
[----:B------:R-:W-:Y:S02]  /*29b0*/  @P0 SHF.L.U32 R73, R131, 0x10, RZ ;  /* 0x0000001083490819 */ /* 0x000fe400000006ff */
[----:B------:R-:W-:-:S05]  /*29c0*/  FSEL R70, R69, RZ, !P6 ;  /* 0x000000ff45467208 */ /* 0x000fca0007000000 */
[----:B------:R-:W-:-:S04]  /*29d0*/  FFMA.FTZ R71, R143, R98, R70 ;  /* 0x000000628f477223 */ /* 0x000fc80000010046 */
[----:B------:R-:W-:-:S04]  /*29e0*/  FADD.FTZ R71, R154, -R71 ;  /* 0x800000479a477221 */ /* 0x000fc80000010000 */
[----:B------:R-:W-:-:S04]  /*29f0*/  FMUL.FTZ R70, R132, R71 ;  /* 0x0000004784467220 */ /* 0x000fc80000410000 */
[----:B------:R-:W-:-:S07]  /*2a00*/  @P0 FADD.FTZ R70, R70, R73 ;  /* 0x0000004946460221 */ /* 0x000fce0000010000 */
.L_x_735:
[----:B------:R-:W-:Y:S05]  /*2a10*/  BSYNC B0 ;  /* 0x0000000000007941 */ /* 0x000fea0003800000 */
.L_x_733:
        /* <DEDUP_REMOVED lines=16> */
.L_x_737:
        /* <DEDUP_REMOVED lines=8> */
.L_x_738:
[----:B------:R-:W-:Y:S05]  /*2ba0*/  BSYNC B0 ;  /* 0x0000000000007941 */ /* 0x000fea0003800000 */
.L_x_736:
[----:B------:R-:W0:Y:S01]  /*2bb0*/  @P4 LDC.64 R74, c[0x0][0x298] ;  /* 0x0000a600ff4a4b82 */ /* 0x000e220000000a00 */
[----:B------:R-:W-:Y:S01]  /*2bc0*/  @P4 LOP3.LUT P6, RZ, R93, 0xff000000, RZ, 0xc0, !PT ;  /* 0xff0000005dff4812 */ /* 0x000fe200078cc0ff */
[----:B------:R-:W-:Y:S06]  /*2bd0*/  BSSY B0, `(.L_x_739) ;  /* 0x000001a000007945 */ /* 0x000fec0003800000 */
[----:B------:R-:W1:Y:S08]  /*2be0*/  @P1 LDC.64 R72, c[0x0][0x308] ;  /* 0x0000c200ff481b82 */ /* 0x000e700000000a00 */
[----:B------:R-:W2:Y:S01]  /*2bf0*/  @P4 LDC.64 R70, c[0x0][0x2f8] ;  /* 0x0000be00ff464b82 */ /* 0x000ea20000000a00 */
[----:B0-----:R-:W-:Y:S01]  /*2c00*/  @P4 FMUL.FTZ R75, R100, R75 ;  /* 0x0000004b644b4220 */ /* 0x001fe20000410000 */
[----:B------:R-:W-:-:S03]  /*2c10*/  @P1 F2FP.BF16.F32.PACK_AB R100, RZ, R100 ;  /* 0x00000064ff64123e */ /* 0x000fc600000010ff */
[----:B------:R-:W-:Y:S01]  /*2c20*/  @P4 FMUL.FTZ R74, R75, R74 ;  /* 0x0000004a4b4a4220 */ /* 0x000fe20000410000 */
[----:B------:R-:W-:Y:S01]  /*2c30*/  @P1 PRMT R63, R63, 0x5410, R100 ;  /* 0x000054103f3f1816 */ /* 0x000fe20000000064 */
[----:B-1----:R-:W-:-:S03]  /*2c40*/  @P1 IMAD.WIDE.U32 R72, R136, 0x10, R72 ;  /* 0x0000001088481825 */ /* 0x002fc600078e0048 */
[----:B------:R-:W-:-:S04]  /*2c50*/  @P4 FSEL R74, R74, RZ, P6 ;  /* 0x000000ff4a4a4208 */ /* 0x000fc80003000000 */
[----:B------:R-:W-:Y:S01]  /*2c60*/  @P4 F2FP.BF16.F32.PACK_AB R74, RZ, R74 ;  /* 0x0000004aff4a423e */ /* 0x000fe200000010ff */
[----:B------:R0:W-:Y:S01]  /*2c70*/  @P1 STG.E.128 desc[UR4][R72.64], R60 ;  /* 0x0000003c48001986 */ /* 0x0001e2000c101d04 */
[----:B--2---:R-:W-:Y:S02]  /*2c80*/  @P4 IMAD.WIDE.U32 R70, R68, 0x10, R70 ;  /* 0x0000001044464825 */ /* 0x004fe400078e0046 */
[----:B------:R-:W-:-:S05]  /*2c90*/  @P4 PRMT R67, R67, 0x5410, R74 ;  /* 0x0000541043434816 */ /* 0x000fca000000004a */
[----:B------:R0:W-:Y:S01]  /*2ca0*/  @P4 STG.E.128 desc[UR4][R70.64], R64 ;  /* 0x0000004046004986 */ /* 0x0001e2000c101d04 */
[----:B------:R-:W-:Y:S05]  /*2cb0*/  @P2 BRA `(.L_x_740) ;  /* 0x0000000000102947 */ /* 0x000fea0003800000 */
[----:B0-----:R-:W-:Y:S01]  /*2cc0*/  HFMA2.MMA R70, -RZ, RZ, 0, 0 ;  /* 0x00000000ff467435 */ /* 0x001fe200000001ff */
[----:B------:R-:W-:Y:S10]  /*2cd0*/  @!P0 BRA `(.L_x_741) ;  /* 0x0000000000248947 */ /* 0x000ff40003800000 */
[----:B------:R-:W-:Y:S01]  /*2ce0*/  IMAD.U32 R70, R52, 0x10000, RZ ;  /* 0x0001000034467824 */ /* 0x000fe200078e00ff */
[----:B------:R-:W-:Y:S06]  /*2cf0*/  BRA `(.L_x_741) ;  /* 0x00000000001c7947 */ /* 0x000fec0003800000 */
.L_x_740:
[----:B------:R-:W-:Y:S02]  /*2d00*/  ISETP.NE.AND P6, PT, R173, RZ, PT ;  /* 0x000000ffad00720c */ /* 0x000fe40003fc5270 */
[----:B0-----:R-:W-:Y:S02]  /*2d10*/  @P0 SHF.L.U32 R73, R52, 0x10, RZ ;  /* 0x0000001034490819 */ /* 0x001fe400000006ff */
[----:B------:R-:W-:-:S05]  /*2d20*/  FSEL R70, R69, RZ, !P6 ;  /* 0x000000ff45467208 */ /* 0x000fca0007000000 */
[----:B------:R-:W-:-:S04]  /*2d30*/  FFMA.FTZ R71, R141, R98, R70 ;  /* 0x000000628d477223 */ /* 0x000fc80000010046 */
[----:B------:R-:W-:-:S04]  /*2d40*/  FADD.FTZ R71, R160, -R71 ;  /* 0x80000047a0477221 */ /* 0x000fc80000010000 */
[----:B------:R-:W-:-:S04]  /*2d50*/  FMUL.FTZ R70, R132, R71 ;  /* 0x0000004784467220 */ /* 0x000fc80000410000 */
[----:B------:R-:W-:-:S07]  /*2d60*/  @P0 FADD.FTZ R70, R70, R73 ;  /* 0x0000004946460221 */ /* 0x000fce0000010000 */
.L_x_741:
[----:B------:R-:W-:Y:S05]  /*2d70*/  BSYNC B0 ;  /* 0x0000000000007941 */ /* 0x000fea0003800000 */
.L_x_739:
        /* <DEDUP_REMOVED lines=16> */
.L_x_743:
        /* <DEDUP_REMOVED lines=8> */
.L_x_744:
[----:B------:R-:W-:Y:S05]  /*2f00*/  BSYNC B0 ;  /* 0x0000000000007941 */ /* 0x000fea0003800000 */
.L_x_742:
        /* <DEDUP_REMOVED lines=15> */
.L_x_746:
[----:B------:R-:W-:Y:S02]  /*3000*/  ISETP.NE.AND P6, PT, R173, RZ, PT ;  /* 0x000000ffad00720c */ /* 0x000fe40003fc5270 */
[----:B------:R-:W-:Y:S02]  /*3010*/  @P0 SHF.L.U32 R73, R53, 0x10, RZ ;  /* 0x0000001035490819 */ /* 0x000fe400000006ff */
[----:B------:R-:W-:-:S05]  /*3020*/  FSEL R70, R69, RZ, !P6 ;  /* 0x000000ff45467208 */ /* 0x000fca0007000000 */
[----:B------:R-:W-:-:S04]  /*3030*/  FFMA.FTZ R71, R91, R98, R70 ;  /* 0x000000625b477223 */ /* 0x000fc80000010046 */
[----:B------:R-:W-:-:S04]  /*3040*/  FADD.FTZ R71, R158, -R71 ;  /* 0x800000479e477221 */ /* 0x000fc80000010000 */
[----:B------:R-:W-:-:S04]  /*3050*/  FMUL.FTZ R70, R132, R71 ;  /* 0x0000004784467220 */ /* 0x000fc80000410000 */
[----:B------:R-:W-:-:S07]  /*3060*/  @P0 FADD.FTZ R70, R70, R73 ;  /* 0x0000004946460221 */ /* 0x000fce0000010000 */
.L_x_747:
[----:B------:R-:W-:Y:S05]  /*3070*/  BSYNC B0 ;  /* 0x0000000000007941 */ /* 0x000fea0003800000 */
.L_x_745:
        /* <DEDUP_REMOVED lines=16> */
.L_x_749:
        /* <DEDUP_REMOVED lines=8> */
.L_x_750:
[----:B------:R-:W-:Y:S05]  /*3200*/  BSYNC B0 ;  /* 0x0000000000007941 */ /* 0x000fea0003800000 */
.L_x_748:
        /* <DEDUP_REMOVED lines=13> */
[----:B------:R-:W-:Y:S01]  /*32e0*/  SHF.L.U32 R70, R54, 0x10, RZ ;  /* 0x0000001036467819 */ /* 0x000fe200000006ff */
[----:B------:R-:W-:Y:S06]  /*32f0*/  BRA `(.L_x_753) ;  /* 0x00000000001c7947 */ /* 0x000fec0003800000 */
.L_x_752:
[----:B------:R-:W-:Y:S01]  /*3300*/  ISETP.NE.AND P6, PT, R173, RZ, PT ;  /* 0x000000ffad00720c */ /* 0x000fe20003fc5270 */
[----:B------:R-:W-:-:S03]  /*3310*/  @P0 IMAD.U32 R73, R54, 0x10000, RZ ;  /* 0x0001000036490824 */ /* 0x000fc600078e00ff */
[----:B------:R-:W-:-:S05]  /*3320*/  FSEL R70, R69, RZ, !P6 ;  /* 0x000000ff45467208 */ /* 0x000fca0007000000 */
[----:B------:R-:W-:-:S04]  /*3330*/  FFMA.FTZ R71, R89, R98, R70 ;  /* 0x0000006259477223 */ /* 0x000fc80000010046 */
[----:B------:R-:W-:-:S04]  /*3340*/  FADD.FTZ R71, R156, -R71 ;  /* 0x800000479c477221 */ /* 0x000fc80000010000 */
[----:B------:R-:W-:-:S04]  /*3350*/  FMUL.FTZ R70, R132, R71 ;  /* 0x0000004784467220 */ /* 0x000fc80000410000 */
[----:B------:R-:W-:-:S07]  /*3360*/  @P0 FADD.FTZ R70, R70, R73 ;  /* 0x0000004946460221 */ /* 0x000fce0000010000 */
.L_x_753:
[----:B------:R-:W-:Y:S05]  /*3370*/  BSYNC B0 ;  /* 0x0000000000007941 */ /* 0x000fea0003800000 */
.L_x_751:
        /* <DEDUP_REMOVED lines=16> */
.L_x_755:
        /* <DEDUP_REMOVED lines=8> */
.L_x_756:
[----:B------:R-:W-:Y:S05]  /*3500*/  BSYNC B0 ;  /* 0x0000000000007941 */ /* 0x000fea0003800000 */
.L_x_754:
        /* <DEDUP_REMOVED lines=15> */
.L_x_758:
[----:B------:R-:W-:Y:S01]  /*3600*/  ISETP.NE.AND P6, PT, R173, RZ, PT ;  /* 0x000000ffad00720c */ /* 0x000fe20003fc5270 */
[----:B------:R-:W-:-:S03]  /*3610*/  @P0 IMAD.U32 R73, R55, 0x10000, RZ ;  /* 0x0001000037490824 */ /* 0x000fc600078e00ff */
[----:B------:R-:W-:-:S05]  /*3620*/  FSEL R70, R69, RZ, !P6 ;  /* 0x000000ff45467208 */ /* 0x000fca0007000000 */
[----:B------:R-:W-:-:S04]  /*3630*/  FFMA.FTZ R71, R87, R98, R70 ;  /* 0x0000006257477223 */ /* 0x000fc80000010046 */
[----:B------:R-:W-:-:S04]  /*3640*/  FADD.FTZ R71, R162, -R71 ;  /* 0x80000047a2477221 */ /* 0x000fc80000010000 */
[----:B------:R-:W-:-:S04]  /*3650*/  FMUL.FTZ R70, R132, R71 ;  /* 0x0000004784467220 */ /* 0x000fc80000410000 */
[----:B------:R-:W-:-:S07]  /*3660*/  @P0 FADD.FTZ R70, R70, R73 ;  /* 0x0000004946460221 */ /* 0x000fce0000010000 */
.L_x_759:
[----:B------:R-:W-:Y:S05]  /*3670*/  BSYNC B0 ;  /* 0x0000000000007941 */ /* 0x000fea0003800000 */
.L_x_757:
        /* <DEDUP_REMOVED lines=16> */
.L_x_761:
        /* <DEDUP_REMOVED lines=8> */
.L_x_762:
[----:B------:R-:W-:Y:S05]  /*3800*/  BSYNC B0 ;  /* 0x0000000000007941 */ /* 0x000fea0003800000 */
.L_x_760:
[----:B------:R-:W0:Y:S01]  /*3810*/  @P4 LDC.64 R92, c[0x0][0x298] ;  /* 0x0000a600ff5c4b82 */ /* 0x000e220000000a00 */
[----:B------:R-:W-:Y:S01]  /*3820*/  @P4 LOP3.LUT P6, RZ, R95, 0xff000000, RZ, 0xc0, !PT ;  /* 0xff0000005fff4812 */ /* 0x000fe200078cc0ff */
[----:B------:R-:W-:Y:S06]  /*3830*/  BSSY B0, `(.L_x_763) ;  /* 0x000001b000007945 */ /* 0x000fec0003800000 */
[----:B------:R-:W1:Y:S08]  /*3840*/  @P1 LDC.64 R72, c[0x0][0x308] ;  /* 0x0000c200ff481b82 */ /* 0x000e700000000a00 */
[----:B------:R-:W2:Y:S01]  /*3850*/  @P4 LDC.64 R70, c[0x0][0x2f8] ;  /* 0x0000be00ff464b82 */ /* 0x000ea20000000a00 */
[----:B0-----:R-:W-:Y:S01]  /*3860*/  @P4 FMUL.FTZ R75, R74, R93 ;  /* 0x0000005d4a4b4220 */ /* 0x001fe20000410000 */
[----:B------:R-:W-:-:S02]  /*3870*/  @P4 IADD3 R93, R68, 0x80, RZ ;  /* 0x00000080445d4810 */ /* 0x000fc40007ffe0ff */
[----:B------:R-:W-:Y:S01]  /*3880*/  @P1 F2FP.BF16.F32.PACK_AB R74, RZ, R74 ;  /* 0x0000004aff4a123e */ /* 0x000fe200000010ff */
[----:B------:R-:W-:-:S03]  /*3890*/  @P4 FMUL.FTZ R75, R75, R92 ;  /* 0x0000005c4b4b4220 */ /* 0x000fc60000410000 */
[----:B------:R-:W-:Y:S01]  /*38a0*/  @P1 PRMT R63, R63, 0x5410, R74 ;  /* 0x000054103f3f1816 */ /* 0x000fe2000000004a */
[----:B-1----:R-:W-:Y:S01]  /*38b0*/  @P1 IMAD.WIDE.U32 R72, R134, 0x10, R72 ;  /* 0x0000001086481825 */ /* 0x002fe200078e0048 */
        /* <DEDUP_REMOVED lines=11> */
.L_x_764:
[----:B------:R-:W-:Y:S02]  /*3970*/  ISETP.NE.AND P6, PT, R173, RZ, PT ;  /* 0x000000ffad00720c */ /* 0x000fe40003fc5270 */
[----:B0-----:R-:W-:Y:S02]  /*3980*/  @P0 SHF.L.U32 R73, R56, 0x10, RZ ;  /* 0x0000001038490819 */ /* 0x001fe400000006ff */
[----:B------:R-:W-:-:S05]  /*3990*/  FSEL R70, R69, RZ, !P6 ;  /* 0x000000ff45467208 */ /* 0x000fca0007000000 */
[----:B------:R-:W-:-:S04]  /*39a0*/  FFMA.FTZ R71, R85, R98, R70 ;  /* 0x0000006255477223 */ /* 0x000fc80000010046 */
[----:B------:R-:W-:-:S04]  /*39b0*/  FADD.FTZ R71, R164, -R71 ;  /* 0x80000047a4477221 */ /* 0x000fc80000010000 */
[----:B------:R-:W-:-:S04]  /*39c0*/  FMUL.FTZ R70, R132, R71 ;  /* 0x0000004784467220 */ /* 0x000fc80000410000 */
[----:B------:R-:W-:-:S07]  /*39d0*/  @P0 FADD.FTZ R70, R70, R73 ;  /* 0x0000004946460221 */ /* 0x000fce0000010000 */
.L_x_765:
[----:B------:R-:W-:Y:S05]  /*39e0*/  BSYNC B0 ;  /* 0x0000000000007941 */ /* 0x000fea0003800000 */
.L_x_763:
        /* <DEDUP_REMOVED lines=16> */
.L_x_767:
        /* <DEDUP_REMOVED lines=8> */
.L_x_768:
[----:B------:R-:W-:Y:S05]  /*3b70*/  BSYNC B0 ;  /* 0x0000000000007941 */ /* 0x000fea0003800000 */
.L_x_766:
        /* <DEDUP_REMOVED lines=15> */
.L_x_770:
[----:B------:R-:W-:Y:S02]  /*3c70*/  ISETP.NE.AND P6, PT, R173, RZ, PT ;  /* 0x000000ffad00720c */ /* 0x000fe40003fc5270 */
[----:B------:R-:W-:Y:S02]  /*3c80*/  @P0 SHF.L.U32 R73, R57, 0x10, RZ ;  /* 0x0000001039490819 */ /* 0x000fe400000006ff */
[----:B------:R-:W-:-:S05]  /*3c90*/  FSEL R70, R69, RZ, !P6 ;  /* 0x000000ff45467208 */ /* 0x000fca0007000000 */
[----:B------:R-:W-:-:S04]  /*3ca0*/  FFMA.FTZ R71, R83, R98, R70 ;  /* 0x0000006253477223 */ /* 0x000fc80000010046 */
[----:B------:R-:W-:-:S04]  /*3cb0*/  FADD.FTZ R71, R166, -R71 ;  /* 0x80000047a6477221 */ /* 0x000fc80000010000 */
[----:B------:R-:W-:-:S04]  /*3cc0*/  FMUL.FTZ R70, R132, R71 ;  /* 0x0000004784467220 */ /* 0x000fc80000410000 */
[----:B------:R-:W-:-:S07]  /*3cd0*/  @P0 FADD.FTZ R70, R70, R73 ;  /* 0x0000004946460221 */ /* 0x000fce0000010000 */
.L_x_771:
[----:B------:R-:W-:Y:S05]  /*3ce0*/  BSYNC B0 ;  /* 0x0000000000007941 */ /* 0x000fea0003800000 */
.L_x_769:
        /* <DEDUP_REMOVED lines=16> */
.L_x_773:
        /* <DEDUP_REMOVED lines=8> */
.L_x_774:
[----:B------:R-:W-:Y:S05]  /*3e70*/  BSYNC B0 ;  /* 0x0000000000007941 */ /* 0x000fea0003800000 */
.L_x_772:
        /* <DEDUP_REMOVED lines=15> */
.L_x_776:
[----:B------:R-:W-:Y:S02]  /*3f70*/  ISETP.NE.AND P6, PT, R173, RZ, PT ;  /* 0x000000ffad00720c */ /* 0x000fe40003fc5270 */
[----:B------:R-:W-:Y:S02]  /*3f80*/  @P0 SHF.L.U32 R73, R58, 0x10, RZ ;  /* 0x000000103a490819 */ /* 0x000fe400000006ff */
[----:B------:R-:W-:-:S05]  /*3f90*/  FSEL R70, R69, RZ, !P6 ;  /* 0x000000ff45467208 */ /* 0x000fca0007000000 */
[----:B------:R-:W-:-:S04]  /*3fa0*/  FFMA.FTZ R71, R81, R98, R70 ;  /* 0x0000006251477223 */ /* 0x000fc80000010046 */
[----:B------:R-:W-:-:S04]  /*3fb0*/  FADD.FTZ R71, R168, -R71 ;  /* 0x80000047a8477221 */ /* 0x000fc80000010000 */
[----:B------:R-:W-:-:S04]  /*3fc0*/  FMUL.FTZ R70, R132, R71 ;  /* 0x0000004784467220 */ /* 0x000fc80000410000 */
[----:B------:R-:W-:-:S07]  /*3fd0*/  @P0 FADD.FTZ R70, R70, R73 ;  /* 0x0000004946460221 */ /* 0x000fce0000010000 */
.L_x_777:
[----:B------:R-:W-:Y:S05]  /*3fe0*/  BSYNC B0 ;  /* 0x0000000000007941 */ /* 0x000fea0003800000 */
.L_x_775:
        /* <DEDUP_REMOVED lines=16> */
.L_x_779:
        /* <DEDUP_REMOVED lines=8> */
.L_x_780:
[----:B------:R-:W-:Y:S05]  /*4170*/  BSYNC B0 ;  /* 0x0000000000007941 */ /* 0x000fea0003800000 */
.L_x_778:
        /* <DEDUP_REMOVED lines=15> */
.L_x_782:
[----:B------:R-:W-:Y:S02]  /*4270*/  ISETP.NE.AND P6, PT, R173, RZ, PT ;  /* 0x000000ffad00720c */ /* 0x000fe40003fc5270 */
[----:B------:R-:W-:Y:S02]  /*4280*/  @P0 SHF.L.U32 R73, R59, 0x10, RZ ;  /* 0x000000103b490819 */ /* 0x000fe400000006ff */
[----:B------:R-:W-:-:S05]  /*4290*/  FSEL R70, R69, RZ, !P6 ;  /* 0x000000ff45467208 */ /* 0x000fca0007000000 */
[----:B------:R-:W-:-:S04]  /*42a0*/  FFMA.FTZ R71, R79, R98, R70 ;  /* 0x000000624f477223 */ /* 0x000fc80000010046 */
[----:B------:R-:W-:-:S04]  /*42b0*/  FADD.FTZ R71, R170, -R71 ;  /* 0x80000047aa477221 */ /* 0x000fc80000010000 */
[----:B------:R-:W-:-:S04]  /*42c0*/  FMUL.FTZ R70, R132, R71 ;  /* 0x0000004784467220 */ /* 0x000fc80000410000 */
[----:B------:R-:W-:-:S07]  /*42d0*/  @P0 FADD.FTZ R70, R70, R73 ;  /* 0x0000004946460221 */ /* 0x000fce0000010000 */
.L_x_783:
[----:B------:R-:W-:Y:S05]  /*42e0*/  BSYNC B0 ;  /* 0x0000000000007941 */ /* 0x000fea0003800000 */
.L_x_781:
        /* <DEDUP_REMOVED lines=16> */
.L_x_785:
        /* <DEDUP_REMOVED lines=8> */
.L_x_786:
[----:B------:R-:W-:Y:S05]  /*4470*/  BSYNC B0 ;  /* 0x0000000000007941 */ /* 0x000fea0003800000 */
.L_x_784:
[----:B------:R-:W0:Y:S01]  /*4480*/  @P4 LDC.64 R74, c[0x0][0x298] ;  /* 0x0000a600ff4a4b82 */ /* 0x000e220000000a00 */
[----:B------:R-:W-:Y:S02]  /*4490*/  @P4 LOP3.LUT P0, RZ, R97, 0xff000000, RZ, 0xc0, !PT ;  /* 0xff00000061ff4812 */ /* 0x000fe4000780c0ff */
[----:B------:R-:W-:-:S05]  /*44a0*/  SEL R135, RZ, 0x1, P5 ;  /* 0x00000001ff877807 */ /* 0x000fca0002800000 */
[----:B------:R-:W1:Y:S08]  /*44b0*/  @P1 LDC.64 R70, c[0x0][0x308] ;  /* 0x0000c200ff461b82 */ /* 0x000e700000000a00 */
[----:B------:R-:W2:Y:S01]  /*44c0*/  @P4 LDC.64 R72, c[0x0][0x2f8] ;  /* 0x0000be00ff484b82 */ /* 0x000ea20000000a00 */
[----:B0-----:R-:W-:Y:S01]  /*44d0*/  @P4 FMUL.FTZ R69, R132, R75 ;  /* 0x0000004b84454220 */ /* 0x001fe20000410000 */
[----:B------:R-:W-:-:S02]  /*44e0*/  @P4 IADD3 R75, R68, 0x100, RZ ;  /* 0x00000100444b4810 */ /* 0x000fc40007ffe0ff */
[----:B------:R-:W-:Y:S01]  /*44f0*/  @P1 F2FP.BF16.F32.PACK_AB R132, RZ, R132 ;  /* 0x00000084ff84123e */ /* 0x000fe200000010ff */
[----:B------:R-:W-:-:S03]  /*4500*/  @P4 FMUL.FTZ R69, R69, R74 ;  /* 0x0000004a45454220 */ /* 0x000fc60000410000 */
[----:B------:R-:W-:Y:S02]  /*4510*/  @P1 PRMT R63, R63, 0x5410, R132 ;  /* 0x000054103f3f1816 */ /* 0x000fe40000000084 */
[----:B------:R-:W-:Y:S01]  /*4520*/  @P4 FSEL R74, R69, RZ, P0 ;  /* 0x000000ff454a4208 */ /* 0x000fe20000000000 */
[----:B-1----:R-:W-:-:S03]  /*4530*/  @P1 IMAD.WIDE.U32 R68, R133, 0x10, R70 ;  /* 0x0000001085441825 */ /* 0x002fc600078e0046 */
[----:B------:R-:W-:Y:S02]  /*4540*/  @P4 F2FP.BF16.F32.PACK_AB R74, RZ, R74 ;  /* 0x0000004aff4a423e */ /* 0x000fe400000010ff */
[----:B------:R0:W-:Y:S01]  /*4550*/  @P1 STG.E.128 desc[UR4][R68.64], R60 ;  /* 0x0000003c44001986 */ /* 0x0001e2000c101d04 */
[----:B--2---:R-:W-:Y:S01]  /*4560*/  @P4 IMAD.WIDE.U32 R70, R75, 0x10, R72 ;  /* 0x000000104b464825 */ /* 0x004fe200078e0048 */
[----:B------:R-:W-:-:S05]  /*4570*/  @P4 PRMT R67, R67, 0x5410, R74 ;  /* 0x0000541043434816 */ /* 0x000fca000000004a */
[----:B------:R0:W-:Y:S01]  /*4580*/  @P4 STG.E.128 desc[UR4][R70.64], R64 ;  /* 0x0000004046004986 */ /* 0x0001e2000c101d04 */
[----:B------:R-:W-:Y:S05]  /*4590*/  @!P3 BRA `(.L_x_787) ;  /* 0xffffffc00044b947 */ /* 0x000fea000383ffff */
.L_x_710:
        /* <DEDUP_REMOVED lines=23> */
.L_x_714:
[----:B------:R-:W-:Y:S01]  /*4710*/  HFMA2.MMA R174, -RZ, RZ, 0, 9.5367431640625e-07 ;  /* 0x00000010ffae7435 */ /* 0x000fe200000001ff */
[----:B------:R-:W-:Y:S01]  /*4720*/  IMAD.MOV.U32 R103, RZ, RZ, R70 ;  /* 0x000000ffff677224 */ /* 0x000fe200078e0046 */
[----:B------:R-:W-:Y:S01]  /*4730*/  MOV R175, 0x1f ;  /* 0x0000001f00af7802 */ /* 0x000fe20000000f00 */
[----:B------:R-:W-:-:S08]  /*4740*/  IMAD.MOV.U32 R98, RZ, RZ, -0x1 ;  /* 0xffffffffff627424 */ /* 0x000fd000078e00ff */
[----:B------:R-:W-:Y:S05]  /*4750*/  WARPSYNC.COLLECTIVE R98, `(.L_x_788) ;  /* 0x0000000062087348 */ /* 0x000fea0003c00000 */
[----:B------:R0:W1:Y:S02]  /*4760*/  SHFL.DOWN P1, R100, R103, R174, R175 ;  /* 0x080000ae67647389 */ /* 0x00006400000200af */
[----:B01----:R-:W-:Y:S01]  /*4770*/  ENDCOLLECTIVE ;  /* 0x000000000000791b */ /* 0x003fe20003800000 */
.L_x_788:
[----:B------:R-:W-:Y:S02]  /*4780*/  MOV R103, R68 ;  /* 0x0000004400677202 */ /* 0x000fe40000000f00 */
[----:B------:R-:W-:-:S07]  /*4790*/  MOV R73, R100 ;  /* 0x0000006400497202 */ /* 0x000fce0000000f00 */
[----:B------:R-:W-:Y:S05]  /*47a0*/  WARPSYNC.COLLECTIVE R98, `(.L_x_789) ;  /* 0x0000000062087348 */ /* 0x000fea0003c00000 */
[----:B------:R0:W1:Y:S02]  /*47b0*/  SHFL.DOWN P1, R100, R103, R174, R175 ;  /* 0x080000ae67647389 */ /* 0x00006400000200af */
[----:B01----:R-:W-:Y:S01]  /*47c0*/  ENDCOLLECTIVE ;  /* 0x000000000000791b */ /* 0x003fe20003800000 */
.L_x_789:
[----:B------:R-:W-:Y:S01]  /*47d0*/  FADD.FTZ R73, R73, R70 ;  /* 0x0000004649497221 */ /* 0x000fe20000010000 */
[----:B------:R-:W-:-:S04]  /*47e0*/  HFMA2.MMA R174, -RZ, RZ, 0, 4.76837158203125e-07 ;  /* 0x00000008ffae7435 */ /* 0x000fc800000001ff */
[----:B------:R-:W-:Y:S01]  /*47f0*/  MOV R103, R73 ;  /* 0x0000004900677202 */ /* 0x000fe20000000f00 */
[----:B------:R-:W-:-:S07]  /*4800*/  IMAD.MOV.U32 R75, RZ, RZ, R100 ;  /* 0x000000ffff4b7224 */ /* 0x000fce00078e0064 */
[----:B------:R-:W-:Y:S05]  /*4810*/  WARPSYNC.COLLECTIVE R98, `(.L_x_790) ;  /* 0x0000000062087348 */ /* 0x000fea0003c00000 */
[----:B------:R0:W1:Y:S02]  /*4820*/  SHFL.DOWN P1, R100, R103, R174, R175 ;  /* 0x080000ae67647389 */ /* 0x00006400000200af */
[----:B01----:R-:W-:Y:S01]  /*4830*/  ENDCOLLECTIVE ;  /* 0x000000000000791b */ /* 0x003fe20003800000 */
.L_x_790:
[----:B------:R-:W-:-:S05]  /*4840*/  FADD.FTZ R75, R75, R68 ;  /* 0x000000444b4b7221 */ /* 0x000fca0000010000 */
[----:B------:R-:W-:Y:S01]  /*4850*/  MOV R103, R75 ;  /* 0x0000004b00677202 */ /* 0x000fe20000000f00 */
[----:B------:R-:W-:-:S07]  /*4860*/  IMAD.MOV.U32 R72, RZ, RZ, R100 ;  /* 0x000000ffff487224 */ /* 0x000fce00078e0064 */
[----:B------:R-:W-:Y:S05]  /*4870*/  WARPSYNC.COLLECTIVE R98, `(.L_x_791) ;  /* 0x0000000062087348 */ /* 0x000fea0003c00000 */
[----:B------:R0:W1:Y:S02]  /*4880*/  SHFL.DOWN P1, R100, R103, R174, R175 ;  /* 0x080000ae67647389 */ /* 0x00006400000200af */
[----:B01----:R-:W-:Y:S01]  /*4890*/  ENDCOLLECTIVE ;  /* 0x000000000000791b */ /* 0x003fe20003800000 */
.L_x_791:
[----:B------:R-:W-:Y:S01]  /*48a0*/  FADD.FTZ R72, R73, R72 ;  /* 0x0000004849487221 */ /* 0x000fe20000010000 */
[----:B------:R-:W-:-:S03]  /*48b0*/  HFMA2.MMA R174, -RZ, RZ, 0, 2.384185791015625e-07 ;  /* 0x00000004ffae7435 */ /* 0x000fc600000001ff */
[----:B------:R-:W-:Y:S01]  /*48c0*/  IMAD.MOV.U32 R103, RZ, RZ, R72 ;  /* 0x000000ffff677224 */ /* 0x000fe200078e0048 */
[----:B------:R-:W-:-:S07]  /*48d0*/  MOV R74, R100 ;  /* 0x00000064004a7202 */ /* 0x000fce0000000f00 */
[----:B------:R-:W-:Y:S05]  /*48e0*/  WARPSYNC.COLLECTIVE R98, `(.L_x_792) ;  /* 0x0000000062087348 */ /* 0x000fea0003c00000 */
[----:B------:R0:W1:Y:S02]  /*48f0*/  SHFL.DOWN P1, R100, R103, R174, R175 ;  /* 0x080000ae67647389 */ /* 0x00006400000200af */
[----:B01----:R-:W-:Y:S01]  /*4900*/  ENDCOLLECTIVE ;  /* 0x000000000000791b */ /* 0x003fe20003800000 */
.L_x_792:
[----:B------:R-:W-:-:S04]  /*4910*/  FADD.FTZ R74, R75, R74 ;  /* 0x0000004a4b4a7221 */ /* 0x000fc80000010000 */
[----:B------:R-:W-:Y:S01]  /*4920*/  IMAD.MOV.U32 R103, RZ, RZ, R74 ;  /* 0x000000ffff677224 */ /* 0x000fe200078e004a */
[----:B------:R-:W-:-:S07]  /*4930*/  MOV R99, R100 ;  /* 0x0000006400637202 */ /* 0x000fce0000000f00 */
[----:B------:R-:W-:Y:S05]  /*4940*/  WARPSYNC.COLLECTIVE R98, `(.L_x_793) ;  /* 0x0000000062087348 */ /* 0x000fea0003c00000 */
[----:B------:R0:W1:Y:S02]  /*4950*/  SHFL.DOWN P1, R100, R103, R174, R175 ;  /* 0x080000ae67647389 */ /* 0x00006400000200af */
[----:B01----:R-:W-:Y:S01]  /*4960*/  ENDCOLLECTIVE ;  /* 0x000000000000791b */ /* 0x003fe20003800000 */
.L_x_793:
[----:B------:R-:W-:-:S05]  /*4970*/  FADD.FTZ R99, R72, R99 ;  /* 0x0000006348637221 */ /* 0x000fca0000010000 */
[----:B------:R-:W-:Y:S01]  /*4980*/  MOV R103, R99 ;  /* 0x0000006300677202 */ /* 0x000fe20000000f00 */
[----:B------:R-:W-:Y:S01]  /*4990*/  IMAD.MOV.U32 R174, RZ, RZ, 0x2 ;  /* 0x00000002ffae7424 */ /* 0x000fe200078e00ff */
[----:B------:R-:W-:-:S07]  /*49a0*/  MOV R101, R100 ;  /* 0x0000006400657202 */ /* 0x000fce0000000f00 */
[----:B------:R-:W-:Y:S05]  /*49b0*/  WARPSYNC.COLLECTIVE R98, `(.L_x_794) ;  /* 0x0000000062087348 */ /* 0x000fea0003c00000 */
[----:B------:R0:W1:Y:S02]  /*49c0*/  SHFL.DOWN P1, R100, R103, R174, R175 ;  /* 0x080000ae67647389 */ /* 0x00006400000200af */
[----:B01----:R-:W-:Y:S01]  /*49d0*/  ENDCOLLECTIVE ;  /* 0x000000000000791b */ /* 0x003fe20003800000 */
.L_x_794:
[----:B------:R-:W-:-:S05]  /*49e0*/  FADD.FTZ R101, R74, R101 ;  /* 0x000000654a657221 */ /* 0x000fca0000010000 */
[----:B------:R-:W-:Y:S02]  /*49f0*/  MOV R103, R101 ;  /* 0x0000006500677202 */ /* 0x000fe40000000f00 */
[----:B------:R-:W-:-:S07]  /*4a00*/  MOV R68, R100 ;  /* 0x0000006400447202 */ /* 0x000fce0000000f00 */
[----:B------:R-:W-:Y:S05]  /*4a10*/  WARPSYNC.COLLECTIVE R98, `(.L_x_795) ;  /* 0x0000000062087348 */ /* 0x000fea0003c00000 */
[----:B------:R0:W1:Y:S02]  /*4a20*/  SHFL.DOWN P1, R100, R103, R174, R175 ;  /* 0x080000ae67647389 */ /* 0x00006400000200af */
[----:B01----:R-:W-:Y:S01]  /*4a30*/  ENDCOLLECTIVE ;  /* 0x000000000000791b */ /* 0x003fe20003800000 */
.L_x_795:
[----:B------:R-:W-:Y:S01]  /*4a40*/  FADD.FTZ R68, R99, R68 ;  /* 0x0000004463447221 */ /* 0x000fe20000010000 */
[----:B------:R-:W-:-:S04]  /*4a50*/  HFMA2.MMA R174, -RZ, RZ, 0, 5.9604644775390625e-08 ;  /* 0x00000001ffae7435 */ /* 0x000fc800000001ff */
[----:B------:R-:W-:Y:S01]  /*4a60*/  MOV R103, R68 ;  /* 0x0000004400677202 */ /* 0x000fe20000000f00 */
[----:B------:R-:W-:-:S07]  /*4a70*/  IMAD.MOV.U32 R70, RZ, RZ, R100 ;  /* 0x000000ffff467224 */ /* 0x000fce00078e0064 */
[----:B------:R-:W-:Y:S05]  /*4a80*/  WARPSYNC.COLLECTIVE R98, `(.L_x_796) ;  /* 0x0000000062087348 */ /* 0x000fea0003c00000 */
[----:B------:R0:W1:Y:S02]  /*4a90*/  SHFL.DOWN P1, R100, R103, R174, R175 ;  /* 0x080000ae67647389 */ /* 0x00006400000200af */
[----:B01----:R-:W-:Y:S01]  /*4aa0*/  ENDCOLLECTIVE ;  /* 0x000000000000791b */ /* 0x003fe20003800000 */
.L_x_796:
[----:B------:R-:W-:-:S05]  /*4ab0*/  FADD.FTZ R70, R101, R70 ;  /* 0x0000004665467221 */ /* 0x000fca0000010000 */
[----:B------:R-:W-:Y:S01]  /*4ac0*/  MOV R103, R70 ;  /* 0x0000004600677202 */ /* 0x000fe20000000f00 */
[----:B------:R-:W-:-:S07]  /*4ad0*/  IMAD.MOV.U32 R73, RZ, RZ, R100 ;  /* 0x000000ffff497224 */ /* 0x000fce00078e0064 */
[----:B------:R-:W-:Y:S05]  /*4ae0*/  WARPSYNC.COLLECTIVE R98, `(.L_x_797) ;  /* 0x0000000062087348 */ /* 0x000fea0003c00000 */
[----:B------:R0:W1:Y:S02]  /*4af0*/  SHFL.DOWN P1, R100, R103, R174, R175 ;  /* 0x080000ae67647389 */ /* 0x00006400000200af */
[----:B01----:R-:W-:Y:S01]  /*4b00*/  ENDCOLLECTIVE ;  /* 0x000000000000791b */ /* 0x003fe20003800000 */
.L_x_797:
[----:B------:R-:W-:Y:S01]  /*4b10*/  MOV R75, R100 ;  /* 0x00000064004b7202 */ /* 0x000fe20000000f00 */
[----:B------:R-:W-:Y:S06]  /*4b20*/  BRA `(.L_x_798) ;  /* 0xffffffd000b47947 */ /* 0x000fec000383ffff */
.L_x_799:
        /* <DEDUP_REMOVED lines=13> */
.L_x_11272:


//--------------------- .text._ZN10layer_norm13ln_bwd_kernelINS_13Kernel_traitsI13__nv_bfloat16S2_S2_S2_fjLj3072ELj1ELj1ELj4ELj16ENS_18Kernel_traits_baseILj3072ES2_S2_S2_S2_fjLj128EEEEELb1ELb1ELb0ELb0EEEvNS_9BwdParamsE --------------------------
	.section	.text._ZN10layer_norm13ln_bwd_kernelINS_13Kernel_traitsI13__nv_bfloat16S2_S2_S2_fjLj3072ELj1ELj1ELj4ELj16ENS_18Kernel_traits_baseILj3072ES2_S2_S2_S2_fjLj128EEEEELb1ELb1ELb0ELb0EEEvNS_9BwdParamsE,"ax",@progbits
	.align	128
        .global         _ZN10layer_norm13ln_bwd_kernelINS_13Kernel_traitsI13__nv_bfloat16S2_S2_S2_fjLj3072ELj1ELj1ELj4ELj16ENS_18Kernel_traits_baseILj3072ES2_S2_S2_S2_fjLj128EEEEELb1ELb1ELb0ELb0EEEvNS_9BwdParamsE
        .type           _ZN10layer_norm13ln_bwd_kernelINS_13Kernel_traitsI13__nv_bfloat16S2_S2_S2_fjLj3072ELj1ELj1ELj4ELj16ENS_18Kernel_traits_baseILj3072ES2_S2_S2_S2_fjLj128EEEEELb1ELb1ELb0ELb0EEEvNS_9BwdParamsE,@function
        .size           _ZN10layer_norm13ln_bwd_kernelINS_13Kernel_traitsI13__nv_bfloat16S2_S2_S2_fjLj3072ELj1ELj1ELj4ELj16ENS_18Kernel_traits_baseILj3072ES2_S2_S2_S2_fjLj128EEEEELb1ELb1ELb0ELb0EEEvNS_9BwdParamsE,(.L_x_11273 - _ZN10layer_norm13ln_bwd_kernelINS_13Kernel_traitsI13__nv_bfloat16S2_S2_S2_fjLj3072ELj1ELj1ELj4ELj16ENS_18Kernel_traits_baseILj3072ES2_S2_S2_S2_fjLj128EEEEELb1ELb1ELb0ELb0EEEvNS_9BwdParamsE)
        .other          _ZN10layer_norm13ln_bwd_kernelINS_13Kernel_traitsI13__nv_bfloat16S2_S2_S2_fjLj3072ELj1ELj1ELj4ELj16ENS_18Kernel_traits_baseILj3072ES2_S2_S2_S2_fjLj128EEEEELb1ELb1ELb0ELb0EEEvNS_9BwdParamsE,@"STO_CUDA_ENTRY STV_DEFAULT"
_ZN10layer_norm13ln_bwd_kernelINS_13Kernel_traitsI13__nv_bfloat16S2_S2_S2_fjLj3072ELj1ELj1ELj4ELj16ENS_18Kernel_traits_baseILj3072ES2_S2_S2_S2_fjLj128EEEEELb1ELb1ELb0ELb0EEEvNS_9BwdParamsE:
.text._ZN10layer_norm13ln_bwd_kernelINS_13Kernel_traitsI13__nv_bfloat16S2_S2_S2_fjLj3072ELj1ELj1ELj4ELj16ENS_18Kernel_traits_baseILj3072ES2_S2_S2_S2_fjLj128EEEEELb1ELb1ELb0ELb0EEEvNS_9BwdParamsE:
        /* <DEDUP_REMOVED lines=10> */
[----:B------:R-:W-:Y:S01]  /*00a0*/  ULDC UR14, c[0x0][0x290] ;  /* 0x0000a400000e7ab9 */ /* 0x000fe20000000800 */
[----:B------:R-:W-:Y:S01]  /*00b0*/  ULDC.64 UR8, c[0x0][0x2c8] ;  /* 0x0000b20000087ab9 */ /* 0x000fe20000000a00 */
        /* <DEDUP_REMOVED lines=18> */
[----:B------:R-:W5:Y:S02]  /*01e0*/  @P5 LDG.E.128 R36, desc[UR4][R2.64] ;  /* 0x0000000402245981 */ /* 0x000f64000c1e1d00 */
[----:B------:R-:W0:Y:S01]  /*01f0*/  @P3 LDC.64 R30, c[0x0][0x260] ;  /* 0x00009800ff1e3b82 */ /* 0x000e220000000a00 */
[C---:B--2---:R-:W-:Y:S01]  /*0200*/  @P5 IMAD.WIDE.U32 R20, R35.reuse, 0x10, R20 ;  /* 0x0000001023145825 */ /* 0x044fe200078e0014 */
[----:B------:R-:W-:-:S04]  /*0210*/  @P5 LOP3.LUT R35, R35, 0x80, RZ, 0xfc, !PT ;  /* 0x0000008023235812 */ /* 0x000fc800078efcff */
[----:B------:R-:W5:Y:S02]  /*0220*/  @P5 LDG.E.128 R12, desc[UR4][R20.64] ;  /* 0x00000004140c5981 */ /* 0x000f64000c1e1d00 */
[----:B------:R-:W2:Y:S01]  /*0230*/  @P3 LDC.64 R32, c[0x0][0x278] ;  /* 0x00009e00ff203b82 */ /* 0x000ea20000000a00 */
[----:B---3--:R-:W-:-:S05]  /*0240*/  @P4 IMAD.WIDE.U32 R26, R35, 0x10, R22 ;  /* 0x00000010231a4825 */ /* 0x008fca00078e0016 */
[----:B------:R1:W5:Y:S01]  /*0250*/  @P4 LDG.E.128 R40, desc[UR4][R26.64] ;  /* 0x000000041a284981 */ /* 0x000362000c1e1d00 */
[C---:B----4-:R-:W-:Y:S01]  /*0260*/  @P4 IMAD.WIDE.U32 R28, R35.reuse, 0x10, R24 ;  /* 0x00000010231c4825 */ /* 0x050fe200078e0018 */
[----:B------:R-:W-:-:S04]  /*0270*/  @P4 IADD3 R35, R35, 0x80, RZ ;  /* 0x0000008023234810 */ /* 0x000fc80007ffe0ff */
[----:B------:R3:W5:Y:S01]  /*0280*/  @P4 LDG.E.128 R8, desc[UR4][R28.64] ;  /* 0x000000041c084981 */ /* 0x000762000c1e1d00 */
[----:B0-----:R-:W-:-:S05]  /*0290*/  @P3 IMAD.WIDE.U32 R22, R35, 0x10, R30 ;  /* 0x0000001023163825 */ /* 0x001fca00078e001e */
[----:B------:R3:W5:Y:S01]  /*02a0*/  @P3 LDG.E.128 R16, desc[UR4][R22.64] ;  /* 0x0000000416103981 */ /* 0x000762000c1e1d00 */
[----:B--2---:R-:W-:-:S05]  /*02b0*/  @P3 IMAD.WIDE.U32 R24, R35, 0x10, R32 ;  /* 0x0000001023183825 */ /* 0x004fca00078e0020 */
        /* <DEDUP_REMOVED lines=39> */
[----:B---3--:R-:W-:Y:S06]  /*0530*/  @P0 BRA `(.L_x_800) ;  /* 0x0000003800540947 */ /* 0x008fec0003800000 */
[----:B------:R-:W-:Y:S01]  /*0540*/  ULDC.64 UR6, c[0x0][0x270] ;  /* 0x00009c0000067ab9 */ /* 0x000fe20000000a00 */
[----:B-----5:R-:W-:Y:S01]  /*0550*/  @P4 PRMT R22, R40, 0x7632, R22 ;  /* 0x0000763228164816 */ /* 0x020fe20000000016 */
[----:B------:R-:W-:Y:S01]  /*0560*/  IMAD.U32 R139, R16, 0x10000, RZ ;  /* 0x00010000108b7824 */ /* 0x000fe200078e00ff */
[----:B------:R-:W-:Y:S01]  /*0570*/  SHF.L.U32 R143, R40, 0x10, RZ ;  /* 0x00000010288f7819 */ /* 0x000fe200000006ff */
[----:B------:R-:W-:Y:S01]  /*0580*/  IMAD.U32 R31, R4, 0x10000, RZ ;  /* 0x00010000041f7824 */ /* 0x000fe200078e00ff */
[C---:B------:R-:W-:Y:S01]  /*0590*/  @P4 PRMT R64, R43.reuse, 0x7632, R64 ;  /* 0x000076322b404816 */ /* 0x040fe20000000040 */
[----:B------:R-:W-:Y:S01]  /*05a0*/  IMAD.U32 R145, R38, 0x10000, RZ ;  /* 0x0001000026917824 */ /* 0x000fe200078e00ff */
[----:B------:R-:W-:Y:S01]  /*05b0*/  SHF.L.U32 R140, R43, 0x10, RZ ;  /* 0x000000102b8c7819 */ /* 0x000fe200000006ff */
[----:B------:R-:W-:Y:S01]  /*05c0*/  HFMA2.MMA R207, -RZ, RZ, 0, 5.9604644775390625e-08 ;  /* 0x00000001ffcf7435 */ /* 0x000fe200000001ff */
[----:B------:R-:W-:Y:S01]  /*05d0*/  ISETP.NE.U32.AND P2, PT, RZ, UR6, PT ;  /* 0x00000006ff007c0c */ /* 0x000fe2000bf45070 */
[----:B------:R-:W-:Y:S01]  /*05e0*/  ULDC.U8 UR6, c[0x0][0x2a0] ;  /* 0x0000a80000067ab9 */ /* 0x000fe20000000000 */
[----:B------:R-:W-:-:S02]  /*05f0*/  @P5 PRMT R23, R39, 0x7632, R23 ;  /* 0x0000763227175816 */ /* 0x000fc40000000017 */
[----:B------:R-:W-:Y:S02]  /*0600*/  SHF.L.U32 R144, R39, 0x10, RZ ;  /* 0x0000001027907819 */ /* 0x000fe400000006ff */
[C---:B------:R-:W-:Y:S02]  /*0610*/  @P4 PRMT R21, R41.reuse, 0x7632, R21 ;  /* 0x0000763229154816 */ /* 0x040fe40000000015 */
[----:B------:R-:W-:Y:S02]  /*0620*/  SHF.L.U32 R142, R41, 0x10, RZ ;  /* 0x00000010298e7819 */ /* 0x000fe400000006ff */
[----:B------:R-:W-:Y:S02]  /*0630*/  @P3 PRMT R67, R16, 0x7632, R67 ;  /* 0x0000763210433816 */ /* 0x000fe40000000043 */
[----:B------:R-:W-:Y:S02]  /*0640*/  @P5 PRMT R0, R12, 0x7632, R0 ;  /* 0x000076320c005816 */ /* 0x000fe40000000000 */
[----:B------:R-:W-:-:S02]  /*0650*/  @P4 PRMT R40, R8, 0x7632, R40 ;  /* 0x0000763208284816 */ /* 0x000fc40000000028 */
[----:B------:R-:W-:Y:S02]  /*0660*/  SHF.L.U32 R35, R8, 0x10, RZ ;  /* 0x0000001008237819 */ /* 0x000fe400000006ff */
[----:B------:R-:W-:Y:S02]  /*0670*/  @P3 PRMT R43, R4, 0x7632, R43 ;  /* 0x00007632042b3816 */ /* 0x000fe4000000002b */
[----:B------:R-:W-:Y:S02]  /*0680*/  @P5 PRMT R26, R36, 0x7632, R26 ;  /* 0x00007632241a5816 */ /* 0x000fe4000000001a */
[C---:B------:R-:W-:Y:S02]  /*0690*/  @P4 PRMT R20, R42.reuse, 0x7632, R20 ;  /* 0x000076322a144816 */ /* 0x040fe40000000014 */
[----:B------:R-:W-:Y:S01]  /*06a0*/  SHF.L.U32 R141, R42, 0x10, RZ ;  /* 0x000000102a8d7819 */ /* 0x000fe200000006ff */
[----:B------:R-:W-:Y:S01]  /*06b0*/  IMAD.U32 R26, R26, 0x10000, RZ ;  /* 0x000100001a1a7824 */ /* 0x000fe200078e00ff */
[----:B------:R-:W-:Y:S01]  /*06c0*/  @P3 PRMT R16, R17, 0x7632, R16 ;  /* 0x0000763211103816 */ /* 0x000fe20000000010 */
[----:B------:R-:W-:Y:S01]  /*06d0*/  IMAD.U32 R20, R20, 0x10000, RZ ;  /* 0x0001000014147824 */ /* 0x000fe200078e00ff */
[----:B------:R-:W-:-:S02]  /*06e0*/  SHF.L.U32 R39, R12, 0x10, RZ ;  /* 0x000000100c277819 */ /* 0x000fc400000006ff */
[----:B------:R-:W-:Y:S02]  /*06f0*/  @P5 PRMT R2, R13, 0x7632, R2 ;  /* 0x000076320d025816 */ /* 0x000fe40000000002 */
[----:B------:R-:W-:Y:S02]  /*0700*/  @P4 PRMT R8, R9, 0x7632, R8 ;  /* 0x0000763209084816 */ /* 0x000fe40000000008 */
[----:B------:R-:W-:Y:S02]  /*0710*/  @P4 PRMT R41, R10, 0x7632, R41 ;  /* 0x000076320a294816 */ /* 0x000fe40000000029 */
[----:B------:R-:W-:Y:S02]  /*0720*/  @P3 PRMT R4, R5, 0x7632, R4 ;  /* 0x0000763205043816 */ /* 0x000fe40000000004 */
[----:B------:R-:W-:Y:S02]  /*0730*/  @P5 PRMT R25, R37, 0x7632, R25 ;  /* 0x0000763225195816 */ /* 0x000fe40000000019 */
        /* <DEDUP_REMOVED lines=8> */
[----:B------:R-:W-:Y:S02]  /*07c0*/  ISETP.NE.AND P0, PT, RZ, UR6, PT ;  /* 0x00000006ff007c0c */ /* 0x000fe4000bf05270 */
[----:B------:R-:W-:Y:S01]  /*07d0*/  SHF.L.U32 R146, R37, 0x10, RZ ;  /* 0x0000001025927819 */ /* 0x000fe200000006ff */
[----:B------:R-:W-:Y:S01]  /*07e0*/  IMAD.U32 R37, R14, 0x10000, RZ ;  /* 0x000100000e257824 */ /* 0x000fe200078e00ff */
[----:B------:R-:W-:Y:S01]  /*07f0*/  SHF.L.U32 R147, R36, 0x10, RZ ;  /* 0x0000001024937819 */ /* 0x000fe200000006ff */
[----:B------:R-:W-:Y:S01]  /*0800*/  IMAD.U32 R14, R0, 0x10000, RZ ;  /* 0x00010000000e7824 */ /* 0x000fe200078e00ff */
        /* <DEDUP_REMOVED lines=13> */
[----:B------:R-:W-:Y:S01]  /*08e0*/  SHF.L.U32 R9, R8, 0x10, RZ ;  /* 0x0000001008097819 */ /* 0x000fe200000006ff */
[----:B------:R-:W-:Y:S01]  /*08f0*/  IMAD.U32 R8, R41, 0x10000, RZ ;  /* 0x0001000029087824 */ /* 0x000fe200078e00ff */
[----:B------:R-:W-:-:S02]  /*0900*/  SHF.L.U32 R5, R4, 0x10, RZ ;  /* 0x0000001004057819 */ /* 0x000fc400000006ff */
[----:B------:R-:W-:Y:S02]  /*0910*/  ISETP.NE.AND.EX P2, PT, RZ, UR7, PT, P2 ;  /* 0x00000007ff007c0c */ /* 0x000fe4000bf45320 */
[----:B------:R-:W-:Y:S02]  /*0920*/  MOV R45, RZ ;  /* 0x000000ff002d7202 */ /* 0x000fe40000000f00 */
        /* <DEDUP_REMOVED lines=15> */
[----:B------:R-:W-:-:S02]  /*0a20*/  SHF.L.U32 R4, R65, 0x10, RZ ;  /* 0x0000001041047819 */ /* 0x000fc400000006ff */
[----:B------:R-:W-:-:S07]  /*0a30*/  SHF.L.U32 R2, R66, 0x10, RZ ;  /* 0x0000001042027819 */ /* 0x000fce00000006ff */
.L_x_814:
[----:B012---:R-:W0:Y:S01]  /*0a40*/  @P2 LDC.64 R128, c[0x0][0x270] ;  /* 0x00009c00ff802b82 */ /* 0x007e220000000a00 */
[----:B------:R-:W-:Y:S02]  /*0a50*/  SHF.R.S32.HI R132, RZ, 0x1f, R27 ;  /* 0x0000001fff847819 */ /* 0x000fe4000001141b */
[----:B------:R-:W-:-:S05]  /*0a60*/  ISETP.NE.AND P1, PT, R0, RZ, PT ;  /* 0x000000ff0000720c */ /* 0x000fca0003f25270 */
        /* <DEDUP_REMOVED lines=9> */
[----:B------:R-:W-:-:S04]  /*0b00*/  IMAD.U32 R156, RZ, RZ, UR22 ;  /* 0x00000016ff9c7e24 */ /* 0x000fc8000f8e00ff */
[----:B------:R-:W-:Y:S01]  /*0b10*/  IMAD R134, R27, R156, RZ ;  /* 0x0000009c1b867224 */ /* 0x000fe200078e02ff */
[----:B------:R-:W-:-:S04]  /*0b20*/  LOP3.LUT R155, R154, 0x7f, RZ, 0xc0, !PT ;  /* 0x0000007f9a9b7812 */ /* 0x000fc800078ec0ff */
[----:B------:R-:W-:-:S04]  /*0b30*/  SHF.R.S32.HI R135, RZ, 0x1f, R134 ;  /* 0x0000001fff877819 */ /* 0x000fc80000011486 */
[----:B------:R-:W-:Y:S01]  /*0b40*/  LEA.HI R134, R135, R134, RZ, 0x3 ;  /* 0x0000008687867211 */ /* 0x000fe200078f18ff */
[----:B------:R-:W-:Y:S03]  /*0b50*/  BSSY B0, `(.L_x_801) ;  /* 0x0000065000007945 */ /* 0x000fe60003800000 */
[----:B------:R-:W-:Y:S02]  /*0b60*/  LEA.HI.SX32 R157, R134, R155, 0x1d ;  /* 0x0000009b869d7211 */ /* 0x000fe400078feaff */
[----:B------:R-:W-:Y:S02]  /*0b70*/  CS2R R212, SRZ ;  /* 0x0000000000d47805 */ /* 0x000fe4000001ff00 */
        /* <DEDUP_REMOVED lines=20> */
[----:B------:R-:W-:-:S03]  /*0cc0*/  PRMT R164, R128, 0x7632, R164 ;  /* 0x0000763280a47816 */ /* 0x000fc600000000a4 */
[----:B------:R-:W-:Y:S01]  /*0cd0*/  FADD.FTZ R129, -R210, R129 ;  /* 0x00000081d2817221 */ /* 0x000fe20000010100 */
[----:B------:R-:W-:-:S03]  /*0ce0*/  SHF.L.U32 R3, R128, 0x10, RZ ;  /* 0x0000001080037819 */ /* 0x000fc600000006ff */
[----:B0----5:R-:W-:Y:S01]  /*0cf0*/  FMUL.FTZ R161, R158, R129 ;  /* 0x000000819ea17220 */ /* 0x021fe20000410000 */
[----:B------:R-:W-:Y:S01]  /*0d00*/  IMAD.U32 R129, R164, 0x10000, RZ ;  /* 0x00010000a4817824 */ /* 0x000fe200078e00ff */
[C---:B------:R-:W-:Y:S02]  /*0d10*/  PRMT R170, R131.reuse, 0x7632, R170 ;  /* 0x0000763283aa7816 */ /* 0x040fe400000000aa */
[----:B------:R-:W-:Y:S01]  /*0d20*/  SHF.L.U32 R165, R131, 0x10, RZ ;  /* 0x0000001083a57819 */ /* 0x000fe200000006ff */
[C---:B------:R-:W-:Y:S01]  /*0d30*/  FADD.FTZ R3, -R210.reuse, R3 ;  /* 0x00000003d2037221 */ /* 0x040fe20000010100 */
[----:B------:R-:W-:Y:S01]  /*0d40*/  FADD.FTZ R129, -R210, R129 ;  /* 0x00000081d2817221 */ /* 0x000fe20000010100 */
[----:B---3--:R-:W-:Y:S02]  /*0d50*/  PRMT R131, R134, 0x7632, R131 ;  /* 0x0000763286837816 */ /* 0x008fe40000000083 */
[C---:B------:R-:W-:Y:S01]  /*0d60*/  PRMT R128, R132.reuse, 0x7632, R128 ;  /* 0x0000763284807816 */ /* 0x040fe20000000080 */
[----:B------:R-:W-:Y:S01]  /*0d70*/  IMAD.U32 R132, R132, 0x10000, RZ ;  /* 0x0001000084847824 */ /* 0x000fe200078e00ff */
[----:B------:R-:W-:Y:S01]  /*0d80*/  SHF.L.U32 R171, R131, 0x10, RZ ;  /* 0x0000001083ab7819 */ /* 0x000fe200000006ff */
[----:B------:R-:W-:Y:S01]  /*0d90*/  FADD.FTZ R165, -R210, R165 ;  /* 0x000000a5d2a57221 */ /* 0x000fe20000010100 */
[----:B------:R-:W-:Y:S01]  /*0da0*/  SHF.L.U32 R128, R128, 0x10, RZ ;  /* 0x0000001080807819 */ /* 0x000fe200000006ff */
[C---:B------:R-:W-:Y:S01]  /*0db0*/  FMUL.FTZ R3, R158.reuse, R3 ;  /* 0x000000039e037220 */ /* 0x040fe20000410000 */
[----:B------:R-:W-:Y:S01]  /*0dc0*/  SHF.L.U32 R131, R167, 0x10, RZ ;  /* 0x00000010a7837819 */ /* 0x000fe200000006ff */
[C---:B------:R-:W-:Y:S01]  /*0dd0*/  FMUL.FTZ R168, R158.reuse, R129 ;  /* 0x000000819ea87220 */ /* 0x040fe20000410000 */
[----:B------:R-:W-:Y:S01]  /*0de0*/  PRMT R166, R135, 0x7632, R166 ;  /* 0x0000763287a67816 */ /* 0x000fe200000000a6 */
[-C--:B------:R-:W-:Y:S01]  /*0df0*/  FMUL.FTZ R160, R147, R132.reuse ;  /* 0x0000008493a07220 */ /* 0x080fe20000410000 */
[----:B------:R-:W-:Y:S01]  /*0e00*/  SHF.L.U32 R135, R135, 0x10, RZ ;  /* 0x0000001087877819 */ /* 0x000fe200000006ff */
[----:B------:R-:W-:Y:S01]  /*0e10*/  FMUL.FTZ R165, R158, R165 ;  /* 0x000000a59ea57220 */ /* 0x000fe20000410000 */
[----:B------:R-:W-:Y:S01]  /*0e20*/  PRMT R169, R130, 0x7632, R169 ;  /* 0x0000763282a97816 */ /* 0x000fe200000000a9 */
[----:B------:R-:W-:Y:S01]  /*0e30*/  FADD.FTZ R72, R72, R132 ;  /* 0x0000008448487221 */ /* 0x000fe20000010000 */
[----:B------:R-:W-:Y:S01]  /*0e40*/  SHF.L.U32 R163, R130, 0x10, RZ ;  /* 0x0000001082a37819 */ /* 0x000fe200000006ff */
[----:B------:R-:W-:Y:S01]  /*0e50*/  FFMA.FTZ R44, R3, R132, R44 ;  /* 0x00000084032c7223 */ /* 0x000fe2000001002c */
[----:B------:R-:W-:Y:S01]  /*0e60*/  PRMT R130, R133, 0x7632, R130 ;  /* 0x0000763285827816 */ /* 0x000fe20000000082 */
[----:B------:R-:W-:Y:S01]  /*0e70*/  FADD.FTZ R73, R73, R128 ;  /* 0x0000008049497221 */ /* 0x000fe20000010000 */
[-C--:B------:R-:W-:Y:S01]  /*0e80*/  FFMA.FTZ R45, R168, R128.reuse, R45 ;  /* 0x00000080a82d7223 */ /* 0x080fe2000001002d */
[----:B------:R-:W-:Y:S01]  /*0e90*/  FMUL.FTZ R167, R26, R128 ;  /* 0x000000801aa77220 */ /* 0x000fe20000410000 */
[----:B------:R-:W-:Y:S01]  /*0ea0*/  FADD.FTZ R131, -R210, R131 ;  /* 0x00000083d2837221 */ /* 0x000fe20000010100 */
[----:B------:R-:W-:Y:S01]  /*0eb0*/  SHF.L.U32 R133, R133, 0x10, RZ ;  /* 0x0000001085857819 */ /* 0x000fe200000006ff */
[----:B------:R-:W-:Y:S01]  /*0ec0*/  FADD.FTZ R128, RZ, R160 ;  /* 0x000000a0ff807221 */ /* 0x000fe20000010000 */
[----:B------:R-:W-:Y:S01]  /*0ed0*/  SHF.L.U32 R132, R166, 0x10, RZ ;  /* 0x00000010a6847819 */ /* 0x000fe200000006ff */
[----:B------:R-:W-:Y:S01]  /*0ee0*/  FADD.FTZ R78, R78, R135 ;  /* 0x000000874e4e7221 */ /* 0x000fe20000010000 */
[-C--:B------:R-:W-:Y:S01]  /*0ef0*/  FFMA.FTZ R50, R165, R135.reuse, R50 ;  /* 0x00000087a5327223 */ /* 0x080fe20000010032 */
[----:B------:R-:W-:Y:S01]  /*0f00*/  FMUL.FTZ R166, R144, R135 ;  /* 0x0000008790a67220 */ /* 0x000fe20000410000 */
[----:B------:R-:W-:Y:S01]  /*0f10*/  FFMA.FTZ R129, R3, R160, RZ ;  /* 0x000000a003817223 */ /* 0x000fe200000100ff */
[----:B------:R-:W-:-:S02]  /*0f20*/  SHF.L.U32 R169, R169, 0x10, RZ ;  /* 0x00000010a9a97819 */ /* 0x000fc400000006ff */
        /* <DEDUP_REMOVED lines=9> */
[----:B------:R-:W-:Y:S01]  /*0fc0*/  SHF.L.U32 R134, R134, 0x10, RZ ;  /* 0x0000001086867819 */ /* 0x000fe200000006ff */
[----:B------:R-:W-:Y:S01]  /*0fd0*/  FADD.FTZ R75, R75, R130 ;  /* 0x000000824b4b7221 */ /* 0x000fe20000010000 */
[-C--:B------:R-:W-:Y:S01]  /*0fe0*/  FFMA.FTZ R47, R170, R130.reuse, R47 ;  /* 0x00000082aa2f7223 */ /* 0x080fe2000001002f */
[----:B------:R-:W-:Y:S01]  /*0ff0*/  FMUL.FTZ R169, R25, R130 ;  /* 0x0000008219a97220 */ /* 0x000fe20000410000 */
[----:B------:R-:W-:Y:S01]  /*1000*/  FADD.FTZ R163, -R210, R163 ;  /* 0x000000a3d2a37221 */ /* 0x000fe20000010100 */
[----:B------:R-:W-:Y:S01]  /*1010*/  FADD.FTZ R130, R131, R162 ;  /* 0x000000a283827221 */ /* 0x000fe20000010000 */
[----:B------:R-:W-:Y:S01]  /*1020*/  FFMA.FTZ R129, R161, R162, R128 ;  /* 0x000000a2a1817223 */ /* 0x000fe20000010080 */
        /* <DEDUP_REMOVED lines=23> */
.L_x_802:
[----:B------:R-:W-:Y:S05]  /*11a0*/  BSYNC B0 ;  /* 0x0000000000007941 */ /* 0x000fea0003800000 */
.L_x_801:
        /* <DEDUP_REMOVED lines=17> */
[C---:B--2---:R-:W-:Y:S01]  /*12c0*/  PRMT R181, R129.reuse, 0x7632, R181 ;  /* 0x0000763281b57816 */ /* 0x044fe200000000b5 */
[----:B------:R-:W-:Y:S01]  /*12d0*/  IMAD.U32 R129, R129, 0x10000, RZ ;  /* 0x0001000081817824 */ /* 0x000fe200078e00ff */
[----:B------:R-:W-:-:S03]  /*12e0*/  PRMT R180, R128, 0x7632, R180 ;  /* 0x0000763280b47816 */ /* 0x000fc600000000b4 */
[----:B------:R-:W-:Y:S01]  /*12f0*/  FADD.FTZ R129, -R210, R129 ;  /* 0x00000081d2817221 */ /* 0x000fe20000010100 */
[----:B------:R-:W-:-:S03]  /*1300*/  SHF.L.U32 R175, R128, 0x10, RZ ;  /* 0x0000001080af7819 */ /* 0x000fc600000006ff */
[----:B0----5:R-:W-:Y:S01]  /*1310*/  FMUL.FTZ R177, R158, R129 ;  /* 0x000000819eb17220 */ /* 0x021fe20000410000 */
[----:B------:R-:W-:Y:S02]  /*1320*/  SHF.L.U32 R129, R180, 0x10, RZ ;  /* 0x00000010b4817819 */ /* 0x000fe400000006ff */
[C---:B------:R-:W-:Y:S02]  /*1330*/  PRMT R187, R131.reuse, 0x7632, R187 ;  /* 0x0000763283bb7816 */ /* 0x040fe400000000bb */
[----:B------:R-:W-:Y:S01]  /*1340*/  SHF.L.U32 R183, R131, 0x10, RZ ;  /* 0x0000001083b77819 */ /* 0x000fe200000006ff */
[----:B------:R-:W-:Y:S01]  /*1350*/  FADD.FTZ R129, -R210, R129 ;  /* 0x00000081d2817221 */ /* 0x000fe20000010100 */
[----:B------:R-:W-:Y:S02]  /*1360*/  PRMT R186, R130, 0x7632, R186 ;  /* 0x0000763282ba7816 */ /* 0x000fe400000000ba */
[----:B---3--:R-:W-:Y:S02]  /*1370*/  PRMT R131, R134, 0x7632, R131 ;  /* 0x0000763286837816 */ /* 0x008fe40000000083 */
[----:B------:R-:W-:-:S02]  /*1380*/  PRMT R128, R132, 0x7632, R128 ;  /* 0x0000763284807816 */ /* 0x000fc40000000080 */
[----:B------:R-:W-:Y:S01]  /*1390*/  SHF.L.U32 R132, R132, 0x10, RZ ;  /* 0x0000001084847819 */ /* 0x000fe200000006ff */
[----:B------:R-:W-:Y:S01]  /*13a0*/  FADD.FTZ R175, -R210, R175 ;  /* 0x000000afd2af7221 */ /* 0x000fe20000010100 */
[----:B------:R-:W-:Y:S01]  /*13b0*/  SHF.L.U32 R189, R131, 0x10, RZ ;  /* 0x0000001083bd7819 */ /* 0x000fe200000006ff */
[----:B------:R-:W-:Y:S01]  /*13c0*/  IMAD.U32 R185, R128, 0x10000, RZ ;  /* 0x0001000080b97824 */ /* 0x000fe200078e00ff */
[----:B------:R-:W-:Y:S01]  /*13d0*/  SHF.L.U32 R131, R186, 0x10, RZ ;  /* 0x00000010ba837819 */ /* 0x000fe200000006ff */
[----:B------:R-:W-:Y:S01]  /*13e0*/  FMUL.FTZ R186, R158, R129 ;  /* 0x000000819eba7220 */ /* 0x000fe20000410000 */
[----:B------:R-:W-:Y:S01]  /*13f0*/  SHF.L.U32 R179, R130, 0x10, RZ ;  /* 0x0000001082b37819 */ /* 0x000fe200000006ff */
[----:B------:R-:W-:Y:S01]  /*1400*/  FMUL.FTZ R176, R143, R132 ;  /* 0x000000848fb07220 */ /* 0x000fe20000410000 */
[----:B------:R-:W-:Y:S01]  /*1410*/  SHF.L.U32 R181, R181, 0x10, RZ ;  /* 0x00000010b5b57819 */ /* 0x000fe200000006ff */
[----:B------:R-:W-:Y:S01]  /*1420*/  FMUL.FTZ R175, R158, R175 ;  /* 0x000000af9eaf7220 */ /* 0x000fe20000410000 */
[C---:B------:R-:W-:Y:S01]  /*1430*/  PRMT R130, R133.reuse, 0x7632, R130 ;  /* 0x0000763285827816 */ /* 0x040fe20000000082 */
[----:B------:R-:W-:Y:S01]  /*1440*/  FADD.FTZ R183, -R210, R183 ;  /* 0x000000b7d2b77221 */ /* 0x000fe20000010100 */
[----:B------:R-:W-:Y:S01]  /*1450*/  SHF.L.U32 R133, R133, 0x10, RZ ;  /* 0x0000001085857819 */ /* 0x000fe200000006ff */
[----:B------:R-:W-:Y:S01]  /*1460*/  FADD.FTZ R81, R81, R185 ;  /* 0x000000b951517221 */ /* 0x000fe20000010000 */
[-C--:B------:R-:W-:Y:S01]  /*1470*/  FFMA.FTZ R53, R186, R185.reuse, R53 ;  /* 0x000000b9ba357223 */ /* 0x080fe20000010035 */
[----:B------:R-:W-:Y:S01]  /*1480*/  PRMT R184, R135, 0x7632, R184 ;  /* 0x0000763287b87816 */ /* 0x000fe200000000b8 */
[----:B------:R-:W-:Y:S01]  /*1490*/  FADD.FTZ R128, R213, R176 ;  /* 0x000000b0d5807221 */ /* 0x000fe20000010000 */
[----:B------:R-:W-:Y:S01]  /*14a0*/  FADD.FTZ R181, -R210, R181 ;  /* 0x000000b5d2b57221 */ /* 0x000fe20000010100 */
[----:B------:R-:W-:Y:S01]  /*14b0*/  FMUL.FTZ R185, R22, R185 ;  /* 0x000000b916b97220 */ /* 0x000fe20000410000 */
[----:B------:R-:W-:Y:S01]  /*14c0*/  SHF.L.U32 R135, R135, 0x10, RZ ;  /* 0x0000001087877819 */ /* 0x000fe200000006ff */
[----:B------:R-:W-:Y:S01]  /*14d0*/  FFMA.FTZ R129, R175, R176, R212 ;  /* 0x000000b0af817223 */ /* 0x000fe200000100d4 */
[----:B------:R-:W-:Y:S01]  /*14e0*/  FADD.FTZ R82, R82, R133 ;  /* 0x0000008552527221 */ /* 0x000fe20000010000 */
[-C--:B------:R-:W-:Y:S01]  /*14f0*/  FFMA.FTZ R54, R177, R133.reuse, R54 ;  /* 0x00000085b1367223 */ /* 0x080fe20000010036 */
[----:B------:R-:W-:Y:S01]  /*1500*/  FMUL.FTZ R178, R142, R133 ;  /* 0x000000858eb27220 */ /* 0x000fe20000410000 */
[----:B------:R-:W-:Y:S01]  /*1510*/  FMUL.FTZ R183, R158, R183 ;  /* 0x000000b79eb77220 */ /* 0x000fe20000410000 */
[----:B------:R-:W-:Y:S01]  /*1520*/  SHF.L.U32 R130, R130, 0x10, RZ ;  /* 0x0000001082827819 */ /* 0x000fe200000006ff */
[----:B------:R-:W-:Y:S01]  /*1530*/  FADD.FTZ R133, -R210, R131 ;  /* 0x00000083d2857221 */ /* 0x000fe20000010100 */
[----:B------:R-:W-:Y:S01]  /*1540*/  FADD.FTZ R80, R80, R132 ;  /* 0x0000008450507221 */ /* 0x000fe20000010000 */
[----:B------:R-:W-:Y:S01]  /*1550*/  FFMA.FTZ R52, R175, R132, R52 ;  /* 0x00000084af347223 */ /* 0x000fe20000010034 */
[----:B------:R-:W-:Y:S01]  /*1560*/  FMUL.FTZ R188, R158, R181 ;  /* 0x000000b59ebc7220 */ /* 0x000fe20000410000 */
[----:B------:R-:W-:Y:S01]  /*1570*/  FADD.FTZ R131, R128, R185 ;  /* 0x000000b980837221 */ /* 0x000fe20000010000 */
[----:B------:R-:W-:Y:S01]  /*1580*/  SHF.L.U32 R132, R184, 0x10, RZ ;  /* 0x00000010b8847819 */ /* 0x000fe200000006ff */
[----:B------:R-:W-:Y:S01]  /*1590*/  FFMA.FTZ R128, R186, R185, R129 ;  /* 0x000000b9ba807223 */ /* 0x000fe20000010081 */
[----:B------:R-:W-:Y:S01]  /*15a0*/  FADD.FTZ R86, R86, R135 ;  /* 0x0000008756567221 */ /* 0x000fe20000010000 */
[-C--:B------:R-:W-:Y:S01]  /*15b0*/  FFMA.FTZ R58, R183, R135.reuse, R58 ;  /* 0x00000087b73a7223 */ /* 0x080fe2000001003a */
[----:B------:R-:W-:Y:S01]  /*15c0*/  FMUL.FTZ R184, R140, R135 ;  /* 0x000000878cb87220 */ /* 0x000fe20000410000 */
[----:B------:R-:W-:Y:S01]  /*15d0*/  IMAD.U32 R135, R187, 0x10000, RZ ;  /* 0x00010000bb877824 */ /* 0x000fe200078e00ff */
        /* <DEDUP_REMOVED lines=30> */
.L_x_804:
[----:B------:R-:W-:Y:S05]  /*17c0*/  BSYNC B0 ;  /* 0x0000000000007941 */ /* 0x000fea0003800000 */
.L_x_803:
        /* <DEDUP_REMOVED lines=20> */
[----:B------:R-:W-:Y:S02]  /*1910*/  PRMT R194, R130, 0x7632, R194 ;  /* 0x0000763282c27816 */ /* 0x000fe400000000c2 */
[----:B------:R-:W-:Y:S01]  /*1920*/  SHF.L.U32 R159, R159, 0x10, RZ ;  /* 0x000000109f9f7819 */ /* 0x000fe200000006ff */
[----:B0-----:R-:W-:Y:S01]  /*1930*/  IMAD.U32 R181, R128, 0x10000, RZ ;  /* 0x0001000080b57824 */ /* 0x001fe200078e00ff */
[----:B------:R-:W-:-:S02]  /*1940*/  SHF.L.U32 R195, R130, 0x10, RZ ;  /* 0x0000001082c37819 */ /* 0x000fc400000006ff */
[C---:B------:R-:W-:Y:S02]  /*1950*/  PRMT R130, R131.reuse, 0x7632, R130 ;  /* 0x0000763283827816 */ /* 0x040fe40000000082 */
[----:B------:R-:W-:Y:S01]  /*1960*/  SHF.L.U32 R199, R131, 0x10, RZ ;  /* 0x0000001083c77819 */ /* 0x000fe200000006ff */
[----:B------:R-:W-:Y:S01]  /*1970*/  FADD.FTZ R131, -R210, R129 ;  /* 0x00000081d2837221 */ /* 0x000fe20000010100 */
[----:B------:R-:W-:Y:S01]  /*1980*/  SHF.L.U32 R197, R194, 0x10, RZ ;  /* 0x00000010c2c57819 */ /* 0x000fe200000006ff */
[----:B------:R-:W-:Y:S01]  /*1990*/  FADD.FTZ R129, -R210, R159 ;  /* 0x0000009fd2817221 */ /* 0x000fe20000010100 */
[C---:B---3--:R-:W-:Y:S02]  /*19a0*/  PRMT R128, R132.reuse, 0x7632, R128 ;  /* 0x0000763284807816 */ /* 0x048fe40000000080 */
[----:B------:R-:W-:Y:S01]  /*19b0*/  SHF.L.U32 R132, R132, 0x10, RZ ;  /* 0x0000001084847819 */ /* 0x000fe200000006ff */
[C---:B------:R-:W-:Y:S01]  /*19c0*/  FADD.FTZ R193, -R210.reuse, R193 ;  /* 0x000000c1d2c17221 */ /* 0x040fe20000010100 */
[----:B------:R-:W-:Y:S01]  /*19d0*/  FADD.FTZ R201, -R210, R197 ;  /* 0x000000c5d2c97221 */ /* 0x000fe20000010100 */
[----:B------:R-:W-:-:S02]  /*19e0*/  IMAD.U32 R197, R128, 0x10000, RZ ;  /* 0x0001000080c57824 */ /* 0x000fc400078e00ff */
[C---:B-----5:R-:W-:Y:S01]  /*19f0*/  FMUL.FTZ R200, R158.reuse, R129 ;  /* 0x000000819ec87220 */ /* 0x060fe20000410000 */
[----:B------:R-:W-:Y:S01]  /*1a00*/  FMUL.FTZ R194, R139, R132 ;  /* 0x000000848bc27220 */ /* 0x000fe20000410000 */
[----:B------:R-:W-:Y:S01]  /*1a10*/  FMUL.FTZ R159, R158, R193 ;  /* 0x000000c19e9f7220 */ /* 0x000fe20000410000 */
[----:B------:R-:W-:Y:S01]  /*1a20*/  SHF.L.U32 R205, R130, 0x10, RZ ;  /* 0x0000001082cd7819 */ /* 0x000fe200000006ff */
[----:B------:R-:W-:Y:S01]  /*1a30*/  FADD.FTZ R61, R61, R197 ;  /* 0x000000c53d3d7221 */ /* 0x000fe20000010000 */
[C---:B------:R-:W-:Y:S01]  /*1a40*/  PRMT R130, R133.reuse, 0x7632, R130 ;  /* 0x0000763285827816 */ /* 0x040fe20000000082 */
[-C--:B------:R-:W-:Y:S01]  /*1a50*/  FFMA.FTZ R89, R200, R197.reuse, R89 ;  /* 0x000000c5c8597223 */ /* 0x080fe20000010059 */
[----:B------:R-:W-:Y:S01]  /*1a60*/  FADD.FTZ R181, -R210, R181 ;  /* 0x000000b5d2b57221 */ /* 0x000fe20000010100 */
[----:B------:R-:W-:Y:S01]  /*1a70*/  SHF.L.U32 R133, R133, 0x10, RZ ;  /* 0x0000001085857819 */ /* 0x000fe200000006ff */
[----:B------:R-:W-:Y:S01]  /*1a80*/  FADD.FTZ R128, R213, R194 ;  /* 0x000000c2d5807221 */ /* 0x000fe20000010000 */
[----:B------:R-:W-:Y:S01]  /*1a90*/  FMUL.FTZ R197, R18, R197 ;  /* 0x000000c512c57220 */ /* 0x000fe20000410000 */
[----:B------:R-:W-:Y:S01]  /*1aa0*/  FFMA.FTZ R129, R159, R194, R212 ;  /* 0x000000c29f817223 */ /* 0x000fe200000100d4 */
[--C-:B------:R-:W-:Y:S01]  /*1ab0*/  FADD.FTZ R203, -R210, R199.reuse ;  /* 0x000000c7d2cb7221 */ /* 0x100fe20000010100 */
[----:B------:R-:W-:Y:S01]  /*1ac0*/  PRMT R199, R135, 0x7632, R199 ;  /* 0x0000763287c77816 */ /* 0x000fe200000000c7 */
[----:B------:R-:W-:Y:S01]  /*1ad0*/  FMUL.FTZ R193, R158, R131 ;  /* 0x000000839ec17220 */ /* 0x000fe20000410000 */
[----:B------:R-:W-:Y:S01]  /*1ae0*/  SHF.L.U32 R130, R130, 0x10, RZ ;  /* 0x0000001082827819 */ /* 0x000fe200000006ff */
[----:B------:R-:W-:Y:S01]  /*1af0*/  FMUL.FTZ R202, R158, R181 ;  /* 0x000000b59eca7220 */ /* 0x000fe20000410000 */
[----:B------:R-:W-:Y:S01]  /*1b00*/  FADD.FTZ R131, R128, R197 ;  /* 0x000000c580837221 */ /* 0x000fe20000010000 */
[----:B------:R-:W-:Y:S01]  /*1b10*/  FMUL.FTZ R196, R138, R133 ;  /* 0x000000858ac47220 */ /* 0x000fe20000410000 */
[----:B------:R-:W-:Y:S01]  /*1b20*/  FFMA.FTZ R128, R200, R197, R129 ;  /* 0x000000c5c8807223 */ /* 0x000fe20000010081 */
        /* <DEDUP_REMOVED lines=8> */
[----:B------:R-:W-:Y:S01]  /*1bb0*/  FADD.FTZ R195, -R210, R195 ;  /* 0x000000c3d2c37221 */ /* 0x000fe20000010100 */
[----:B------:R-:W-:Y:S01]  /*1bc0*/  FADD.FTZ R130, R131, R196 ;  /* 0x000000c483827221 */ /* 0x000fe20000010000 */
[----:B------:R-:W-:Y:S01]  /*1bd0*/  FFMA.FTZ R129, R193, R196, R128 ;  /* 0x000000c4c1817223 */ /* 0x000fe20000010080 */
[----:B------:R-:W-:Y:S01]  /*1be0*/  SHF.L.U32 R180, R180, 0x10, RZ ;  /* 0x00000010b4b47819 */ /* 0x000fe200000006ff */
[----:B------:R-:W-:Y:S01]  /*1bf0*/  FMUL.FTZ R195, R158, R195 ;  /* 0x000000c39ec37220 */ /* 0x000fe20000410000 */
[----:B------:R-:W-:Y:S01]  /*1c00*/  FMUL.FTZ R198, R137, R134 ;  /* 0x0000008689c67220 */ /* 0x000fe20000410000 */
[----:B------:R-:W-:Y:S01]  /*1c10*/  FADD.FTZ R131, R130, R199 ;  /* 0x000000c782837221 */ /* 0x000fe20000010000 */
[----:B------:R-:W-:Y:S01]  /*1c20*/  FFMA.FTZ R128, R202, R199, R129 ;  /* 0x000000c7ca807223 */ /* 0x000fe20000010081 */
[C---:B------:R-:W-:Y:S01]  /*1c30*/  FMUL.FTZ R204, R158.reuse, R201 ;  /* 0x000000c99ecc7220 */ /* 0x040fe20000410000 */
[----:B------:R-:W-:Y:S01]  /*1c40*/  SHF.L.U32 R135, R135, 0x10, RZ ;  /* 0x0000001087877819 */ /* 0x000fe200000006ff */
[----:B------:R-:W-:Y:S01]  /*1c50*/  FMUL.FTZ R201, R158, R203 ;  /* 0x000000cb9ec97220 */ /* 0x000fe20000410000 */
        /* <DEDUP_REMOVED lines=23> */
.L_x_806:
[----:B------:R-:W-:Y:S05]  /*1dd0*/  BSYNC B0 ;  /* 0x0000000000007941 */ /* 0x000fea0003800000 */
.L_x_805:
        /* <DEDUP_REMOVED lines=27> */
.L_x_829:
        /* <DEDUP_REMOVED lines=24> */
[----:B------:R-:W-:Y:S01]  /*2110*/  FMUL.FTZ R210, R128, UR14 ;  /* 0x0000000e80d27c20 */ /* 0x000fe20008410000 */
[----:B------:R-:W-:Y:S06]  /*2120*/  @!P5 BRA `(.L_x_809) ;  /* 0x000000080064d947 */ /* 0x000fec0003800000 */
[----:B------:R-:W0:Y:S01]  /*2130*/  LDC.64 R128, c[0x0][0x220] ;  /* 0x00008800ff807b82 */ /* 0x000e220000000a00 */
[----:B------:R-:W-:Y:S01]  /*2140*/  ISETP.NE.AND P6, PT, R0, RZ, PT ;  /* 0x000000ff0000720c */ /* 0x000fe20003fc5270 */
[----:B0-----:R-:W-:-:S06]  /*2150*/  IMAD.WIDE.U32 R128, R157, 0x10, R128 ;  /* 0x000000109d807825 */ /* 0x001fcc00078e0080 */
[----:B------:R-:W2:Y:S01]  /*2160*/  LDG.E.128 R128, desc[UR4][R128.64] ;  /* 0x0000000480807981 */ /* 0x000ea2000c1e1d00 */
[----:B------:R-:W-:Y:S01]  /*2170*/  ISETP.NE.U32.AND P0, PT, RZ, UR8, PT ;  /* 0x00000008ff007c0c */ /* 0x000fe2000bf05070 */
[----:B------:R-:W-:Y:S01]  /*2180*/  HFMA2.MMA R211, -RZ, RZ, 0, 0 ;  /* 0x00000000ffd37435 */ /* 0x000fe200000001ff */
[----:B------:R-:W-:Y:S02]  /*2190*/  FSEL R133, R209, RZ, !P6 ;  /* 0x000000ffd1857208 */ /* 0x000fe40007000000 */
[----:B------:R-:W-:Y:S02]  /*21a0*/  CS2R R212, SRZ ;  /* 0x0000000000d47805 */ /* 0x000fe4000001ff00 */
[----:B------:R-:W-:Y:S02]  /*21b0*/  ISETP.NE.AND.EX P0, PT, RZ, UR9, PT, P0 ;  /* 0x00000009ff007c0c */ /* 0x000fe4000bf05300 */
[----:B------:R-:W-:Y:S02]  /*21c0*/  CS2R R214, SRZ ;  /* 0x0000000000d67805 */ /* 0x000fe4000001ff00 */
[----:B------:R-:W-:Y:S01]  /*21d0*/  MOV R180, R148 ;  /* 0x0000009400b47202 */ /* 0x000fe20000000f00 */
[----:B------:R-:W-:Y:S01]  /*21e0*/  FFMA.FTZ R135, R3, R210, R133 ;  /* 0x000000d203877223 */ /* 0x000fe20000010085 */
[----:B------:R-:W-:-:S02]  /*21f0*/  MOV R132, RZ ;  /* 0x000000ff00847202 */ /* 0x000fc40000000f00 */
[----:B------:R-:W-:Y:S02]  /*2200*/  CS2R R216, SRZ ;  /* 0x0000000000d87805 */ /* 0x000fe4000001ff00 */
[----:B------:R-:W-:Y:S01]  /*2210*/  LOP3.LUT P6, RZ, R180, 0xff, RZ, 0xc0, !PT ;  /* 0x000000ffb4ff7812 */ /* 0x000fe200078cc0ff */
[----:B------:R-:W-:Y:S01]  /*2220*/  FADD.FTZ R135, R160, -R135 ;  /* 0x80000087a0877221 */ /* 0x000fe20000010000 */
[----:B------:R-:W-:Y:S01]  /*2230*/  HFMA2.MMA R219, -RZ, RZ, 0, 0 ;  /* 0x00000000ffdb7435 */ /* 0x000fe200000001ff */
[----:B------:R-:W-:Y:S01]  /*2240*/  CS2R R220, SRZ ;  /* 0x0000000000dc7805 */ /* 0x000fe2000001ff00 */
[----:B------:R-:W-:Y:S01]  /*2250*/  HFMA2.MMA R223, -RZ, RZ, 0, 0 ;  /* 0x00000000ffdf7435 */ /* 0x000fe200000001ff */
[----:B------:R-:W-:Y:S01]  /*2260*/  FMUL.FTZ R134, R158, R135 ;  /* 0x000000879e867220 */ /* 0x000fe20000410000 */
[----:B------:R-:W-:-:S05]  /*2270*/  @P0 SHF.L.U32 R181, R120, 0x10, RZ ;  /* 0x0000001078b50819 */ /* 0x000fca00000006ff */
[----:B------:R-:W-:-:S04]  /*2280*/  @P0 FADD.FTZ R134, R134, R181 ;  /* 0x000000b586860221 */ /* 0x000fc80000010000 */
[----:B------:R-:W-:-:S04]  /*2290*/  FMUL.FTZ R135, R134, R207 ;  /* 0x000000cf86877220 */ /* 0x000fc80000410000 */
[----:B------:R-:W-:-:S04]  /*22a0*/  FMUL.FTZ R135, R135, UR15 ;  /* 0x0000000f87877c20 */ /* 0x000fc80008410000 */
[----:B------:R-:W-:Y:S01]  /*22b0*/  @P6 FMUL.FTZ R132, R39, R135 ;  /* 0x0000008727846220 */ /* 0x000fe20000410000 */
[----:B--2---:R-:W-:Y:S01]  /*22c0*/  @P6 IMAD.U32 R180, R128, 0x10000, RZ ;  /* 0x0001000080b46824 */ /* 0x004fe200078e00ff */
[----:B------:R-:W-:-:S03]  /*22d0*/  @P0 PRMT R128, R120, 0x7632, R128 ;  /* 0x0000763278800816 */ /* 0x000fc60000000080 */
[----:B------:R-:W-:Y:S01]  /*22e0*/  @P6 FMUL.FTZ R211, R135, R180 ;  /* 0x000000b487d36220 */ /* 0x000fe20000410000 */
[----:B------:R-:W-:Y:S01]  /*22f0*/  FFMA.FTZ R180, R168, R210, R133 ;  /* 0x000000d2a8b47223 */ /* 0x000fe20000010085 */
[----:B------:R-:W-:Y:S02]  /*2300*/  LOP3.LUT P6, RZ, R148, 0xff00, RZ, 0xc0, !PT ;  /* 0x0000ff0094ff7812 */ /* 0x000fe400078cc0ff */
[----:B------:R-:W-:Y:S01]  /*2310*/  @P0 SHF.L.U32 R181, R128, 0x10, RZ ;  /* 0x0000001080b50819 */ /* 0x000fe200000006ff */
[----:B------:R-:W-:Y:S01]  /*2320*/  FADD.FTZ R135, R167, -R180 ;  /* 0x800000b4a7877221 */ /* 0x000fe20000010000 */
[----:B------:R-:W-:-:S03]  /*2330*/  FADD.FTZ R96, R96, R211 ;  /* 0x000000d360607221 */ /* 0x000fc60000010000 */
[----:B------:R-:W-:-:S04]  /*2340*/  FMUL.FTZ R218, R158, R135 ;  /* 0x000000879eda7220 */ /* 0x000fc80000410000 */
[----:B------:R-:W-:Y:S01]  /*2350*/  @P0 FADD.FTZ R218, R218, R181 ;  /* 0x000000b5dada0221 */ /* 0x000fe20000010000 */
[----:B------:R-:W-:Y:S02]  /*2360*/  @P0 SHF.L.U32 R181, R121, 0x10, RZ ;  /* 0x0000001079b50819 */ /* 0x000fe400000006ff */
[----:B------:R-:W-:Y:S01]  /*2370*/  @P6 PRMT R135, R128, 0x7632, R135 ;  /* 0x0000763280876816 */ /* 0x000fe20000000087 */
[----:B------:R-:W-:-:S03]  /*2380*/  FMUL.FTZ R128, R218, R207 ;  /* 0x000000cfda807220 */ /* 0x000fc60000410000 */
[----:B------:R-:W-:Y:S01]  /*2390*/  @P6 SHF.L.U32 R135, R135, 0x10, RZ ;  /* 0x0000001087876819 */ /* 0x000fe200000006ff */
[----:B------:R-:W-:-:S04]  /*23a0*/  FMUL.FTZ R128, R128, UR15 ;  /* 0x0000000f80807c20 */ /* 0x000fc80008410000 */
[----:B------:R-:W-:Y:S01]  /*23b0*/  @P6 FMUL.FTZ R212, R128, R135 ;  /* 0x0000008780d46220 */ /* 0x000fe20000410000 */
[----:B------:R-:W-:Y:S01]  /*23c0*/  FFMA.FTZ R135, R161, R210, R133 ;  /* 0x000000d2a1877223 */ /* 0x000fe20000010085 */
[----:B------:R-:W-:Y:S01]  /*23d0*/  @P6 FMUL.FTZ R213, R14, R128 ;  /* 0x000000800ed56220 */ /* 0x000fe20000410000 */
[----:B------:R-:W-:Y:S01]  /*23e0*/  LOP3.LUT P6, RZ, R148, 0xff0000, RZ, 0xc0, !PT ;  /* 0x00ff000094ff7812 */ /* 0x000fe200078cc0ff */
[----:B------:R-:W-:Y:S01]  /*23f0*/  FADD.FTZ R97, R97, R212 ;  /* 0x000000d461617221 */ /* 0x000fe20000010000 */
[----:B------:R-:W-:Y:S02]  /*2400*/  FADD.FTZ R135, R162, -R135 ;  /* 0x80000087a2877221 */ /* 0x000fe40000010000 */
[----:B------:R-:W-:Y:S02]  /*2410*/  F2FP.BF16.F32.PACK_AB R132, R213, R132 ;  /* 0x00000084d584723e */ /* 0x000fe400000010ff */
[----:B------:R-:W-:-:S04]  /*2420*/  FMUL.FTZ R128, R158, R135 ;  /* 0x000000879e807220 */ /* 0x000fc80000410000 */
[----:B------:R-:W-:-:S03]  /*2430*/  @P0 FADD.FTZ R128, R128, R181 ;  /* 0x000000b580800221 */ /* 0x000fc60000010000 */
[----:B------:R-:W-:Y:S01]  /*2440*/  @P6 SHF.L.U32 R180, R129, 0x10, RZ ;  /* 0x0000001081b46819 */ /* 0x000fe200000006ff */
[----:B------:R-:W-:Y:S01]  /*2450*/  FMUL.FTZ R135, R128, R207 ;  /* 0x000000cf80877220 */ /* 0x000fe20000410000 */
[----:B------:R-:W-:-:S03]  /*2460*/  @P0 PRMT R129, R121, 0x7632, R129 ;  /* 0x0000763279810816 */ /* 0x000fc60000000081 */
[----:B------:R-:W-:Y:S01]  /*2470*/  FMUL.FTZ R135, R135, UR15 ;  /* 0x0000000f87877c20 */ /* 0x000fe20008410000 */
[----:B------:R-:W-:-:S03]  /*2480*/  @P0 SHF.L.U32 R181, R129, 0x10, RZ ;  /* 0x0000001081b50819 */ /* 0x000fc600000006ff */
[----:B------:R-:W-:Y:S01]  /*2490*/  @P6 FMUL.FTZ R215, R135, R180 ;  /* 0x000000b487d76220 */ /* 0x000fe20000410000 */
[----:B------:R-:W-:Y:S01]  /*24a0*/  FFMA.FTZ R180, R170, R210, R133 ;  /* 0x000000d2aab47223 */ /* 0x000fe20000010085 */
[----:B------:R-:W-:Y:S01]  /*24b0*/  @P6 FMUL.FTZ R214, R38, R135 ;  /* 0x0000008726d66220 */ /* 0x000fe20000410000 */
[----:B------:R-:W-:Y:S01]  /*24c0*/  LOP3.LUT P6, RZ, R148, 0xff000000, RZ, 0xc0, !PT ;  /* 0xff00000094ff7812 */ /* 0x000fe200078cc0ff */
[----:B------:R-:W-:Y:S01]  /*24d0*/  FADD.FTZ R98, R98, R215 ;  /* 0x000000d762627221 */ /* 0x000fe20000010000 */
[----:B------:R-:W-:-:S04]  /*24e0*/  FADD.FTZ R135, R169, -R180 ;  /* 0x800000b4a9877221 */ /* 0x000fc80000010000 */
[----:B------:R-:W-:-:S04]  /*24f0*/  FMUL.FTZ R222, R158, R135 ;  /* 0x000000879ede7220 */ /* 0x000fc80000410000 */
[--C-:B------:R-:W-:Y:S01]  /*2500*/  @P0 FADD.FTZ R222, R222, R181.reuse ;  /* 0x000000b5dede0221 */ /* 0x100fe20000010000 */
[----:B------:R-:W-:Y:S02]  /*2510*/  @P0 PRMT R181, R123, 0x7632, R181 ;  /* 0x000076327bb50816 */ /* 0x000fe400000000b5 */
[----:B------:R-:W-:Y:S01]  /*2520*/  @P6 PRMT R135, R129, 0x7632, R135 ;  /* 0x0000763281876816 */ /* 0x000fe20000000087 */
[----:B------:R-:W-:Y:S02]  /*2530*/  FMUL.FTZ R129, R222, R207 ;  /* 0x000000cfde817220 */ /* 0x000fe40000410000 */
[----:B------:R-:W-:Y:S01]  /*2540*/  @P0 IMAD.U32 R181, R181, 0x10000, RZ ;  /* 0x00010000b5b50824 */ /* 0x000fe200078e00ff */
[----:B------:R-:W-:Y:S01]  /*2550*/  @P6 SHF.L.U32 R135, R135, 0x10, RZ ;  /* 0x0000001087876819 */ /* 0x000fe200000006ff */
[----:B------:R-:W-:Y:S01]  /*2560*/  FMUL.FTZ R180, R129, UR15 ;  /* 0x0000000f81b47c20 */ /* 0x000fe20008410000 */
[----:B------:R-:W-:-:S03]  /*2570*/  FFMA.FTZ R129, R163, R210, R133 ;  /* 0x000000d2a3817223 */ /* 0x000fc60000010085 */
[----:B------:R-:W-:Y:S01]  /*2580*/  @P6 FMUL.FTZ R217, R13, R180 ;  /* 0x000000b40dd96220 */ /* 0x000fe20000410000 */
[----:B------:R-:W-:Y:S01]  /*2590*/  FADD.FTZ R129, R164, -R129 ;  /* 0x80000081a4817221 */ /* 0x000fe20000010000 */
[----:B------:R-:W-:Y:S01]  /*25a0*/  @P6 FMUL.FTZ R216, R180, R135 ;  /* 0x00000087b4d86220 */ /* 0x000fe20000410000 */
[----:B------:R-:W-:Y:S01]  /*25b0*/  LOP3.LUT P6, RZ, R149, 0xff, RZ, 0xc0, !PT ;  /* 0x000000ff95ff7812 */ /* 0x000fe200078cc0ff */
[----:B------:R-:W-:Y:S02]  /*25c0*/  @P0 IMAD.U32 R135, R122, 0x10000, RZ ;  /* 0x000100007a870824 */ /* 0x000fe400078e00ff */
[----:B------:R-:W-:Y:S01]  /*25d0*/  FMUL.FTZ R224, R158, R129 ;  /* 0x000000819ee07220 */ /* 0x000fe20000410000 */
[----:B------:R-:W-:-:S03]  /*25e0*/  FADD.FTZ R99, R99, R216 ;  /* 0x000000d863637221 */ /* 0x000fc60000010000 */
[----:B------:R-:W-:-:S04]  /*25f0*/  @P0 FADD.FTZ R224, R224, R135 ;  /* 0x00000087e0e00221 */ /* 0x000fc80000010000 */
[----:B------:R-:W-:Y:S02]  /*2600*/  FMUL.FTZ R129, R224, R207 ;  /* 0x000000cfe0817220 */ /* 0x000fe40000410000 */
[----:B------:R-:W-:Y:S02]  /*2610*/  @P6 SHF.L.U32 R135, R130, 0x10, RZ ;  /* 0x0000001082876819 */ /* 0x000fe400000006ff */
[----:B------:R-:W-:Y:S01]  /*2620*/  FMUL.FTZ R180, R129, UR15 ;  /* 0x0000000f81b47c20 */ /* 0x000fe20008410000 */
[----:B------:R-:W-:-:S03]  /*2630*/  @P0 PRMT R130, R122, 0x7632, R130 ;  /* 0x000076327a820816 */ /* 0x000fc60000000082 */
[----:B------:R-:W-:Y:S01]  /*2640*/  @P6 FMUL.FTZ R220, R37, R180 ;  /* 0x000000b425dc6220 */ /* 0x000fe20000410000 */
[----:B------:R-:W-:Y:S01]  /*2650*/  @P6 FMUL.FTZ R219, R180, R135 ;  /* 0x00000087b4db6220 */ /* 0x000fe20000410000 */
[-CC-:B------:R-:W-:Y:S01]  /*2660*/  FFMA.FTZ R180, R172, R210.reuse, R133.reuse ;  /* 0x000000d2acb47223 */ /* 0x180fe20000010085 */
[----:B------:R-:W-:Y:S02]  /*2670*/  LOP3.LUT P6, RZ, R149, 0xff00, RZ, 0xc0, !PT ;  /* 0x0000ff0095ff7812 */ /* 0x000fe400078cc0ff */
[----:B------:R-:W-:Y:S01]  /*2680*/  @P0 SHF.L.U32 R135, R130, 0x10, RZ ;  /* 0x0000001082870819 */ /* 0x000fe200000006ff */
[----:B------:R-:W-:Y:S01]  /*2690*/  FADD.FTZ R129, R171, -R180 ;  /* 0x800000b4ab817221 */ /* 0x000fe20000010000 */
[----:B------:R-:W-:Y:S01]  /*26a0*/  FFMA.FTZ R180, R174, R210, R133 ;  /* 0x000000d2aeb47223 */ /* 0x000fe20000010085 */
[----:B------:R-:W-:Y:S02]  /*26b0*/  FADD.FTZ R100, R100, R219 ;  /* 0x000000db64647221 */ /* 0x000fe40000010000 */
[----:B------:R-:W-:-:S04]  /*26c0*/  FMUL.FTZ R226, R158, R129 ;  /* 0x000000819ee27220 */ /* 0x000fc80000410000 */
[--C-:B------:R-:W-:Y:S02]  /*26d0*/  @P0 FADD.FTZ R226, R226, R135.reuse ;  /* 0x00000087e2e20221 */ /* 0x100fe40000010000 */
[----:B------:R-:W-:Y:S02]  /*26e0*/  @P6 PRMT R135, R130, 0x7632, R135 ;  /* 0x0000763282876816 */ /* 0x000fe40000000087 */
[----:B------:R-:W-:Y:S01]  /*26f0*/  FMUL.FTZ R129, R226, R207 ;  /* 0x000000cfe2817220 */ /* 0x000fe20000410000 */
[----:B------:R-:W-:Y:S02]  /*2700*/  MOV R130, RZ ;  /* 0x000000ff00827202 */ /* 0x000fe40000000f00 */
[----:B------:R-:W-:Y:S01]  /*2710*/  @P6 SHF.L.U32 R135, R135, 0x10, RZ ;  /* 0x0000001087876819 */ /* 0x000fe200000006ff */
[----:B------:R-:W-:-:S04]  /*2720*/  FMUL.FTZ R129, R129, UR15 ;  /* 0x0000000f81817c20 */ /* 0x000fc80008410000 */
[----:B------:R-:W-:Y:S01]  /*2730*/  @P6 FMUL.FTZ R221, R12, R129 ;  /* 0x000000810cdd6220 */ /* 0x000fe20000410000 */
[----:B------:R-:W-:Y:S01]  /*2740*/  @P6 FMUL.FTZ R130, R129, R135 ;  /* 0x0000008781826220 */ /* 0x000fe20000410000 */
[----:B------:R-:W-:Y:S01]  /*2750*/  FFMA.FTZ R129, R165, R210, R133 ;  /* 0x000000d2a5817223 */ /* 0x000fe20000010085 */
[----:B------:R-:W-:Y:S01]  /*2760*/  FADD.FTZ R135, R173, -R180 ;  /* 0x800000b4ad877221 */ /* 0x000fe20000010000 */
[----:B------:R-:W-:Y:S01]  /*2770*/  @P0 SHF.L.U32 R133, R123, 0x10, RZ ;  /* 0x000000107b850819 */ /* 0x000fe200000006ff */
[----:B------:R-:W-:Y:S01]  /*2780*/  FADD.FTZ R101, R101, R130 ;  /* 0x0000008265657221 */ /* 0x000fe20000010000 */
[----:B------:R-:W-:Y:S01]  /*2790*/  FADD.FTZ R129, R166, -R129 ;  /* 0x80000081a6817221 */ /* 0x000fe20000010000 */
[C---:B------:R-:W-:Y:S01]  /*27a0*/  FMUL.FTZ R230, R158.reuse, R135 ;  /* 0x000000879ee67220 */ /* 0x040fe20000410000 */
[----:B------:R-:W-:Y:S02]  /*27b0*/  MOV R135, RZ ;  /* 0x000000ff00877202 */ /* 0x000fe40000000f00 */
[----:B------:R-:W-:Y:S01]  /*27c0*/  FMUL.FTZ R228, R158, R129 ;  /* 0x000000819ee47220 */ /* 0x000fe20000410000 */
[----:B------:R-:W-:-:S03]  /*27d0*/  @P0 FADD.FTZ R230, R230, R181 ;  /* 0x000000b5e6e60221 */ /* 0x000fc60000010000 */
[----:B------:R-:W-:Y:S01]  /*27e0*/  @P0 FADD.FTZ R228, R228, R133 ;  /* 0x00000085e4e40221 */ /* 0x000fe20000010000 */
[----:B------:R-:W-:-:S03]  /*27f0*/  LOP3.LUT P0, RZ, R149, 0xff0000, RZ, 0xc0, !PT ;  /* 0x00ff000095ff7812 */ /* 0x000fc6000780c0ff */
[----:B------:R-:W-:-:S04]  /*2800*/  FMUL.FTZ R129, R228, R207 ;  /* 0x000000cfe4817220 */ /* 0x000fc80000410000 */
[----:B------:R-:W-:-:S06]  /*2810*/  FMUL.FTZ R129, R129, UR15 ;  /* 0x0000000f81817c20 */ /* 0x000fcc0008410000 */
[----:B------:R-:W-:Y:S01]  /*2820*/  @P0 SHF.L.U32 R133, R131, 0x10, RZ ;  /* 0x0000001083850819 */ /* 0x000fe200000006ff */
[----:B------:R-:W-:-:S04]  /*2830*/  @P0 FMUL.FTZ R135, R36, R129 ;  /* 0x0000008124870220 */ /* 0x000fc80000410000 */
[----:B------:R-:W-:Y:S01]  /*2840*/  @P0 FMUL.FTZ R223, R129, R133 ;  /* 0x0000008581df0220 */ /* 0x000fe20000410000 */
[----:B------:R-:W-:Y:S02]  /*2850*/  ISETP.NE.U32.AND P0, PT, RZ, UR16, PT ;  /* 0x00000010ff007c0c */ /* 0x000fe4000bf05070 */
[----:B------:R-:W-:Y:S01]  /*2860*/  F2FP.BF16.F32.PACK_AB R133, R217, R214 ;  /* 0x000000d6d985723e */ /* 0x000fe200000010ff */
[----:B------:R-:W-:Y:S01]  /*2870*/  FADD.FTZ R102, R102, R223 ;  /* 0x000000df66667221 */ /* 0x000fe20000010000 */
[----:B------:R-:W-:-:S13]  /*2880*/  ISETP.NE.AND.EX P0, PT, RZ, UR17, PT, P0 ;  /* 0x00000011ff007c0c */ /* 0x000fda000bf05300 */
[----:B------:R-:W0:Y:S01]  /*2890*/  @P0 LDC.64 R180, c[0x0][0x308] ;  /* 0x0000c200ffb40b82 */ /* 0x000e220000000a00 */
[----:B------:R-:W-:Y:S02]  /*28a0*/  @P0 F2FP.BF16.F32.PACK_AB R134, RZ, R134 ;  /* 0x00000086ff86023e */ /* 0x000fe400000010ff */
[----:B------:R-:W-:Y:S02]  /*28b0*/  @P0 F2FP.BF16.F32.PACK_AB R128, RZ, R128 ;  /* 0x00000080ff80023e */ /* 0x000fe400000010ff */
[----:B------:R-:W-:Y:S02]  /*28c0*/  @P0 F2FP.BF16.F32.PACK_AB R224, RZ, R224 ;  /* 0x000000e0ffe0023e */ /* 0x000fe400000010ff */
[----:B------:R-:W-:Y:S02]  /*28d0*/  @P0 F2FP.BF16.F32.PACK_AB R228, RZ, R228 ;  /* 0x000000e4ffe4023e */ /* 0x000fe400000010ff */
[----:B------:R-:W-:Y:S01]  /*28e0*/  @P0 F2FP.BF16.F32.PACK_AB R129, RZ, R230 ;  /* 0x000000e6ff81023e */ /* 0x000fe200000010ff */
[----:B------:R-:W-:Y:S01]  /*28f0*/  FMUL.FTZ R230, R230, R207 ;  /* 0x000000cfe6e67220 */ /* 0x000fe20000410000 */
[----:B------:R-:W-:-:S02]  /*2900*/  @P0 F2FP.BF16.F32.PACK_AB R218, RZ, R218 ;  /* 0x000000daffda023e */ /* 0x000fc400000010ff */
[----:B------:R-:W-:Y:S01]  /*2910*/  @P0 F2FP.BF16.F32.PACK_AB R222, RZ, R222 ;  /* 0x000000deffde023e */ /* 0x000fe200000010ff */
[----:B------:R-:W-:Y:S01]  /*2920*/  FMUL.FTZ R230, R230, UR15 ;  /* 0x0000000fe6e67c20 */ /* 0x000fe20008410000 */
[----:B------:R-:W-:Y:S02]  /*2930*/  @P0 F2FP.BF16.F32.PACK_AB R226, RZ, R226 ;  /* 0x000000e2ffe2023e */ /* 0x000fe400000010ff */
[----:B------:R-:W-:Y:S01]  /*2940*/  @P0 PRMT R64, R134, 0x7610, R64 ;  /* 0x0000761086400816 */ /* 0x000fe20000000040 */
[----:B------:R-:W-:Y:S01]  /*2950*/  HFMA2.MMA R134, -RZ, RZ, 0, 0 ;  /* 0x00000000ff867435 */ /* 0x000fe200000001ff */
[----:B------:R-:W-:Y:S02]  /*2960*/  @P0 PRMT R65, R128, 0x7610, R65 ;  /* 0x0000761080410816 */ /* 0x000fe40000000041 */
[----:B------:R-:W-:Y:S02]  /*2970*/  @P0 PRMT R66, R224, 0x7610, R66 ;  /* 0x00007610e0420816 */ /* 0x000fe40000000042 */
[----:B------:R-:W-:Y:S01]  /*2980*/  @P0 PRMT R67, R228, 0x7610, R67 ;  /* 0x00007610e4430816 */ /* 0x000fe20000000043 */
[----:B0-----:R-:W-:Y:S01]  /*2990*/  @P0 IMAD.WIDE.U32 R180, R157, 0x10, R180 ;  /* 0x000000109db40825 */ /* 0x001fe200078e00b4 */
[----:B------:R-:W-:-:S02]  /*29a0*/  @P0 PRMT R64, R64, 0x5410, R218 ;  /* 0x0000541040400816 */ /* 0x000fc400000000da */
[----:B------:R-:W-:Y:S02]  /*29b0*/  @P0 PRMT R65, R65, 0x5410, R222 ;  /* 0x0000541041410816 */ /* 0x000fe400000000de */
[----:B------:R-:W-:Y:S02]  /*29c0*/  @P0 PRMT R66, R66, 0x5410, R226 ;  /* 0x0000541042420816 */ /* 0x000fe400000000e2 */
[----:B------:R-:W-:Y:S02]  /*29d0*/  @P0 PRMT R67, R67, 0x5410, R129 ;  /* 0x0000541043430816 */ /* 0x000fe40000000081 */
[----:B------:R-:W0:Y:S03]  /*29e0*/  LDC.64 R128, c[0x0][0x2f8] ;  /* 0x0000be00ff807b82 */ /* 0x000e260000000a00 */
[----:B------:R1:W-:Y:S01]  /*29f0*/  @P0 STG.E.128 desc[UR4][R180.64], R64 ;  /* 0x00000040b4000986 */ /* 0x0003e2000c101d04 */
[----:B------:R-:W-:-:S13]  /*2a00*/  LOP3.LUT P0, RZ, R149, 0xff000000, RZ, 0xc0, !PT ;  /* 0xff00000095ff7812 */ /* 0x000fda000780c0ff */
[----:B------:R-:W-:Y:S01]  /*2a10*/  @P0 FMUL.FTZ R134, R11, R230 ;  /* 0x000000e60b860220 */ /* 0x000fe20000410000 */
[----:B------:R-:W-:Y:S02]  /*2a20*/  @P0 PRMT R131, R131, 0x7632, R131 ;  /* 0x0000763283830816 */ /* 0x000fe40000000083 */
[----:B-1----:R-:W-:Y:S02]  /*2a30*/  MOV R180, RZ ;  /* 0x000000ff00b47202 */ /* 0x002fe40000000f00 */
[----:B------:R-:W-:Y:S01]  /*2a40*/  F2FP.BF16.F32.PACK_AB R135, R134, R135 ;  /* 0x000000878687723e */ /* 0x000fe200000010ff */
[----:B0-----:R-:W-:Y:S01]  /*2a50*/  IMAD.WIDE.U32 R128, R157, 0x10, R128 ;  /* 0x000000109d807825 */ /* 0x001fe200078e0080 */
[----:B------:R-:W-:Y:S02]  /*2a60*/  F2FP.BF16.F32.PACK_AB R134, R221, R220 ;  /* 0x000000dcdd86723e */ /* 0x000fe400000010ff */
[----:B------:R-:W-:Y:S01]  /*2a70*/  @P0 SHF.L.U32 R131, R131, 0x10, RZ ;  /* 0x0000001083830819 */ /* 0x000fe200000006ff */
[----:B------:R-:W-:-:S02]  /*2a80*/  VIADD R157, R157, 0x80 ;  /* 0x000000809d9d7836 */ /* 0x000fc40000000000 */
[----:B------:R0:W-:Y:S02]  /*2a90*/  STG.E.128 desc[UR4][R128.64], R132 ;  /* 0x0000008480007986 */ /* 0x0001e4000c101d04 */
[----:B------:R-:W-:-:S04]  /*2aa0*/  @P0 FMUL.FTZ R180, R230, R131 ;  /* 0x00000083e6b40220 */ /* 0x000fc80000410000 */
[----:B------:R-:W-:-:S07]  /*2ab0*/  FADD.FTZ R103, R103, R180 ;  /* 0x000000b467677221 */ /* 0x000fce0000010000 */
.L_x_809:
[----:B------:R-:W-:Y:S05]  /*2ac0*/  BSYNC B0 ;  /* 0x0000000000007941 */ /* 0x000fea0003800000 */
.L_x_808:
[----:B------:R-:W-:Y:S04]  /*2ad0*/  BSSY B0, `(.L_x_810) ;  /* 0x000009b000007945 */ /* 0x000fe80003800000 */
[----:B------:R-:W-:Y:S05]  /*2ae0*/  @!P4 BRA `(.L_x_811) ;  /* 0x000000080064c947 */ /* 0x000fea0003800000 */
[----:B0-----:R-:W0:Y:S01]  /*2af0*/  LDC.64 R128, c[0x0][0x220] ;  /* 0x00008800ff807b82 */ /* 0x001e220000000a00 */
        /* <DEDUP_REMOVED lines=24> */
[----:B--2---:R-:W-:Y:S02]  /*2c80*/  @P6 SHF.L.U32 R180, R128, 0x10, RZ ;  /* 0x0000001080b46819 */ /* 0x004fe400000006ff */
        /* <DEDUP_REMOVED lines=11> */
[----:B------:R-:W-:-:S04]  /*2d40*/  FMUL.FTZ R128, R218, R207 ;  /* 0x000000cfda807220 */ /* 0x000fc80000410000 */
[----:B------:R-:W-:Y:S02]  /*2d50*/  @P6 IMAD.U32 R135, R135, 0x10000, RZ ;  /* 0x0001000087876824 */ /* 0x000fe400078e00ff */
        /* <DEDUP_REMOVED lines=25> */
[----:B------:R-:W-:Y:S01]  /*2ef0*/  FMUL.FTZ R129, R222, R207 ;  /* 0x000000cfde817220 */ /* 0x000fe20000410000 */
[----:B------:R-:W-:Y:S02]  /*2f00*/  @P0 SHF.L.U32 R181, R181, 0x10, RZ ;  /* 0x00000010b5b50819 */ /* 0x000fe400000006ff */
[----:B------:R-:W-:Y:S01]  /*2f10*/  @P6 SHF.L.U32 R135, R135, 0x10, RZ ;  /* 0x0000001087876819 */ /* 0x000fe200000006ff */
[----:B------:R-:W-:Y:S01]  /*2f20*/  FMUL.FTZ R180, R129, UR15 ;  /* 0x0000000f81b47c20 */ /* 0x000fe20008410000 */
[----:B------:R-:W-:-:S03]  /*2f30*/  FFMA.FTZ R129, R179, R210, R133 ;  /* 0x000000d2b3817223 */ /* 0x000fc60000010085 */
[----:B------:R-:W-:Y:S01]  /*2f40*/  @P6 FMUL.FTZ R217, R9, R180 ;  /* 0x000000b409d96220 */ /* 0x000fe20000410000 */
[----:B------:R-:W-:Y:S01]  /*2f50*/  FADD.FTZ R129, R182, -R129 ;  /* 0x80000081b6817221 */ /* 0x000fe20000010000 */
[----:B------:R-:W-:Y:S01]  /*2f60*/  @P6 FMUL.FTZ R216, R180, R135 ;  /* 0x00000087b4d86220 */ /* 0x000fe20000410000 */
[----:B------:R-:W-:Y:S02]  /*2f70*/  @P0 SHF.L.U32 R135, R126, 0x10, RZ ;  /* 0x000000107e870819 */ /* 0x000fe400000006ff */
[----:B------:R-:W-:Y:S01]  /*2f80*/  LOP3.LUT P6, RZ, R151, 0xff, RZ, 0xc0, !PT ;  /* 0x000000ff97ff7812 */ /* 0x000fe200078cc0ff */
[----:B------:R-:W-:Y:S01]  /*2f90*/  FMUL.FTZ R224, R158, R129 ;  /* 0x000000819ee07220 */ /* 0x000fe20000410000 */
[----:B------:R-:W-:-:S03]  /*2fa0*/  FADD.FTZ R107, R107, R216 ;  /* 0x000000d86b6b7221 */ /* 0x000fc60000010000 */
[----:B------:R-:W-:-:S04]  /*2fb0*/  @P0 FADD.FTZ R224, R224, R135 ;  /* 0x00000087e0e00221 */ /* 0x000fc80000010000 */
[----:B------:R-:W-:-:S04]  /*2fc0*/  FMUL.FTZ R129, R224, R207 ;  /* 0x000000cfe0817220 */ /* 0x000fc80000410000 */
[----:B------:R-:W-:Y:S02]  /*2fd0*/  @P6 IMAD.U32 R135, R130, 0x10000, RZ ;  /* 0x0001000082876824 */ /* 0x000fe400078e00ff */
        /* <DEDUP_REMOVED lines=25> */
[----:B------:R-:W-:Y:S02]  /*3170*/  IMAD.MOV.U32 R135, RZ, RZ, RZ ;  /* 0x000000ffff877224 */ /* 0x000fe400078e00ff */
        /* <DEDUP_REMOVED lines=24> */
[----:B------:R-:W-:Y:S02]  /*3300*/  @P0 PRMT R64, R134, 0x7610, R64 ;  /* 0x0000761086400816 */ /* 0x000fe40000000040 */
        /* <DEDUP_REMOVED lines=8> */
[----:B------:R-:W0:Y:S01]  /*3390*/  LDC.64 R128, c[0x0][0x2f8] ;  /* 0x0000be00ff807b82 */ /* 0x000e220000000a00 */
[----:B------:R-:W-:Y:S02]  /*33a0*/  MOV R134, RZ ;  /* 0x000000ff00867202 */ /* 0x000fe40000000f00 */
[----:B------:R1:W-:Y:S01]  /*33b0*/  @P0 STG.E.128 desc[UR4][R180.64], R64 ;  /* 0x00000040b4000986 */ /* 0x0003e2000c101d04 */
[----:B------:R-:W-:-:S13]  /*33c0*/  LOP3.LUT P0, RZ, R151, 0xff000000, RZ, 0xc0, !PT ;  /* 0xff00000097ff7812 */ /* 0x000fda000780c0ff */
[----:B------:R-:W-:Y:S01]  /*33d0*/  @P0 FMUL.FTZ R134, R7, R230 ;  /* 0x000000e607860220 */ /* 0x000fe20000410000 */
[----:B------:R-:W-:Y:S01]  /*33e0*/  @P0 PRMT R131, R131, 0x7632, R131 ;  /* 0x0000763283830816 */ /* 0x000fe20000000083 */
[----:B-1----:R-:W-:-:S03]  /*33f0*/  HFMA2.MMA R180, -RZ, RZ, 0, 0 ;  /* 0x00000000ffb47435 */ /* 0x002fc600000001ff */
[----:B------:R-:W-:Y:S02]  /*3400*/  F2FP.BF16.F32.PACK_AB R135, R134, R135 ;  /* 0x000000878687723e */ /* 0x000fe400000010ff */
[----:B------:R-:W-:Y:S01]  /*3410*/  F2FP.BF16.F32.PACK_AB R134, R221, R220 ;  /* 0x000000dcdd86723e */ /* 0x000fe200000010ff */
[----:B0-----:R-:W-:Y:S01]  /*3420*/  IMAD.WIDE.U32 R128, R157, 0x10, R128 ;  /* 0x000000109d807825 */ /* 0x001fe200078e0080 */
[----:B------:R-:W-:Y:S02]  /*3430*/  @P0 SHF.L.U32 R131, R131, 0x10, RZ ;  /* 0x0000001083830819 */ /* 0x000fe400000006ff */
[----:B------:R-:W-:Y:S02]  /*3440*/  IADD3 R157, R157, 0x80, RZ ;  /* 0x000000809d9d7810 */ /* 0x000fe40007ffe0ff */
[----:B------:R1:W-:Y:S01]  /*3450*/  STG.E.128 desc[UR4][R128.64], R132 ;  /* 0x0000008480007986 */ /* 0x0003e2000c101d04 */
[----:B------:R-:W-:-:S04]  /*3460*/  @P0 FMUL.FTZ R180, R230, R131 ;  /* 0x00000083e6b40220 */ /* 0x000fc80000410000 */
[----:B------:R-:W-:-:S07]  /*3470*/  FADD.FTZ R111, R111, R180 ;  /* 0x000000b46f6f7221 */ /* 0x000fce0000010000 */
.L_x_811:
[----:B------:R-:W-:Y:S05]  /*3480*/  BSYNC B0 ;  /* 0x0000000000007941 */ /* 0x000fea0003800000 */
.L_x_810:
[----:B------:R-:W-:Y:S04]  /*3490*/  BSSY B0, `(.L_x_812) ;  /* 0x000009b000007945 */ /* 0x000fe80003800000 */
[----:B------:R-:W-:Y:S05]  /*34a0*/  @!P3 BRA `(.L_x_813) ;  /* 0x000000080064b947 */ /* 0x000fea0003800000 */
[----:B01----:R-:W0:Y:S01]  /*34b0*/  LDC.64 R128, c[0x0][0x220] ;  /* 0x00008800ff807b82 */ /* 0x003e220000000a00 */
[----:B------:R-:W-:Y:S01]  /*34c0*/  ISETP.NE.AND P6, PT, R0, RZ, PT ;  /* 0x000000ff0000720c */ /* 0x000fe20003fc5270 */
[----:B0-----:R-:W-:-:S06]  /*34d0*/  IMAD.WIDE.U32 R128, R157, 0x10, R128 ;  /* 0x000000109d807825 */ /* 0x001fcc00078e0080 */
[----:B------:R-:W2:Y:S01]  /*34e0*/  LDG.E.128 R128, desc[UR4][R128.64] ;  /* 0x0000000480807981 */ /* 0x000ea2000c1e1d00 */
[----:B------:R-:W-:Y:S01]  /*34f0*/  ISETP.NE.U32.AND P0, PT, RZ, UR8, PT ;  /* 0x00000008ff007c0c */ /* 0x000fe2000bf05070 */
[----:B------:R-:W-:Y:S01]  /*3500*/  IMAD.MOV.U32 R180, RZ, RZ, R152 ;  /* 0x000000ffffb47224 */ /* 0x000fe200078e0098 */
[----:B------:R-:W-:Y:S01]  /*3510*/  FSEL R133, R209, RZ, !P6 ;  /* 0x000000ffd1857208 */ /* 0x000fe20007000000 */
[----:B------:R-:W-:Y:S01]  /*3520*/  HFMA2.MMA R132, -RZ, RZ, 0, 0 ;  /* 0x00000000ff847435 */ /* 0x000fe200000001ff */
[----:B------:R-:W-:Y:S02]  /*3530*/  ISETP.NE.AND.EX P0, PT, RZ, UR9, PT, P0 ;  /* 0x00000009ff007c0c */ /* 0x000fe4000bf05300 */
[----:B------:R-:W-:Y:S02]  /*3540*/  CS2R R212, SRZ ;  /* 0x0000000000d47805 */ /* 0x000fe4000001ff00 */
[----:B------:R-:W-:Y:S01]  /*3550*/  LOP3.LUT P6, RZ, R180, 0xff, RZ, 0xc0, !PT ;  /* 0x000000ffb4ff7812 */ /* 0x000fe200078cc0ff */
[----:B------:R-:W-:Y:S01]  /*3560*/  FFMA.FTZ R135, R159, R210, R133 ;  /* 0x000000d29f877223 */ /* 0x000fe20000010085 */
[----:B------:R-:W-:-:S02]  /*3570*/  MOV R209, RZ ;  /* 0x000000ff00d17202 */ /* 0x000fc40000000f00 */
[----:B------:R-:W-:Y:S02]  /*3580*/  CS2R R214, SRZ ;  /* 0x0000000000d67805 */ /* 0x000fe4000001ff00 */
[----:B------:R-:W-:Y:S01]  /*3590*/  MOV R211, RZ ;  /* 0x000000ff00d37202 */ /* 0x000fe20000000f00 */
[----:B------:R-:W-:Y:S01]  /*35a0*/  FADD.FTZ R135, R194, -R135 ;  /* 0x80000087c2877221 */ /* 0x000fe20000010000 */
[----:B------:R-:W-:Y:S01]  /*35b0*/  CS2R R218, SRZ ;  /* 0x0000000000da7805 */ /* 0x000fe2000001ff00 */
[----:B------:R-:W-:Y:S01]  /*35c0*/  HFMA2.MMA R217, -RZ, RZ, 0, 0 ;  /* 0x00000000ffd97435 */ /* 0x000fe200000001ff */
[----:B------:R-:W-:Y:S01]  /*35d0*/  MOV R221, RZ ;  /* 0x000000ff00dd7202 */ /* 0x000fe20000000f00 */
[----:B------:R-:W-:Y:S01]  /*35e0*/  FMUL.FTZ R134, R158, R135 ;  /* 0x000000879e867220 */ /* 0x000fe20000410000 */
[----:B------:R-:W-:Y:S01]  /*35f0*/  HFMA2.MMA R222, -RZ, RZ, 0, 0 ;  /* 0x00000000ffde7435 */ /* 0x000fe200000001ff */
        /* <DEDUP_REMOVED lines=15> */
[----:B------:R-:W-:Y:S01]  /*36f0*/  @P0 IMAD.U32 R181, R41, 0x10000, RZ ;  /* 0x0001000029b50824 */ /* 0x000fe200078e00ff */
[----:B------:R-:W-:Y:S02]  /*3700*/  @P6 PRMT R135, R128, 0x7632, R135 ;  /* 0x0000763280876816 */ /* 0x000fe40000000087 */
[----:B------:R-:W-:Y:S02]  /*3710*/  FMUL.FTZ R128, R216, R207 ;  /* 0x000000cfd8807220 */ /* 0x000fe40000410000 */
[----:B------:R-:W-:Y:S02]  /*3720*/  @P6 SHF.L.U32 R135, R135, 0x10, RZ ;  /* 0x0000001087876819 */ /* 0x000fe400000006ff */
        /* <DEDUP_REMOVED lines=22> */
[----:B------:R-:W-:-:S03]  /*3890*/  @P0 FADD.FTZ R220, R220, R181 ;  /* 0x000000b5dcdc0221 */ /* 0x000fc60000010000 */
[----:B------:R-:W-:Y:S01]  /*38a0*/  @P6 PRMT R135, R129, 0x7632, R135 ;  /* 0x0000763281876816 */ /* 0x000fe20000000087 */
[----:B------:R-:W-:-:S03]  /*38b0*/  FMUL.FTZ R129, R220, R207 ;  /* 0x000000cfdc817220 */ /* 0x000fc60000410000 */
[----:B------:R-:W-:Y:S01]  /*38c0*/  @P6 SHF.L.U32 R135, R135, 0x10, RZ ;  /* 0x0000001087876819 */ /* 0x000fe200000006ff */
[----:B------:R-:W-:Y:S01]  /*38d0*/  FMUL.FTZ R180, R129, UR15 ;  /* 0x0000000f81b47c20 */ /* 0x000fe20008410000 */
[----:B------:R-:W-:-:S03]  /*38e0*/  FFMA.FTZ R129, R195, R210, R133 ;  /* 0x000000d2c3817223 */ /* 0x000fc60000010085 */
[----:B------:R-:W-:Y:S01]  /*38f0*/  @P6 FMUL.FTZ R215, R5, R180 ;  /* 0x000000b405d76220 */ /* 0x000fe20000410000 */
[----:B------:R-:W-:Y:S01]  /*3900*/  FADD.FTZ R129, R198, -R129 ;  /* 0x80000081c6817221 */ /* 0x000fe20000010000 */
[----:B------:R-:W-:Y:S01]  /*3910*/  @P6 FMUL.FTZ R218, R180, R135 ;  /* 0x00000087b4da6220 */ /* 0x000fe20000410000 */
[----:B------:R-:W-:Y:S02]  /*3920*/  LOP3.LUT P6, RZ, R153, 0xff, RZ, 0xc0, !PT ;  /* 0x000000ff99ff7812 */ /* 0x000fe400078cc0ff */
[----:B------:R-:W-:Y:S01]  /*3930*/  @P0 SHF.L.U32 R135, R42, 0x10, RZ ;  /* 0x000000102a870819 */ /* 0x000fe200000006ff */
        /* <DEDUP_REMOVED lines=9> */
[----:B------:R-:W-:Y:S01]  /*39d0*/  FFMA.FTZ R180, R204, R210, R133 ;  /* 0x000000d2ccb47223 */ /* 0x000fe20000010085 */
[----:B------:R-:W-:Y:S01]  /*39e0*/  LOP3.LUT P6, RZ, R153, 0xff00, RZ, 0xc0, !PT ;  /* 0x0000ff0099ff7812 */ /* 0x000fe200078cc0ff */
[----:B------:R-:W-:Y:S02]  /*39f0*/  @P0 IMAD.U32 R135, R130, 0x10000, RZ ;  /* 0x0001000082870824 */ /* 0x000fe400078e00ff */
[----:B------:R-:W-:Y:S01]  /*3a00*/  FADD.FTZ R116, R116, R217 ;  /* 0x000000d974747221 */ /* 0x000fe20000010000 */
[--C-:B------:R-:W-:Y:S01]  /*3a10*/  FADD.FTZ R129, R203, -R180.reuse ;  /* 0x800000b4cb817221 */ /* 0x100fe20000010000 */
[----:B------:R-:W-:-:S03]  /*3a20*/  @P0 PRMT R180, R43, 0x7632, R180 ;  /* 0x000076322bb40816 */ /* 0x000fc600000000b4 */
[----:B------:R-:W-:-:S04]  /*3a30*/  FMUL.FTZ R226, R158, R129 ;  /* 0x000000819ee27220 */ /* 0x000fc80000410000 */
[--C-:B------:R-:W-:Y:S01]  /*3a40*/  @P0 FADD.FTZ R226, R226, R135.reuse ;  /* 0x00000087e2e20221 */ /* 0x100fe20000010000 */
[----:B------:R-:W-:-:S03]  /*3a50*/  @P6 PRMT R135, R130, 0x7632, R135 ;  /* 0x0000763282876816 */ /* 0x000fc60000000087 */
[----:B------:R-:W-:Y:S01]  /*3a60*/  FMUL.FTZ R129, R226, R207 ;  /* 0x000000cfe2817220 */ /* 0x000fe20000410000 */
[----:B------:R-:W-:Y:S02]  /*3a70*/  MOV R130, RZ ;  /* 0x000000ff00827202 */ /* 0x000fe40000000f00 */
[----:B------:R-:W-:Y:S01]  /*3a80*/  @P6 SHF.L.U32 R135, R135, 0x10, RZ ;  /* 0x0000001087876819 */ /* 0x000fe200000006ff */
[----:B------:R-:W-:-:S04]  /*3a90*/  FMUL.FTZ R129, R129, UR15 ;  /* 0x0000000f81817c20 */ /* 0x000fc80008410000 */
[----:B------:R-:W-:Y:S01]  /*3aa0*/  @P6 FMUL.FTZ R222, R4, R129 ;  /* 0x0000008104de6220 */ /* 0x000fe20000410000 */
[----:B------:R-:W-:Y:S01]  /*3ab0*/  @P6 FMUL.FTZ R130, R129, R135 ;  /* 0x0000008781826220 */ /* 0x000fe20000410000 */
[-CC-:B------:R-:W-:Y:S01]  /*3ac0*/  FFMA.FTZ R129, R201, R210.reuse, R133.reuse ;  /* 0x000000d2c9817223 */ /* 0x180fe20000010085 */
[----:B------:R-:W-:Y:S01]  /*3ad0*/  FFMA.FTZ R210, R208, R210, R133 ;  /* 0x000000d2d0d27223 */ /* 0x000fe20000010085 */
[----:B------:R-:W-:Y:S01]  /*3ae0*/  @P0 SHF.L.U32 R133, R43, 0x10, RZ ;  /* 0x000000102b850819 */ /* 0x000fe200000006ff */
[----:B------:R-:W-:Y:S01]  /*3af0*/  FADD.FTZ R117, R117, R130 ;  /* 0x0000008275757221 */ /* 0x000fe20000010000 */
[----:B------:R-:W-:Y:S01]  /*3b00*/  FADD.FTZ R129, R206, -R129 ;  /* 0x80000081ce817221 */ /* 0x000fe20000010000 */
[----:B------:R-:W-:-:S03]  /*3b10*/  FADD.FTZ R135, R205, -R210 ;  /* 0x800000d2cd877221 */ /* 0x000fc60000010000 */
[----:B------:R-:W-:Y:S01]  /*3b20*/  FMUL.FTZ R210, R158, R129 ;  /* 0x000000819ed27220 */ /* 0x000fe20000410000 */
[----:B------:R-:W-:Y:S01]  /*3b30*/  @P0 SHF.L.U32 R129, R180, 0x10, RZ ;  /* 0x00000010b4810819 */ /* 0x000fe200000006ff */
[----:B------:R-:W-:Y:S01]  /*3b40*/  FMUL.FTZ R158, R158, R135 ;  /* 0x000000879e9e7220 */ /* 0x000fe20000410000 */
[----:B------:R-:W-:Y:S02]  /*3b50*/  IMAD.MOV.U32 R135, RZ, RZ, RZ ;  /* 0x000000ffff877224 */ /* 0x000fe400078e00ff */
[----:B------:R-:W-:Y:S01]  /*3b60*/  @P0 FADD.FTZ R210, R210, R133 ;  /* 0x00000085d2d20221 */ /* 0x000fe20000010000 */
[----:B------:R-:W-:Y:S01]  /*3b70*/  @P0 FADD.FTZ R158, R158, R129 ;  /* 0x000000819e9e0221 */ /* 0x000fe20000010000 */
[----:B------:R-:W-:Y:S02]  /*3b80*/  LOP3.LUT P0, RZ, R153, 0xff0000, RZ, 0xc0, !PT ;  /* 0x00ff000099ff7812 */ /* 0x000fe4000780c0ff */
[----:B------:R-:W-:-:S04]  /*3b90*/  FMUL.FTZ R129, R210, R207 ;  /* 0x000000cfd2817220 */ /* 0x000fc80000410000 */
[----:B------:R-:W-:-:S07]  /*3ba0*/  FMUL.FTZ R129, R129, UR15 ;  /* 0x0000000f81817c20 */ /* 0x000fce0008410000 */
[----:B------:R-:W-:Y:S01]  /*3bb0*/  @P0 SHF.L.U32 R133, R131, 0x10, RZ ;  /* 0x0000001083850819 */ /* 0x000fe200000006ff */
[----:B------:R-:W-:-:S04]  /*3bc0*/  @P0 FMUL.FTZ R135, R28, R129 ;  /* 0x000000811c870220 */ /* 0x000fc80000410000 */
[----:B------:R-:W-:Y:S01]  /*3bd0*/  @P0 FMUL.FTZ R221, R129, R133 ;  /* 0x0000008581dd0220 */ /* 0x000fe20000410000 */
[----:B------:R-:W-:Y:S02]  /*3be0*/  ISETP.NE.U32.AND P0, PT, RZ, UR16, PT ;  /* 0x00000010ff007c0c */ /* 0x000fe4000bf05070 */
[----:B------:R-:W-:Y:S01]  /*3bf0*/  F2FP.BF16.F32.PACK_AB R133, R215, R214 ;  /* 0x000000d6d785723e */ /* 0x000fe200000010ff */
[----:B------:R-:W-:Y:S01]  /*3c00*/  FADD.FTZ R118, R118, R221 ;  /* 0x000000dd76767221 */ /* 0x000fe20000010000 */
[----:B------:R-:W-:-:S13]  /*3c10*/  ISETP.NE.AND.EX P0, PT, RZ, UR17, PT, P0 ;  /* 0x00000011ff007c0c */ /* 0x000fda000bf05300 */
[----:B------:R-:W-:Y:S02]  /*3c20*/  @P0 F2FP.BF16.F32.PACK_AB R134, RZ, R134 ;  /* 0x00000086ff86023e */ /* 0x000fe400000010ff */
[----:B------:R-:W-:Y:S02]  /*3c30*/  @P0 F2FP.BF16.F32.PACK_AB R128, RZ, R128 ;  /* 0x00000080ff80023e */ /* 0x000fe400000010ff */
[----:B------:R-:W-:Y:S02]  /*3c40*/  @P0 F2FP.BF16.F32.PACK_AB R224, RZ, R224 ;  /* 0x000000e0ffe0023e */ /* 0x000fe400000010ff */
[----:B------:R-:W-:Y:S02]  /*3c50*/  @P0 F2FP.BF16.F32.PACK_AB R210, RZ, R210 ;  /* 0x000000d2ffd2023e */ /* 0x000fe400000010ff */
[----:B------:R-:W-:Y:S02]  /*3c60*/  @P0 LEA R180, P6, R157, UR16, 0x4 ;  /* 0x000000109db40c11 */ /* 0x000fe4000f8c20ff */
[----:B------:R-:W-:-:S02]  /*3c70*/  @P0 F2FP.BF16.F32.PACK_AB R216, RZ, R216 ;  /* 0x000000d8ffd8023e */ /* 0x000fc400000010ff */
[----:B------:R-:W-:Y:S02]  /*3c80*/  @P0 F2FP.BF16.F32.PACK_AB R220, RZ, R220 ;  /* 0x000000dcffdc023e */ /* 0x000fe400000010ff */
[----:B------:R-:W-:Y:S02]  /*3c90*/  @P0 F2FP.BF16.F32.PACK_AB R226, RZ, R226 ;  /* 0x000000e2ffe2023e */ /* 0x000fe400000010ff */
[----:B------:R-:W-:Y:S01]  /*3ca0*/  @P0 F2FP.BF16.F32.PACK_AB R129, RZ, R158 ;  /* 0x0000009eff81023e */ /* 0x000fe200000010ff */
[----:B------:R-:W-:Y:S01]  /*3cb0*/  FMUL.FTZ R158, R158, R207 ;  /* 0x000000cf9e9e7220 */ /* 0x000fe20000410000 */
[----:B------:R-:W-:Y:S01]  /*3cc0*/  @P0 PRMT R64, R134, 0x7610, R64 ;  /* 0x0000761086400816 */ /* 0x000fe20000000040 */
[----:B------:R-:W-:Y:S01]  /*3cd0*/  HFMA2.MMA R134, -RZ, RZ, 0, 0 ;  /* 0x00000000ff867435 */ /* 0x000fe200000001ff */
[----:B------:R-:W-:Y:S02]  /*3ce0*/  @P0 PRMT R65, R128, 0x7610, R65 ;  /* 0x0000761080410816 */ /* 0x000fe40000000041 */
[----:B------:R-:W-:-:S02]  /*3cf0*/  @P0 PRMT R66, R224, 0x7610, R66 ;  /* 0x00007610e0420816 */ /* 0x000fc40000000042 */
[----:B------:R-:W-:Y:S02]  /*3d00*/  @P0 PRMT R67, R210, 0x7610, R67 ;  /* 0x00007610d2430816 */ /* 0x000fe40000000043 */
[----:B------:R-:W-:Y:S02]  /*3d10*/  @P0 LEA.HI.X R181, R157, UR17, RZ, 0x4, P6 ;  /* 0x000000119db50c11 */ /* 0x000fe4000b0f24ff */
[----:B------:R-:W-:Y:S02]  /*3d20*/  @P0 PRMT R64, R64, 0x5410, R216 ;  /* 0x0000541040400816 */ /* 0x000fe400000000d8 */
[----:B------:R-:W-:Y:S02]  /*3d30*/  @P0 PRMT R65, R65, 0x5410, R220 ;  /* 0x0000541041410816 */ /* 0x000fe400000000dc */
[----:B------:R-:W-:Y:S02]  /*3d40*/  @P0 PRMT R66, R66, 0x5410, R226 ;  /* 0x0000541042420816 */ /* 0x000fe400000000e2 */
[----:B------:R-:W-:-:S05]  /*3d50*/  @P0 PRMT R67, R67, 0x5410, R129 ;  /* 0x0000541043430816 */ /* 0x000fca0000000081 */
[----:B------:R2:W-:Y:S01]  /*3d60*/  @P0 STG.E.128 desc[UR4][R180.64], R64 ;  /* 0x00000040b4000986 */ /* 0x0005e2000c101d04 */
[----:B------:R-:W-:-:S04]  /*3d70*/  LEA R128, P0, R157, UR18, 0x4 ;  /* 0x000000129d807c11 */ /* 0x000fc8000f8020ff */
[----:B------:R-:W-:Y:S01]  /*3d80*/  LEA.HI.X R129, R157, UR19, RZ, 0x4, P0 ;  /* 0x000000139d817c11 */ /* 0x000fe200080f24ff */
[----:B------:R-:W-:Y:S01]  /*3d90*/  FMUL.FTZ R157, R158, UR15 ;  /* 0x0000000f9e9d7c20 */ /* 0x000fe20008410000 */
[----:B------:R-:W-:Y:S02]  /*3da0*/  LOP3.LUT P0, RZ, R153, 0xff000000, RZ, 0xc0, !PT ;  /* 0xff00000099ff7812 */ /* 0x000fe4000780c0ff */
[----:B------:R-:W-:-:S11]  /*3db0*/  MOV R158, RZ ;  /* 0x000000ff009e7202 */ /* 0x000fd60000000f00 */
[----:B------:R-:W-:Y:S01]  /*3dc0*/  @P0 FMUL.FTZ R134, R2, R157 ;  /* 0x0000009d02860220 */ /* 0x000fe20000410000 */
[----:B------:R-:W-:-:S04]  /*3dd0*/  @P0 PRMT R131, R131, 0x7632, R131 ;  /* 0x0000763283830816 */ /* 0x000fc80000000083 */
[----:B------:R-:W-:Y:S02]  /*3de0*/  F2FP.BF16.F32.PACK_AB R135, R134, R135 ;  /* 0x000000878687723e */ /* 0x000fe400000010ff */
[----:B------:R-:W-:Y:S02]  /*3df0*/  F2FP.BF16.F32.PACK_AB R134, R222, R219 ;  /* 0x000000dbde86723e */ /* 0x000fe400000010ff */
[----:B------:R-:W-:-:S03]  /*3e00*/  @P0 SHF.L.U32 R131, R131, 0x10, RZ ;  /* 0x0000001083830819 */ /* 0x000fc600000006ff */
[----:B------:R2:W-:Y:S02]  /*3e10*/  STG.E.128 desc[UR4][R128.64], R132 ;  /* 0x0000008480007986 */ /* 0x0005e4000c101d04 */
[----:B------:R-:W-:-:S04]  /*3e20*/  @P0 FMUL.FTZ R158, R157, R131 ;  /* 0x000000839d9e0220 */ /* 0x000fc80000410000 */
[----:B------:R-:W-:-:S07]  /*3e30*/  FADD.FTZ R119, R119, R158 ;  /* 0x0000009e77777221 */ /* 0x000fce0000010000 */
.L_x_813:
[----:B------:R-:W-:Y:S05]  /*3e40*/  BSYNC B0 ;  /* 0x0000000000007941 */ /* 0x000fea0003800000 */
.L_x_812:
[----:B------:R-:W-:Y:S02]  /*3e50*/  IADD3 R27, R27, UR20, RZ ;  /* 0x000000141b1b7c10 */ /* 0x000fe4000fffe0ff */
[----:B------:R-:W-:Y:S02]  /*3e60*/  SEL R207, RZ, 0x1, P1 ;  /* 0x00000001ffcf7807 */ /* 0x000fe40000800000 */
[----:B------:R-:W-:-:S13]  /*3e70*/  ISETP.GE.AND P0, PT, R27, UR21, PT ;  /* 0x000000151b007c0c */ /* 0x000fda000bf06270 */
[----:B------:R-:W-:Y:S05]  /*3e80*/  @!P0 BRA `(.L_x_814) ;  /* 0xffffffc800ec8947 */ /* 0x000fea000383ffff */
.L_x_800:
        /* <DEDUP_REMOVED lines=8> */
[----:B-----5:R-:W4:Y:S08]  /*3f10*/  LDC.64 R4, c[0x0][0x2d8] ;  /* 0x0000b600ff047b82 */ /* 0x020f300000000a00 */
        /* <DEDUP_REMOVED lines=11> */
.L_x_816:
[----:B------:R-:W-:Y:S05]  /*3fd0*/  BSYNC B0 ;  /* 0x0000000000007941 */ /* 0x000fea0003800000 */
.L_x_815:
[----:B------:R-:W-:Y:S04]  /*3fe0*/  BSSY B0, `(.L_x_817) ;  /* 0x000000f000007945 */ /* 0x000fe80003800000 */
[----:B------:R-:W-:Y:S05]  /*3ff0*/  @!P4 BRA `(.L_x_818) ;  /* 0x000000000034c947 */ /* 0x000fea0003800000 */
[----:B---3--:R-:W3:Y:S08]  /*4000*/  LDC.64 R2, c[0x0][0x2d0] ;  /* 0x0000b400ff027b82 */ /* 0x008ef00000000a00 */
        /* <DEDUP_REMOVED lines=9> */
[----:B------:R-:W-:-:S03]  /*40a0*/  VIADD R155, R155, 0x80 ;  /* 0x000000809b9b7836 */ /* 0x000fc60000000000 */
[----:B------:R3:W-:Y:S04]  /*40b0*/  STG.E.128 desc[UR4][R6.64], R104 ;  /* 0x0000006806007986 */ /* 0x0007e8000c101d04 */
[----:B------:R3:W-:Y:S02]  /*40c0*/  STG.E.128 desc[UR4][R6.64+0x10], R108 ;  /* 0x0000106c06007986 */ /* 0x0007e4000c101d04 */
.L_x_818:
[----:B------:R-:W-:Y:S05]  /*40d0*/  BSYNC B0 ;  /* 0x0000000000007941 */ /* 0x000fea0003800000 */
.L_x_817:
[----:B------:R-:W-:Y:S05]  /*40e0*/  @!P3 EXIT ;  /* 0x000000000000b94d */ /* 0x000fea0003800000 */
[----:B---3--:R-:W3:Y:S08]  /*40f0*/  LDC.64 R2, c[0x0][0x2d0] ;  /* 0x0000b400ff027b82 */ /* 0x008ef00000000a00 */
[----:B-----5:R-:W4:Y:S08]  /*4100*/  LDC.64 R4, c[0x0][0x2d8] ;  /* 0x0000b600ff047b82 */ /* 0x020f300000000a00 */
        /* <DEDUP_REMOVED lines=11> */
.L_x_807:
[----:B------:R-:W-:Y:S02]  /*41c0*/  MOV R214, R213 ;  /* 0x000000d500d67202 */ /* 0x000fe40000000f00 */
[----:B------:R-:W-:Y:S02]  /*41d0*/  MOV R211, 0x10 ;  /* 0x0000001000d37802 */ /* 0x000fe40000000f00 */
[----:B------:R-:W-:Y:S02]  /*41e0*/  MOV R216, 0x1f ;  /* 0x0000001f00d87802 */ /* 0x000fe40000000f00 */
[----:B------:R-:W-:-:S07]  /*41f0*/  MOV R209, 0xffffffff ;  /* 0xffffffff00d17802 */ /* 0x000fce0000000f00 */
[----:B------:R-:W-:Y:S05]  /*4200*/  WARPSYNC.COLLECTIVE R209, `(.L_x_819) ;  /* 0x00000000d1087348 */ /* 0x000fea0003c00000 */
[----:B------:R0:W1:Y:S02]  /*4210*/  SHFL.DOWN P6, R210, R214, R211, R216 ;  /* 0x080000d3d6d27389 */ /* 0x00006400000c00d8 */
[----:B01----:R-:W-:Y:S01]  /*4220*/  ENDCOLLECTIVE ;  /* 0x000000000000791b */ /* 0x003fe20003800000 */
.L_x_819:
[----:B------:R-:W-:Y:S02]  /*4230*/  MOV R214, R212 ;  /* 0x000000d400d67202 */ /* 0x000fe40000000f00 */
[----:B------:R-:W-:-:S07]  /*4240*/  MOV R130, R210 ;  /* 0x000000d200827202 */ /* 0x000fce0000000f00 */
[----:B------:R-:W-:Y:S05]  /*4250*/  WARPSYNC.COLLECTIVE R209, `(.L_x_820) ;  /* 0x00000000d1087348 */ /* 0x000fea0003c00000 */
[----:B------:R0:W1:Y:S02]  /*4260*/  SHFL.DOWN P6, R210, R214, R211, R216 ;  /* 0x080000d3d6d27389 */ /* 0x00006400000c00d8 */
[----:B01----:R-:W-:Y:S01]  /*4270*/  ENDCOLLECTIVE ;  /* 0x000000000000791b */ /* 0x003fe20003800000 */
.L_x_820:
[----:B------:R-:W-:-:S05]  /*4280*/  FADD.FTZ R130, R130, R213 ;  /* 0x000000d582827221 */ /* 0x000fca0000010000 */
[----:B------:R-:W-:Y:S02]  /*4290*/  MOV R214, R130 ;  /* 0x0000008200d67202 */ /* 0x000fe40000000f00 */
[----:B------:R-:W-:Y:S01]  /*42a0*/  MOV R211, 0x8 ;  /* 0x0000000800d37802 */ /* 0x000fe20000000f00 */
[----:B------:R-:W-:-:S07]  /*42b0*/  IMAD.MOV.U32 R131, RZ, RZ, R210 ;  /* 0x000000ffff837224 */ /* 0x000fce00078e00d2 */
[----:B------:R-:W-:Y:S05]  /*42c0*/  WARPSYNC.COLLECTIVE R209, `(.L_x_821) ;  /* 0x00000000d1087348 */ /* 0x000fea0003c00000 */
[----:B------:R0:W1:Y:S02]  /*42d0*/  SHFL.DOWN P6, R210, R214, R211, R216 ;  /* 0x080000d3d6d27389 */ /* 0x00006400000c00d8 */
[----:B01----:R-:W-:Y:S01]  /*42e0*/  ENDCOLLECTIVE ;  /* 0x000000000000791b */ /* 0x003fe20003800000 */
.L_x_821:
[----:B------:R-:W-:-:S05]  /*42f0*/  FADD.FTZ R131, R131, R212 ;  /* 0x000000d483837221 */ /* 0x000fca0000010000 */
[----:B------:R-:W-:Y:S02]  /*4300*/  MOV R214, R131 ;  /* 0x0000008300d67202 */ /* 0x000fe40000000f00 */
[----:B------:R-:W-:-:S07]  /*4310*/  MOV R133, R210 ;  /* 0x000000d200857202 */ /* 0x000fce0000000f00 */
[----:B------:R-:W-:Y:S05]  /*4320*/  WARPSYNC.COLLECTIVE R209, `(.L_x_822) ;  /* 0x00000000d1087348 */ /* 0x000fea0003c00000 */
[----:B------:R0:W1:Y:S02]  /*4330*/  SHFL.DOWN P6, R210, R214, R211, R216 ;  /* 0x080000d3d6d27389 */ /* 0x00006400000c00d8 */
[----:B01----:R-:W-:Y:S01]  /*4340*/  ENDCOLLECTIVE ;  /* 0x000000000000791b */ /* 0x003fe20003800000 */
.L_x_822:
[----:B------:R-:W-:-:S05]  /*4350*/  FADD.FTZ R133, R130, R133 ;  /* 0x0000008582857221 */ /* 0x000fca0000010000 */
[----:B------:R-:W-:Y:S01]  /*4360*/  MOV R214, R133 ;  /* 0x0000008500d67202 */ /* 0x000fe20000000f00 */
[----:B------:R-:W-:Y:S01]  /*4370*/  IMAD.MOV.U32 R211, RZ, RZ, 0x4 ;  /* 0x00000004ffd37424 */ /* 0x000fe200078e00ff */
[----:B------:R-:W-:-:S07]  /*4380*/  MOV R132, R210 ;  /* 0x000000d200847202 */ /* 0x000fce0000000f00 */
[----:B------:R-:W-:Y:S05]  /*4390*/  WARPSYNC.COLLECTIVE R209, `(.L_x_823) ;  /* 0x00000000d1087348 */ /* 0x000fea0003c00000 */
[----:B------:R0:W1:Y:S02]  /*43a0*/  SHFL.DOWN P6, R210, R214, R211, R216 ;  /* 0x080000d3d6d27389 */ /* 0x00006400000c00d8 */
[----:B01----:R-:W-:Y:S01]  /*43b0*/  ENDCOLLECTIVE ;  /* 0x000000000000791b */ /* 0x003fe20003800000 */
.L_x_823:
[----:B------:R-:W-:-:S05]  /*43c0*/  FADD.FTZ R132, R131, R132 ;  /* 0x0000008483847221 */ /* 0x000fca0000010000 */
[----:B------:R-:W-:Y:S02]  /*43d0*/  MOV R214, R132 ;  /* 0x0000008400d67202 */ /* 0x000fe40000000f00 */
[----:B------:R-:W-:-:S07]  /*43e0*/  MOV R134, R210 ;  /* 0x000000d200867202 */ /* 0x000fce0000000f00 */
[----:B------:R-:W-:Y:S05]  /*43f0*/  WARPSYNC.COLLECTIVE R209, `(.L_x_824) ;  /* 0x00000000d1087348 */ /* 0x000fea0003c00000 */
[----:B------:R0:W1:Y:S02]  /*4400*/  SHFL.DOWN P6, R210, R214, R211, R216 ;  /* 0x080000d3d6d27389 */ /* 0x00006400000c00d8 */
[----:B01----:R-:W-:Y:S01]  /*4410*/  ENDCOLLECTIVE ;  /* 0x000000000000791b */ /* 0x003fe20003800000 */
.L_x_824:
[----:B------:R-:W-:-:S05]  /*4420*/  FADD.FTZ R134, R133, R134 ;  /* 0x0000008685867221 */ /* 0x000fca0000010000 */
[----:B------:R-:W-:Y:S02]  /*4430*/  MOV R214, R134 ;  /* 0x0000008600d67202 */ /* 0x000fe40000000f00 */
[----:B------:R-:W-:Y:S02]  /*4440*/  MOV R211, 0x2 ;  /* 0x0000000200d37802 */ /* 0x000fe40000000f00 */
[----:B------:R-:W-:-:S07]  /*4450*/  MOV R135, R210 ;  /* 0x000000d200877202 */ /* 0x000fce0000000f00 */
[----:B------:R-:W-:Y:S05]  /*4460*/  WARPSYNC.COLLECTIVE R209, `(.L_x_825) ;  /* 0x00000000d1087348 */ /* 0x000fea0003c00000 */
[----:B------:R0:W1:Y:S02]  /*4470*/  SHFL.DOWN P6, R210, R214, R211, R216 ;  /* 0x080000d3d6d27389 */ /* 0x00006400000c00d8 */
[----:B01----:R-:W-:Y:S01]  /*4480*/  ENDCOLLECTIVE ;  /* 0x000000000000791b */ /* 0x003fe20003800000 */
.L_x_825:
[----:B------:R-:W-:-:S04]  /*4490*/  FADD.FTZ R135, R132, R135 ;  /* 0x0000008784877221 */ /* 0x000fc80000010000 */
[----:B------:R-:W-:Y:S01]  /*44a0*/  IMAD.MOV.U32 R214, RZ, RZ, R135 ;  /* 0x000000ffffd67224 */ /* 0x000fe200078e0087 */
[----:B------:R-:W-:-:S07]  /*44b0*/  MOV R181, R210 ;  /* 0x000000d200b57202 */ /* 0x000fce0000000f00 */
[----:B------:R-:W-:Y:S05]  /*44c0*/  WARPSYNC.COLLECTIVE R209, `(.L_x_826) ;  /* 0x00000000d1087348 */ /* 0x000fea0003c00000 */
[----:B------:R0:W1:Y:S02]  /*44d0*/  SHFL.DOWN P6, R210, R214, R211, R216 ;  /* 0x080000d3d6d27389 */ /* 0x00006400000c00d8 */
[----:B01----:R-:W-:Y:S01]  /*44e0*/  ENDCOLLECTIVE ;  /* 0x000000000000791b */ /* 0x003fe20003800000 */
.L_x_826:
[----:B------:R-:W-:-:S05]  /*44f0*/  FADD.FTZ R181, R134, R181 ;  /* 0x000000b586b57221 */ /* 0x000fca0000010000 */
[----:B------:R-:W-:Y:S02]  /*4500*/  MOV R214, R181 ;  /* 0x000000b500d67202 */ /* 0x000fe40000000f00 */
[----:B------:R-:W-:Y:S02]  /*4510*/  MOV R211, 0x1 ;  /* 0x0000000100d37802 */ /* 0x000fe40000000f00 */
[----:B------:R-:W-:-:S07]  /*4520*/  MOV R180, R210 ;  /* 0x000000d200b47202 */ /* 0x000fce0000000f00 */
[----:B------:R-:W-:Y:S05]  /*4530*/  WARPSYNC.COLLECTIVE R209, `(.L_x_827) ;  /* 0x00000000d1087348 */ /* 0x000fea0003c00000 */
[----:B------:R0:W1:Y:S02]  /*4540*/  SHFL.DOWN P6, R210, R214, R211, R216 ;  /* 0x080000d3d6d27389 */ /* 0x00006400000c00d8 */
[----:B01----:R-:W-:Y:S01]  /*4550*/  ENDCOLLECTIVE ;  /* 0x000000000000791b */ /* 0x003fe20003800000 */
.L_x_827:
[----:B------:R-:W-:-:S05]  /*4560*/  FADD.FTZ R130, R135, R180 ;  /* 0x000000b487827221 */ /* 0x000fca0000010000 */
[----:B------:R-:W-:Y:S02]  /*4570*/  MOV R214, R130 ;  /* 0x0000008200d67202 */ /* 0x000fe40000000f00 */
[----:B------:R-:W-:-:S07]  /*4580*/  MOV R180, R210 ;  /* 0x000000d200b47202 */ /* 0x000fce0000000f00 */
[----:B------:R-:W-:Y:S05]  /*4590*/  WARPSYNC.COLLECTIVE R209, `(.L_x_828) ;  /* 0x00000000d1087348 */ /* 0x000fea0003c00000 */
[----:B------:R0:W1:Y:S02]  /*45a0*/  SHFL.DOWN P6, R210, R214, R211, R216 ;  /* 0x080000d3d6d27389 */ /* 0x00006400000c00d8 */
[----:B01----:R-:W-:Y:S01]  /*45b0*/  ENDCOLLECTIVE ;  /* 0x000000000000791b */ /* 0x003fe20003800000 */
.L_x_828:
[----:B------:R-:W-:Y:S01]  /*45c0*/  MOV R131, R210 ;  /* 0x000000d200837202 */ /* 0x000fe20000000f00 */
[----:B------:R-:W-:Y:S06]  /*45d0*/  BRA `(.L_x_829) ;  /* 0xffffffd8006c7947 */ /* 0x000fec000383ffff */
.L_x_830:
        /* <DEDUP_REMOVED lines=10> */
.L_x_11273:


//--------------------- .text._ZN10layer_norm13ln_bwd_kernelINS_13Kernel_traitsI13__nv_bfloat16S2_S2_S2_fjLj3072ELj1ELj1ELj4ELj16ENS_18Kernel_traits_baseILj3072ES2_S2_S2_S2_fjLj128EEEEELb1ELb1ELb0ELb1EEEvNS_9BwdParamsE --------------------------
	.section	.text._ZN10layer_norm13ln_bwd_kernelINS_13Kernel_traitsI13__nv_bfloat16S2_S2_S2_fjLj3072ELj1ELj1ELj4ELj16ENS_18Kernel_traits_baseILj3072ES2_S2_S2_S2_fjLj128EEEEELb1ELb1ELb0ELb1EEEvNS_9BwdParamsE,"ax",@progbits
	.align	128
        .global         _ZN10layer_norm13ln_bwd_kernelINS_13Kernel_traitsI13__nv_bfloat16S2_S2_S2_fjLj3072ELj1ELj1ELj4ELj16ENS_18Kernel_traits_baseILj3072ES2_S2_S2_S2_fjLj128EEEEELb1ELb1ELb0ELb1EEEvNS_9BwdParamsE
        .type           _ZN10layer_norm13ln_bwd_kernelINS_13Kernel_traitsI13__nv_bfloat16S2_S2_S2_fjLj3072ELj1ELj1ELj4ELj16ENS_18Kernel_traits_baseILj3072ES2_S2_S2_S2_fjLj128EEEEELb1ELb1ELb0ELb1EEEvNS_9BwdParamsE,@function
        .size           _ZN10layer_norm13ln_bwd_kernelINS_13Kernel_traitsI13__nv_bfloat16S2_S2_S2_fjLj3072ELj1ELj1ELj4ELj16ENS_18Kernel_traits_baseILj3072ES2_S2_S2_S2_fjLj128EEEEELb1ELb1ELb0ELb1EEEvNS_9BwdParamsE,(.L_x_11274 - _ZN10layer_norm13ln_bwd_kernelINS_13Kernel_traitsI13__nv_bfloat16S2_S2_S2_fjLj3072ELj1ELj1ELj4ELj16ENS_18Kernel_traits_baseILj3072ES2_S2_S2_S2_fjLj128EEEEELb1ELb1ELb0ELb1EEEvNS_9BwdParamsE)
        .other          _ZN10layer_norm13ln_bwd_kernelINS_13Kernel_traitsI13__nv_bfloat16S2_S2_S2_fjLj3072ELj1ELj1ELj4ELj16ENS_18Kernel_traits_baseILj3072ES2_S2_S2_S2_fjLj128EEEEELb1ELb1ELb0ELb1EEEvNS_9BwdParamsE,@"STO_CUDA_ENTRY STV_DEFAULT"
_ZN10layer_norm13ln_bwd_kernelINS_13Kernel_traitsI13__nv_bfloat16S2_S2_S2_fjLj3072ELj1ELj1ELj4ELj16ENS_18Kernel_traits_baseILj3072ES2_S2_S2_S2_fjLj128EEEEELb1ELb1ELb0ELb1EEEvNS_9BwdParamsE:
.text._ZN10layer_norm13ln_bwd_kernelINS_13Kernel_traitsI13__nv_bfloat16S2_S2_S2_fjLj3072ELj1ELj1ELj4ELj16ENS_18Kernel_traits_baseILj3072ES2_S2_S2_S2_fjLj128EEEEELb1ELb1ELb0ELb1EEEvNS_9BwdParamsE:
[----:B------:R-:W-:Y:S01]  /*0000*/  LDC R1, c[0x0][0x28] ;  /* 0x00000a00ff017b82 */ /* 0x000fe20000000800 */
[----:B------:R-:W0:Y:S01]  /*0010*/  S2R R64, SR_TID.X ;  /* 0x0000000000407919 */ /* 0x000e220000002100 */
[----:B------:R-:W-:Y:S01]  /*0020*/  ULDC.64 UR4, c[0x0][0x278] ;  /* 0x00009e0000047ab9 */ /* 0x000fe20000000a00 */
        /* <DEDUP_REMOVED lines=8> */
[----:B------:R-:W-:Y:S01]  /*00b0*/  ULDC.64 UR18, c[0x0][0x210] ;  /* 0x0000840000127ab9 */ /* 0x000fe20000000a00 */
[----:B0-----:R-:W-:-:S04]  /*00c0*/  SHF.L.U32 R0, R64, 0x4, RZ ;  /* 0x0000000440007819 */ /* 0x001fc800000006ff */
[----:B------:R-:W-:-:S04]  /*00d0*/  LOP3.LUT R0, R0, 0x7f0, RZ, 0xc0, !PT ;  /* 0x000007f000007812 */ /* 0x000fc800078ec0ff */
[----:B------:R-:W-:-:S04]  /*00e0*/  IADD3 R2, P0, R0, UR4, RZ ;  /* 0x0000000400027c10 */ /* 0x000fc8000ff1e0ff */
[----:B------:R-:W-:-:S05]  /*00f0*/  IADD3.X R3, RZ, UR5, RZ, P0, !PT ;  /* 0x00000005ff037c10 */ /* 0x000fca00087fe4ff */
[----:B------:R0:W5:Y:S04]  /*0100*/  LDG.E.128 R84, desc[UR6][R2.64] ;  /* 0x0000000602547981 */ /* 0x000168000c1e1d00 */
[----:B------:R0:W5:Y:S04]  /*0110*/  LDG.E.128 R8, desc[UR6][R2.64+0x800] ;  /* 0x0008000602087981 */ /* 0x000168000c1e1d00 */
[----:B------:R0:W5:Y:S01]  /*0120*/  LDG.E.128 R4, desc[UR6][R2.64+0x1000] ;  /* 0x0010000602047981 */ /* 0x000162000c1e1d00 */
[----:B------:R-:W1:Y:S01]  /*0130*/  S2UR UR4, SR_CTAID.X ;  /* 0x00000000000479c3 */ /* 0x000e620000002500 */
[----:B------:R-:W-:-:S02]  /*0140*/  LOP3.LUT R66, R64, 0x7f, RZ, 0xc0, !PT ;  /* 0x0000007f40427812 */ /* 0x000fc400078ec0ff */
[----:B-1----:R-:W-:Y:S01]  /*0150*/  LEA.HI R153, R64, UR4, RZ, 0x19 ;  /* 0x0000000440997c11 */ /* 0x002fe2000f8fc8ff */
[----:B------:R-:W-:-:S03]  /*0160*/  ULDC UR4, c[0x0][0x214] ;  /* 0x0000850000047ab9 */ /* 0x000fc60000000800 */
        /* <DEDUP_REMOVED lines=8> */
[----:B-----5:R-:W-:Y:S02]  /*01f0*/  CS2R R86, SRZ ;  /* 0x0000000000567805 */ /* 0x020fe4000001ff00 */
        /* <DEDUP_REMOVED lines=30> */
.L_x_831:
[----:B------:R-:W-:Y:S02]  /*03e0*/  ULDC.64 UR4, c[0x0][0x260] ;  /* 0x0000980000047ab9 */ /* 0x000fe40000000a00 */
[----:B------:R-:W-:-:S04]  /*03f0*/  LEA R2, P0, R66, UR4, 0x4 ;  /* 0x0000000442027c11 */ /* 0x000fc8000f8020ff */
[----:B------:R-:W-:Y:S01]  /*0400*/  IADD3.X R3, RZ, UR5, RZ, P0, !PT ;  /* 0x00000005ff037c10 */ /* 0x000fe200087fe4ff */
[----:B------:R-:W-:-:S04]  /*0410*/  ULDC.64 UR4, c[0x0][0x270] ;  /* 0x00009c0000047ab9 */ /* 0x000fc80000000a00 */
[----:B------:R-:W2:Y:S04]  /*0420*/  LDG.E.128 R140, desc[UR6][R2.64] ;  /* 0x00000006028c7981 */ /* 0x000ea8000c1e1d00 */
[----:B------:R-:W3:Y:S04]  /*0430*/  LDG.E.128 R144, desc[UR6][R2.64+0x800] ;  /* 0x0008000602907981 */ /* 0x000ee8000c1e1d00 */
[----:B------:R-:W4:Y:S01]  /*0440*/  LDG.E.128 R148, desc[UR6][R2.64+0x1000] ;  /* 0x0010000602947981 */ /* 0x000f22000c1e1d00 */
[----:B------:R-:W-:Y:S01]  /*0450*/  ISETP.NE.U32.AND P0, PT, RZ, UR4, PT ;  /* 0x00000004ff007c0c */ /* 0x000fe2000bf05070 */
[----:B------:R-:W-:Y:S01]  /*0460*/  HFMA2.MMA R65, -RZ, RZ, 0, 0 ;  /* 0x00000000ff417435 */ /* 0x000fe200000001ff */
[----:B------:R-:W-:Y:S01]  /*0470*/  IMAD.MOV.U32 R0, RZ, RZ, 0x1 ;  /* 0x00000001ff007424 */ /* 0x000fe200078e00ff */
[----:B------:R-:W-:Y:S01]  /*0480*/  HFMA2.MMA R152, -RZ, RZ, 0, 0 ;  /* 0x00000000ff987435 */ /* 0x000fe200000001ff */
[----:B------:R-:W-:-:S02]  /*0490*/  ISETP.NE.AND.EX P0, PT, RZ, UR5, PT, P0 ;  /* 0x00000005ff007c0c */ /* 0x000fc4000bf05300 */
[----:B------:R-:W-:Y:S02]  /*04a0*/  CS2R R68, SRZ ;  /* 0x0000000000447805 */ /* 0x000fe4000001ff00 */
[----:B------:R-:W-:Y:S02]  /*04b0*/  CS2R R70, SRZ ;  /* 0x0000000000467805 */ /* 0x000fe4000001ff00 */
[----:B------:R-:W-:Y:S02]  /*04c0*/  CS2R R72, SRZ ;  /* 0x0000000000487805 */ /* 0x000fe4000001ff00 */
[----:B------:R-:W-:Y:S02]  /*04d0*/  CS2R R124, SRZ ;  /* 0x00000000007c7805 */ /* 0x000fe4000001ff00 */
[----:B------:R-:W-:Y:S02]  /*04e0*/  MOV R67, RZ ;  /* 0x000000ff00437202 */ /* 0x000fe40000000f00 */
        /* <DEDUP_REMOVED lines=29> */
[----:B------:R-:W-:Y:S01]  /*06c0*/  CS2R R122, SRZ ;  /* 0x00000000007a7805 */ /* 0x000fe2000001ff00 */
[----:B------:R-:W-:Y:S01]  /*06d0*/  IMAD.MOV.U32 R155, RZ, RZ, RZ ;  /* 0x000000ffff9b7224 */ /* 0x000fe200078e00ff */
[----:B--2---:R-:W-:-:S02]  /*06e0*/  PRMT R158, R143, 0x7632, R158 ;  /* 0x000076328f9e7816 */ /* 0x004fc4000000009e */
[C---:B------:R-:W-:Y:S01]  /*06f0*/  PRMT R154, R140.reuse, 0x7632, R154 ;  /* 0x000076328c9a7816 */ /* 0x040fe2000000009a */
[----:B------:R-:W-:Y:S01]  /*0700*/  IMAD.U32 R140, R140, 0x10000, RZ ;  /* 0x000100008c8c7824 */ /* 0x000fe200078e00ff */
[----:B---3--:R-:W-:Y:S01]  /*0710*/  PRMT R162, R147, 0x7632, R162 ;  /* 0x0000763293a27816 */ /* 0x008fe200000000a2 */
[----:B------:R-:W-:Y:S01]  /*0720*/  IMAD.U32 R158, R158, 0x10000, RZ ;  /* 0x000100009e9e7824 */ /* 0x000fe200078e00ff */
[----:B------:R-:W-:Y:S02]  /*0730*/  PRMT R156, R141, 0x7632, R156 ;  /* 0x000076328d9c7816 */ /* 0x000fe4000000009c */
[----:B----4-:R-:W-:Y:S01]  /*0740*/  PRMT R166, R151, 0x7632, R166 ;  /* 0x0000763297a67816 */ /* 0x010fe200000000a6 */
[----:B------:R-:W-:Y:S01]  /*0750*/  IMAD.U32 R162, R162, 0x10000, RZ ;  /* 0x00010000a2a27824 */ /* 0x000fe200078e00ff */
[----:B------:R-:W-:Y:S02]  /*0760*/  PRMT R157, R142, 0x7632, R157 ;  /* 0x000076328e9d7816 */ /* 0x000fe4000000009d */
[C---:B------:R-:W-:Y:S01]  /*0770*/  PRMT R159, R144.reuse, 0x7632, R159 ;  /* 0x00007632909f7816 */ /* 0x040fe2000000009f */
[----:B------:R-:W-:Y:S01]  /*0780*/  IMAD.U32 R144, R144, 0x10000, RZ ;  /* 0x0001000090907824 */ /* 0x000fe200078e00ff */
[----:B------:R-:W-:Y:S01]  /*0790*/  PRMT R160, R145, 0x7632, R160 ;  /* 0x0000763291a07816 */ /* 0x000fe200000000a0 */
[----:B------:R-:W-:Y:S01]  /*07a0*/  IMAD.U32 R166, R166, 0x10000, RZ ;  /* 0x00010000a6a67824 */ /* 0x000fe200078e00ff */
[----:B------:R-:W-:-:S02]  /*07b0*/  PRMT R161, R146, 0x7632, R161 ;  /* 0x0000763292a17816 */ /* 0x000fc400000000a1 */
[C---:B------:R-:W-:Y:S01]  /*07c0*/  PRMT R163, R148.reuse, 0x7632, R163 ;  /* 0x0000763294a37816 */ /* 0x040fe200000000a3 */
[----:B------:R-:W-:Y:S01]  /*07d0*/  IMAD.U32 R148, R148, 0x10000, RZ ;  /* 0x0001000094947824 */ /* 0x000fe200078e00ff */
[----:B------:R-:W-:Y:S02]  /*07e0*/  PRMT R164, R149, 0x7632, R164 ;  /* 0x0000763295a47816 */ /* 0x000fe400000000a4 */
[----:B------:R-:W-:Y:S02]  /*07f0*/  PRMT R165, R150, 0x7632, R165 ;  /* 0x0000763296a57816 */ /* 0x000fe400000000a5 */
        /* <DEDUP_REMOVED lines=18> */
.L_x_835:
[----:B0-----:R-:W0:Y:S01]  /*0920*/  @P0 LDC.64 R48, c[0x0][0x270] ;  /* 0x00009c00ff300b82 */ /* 0x001e220000000a00 */
[----:B------:R-:W-:-:S05]  /*0930*/  IMAD R28, R153, UR9, RZ ;  /* 0x00000009991c7c24 */ /* 0x000fca000f8e02ff */
[----:B------:R-:W-:Y:S02]  /*0940*/  SHF.R.S32.HI R29, RZ, 0x1f, R28 ;  /* 0x0000001fff1d7819 */ /* 0x000fe4000001141c */
[----:B------:R-:W1:Y:S02]  /*0950*/  LDC.64 R44, c[0x0][0x238] ;  /* 0x00008e00ff2c7b82 */ /* 0x000e640000000a00 */
[----:B------:R-:W-:Y:S02]  /*0960*/  LEA.HI R29, R29, R28, RZ, 0x3 ;  /* 0x0000001c1d1d7211 */ /* 0x000fe400078f18ff */
[----:B------:R-:W-:Y:S02]  /*0970*/  SHF.R.S32.HI R28, RZ, 0x1f, R153 ;  /* 0x0000001fff1c7819 */ /* 0x000fe40000011499 */
[----:B------:R-:W-:Y:S02]  /*0980*/  LEA.HI.SX32 R171, R29, R66, 0x1d ;  /* 0x000000421dab7211 */ /* 0x000fe400078feaff */
[----:B------:R-:W2:Y:S08]  /*0990*/  LDC.64 R46, c[0x0][0x250] ;  /* 0x00009400ff2e7b82 */ /* 0x000eb00000000a00 */
[----:B------:R-:W3:Y:S01]  /*09a0*/  LDC.64 R2, c[0x0][0x2b8] ;  /* 0x0000ae00ff027b82 */ /* 0x000ee20000000a00 */
[----:B0-----:R-:W-:-:S07]  /*09b0*/  @P0 LEA R48, P1, R153, R48, 0x1 ;  /* 0x0000003099300211 */ /* 0x001fce00078208ff */
[----:B------:R-:W0:Y:S01]  /*09c0*/  LDC.64 R52, c[0x0][0x258] ;  /* 0x00009600ff347b82 */ /* 0x000e220000000a00 */
[----:B------:R-:W-:Y:S01]  /*09d0*/  @P0 LEA.HI.X R49, R153, R49, R28, 0x1, P1 ;  /* 0x0000003199310211 */ /* 0x000fe200008f0c1c */
[C---:B-1----:R-:W-:Y:S01]  /*09e0*/  IMAD.WIDE.U32 R28, R171.reuse, 0x10, R44 ;  /* 0x00000010ab1c7825 */ /* 0x042fe200078e002c */
[C---:B------:R-:W-:Y:S02]  /*09f0*/  IADD3 R169, R171.reuse, 0x80, RZ ;  /* 0x00000080aba97810 */ /* 0x040fe40007ffe0ff */
[----:B------:R-:W-:Y:S01]  /*0a00*/  IADD3 R167, R171, 0x100, RZ ;  /* 0x00000100aba77810 */ /* 0x000fe20007ffe0ff */
[----:B------:R1:W4:Y:S01]  /*0a10*/  @P0 LDG.E.U16 R168, desc[UR6][R48.64] ;  /* 0x0000000630a80981 */ /* 0x000322000c1e1500 */
[----:B--2---:R-:W-:-:S03]  /*0a20*/  IMAD.WIDE R58, R153, 0x4, R46 ;  /* 0x00000004993a7825 */ /* 0x004fc600078e022e */
[----:B------:R-:W2:Y:S01]  /*0a30*/  LDG.E.128 R28, desc[UR6][R28.64] ;  /* 0x000000061c1c7981 */ /* 0x000ea2000c1e1d00 */
[----:B------:R-:W-:-:S03]  /*0a40*/  IMAD.WIDE.U32 R36, R169, 0x10, R44 ;  /* 0x00000010a9247825 */ /* 0x000fc600078e002c */
[----:B------:R1:W4:Y:S01]  /*0a50*/  LDG.E R175, desc[UR6][R58.64] ;  /* 0x000000063aaf7981 */ /* 0x000322000c1e1900 */
[----:B---3--:R-:W-:-:S03]  /*0a60*/  IMAD.WIDE.U32 R32, R171, 0x10, R2 ;  /* 0x00000010ab207825 */ /* 0x008fc600078e0002 */
[----:B------:R-:W3:Y:S01]  /*0a70*/  LDG.E.128 R36, desc[UR6][R36.64] ;  /* 0x0000000624247981 */ /* 0x000ee2000c1e1d00 */
[----:B------:R-:W-:-:S03]  /*0a80*/  IMAD.WIDE.U32 R40, R169, 0x10, R2 ;  /* 0x00000010a9287825 */ /* 0x000fc600078e0002 */
[----:B------:R-:W3:Y:S01]  /*0a90*/  LDG.E.128 R32, desc[UR6][R32.64] ;  /* 0x0000000620207981 */ /* 0x000ee2000c1e1d00 */
[----:B0-----:R-:W-:-:S03]  /*0aa0*/  IMAD.WIDE R62, R153, 0x4, R52 ;  /* 0x00000004993e7825 */ /* 0x001fc600078e0234 */
[----:B------:R-:W3:Y:S01]  /*0ab0*/  LDG.E.128 R40, desc[UR6][R40.64] ;  /* 0x0000000628287981 */ /* 0x000ee2000c1e1d00 */
[----:B------:R-:W-:-:S03]  /*0ac0*/  IMAD.WIDE.U32 R44, R167, 0x10, R44 ;  /* 0x00000010a72c7825 */ /* 0x000fc600078e002c */
[----:B------:R-:W3:Y:S04]  /*0ad0*/  LDG.E R62, desc[UR6][R62.64] ;  /* 0x000000063e3e7981 */ /* 0x000ee8000c1e1900 */
[----:B------:R-:W3:Y:S01]  /*0ae0*/  LDG.E.128 R44, desc[UR6][R44.64] ;  /* 0x000000062c2c7981 */ /* 0x000ee2000c1e1d00 */
[----:B-1----:R-:W-:Y:S01]  /*0af0*/  IMAD.WIDE.U32 R48, R167, 0x10, R2 ;  /* 0x00000010a7307825 */ /* 0x002fe200078e0002 */
[----:B------:R-:W-:Y:S01]  /*0b00*/  ISETP.NE.U32.AND P1, PT, RZ, UR10, PT ;  /* 0x0000000aff007c0c */ /* 0x000fe2000bf25070 */
[----:B------:R-:W0:Y:S04]  /*0b10*/  LDC.64 R2, c[0x0][0x240] ;  /* 0x00009000ff027b82 */ /* 0x000e280000000a00 */
[----:B------:R-:W3:Y:S01]  /*0b20*/  LDG.E.128 R48, desc[UR6][R48.64] ;  /* 0x0000000630307981 */ /* 0x000ee2000c1e1d00 */
[----:B------:R-:W-:-:S13]  /*0b30*/  ISETP.NE.AND.EX P1, PT, RZ, UR11, PT, P1 ;  /* 0x0000000bff007c0c */ /* 0x000fda000bf25310 */
[----:B------:R-:W1:Y:S08]  /*0b40*/  @P1 LDC.64 R54, c[0x0][0x2c8] ;  /* 0x0000b200ff361b82 */ /* 0x000e700000000a00 */
[----:B------:R-:W0:Y:S08]  /*0b50*/  @P1 LDC.64 R52, c[0x0][0x2c8] ;  /* 0x0000b200ff341b82 */ /* 0x000e300000000a00 */
[----:B------:R-:W0:Y:S01]  /*0b60*/  @P1 LDC.64 R56, c[0x0][0x2c8] ;  /* 0x0000b200ff381b82 */ /* 0x000e220000000a00 */
[----:B-1----:R-:W-:-:S04]  /*0b70*/  @P1 IMAD.WIDE.U32 R60, R171, 0x10, R54 ;  /* 0x00000010ab3c1825 */ /* 0x002fc800078e0036 */
[----:B0-----:R-:W-:Y:S01]  /*0b80*/  IMAD.WIDE.U32 R54, R171, 0x8, R2 ;  /* 0x00000008ab367825 */ /* 0x001fe200078e0002 */
[----:B------:R-:W-:Y:S01]  /*0b90*/  ISETP.NE.AND P4, PT, RZ, UR8, PT ;  /* 0x00000008ff007c0c */ /* 0x000fe2000bf85270 */
[----:B-----5:R0:W5:Y:S02]  /*0ba0*/  @P1 LDG.E.128 R12, desc[UR6][R60.64] ;  /* 0x000000063c0c1981 */ /* 0x020164000c1e1d00 */
[----:B------:R-:W-:Y:S02]  /*0bb0*/  @P1 IMAD.WIDE.U32 R58, R167, 0x10, R52 ;  /* 0x00000010a73a1825 */ /* 0x000fe400078e0034 */
[----:B------:R-:W5:Y:S02]  /*0bc0*/  LDG.E.64 R54, desc[UR6][R54.64] ;  /* 0x0000000636367981 */ /* 0x000f64000c1e1b00 */
[--C-:B------:R-:W-:Y:S01]  /*0bd0*/  IMAD.WIDE.U32 R52, R169, 0x8, R2.reuse ;  /* 0x00000008a9347825 */ /* 0x100fe200078e0002 */
[----:B------:R-:W-:Y:S01]  /*0be0*/  LOP3.LUT P3, RZ, R0, 0xff, RZ, 0xc0, !PT ;  /* 0x000000ff00ff7812 */ /* 0x000fe2000786c0ff */
[----:B------:R-:W5:Y:S02]  /*0bf0*/  @P1 LDG.E.128 R20, desc[UR6][R58.64] ;  /* 0x000000063a141981 */ /* 0x000f64000c1e1d00 */
[----:B------:R-:W-:-:S02]  /*0c00*/  IMAD.WIDE.U32 R2, R167, 0x8, R2 ;  /* 0x00000008a7027825 */ /* 0x000fc400078e0002 */
[----:B------:R-:W5:Y:S04]  /*0c10*/  LDG.E.64 R52, desc[UR6][R52.64] ;  /* 0x0000000634347981 */ /* 0x000f68000c1e1b00 */
[----:B------:R-:W5:Y:S01]  /*0c20*/  LDG.E.64 R2, desc[UR6][R2.64] ;  /* 0x0000000602027981 */ /* 0x000f62000c1e1b00 */
[----:B------:R-:W-:-:S05]  /*0c30*/  @P1 IMAD.WIDE.U32 R56, R169, 0x10, R56 ;  /* 0x00000010a9381825 */ /* 0x000fca00078e0038 */
[----:B------:R1:W5:Y:S01]  /*0c40*/  @P1 LDG.E.128 R16, desc[UR6][R56.64] ;  /* 0x0000000638101981 */ /* 0x000362000c1e1d00 */
[----:B0-----:R-:W-:Y:S01]  /*0c50*/  MOV R60, 0x3f800000 ;  /* 0x3f800000003c7802 */ /* 0x001fe20000000f00 */
[----:B------:R-:W-:Y:S01]  /*0c60*/  UMOV UR4, 0xffffffff ;  /* 0xffffffff00047882 */ /* 0x000fe20000000000 */
[----:B------:R-:W-:Y:S02]  /*0c70*/  LOP3.LUT P2, RZ, R64, 0x1f, RZ, 0xc0, !PT ;  /* 0x0000001f40ff7812 */ /* 0x000fe4000784c0ff */
[C---:B--2---:R-:W-:Y:S02]  /*0c80*/  PRMT R0, R28.reuse, 0x7632, R0 ;  /* 0x000076321c007816 */ /* 0x044fe40000000000 */
[----:B------:R-:W-:Y:S02]  /*0c90*/  SHF.L.U32 R28, R28, 0x10, RZ ;  /* 0x000000101c1c7819 */ /* 0x000fe400000006ff */
[----:B----4-:R-:W-:Y:S02]  /*0ca0*/  FSEL R197, R175, RZ, !P4 ;  /* 0x000000ffafc57208 */ /* 0x010fe40006000000 */
[----:B------:R-:W-:-:S02]  /*0cb0*/  SHF.L.U32 R0, R0, 0x10, RZ ;  /* 0x0000001000007819 */ /* 0x000fc400000006ff */
[C---:B---3--:R-:W-:Y:S02]  /*0cc0*/  PRMT R176, R37.reuse, 0x7632, R176 ;  /* 0x0000763225b07816 */ /* 0x048fe400000000b0 */
[----:B------:R-:W-:Y:S01]  /*0cd0*/  SHF.L.U32 R177, R37, 0x10, RZ ;  /* 0x0000001025b17819 */ /* 0x000fe200000006ff */
[----:B------:R-:W-:Y:S01]  /*0ce0*/  FADD.FTZ R37, -R197, R28 ;  /* 0x0000001cc5257221 */ /* 0x000fe20000010100 */
[----:B------:R-:W-:Y:S01]  /*0cf0*/  PRMT R61, R29, 0x7632, R61 ;  /* 0x000076321d3d7816 */ /* 0x000fe2000000003d */
[C---:B------:R-:W-:Y:S01]  /*0d00*/  IMAD.U32 R182, R39.reuse, 0x10000, RZ ;  /* 0x0001000027b67824 */ /* 0x040fe200078e00ff */
[----:B------:R-:W-:Y:S01]  /*0d10*/  PRMT R180, R39, 0x7632, R180 ;  /* 0x0000763227b47816 */ /* 0x000fe200000000b4 */
[----:B------:R-:W-:Y:S01]  /*0d20*/  FADD.FTZ R39, -R197, R0 ;  /* 0x00000000c5277221 */ /* 0x000fe20000010100 */
[----:B------:R-:W-:Y:S02]  /*0d30*/  SHF.L.U32 R29, R29, 0x10, RZ ;  /* 0x000000101d1d7819 */ /* 0x000fe400000006ff */
[----:B-1----:R-:W-:-:S02]  /*0d40*/  PRMT R56, R32, 0x7632, R56 ;  /* 0x0000763220387816 */ /* 0x002fc40000000038 */
[----:B------:R-:W-:Y:S01]  /*0d50*/  SHF.L.U32 R193, R32, 0x10, RZ ;  /* 0x0000001020c17819 */ /* 0x000fe200000006ff */
[----:B------:R-:W-:Y:S01]  /*0d60*/  FMUL.FTZ R0, R62, R37 ;  /* 0x000000253e007220 */ /* 0x000fe20000410000 */
[----:B------:R-:W-:Y:S01]  /*0d70*/  PRMT R178, R38, 0x7632, R178 ;  /* 0x0000763226b27816 */ /* 0x000fe200000000b2 */
[C---:B------:R-:W-:Y:S01]  /*0d80*/  IMAD.U32 R172, R35.reuse, 0x10000, RZ ;  /* 0x0001000023ac7824 */ /* 0x040fe200078e00ff */
[----:B------:R-:W-:Y:S02]  /*0d90*/  SHF.L.U32 R59, R30, 0x10, RZ ;  /* 0x000000101e3b7819 */ /* 0x000fe400000006ff */
[C---:B------:R-:W-:Y:S02]  /*0da0*/  PRMT R63, R34.reuse, 0x7632, R63 ;  /* 0x00007632223f7816 */ /* 0x040fe4000000003f */
[----:B------:R-:W-:Y:S02]  /*0db0*/  SHF.L.U32 R194, R34, 0x10, RZ ;  /* 0x0000001022c27819 */ /* 0x000fe400000006ff */
[----:B------:R-:W-:Y:S01]  /*0dc0*/  PRMT R170, R35, 0x7632, R170 ;  /* 0x0000763223aa7816 */ /* 0x000fe200000000aa */
[----:B------:R-:W-:Y:S01]  /*0dd0*/  FADD.FTZ R152, R193, R152 ;  /* 0x00000098c1987221 */ /* 0x000fe20000010000 */
[----:B------:R-:W-:Y:S01]  /*0de0*/  SHF.L.U32 R38, R38, 0x10, RZ ;  /* 0x0000001026267819 */ /* 0x000fe200000006ff */
[----:B------:R-:W-:Y:S01]  /*0df0*/  FFMA.FTZ R155, R0, R193, R155 ;  /* 0x000000c1009b7223 */ /* 0x000fe2000001009b */
[C---:B------:R-:W-:Y:S01]  /*0e00*/  PRMT R35, R41.reuse, 0x7632, R35 ;  /* 0x0000763229237816 */ /* 0x040fe20000000023 */
[----:B------:R-:W-:Y:S01]  /*0e10*/  FMUL.FTZ R196, R62, R39 ;  /* 0x000000273ec47220 */ /* 0x000fe20000410000 */
[----:B------:R-:W-:Y:S01]  /*0e20*/  SHF.L.U32 R34, R41, 0x10, RZ ;  /* 0x0000001029227819 */ /* 0x000fe200000006ff */
[----:B------:R-:W-:Y:S01]  /*0e30*/  FADD.FTZ R41, -R197, R29 ;  /* 0x0000001dc5297221 */ /* 0x000fe20000010100 */
[----:B------:R-:W-:-:S02]  /*0e40*/  PRMT R185, R46, 0x7632, R185 ;  /* 0x000076322eb97816 */ /* 0x000fc400000000b9 */
[----:B------:R-:W-:Y:S02]  /*0e50*/  SHF.L.U32 R61, R61, 0x10, RZ ;  /* 0x000000103d3d7819 */ /* 0x000fe400000006ff */
[----:B------:R-:W-:Y:S02]  /*0e60*/  SHF.L.U32 R178, R178, 0x10, RZ ;  /* 0x00000010b2b27819 */ /* 0x000fe400000006ff */
[----:B------:R-:W-:Y:S01]  /*0e70*/  SHF.L.U32 R203, R56, 0x10, RZ ;  /* 0x0000001038cb7819 */ /* 0x000fe200000006ff */
[----:B------:R-:W-:Y:S01]  /*0e80*/  FMUL.FTZ R193, R140, R193 ;  /* 0x000000c18cc17220 */ /* 0x000fe20000410000 */
[C---:B------:R-:W-:Y:S02]  /*0e90*/  PRMT R58, R33.reuse, 0x7632, R58 ;  /* 0x00007632213a7816 */ /* 0x040fe4000000003a */
[----:B------:R-:W-:Y:S01]  /*0ea0*/  SHF.L.U32 R201, R33, 0x10, RZ ;  /* 0x0000001021c97819 */ /* 0x000fe200000006ff */
[C---:B------:R-:W-:Y:S01]  /*0eb0*/  FADD.FTZ R195, -R197.reuse, R59 ;  /* 0x0000003bc5c37221 */ /* 0x040fe20000010100 */
[----:B------:R-:W-:Y:S01]  /*0ec0*/  PRMT R33, R42, 0x7632, R33 ;  /* 0x000076322a217816 */ /* 0x000fe20000000021 */
[----:B------:R-:W-:Y:S01]  /*0ed0*/  FADD.FTZ R61, -R197, R61 ;  /* 0x0000003dc53d7221 */ /* 0x000fe20000010100 */
[----:B------:R-:W-:Y:S01]  /*0ee0*/  SHF.L.U32 R59, R185, 0x10, RZ ;  /* 0x00000010b93b7819 */ /* 0x000fe200000006ff */
[C---:B------:R-:W-:Y:S01]  /*0ef0*/  FADD.FTZ R179, -R197.reuse, R38 ;  /* 0x00000026c5b37221 */ /* 0x040fe20000010100 */
[----:B------:R-:W-:Y:S01]  /*0f00*/  FADD.FTZ R185, -R197, R178 ;  /* 0x000000b2c5b97221 */ /* 0x000fe20000010100 */
[----:B------:R-:W-:Y:S01]  /*0f10*/  FMUL.FTZ R192, R62, R41 ;  /* 0x000000293ec07220 */ /* 0x000fe20000410000 */
[----:B------:R-:W-:Y:S01]  /*0f20*/  FADD.FTZ R138, R203, R138 ;  /* 0x0000008acb8a7221 */ /* 0x000fe20000010000 */
[-C--:B------:R-:W-:Y:S01]  /*0f30*/  FFMA.FTZ R139, R196, R203.reuse, R139 ;  /* 0x000000cbc48b7223 */ /* 0x080fe2000001008b */
[----:B------:R-:W-:Y:S01]  /*0f40*/  PRMT R57, R30, 0x7632, R57 ;  /* 0x000076321e397816 */ /* 0x000fe20000000039 */
[----:B------:R-:W-:Y:S01]  /*0f50*/  FMUL.FTZ R203, R154, R203 ;  /* 0x000000cb9acb7220 */ /* 0x000fe20000410000 */
[----:B------:R-:W-:Y:S01]  /*0f60*/  FADD.FTZ R38, RZ, R193 ;  /* 0x000000c1ff267221 */ /* 0x000fe20000010000 */
[----:B------:R-:W-:Y:S01]  /*0f70*/  SHF.L.U32 R178, R33, 0x10, RZ ;  /* 0x0000001021b27819 */ /* 0x000fe200000006ff */
[----:B------:R-:W-:Y:S01]  /*0f80*/  FFMA.FTZ R33, R0, R193, RZ ;  /* 0x000000c100217223 */ /* 0x000fe200000100ff */
[----:B------:R-:W-:Y:S01]  /*0f90*/  SHF.L.U32 R176, R176, 0x10, RZ ;  /* 0x00000010b0b07819 */ /* 0x000fe200000006ff */
[----:B------:R-:W-:Y:S01]  /*0fa0*/  @P0 IMAD.U32 R60, R168, 0x10000, RZ ;  /* 0x00010000a83c0824 */ /* 0x000fe200078e00ff */
[----:B------:R-:W-:Y:S01]  /*0fb0*/  SHF.L.U32 R205, R58, 0x10, RZ ;  /* 0x000000103acd7819 */ /* 0x000fe200000006ff */
[----:B------:R-:W-:Y:S01]  /*0fc0*/  FADD.FTZ R136, R201, R136 ;  /* 0x00000088c9887221 */ /* 0x000fe20000010000 */
[----:B------:R-:W-:Y:S01]  /*0fd0*/  FFMA.FTZ R137, R192, R201, R137 ;  /* 0x000000c9c0897223 */ /* 0x000fe20000010089 */
[----:B------:R-:W-:Y:S01]  /*0fe0*/  FMUL.FTZ R198, R62, R61 ;  /* 0x0000003d3ec67220 */ /* 0x000fe20000410000 */
[----:B------:R-:W-:Y:S01]  /*0ff0*/  PRMT R168, R31, 0x7632, R168 ;  /* 0x000076321fa87816 */ /* 0x000fe200000000a8 */
[----:B------:R-:W-:Y:S01]  /*1000*/  FADD.FTZ R191, -R197, R182 ;  /* 0x000000b6c5bf7221 */ /* 0x000fe20000010100 */
[----:B------:R-:W-:Y:S01]  /*1010*/  SHF.L.U32 R57, R57, 0x10, RZ ;  /* 0x0000001039397819 */ /* 0x000fe200000006ff */
[----:B------:R-:W-:Y:S01]  /*1020*/  FMUL.FTZ R201, R141, R201 ;  /* 0x000000c98dc97220 */ /* 0x000fe20000410000 */
[----:B------:R-:W-:Y:S01]  /*1030*/  FADD.FTZ R38, R38, R203 ;  /* 0x000000cb26267221 */ /* 0x000fe20000010000 */
[----:B------:R-:W-:Y:S01]  /*1040*/  IMAD.U32 R31, R31, 0x10000, RZ ;  /* 0x000100001f1f7824 */ /* 0x000fe200078e00ff */
[----:B------:R-:W-:Y:S01]  /*1050*/  PRMT R173, R36, 0x7632, R173 ;  /* 0x0000763224ad7816 */ /* 0x000fe200000000ad */
[----:B------:R-:W-:Y:S01]  /*1060*/  FFMA.FTZ R33, R196, R203, R33 ;  /* 0x000000cbc4217223 */ /* 0x000fe20000010021 */
[----:B------:R-:W-:-:S02]  /*1070*/  SHF.L.U32 R174, R36, 0x10, RZ ;  /* 0x0000001024ae7819 */ /* 0x000fc400000006ff */
[----:B------:R-:W-:Y:S01]  /*1080*/  SHF.L.U32 R181, R42, 0x10, RZ ;  /* 0x000000102ab57819 */ /* 0x000fe200000006ff */
[----:B------:R-:W-:Y:S01]  /*1090*/  FADD.FTZ R189, -R197, R176 ;  /* 0x000000b0c5bd7221 */ /* 0x000fe20000010100 */
[----:B------:R-:W-:Y:S01]  /*10a0*/  PRMT R42, R44, 0x7632, R42 ;  /* 0x000076322c2a7816 */ /* 0x000fe2000000002a */
[----:B------:R-:W-:Y:S01]  /*10b0*/  FMUL.FTZ R195, R62, R195 ;  /* 0x000000c33ec37220 */ /* 0x000fe20000410000 */
[----:B------:R-:W-:Y:S01]  /*10c0*/  PRMT R183, R45, 0x7632, R183 ;  /* 0x000076322db77816 */ /* 0x000fe200000000b7 */
[----:B------:R-:W-:Y:S01]  /*10d0*/  FADD.FTZ R134, R205, R134 ;  /* 0x00000086cd867221 */ /* 0x000fe20000010000 */
[----:B------:R-:W-:Y:S01]  /*10e0*/  PRMT R186, R47, 0x7632, R186 ;  /* 0x000076322fba7816 */ /* 0x000fe200000000ba */
[-C--:B------:R-:W-:Y:S01]  /*10f0*/  FFMA.FTZ R135, R198, R205.reuse, R135 ;  /* 0x000000cdc6877223 */ /* 0x080fe20000010087 */
[C---:B------:R-:W-:Y:S01]  /*1100*/  PRMT R32, R43.reuse, 0x7632, R32 ;  /* 0x000076322b207816 */ /* 0x040fe20000000020 */
[----:B------:R-:W-:Y:S01]  /*1110*/  IMAD.U32 R30, R43, 0x10000, RZ ;  /* 0x000100002b1e7824 */ /* 0x000fe200078e00ff */
[----:B------:R-:W-:Y:S01]  /*1120*/  SHF.L.U32 R184, R45, 0x10, RZ ;  /* 0x000000102db87819 */ /* 0x000fe200000006ff */
[----:B------:R-:W-:Y:S01]  /*1130*/  FMUL.FTZ R205, R156, R205 ;  /* 0x000000cd9ccd7220 */ /* 0x000fe20000410000 */
[----:B------:R-:W-:Y:S01]  /*1140*/  FMUL.FTZ R176, R62, R191 ;  /* 0x000000bf3eb07220 */ /* 0x000fe20000410000 */
[----:B------:R-:W-:Y:S01]  /*1150*/  FADD.FTZ R38, R38, R201 ;  /* 0x000000c926267221 */ /* 0x000fe20000010000 */
[C---:B------:R-:W-:Y:S01]  /*1160*/  FADD.FTZ R43, -R197.reuse, R31 ;  /* 0x0000001fc52b7221 */ /* 0x040fe20000010100 */
[----:B------:R-:W-:Y:S01]  /*1170*/  FADD.FTZ R45, -R197, R57 ;  /* 0x00000039c52d7221 */ /* 0x000fe20000010100 */
[----:B------:R-:W-:Y:S01]  /*1180*/  SHF.L.U32 R173, R173, 0x10, RZ ;  /* 0x00000010adad7819 */ /* 0x000fe200000006ff */
[----:B------:R-:W-:Y:S01]  /*1190*/  FFMA.FTZ R33, R192, R201, R33 ;  /* 0x000000c9c0217223 */ /* 0x000fe20000010021 */
[----:B------:R-:W-:Y:S01]  /*11a0*/  SHF.L.U32 R44, R44, 0x10, RZ ;  /* 0x000000102c2c7819 */ /* 0x000fe200000006ff */
[----:B------:R-:W-:Y:S01]  /*11b0*/  IMAD.U32 R187, R47, 0x10000, RZ ;  /* 0x000100002fbb7824 */ /* 0x000fe200078e00ff */
[----:B------:R-:W-:Y:S01]  /*11c0*/  SHF.L.U32 R46, R46, 0x10, RZ ;  /* 0x000000102e2e7819 */ /* 0x000fe200000006ff */
[----:B------:R-:W-:Y:S01]  /*11d0*/  FADD.FTZ R175, -R197, R174 ;  /* 0x000000aec5af7221 */ /* 0x000fe20000010100 */
[----:B------:R-:W-:Y:S01]  /*11e0*/  SHF.L.U32 R31, R42, 0x10, RZ ;  /* 0x000000102a1f7819 */ /* 0x000fe200000006ff */
[----:B------:R-:W-:Y:S01]  /*11f0*/  IMAD.U32 R168, R168, 0x10000, RZ ;  /* 0x00010000a8a87824 */ /* 0x000fe200078e00ff */
[----:B------:R-:W-:Y:S01]  /*1200*/  SHF.L.U32 R57, R183, 0x10, RZ ;  /* 0x00000010b7397819 */ /* 0x000fe200000006ff */
[----:B------:R-:W-:Y:S01]  /*1210*/  IMAD.U32 R180, R180, 0x10000, RZ ;  /* 0x00010000b4b47824 */ /* 0x000fe200078e00ff */
[----:B------:R-:W-:Y:S01]  /*1220*/  SHF.L.U32 R63, R63, 0x10, RZ ;  /* 0x000000103f3f7819 */ /* 0x000fe200000006ff */
[----:B------:R-:W-:-:S02]  /*1230*/  IMAD.U32 R186, R186, 0x10000, RZ ;  /* 0x00010000baba7824 */ /* 0x000fc400078e00ff */
[----:B------:R-:W-:Y:S01]  /*1240*/  FADD.FTZ R132, R194, R132 ;  /* 0x00000084c2847221 */ /* 0x000fe20000010000 */
[-C--:B------:R-:W-:Y:S01]  /*1250*/  FFMA.FTZ R133, R195, R194.reuse, R133 ;  /* 0x000000c2c3857223 */ /* 0x080fe20000010085 */
[----:B------:R-:W-:Y:S01]  /*1260*/  SHF.L.U32 R37, R35, 0x10, RZ ;  /* 0x0000001023257819 */ /* 0x000fe200000006ff */
[----:B------:R-:W-:Y:S01]  /*1270*/  FMUL.FTZ R174, R62, R179 ;  /* 0x000000b33eae7220 */ /* 0x000fe20000410000 */
[----:B------:R-:W-:Y:S01]  /*1280*/  FMUL.FTZ R194, R142, R194 ;  /* 0x000000c28ec27220 */ /* 0x000fe20000410000 */
[----:B------:R-:W-:Y:S01]  /*1290*/  FADD.FTZ R101, R30, R101 ;  /* 0x000000651e657221 */ /* 0x000fe20000010000 */
[-C--:B------:R-:W-:Y:S01]  /*12a0*/  FFMA.FTZ R117, R176, R30.reuse, R117 ;  /* 0x0000001eb0757223 */ /* 0x080fe20000010075 */
[----:B------:R-:W-:Y:S01]  /*12b0*/  FMUL.FTZ R179, R147, R30 ;  /* 0x0000001e93b37220 */ /* 0x000fe20000410000 */
[----:B------:R-:W-:Y:S01]  /*12c0*/  FADD.FTZ R35, R38, R205 ;  /* 0x000000cd26237221 */ /* 0x000fe20000010000 */
[----:B------:R-:W-:Y:S01]  /*12d0*/  FFMA.FTZ R30, R198, R205, R33 ;  /* 0x000000cdc61e7223 */ /* 0x000fe20000010021 */
        /* <DEDUP_REMOVED lines=12> */
[----:B------:R-:W-:-:S02]  /*13a0*/  IMAD.U32 R39, R32, 0x10000, RZ ;  /* 0x0001000020277824 */ /* 0x000fc400078e00ff */
[----:B------:R-:W-:Y:S01]  /*13b0*/  FMUL.FTZ R197, R157, R63 ;  /* 0x0000003f9dc57220 */ /* 0x000fe20000410000 */
[----:B------:R-:W-:Y:S01]  /*13c0*/  FADD.FTZ R32, R35, R194 ;  /* 0x000000c223207221 */ /* 0x000fe20000010000 */
[C---:B------:R-:W-:Y:S01]  /*13d0*/  FMUL.FTZ R188, R62.reuse, R45 ;  /* 0x0000002d3ebc7220 */ /* 0x040fe20000410000 */
[----:B------:R-:W-:Y:S01]  /*13e0*/  FFMA.FTZ R33, R195, R194, R30 ;  /* 0x000000c2c3217223 */ /* 0x000fe2000001001e */
[----:B------:R-:W-:Y:S01]  /*13f0*/  FMUL.FTZ R42, R62, R43 ;  /* 0x0000002b3e2a7220 */ /* 0x000fe20000410000 */
[----:B------:R-:W-:Y:S02]  /*1400*/  IMAD.U32 R199, R170, 0x10000, RZ ;  /* 0x00010000aac77824 */ /* 0x000fe400078e00ff */
[----:B------:R-:W-:Y:S01]  /*1410*/  FMUL.FTZ R190, R62, R47 ;  /* 0x0000002f3ebe7220 */ /* 0x000fe20000410000 */
[----:B------:R-:W-:Y:S01]  /*1420*/  FMUL.FTZ R43, R143, R172 ;  /* 0x000000ac8f2b7220 */ /* 0x000fe20000410000 */
[----:B------:R-:W-:Y:S01]  /*1430*/  FADD.FTZ R32, R32, R197 ;  /* 0x000000c520207221 */ /* 0x000fe20000010000 */
[----:B------:R-:W-:Y:S01]  /*1440*/  FFMA.FTZ R33, R188, R197, R33 ;  /* 0x000000c5bc217223 */ /* 0x000fe20000010021 */
[C---:B------:R-:W-:Y:S01]  /*1450*/  PRMT R36, R40.reuse, 0x7632, R36 ;  /* 0x0000763228247816 */ /* 0x040fe20000000024 */
[----:B------:R-:W-:Y:S01]  /*1460*/  FADD.FTZ R126, R199, R126 ;  /* 0x0000007ec77e7221 */ /* 0x000fe20000010000 */
[----:B------:R-:W-:Y:S01]  /*1470*/  SHF.L.U32 R40, R40, 0x10, RZ ;  /* 0x0000001028287819 */ /* 0x000fe200000006ff */
[-C--:B------:R-:W-:Y:S01]  /*1480*/  FFMA.FTZ R127, R190, R199.reuse, R127 ;  /* 0x000000c7be7f7223 */ /* 0x080fe2000001007f */
[----:B------:R-:W-:Y:S01]  /*1490*/  FMUL.FTZ R199, R158, R199 ;  /* 0x000000c79ec77220 */ /* 0x000fe20000410000 */
[----:B------:R-:W-:Y:S01]  /*14a0*/  FADD.FTZ R32, R32, R43 ;  /* 0x0000002b20207221 */ /* 0x000fe20000010000 */
[----:B------:R-:W-:Y:S01]  /*14b0*/  FFMA.FTZ R33, R42, R43, R33 ;  /* 0x0000002b2a217223 */ /* 0x000fe20000010021 */
[----:B------:R-:W-:Y:S01]  /*14c0*/  PRMT R180, R49, 0x7632, R180 ;  /* 0x0000763231b47816 */ /* 0x000fe200000000b4 */
[----:B------:R-:W-:Y:S01]  /*14d0*/  FMUL.FTZ R168, R62, R175 ;  /* 0x000000af3ea87220 */ /* 0x000fe20000410000 */
[----:B------:R-:W-:Y:S01]  /*14e0*/  SHF.L.U32 R36, R36, 0x10, RZ ;  /* 0x0000001024247819 */ /* 0x000fe200000006ff */
[----:B------:R-:W-:Y:S01]  /*14f0*/  FMUL.FTZ R175, R144, R40 ;  /* 0x0000002890af7220 */ /* 0x000fe20000410000 */
[----:B------:R-:W-:Y:S01]  /*1500*/  PRMT R46, R48, 0x7632, R46 ;  /* 0x00007632302e7816 */ /* 0x000fe2000000002e */
[----:B------:R-:W-:Y:S01]  /*1510*/  FADD.FTZ R32, R32, R199 ;  /* 0x000000c720207221 */ /* 0x000fe20000010000 */
[----:B------:R-:W-:Y:S01]  /*1520*/  SHF.L.U32 R48, R48, 0x10, RZ ;  /* 0x0000001030307819 */ /* 0x000fe200000006ff */
[----:B------:R-:W-:Y:S01]  /*1530*/  FFMA.FTZ R35, R190, R199, R33 ;  /* 0x000000c7be237223 */ /* 0x000fe20000010021 */
[----:B------:R-:W-:Y:S01]  /*1540*/  FMUL.FTZ R44, R62, R207 ;  /* 0x000000cf3e2c7220 */ /* 0x000fe20000410000 */
[----:B------:R-:W-:Y:S01]  /*1550*/  SHF.L.U32 R41, R180, 0x10, RZ ;  /* 0x00000010b4297819 */ /* 0x000fe200000006ff */
[----:B------:R-:W-:Y:S01]  /*1560*/  FMUL.FTZ R180, R159, R36 ;  /* 0x000000249fb47220 */ /* 0x000fe20000410000 */
[----:B------:R-:W-:Y:S01]  /*1570*/  FADD.FTZ R33, R32, R175 ;  /* 0x000000af20217221 */ /* 0x000fe20000010000 */
[----:B------:R-:W-:Y:S01]  /*1580*/  SHF.L.U32 R182, R49, 0x10, RZ ;  /* 0x0000001031b67819 */ /* 0x000fe200000006ff */
[----:B------:R-:W-:Y:S01]  /*1590*/  FMUL.FTZ R183, R62, R183 ;  /* 0x000000b73eb77220 */ /* 0x000fe20000410000 */
[----:B------:R-:W-:Y:S01]  /*15a0*/  FFMA.FTZ R30, R168, R175, R35 ;  /* 0x000000afa81e7223 */ /* 0x000fe20000010023 */
[----:B------:R-:W-:Y:S01]  /*15b0*/  FADD.FTZ R128, R172, R128 ;  /* 0x00000080ac807221 */ /* 0x000fe20000010000 */
[----:B------:R-:W-:Y:S01]  /*15c0*/  FFMA.FTZ R129, R42, R172, R129 ;  /* 0x000000ac2a817223 */ /* 0x000fe20000010081 */
[----:B------:R-:W-:Y:S01]  /*15d0*/  FADD.FTZ R99, R48, R99 ;  /* 0x0000006330637221 */ /* 0x000fe20000010000 */
[-C--:B------:R-:W-:Y:S01]  /*15e0*/  FFMA.FTZ R115, R44, R48.reuse, R115 ;  /* 0x000000302c737223 */ /* 0x080fe20000010073 */
[----:B------:R-:W-:Y:S01]  /*15f0*/  FMUL.FTZ R49, R148, R48 ;  /* 0x0000003094317220 */ /* 0x000fe20000410000 */
        /* <DEDUP_REMOVED lines=10> */
[----:B------:R-:W-:Y:S01]  /*16a0*/  FMUL.FTZ R189, R62, R189 ;  /* 0x000000bd3ebd7220 */ /* 0x000fe20000410000 */
        /* <DEDUP_REMOVED lines=9> */
[----:B------:R-:W-:Y:S01]  /*1740*/  PRMT R184, R50, 0x7632, R184 ;  /* 0x0000763232b87816 */ /* 0x000fe200000000b8 */
[----:B------:R-:W-:Y:S01]  /*1750*/  FMUL.FTZ R178, R161, R178 ;  /* 0x000000b2a1b27220 */ /* 0x000fe20000410000 */
[----:B------:R-:W-:Y:S01]  /*1760*/  FADD.FTZ R35, R32, R181 ;  /* 0x000000b520237221 */ /* 0x000fe20000010000 */
[----:B------:R-:W-:Y:S01]  /*1770*/  SHF.L.U32 R50, R50, 0x10, RZ ;  /* 0x0000001032327819 */ /* 0x000fe200000006ff */
[----:B------:R-:W-:Y:S01]  /*1780*/  FFMA.FTZ R30, R174, R181, R33 ;  /* 0x000000b5ae1e7223 */ /* 0x000fe20000010021 */
[----:B------:R-:W-:Y:S01]  /*1790*/  SHF.L.U32 R56, R46, 0x10, RZ ;  /* 0x000000102e387819 */ /* 0x000fe200000006ff */
[----:B------:R-:W-:Y:S01]  /*17a0*/  FMUL.FTZ R46, R62, R211 ;  /* 0x000000d33e2e7220 */ /* 0x000fe20000410000 */
[----:B------:R-:W-:Y:S01]  /*17b0*/  FADD.FTZ R32, R35, R178 ;  /* 0x000000b223207221 */ /* 0x000fe20000010000 */
[----:B------:R-:W-:Y:S01]  /*17c0*/  FFMA.FTZ R33, R185, R178, R30 ;  /* 0x000000b2b9217223 */ /* 0x000fe2000001001e */
[----:B------:R-:W-:Y:S01]  /*17d0*/  FADD.FTZ R95, R50, R95 ;  /* 0x0000005f325f7221 */ /* 0x000fe20000010000 */
[-C--:B------:R-:W-:Y:S01]  /*17e0*/  FFMA.FTZ R111, R46, R50.reuse, R111 ;  /* 0x000000322e6f7223 */ /* 0x080fe2000001006f */
[----:B------:R-:W-:Y:S01]  /*17f0*/  FMUL.FTZ R45, R150, R50 ;  /* 0x00000032962d7220 */ /* 0x000fe20000410000 */
[----:B------:R-:W-:Y:S01]  /*1800*/  SHF.L.U32 R170, R184, 0x10, RZ ;  /* 0x00000010b8aa7819 */ /* 0x000fe200000006ff */
[----:B------:R-:W-:Y:S01]  /*1810*/  FMUL.FTZ R50, R62, R29 ;  /* 0x0000001d3e327220 */ /* 0x000fe20000410000 */
[----:B------:R-:W-:Y:S01]  /*1820*/  FMUL.FTZ R184, R162, R39 ;  /* 0x00000027a2b87220 */ /* 0x000fe20000410000 */
[----:B------:R-:W-:Y:S01]  /*1830*/  FADD.FTZ R29, R32, R179 ;  /* 0x000000b3201d7221 */ /* 0x000fe20000010000 */
[----:B------:R-:W-:Y:S01]  /*1840*/  FMUL.FTZ R187, R62, R187 ;  /* 0x000000bb3ebb7220 */ /* 0x000fe20000410000 */
[----:B------:R-:W-:Y:S01]  /*1850*/  FFMA.FTZ R30, R176, R179, R33 ;  /* 0x000000b3b01e7223 */ /* 0x000fe20000010021 */
[C---:B------:R-:W-:Y:S01]  /*1860*/  PRMT R186, R51.reuse, 0x7632, R186 ;  /* 0x0000763233ba7816 */ /* 0x040fe200000000ba */
        /* <DEDUP_REMOVED lines=70> */
.L_x_846:
        /* <DEDUP_REMOVED lines=12> */
.L_x_834:
[----:B------:R-:W0:Y:S01]  /*1d90*/  LDC.64 R40, c[0x0][0x220] ;  /* 0x00008800ff287b82 */ /* 0x000e220000000a00 */
[----:B------:R-:W-:Y:S05]  /*1da0*/  WARPSYNC.ALL ;  /* 0x0000000000007948 */ /* 0x000fea0003800000 */
[----:B0-----:R-:W-:Y:S02]  /*1db0*/  IMAD.WIDE.U32 R28, R171, 0x10, R40 ;  /* 0x00000010ab1c7825 */ /* 0x001fe400078e0028 */
[----:B------:R-:W-:Y:S06]  /*1dc0*/  BAR.SYNC.DEFER_BLOCKING 0x0 ;  /* 0x0000000000007b1d */ /* 0x000fec0000010000 */
[----:B------:R-:W2:Y:S02]  /*1dd0*/  LDG.E.128 R28, desc[UR6][R28.64] ;  /* 0x000000061c1c7981 */ /* 0x000ea4000c1e1d00 */
[----:B------:R-:W0:Y:S01]  /*1de0*/  S2UR UR5, SR_CgaCtaId ;  /* 0x00000000000579c3 */ /* 0x000e220000008800 */
[----:B------:R-:W-:Y:S01]  /*1df0*/  SHF.R.U32.HI R32, RZ, 0x5, R64 ;  /* 0x00000005ff207819 */ /* 0x000fe20000011640 */
[----:B------:R-:W-:Y:S01]  /*1e00*/  UMOV UR4, 0x400 ;  /* 0x0000040000047882 */ /* 0x000fe20000000000 */
[----:B-----5:R-:W-:Y:S01]  /*1e10*/  LOP3.LUT P2, RZ, R54, 0xff00, RZ, 0xc0, !PT ;  /* 0x0000ff0036ff7812 */ /* 0x020fe2000784c0ff */
[----:B------:R-:W-:Y:S01]  /*1e20*/  IMAD.MOV.U32 R213, RZ, RZ, RZ ;  /* 0x000000ffffd57224 */ /* 0x000fe200078e00ff */
[----:B------:R-:W-:-:S02]  /*1e30*/  LOP3.LUT R32, R32, 0x7fffffc, RZ, 0xc0, !PT ;  /* 0x07fffffc20207812 */ /* 0x000fc400078ec0ff */
[----:B------:R-:W-:Y:S02]  /*1e40*/  LOP3.LUT P6, RZ, R54, 0xff000000, RZ, 0xc0, !PT ;  /* 0xff00000036ff7812 */ /* 0x000fe400078cc0ff */
[----:B------:R-:W-:Y:S02]  /*1e50*/  @!P3 IADD3 R32, R32, 0x4, RZ ;  /* 0x000000042020b810 */ /* 0x000fe40007ffe0ff */
[----:B------:R-:W-:Y:S01]  /*1e60*/  LOP3.LUT P5, RZ, R54, 0xff0000, RZ, 0xc0, !PT ;  /* 0x00ff000036ff7812 */ /* 0x000fe200078ac0ff */
[----:B0-----:R-:W-:-:S06]  /*1e70*/  ULEA UR4, UR5, UR4, 0x18 ;  /* 0x0000000405047291 */ /* 0x001fcc000f8ec03f */
[----:B------:R-:W-:-:S05]  /*1e80*/  LEA R191, R32, UR4, 0x3 ;  /* 0x0000000420bf7c11 */ /* 0x000fca000f8e18ff */
[----:B------:R-:W0:Y:S04]  /*1e90*/  LDS.128 R32, [R191+0x3000] ;  /* 0x00300000bf207984 */ /* 0x000e280000000c00 */
[----:B------:R-:W1:Y:S01]  /*1ea0*/  LDS.128 R36, [R191+0x3010] ;  /* 0x00301000bf247984 */ /* 0x000e620000000c00 */
[----:B0-----:R-:W-:Y:S01]  /*1eb0*/  FADD.FTZ R207, RZ, R32 ;  /* 0x00000020ffcf7221 */ /* 0x001fe20000010000 */
[----:B------:R-:W-:-:S03]  /*1ec0*/  FADD.FTZ R32, RZ, R33 ;  /* 0x00000021ff207221 */ /* 0x000fc60000010000 */
[----:B------:R-:W-:Y:S01]  /*1ed0*/  FADD.FTZ R207, R34, R207 ;  /* 0x000000cf22cf7221 */ /* 0x000fe20000010000 */
[----:B------:R-:W-:Y:S01]  /*1ee0*/  FADD.FTZ R32, R35, R32 ;  /* 0x0000002023207221 */ /* 0x000fe20000010000 */
[----:B------:R-:W-:Y:S02]  /*1ef0*/  @P1 SHF.L.U32 R34, R13, 0x10, RZ ;  /* 0x000000100d221819 */ /* 0x000fe400000006ff */
[----:B-1----:R-:W-:Y:S01]  /*1f00*/  FADD.FTZ R207, R207, R36 ;  /* 0x00000024cfcf7221 */ /* 0x002fe20000010000 */
[----:B------:R-:W-:Y:S01]  /*1f10*/  FADD.FTZ R32, R32, R37 ;  /* 0x0000002520207221 */ /* 0x000fe20000010000 */
[----:B------:R-:W-:Y:S02]  /*1f20*/  IMAD.MOV.U32 R36, RZ, RZ, RZ ;  /* 0x000000ffff247224 */ /* 0x000fe400078e00ff */
[----:B------:R-:W-:Y:S01]  /*1f30*/  FADD.FTZ R38, R38, R207 ;  /* 0x000000cf26267221 */ /* 0x000fe20000010000 */
[----:B------:R-:W-:-:S03]  /*1f40*/  FADD.FTZ R32, R39, R32 ;  /* 0x0000002027207221 */ /* 0x000fc60000010000 */
[----:B------:R-:W-:Y:S01]  /*1f50*/  FMUL.FTZ R38, R38, UR12 ;  /* 0x0000000c26267c20 */ /* 0x000fe20008410000 */
[----:B------:R-:W-:Y:S01]  /*1f60*/  FMUL.FTZ R191, R32, UR12 ;  /* 0x0000000c20bf7c20 */ /* 0x000fe20008410000 */
[----:B------:R-:W-:-:S03]  /*1f70*/  MOV R32, R54 ;  /* 0x0000003600207202 */ /* 0x000fc60000000f00 */
[----:B------:R-:W-:Y:S02]  /*1f80*/  FSEL R186, R38, RZ, !P4 ;  /* 0x000000ff26ba7208 */ /* 0x000fe40006000000 */
[----:B------:R-:W-:Y:S02]  /*1f90*/  LOP3.LUT P4, RZ, R32, 0xff, RZ, 0xc0, !PT ;  /* 0x000000ff20ff7812 */ /* 0x000fe4000788c0ff */
[----:B------:R-:W-:Y:S01]  /*1fa0*/  @P1 PRMT R32, R12, 0x7632, R32 ;  /* 0x000076320c201816 */ /* 0x000fe20000000020 */
[-CC-:B------:R-:W-:Y:S01]  /*1fb0*/  FFMA.FTZ R0, R0, R191.reuse, R186.reuse ;  /* 0x000000bf00007223 */ /* 0x180fe200000100ba */
[-CC-:B------:R-:W-:Y:S01]  /*1fc0*/  FFMA.FTZ R192, R192, R191.reuse, R186.reuse ;  /* 0x000000bfc0c07223 */ /* 0x180fe200000100ba */
[-CC-:B------:R-:W-:Y:S01]  /*1fd0*/  FFMA.FTZ R196, R196, R191.reuse, R186.reuse ;  /* 0x000000bfc4c47223 */ /* 0x180fe200000100ba */
[----:B------:R-:W-:Y:S01]  /*1fe0*/  FFMA.FTZ R195, R195, R191, R186 ;  /* 0x000000bfc3c37223 */ /* 0x000fe200000100ba */
[----:B------:R-:W-:Y:S01]  /*1ff0*/  FADD.FTZ R35, R193, -R0 ;  /* 0x80000000c1237221 */ /* 0x000fe20000010000 */
[----:B------:R-:W-:-:S02]  /*2000*/  @P1 IMAD.U32 R0, R12, 0x10000, RZ ;  /* 0x000100000c001824 */ /* 0x000fc400078e00ff */
[----:B------:R-:W-:Y:S01]  /*2010*/  FADD.FTZ R37, R201, -R192 ;  /* 0x800000c0c9257221 */ /* 0x000fe20000010000 */
[----:B------:R-:W-:Y:S01]  /*2020*/  FADD.FTZ R33, R203, -R196 ;  /* 0x800000c4cb217221 */ /* 0x000fe20000010000 */
[----:B------:R-:W-:Y:S01]  /*2030*/  FMUL.FTZ R35, R62, R35 ;  /* 0x000000233e237220 */ /* 0x000fe20000410000 */
[----:B------:R-:W-:Y:S01]  /*2040*/  FFMA.FTZ R198, R198, R191, R186 ;  /* 0x000000bfc6c67223 */ /* 0x000fe200000100ba */
[----:B------:R-:W-:Y:S01]  /*2050*/  @P1 SHF.L.U32 R32, R32, 0x10, RZ ;  /* 0x0000001020201819 */ /* 0x000fe200000006ff */
[C---:B------:R-:W-:Y:S01]  /*2060*/  FMUL.FTZ R37, R62.reuse, R37 ;  /* 0x000000253e257220 */ /* 0x040fe20000410000 */
[--C-:B------:R-:W-:Y:S01]  /*2070*/  @P1 FADD.FTZ R35, R35, R0.reuse ;  /* 0x0000000023231221 */ /* 0x100fe20000010000 */
[----:B------:R-:W-:Y:S01]  /*2080*/  @P1 PRMT R0, R13, 0x7632, R0 ;  /* 0x000076320d001816 */ /* 0x000fe20000000000 */
[----:B------:R-:W-:Y:S01]  /*2090*/  FMUL.FTZ R33, R62, R33 ;  /* 0x000000213e217220 */ /* 0x000fe20000410000 */
[----:B------:R-:W-:Y:S01]  /*20a0*/  FADD.FTZ R195, R194, -R195 ;  /* 0x800000c3c2c37221 */ /* 0x000fe20000010000 */
[----:B------:R-:W-:Y:S01]  /*20b0*/  FADD.FTZ R39, R205, -R198 ;  /* 0x800000c6cd277221 */ /* 0x000fe20000010000 */
[----:B------:R-:W-:Y:S01]  /*20c0*/  @P1 SHF.L.U32 R38, R0, 0x10, RZ ;  /* 0x0000001000261819 */ /* 0x000fe200000006ff */
[----:B------:R-:W-:Y:S01]  /*20d0*/  FMUL.FTZ R0, R35, R60 ;  /* 0x0000003c23007220 */ /* 0x000fe20000410000 */
[----:B------:R-:W-:Y:S01]  /*20e0*/  @P1 FADD.FTZ R37, R37, R34 ;  /* 0x0000002225251221 */ /* 0x000fe20000010000 */
[----:B------:R-:W-:Y:S01]  /*20f0*/  @P1 FADD.FTZ R33, R33, R32 ;  /* 0x0000002021211221 */ /* 0x000fe20000010000 */
[----:B------:R-:W-:Y:S01]  /*2100*/  @P4 SHF.L.U32 R34, R84, 0x10, RZ ;  /* 0x0000001054224819 */ /* 0x000fe200000006ff */
[C---:B------:R-:W-:Y:S01]  /*2110*/  FMUL.FTZ R207, R62.reuse, R195 ;  /* 0x000000c33ecf7220 */ /* 0x040fe20000410000 */
[----:B------:R-:W-:Y:S01]  /*2120*/  FMUL.FTZ R39, R62, R39 ;  /* 0x000000273e277220 */ /* 0x000fe20000410000 */
[----:B------:R-:W-:Y:S01]  /*2130*/  FMUL.FTZ R195, R0, UR13 ;  /* 0x0000000d00c37c20 */ /* 0x000fe20008410000 */
[----:B------:R-:W-:Y:S01]  /*2140*/  HFMA2.MMA R193, -RZ, RZ, 0, 0 ;  /* 0x00000000ffc17435 */ /* 0x000fe200000001ff */
[----:B------:R-:W-:Y:S01]  /*2150*/  @P1 SHF.L.U32 R192, R14, 0x10, RZ ;  /* 0x000000100ec01819 */ /* 0x000fe200000006ff */
[----:B------:R-:W-:Y:S01]  /*2160*/  @P1 FADD.FTZ R39, R39, R38 ;  /* 0x0000002627271221 */ /* 0x000fe20000010000 */
[----:B------:R-:W-:Y:S01]  /*2170*/  @P4 FMUL.FTZ R36, R195, R34 ;  /* 0x00000022c3244220 */ /* 0x000fe20000410000 */
[----:B------:R-:W-:Y:S01]  /*2180*/  HFMA2.MMA R203, -RZ, RZ, 0, 0 ;  /* 0x00000000ffcb7435 */ /* 0x000fe200000001ff */
[----:B------:R-:W-:Y:S01]  /*2190*/  MOV R0, RZ ;  /* 0x000000ff00007202 */ /* 0x000fe20000000f00 */
[-C--:B------:R-:W-:Y:S01]  /*21a0*/  FMUL.FTZ R194, R39, R60.reuse ;  /* 0x0000003c27c27220 */ /* 0x080fe20000410000 */
[----:B------:R-:W-:Y:S01]  /*21b0*/  @P1 FADD.FTZ R207, R207, R192 ;  /* 0x000000c0cfcf1221 */ /* 0x000fe20000010000 */
[----:B------:R-:W-:Y:S01]  /*21c0*/  FMUL.FTZ R54, R37, R60 ;  /* 0x0000003c25367220 */ /* 0x000fe20000410000 */
[----:B------:R-:W-:Y:S01]  /*21d0*/  @P5 SHF.L.U32 R192, R85, 0x10, RZ ;  /* 0x0000001055c05819 */ /* 0x000fe200000006ff */
[----:B------:R-:W-:Y:S01]  /*21e0*/  FMUL.FTZ R194, R194, UR13 ;  /* 0x0000000dc2c27c20 */ /* 0x000fe20008410000 */
[----:B------:R-:W-:Y:S01]  /*21f0*/  MOV R205, RZ ;  /* 0x000000ff00cd7202 */ /* 0x000fe20000000f00 */
[----:B------:R-:W-:Y:S01]  /*2200*/  FMUL.FTZ R196, R54, UR13 ;  /* 0x0000000d36c47c20 */ /* 0x000fe20008410000 */
[----:B------:R-:W-:Y:S01]  /*2210*/  MOV R54, RZ ;  /* 0x000000ff00367202 */ /* 0x000fe20000000f00 */
[-CC-:B------:R-:W-:Y:S01]  /*2220*/  FFMA.FTZ R190, R190, R191.reuse, R186.reuse ;  /* 0x000000bfbebe7223 */ /* 0x180fe200000100ba */
[-CC-:B------:R-:W-:Y:S01]  /*2230*/  FFMA.FTZ R42, R42, R191.reuse, R186.reuse ;  /* 0x000000bf2a2a7223 */ /* 0x180fe200000100ba */
[----:B------:R-:W-:Y:S01]  /*2240*/  @P5 FMUL.FTZ R205, R196, R192 ;  /* 0x000000c0c4cd5220 */ /* 0x000fe20000410000 */
[----:B------:R-:W-:Y:S01]  /*2250*/  FFMA.FTZ R188, R188, R191, R186 ;  /* 0x000000bfbcbc7223 */ /* 0x000fe200000100ba */
[----:B------:R-:W-:-:S03]  /*2260*/  FADD.FTZ R199, R199, -R190 ;  /* 0x800000bec7c77221 */ /* 0x000fc60000010000 */
[----:B------:R-:W-:Y:S01]  /*2270*/  FADD.FTZ R197, R197, -R188 ;  /* 0x800000bcc5c57221 */ /* 0x000fe20000010000 */
[----:B------:R-:W-:Y:S02]  /*2280*/  @P1 IMAD.U32 R188, R15, 0x10000, RZ ;  /* 0x000100000fbc1824 */ /* 0x000fe400078e00ff */
[C---:B------:R-:W-:Y:S01]  /*2290*/  FMUL.FTZ R211, R62.reuse, R199 ;  /* 0x000000c73ed37220 */ /* 0x040fe20000410000 */
[----:B------:R-:W-:Y:S01]  /*22a0*/  HFMA2.MMA R199, -RZ, RZ, 0, 0 ;  /* 0x00000000ffc77435 */ /* 0x000fe200000001ff */
[----:B------:R-:W-:Y:S01]  /*22b0*/  FMUL.FTZ R197, R62, R197 ;  /* 0x000000c53ec57220 */ /* 0x000fe20000410000 */
[----:B--2---:R-:W-:Y:S01]  /*22c0*/  @P4 IMAD.U32 R32, R28, 0x10000, RZ ;  /* 0x000100001c204824 */ /* 0x004fe200078e00ff */
[----:B------:R-:W-:-:S03]  /*22d0*/  @P2 PRMT R28, R84, 0x7632, R28 ;  /* 0x00007632541c2816 */ /* 0x000fc6000000001c */
[----:B------:R-:W-:Y:S01]  /*22e0*/  @P4 FMUL.FTZ R193, R195, R32 ;  /* 0x00000020c3c14220 */ /* 0x000fe20000410000 */
[C---:B------:R-:W-:Y:S01]  /*22f0*/  @P2 PRMT R34, R28.reuse, 0x7632, R34 ;  /* 0x000076321c222816 */ /* 0x040fe20000000022 */
[----:B------:R-:W-:Y:S01]  /*2300*/  IMAD.MOV.U32 R32, RZ, RZ, RZ ;  /* 0x000000ffff207224 */ /* 0x000fe200078e00ff */
[----:B------:R-:W-:Y:S01]  /*2310*/  @P2 SHF.L.U32 R38, R28, 0x10, RZ ;  /* 0x000000101c262819 */ /* 0x000fe200000006ff */
[----:B------:R-:W-:Y:S01]  /*2320*/  FMUL.FTZ R28, R33, R60 ;  /* 0x0000003c211c7220 */ /* 0x000fe20000410000 */
[----:B------:R-:W-:Y:S02]  /*2330*/  @P6 PRMT R195, R85, 0x7632, R195 ;  /* 0x0000763255c36816 */ /* 0x000fe400000000c3 */
[----:B------:R-:W-:Y:S01]  /*2340*/  @P2 SHF.L.U32 R34, R34, 0x10, RZ ;  /* 0x0000001022222819 */ /* 0x000fe200000006ff */
[----:B------:R-:W-:Y:S01]  /*2350*/  FMUL.FTZ R201, R28, UR13 ;  /* 0x0000000d1cc97c20 */ /* 0x000fe20008410000 */
[----:B------:R-:W-:Y:S01]  /*2360*/  LOP3.LUT P4, RZ, R55, 0xff, RZ, 0xc0, !PT ;  /* 0x000000ff37ff7812 */ /* 0x000fe2000788c0ff */
[----:B------:R-:W-:Y:S01]  /*2370*/  @P6 IMAD.U32 R195, R195, 0x10000, RZ ;  /* 0x00010000c3c36824 */ /* 0x000fe200078e00ff */
[----:B------:R-:W-:Y:S01]  /*2380*/  @P6 PRMT R28, R29, 0x7632, R28 ;  /* 0x000076321d1c6816 */ /* 0x000fe2000000001c */
[C---:B------:R-:W-:Y:S01]  /*2390*/  @P2 FMUL.FTZ R0, R201.reuse, R34 ;  /* 0x00000022c9002220 */ /* 0x040fe20000410000 */
[----:B------:R-:W-:Y:S01]  /*23a0*/  @P2 FMUL.FTZ R203, R201, R38 ;  /* 0x00000026c9cb2220 */ /* 0x000fe20000410000 */
[----:B------:R-:W-:Y:S01]  /*23b0*/  ISETP.NE.U32.AND P2, PT, RZ, UR14, PT ;  /* 0x0000000eff007c0c */ /* 0x000fe2000bf45070 */
[----:B------:R-:W-:Y:S01]  /*23c0*/  @P6 FMUL.FTZ R32, R194, R195 ;  /* 0x000000c3c2206220 */ /* 0x000fe20000410000 */
[----:B------:R-:W-:Y:S01]  /*23d0*/  HFMA2.MMA R195, -RZ, RZ, 0, 0 ;  /* 0x00000000ffc37435 */ /* 0x000fe200000001ff */
[----:B------:R-:W-:Y:S01]  /*23e0*/  FMUL.FTZ R34, R207, R60 ;  /* 0x0000003ccf227220 */ /* 0x000fe20000410000 */
[----:B------:R-:W-:Y:S01]  /*23f0*/  ISETP.NE.AND.EX P2, PT, RZ, UR15, PT, P2 ;  /* 0x0000000fff007c0c */ /* 0x000fe2000bf45320 */
[----:B------:R-:W-:Y:S01]  /*2400*/  HFMA2.MMA R38, -RZ, RZ, 0, 0 ;  /* 0x00000000ff267435 */ /* 0x000fe200000001ff */
[----:B------:R-:W-:Y:S01]  /*2410*/  @P5 SHF.L.U32 R29, R29, 0x10, RZ ;  /* 0x000000101d1d5819 */ /* 0x000fe200000006ff */
[----:B------:R-:W-:Y:S01]  /*2420*/  FMUL.FTZ R209, R34, UR13 ;  /* 0x0000000d22d17c20 */ /* 0x000fe20008410000 */
[----:B------:R-:W-:Y:S01]  /*2430*/  @P6 SHF.L.U32 R28, R28, 0x10, RZ ;  /* 0x000000101c1c6819 */ /* 0x000fe200000006ff */
[----:B------:R-:W-:Y:S01]  /*2440*/  @P4 IMAD.U32 R192, R86, 0x10000, RZ ;  /* 0x0001000056c04824 */ /* 0x000fe200078e00ff */
[----:B------:R-:W-:Y:S01]  /*2450*/  @P4 SHF.L.U32 R34, R30, 0x10, RZ ;  /* 0x000000101e224819 */ /* 0x000fe200000006ff */
[----:B------:R-:W-:Y:S01]  /*2460*/  @P5 FMUL.FTZ R195, R196, R29 ;  /* 0x0000001dc4c35220 */ /* 0x000fe20000410000 */
[----:B------:R-:W-:Y:S01]  /*2470*/  @P1 PRMT R29, R15, 0x7632, R29 ;  /* 0x000076320f1d1816 */ /* 0x000fe2000000001d */
[----:B------:R-:W-:Y:S01]  /*2480*/  @P6 FMUL.FTZ R54, R194, R28 ;  /* 0x0000001cc2366220 */ /* 0x000fe20000410000 */
[----:B------:R-:W-:Y:S01]  /*2490*/  @P1 PRMT R28, R14, 0x7632, R28 ;  /* 0x000076320e1c1816 */ /* 0x000fe2000000001c */
[C---:B------:R-:W-:Y:S01]  /*24a0*/  @P4 FMUL.FTZ R38, R209.reuse, R192 ;  /* 0x000000c0d1264220 */ /* 0x040fe20000410000 */
[----:B------:R-:W-:Y:S01]  /*24b0*/  MOV R201, RZ ;  /* 0x000000ff00c97202 */ /* 0x000fe20000000f00 */
[----:B------:R-:W-:Y:S01]  /*24c0*/  @P4 FMUL.FTZ R201, R209, R34 ;  /* 0x00000022d1c94220 */ /* 0x000fe20000410000 */
[----:B------:R-:W-:-:S02]  /*24d0*/  LOP3.LUT P5, RZ, R55, 0xff00, RZ, 0xc0, !PT ;  /* 0x0000ff0037ff7812 */ /* 0x000fc400078ac0ff */
[C---:B------:R-:W-:Y:S02]  /*24e0*/  LOP3.LUT P4, RZ, R55.reuse, 0xff0000, RZ, 0xc0, !PT ;  /* 0x00ff000037ff7812 */ /* 0x040fe4000788c0ff */
[----:B------:R-:W-:Y:S01]  /*24f0*/  LOP3.LUT P6, RZ, R55, 0xff000000, RZ, 0xc0, !PT ;  /* 0xff00000037ff7812 */ /* 0x000fe200078cc0ff */
[----:B------:R-:W-:Y:S01]  /*2500*/  FADD.FTZ R55, R43, -R42 ;  /* 0x8000002a2b377221 */ /* 0x000fe20000010000 */
[----:B------:R-:W-:Y:S01]  /*2510*/  @P1 SHF.L.U32 R34, R28, 0x10, RZ ;  /* 0x000000101c221819 */ /* 0x000fe200000006ff */
[----:B------:R-:W0:Y:S01]  /*2520*/  LDC.64 R42, c[0x0][0x2f8] ;  /* 0x0000be00ff2a7b82 */ /* 0x000e220000000a00 */
[----:B------:R-:W-:Y:S01]  /*2530*/  @P1 SHF.L.U32 R190, R29, 0x10, RZ ;  /* 0x000000101dbe1819 */ /* 0x000fe200000006ff */
[----:B------:R-:W-:Y:S01]  /*2540*/  FMUL.FTZ R209, R62, R55 ;  /* 0x000000373ed17220 */ /* 0x000fe20000410000 */
[----:B------:R-:W-:Y:S01]  /*2550*/  @P2 F2FP.BF16.F32.PACK_AB R35, RZ, R35 ;  /* 0x00000023ff23223e */ /* 0x000fe200000010ff */
[----:B------:R-:W-:Y:S01]  /*2560*/  @P1 FADD.FTZ R197, R197, R34 ;  /* 0x00000022c5c51221 */ /* 0x000fe20000010000 */
[----:B------:R-:W-:Y:S01]  /*2570*/  @P2 F2FP.BF16.F32.PACK_AB R37, RZ, R37 ;  /* 0x00000025ff25223e */ /* 0x000fe200000010ff */
[----:B------:R-:W-:Y:S01]  /*2580*/  @P1 FADD.FTZ R209, R209, R188 ;  /* 0x000000bcd1d11221 */ /* 0x000fe20000010000 */
[----:B------:R-:W-:Y:S01]  /*2590*/  @P1 FADD.FTZ R211, R211, R190 ;  /* 0x000000bed3d31221 */ /* 0x000fe20000010000 */
[----:B------:R-:W1:Y:S01]  /*25a0*/  @P2 LDC.64 R28, c[0x0][0x308] ;  /* 0x0000c200ff1c2b82 */ /* 0x000e620000000a00 */
[----:B------:R-:W-:Y:S01]  /*25b0*/  @P5 PRMT R30, R86, 0x7632, R30 ;  /* 0x00007632561e5816 */ /* 0x000fe2000000001e */
[-C--:B------:R-:W-:Y:S01]  /*25c0*/  FMUL.FTZ R55, R209, R60.reuse ;  /* 0x0000003cd1377220 */ /* 0x080fe20000410000 */
[----:B------:R-:W-:Y:S01]  /*25d0*/  @P6 PRMT R196, R87, 0x7632, R196 ;  /* 0x0000763257c46816 */ /* 0x000fe200000000c4 */
[-C--:B------:R-:W-:Y:S01]  /*25e0*/  FMUL.FTZ R34, R197, R60.reuse ;  /* 0x0000003cc5227220 */ /* 0x080fe20000410000 */
[----:B------:R-:W-:Y:S01]  /*25f0*/  FMUL.FTZ R194, R211, R60 ;  /* 0x0000003cd3c27220 */ /* 0x000fe20000410000 */
[----:B------:R-:W-:Y:S01]  /*2600*/  @P4 SHF.L.U32 R192, R87, 0x10, RZ ;  /* 0x0000001057c04819 */ /* 0x000fe200000006ff */
[----:B------:R-:W-:Y:S01]  /*2610*/  FMUL.FTZ R217, R55, UR13 ;  /* 0x0000000d37d97c20 */ /* 0x000fe20008410000 */
[----:B------:R-:W-:Y:S01]  /*2620*/  @P5 SHF.L.U32 R188, R30, 0x10, RZ ;  /* 0x000000101ebc5819 */ /* 0x000fe200000006ff */
[----:B------:R-:W-:Y:S01]  /*2630*/  FMUL.FTZ R215, R34, UR13 ;  /* 0x0000000d22d77c20 */ /* 0x000fe20008410000 */
[----:B------:R-:W-:Y:S01]  /*2640*/  @P6 SHF.L.U32 R196, R196, 0x10, RZ ;  /* 0x00000010c4c46819 */ /* 0x000fe200000006ff */
[----:B------:R-:W-:Y:S01]  /*2650*/  FMUL.FTZ R55, R194, UR13 ;  /* 0x0000000dc2377c20 */ /* 0x000fe20008410000 */
[----:B------:R-:W-:Y:S01]  /*2660*/  @P2 F2FP.BF16.F32.PACK_AB R207, RZ, R207 ;  /* 0x000000cfffcf223e */ /* 0x000fe200000010ff */
[----:B------:R-:W-:Y:S01]  /*2670*/  @P5 FMUL.FTZ R199, R215, R188 ;  /* 0x000000bcd7c75220 */ /* 0x000fe20000410000 */
[----:B------:R-:W-:Y:S01]  /*2680*/  @P2 F2FP.BF16.F32.PACK_AB R209, RZ, R209 ;  /* 0x000000d1ffd1223e */ /* 0x000fe200000010ff */
[----:B------:R-:W-:Y:S01]  /*2690*/  @P6 FMUL.FTZ R213, R55, R196 ;  /* 0x000000c437d56220 */ /* 0x000fe20000410000 */
[----:B------:R-:W-:Y:S01]  /*26a0*/  MOV R190, RZ ;  /* 0x000000ff00be7202 */ /* 0x000fe20000000f00 */
[----:B------:R-:W-:Y:S01]  /*26b0*/  @P4 FMUL.FTZ R190, R217, R192 ;  /* 0x000000c0d9be4220 */ /* 0x000fe20000410000 */
[----:B------:R-:W-:Y:S01]  /*26c0*/  @P2 F2FP.BF16.F32.PACK_AB R33, RZ, R33 ;  /* 0x00000021ff21223e */ /* 0x000fe200000010ff */
[----:B0-----:R-:W-:Y:S01]  /*26d0*/  IMAD.WIDE.U32 R42, R171, 0x10, R42 ;  /* 0x00000010ab2a7825 */ /* 0x001fe200078e002a */
[----:B------:R-:W-:-:S02]  /*26e0*/  @P2 F2FP.BF16.F32.PACK_AB R39, RZ, R39 ;  /* 0x00000027ff27223e */ /* 0x000fc400000010ff */
[----:B------:R-:W-:Y:S02]  /*26f0*/  @P2 F2FP.BF16.F32.PACK_AB R197, RZ, R197 ;  /* 0x000000c5ffc5223e */ /* 0x000fe400000010ff */
[----:B------:R-:W-:Y:S01]  /*2700*/  @P2 F2FP.BF16.F32.PACK_AB R211, RZ, R211 ;  /* 0x000000d3ffd3223e */ /* 0x000fe200000010ff */
[----:B-1----:R-:W-:Y:S01]  /*2710*/  @P2 IMAD.WIDE.U32 R28, R171, 0x10, R28 ;  /* 0x00000010ab1c2825 */ /* 0x002fe200078e001c */
[----:B------:R-:W-:Y:S02]  /*2720*/  @P2 PRMT R24, R35, 0x7610, R24 ;  /* 0x0000761023182816 */ /* 0x000fe40000000018 */
[----:B------:R-:W-:Y:S02]  /*2730*/  @P2 PRMT R25, R37, 0x7610, R25 ;  /* 0x0000761025192816 */ /* 0x000fe40000000019 */
[----:B------:R-:W-:Y:S02]  /*2740*/  @P2 PRMT R26, R207, 0x7610, R26 ;  /* 0x00007610cf1a2816 */ /* 0x000fe4000000001a */
[----:B------:R-:W-:-:S02]  /*2750*/  @P2 PRMT R27, R209, 0x7610, R27 ;  /* 0x00007610d11b2816 */ /* 0x000fc4000000001b */
[----:B------:R-:W-:Y:S02]  /*2760*/  @P2 PRMT R24, R24, 0x5410, R33 ;  /* 0x0000541018182816 */ /* 0x000fe40000000021 */
[----:B------:R-:W-:Y:S02]  /*2770*/  @P2 PRMT R25, R25, 0x5410, R39 ;  /* 0x0000541019192816 */ /* 0x000fe40000000027 */
[----:B------:R-:W-:Y:S01]  /*2780*/  F2FP.BF16.F32.PACK_AB R37, R32, R205 ;  /* 0x000000cd2025723e */ /* 0x000fe200000010ff */
[----:B------:R-:W-:Y:S01]  /*2790*/  IMAD.WIDE.U32 R32, R169, 0x10, R40 ;  /* 0x00000010a9207825 */ /* 0x000fe200078e0028 */
[----:B------:R-:W-:Y:S02]  /*27a0*/  @P2 PRMT R26, R26, 0x5410, R197 ;  /* 0x000054101a1a2816 */ /* 0x000fe400000000c5 */
[----:B------:R-:W-:Y:S02]  /*27b0*/  @P2 PRMT R27, R27, 0x5410, R211 ;  /* 0x000054101b1b2816 */ /* 0x000fe400000000d3 */
[----:B------:R-:W-:-:S02]  /*27c0*/  F2FP.BF16.F32.PACK_AB R39, R213, R190 ;  /* 0x000000bed527723e */ /* 0x000fc400000010ff */
[----:B------:R-:W-:Y:S01]  /*27d0*/  F2FP.BF16.F32.PACK_AB R38, R199, R38 ;  /* 0x00000026c726723e */ /* 0x000fe200000010ff */
[----:B------:R0:W-:Y:S01]  /*27e0*/  @P2 STG.E.128 desc[UR6][R28.64], R24 ;  /* 0x000000181c002986 */ /* 0x0001e2000c101d06 */
[----:B------:R-:W-:-:S05]  /*27f0*/  F2FP.BF16.F32.PACK_AB R36, R203, R36 ;  /* 0x00000024cb24723e */ /* 0x000fca00000010ff */
[----:B------:R1:W-:Y:S04]  /*2800*/  STG.E.128 desc[UR6][R42.64], R36 ;  /* 0x000000242a007986 */ /* 0x0003e8000c101d06 */
[----:B------:R-:W2:Y:S01]  /*2810*/  LDG.E.128 R32, desc[UR6][R32.64] ;  /* 0x0000000620207981 */ /* 0x000ea2000c1e1d00 */
[----:B------:R-:W-:Y:S01]  /*2820*/  @P5 PRMT R30, R30, 0x7632, R30 ;  /* 0x000076321e1e5816 */ /* 0x000fe2000000001e */
[----:B------:R-:W-:Y:S01]  /*2830*/  HFMA2.MMA R188, -RZ, RZ, 0, 0 ;  /* 0x00000000ffbc7435 */ /* 0x000fe200000001ff */
[-CC-:B------:R-:W-:Y:S01]  /*2840*/  FFMA.FTZ R168, R168, R191.reuse, R186.reuse ;  /* 0x000000bfa8a87223 */ /* 0x180fe200000100ba */
[----:B------:R-:W-:Y:S01]  /*2850*/  MOV R171, R52 ;  /* 0x0000003400ab7202 */ /* 0x000fe20000000f00 */
[----:B------:R-:W-:Y:S01]  /*2860*/  FFMA.FTZ R172, R172, R191, R186 ;  /* 0x000000bfacac7223 */ /* 0x000fe200000100ba */
[----:B------:R-:W-:-:S02]  /*2870*/  @P5 IMAD.U32 R30, R30, 0x10000, RZ ;  /* 0x000100001e1e5824 */ /* 0x000fc400078e00ff */
[----:B------:R-:W-:Y:S01]  /*2880*/  FADD.FTZ R175, R175, -R168 ;  /* 0x800000a8afaf7221 */ /* 0x000fe20000010000 */
[----:B0-----:R-:W-:Y:S01]  /*2890*/  @P4 SHF.L.U32 R28, R31, 0x10, RZ ;  /* 0x000000101f1c4819 */ /* 0x001fe200000006ff */
[----:B------:R-:W-:Y:S01]  /*28a0*/  FFMA.FTZ R174, R174, R191, R186 ;  /* 0x000000bfaeae7223 */ /* 0x000fe200000100ba */
[----:B------:R-:W-:Y:S01]  /*28b0*/  @P5 FMUL.FTZ R188, R215, R30 ;  /* 0x0000001ed7bc5220 */ /* 0x000fe20000410000 */
[----:B------:R-:W-:Y:S01]  /*28c0*/  LOP3.LUT P5, RZ, R171, 0xff, RZ, 0xc0, !PT ;  /* 0x000000ffabff7812 */ /* 0x000fe200078ac0ff */
[----:B------:R-:W-:Y:S01]  /*28d0*/  HFMA2.MMA R171, -RZ, RZ, 0, 0 ;  /* 0x00000000ffab7435 */ /* 0x000fe200000001ff */
[----:B------:R-:W-:Y:S01]  /*28e0*/  @P1 SHF.L.U32 R30, R16, 0x10, RZ ;  /* 0x00000010101e1819 */ /* 0x000fe200000006ff */
[----:B------:R-:W-:Y:S01]  /*28f0*/  FMUL.FTZ R29, R62, R175 ;  /* 0x000000af3e1d7220 */ /* 0x000fe20000410000 */
[----:B-1----:R-:W-:Y:S01]  /*2900*/  FADD.FTZ R39, R177, -R172 ;  /* 0x800000acb1277221 */ /* 0x002fe20000010000 */
[----:B------:R-:W-:Y:S01]  /*2910*/  @P1 SHF.L.U32 R38, R17, 0x10, RZ ;  /* 0x0000001011261819 */ /* 0x000fe200000006ff */
[----:B------:R-:W-:Y:S01]  /*2920*/  FADD.FTZ R37, R181, -R174 ;  /* 0x800000aeb5257221 */ /* 0x000fe20000010000 */
[----:B------:R-:W-:Y:S01]  /*2930*/  @P1 FADD.FTZ R29, R29, R30 ;  /* 0x0000001e1d1d1221 */ /* 0x000fe20000010000 */
[----:B------:R-:W-:Y:S01]  /*2940*/  @P4 FMUL.FTZ R171, R217, R28 ;  /* 0x0000001cd9ab4220 */ /* 0x000fe20000410000 */
[----:B------:R-:W-:Y:S01]  /*2950*/  LOP3.LUT P4, RZ, R52, 0xff0000, RZ, 0xc0, !PT ;  /* 0x00ff000034ff7812 */ /* 0x000fe2000788c0ff */
[C---:B------:R-:W-:Y:S01]  /*2960*/  FMUL.FTZ R39, R62.reuse, R39 ;  /* 0x000000273e277220 */ /* 0x040fe20000410000 */
[-C--:B------:R-:W-:Y:S01]  /*2970*/  FMUL.FTZ R30, R29, R60.reuse ;  /* 0x0000003c1d1e7220 */ /* 0x080fe20000410000 */
[----:B------:R-:W-:Y:S01]  /*2980*/  @P6 PRMT R31, R31, 0x7632, R31 ;  /* 0x000076321f1f6816 */ /* 0x000fe2000000001f */
[----:B------:R-:W-:Y:S01]  /*2990*/  FMUL.FTZ R37, R62, R37 ;  /* 0x000000253e257220 */ /* 0x000fe20000410000 */
[----:B------:R-:W-:Y:S01]  /*29a0*/  @P1 FADD.FTZ R39, R39, R38 ;  /* 0x0000002627271221 */ /* 0x000fe20000010000 */
[----:B------:R-:W-:Y:S01]  /*29b0*/  @P5 SHF.L.U32 R36, R8, 0x10, RZ ;  /* 0x0000001008245819 */ /* 0x000fe200000006ff */
[----:B------:R-:W-:Y:S01]  /*29c0*/  FMUL.FTZ R43, R30, UR13 ;  /* 0x0000000d1e2b7c20 */ /* 0x000fe20008410000 */
[----:B------:R-:W-:Y:S01]  /*29d0*/  @P1 SHF.L.U32 R42, R18, 0x10, RZ ;  /* 0x00000010122a1819 */ /* 0x000fe200000006ff */
[----:B------:R-:W-:Y:S01]  /*29e0*/  FMUL.FTZ R38, R39, R60 ;  /* 0x0000003c27267220 */ /* 0x000fe20000410000 */
[----:B------:R-:W-:Y:S01]  /*29f0*/  @P6 SHF.L.U32 R30, R31, 0x10, RZ ;  /* 0x000000101f1e6819 */ /* 0x000fe200000006ff */
[----:B------:R-:W-:-:S02]  /*2a00*/  IMAD.MOV.U32 R28, RZ, RZ, RZ ;  /* 0x000000ffff1c7224 */ /* 0x000fc400078e00ff */
[----:B------:R-:W-:Y:S01]  /*2a10*/  @P5 FMUL.FTZ R28, R43, R36 ;  /* 0x000000242b1c5220 */ /* 0x000fe20000410000 */
[----:B------:R-:W-:Y:S01]  /*2a20*/  @P1 FADD.FTZ R37, R37, R42 ;  /* 0x0000002a25251221 */ /* 0x000fe20000010000 */
[----:B------:R-:W-:Y:S01]  /*2a30*/  HFMA2.MMA R36, -RZ, RZ, 0, 0 ;  /* 0x00000000ff247435 */ /* 0x000fe200000001ff */
[----:B------:R-:W-:Y:S02]  /*2a40*/  CS2R R174, SRZ ;  /* 0x0000000000ae7805 */ /* 0x000fe4000001ff00 */
[----:B------:R-:W-:Y:S01]  /*2a50*/  @P4 SHF.L.U32 R42, R9, 0x10, RZ ;  /* 0x00000010092a4819 */ /* 0x000fe200000006ff */
[----:B------:R-:W-:Y:S01]  /*2a60*/  FMUL.FTZ R177, R38, UR13 ;  /* 0x0000000d26b17c20 */ /* 0x000fe20008410000 */
[----:B------:R-:W-:Y:S01]  /*2a70*/  MOV R172, RZ ;  /* 0x000000ff00ac7202 */ /* 0x000fe20000000f00 */
[----:B------:R-:W-:Y:S02]  /*2a80*/  IMAD.MOV.U32 R168, RZ, RZ, RZ ;  /* 0x000000ffffa87224 */ /* 0x000fe400078e00ff */
[----:B------:R-:W-:Y:S01]  /*2a90*/  @P6 FMUL.FTZ R172, R55, R30 ;  /* 0x0000001e37ac6220 */ /* 0x000fe20000410000 */
[----:B------:R-:W-:Y:S01]  /*2aa0*/  @P4 FMUL.FTZ R36, R177, R42 ;  /* 0x0000002ab1244220 */ /* 0x000fe20000410000 */
[----:B------:R-:W-:Y:S01]  /*2ab0*/  LOP3.LUT P6, RZ, R52, 0xff000000, RZ, 0xc0, !PT ;  /* 0xff00000034ff7812 */ /* 0x000fe200078cc0ff */
[-CC-:B------:R-:W-:Y:S01]  /*2ac0*/  FFMA.FTZ R183, R183, R191.reuse, R186.reuse ;  /* 0x000000bfb7b77223 */ /* 0x180fe200000100ba */
[----:B------:R-:W-:Y:S01]  /*2ad0*/  FFMA.FTZ R189, R189, R191, R186 ;  /* 0x000000bfbdbd7223 */ /* 0x000fe200000100ba */
[----:B------:R-:W-:Y:S01]  /*2ae0*/  @P1 PRMT R30, R16, 0x7632, R30 ;  /* 0x00007632101e1816 */ /* 0x000fe2000000001e */
[----:B------:R-:W-:Y:S01]  /*2af0*/  HFMA2.MMA R55, -RZ, RZ, 0, 0 ;  /* 0x00000000ff377435 */ /* 0x000fe200000001ff */
[----:B------:R-:W-:Y:S01]  /*2b00*/  FADD.FTZ R183, R180, -R183 ;  /* 0x800000b7b4b77221 */ /* 0x000fe20000010000 */
[----:B------:R-:W-:Y:S01]  /*2b10*/  FADD.FTZ R189, R182, -R189 ;  /* 0x800000bdb6bd7221 */ /* 0x000fe20000010000 */
[----:B------:R-:W-:-:S02]  /*2b20*/  @P1 SHF.L.U32 R30, R30, 0x10, RZ ;  /* 0x000000101e1e1819 */ /* 0x000fc400000006ff */
[----:B------:R-:W-:Y:S01]  /*2b30*/  CS2R R180, SRZ ;  /* 0x0000000000b47805 */ /* 0x000fe2000001ff00 */
[C---:B------:R-:W-:Y:S01]  /*2b40*/  FMUL.FTZ R183, R62.reuse, R183 ;  /* 0x000000b73eb77220 */ /* 0x040fe20000410000 */
[----:B------:R-:W-:Y:S01]  /*2b50*/  FMUL.FTZ R189, R62, R189 ;  /* 0x000000bd3ebd7220 */ /* 0x000fe20000410000 */
[-CC-:B------:R-:W-:Y:S01]  /*2b60*/  FFMA.FTZ R185, R185, R191.reuse, R186.reuse ;  /* 0x000000bfb9b97223 */ /* 0x180fe200000100ba */
[-C--:B------:R-:W-:Y:S01]  /*2b70*/  FFMA.FTZ R176, R176, R191.reuse, R186 ;  /* 0x000000bfb0b07223 */ /* 0x080fe200000100ba */
[----:B------:R-:W-:Y:S01]  /*2b80*/  @P1 FADD.FTZ R183, R183, R30 ;  /* 0x0000001eb7b71221 */ /* 0x000fe20000010000 */
[----:B------:R-:W-:Y:S01]  /*2b90*/  FFMA.FTZ R187, R187, R191, R186 ;  /* 0x000000bfbbbb7223 */ /* 0x000fe200000100ba */
[----:B------:R-:W-:Y:S01]  /*2ba0*/  FADD.FTZ R185, R178, -R185 ;  /* 0x800000b9b2b97221 */ /* 0x000fe20000010000 */
[----:B------:R-:W-:Y:S01]  /*2bb0*/  FADD.FTZ R179, R179, -R176 ;  /* 0x800000b0b3b37221 */ /* 0x000fe20000010000 */
[----:B------:R-:W-:Y:S01]  /*2bc0*/  HFMA2.MMA R199, -RZ, RZ, 0, 0 ;  /* 0x00000000ffc77435 */ /* 0x000fe200000001ff */
[----:B------:R-:W-:Y:S01]  /*2bd0*/  @P2 F2FP.BF16.F32.PACK_AB R39, RZ, R39 ;  /* 0x00000027ff27223e */ /* 0x000fe200000010ff */
[----:B------:R-:W-:-:S03]  /*2be0*/  FMUL.FTZ R185, R62, R185 ;  /* 0x000000b93eb97220 */ /* 0x000fc60000410000 */
[----:B------:R-:W-:Y:S02]  /*2bf0*/  @P2 PRMT R25, R39, 0x7610, R25 ;  /* 0x0000761027192816 */ /* 0x000fe40000000019 */
[----:B--2---:R-:W-:Y:S01]  /*2c00*/  @P5 SHF.L.U32 R31, R32, 0x10, RZ ;  /* 0x00000010201f5819 */ /* 0x004fe200000006ff */
[----:B------:R-:W-:Y:S01]  /*2c10*/  @P4 IMAD.U32 R38, R33, 0x10000, RZ ;  /* 0x0001000021264824 */ /* 0x000fe200078e00ff */
[----:B------:R-:W-:Y:S02]  /*2c20*/  @P6 PRMT R32, R9, 0x7632, R32 ;  /* 0x0000763209206816 */ /* 0x000fe40000000020 */
[----:B------:R-:W-:Y:S01]  /*2c30*/  @P6 PRMT R33, R33, 0x7632, R33 ;  /* 0x0000763221216816 */ /* 0x000fe20000000021 */
[----:B------:R-:W-:Y:S01]  /*2c40*/  @P5 FMUL.FTZ R175, R43, R31 ;  /* 0x0000001f2baf5220 */ /* 0x000fe20000410000 */
[----:B------:R-:W-:Y:S01]  /*2c50*/  LOP3.LUT P5, RZ, R53, 0xff, RZ, 0xc0, !PT ;  /* 0x000000ff35ff7812 */ /* 0x000fe200078ac0ff */
[----:B------:R-:W-:Y:S01]  /*2c60*/  @P4 FMUL.FTZ R168, R177, R38 ;  /* 0x00000026b1a84220 */ /* 0x000fe20000410000 */
[----:B------:R-:W-:Y:S01]  /*2c70*/  LOP3.LUT P4, RZ, R52, 0xff00, RZ, 0xc0, !PT ;  /* 0x0000ff0034ff7812 */ /* 0x000fe2000788c0ff */
[----:B------:R-:W-:Y:S01]  /*2c80*/  IMAD.MOV.U32 R177, RZ, RZ, RZ ;  /* 0x000000ffffb17224 */ /* 0x000fe200078e00ff */
[----:B------:R-:W-:-:S02]  /*2c90*/  @P1 PRMT R31, R17, 0x7632, R31 ;  /* 0x00007632111f1816 */ /* 0x000fc4000000001f */
[----:B------:R-:W-:Y:S02]  /*2ca0*/  MOV R52, RZ ;  /* 0x000000ff00347202 */ /* 0x000fe40000000f00 */
[----:B------:R-:W-:Y:S01]  /*2cb0*/  @P1 SHF.L.U32 R38, R31, 0x10, RZ ;  /* 0x000000101f261819 */ /* 0x000fe200000006ff */
[----:B------:R-:W-:Y:S01]  /*2cc0*/  FMUL.FTZ R31, R37, R60 ;  /* 0x0000003c251f7220 */ /* 0x000fe20000410000 */
[----:B------:R-:W-:Y:S02]  /*2cd0*/  @P6 SHF.L.U32 R33, R33, 0x10, RZ ;  /* 0x0000001021216819 */ /* 0x000fe400000006ff */
[----:B------:R-:W-:Y:S01]  /*2ce0*/  @P2 F2FP.BF16.F32.PACK_AB R37, RZ, R37 ;  /* 0x00000025ff25223e */ /* 0x000fe200000010ff */
[----:B------:R-:W-:Y:S01]  /*2cf0*/  FMUL.FTZ R182, R31, UR13 ;  /* 0x0000000d1fb67c20 */ /* 0x000fe20008410000 */
[----:B------:R-:W-:Y:S01]  /*2d00*/  @P5 SHF.L.U32 R42, R34, 0x10, RZ ;  /* 0x00000010222a5819 */ /* 0x000fe200000006ff */
[----:B------:R-:W-:Y:S01]  /*2d10*/  @P1 FADD.FTZ R189, R189, R38 ;  /* 0x00000026bdbd1221 */ /* 0x000fe20000010000 */
[----:B------:R-:W-:-:S02]  /*2d20*/  @P4 PRMT R30, R8, 0x7632, R30 ;  /* 0x00007632081e4816 */ /* 0x000fc4000000001e */
[----:B------:R-:W-:Y:S01]  /*2d30*/  @P5 SHF.L.U32 R43, R10, 0x10, RZ ;  /* 0x000000100a2b5819 */ /* 0x000fe200000006ff */
[----:B------:R-:W-:Y:S01]  /*2d40*/  @P5 FMUL.FTZ R52, R182, R42 ;  /* 0x0000002ab6345220 */ /* 0x000fe20000410000 */
[----:B------:R-:W-:Y:S01]  /*2d50*/  @P6 SHF.L.U32 R42, R32, 0x10, RZ ;  /* 0x00000010202a6819 */ /* 0x000fe200000006ff */
[-C--:B------:R-:W-:Y:S01]  /*2d60*/  FMUL.FTZ R38, R189, R60.reuse ;  /* 0x0000003cbd267220 */ /* 0x080fe20000410000 */
[----:B------:R-:W-:Y:S01]  /*2d70*/  @P4 SHF.L.U32 R31, R30, 0x10, RZ ;  /* 0x000000101e1f4819 */ /* 0x000fe200000006ff */
[----:B------:R-:W-:Y:S01]  /*2d80*/  FMUL.FTZ R30, R183, R60 ;  /* 0x0000003cb71e7220 */ /* 0x000fe20000410000 */
[----:B------:R-:W-:Y:S01]  /*2d90*/  @P4 PRMT R32, R32, 0x7632, R32 ;  /* 0x0000763220204816 */ /* 0x000fe20000000020 */
[----:B------:R-:W-:Y:S01]  /*2da0*/  FMUL.FTZ R38, R38, UR13 ;  /* 0x0000000d26267c20 */ /* 0x000fe20008410000 */
[----:B------:R-:W-:Y:S01]  /*2db0*/  @P5 FMUL.FTZ R180, R182, R43 ;  /* 0x0000002bb6b45220 */ /* 0x000fe20000410000 */
[----:B------:R-:W-:Y:S01]  /*2dc0*/  FMUL.FTZ R30, R30, UR13 ;  /* 0x0000000d1e1e7c20 */ /* 0x000fe20008410000 */
[----:B------:R-:W-:Y:S01]  /*2dd0*/  LOP3.LUT P5, RZ, R53, 0xff00, RZ, 0xc0, !PT ;  /* 0x0000ff0035ff7812 */ /* 0x000fe200078ac0ff */
[----:B------:R-:W-:-:S02]  /*2de0*/  @P4 IMAD.U32 R32, R32, 0x10000, RZ ;  /* 0x0001000020204824 */ /* 0x000fc400078e00ff */
[C---:B------:R-:W-:Y:S01]  /*2df0*/  @P6 FMUL.FTZ R181, R38.reuse, R42 ;  /* 0x0000002a26b56220 */ /* 0x040fe20000410000 */
[----:B------:R-:W-:Y:S01]  /*2e00*/  @P6 FMUL.FTZ R55, R38, R33 ;  /* 0x0000002126376220 */ /* 0x000fe20000410000 */
[C---:B------:R-:W-:Y:S01]  /*2e10*/  @P4 FMUL.FTZ R177, R30.reuse, R31 ;  /* 0x0000001f1eb14220 */ /* 0x040fe20000410000 */
[----:B------:R-:W-:Y:S01]  /*2e20*/  @P4 FMUL.FTZ R174, R30, R32 ;  /* 0x000000201eae4220 */ /* 0x000fe20000410000 */
[C---:B------:R-:W-:Y:S01]  /*2e30*/  LEA R32, P6, R169.reuse, UR16, 0x4 ;  /* 0x00000010a9207c11 */ /* 0x040fe2000f8c20ff */
[----:B------:R-:W-:Y:S01]  /*2e40*/  FADD.FTZ R31, R184, -R187 ;  /* 0x800000bbb81f7221 */ /* 0x000fe20000010000 */
[----:B------:R-:W-:Y:S01]  /*2e50*/  @P1 PRMT R30, R18, 0x7632, R30 ;  /* 0x00007632121e1816 */ /* 0x000fe2000000001e */
[----:B------:R-:W0:Y:S01]  /*2e60*/  @P2 LDC.64 R42, c[0x0][0x308] ;  /* 0x0000c200ff2a2b82 */ /* 0x000e220000000a00 */
[----:B------:R-:W-:Y:S01]  /*2e70*/  LEA.HI.X R33, R169, UR17, RZ, 0x4, P6 ;  /* 0x00000011a9217c11 */ /* 0x000fe2000b0f24ff */
[C---:B------:R-:W-:Y:S01]  /*2e80*/  FMUL.FTZ R187, R62.reuse, R179 ;  /* 0x000000b33ebb7220 */ /* 0x040fe20000410000 */
[----:B------:R-:W-:Y:S01]  /*2e90*/  LOP3.LUT P6, RZ, R53, 0xff000000, RZ, 0xc0, !PT ;  /* 0xff00000035ff7812 */ /* 0x000fe200078cc0ff */
[----:B------:R-:W-:Y:S01]  /*2ea0*/  FMUL.FTZ R197, R62, R31 ;  /* 0x0000001f3ec57220 */ /* 0x000fe20000410000 */
[----:B------:R-:W-:Y:S01]  /*2eb0*/  @P1 PRMT R34, R19, 0x7632, R34 ;  /* 0x0000763213221816 */ /* 0x000fe20000000022 */
[----:B------:R-:W-:Y:S01]  /*2ec0*/  IMAD.MOV.U32 R179, RZ, RZ, RZ ;  /* 0x000000ffffb37224 */ /* 0x000fe200078e00ff */
[----:B------:R-:W-:-:S02]  /*2ed0*/  @P1 SHF.L.U32 R30, R30, 0x10, RZ ;  /* 0x000000101e1e1819 */ /* 0x000fc400000006ff */
[----:B------:R-:W-:Y:S02]  /*2ee0*/  LOP3.LUT P4, RZ, R53, 0xff0000, RZ, 0xc0, !PT ;  /* 0x00ff000035ff7812 */ /* 0x000fe4000788c0ff */
[----:B------:R-:W-:Y:S01]  /*2ef0*/  @P1 SHF.L.U32 R38, R19, 0x10, RZ ;  /* 0x0000001013261819 */ /* 0x000fe200000006ff */
[--C-:B------:R-:W-:Y:S01]  /*2f00*/  @P1 FADD.FTZ R185, R185, R30.reuse ;  /* 0x0000001eb9b91221 */ /* 0x100fe20000010000 */
[----:B------:R-:W-:Y:S02]  /*2f10*/  @P1 SHF.L.U32 R176, R34, 0x10, RZ ;  /* 0x0000001022b01819 */ /* 0x000fe400000006ff */
[----:B------:R-:W-:Y:S01]  /*2f20*/  @P5 PRMT R30, R10, 0x7632, R30 ;  /* 0x000076320a1e5816 */ /* 0x000fe2000000001e */
[----:B------:R-:W-:Y:S01]  /*2f30*/  @P1 FADD.FTZ R187, R187, R38 ;  /* 0x00000026bbbb1221 */ /* 0x000fe20000010000 */
[----:B------:R-:W-:Y:S01]  /*2f40*/  @P6 PRMT R34, R11, 0x7632, R34 ;  /* 0x000076320b226816 */ /* 0x000fe20000000022 */
[----:B------:R-:W-:Y:S01]  /*2f50*/  @P1 FADD.FTZ R197, R197, R176 ;  /* 0x000000b0c5c51221 */ /* 0x000fe20000010000 */
[----:B------:R-:W-:Y:S01]  /*2f60*/  @P5 SHF.L.U32 R31, R30, 0x10, RZ ;  /* 0x000000101e1f5819 */ /* 0x000fe200000006ff */
[-C--:B------:R-:W-:Y:S01]  /*2f70*/  FMUL.FTZ R38, R187, R60.reuse ;  /* 0x0000003cbb267220 */ /* 0x080fe20000410000 */
[-C--:B------:R-:W-:Y:S01]  /*2f80*/  FMUL.FTZ R30, R185, R60.reuse ;  /* 0x0000003cb91e7220 */ /* 0x080fe20000410000 */
[----:B------:R-:W-:Y:S01]  /*2f90*/  FMUL.FTZ R53, R197, R60 ;  /* 0x0000003cc5357220 */ /* 0x000fe20000410000 */
[----:B------:R-:W-:Y:S01]  /*2fa0*/  @P4 SHF.L.U32 R178, R11, 0x10, RZ ;  /* 0x000000100bb24819 */ /* 0x000fe200000006ff */
[----:B------:R-:W-:Y:S01]  /*2fb0*/  FMUL.FTZ R203, R38, UR13 ;  /* 0x0000000d26cb7c20 */ /* 0x000fe20008410000 */
[----:B------:R-:W-:-:S02]  /*2fc0*/  @P6 IMAD.U32 R182, R34, 0x10000, RZ ;  /* 0x0001000022b66824 */ /* 0x000fc400078e00ff */
[----:B------:R-:W-:Y:S01]  /*2fd0*/  FMUL.FTZ R184, R30, UR13 ;  /* 0x0000000d1eb87c20 */ /* 0x000fe20008410000 */
[----:B------:R-:W-:Y:S01]  /*2fe0*/  FMUL.FTZ R53, R53, UR13 ;  /* 0x0000000d35357c20 */ /* 0x000fe20008410000 */
[----:B------:R-:W-:Y:S01]  /*2ff0*/  @P2 F2FP.BF16.F32.PACK_AB R38, RZ, R29 ;  /* 0x0000001dff26223e */ /* 0x000fe200000010ff */
[----:B0-----:R-:W-:Y:S01]  /*3000*/  @P2 IMAD.WIDE.U32 R42, R169, 0x10, R42 ;  /* 0x00000010a92a2825 */ /* 0x001fe200078e002a */
[----:B------:R-:W-:-:S03]  /*3010*/  @P2 F2FP.BF16.F32.PACK_AB R187, RZ, R187 ;  /* 0x000000bbffbb223e */ /* 0x000fc600000010ff */
[----:B------:R-:W-:Y:S01]  /*3020*/  @P5 FMUL.FTZ R179, R184, R31 ;  /* 0x0000001fb8b35220 */ /* 0x000fe20000410000 */
[----:B------:R-:W-:Y:S01]  /*3030*/  MOV R176, RZ ;  /* 0x000000ff00b07202 */ /* 0x000fe20000000f00 */
[----:B------:R-:W-:Y:S01]  /*3040*/  @P4 FMUL.FTZ R176, R203, R178 ;  /* 0x000000b2cbb04220 */ /* 0x000fe20000410000 */
[----:B------:R-:W-:Y:S01]  /*3050*/  @P6 FMUL.FTZ R199, R53, R182 ;  /* 0x000000b635c76220 */ /* 0x000fe20000410000 */
[----:B------:R-:W-:Y:S02]  /*3060*/  @P2 F2FP.BF16.F32.PACK_AB R183, RZ, R183 ;  /* 0x000000b7ffb7223e */ /* 0x000fe400000010ff */
[----:B------:R-:W-:Y:S02]  /*3070*/  @P2 F2FP.BF16.F32.PACK_AB R189, RZ, R189 ;  /* 0x000000bdffbd223e */ /* 0x000fe400000010ff */
[----:B------:R-:W-:Y:S02]  /*3080*/  @P2 F2FP.BF16.F32.PACK_AB R185, RZ, R185 ;  /* 0x000000b9ffb9223e */ /* 0x000fe400000010ff */
[----:B------:R-:W-:-:S02]  /*3090*/  @P2 F2FP.BF16.F32.PACK_AB R197, RZ, R197 ;  /* 0x000000c5ffc5223e */ /* 0x000fc400000010ff */
[----:B------:R-:W-:Y:S02]  /*30a0*/  @P2 PRMT R24, R38, 0x7610, R24 ;  /* 0x0000761026182816 */ /* 0x000fe40000000018 */
[----:B------:R-:W-:Y:S02]  /*30b0*/  @P2 PRMT R26, R37, 0x7610, R26 ;  /* 0x00007610251a2816 */ /* 0x000fe4000000001a */
[----:B------:R-:W-:Y:S02]  /*30c0*/  @P2 PRMT R27, R187, 0x7610, R27 ;  /* 0x00007610bb1b2816 */ /* 0x000fe4000000001b */
[----:B------:R-:W-:Y:S01]  /*30d0*/  F2FP.BF16.F32.PACK_AB R29, R181, R36 ;  /* 0x00000024b51d723e */ /* 0x000fe200000010ff */
[----:B------:R-:W-:Y:S01]  /*30e0*/  IMAD.WIDE.U32 R36, R167, 0x10, R40 ;  /* 0x00000010a7247825 */ /* 0x000fe200078e0028 */
[----:B------:R-:W-:Y:S02]  /*30f0*/  @P2 PRMT R24, R24, 0x5410, R183 ;  /* 0x0000541018182816 */ /* 0x000fe400000000b7 */
[----:B------:R-:W-:-:S02]  /*3100*/  @P2 PRMT R25, R25, 0x5410, R189 ;  /* 0x0000541019192816 */ /* 0x000fc400000000bd */
[----:B------:R-:W-:Y:S02]  /*3110*/  @P2 PRMT R26, R26, 0x5410, R185 ;  /* 0x000054101a1a2816 */ /* 0x000fe400000000b9 */
[----:B------:R-:W-:Y:S02]  /*3120*/  @P2 PRMT R27, R27, 0x5410, R197 ;  /* 0x000054101b1b2816 */ /* 0x000fe400000000c5 */
[----:B------:R-:W-:Y:S02]  /*3130*/  F2FP.BF16.F32.PACK_AB R31, R199, R176 ;  /* 0x000000b0c71f723e */ /* 0x000fe400000010ff */
[----:B------:R-:W-:Y:S01]  /*3140*/  F2FP.BF16.F32.PACK_AB R30, R179, R180 ;  /* 0x000000b4b31e723e */ /* 0x000fe200000010ff */
[----:B------:R-:W-:Y:S01]  /*3150*/  @P2 STG.E.128 desc[UR6][R42.64], R24 ;  /* 0x000000182a002986 */ /* 0x000fe2000c101d06 */
[----:B------:R-:W-:-:S05]  /*3160*/  F2FP.BF16.F32.PACK_AB R28, R177, R28 ;  /* 0x0000001cb11c723e */ /* 0x000fca00000010ff */
[----:B------:R0:W-:Y:S04]  /*3170*/  STG.E.128 desc[UR6][R32.64], R28 ;  /* 0x0000001c20007986 */ /* 0x0001e8000c101d06 */
[----:B------:R-:W2:Y:S01]  /*3180*/  LDG.E.128 R36, desc[UR6][R36.64] ;  /* 0x0000000624247981 */ /* 0x000ea2000c1e1d00 */
[-C--:B------:R-:W-:Y:S01]  /*3190*/  FFMA.FTZ R44, R44, R191.reuse, R186 ;  /* 0x000000bf2c2c7223 */ /* 0x080fe200000100ba */
[----:B------:R-:W-:Y:S01]  /*31a0*/  @P5 PRMT R34, R34, 0x7632, R34 ;  /* 0x0000763222225816 */ /* 0x000fe20000000022 */
[----:B------:R-:W-:Y:S01]  /*31b0*/  FFMA.FTZ R48, R48, R191, R186 ;  /* 0x000000bf30307223 */ /* 0x000fe200000100ba */
[----:B------:R-:W-:Y:S01]  /*31c0*/  MOV R40, R2 ;  /* 0x0000000200287202 */ /* 0x000fe20000000f00 */
[----:B------:R-:W-:Y:S01]  /*31d0*/  FADD.FTZ R49, R49, -R44 ;  /* 0x8000002c31317221 */ /* 0x000fe20000010000 */
[----:B------:R-:W-:Y:S01]  /*31e0*/  @P5 SHF.L.U32 R34, R34, 0x10, RZ ;  /* 0x0000001022225819 */ /* 0x000fe200000006ff */
[----:B------:R-:W-:Y:S01]  /*31f0*/  FADD.FTZ R47, R47, -R48 ;  /* 0x800000302f2f7221 */ /* 0x000fe20000010000 */
[----:B------:R-:W-:Y:S01]  /*3200*/  MOV R41, RZ ;  /* 0x000000ff00297202 */ /* 0x000fe20000000f00 */
[----:B------:R-:W-:Y:S01]  /*3210*/  FMUL.FTZ R49, R62, R49 ;  /* 0x000000313e317220 */ /* 0x000fe20000410000 */
[--C-:B------:R-:W-:Y:S01]  /*3220*/  FFMA.FTZ R51, R51, R191, R186.reuse ;  /* 0x000000bf33337223 */ /* 0x100fe200000100ba */
[----:B------:R-:W-:Y:S01]  /*3230*/  @P5 FMUL.FTZ R41, R184, R34 ;  /* 0x00000022b8295220 */ /* 0x000fe20000410000 */
[----:B------:R-:W-:Y:S01]  /*3240*/  LOP3.LUT P5, RZ, R40, 0xff, RZ, 0xc0, !PT ;  /* 0x000000ff28ff7812 */ /* 0x000fe200078ac0ff */
[----:B------:R-:W-:Y:S01]  /*3250*/  FMUL.FTZ R47, R62, R47 ;  /* 0x0000002f3e2f7220 */ /* 0x000fe20000410000 */
[----:B0-----:R-:W-:Y:S01]  /*3260*/  @P1 SHF.L.U32 R28, R20, 0x10, RZ ;  /* 0x00000010141c1819 */ /* 0x001fe200000006ff */
[-C--:B------:R-:W-:Y:S01]  /*3270*/  FFMA.FTZ R57, R57, R191.reuse, R186 ;  /* 0x000000bf39397223 */ /* 0x080fe200000100ba */
[C---:B------:R-:W-:Y:S01]  /*3280*/  @P1 PRMT R30, R21.reuse, 0x7632, R30 ;  /* 0x00007632151e1816 */ /* 0x040fe2000000001e */
[----:B------:R-:W-:Y:S01]  /*3290*/  FADD.FTZ R51, R56, -R51 ;  /* 0x8000003338337221 */ /* 0x000fe20000010000 */
[----:B------:R-:W-:Y:S01]  /*32a0*/  @P1 SHF.L.U32 R34, R21, 0x10, RZ ;  /* 0x0000001015221819 */ /* 0x000fe200000006ff */
[----:B------:R-:W-:Y:S01]  /*32b0*/  @P1 FADD.FTZ R49, R49, R28 ;  /* 0x0000001c31311221 */ /* 0x000fe20000010000 */
[----:B------:R-:W-:Y:S01]  /*32c0*/  @P4 SHF.L.U32 R28, R35, 0x10, RZ ;  /* 0x00000010231c4819 */ /* 0x000fe200000006ff */
[----:B------:R-:W-:Y:S01]  /*32d0*/  FFMA.FTZ R46, R46, R191, R186 ;  /* 0x000000bf2e2e7223 */ /* 0x000fe200000100ba */
[----:B------:R-:W-:-:S02]  /*32e0*/  @P1 SHF.L.U32 R40, R30, 0x10, RZ ;  /* 0x000000101e281819 */ /* 0x000fc400000006ff */
[----:B------:R-:W-:Y:S02]  /*32f0*/  CS2R R30, SRZ ;  /* 0x00000000001e7805 */ /* 0x000fe4000001ff00 */
[----:B------:R-:W-:Y:S01]  /*3300*/  @P1 PRMT R29, R20, 0x7632, R29 ;  /* 0x00007632141d1816 */ /* 0x000fe2000000001d */
[----:B------:R-:W-:Y:S01]  /*3310*/  @P4 FMUL.FTZ R30, R203, R28 ;  /* 0x0000001ccb1e4220 */ /* 0x000fe20000410000 */
[----:B------:R-:W-:Y:S01]  /*3320*/  @P1 PRMT R28, R22, 0x7632, R28 ;  /* 0x00007632161c1816 */ /* 0x000fe2000000001c */
[----:B------:R-:W-:Y:S01]  /*3330*/  @P1 FADD.FTZ R47, R47, R34 ;  /* 0x000000222f2f1221 */ /* 0x000fe20000010000 */
[----:B------:R-:W-:Y:S01]  /*3340*/  @P6 PRMT R35, R35, 0x7632, R35 ;  /* 0x0000763223236816 */ /* 0x000fe20000000023 */
[----:B------:R-:W-:Y:S01]  /*3350*/  FFMA.FTZ R59, R59, R191, R186 ;  /* 0x000000bf3b3b7223 */ /* 0x000fe200000100ba */
[----:B------:R-:W-:Y:S01]  /*3360*/  FADD.FTZ R57, R58, -R57 ;  /* 0x800000393a397221 */ /* 0x000fe20000010000 */
[----:B------:R-:W-:Y:S02]  /*3370*/  @P1 IMAD.U32 R34, R28, 0x10000, RZ ;  /* 0x000100001c221824 */ /* 0x000fe400078e00ff */
[----:B------:R-:W-:Y:S01]  /*3380*/  FMUL.FTZ R51, R62, R51 ;  /* 0x000000333e337220 */ /* 0x000fe20000410000 */
[----:B------:R-:W-:Y:S01]  /*3390*/  @P1 IMAD.U32 R32, R29, 0x10000, RZ ;  /* 0x000100001d201824 */ /* 0x000fe200078e00ff */
[----:B------:R-:W-:Y:S01]  /*33a0*/  @P6 SHF.L.U32 R28, R35, 0x10, RZ ;  /* 0x00000010231c6819 */ /* 0x000fe200000006ff */
[----:B------:R-:W-:Y:S01]  /*33b0*/  FADD.FTZ R45, R45, -R46 ;  /* 0x8000002e2d2d7221 */ /* 0x000fe20000010000 */
[----:B------:R-:W-:Y:S01]  /*33c0*/  FADD.FTZ R59, R170, -R59 ;  /* 0x8000003baa3b7221 */ /* 0x000fe20000010000 */
[----:B------:R-:W-:Y:S01]  /*33d0*/  FMUL.FTZ R57, R62, R57 ;  /* 0x000000393e397220 */ /* 0x000fe20000410000 */
[-C--:B------:R-:W-:Y:S01]  /*33e0*/  FFMA.FTZ R50, R50, R191.reuse, R186 ;  /* 0x000000bf32327223 */ /* 0x080fe200000100ba */
[----:B------:R-:W-:Y:S01]  /*33f0*/  @P1 FADD.FTZ R51, R51, R32 ;  /* 0x0000002033331221 */ /* 0x000fe20000010000 */
[----:B------:R-:W-:Y:S01]  /*3400*/  @P1 PRMT R29, R23, 0x7632, R29 ;  /* 0x00007632171d1816 */ /* 0x000fe2000000001d */
[----:B------:R-:W-:Y:S01]  /*3410*/  @P6 FMUL.FTZ R31, R53, R28 ;  /* 0x0000001c351f6220 */ /* 0x000fe20000410000 */
[----:B------:R-:W-:Y:S01]  /*3420*/  @P1 SHF.L.U32 R32, R22, 0x10, RZ ;  /* 0x0000001016201819 */ /* 0x000fe200000006ff */
[----:B------:R-:W-:Y:S01]  /*3430*/  FFMA.FTZ R186, R173, R191, R186 ;  /* 0x000000bfadba7223 */ /* 0x000fe200000100ba */
[C---:B------:R-:W-:Y:S01]  /*3440*/  FMUL.FTZ R45, R62.reuse, R45 ;  /* 0x0000002d3e2d7220 */ /* 0x040fe20000410000 */
[-C--:B------:R-:W-:Y:S01]  /*3450*/  FMUL.FTZ R28, R49, R60.reuse ;  /* 0x0000003c311c7220 */ /* 0x080fe20000410000 */
[----:B------:R-:W-:Y:S01]  /*3460*/  FMUL.FTZ R59, R62, R59 ;  /* 0x0000003b3e3b7220 */ /* 0x000fe20000410000 */
[----:B------:R-:W-:Y:S01]  /*3470*/  @P1 FADD.FTZ R57, R57, R40 ;  /* 0x0000002839391221 */ /* 0x000fe20000010000 */
[----:B------:R-:W-:Y:S01]  /*3480*/  FADD.FTZ R63, R63, -R50 ;  /* 0x800000323f3f7221 */ /* 0x000fe20000010000 */
[----:B------:R-:W-:Y:S01]  /*3490*/  @P1 SHF.L.U32 R40, R29, 0x10, RZ ;  /* 0x000000101d281819 */ /* 0x000fe200000006ff */
[----:B------:R-:W-:Y:S01]  /*34a0*/  FADD.FTZ R61, R61, -R186 ;  /* 0x800000ba3d3d7221 */ /* 0x000fe20000010000 */
[----:B------:R-:W-:Y:S01]  /*34b0*/  LOP3.LUT P6, RZ, R3, 0xff, RZ, 0xc0, !PT ;  /* 0x000000ff03ff7812 */ /* 0x000fe200078cc0ff */
[----:B------:R-:W-:Y:S01]  /*34c0*/  @P1 FADD.FTZ R45, R45, R32 ;  /* 0x000000202d2d1221 */ /* 0x000fe20000010000 */
[----:B------:R-:W-:Y:S01]  /*34d0*/  @P5 SHF.L.U32 R29, R4, 0x10, RZ ;  /* 0x00000010041d5819 */ /* 0x000fe200000006ff */
[----:B------:R-:W-:Y:S01]  /*34e0*/  FMUL.FTZ R50, R28, UR13 ;  /* 0x0000000d1c327c20 */ /* 0x000fe20008410000 */
[----:B------:R-:W-:Y:S01]  /*34f0*/  LOP3.LUT P4, RZ, R2, 0xff0000, RZ, 0xc0, !PT ;  /* 0x00ff000002ff7812 */ /* 0x000fe2000788c0ff */
[----:B------:R-:W-:Y:S01]  /*3500*/  @P1 FADD.FTZ R59, R59, R34 ;  /* 0x000000223b3b1221 */ /* 0x000fe20000010000 */
[----:B------:R-:W-:Y:S01]  /*3510*/  @P1 SHF.L.U32 R32, R23, 0x10, RZ ;  /* 0x0000001017201819 */ /* 0x000fe200000006ff */
[C---:B------:R-:W-:Y:S01]  /*3520*/  FMUL.FTZ R63, R62.reuse, R63 ;  /* 0x0000003f3e3f7220 */ /* 0x040fe20000410000 */
[----:B------:R-:W-:Y:S01]  /*3530*/  CS2R R34, SRZ ;  /* 0x0000000000227805 */ /* 0x000fe2000001ff00 */
[----:B------:R-:W-:Y:S01]  /*3540*/  FMUL.FTZ R61, R62, R61 ;  /* 0x0000003d3e3d7220 */ /* 0x000fe20000410000 */
[----:B------:R-:W-:Y:S01]  /*3550*/  @P5 FMUL.FTZ R34, R50, R29 ;  /* 0x0000001d32225220 */ /* 0x000fe20000410000 */
[----:B------:R-:W-:Y:S01]  /*3560*/  @P1 FADD.FTZ R63, R63, R32 ;  /* 0x000000203f3f1221 */ /* 0x000fe20000010000 */
[----:B------:R-:W0:Y:S01]  /*3570*/  @P2 LDC.64 R28, c[0x0][0x308] ;  /* 0x0000c200ff1c2b82 */ /* 0x000e220000000a00 */
[-C--:B------:R-:W-:Y:S01]  /*3580*/  FMUL.FTZ R32, R47, R60.reuse ;  /* 0x0000003c2f207220 */ /* 0x080fe20000410000 */
[----:B------:R-:W-:Y:S01]  /*3590*/  @P1 FADD.FTZ R61, R61, R40 ;  /* 0x000000283d3d1221 */ /* 0x000fe20000010000 */
[----:B------:R-:W-:Y:S01]  /*35a0*/  FMUL.FTZ R40, R45, R60 ;  /* 0x0000003c2d287220 */ /* 0x000fe20000410000 */
[----:B------:R-:W-:Y:S01]  /*35b0*/  HFMA2.MMA R43, -RZ, RZ, 0, 0 ;  /* 0x00000000ff2b7435 */ /* 0x000fe200000001ff */
[----:B------:R-:W-:Y:S01]  /*35c0*/  FMUL.FTZ R53, R32, UR13 ;  /* 0x0000000d20357c20 */ /* 0x000fe20008410000 */
[----:B------:R-:W-:Y:S01]  /*35d0*/  @P6 SHF.L.U32 R32, R6, 0x10, RZ ;  /* 0x0000001006206819 */ /* 0x000fe200000006ff */
[----:B------:R-:W-:Y:S01]  /*35e0*/  FMUL.FTZ R56, R40, UR13 ;  /* 0x0000000d28387c20 */ /* 0x000fe20008410000 */
[----:B------:R-:W-:Y:S01]  /*35f0*/  @P4 IMAD.U32 R33, R5, 0x10000, RZ ;  /* 0x0001000005214824 */ /* 0x000fe200078e00ff */
[----:B------:R-:W-:Y:S01]  /*3600*/  @P2 F2FP.BF16.F32.PACK_AB R49, RZ, R49 ;  /* 0x00000031ff31223e */ /* 0x000fe200000010ff */
[----:B------:R-:W-:Y:S01]  /*3610*/  FADD.FTZ R75, R30, R75 ;  /* 0x0000004b1e4b7221 */ /* 0x000fe20000010000 */
[----:B------:R-:W-:Y:S01]  /*3620*/  @P6 FMUL.FTZ R43, R56, R32 ;  /* 0x00000020382b6220 */ /* 0x000fe20000410000 */
[----:B------:R-:W-:Y:S01]  /*3630*/  @P4 FMUL.FTZ R35, R53, R33 ;  /* 0x0000002135234220 */ /* 0x000fe20000410000 */
[----:B------:R-:W-:Y:S01]  /*3640*/  @P2 F2FP.BF16.F32.PACK_AB R33, RZ, R51 ;  /* 0x00000033ff21223e */ /* 0x000fe200000010ff */
[-C--:B------:R-:W-:Y:S01]  /*3650*/  FMUL.FTZ R51, R51, R60.reuse ;  /* 0x0000003c33337220 */ /* 0x080fe20000410000 */
[----:B------:R-:W-:Y:S01]  /*3660*/  @P2 F2FP.BF16.F32.PACK_AB R47, RZ, R47 ;  /* 0x0000002fff2f223e */ /* 0x000fe200000010ff */
[----:B------:R-:W-:Y:S01]  /*3670*/  FADD.FTZ R76, R31, R76 ;  /* 0x0000004c1f4c7221 */ /* 0x000fe20000010000 */
[----:B------:R-:W-:Y:S01]  /*3680*/  @P2 PRMT R24, R49, 0x7610, R24 ;  /* 0x0000761031182816 */ /* 0x000fe20000000018 */
[----:B------:R-:W-:Y:S01]  /*3690*/  FMUL.FTZ R51, R51, UR13 ;  /* 0x0000000d33337c20 */ /* 0x000fe20008410000 */
[----:B------:R-:W-:Y:S01]  /*36a0*/  @P2 F2FP.BF16.F32.PACK_AB R45, RZ, R45 ;  /* 0x0000002dff2d223e */ /* 0x000fe200000010ff */
[----:B------:R-:W-:Y:S01]  /*36b0*/  VIADD R153, R153, UR18 ;  /* 0x0000001299997c36 */ /* 0x000fe20008000000 */
[----:B------:R-:W-:Y:S01]  /*36c0*/  @P2 F2FP.BF16.F32.PACK_AB R44, RZ, R63 ;  /* 0x0000003fff2c223e */ /* 0x000fe200000010ff */
[----:B------:R-:W-:Y:S01]  /*36d0*/  FMUL.FTZ R63, R63, R60 ;  /* 0x0000003c3f3f7220 */ /* 0x000fe20000410000 */
[----:B------:R-:W-:Y:S01]  /*36e0*/  MOV R40, RZ ;  /* 0x000000ff00287202 */ /* 0x000fe20000000f00 */
[----:B0-----:R-:W-:Y:S01]  /*36f0*/  @P2 IMAD.WIDE.U32 R28, R167, 0x10, R28 ;  /* 0x00000010a71c2825 */ /* 0x001fe200078e001c */
[----:B------:R-:W-:-:S03]  /*3700*/  @P2 F2FP.BF16.F32.PACK_AB R42, RZ, R57 ;  /* 0x00000039ff2a223e */ /* 0x000fc600000010ff */
[-C--:B------:R-:W-:Y:S01]  /*3710*/  FMUL.FTZ R57, R57, R60.reuse ;  /* 0x0000003c39397220 */ /* 0x080fe20000410000 */
[----:B------:R-:W-:Y:S01]  /*3720*/  @P2 PRMT R25, R47, 0x7610, R25 ;  /* 0x000076102f192816 */ /* 0x000fe20000000019 */
[----:B------:R-:W-:Y:S01]  /*3730*/  FMUL.FTZ R63, R63, UR13 ;  /* 0x0000000d3f3f7c20 */ /* 0x000fe20008410000 */
[----:B------:R-:W-:Y:S01]  /*3740*/  @P2 PRMT R24, R24, 0x5410, R33 ;  /* 0x0000541018182816 */ /* 0x000fe20000000021 */
[----:B------:R-:W-:Y:S01]  /*3750*/  FMUL.FTZ R57, R57, UR13 ;  /* 0x0000000d39397c20 */ /* 0x000fe20008410000 */
[----:B------:R-:W-:Y:S01]  /*3760*/  @P2 F2FP.BF16.F32.PACK_AB R46, RZ, R59 ;  /* 0x0000003bff2e223e */ /* 0x000fe200000010ff */
[-C--:B------:R-:W-:Y:S01]  /*3770*/  FMUL.FTZ R59, R59, R60.reuse ;  /* 0x0000003c3b3b7220 */ /* 0x080fe20000410000 */
[----:B------:R-:W-:Y:S01]  /*3780*/  @P2 F2FP.BF16.F32.PACK_AB R48, RZ, R61 ;  /* 0x0000003dff30223e */ /* 0x000fe200000010ff */
[----:B------:R-:W-:Y:S01]  /*3790*/  FMUL.FTZ R60, R61, R60 ;  /* 0x0000003c3d3c7220 */ /* 0x000fe20000410000 */
[----:B------:R-:W-:Y:S01]  /*37a0*/  @P2 PRMT R26, R45, 0x7610, R26 ;  /* 0x000076102d1a2816 */ /* 0x000fe2000000001a */
[----:B------:R-:W-:Y:S01]  /*37b0*/  FMUL.FTZ R59, R59, UR13 ;  /* 0x0000000d3b3b7c20 */ /* 0x000fe20008410000 */
[----:B------:R-:W-:-:S02]  /*37c0*/  @P2 PRMT R27, R44, 0x7610, R27 ;  /* 0x000076102c1b2816 */ /* 0x000fc4000000001b */
[----:B------:R-:W-:Y:S02]  /*37d0*/  CS2R R44, SRZ ;  /* 0x00000000002c7805 */ /* 0x000fe4000001ff00 */
[----:B------:R-:W-:Y:S01]  /*37e0*/  @P2 PRMT R25, R25, 0x5410, R42 ;  /* 0x0000541019192816 */ /* 0x000fe2000000002a */
[----:B------:R-:W-:Y:S01]  /*37f0*/  IMAD.MOV.U32 R42, RZ, RZ, RZ ;  /* 0x000000ffff2a7224 */ /* 0x000fe200078e00ff */
[----:B------:R-:W-:Y:S01]  /*3800*/  @P2 PRMT R26, R26, 0x5410, R46 ;  /* 0x000054101a1a2816 */ /* 0x000fe2000000002e */
[----:B------:R-:W-:Y:S01]  /*3810*/  FMUL.FTZ R60, R60, UR13 ;  /* 0x0000000d3c3c7c20 */ /* 0x000fe20008410000 */
[----:B------:R-:W-:Y:S01]  /*3820*/  @P2 PRMT R27, R27, 0x5410, R48 ;  /* 0x000054101b1b2816 */ /* 0x000fe20000000030 */
[----:B------:R-:W-:Y:S01]  /*3830*/  HFMA2.MMA R48, -RZ, RZ, 0, 0 ;  /* 0x00000000ff307435 */ /* 0x000fe200000001ff */
[----:B------:R-:W-:Y:S01]  /*3840*/  LOP3.LUT P1, RZ, R2, 0xff00, RZ, 0xc0, !PT ;  /* 0x0000ff0002ff7812 */ /* 0x000fe2000782c0ff */
[----:B------:R-:W-:Y:S01]  /*3850*/  FADD.FTZ R91, R0, R91 ;  /* 0x0000005b005b7221 */ /* 0x000fe20000010000 */
[----:B------:R-:W-:Y:S01]  /*3860*/  MOV R46, RZ ;  /* 0x000000ff002e7202 */ /* 0x000fe20000000f00 */
[----:B------:R0:W-:Y:S01]  /*3870*/  @P2 STG.E.128 desc[UR6][R28.64], R24 ;  /* 0x000000181c002986 */ /* 0x0001e2000c101d06 */
[----:B------:R-:W-:Y:S01]  /*3880*/  LOP3.LUT P2, RZ, R3, 0xff00, RZ, 0xc0, !PT ;  /* 0x0000ff0003ff7812 */ /* 0x000fe2000784c0ff */
[----:B------:R-:W-:Y:S01]  /*3890*/  FADD.FTZ R78, R41, R78 ;  /* 0x0000004e294e7221 */ /* 0x000fe20000010000 */
[----:B------:R-:W-:Y:S01]  /*38a0*/  MOV R0, RZ ;  /* 0x000000ff00007202 */ /* 0x000fe20000000f00 */
[----:B------:R-:W-:Y:S01]  /*38b0*/  FADD.FTZ R74, R193, R74 ;  /* 0x0000004ac14a7221 */ /* 0x000fe20000010000 */
        /* <DEDUP_REMOVED lines=11> */
[----:B0-----:R-:W-:-:S05]  /*3970*/  @P2 PRMT R29, R6, 0x7632, R29 ;  /* 0x00007632061d2816 */ /* 0x001fca000000001d */
[----:B------:R-:W-:-:S04]  /*3980*/  @P2 IMAD.U32 R29, R29, 0x10000, RZ ;  /* 0x000100001d1d2824 */ /* 0x000fc800078e00ff */
[----:B------:R-:W-:-:S05]  /*3990*/  @P2 FMUL.FTZ R46, R59, R29 ;  /* 0x0000001d3b2e2220 */ /* 0x000fca0000410000 */
[----:B------:R-:W-:Y:S02]  /*39a0*/  F2FP.BF16.F32.PACK_AB R30, R46, R43 ;  /* 0x0000002b2e1e723e */ /* 0x000fe400000010ff */
[----:B--2---:R-:W-:Y:S02]  /*39b0*/  @P5 SHF.L.U32 R32, R36, 0x10, RZ ;  /* 0x0000001024205819 */ /* 0x004fe400000006ff */
[C---:B------:R-:W-:Y:S02]  /*39c0*/  @P6 SHF.L.U32 R33, R38.reuse, 0x10, RZ ;  /* 0x0000001026216819 */ /* 0x040fe400000006ff */
[----:B------:R-:W-:Y:S01]  /*39d0*/  @P2 PRMT R38, R38, 0x7632, R38 ;  /* 0x0000763226262816 */ /* 0x000fe20000000026 */
[----:B------:R-:W-:Y:S01]  /*39e0*/  @P5 FMUL.FTZ R40, R50, R32 ;  /* 0x0000002032285220 */ /* 0x000fe20000410000 */
[----:B------:R-:W-:Y:S01]  /*39f0*/  @P4 SHF.L.U32 R32, R37, 0x10, RZ ;  /* 0x0000001025204819 */ /* 0x000fe200000006ff */
[----:B------:R-:W-:Y:S01]  /*3a00*/  @P6 FMUL.FTZ R44, R56, R33 ;  /* 0x00000021382c6220 */ /* 0x000fe20000410000 */
[----:B------:R-:W-:Y:S01]  /*3a10*/  LOP3.LUT P5, RZ, R3, 0xff0000, RZ, 0xc0, !PT ;  /* 0x00ff000003ff7812 */ /* 0x000fe200078ac0ff */
[----:B------:R-:W-:Y:S01]  /*3a20*/  FADD.FTZ R125, R40, R125 ;  /* 0x0000007d287d7221 */ /* 0x000fe20000010000 */
[----:B------:R-:W-:Y:S01]  /*3a30*/  @P2 SHF.L.U32 R38, R38, 0x10, RZ ;  /* 0x0000001026262819 */ /* 0x000fe200000006ff */
[----:B------:R-:W-:Y:S01]  /*3a40*/  @P4 FMUL.FTZ R42, R53, R32 ;  /* 0x00000020352a4220 */ /* 0x000fe20000410000 */
[C---:B------:R-:W-:Y:S01]  /*3a50*/  LEA R32, P6, R167.reuse, UR16, 0x4 ;  /* 0x00000010a7207c11 */ /* 0x040fe2000f8c20ff */
[----:B------:R-:W-:Y:S01]  /*3a60*/  FADD.FTZ R71, R44, R71 ;  /* 0x000000472c477221 */ /* 0x000fe20000010000 */
[----:B------:R-:W-:Y:S01]  /*3a70*/  LOP3.LUT P4, RZ, R2, 0xff000000, RZ, 0xc0, !PT ;  /* 0xff00000002ff7812 */ /* 0x000fe2000788c0ff */
[----:B------:R-:W-:Y:S01]  /*3a80*/  FADD.FTZ R65, R42, R65 ;  /* 0x000000412a417221 */ /* 0x000fe20000010000 */
[----:B------:R-:W-:-:S02]  /*3a90*/  LEA.HI.X R33, R167, UR17, RZ, 0x4, P6 ;  /* 0x00000011a7217c11 */ /* 0x000fc4000b0f24ff */
[----:B------:R-:W-:Y:S01]  /*3aa0*/  LOP3.LUT P6, RZ, R3, 0xff000000, RZ, 0xc0, !PT ;  /* 0xff00000003ff7812 */ /* 0x000fe200078cc0ff */
[----:B------:R-:W-:Y:S01]  /*3ab0*/  HFMA2.MMA R3, -RZ, RZ, 0, 0 ;  /* 0x00000000ff037435 */ /* 0x000fe200000001ff */
[----:B------:R-:W-:Y:S02]  /*3ac0*/  @P1 PRMT R2, R4, 0x7632, R2 ;  /* 0x0000763204021816 */ /* 0x000fe40000000002 */
[----:B------:R-:W-:Y:S02]  /*3ad0*/  @P5 SHF.L.U32 R47, R7, 0x10, RZ ;  /* 0x00000010072f5819 */ /* 0x000fe400000006ff */
[----:B------:R-:W-:-:S03]  /*3ae0*/  @P1 SHF.L.U32 R2, R2, 0x10, RZ ;  /* 0x0000001002021819 */ /* 0x000fc600000006ff */
[----:B------:R-:W-:Y:S01]  /*3af0*/  @P4 PRMT R28, R5, 0x7632, R28 ;  /* 0x00007632051c4816 */ /* 0x000fe2000000001c */
[----:B------:R-:W-:Y:S01]  /*3b00*/  @P5 FMUL.FTZ R45, R63, R47 ;  /* 0x0000002f3f2d5220 */ /* 0x000fe20000410000 */
[----:B------:R-:W-:Y:S01]  /*3b10*/  @P1 FMUL.FTZ R3, R51, R2 ;  /* 0x0000000233031220 */ /* 0x000fe20000410000 */
[----:B------:R-:W-:Y:S01]  /*3b20*/  IMAD.MOV.U32 R2, RZ, RZ, RZ ;  /* 0x000000ffff027224 */ /* 0x000fe200078e00ff */
[----:B------:R-:W-:Y:S02]  /*3b30*/  @P6 PRMT R36, R7, 0x7632, R36 ;  /* 0x0000763207246816 */ /* 0x000fe40000000024 */
[----:B------:R-:W-:Y:S02]  /*3b40*/  @P4 SHF.L.U32 R28, R28, 0x10, RZ ;  /* 0x000000101c1c4819 */ /* 0x000fe400000006ff */
[C---:B------:R-:W-:Y:S02]  /*3b50*/  @P6 SHF.L.U32 R49, R36.reuse, 0x10, RZ ;  /* 0x0000001024316819 */ /* 0x040fe400000006ff */
[----:B------:R-:W-:Y:S01]  /*3b60*/  @P1 PRMT R36, R36, 0x7632, R36 ;  /* 0x0000763224241816 */ /* 0x000fe20000000024 */
[----:B------:R-:W-:Y:S01]  /*3b70*/  @P4 FMUL.FTZ R2, R57, R28 ;  /* 0x0000001c39024220 */ /* 0x000fe20000410000 */
[----:B------:R-:W-:Y:S01]  /*3b80*/  F2FP.BF16.F32.PACK_AB R28, R3, R34 ;  /* 0x00000022031c723e */ /* 0x000fe200000010ff */
[----:B------:R-:W-:Y:S01]  /*3b90*/  @P6 FMUL.FTZ R48, R60, R49 ;  /* 0x000000313c306220 */ /* 0x000fe20000410000 */
[----:B------:R-:W-:-:S02]  /*3ba0*/  @P1 SHF.L.U32 R36, R36, 0x10, RZ ;  /* 0x0000001024241819 */ /* 0x000fc400000006ff */
[----:B------:R-:W-:Y:S01]  /*3bb0*/  F2FP.BF16.F32.PACK_AB R29, R2, R35 ;  /* 0x00000023021d723e */ /* 0x000fe200000010ff */
[----:B------:R-:W-:Y:S01]  /*3bc0*/  HFMA2.MMA R35, -RZ, RZ, 0, 0 ;  /* 0x00000000ff237435 */ /* 0x000fe200000001ff */
[----:B------:R-:W-:Y:S01]  /*3bd0*/  F2FP.BF16.F32.PACK_AB R31, R48, R45 ;  /* 0x0000002d301f723e */ /* 0x000fe200000010ff */
[----:B------:R-:W-:Y:S01]  /*3be0*/  @P1 FMUL.FTZ R0, R51, R36 ;  /* 0x0000002433001220 */ /* 0x000fe20000410000 */
[----:B------:R-:W-:Y:S02]  /*3bf0*/  ISETP.GE.AND P1, PT, R153, UR19, PT ;  /* 0x0000001399007c0c */ /* 0x000fe4000bf26270 */
[----:B------:R-:W-:Y:S02]  /*3c00*/  CS2R R2, SRZ ;  /* 0x0000000000027805 */ /* 0x000fe4000001ff00 */
[----:B------:R-:W-:Y:S01]  /*3c10*/  @P4 PRMT R37, R37, 0x7632, R37 ;  /* 0x0000763225254816 */ /* 0x000fe20000000025 */
[----:B------:R0:W-:Y:S01]  /*3c20*/  STG.E.128 desc[UR6][R32.64], R28 ;  /* 0x0000001c20007986 */ /* 0x0001e2000c101d06 */
[----:B------:R-:W-:Y:S01]  /*3c30*/  @P6 PRMT R41, R39, 0x7632, R41 ;  /* 0x0000763227296816 */ /* 0x000fe20000000029 */
[----:B------:R-:W-:Y:S01]  /*3c40*/  @P2 FMUL.FTZ R35, R59, R38 ;  /* 0x000000263b232220 */ /* 0x000fe20000410000 */
[----:B------:R-:W-:Y:S01]  /*3c50*/  @P5 SHF.L.U32 R34, R39, 0x10, RZ ;  /* 0x0000001027225819 */ /* 0x000fe200000006ff */
[----:B------:R-:W-:Y:S01]  /*3c60*/  IMAD.MOV.U32 R39, RZ, RZ, RZ ;  /* 0x000000ffff277224 */ /* 0x000fe200078e00ff */
[----:B------:R-:W-:Y:S01]  /*3c70*/  @P4 SHF.L.U32 R37, R37, 0x10, RZ ;  /* 0x0000001025254819 */ /* 0x000fe200000006ff */
[----:B------:R-:W-:Y:S01]  /*3c80*/  FADD.FTZ R67, R0, R67 ;  /* 0x0000004300437221 */ /* 0x000fe20000010000 */
[----:B------:R-:W-:Y:S01]  /*3c90*/  @P6 SHF.L.U32 R41, R41, 0x10, RZ ;  /* 0x0000001029296819 */ /* 0x000fe200000006ff */
[----:B------:R-:W-:Y:S01]  /*3ca0*/  @P5 FMUL.FTZ R2, R63, R34 ;  /* 0x000000223f025220 */ /* 0x000fe20000410000 */
[----:B------:R-:W-:Y:S01]  /*3cb0*/  SEL R0, RZ, 0x1, P3 ;  /* 0x00000001ff007807 */ /* 0x000fe20001800000 */
[----:B------:R-:W-:Y:S01]  /*3cc0*/  @P4 FMUL.FTZ R3, R57, R37 ;  /* 0x0000002539034220 */ /* 0x000fe20000410000 */
[----:B------:R-:W-:Y:S01]  /*3cd0*/  FADD.FTZ R72, R35, R72 ;  /* 0x0000004823487221 */ /* 0x000fe20000010000 */
[----:B------:R-:W-:Y:S01]  /*3ce0*/  @P6 FMUL.FTZ R39, R60, R41 ;  /* 0x000000293c276220 */ /* 0x000fe20000410000 */
[----:B------:R-:W-:Y:S01]  /*3cf0*/  FADD.FTZ R69, R2, R69 ;  /* 0x0000004502457221 */ /* 0x000fe20000010000 */
[----:B------:R-:W-:-:S02]  /*3d00*/  FADD.FTZ R68, R3, R68 ;  /* 0x0000004403447221 */ /* 0x000fc40000010000 */
[----:B------:R-:W-:Y:S01]  /*3d10*/  FADD.FTZ R70, R39, R70 ;  /* 0x0000004627467221 */ /* 0x000fe20000010000 */
        /* <DEDUP_REMOVED lines=73> */
.L_x_832:
[----:B------:R-:W0:Y:S08]  /*41b0*/  S2UR UR4, SR_CTAID.X ;  /* 0x00000000000479c3 */ /* 0x000e300000002500 */
        /* <DEDUP_REMOVED lines=29> */
.L_x_833:
[----:B------:R-:W-:Y:S01]  /*4390*/  HFMA2.MMA R38, -RZ, RZ, 0, 9.5367431640625e-07 ;  /* 0x00000010ff267435 */ /* 0x000fe200000001ff */
[----:B------:R-:W-:Y:S01]  /*43a0*/  MOV R39, R28 ;  /* 0x0000001c00277202 */ /* 0x000fe20000000f00 */
[----:B------:R-:W-:Y:S01]  /*43b0*/  IMAD.MOV.U32 R41, RZ, RZ, 0x1f ;  /* 0x0000001fff297424 */ /* 0x000fe200078e00ff */
[----:B------:R-:W-:-:S08]  /*43c0*/  MOV R36, 0xffffffff ;  /* 0xffffffff00247802 */ /* 0x000fd00000000f00 */
[----:B-----5:R-:W-:Y:S05]  /*43d0*/  WARPSYNC.COLLECTIVE R36, `(.L_x_836) ;  /* 0x0000000024087348 */ /* 0x020fea0003c00000 */
[----:B------:R0:W1:Y:S02]  /*43e0*/  SHFL.DOWN P5, R37, R39, R38, R41 ;  /* 0x0800002627257389 */ /* 0x00006400000a0029 */
[----:B01---5:R-:W-:Y:S01]  /*43f0*/  ENDCOLLECTIVE ;  /* 0x000000000000791b */ /* 0x023fe20003800000 */
.L_x_836:
[----:B------:R-:W-:Y:S02]  /*4400*/  MOV R39, R30 ;  /* 0x0000001e00277202 */ /* 0x000fe40000000f00 */
[----:B------:R-:W-:-:S07]  /*4410*/  MOV R29, R37 ;  /* 0x00000025001d7202 */ /* 0x000fce0000000f00 */
[----:B------:R-:W-:Y:S05]  /*4420*/  WARPSYNC.COLLECTIVE R36, `(.L_x_837) ;  /* 0x0000000024087348 */ /* 0x000fea0003c00000 */
[----:B------:R0:W1:Y:S02]  /*4430*/  SHFL.DOWN P5, R37, R39, R38, R41 ;  /* 0x0800002627257389 */ /* 0x00006400000a0029 */
[----:B01----:R-:W-:Y:S01]  /*4440*/  ENDCOLLECTIVE ;  /* 0x000000000000791b */ /* 0x003fe20003800000 */
.L_x_837:
[----:B------:R-:W-:Y:S01]  /*4450*/  FADD.FTZ R29, R28, R29 ;  /* 0x0000001d1c1d7221 */ /* 0x000fe20000010000 */
[----:B------:R-:W-:-:S03]  /*4460*/  HFMA2.MMA R38, -RZ, RZ, 0, 4.76837158203125e-07 ;  /* 0x00000008ff267435 */ /* 0x000fc600000001ff */
[----:B------:R-:W-:Y:S01]  /*4470*/  IMAD.MOV.U32 R39, RZ, RZ, R29 ;  /* 0x000000ffff277224 */ /* 0x000fe200078e001d */
[----:B------:R-:W-:-:S07]  /*4480*/  MOV R31, R37 ;  /* 0x00000025001f7202 */ /* 0x000fce0000000f00 */
[----:B------:R-:W-:Y:S05]  /*4490*/  WARPSYNC.COLLECTIVE R36, `(.L_x_838) ;  /* 0x0000000024087348 */ /* 0x000fea0003c00000 */
[----:B------:R0:W1:Y:S02]  /*44a0*/  SHFL.DOWN P5, R37, R39, R38, R41 ;  /* 0x0800002627257389 */ /* 0x00006400000a0029 */
[----:B01----:R-:W-:Y:S01]  /*44b0*/  ENDCOLLECTIVE ;  /* 0x000000000000791b */ /* 0x003fe20003800000 */
.L_x_838:
[----:B------:R-:W-:-:S05]  /*44c0*/  FADD.FTZ R31, R30, R31 ;  /* 0x0000001f1e1f7221 */ /* 0x000fca0000010000 */
[----:B------:R-:W-:Y:S02]  /*44d0*/  MOV R39, R31 ;  /* 0x0000001f00277202 */ /* 0x000fe40000000f00 */
[----:B------:R-:W-:-:S07]  /*44e0*/  MOV R32, R37 ;  /* 0x0000002500207202 */ /* 0x000fce0000000f00 */
[----:B------:R-:W-:Y:S05]  /*44f0*/  WARPSYNC.COLLECTIVE R36, `(.L_x_839) ;  /* 0x0000000024087348 */ /* 0x000fea0003c00000 */
[----:B------:R0:W1:Y:S02]  /*4500*/  SHFL.DOWN P5, R37, R39, R38, R41 ;  /* 0x0800002627257389 */ /* 0x00006400000a0029 */
[----:B01----:R-:W-:Y:S01]  /*4510*/  ENDCOLLECTIVE ;  /* 0x000000000000791b */ /* 0x003fe20003800000 */
.L_x_839:
[----:B------:R-:W-:Y:S01]  /*4520*/  FADD.FTZ R32, R29, R32 ;  /* 0x000000201d207221 */ /* 0x000fe20000010000 */
[----:B------:R-:W-:-:S03]  /*4530*/  HFMA2.MMA R38, -RZ, RZ, 0, 2.384185791015625e-07 ;  /* 0x00000004ff267435 */ /* 0x000fc600000001ff */
[----:B------:R-:W-:Y:S01]  /*4540*/  IMAD.MOV.U32 R39, RZ, RZ, R32 ;  /* 0x000000ffff277224 */ /* 0x000fe200078e0020 */
[----:B------:R-:W-:-:S07]  /*4550*/  MOV R34, R37 ;  /* 0x0000002500227202 */ /* 0x000fce0000000f00 */
[----:B------:R-:W-:Y:S05]  /*4560*/  WARPSYNC.COLLECTIVE R36, `(.L_x_840) ;  /* 0x0000000024087348 */ /* 0x000fea0003c00000 */
[----:B------:R0:W1:Y:S02]  /*4570*/  SHFL.DOWN P5, R37, R39, R38, R41 ;  /* 0x0800002627257389 */ /* 0x00006400000a0029 */
[----:B01----:R-:W-:Y:S01]  /*4580*/  ENDCOLLECTIVE ;  /* 0x000000000000791b */ /* 0x003fe20003800000 */
.L_x_840:
[----:B------:R-:W-:-:S05]  /*4590*/  FADD.FTZ R34, R31, R34 ;  /* 0x000000221f227221 */ /* 0x000fca0000010000 */
[----:B------:R-:W-:Y:S02]  /*45a0*/  MOV R39, R34 ;  /* 0x0000002200277202 */ /* 0x000fe40000000f00 */
[----:B------:R-:W-:-:S07]  /*45b0*/  MOV R33, R37 ;  /* 0x0000002500217202 */ /* 0x000fce0000000f00 */
[----:B------:R-:W-:Y:S05]  /*45c0*/  WARPSYNC.COLLECTIVE R36, `(.L_x_841) ;  /* 0x0000000024087348 */ /* 0x000fea0003c00000 */
[----:B------:R0:W1:Y:S02]  /*45d0*/  SHFL.DOWN P5, R37, R39, R38, R41 ;  /* 0x0800002627257389 */ /* 0x00006400000a0029 */
[----:B01----:R-:W-:Y:S01]  /*45e0*/  ENDCOLLECTIVE ;  /* 0x000000000000791b */ /* 0x003fe20003800000 */
.L_x_841:
[----:B------:R-:W-:Y:S01]  /*45f0*/  FADD.FTZ R33, R32, R33 ;  /* 0x0000002120217221 */ /* 0x000fe20000010000 */
[----:B------:R-:W-:-:S03]  /*4600*/  HFMA2.MMA R38, -RZ, RZ, 0, 1.1920928955078125e-07 ;  /* 0x00000002ff267435 */ /* 0x000fc600000001ff */
[----:B------:R-:W-:Y:S01]  /*4610*/  IMAD.MOV.U32 R39, RZ, RZ, R33 ;  /* 0x000000ffff277224 */ /* 0x000fe200078e0021 */
[----:B------:R-:W-:-:S07]  /*4620*/  MOV R35, R37 ;  /* 0x0000002500237202 */ /* 0x000fce0000000f00 */
[----:B------:R-:W-:Y:S05]  /*4630*/  WARPSYNC.COLLECTIVE R36, `(.L_x_842) ;  /* 0x0000000024087348 */ /* 0x000fea0003c00000 */
[----:B------:R0:W1:Y:S02]  /*4640*/  SHFL.DOWN P5, R37, R39, R38, R41 ;  /* 0x0800002627257389 */ /* 0x00006400000a0029 */
[----:B01----:R-:W-:Y:S01]  /*4650*/  ENDCOLLECTIVE ;  /* 0x000000000000791b */ /* 0x003fe20003800000 */
.L_x_842:
[----:B------:R-:W-:-:S05]  /*4660*/  FADD.FTZ R35, R34, R35 ;  /* 0x0000002322237221 */ /* 0x000fca0000010000 */
[----:B------:R-:W-:Y:S02]  /*4670*/  MOV R39, R35 ;  /* 0x0000002300277202 */ /* 0x000fe40000000f00 */
[----:B------:R-:W-:-:S07]  /*4680*/  MOV R28, R37 ;  /* 0x00000025001c7202 */ /* 0x000fce0000000f00 */
[----:B------:R-:W-:Y:S05]  /*4690*/  WARPSYNC.COLLECTIVE R36, `(.L_x_843) ;  /* 0x0000000024087348 */ /* 0x000fea0003c00000 */
[----:B------:R0:W1:Y:S02]  /*46a0*/  SHFL.DOWN P5, R37, R39, R38, R41 ;  /* 0x0800002627257389 */ /* 0x00006400000a0029 */
[----:B01----:R-:W-:Y:S01]  /*46b0*/  ENDCOLLECTIVE ;  /* 0x000000000000791b */ /* 0x003fe20003800000 */
.L_x_843:
[----:B------:R-:W-:Y:S01]  /*46c0*/  FADD.FTZ R28, R33, R28 ;  /* 0x0000001c211c7221 */ /* 0x000fe20000010000 */
[----:B------:R-:W-:-:S03]  /*46d0*/  HFMA2.MMA R38, -RZ, RZ, 0, 5.9604644775390625e-08 ;  /* 0x00000001ff267435 */ /* 0x000fc600000001ff */
[----:B------:R-:W-:Y:S01]  /*46e0*/  IMAD.MOV.U32 R39, RZ, RZ, R28 ;  /* 0x000000ffff277224 */ /* 0x000fe200078e001c */
[----:B------:R-:W-:-:S07]  /*46f0*/  MOV R30, R37 ;  /* 0x00000025001e7202 */ /* 0x000fce0000000f00 */
[----:B------:R-:W-:Y:S05]  /*4700*/  WARPSYNC.COLLECTIVE R36, `(.L_x_844) ;  /* 0x0000000024087348 */ /* 0x000fea0003c00000 */
[----:B------:R0:W1:Y:S02]  /*4710*/  SHFL.DOWN P5, R37, R39, R38, R41 ;  /* 0x0800002627257389 */ /* 0x00006400000a0029 */
[----:B01----:R-:W-:Y:S01]  /*4720*/  ENDCOLLECTIVE ;  /* 0x000000000000791b */ /* 0x003fe20003800000 */
.L_x_844:
[----:B------:R-:W-:-:S05]  /*4730*/  FADD.FTZ R30, R35, R30 ;  /* 0x0000001e231e7221 */ /* 0x000fca0000010000 */
[----:B------:R-:W-:Y:S02]  /*4740*/  MOV R39, R30 ;  /* 0x0000001e00277202 */ /* 0x000fe40000000f00 */
[----:B------:R-:W-:-:S07]  /*4750*/  MOV R29, R37 ;  /* 0x00000025001d7202 */ /* 0x000fce0000000f00 */
[----:B------:R-:W-:Y:S05]  /*4760*/  WARPSYNC.COLLECTIVE R36, `(.L_x_845) ;  /* 0x0000000024087348 */ /* 0x000fea0003c00000 */
[----:B------:R0:W1:Y:S02]  /*4770*/  SHFL.DOWN P5, R37, R39, R38, R41 ;  /* 0x0800002627257389 */ /* 0x00006400000a0029 */
[----:B01----:R-:W-:Y:S01]  /*4780*/  ENDCOLLECTIVE ;  /* 0x000000000000791b */ /* 0x003fe20003800000 */
.L_x_845:
[----:B------:R-:W-:Y:S01]  /*4790*/  MOV R31, R37 ;  /* 0x00000025001f7202 */ /* 0x000fe20000000f00 */
[----:B------:R-:W-:Y:S06]  /*47a0*/  BRA `(.L_x_846) ;  /* 0xffffffd400487947 */ /* 0x000fec000383ffff */
.L_x_847:
        /* <DEDUP_REMOVED lines=13> */
.L_x_11274:


//--------------------- .text._ZN10layer_norm22ln_bwd_finalize_kernelINS_22Kernel_traits_finalizeILj3072E13__nv_bfloat16S2_S2_S2_fjLb1ELj1024ELj4ENS_18Kernel_traits_baseILj3072ES2_S2_S2_S2_fjLj1024EEEEELb1ELb0EEEvNS_9BwdParamsE --------------------------
	.section	.text._ZN10layer_norm22ln_bwd_finalize_kernelINS_22Kernel_traits_finalizeILj3072E13__nv_bfloat16S2_S2_S2_fjLb1ELj1024ELj4ENS_18Kernel_traits_baseILj3072ES2_S2_S2_S2_fjLj1024EEEEELb1ELb0EEEvNS_9BwdParamsE,"ax",@progbits
	.align	128
        .global         _ZN10layer_norm22ln_bwd_finalize_kernelINS_22Kernel_traits_finalizeILj3072E13__nv_bfloat16S2_S2_S2_fjLb1ELj1024ELj4ENS_18Kernel_traits_baseILj3072ES2_S2_S2_S2_fjLj1024EEEEELb1ELb0EEEvNS_9BwdParamsE
        .type           _ZN10layer_norm22ln_bwd_finalize_kernelINS_22Kernel_traits_finalizeILj3072E13__nv_bfloat16S2_S2_S2_fjLb1ELj1024ELj4ENS_18Kernel_traits_baseILj3072ES2_S2_S2_S2_fjLj1024EEEEELb1ELb0EEEvNS_9BwdParamsE,@function
        .size           _ZN10layer_norm22ln_bwd_finalize_kernelINS_22Kernel_traits_finalizeILj3072E13__nv_bfloat16S2_S2_S2_fjLb1ELj1024ELj4ENS_18Kernel_traits_baseILj3072ES2_S2_S2_S2_fjLj1024EEEEELb1ELb0EEEvNS_9BwdParamsE,(.L_x_11275 - _ZN10layer_norm22ln_bwd_finalize_kernelINS_22Kernel_traits_finalizeILj3072E13__nv_bfloat16S2_S2_S2_fjLb1ELj1024ELj4ENS_18Kernel_traits_baseILj3072ES2_S2_S2_S2_fjLj1024EEEEELb1ELb0EEEvNS_9BwdParamsE)
        .other          _ZN10layer_norm22ln_bwd_finalize_kernelINS_22Kernel_traits_finalizeILj3072E13__nv_bfloat16S2_S2_S2_fjLb1ELj1024ELj4ENS_18Kernel_traits_baseILj3072ES2_S2_S2_S2_fjLj1024EEEEELb1ELb0EEEvNS_9BwdParamsE,@"STO_CUDA_ENTRY STV_DEFAULT"
_ZN10layer_norm22ln_bwd_finalize_kernelINS_22Kernel_traits_finalizeILj3072E13__nv_bfloat16S2_S2_S2_fjLb1ELj1024ELj4ENS_18Kernel_traits_baseILj3072ES2_S2_S2_S2_fjLj1024EEEEELb1ELb0EEEvNS_9BwdParamsE:
.text._ZN10layer_norm22ln_bwd_finalize_kernelINS_22Kernel_traits_finalizeILj3072E13__nv_bfloat16S2_S2_S2_fjLb1ELj1024ELj4ENS_18Kernel_traits_baseILj3072ES2_S2_S2_S2_fjLj1024EEEEELb1ELb0EEEvNS_9BwdParamsE:
        /* <DEDUP_REMOVED lines=11> */
[----:B------:R-:W-:Y:S01]  /*00b0*/  SHF.L.U32 R7, R7, 0x4, RZ ;  /* 0x0000000407077819 */ /* 0x000fe200000006ff */
[----:B------:R-:W-:Y:S01]  /*00c0*/  ULDC.64 UR6, c[0x0][0x208] ;  /* 0x0000820000067ab9 */ /* 0x000fe20000000a00 */
[----:B------:R-:W-:Y:S02]  /*00d0*/  LOP3.LUT R5, R0, 0x3fffffe0, RZ, 0xc0, !PT ;  /* 0x3fffffe000057812 */ /* 0x000fe400078ec0ff */
[----:B------:R-:W-:Y:S02]  /*00e0*/  LOP3.LUT R6, R3, 0x1f, R0, 0x78, !PT ;  /* 0x0000001f03067812 */ /* 0x000fe400078e7800 */
[----:B------:R-:W-:Y:S02]  /*00f0*/  LOP3.LUT R9, R7, 0x7ffffff0, RZ, 0xc0, !PT ;  /* 0x7ffffff007097812 */ /* 0x000fe400078ec0ff */
[----:B------:R-:W-:-:S02]  /*0100*/  IADD3 R7, R5, R6, RZ ;  /* 0x0000000605077210 */ /* 0x000fc40007ffe0ff */
[----:B------:R-:W-:Y:S02]  /*0110*/  ISETP.NE.AND P0, PT, R3, 0x1f, PT ;  /* 0x0000001f0300780c */ /* 0x000fe40003f05270 */
[C---:B------:R-:W-:Y:S02]  /*0120*/  LEA R8, R2.reuse, R6, 0x5 ;  /* 0x0000000602087211 */ /* 0x040fe400078e28ff */
[C---:B------:R-:W-:Y:S02]  /*0130*/  ISETP.GT.U32.OR P0, PT, R2.reuse, 0xf, P0 ;  /* 0x0000000f0200780c */ /* 0x040fe40000704470 */
[----:B------:R-:W-:Y:S01]  /*0140*/  IADD3 R5, R2, R9, RZ ;  /* 0x0000000902057210 */ /* 0x000fe20007ffe0ff */
[----:B0-----:R-:W-:-:S06]  /*0150*/  ULEA UR4, UR5, UR4, 0x18 ;  /* 0x0000000405047291 */ /* 0x001fcc000f8ec03f */
[----:B------:R-:W-:Y:S02]  /*0160*/  LEA R6, R7, UR4, 0x2 ;  /* 0x0000000407067c11 */ /* 0x000fe4000f8e10ff */
[----:B------:R-:W-:-:S07]  /*0170*/  LEA R7, R8, UR4, 0x2 ;  /* 0x0000000408077c11 */ /* 0x000fce000f8e10ff */
.L_x_860:
[----:B0--3--:R-:W0:Y:S01]  /*0180*/  LDC R8, c[0x0][0x210] ;  /* 0x00008400ff087b82 */ /* 0x009e220000000800 */
[----:B------:R-:W-:Y:S01]  /*0190*/  BSSY B0, `(.L_x_848) ;  /* 0x0000086000007945 */ /* 0x000fe20003800000 */
[----:B------:R-:W-:Y:S01]  /*01a0*/  HFMA2.MMA R11, -RZ, RZ, 0, 0 ;  /* 0x00000000ff0b7435 */ /* 0x000fe200000001ff */
[----:B------:R-:W-:Y:S01]  /*01b0*/  IMAD.MOV.U32 R22, RZ, RZ, RZ ;  /* 0x000000ffff167224 */ /* 0x000fe200078e00ff */
[----:B------:R-:W-:-:S04]  /*01c0*/  MOV R24, RZ ;  /* 0x000000ff00187202 */ /* 0x000fc80000000f00 */
[----:B-1----:R-:W1:Y:S01]  /*01d0*/  LDC R9, c[0x0][0x218] ;  /* 0x00008600ff097b82 */ /* 0x002e620000000800 */
[----:B0-----:R-:W-:-:S04]  /*01e0*/  ISETP.GE.U32.AND P1, PT, R3, R8, PT ;  /* 0x000000080300720c */ /* 0x001fc80003f26070 */
[----:B-1----:R-:W-:-:S13]  /*01f0*/  ISETP.GE.U32.OR P1, PT, R4, R9, P1 ;  /* 0x000000090400720c */ /* 0x002fda0000f26470 */
[----:B--2---:R-:W-:Y:S05]  /*0200*/  @P1 BRA `(.L_x_849) ;  /* 0x0000000400f81947 */ /* 0x004fea0003800000 */
[----:B------:R-:W-:Y:S02]  /*0210*/  ISETP.GE.U32.AND P2, PT, R3, R8, PT ;  /* 0x000000080300720c */ /* 0x000fe40003f46070 */
[----:B------:R-:W-:-:S11]  /*0220*/  MOV R23, R3 ;  /* 0x0000000300177202 */ /* 0x000fd60000000f00 */
[----:B------:R-:W0:Y:S01]  /*0230*/  @P2 LDC.64 R12, c[0x0][0x2d0] ;  /* 0x0000b400ff0c2b82 */ /* 0x000e220000000a00 */
[----:B------:R-:W-:-:S07]  /*0240*/  @P2 IMAD R17, R23, R9, R4 ;  /* 0x0000000917112224 */ /* 0x000fce00078e0204 */
[----:B------:R-:W1:Y:S08]  /*0250*/  @P2 LDC.64 R14, c[0x0][0x2d8] ;  /* 0x0000b600ff0e2b82 */ /* 0x000e700000000a00 */
[----:B------:R-:W2:Y:S01]  /*0260*/  @P2 LDC.64 R10, c[0x0][0x2f0] ;  /* 0x0000bc00ff0a2b82 */ /* 0x000ea20000000a00 */
[----:B0-----:R-:W-:-:S06]  /*0270*/  @P2 IMAD.WIDE.U32 R12, R17, 0x4, R12 ;  /* 0x00000004110c2825 */ /* 0x001fcc00078e000c */
[----:B------:R-:W3:Y:S01]  /*0280*/  @P2 LDG.E R13, desc[UR6][R12.64] ;  /* 0x000000060c0d2981 */ /* 0x000ee2000c1e1900 */
[----:B-1----:R-:W-:-:S06]  /*0290*/  @P2 IMAD.WIDE.U32 R14, R17, 0x4, R14 ;  /* 0x00000004110e2825 */ /* 0x002fcc00078e000e */
[----:B------:R-:W4:Y:S01]  /*02a0*/  @P2 LDG.E R15, desc[UR6][R14.64] ;  /* 0x000000060e0f2981 */ /* 0x000f22000c1e1900 */
[----:B--2---:R-:W-:-:S06]  /*02b0*/  @P2 IMAD.WIDE.U32 R16, R17, 0x4, R10 ;  /* 0x0000000411102825 */ /* 0x004fcc00078e000a */
[----:B------:R-:W2:Y:S01]  /*02c0*/  @P2 LDG.E R16, desc[UR6][R16.64] ;  /* 0x0000000610102981 */ /* 0x000ea2000c1e1900 */
[----:B------:R-:W-:-:S04]  /*02d0*/  @P2 IADD3 R23, R23, 0x20, RZ ;  /* 0x0000002017172810 */ /* 0x000fc80007ffe0ff */
[CC--:B------:R-:W-:Y:S02]  /*02e0*/  ISETP.GE.U32.AND P1, PT, R23.reuse, R8.reuse, PT ;  /* 0x000000081700720c */ /* 0x0c0fe40003f26070 */
[----:B------:R-:W-:-:S04]  /*02f0*/  IADD3 R10, -R23, R8, RZ ;  /* 0x00000008170a7210 */ /* 0x000fc80007ffe1ff */
[----:B------:R-:W-:Y:S01]  /*0300*/  ISETP.LE.U32.OR P1, PT, R10, 0x60, P1 ;  /* 0x000000600a00780c */ /* 0x000fe20000f23470 */
[----:B------:R-:W-:Y:S01]  /*0310*/  IMAD.MOV.U32 R22, RZ, RZ, RZ ;  /* 0x000000ffff167224 */ /* 0x000fe200078e00ff */
[----:B------:R-:W-:Y:S02]  /*0320*/  MOV R24, RZ ;  /* 0x000000ff00187202 */ /* 0x000fe40000000f00 */
[----:B------:R-:W-:Y:S01]  /*0330*/  MOV R11, RZ ;  /* 0x000000ff000b7202 */ /* 0x000fe20000000f00 */
[----:B------:R-:W-:Y:S02]  /*0340*/  BSSY B1, `(.L_x_850) ;  /* 0x0000039000017945 */ /* 0x000fe40003800000 */
[----:B---3--:R-:W-:Y:S01]  /*0350*/  @P2 FADD.FTZ R24, R24, R13 ;  /* 0x0000000d18182221 */ /* 0x008fe20000010000 */
[----:B----4-:R-:W-:Y:S01]  /*0360*/  @P2 FADD.FTZ R22, R22, R15 ;  /* 0x0000000f16162221 */ /* 0x010fe20000010000 */
[----:B--2---:R-:W-:Y:S01]  /*0370*/  @P2 FADD.FTZ R11, R11, R16 ;  /* 0x000000100b0b2221 */ /* 0x004fe20000010000 */
[----:B------:R-:W-:-:S03]  /*0380*/  PLOP3.LUT P2, PT, P2, PT, PT, 0x8, 0x0 ;  /* 0x000000000000781c */ /* 0x000fc6000174e170 */
[----:B------:R-:W-:Y:S10]  /*0390*/  @P1 BRA `(.L_x_851) ;  /* 0x0000000000cc1947 */ /* 0x000ff40003800000 */
[----:B------:R-:W-:Y:S02]  /*03a0*/  PLOP3.LUT P2, PT, PT, PT, PT, 0x8, 0x0 ;  /* 0x000000000000781c */ /* 0x000fe40003f4e170 */
[----:B------:R-:W-:-:S11]  /*03b0*/  IADD3 R12, R8, -0x60, RZ ;  /* 0xffffffa0080c7810 */ /* 0x000fd60007ffe0ff */
.L_x_852:
[----:B------:R-:W0:Y:S01]  /*03c0*/  LDC.64 R14, c[0x0][0x2d0] ;  /* 0x0000b400ff0e7b82 */ /* 0x000e220000000a00 */
[C---:B------:R-:W-:Y:S01]  /*03d0*/  IADD3 R27, R23.reuse, 0x20, RZ ;  /* 0x00000020171b7810 */ /* 0x040fe20007ffe0ff */
[----:B------:R-:W-:-:S04]  /*03e0*/  IMAD R25, R23, R9, R4 ;  /* 0x0000000917197224 */ /* 0x000fc800078e0204 */
[----:B------:R-:W-:Y:S02]  /*03f0*/  IMAD R27, R27, R9, R4 ;  /* 0x000000091b1b7224 */ /* 0x000fe400078e0204 */
[----:B0-----:R-:W-:-:S04]  /*0400*/  IMAD.WIDE.U32 R20, R25, 0x4, R14 ;  /* 0x0000000419147825 */ /* 0x001fc800078e000e */
[----:B------:R-:W-:Y:S01]  /*0410*/  IMAD.WIDE.U32 R16, R27, 0x4, R14 ;  /* 0x000000041b107825 */ /* 0x000fe200078e000e */
[----:B------:R-:W2:Y:S04]  /*0420*/  LDG.E R26, desc[UR6][R20.64] ;  /* 0x00000006141a7981 */ /* 0x000ea8000c1e1900 */
[----:B------:R0:W3:Y:S01]  /*0430*/  LDG.E R10, desc[UR6][R16.64] ;  /* 0x00000006100a7981 */ /* 0x0000e2000c1e1900 */
[C---:B------:R-:W-:Y:S02]  /*0440*/  IADD3 R19, R23.reuse, 0x40, RZ ;  /* 0x0000004017137810 */ /* 0x040fe40007ffe0ff */
[----:B------:R-:W-:-:S03]  /*0450*/  IADD3 R29, R23, 0x60, RZ ;  /* 0x00000060171d7810 */ /* 0x000fc60007ffe0ff */
[-CC-:B------:R-:W-:Y:S02]  /*0460*/  IMAD R19, R19, R9.reuse, R4.reuse ;  /* 0x0000000913137224 */ /* 0x180fe400078e0204 */
[----:B------:R-:W-:Y:S01]  /*0470*/  IMAD R29, R29, R9, R4 ;  /* 0x000000091d1d7224 */ /* 0x000fe200078e0204 */
[----:B0-----:R-:W0:Y:S01]  /*0480*/  LDC.64 R16, c[0x0][0x2d8] ;  /* 0x0000b600ff107b82 */ /* 0x001e220000000a00 */
[----:B------:R-:W-:-:S04]  /*0490*/  IMAD.WIDE.U32 R20, R19, 0x4, R14 ;  /* 0x0000000413147825 */ /* 0x000fc800078e000e */
[----:B------:R-:W-:Y:S01]  /*04a0*/  IMAD.WIDE.U32 R14, R29, 0x4, R14 ;  /* 0x000000041d0e7825 */ /* 0x000fe200078e000e */
[----:B------:R0:W4:Y:S04]  /*04b0*/  LDG.E R18, desc[UR6][R20.64] ;  /* 0x0000000614127981 */ /* 0x000128000c1e1900 */
[----:B------:R1:W5:Y:S01]  /*04c0*/  LDG.E R13, desc[UR6][R14.64] ;  /* 0x000000060e0d7981 */ /* 0x000362000c1e1900 */
[----:B0-----:R-:W-:-:S06]  /*04d0*/  IMAD.WIDE.U32 R20, R25, 0x4, R16 ;  /* 0x0000000419147825 */ /* 0x001fcc00078e0010 */
[----:B------:R3:W4:Y:S01]  /*04e0*/  LDG.E R20, desc[UR6][R20.64] ;  /* 0x0000000614147981 */ /* 0x000722000c1e1900 */
[----:B-1----:R-:W-:-:S04]  /*04f0*/  IMAD.WIDE.U32 R14, R27, 0x4, R16 ;  /* 0x000000041b0e7825 */ /* 0x002fc800078e0010 */
[----:B--2---:R-:W-:-:S04]  /*0500*/  FADD.FTZ R26, R26, R24 ;  /* 0x000000181a1a7221 */ /* 0x004fc80000010000 */
[----:B---3--:R-:W-:Y:S02]  /*0510*/  FADD.FTZ R21, R26, R10 ;  /* 0x0000000a1a157221 */ /* 0x008fe40000010000 */
[----:B------:R0:W2:Y:S02]  /*0520*/  LDG.E R10, desc[UR6][R14.64] ;  /* 0x000000060e0a7981 */ /* 0x0000a4000c1e1900 */
[----:B0-----:R-:W-:-:S04]  /*0530*/  IMAD.WIDE.U32 R14, R19, 0x4, R16 ;  /* 0x00000004130e7825 */ /* 0x001fc800078e0010 */
[----:B------:R-:W-:Y:S01]  /*0540*/  IMAD.WIDE.U32 R16, R29, 0x4, R16 ;  /* 0x000000041d107825 */ /* 0x000fe200078e0010 */
[----:B------:R0:W3:Y:S05]  /*0550*/  LDG.E R26, desc[UR6][R14.64] ;  /* 0x000000060e1a7981 */ /* 0x0000ea000c1e1900 */
[----:B------:R-:W3:Y:S01]  /*0560*/  LDG.E R16, desc[UR6][R16.64] ;  /* 0x0000000610107981 */ /* 0x000ee2000c1e1900 */
[----:B0-----:R-:W0:Y:S01]  /*0570*/  LDC.64 R14, c[0x0][0x2f0] ;  /* 0x0000bc00ff0e7b82 */ /* 0x001e220000000a00 */
[----:B----4-:R-:W-:Y:S01]  /*0580*/  FADD.FTZ R22, R20, R22 ;  /* 0x0000001614167221 */ /* 0x010fe20000010000 */
[----:B0-----:R-:W-:-:S05]  /*0590*/  IMAD.WIDE.U32 R24, R25, 0x4, R14 ;  /* 0x0000000419187825 */ /* 0x001fca00078e000e */
[----:B------:R0:W4:Y:S01]  /*05a0*/  LDG.E R20, desc[UR6][R24.64] ;  /* 0x0000000618147981 */ /* 0x000122000c1e1900 */
[----:B------:R-:W-:-:S06]  /*05b0*/  IMAD.WIDE.U32 R28, R29, 0x4, R14 ;  /* 0x000000041d1c7825 */ /* 0x000fcc00078e000e */
[----:B------:R-:W3:Y:S01]  /*05c0*/  LDG.E R28, desc[UR6][R28.64] ;  /* 0x000000061c1c7981 */ /* 0x000ee2000c1e1900 */
[----:B0-----:R-:W-:-:S05]  /*05d0*/  IMAD.WIDE.U32 R24, R27, 0x4, R14 ;  /* 0x000000041b187825 */ /* 0x001fca00078e000e */
[----:B------:R0:W3:Y:S02]  /*05e0*/  LDG.E R27, desc[UR6][R24.64] ;  /* 0x00000006181b7981 */ /* 0x0000e4000c1e1900 */
[----:B0-----:R-:W-:-:S05]  /*05f0*/  IMAD.WIDE.U32 R24, R19, 0x4, R14 ;  /* 0x0000000413187825 */ /* 0x001fca00078e000e */
[----:B------:R5:W3:Y:S01]  /*0600*/  LDG.E R19, desc[UR6][R24.64] ;  /* 0x0000000618137981 */ /* 0x000ae2000c1e1900 */
[----:B------:R-:W-:-:S05]  /*0610*/  VIADD R23, R23, 0x80 ;  /* 0x0000008017177836 */ /* 0x000fca0000000000 */
[----:B------:R-:W-:Y:S01]  /*0620*/  ISETP.GE.U32.AND P1, PT, R23, R12, PT ;  /* 0x0000000c1700720c */ /* 0x000fe20003f26070 */
[----:B------:R-:W-:-:S04]  /*0630*/  FADD.FTZ R18, R21, R18 ;  /* 0x0000001215127221 */ /* 0x000fc80000010000 */
[----:B-----5:R-:W-:Y:S01]  /*0640*/  FADD.FTZ R24, R18, R13 ;  /* 0x0000000d12187221 */ /* 0x020fe20000010000 */
[----:B----4-:R-:W-:Y:S01]  /*0650*/  FADD.FTZ R20, R20, R11 ;  /* 0x0000000b14147221 */ /* 0x010fe20000010000 */
[----:B--2---:R-:W-:-:S04]  /*0660*/  FADD.FTZ R11, R22, R10 ;  /* 0x0000000a160b7221 */ /* 0x004fc80000010000 */
[----:B---3--:R-:W-:Y:S01]  /*0670*/  FADD.FTZ R11, R11, R26 ;  /* 0x0000001a0b0b7221 */ /* 0x008fe20000010000 */
[----:B------:R-:W-:-:S03]  /*0680*/  FADD.FTZ R20, R20, R27 ;  /* 0x0000001b14147221 */ /* 0x000fc60000010000 */
[----:B------:R-:W-:Y:S01]  /*0690*/  FADD.FTZ R22, R11, R16 ;  /* 0x000000100b167221 */ /* 0x000fe20000010000 */
[----:B------:R-:W-:-:S04]  /*06a0*/  FADD.FTZ R19, R20, R19 ;  /* 0x0000001314137221 */ /* 0x000fc80000010000 */
[----:B------:R-:W-:Y:S01]  /*06b0*/  FADD.FTZ R11, R19, R28 ;  /* 0x0000001c130b7221 */ /* 0x000fe20000010000 */
[----:B------:R-:W-:Y:S06]  /*06c0*/  @!P1 BRA `(.L_x_852) ;  /* 0xfffffffc003c9947 */ /* 0x000fec000383ffff */
.L_x_851:
[----:B------:R-:W-:Y:S05]  /*06d0*/  BSYNC B1 ;  /* 0x0000000000017941 */ /* 0x000fea0003800000 */
.L_x_850:
        /* <DEDUP_REMOVED lines=9> */
[----:B------:R-:W1:Y:S08]  /*0770*/  LDC.64 R18, c[0x0][0x2d8] ;  /* 0x0000b600ff127b82 */ /* 0x000e700000000a00 */
[----:B------:R-:W2:Y:S01]  /*0780*/  LDC.64 R14, c[0x0][0x2f0] ;  /* 0x0000bc00ff0e7b82 */ /* 0x000ea20000000a00 */
[----:B0-----:R-:W-:-:S04]  /*0790*/  IMAD.WIDE.U32 R26, R13, 0x4, R20 ;  /* 0x000000040d1a7825 */ /* 0x001fc800078e0014 */
[----:B-1----:R-:W-:Y:S02]  /*07a0*/  IMAD.WIDE.U32 R16, R13, 0x4, R18 ;  /* 0x000000040d107825 */ /* 0x002fe400078e0012 */
[----:B------:R-:W3:Y:S02]  /*07b0*/  LDG.E R27, desc[UR6][R26.64] ;  /* 0x000000061a1b7981 */ /* 0x000ee4000c1e1900 */
[----:B------:R-:W-:Y:S02]  /*07c0*/  IMAD.WIDE.U32 R20, R25, 0x4, R20 ;  /* 0x0000000419147825 */ /* 0x000fe400078e0014 */
[----:B------:R-:W4:Y:S02]  /*07d0*/  LDG.E R17, desc[UR6][R16.64] ;  /* 0x0000000610117981 */ /* 0x000f24000c1e1900 */
[----:B--2---:R-:W-:Y:S02]  /*07e0*/  IMAD.WIDE.U32 R12, R13, 0x4, R14 ;  /* 0x000000040d0c7825 */ /* 0x004fe400078e000e */
[----:B------:R-:W2:Y:S02]  /*07f0*/  LDG.E R21, desc[UR6][R20.64] ;  /* 0x0000000614157981 */ /* 0x000ea4000c1e1900 */
[----:B------:R-:W-:-:S02]  /*0800*/  IMAD.WIDE.U32 R18, R25, 0x4, R18 ;  /* 0x0000000419127825 */ /* 0x000fc400078e0012 */
[----:B------:R-:W5:Y:S02]  /*0810*/  LDG.E R12, desc[UR6][R12.64] ;  /* 0x000000060c0c7981 */ /* 0x000f64000c1e1900 */
[----:B------:R-:W-:Y:S02]  /*0820*/  IMAD.WIDE.U32 R14, R25, 0x4, R14 ;  /* 0x00000004190e7825 */ /* 0x000fe400078e000e */
[----:B------:R-:W5:Y:S04]  /*0830*/  LDG.E R19, desc[UR6][R18.64] ;  /* 0x0000000612137981 */ /* 0x000f68000c1e1900 */
[----:B------:R-:W5:Y:S01]  /*0840*/  LDG.E R14, desc[UR6][R14.64] ;  /* 0x000000060e0e7981 */ /* 0x000f62000c1e1900 */
[----:B------:R-:W-:Y:S02]  /*0850*/  PLOP3.LUT P2, PT, PT, PT, PT, 0x8, 0x0 ;  /* 0x000000000000781c */ /* 0x000fe40003f4e170 */
[----:B------:R-:W-:Y:S01]  /*0860*/  IADD3 R23, R23, 0x40, RZ ;  /* 0x0000004017177810 */ /* 0x000fe20007ffe0ff */
[----:B---3--:R-:W-:Y:S01]  /*0870*/  FADD.FTZ R24, R24, R27 ;  /* 0x0000001b18187221 */ /* 0x008fe20000010000 */
[----:B----4-:R-:W-:-:S03]  /*0880*/  FADD.FTZ R22, R22, R17 ;  /* 0x0000001116167221 */ /* 0x010fc60000010000 */
[----:B--2---:R-:W-:Y:S01]  /*0890*/  FADD.FTZ R24, R24, R21 ;  /* 0x0000001518187221 */ /* 0x004fe20000010000 */
[----:B-----5:R-:W-:Y:S01]  /*08a0*/  FADD.FTZ R11, R11, R12 ;  /* 0x0000000c0b0b7221 */ /* 0x020fe20000010000 */
[----:B------:R-:W-:-:S03]  /*08b0*/  FADD.FTZ R22, R22, R19 ;  /* 0x0000001316167221 */ /* 0x000fc60000010000 */
[----:B------:R-:W-:-:S07]  /*08c0*/  FADD.FTZ R11, R11, R14 ;  /* 0x0000000e0b0b7221 */ /* 0x000fce0000010000 */
.L_x_854:
[----:B------:R-:W-:Y:S05]  /*08d0*/  BSYNC B1 ;  /* 0x0000000000017941 */ /* 0x000fea0003800000 */
.L_x_853:
[----:B------:R-:W-:Y:S01]  /*08e0*/  ISETP.LT.U32.OR P2, PT, R23, R8, P2 ;  /* 0x000000081700720c */ /* 0x000fe20001741470 */
[----:B------:R-:W-:-:S12]  /*08f0*/  BSSY B1, `(.L_x_849) ;  /* 0x000000f000017945 */ /* 0x000fd80003800000 */
[----:B------:R-:W-:Y:S05]  /*0900*/  @!P2 BRA `(.L_x_855) ;  /* 0x000000000034a947 */ /* 0x000fea0003800000 */
[----:B------:R-:W0:Y:S01]  /*0910*/  LDC.64 R16, c[0x0][0x2d0] ;  /* 0x0000b400ff107b82 */ /* 0x000e220000000a00 */
[----:B------:R-:W-:-:S07]  /*0920*/  IMAD R19, R23, R9, R4 ;  /* 0x0000000917137224 */ /* 0x000fce00078e0204 */
[----:B------:R-:W1:Y:S08]  /*0930*/  LDC.64 R12, c[0x0][0x2d8] ;  /* 0x0000b600ff0c7b82 */ /* 0x000e700000000a00 */
[----:B------:R-:W2:Y:S01]  /*0940*/  LDC.64 R14, c[0x0][0x2f0] ;  /* 0x0000bc00ff0e7b82 */ /* 0x000ea20000000a00 */
[----:B0-----:R-:W-:-:S06]  /*0950*/  IMAD.WIDE.U32 R16, R19, 0x4, R16 ;  /* 0x0000000413107825 */ /* 0x001fcc00078e0010 */
[----:B------:R-:W3:Y:S01]  /*0960*/  LDG.E R17, desc[UR6][R16.64] ;  /* 0x0000000610117981 */ /* 0x000ee2000c1e1900 */
[----:B-1----:R-:W-:-:S06]  /*0970*/  IMAD.WIDE.U32 R12, R19, 0x4, R12 ;  /* 0x00000004130c7825 */ /* 0x002fcc00078e000c */
[----:B------:R-:W4:Y:S01]  /*0980*/  LDG.E R13, desc[UR6][R12.64] ;  /* 0x000000060c0d7981 */ /* 0x000f22000c1e1900 */
[----:B--2---:R-:W-:-:S06]  /*0990*/  IMAD.WIDE.U32 R14, R19, 0x4, R14 ;  /* 0x00000004130e7825 */ /* 0x004fcc00078e000e */
[----:B------:R-:W2:Y:S01]  /*09a0*/  LDG.E R14, desc[UR6][R14.64] ;  /* 0x000000060e0e7981 */ /* 0x000ea2000c1e1900 */
[----:B---3--:R-:W-:Y:S01]  /*09b0*/  FADD.FTZ R24, R24, R17 ;  /* 0x0000001118187221 */ /* 0x008fe20000010000 */
[----:B----4-:R-:W-:Y:S01]  /*09c0*/  FADD.FTZ R22, R22, R13 ;  /* 0x0000000d16167221 */ /* 0x010fe20000010000 */
[----:B--2---:R-:W-:-:S07]  /*09d0*/  FADD.FTZ R11, R11, R14 ;  /* 0x0000000e0b0b7221 */ /* 0x004fce0000010000 */
.L_x_855:
[----:B------:R-:W-:Y:S05]  /*09e0*/  BSYNC B1 ;  /* 0x0000000000017941 */ /* 0x000fea0003800000 */
.L_x_849:
[----:B------:R-:W-:Y:S05]  /*09f0*/  BSYNC B0 ;  /* 0x0000000000007941 */ /* 0x000fea0003800000 */
.L_x_848:
[----:B------:R-:W-:Y:S01]  /*0a00*/  ISETP.GT.U32.AND P1, PT, R0, 0x3ff, PT ;  /* 0x000003ff0000780c */ /* 0x000fe20003f24070 */
[----:B------:R0:W-:Y:S01]  /*0a10*/  STS [R6], R22 ;  /* 0x0000001606007388 */ /* 0x0001e20000000800 */
[----:B------:R-:W-:Y:S05]  /*0a20*/  WARPSYNC.ALL ;  /* 0x0000000000007948 */ /* 0x000fea0003800000 */
[----:B------:R0:W-:Y:S04]  /*0a30*/  STS [R6+0x1000], R24 ;  /* 0x0010001806007388 */ /* 0x0001e80000000800 */
[----:B------:R0:W-:Y:S01]  /*0a40*/  STS [R6+0x2000], R11 ;  /* 0x0020000b06007388 */ /* 0x0001e20000000800 */
[----:B------:R-:W-:Y:S06]  /*0a50*/  BAR.SYNC.DEFER_BLOCKING 0x0 ;  /* 0x0000000000007b1d */ /* 0x000fec0000010000 */
[----:B------:R-:W-:Y:S05]  /*0a60*/  @P1 BRA `(.L_x_856) ;  /* 0x0000000000a41947 */ /* 0x000fea0003800000 */
[----:B------:R1:W2:Y:S01]  /*0a70*/  LDS R12, [R7] ;  /* 0x00000000070c7984 */ /* 0x0002a20000000800 */
[----:B------:R-:W-:Y:S01]  /*0a80*/  UMOV UR5, 0xffffffff ;  /* 0xffffffff00057882 */ /* 0x000fe20000000000 */
[----:B------:R-:W-:Y:S02]  /*0a90*/  ISETP.NE.AND P1, PT, R2, RZ, PT ;  /* 0x000000ff0200720c */ /* 0x000fe40003f25270 */
[----:B------:R1:W3:Y:S04]  /*0aa0*/  LDS R8, [R7+0x2000] ;  /* 0x0020000007087984 */ /* 0x0002e80000000800 */
[----:B------:R1:W4:Y:S01]  /*0ab0*/  LDS R10, [R7+0x1000] ;  /* 0x00100000070a7984 */ /* 0x0003220000000800 */
[----:B------:R-:W-:Y:S06]  /*0ac0*/  BRA.DIV UR5, `(.L_x_857) ;  /* 0x0000000605007947 */ /* 0x000fec000b800000 */
[----:B0---4-:R-:W0:Y:S04]  /*0ad0*/  SHFL.BFLY PT, R11, R10, 0x1, 0x1f ;  /* 0x0c201f000a0b7f89 */ /* 0x011e2800000e0000 */
[----:B--2---:R-:W2:Y:S04]  /*0ae0*/  SHFL.BFLY PT, R13, R12, 0x1, 0x1f ;  /* 0x0c201f000c0d7f89 */ /* 0x004ea800000e0000 */
[----:B---3--:R-:W3:Y:S01]  /*0af0*/  SHFL.BFLY PT, R17, R8, 0x1, 0x1f ;  /* 0x0c201f0008117f89 */ /* 0x008ee200000e0000 */
[----:B0-----:R-:W-:Y:S01]  /*0b00*/  FADD.FTZ R11, R10, R11 ;  /* 0x0000000b0a0b7221 */ /* 0x001fe20000010000 */
[----:B--2---:R-:W-:-:S04]  /*0b10*/  FADD.FTZ R15, R12, R13 ;  /* 0x0000000d0c0f7221 */ /* 0x004fc80000010000 */
[----:B------:R-:W0:Y:S01]  /*0b20*/  SHFL.BFLY PT, R14, R11, 0x2, 0x1f ;  /* 0x0c401f000b0e7f89 */ /* 0x000e2200000e0000 */
[----:B---3--:R-:W-:-:S03]  /*0b30*/  FADD.FTZ R18, R8, R17 ;  /* 0x0000001108127221 */ /* 0x008fc60000010000 */
[----:B------:R-:W2:Y:S04]  /*0b40*/  SHFL.BFLY PT, R16, R15, 0x2, 0x1f ;  /* 0x0c401f000f107f89 */ /* 0x000ea800000e0000 */
[----:B------:R-:W3:Y:S01]  /*0b50*/  SHFL.BFLY PT, R13, R18, 0x2, 0x1f ;  /* 0x0c401f00120d7f89 */ /* 0x000ee200000e0000 */
[----:B0-----:R-:W-:Y:S01]  /*0b60*/  FADD.FTZ R14, R11, R14 ;  /* 0x0000000e0b0e7221 */ /* 0x001fe20000010000 */
[----:B--2---:R-:W-:Y:S01]  /*0b70*/  FADD.FTZ R16, R15, R16 ;  /* 0x000000100f107221 */ /* 0x004fe20000010000 */
[----:B---3--:R-:W-:-:S04]  /*0b80*/  FADD.FTZ R19, R18, R13 ;  /* 0x0000000d12137221 */ /* 0x008fc80000010000 */
[----:B------:R-:W0:Y:S04]  /*0b90*/  SHFL.BFLY PT, R17, R16, 0x4, 0x1f ;  /* 0x0c801f0010117f89 */ /* 0x000e2800000e0000 */
[----:B------:R-:W2:Y:S04]  /*0ba0*/  SHFL.BFLY PT, R13, R14, 0x4, 0x1f ;  /* 0x0c801f000e0d7f89 */ /* 0x000ea800000e0000 */
[----:B------:R-:W3:Y:S01]  /*0bb0*/  SHFL.BFLY PT, R8, R19, 0x4, 0x1f ;  /* 0x0c801f0013087f89 */ /* 0x000ee200000e0000 */
[----:B0-----:R-:W-:Y:S01]  /*0bc0*/  FADD.FTZ R17, R16, R17 ;  /* 0x0000001110117221 */ /* 0x001fe20000010000 */
[----:B--2---:R-:W-:-:S04]  /*0bd0*/  FADD.FTZ R13, R14, R13 ;  /* 0x0000000d0e0d7221 */ /* 0x004fc80000010000 */
[----:B------:R-:W0:Y:S01]  /*0be0*/  SHFL.BFLY PT, R12, R17, 0x8, 0x1f ;  /* 0x0d001f00110c7f89 */ /* 0x000e2200000e0000 */
[----:B---3--:R-:W-:-:S03]  /*0bf0*/  FADD.FTZ R8, R19, R8 ;  /* 0x0000000813087221 */ /* 0x008fc60000010000 */
[----:B------:R-:W2:Y:S04]  /*0c00*/  SHFL.BFLY PT, R10, R13, 0x8, 0x1f ;  /* 0x0d001f000d0a7f89 */ /* 0x000ea800000e0000 */
[----:B------:R-:W3:Y:S01]  /*0c10*/  SHFL.BFLY PT, R21, R8, 0x8, 0x1f ;  /* 0x0d001f0008157f89 */ /* 0x000ee200000e0000 */
[----:B0-----:R-:W-:Y:S01]  /*0c20*/  FADD.FTZ R12, R17, R12 ;  /* 0x0000000c110c7221 */ /* 0x001fe20000010000 */
[----:B--2---:R-:W-:-:S04]  /*0c30*/  FADD.FTZ R11, R13, R10 ;  /* 0x0000000a0d0b7221 */ /* 0x004fc80000010000 */
[----:B------:R0:W2:Y:S01]  /*0c40*/  SHFL.BFLY PT, R15, R12, 0x10, 0x1f ;  /* 0x0e001f000c0f7f89 */ /* 0x0000a200000e0000 */
[----:B---3--:R-:W-:-:S03]  /*0c50*/  FADD.FTZ R21, R8, R21 ;  /* 0x0000001508157221 */ /* 0x008fc60000010000 */
[----:B------:R0:W3:Y:S04]  /*0c60*/  SHFL.BFLY PT, R10, R11, 0x10, 0x1f ;  /* 0x0e001f000b0a7f89 */ /* 0x0000e800000e0000 */
[----:B------:R0:W4:Y:S02]  /*0c70*/  SHFL.BFLY PT, R14, R21, 0x10, 0x1f ;  /* 0x0e001f00150e7f89 */ /* 0x00012400000e0000 */
.L_x_876:
[----:B------:R-:W-:Y:S01]  /*0c80*/  @!P1 SHF.R.U32.HI R8, RZ, 0x3, R0 ;  /* 0x00000003ff089819 */ /* 0x000fe20000011600 */
[----:B--2---:R-:W-:Y:S01]  /*0c90*/  FADD.FTZ R15, R12, R15 ;  /* 0x0000000f0c0f7221 */ /* 0x004fe20000010000 */
[----:B---3--:R-:W-:Y:S01]  /*0ca0*/  FADD.FTZ R10, R11, R10 ;  /* 0x0000000a0b0a7221 */ /* 0x008fe20000010000 */
[----:B----4-:R-:W-:Y:S01]  /*0cb0*/  FADD.FTZ R14, R21, R14 ;  /* 0x0000000e150e7221 */ /* 0x010fe20000010000 */
[----:B------:R-:W-:-:S05]  /*0cc0*/  @!P1 LOP3.LUT R13, R8, 0x1ffffffc, RZ, 0xc0, !PT ;  /* 0x1ffffffc080d9812 */ /* 0x000fca00078ec0ff */
[----:B------:R2:W-:Y:S04]  /*0cd0*/  @!P1 STS [R13+UR4+0x3000], R15 ;  /* 0x0030000f0d009988 */ /* 0x0005e80008000804 */
[----:B------:R2:W-:Y:S04]  /*0ce0*/  @!P1 STS [R13+UR4+0x3080], R10 ;  /* 0x0030800a0d009988 */ /* 0x0005e80008000804 */
[----:B------:R2:W-:Y:S02]  /*0cf0*/  @!P1 STS [R13+UR4+0x3100], R14 ;  /* 0x0031000e0d009988 */ /* 0x0005e40008000804 */
.L_x_856:
[----:B------:R-:W-:Y:S01]  /*0d00*/  SHF.L.U32 R8, R5, 0x1, RZ ;  /* 0x0000000105087819 */ /* 0x000fe200000006ff */
[----:B------:R-:W-:Y:S05]  /*0d10*/  WARPSYNC.ALL ;  /* 0x0000000000007948 */ /* 0x000fea0003800000 */
[----:B------:R-:W-:Y:S01]  /*0d20*/  BAR.SYNC.DEFER_BLOCKING 0x0 ;  /* 0x0000000000007b1d */ /* 0x000fe20000010000 */
[----:B------:R-:W-:-:S05]  /*0d30*/  ISETP.GE.U32.OR P1, PT, R8, R9, P0 ;  /* 0x000000090800720c */ /* 0x000fca0000726470 */
[----:B------:R-:W-:Y:S08]  /*0d40*/  BSSY B0, `(.L_x_858) ;  /* 0x0000013000007945 */ /* 0x000ff00003800000 */
[----:B------:R-:W-:Y:S05]  /*0d50*/  @P1 BRA `(.L_x_859) ;  /* 0x0000000000441947 */ /* 0x000fea0003800000 */
[----:B------:R-:W-:Y:S01]  /*0d60*/  SHF.L.U32 R8, R0, 0x3, RZ ;  /* 0x0000000300087819 */ /* 0x000fe200000006ff */
[----:B--2---:R-:W2:Y:S03]  /*0d70*/  LDC.64 R14, c[0x0][0x318] ;  /* 0x0000c600ff0e7b82 */ /* 0x004ea60000000a00 */
[----:B------:R-:W-:-:S05]  /*0d80*/  LOP3.LUT R18, R8, 0xf8, RZ, 0xc0, !PT ;  /* 0x000000f808127812 */ /* 0x000fca00078ec0ff */
[----:B0-----:R-:W0:Y:S01]  /*0d90*/  LDS.64 R20, [R18+UR4+0x3000] ;  /* 0x0030000412147984 */ /* 0x001e220008000a00 */
[----:B------:R-:W3:Y:S03]  /*0da0*/  LDC.64 R10, c[0x0][0x310] ;  /* 0x0000c400ff0a7b82 */ /* 0x000ee60000000a00 */
[----:B------:R-:W4:Y:S04]  /*0db0*/  LDS.64 R12, [R18+UR4+0x3080] ;  /* 0x00308004120c7984 */ /* 0x000f280008000a00 */
[----:B------:R-:W5:Y:S01]  /*0dc0*/  LDS.64 R16, [R18+UR4+0x3100] ;  /* 0x0031000412107984 */ /* 0x000f620008000a00 */
[----:B------:R-:W1:Y:S01]  /*0dd0*/  LDC.64 R8, c[0x0][0x330] ;  /* 0x0000cc00ff087b82 */ /* 0x000e620000000a00 */
[----:B--2---:R-:W-:-:S04]  /*0de0*/  IMAD.WIDE.U32 R14, R5, 0x4, R14 ;  /* 0x00000004050e7825 */ /* 0x004fc800078e000e */
[----:B---3--:R-:W-:-:S04]  /*0df0*/  IMAD.WIDE.U32 R10, R5, 0x4, R10 ;  /* 0x00000004050a7825 */ /* 0x008fc800078e000a */
[----:B-1----:R-:W-:Y:S01]  /*0e00*/  IMAD.WIDE.U32 R8, R5, 0x4, R8 ;  /* 0x0000000405087825 */ /* 0x002fe200078e0008 */
[----:B0-----:R-:W-:Y:S02]  /*0e10*/  F2FP.BF16.F32.PACK_AB R21, R21, R20 ;  /* 0x000000141515723e */ /* 0x001fe400000010ff */
[----:B----4-:R-:W-:-:S03]  /*0e20*/  F2FP.BF16.F32.PACK_AB R13, R13, R12 ;  /* 0x0000000c0d0d723e */ /* 0x010fc600000010ff */
[----:B------:R3:W-:Y:S01]  /*0e30*/  STG.E desc[UR6][R14.64], R21 ;  /* 0x000000150e007986 */ /* 0x0007e2000c101906 */
[----:B-----5:R-:W-:-:S03]  /*0e40*/  F2FP.BF16.F32.PACK_AB R17, R17, R16 ;  /* 0x000000101111723e */ /* 0x020fc600000010ff */
[----:B------:R3:W-:Y:S04]  /*0e50*/  STG.E desc[UR6][R10.64], R13 ;  /* 0x0000000d0a007986 */ /* 0x0007e8000c101906 */
[----:B------:R3:W-:Y:S02]  /*0e60*/  STG.E desc[UR6][R8.64], R17 ;  /* 0x0000001108007986 */ /* 0x0007e4000c101906 */
.L_x_859:
[----:B------:R-:W-:Y:S05]  /*0e70*/  BSYNC B0 ;  /* 0x0000000000007941 */ /* 0x000fea0003800000 */
.L_x_858:
[C---:B------:R-:W-:Y:S01]  /*0e80*/  ISETP.GT.U32.AND P1, PT, R4.reuse, -0xc01, PT ;  /* 0xfffff3ff0400780c */ /* 0x040fe20003f24070 */
[----:B------:R-:W-:Y:S01]  /*0e90*/  VIADD R4, R4, 0xc00 ;  /* 0x00000c0004047836 */ /* 0x000fe20000000000 */
[----:B------:R-:W-:-:S11]  /*0ea0*/  IADD3 R5, R5, 0x600, RZ ;  /* 0x0000060005057810 */ /* 0x000fd60007ffe0ff */
[----:B------:R-:W-:Y:S05]  /*0eb0*/  @P1 BRA `(.L_x_860) ;  /* 0xfffffff000b01947 */ /* 0x000fea000383ffff */
[----:B------:R-:W-:Y:S05]  /*0ec0*/  EXIT ;  /* 0x000000000000794d */ /* 0x000fea0003800000 */
.L_x_857:
[----:B0-----:R-:W-:Y:S01]  /*0ed0*/  HFMA2.MMA R24, -RZ, RZ, 0, 5.9604644775390625e-08 ;  /* 0x00000001ff187435 */ /* 0x001fe200000001ff */
[----:B----4-:R-:W-:Y:S02]  /*0ee0*/  MOV R23, R10 ;  /* 0x0000000a00177202 */ /* 0x010fe40000000f00 */
[----:B------:R-:W-:Y:S02]  /*0ef0*/  MOV R25, 0x1f ;  /* 0x0000001f00197802 */ /* 0x000fe40000000f00 */
[----:B------:R-:W-:-:S07]  /*0f00*/  MOV R20, 0xffffffff ;  /* 0xffffffff00147802 */ /* 0x000fce0000000f00 */
[----:B-123--:R-:W-:Y:S05]  /*0f10*/  WARPSYNC.COLLECTIVE R20, `(.L_x_861) ;  /* 0x0000000014087348 */ /* 0x00efea0003c00000 */
[----:B------:R0:W4:Y:S02]  /*0f20*/  SHFL.BFLY P2, R22, R23, R24, R25 ;  /* 0x0c00001817167389 */ /* 0x0001240000040019 */
[----:B01234-:R-:W-:Y:S01]  /*0f30*/  ENDCOLLECTIVE ;  /* 0x000000000000791b */ /* 0x01ffe20003800000 */
.L_x_861:
[----:B------:R-:W-:Y:S01]  /*0f40*/  HFMA2.MMA R24, -RZ, RZ, 0, 1.1920928955078125e-07 ;  /* 0x00000002ff187435 */ /* 0x000fe200000001ff */
[----:B------:R-:W-:-:S05]  /*0f50*/  MOV R11, R22 ;  /* 0x00000016000b7202 */ /* 0x000fca0000000f00 */
[----:B------:R-:W-:-:S04]  /*0f60*/  FADD.FTZ R11, R10, R11 ;  /* 0x0000000b0a0b7221 */ /* 0x000fc80000010000 */
[----:B------:R-:W-:-:S07]  /*0f70*/  IMAD.MOV.U32 R23, RZ, RZ, R11 ;  /* 0x000000ffff177224 */ /* 0x000fce00078e000b */
[----:B------:R-:W-:Y:S05]  /*0f80*/  WARPSYNC.COLLECTIVE R20, `(.L_x_862) ;  /* 0x0000000014087348 */ /* 0x000fea0003c00000 */
[----:B------:R0:W1:Y:S02]  /*0f90*/  SHFL.BFLY P2, R22, R23, R24, R25 ;  /* 0x0c00001817167389 */ /* 0x0000640000040019 */
[----:B01----:R-:W-:Y:S01]  /*0fa0*/  ENDCOLLECTIVE ;  /* 0x000000000000791b */ /* 0x003fe20003800000 */
.L_x_862:
[----:B------:R-:W-:Y:S01]  /*0fb0*/  HFMA2.MMA R24, -RZ, RZ, 0, 2.384185791015625e-07 ;  /* 0x00000004ff187435 */ /* 0x000fe200000001ff */
[----:B------:R-:W-:-:S05]  /*0fc0*/  MOV R14, R22 ;  /* 0x00000016000e7202 */ /* 0x000fca0000000f00 */
[----:B------:R-:W-:-:S05]  /*0fd0*/  FADD.FTZ R14, R11, R14 ;  /* 0x0000000e0b0e7221 */ /* 0x000fca0000010000 */
[----:B------:R-:W-:-:S07]  /*0fe0*/  MOV R23, R14 ;  /* 0x0000000e00177202 */ /* 0x000fce0000000f00 */
[----:B------:R-:W-:Y:S05]  /*0ff0*/  WARPSYNC.COLLECTIVE R20, `(.L_x_863) ;  /* 0x0000000014087348 */ /* 0x000fea0003c00000 */
[----:B------:R0:W1:Y:S02]  /*1000*/  SHFL.BFLY P2, R22, R23, R24, R25 ;  /* 0x0c00001817167389 */ /* 0x0000640000040019 */
[----:B01----:R-:W-:Y:S01]  /*1010*/  ENDCOLLECTIVE ;  /* 0x000000000000791b */ /* 0x003fe20003800000 */
.L_x_863:
[----:B------:R-:W-:Y:S01]  /*1020*/  IMAD.MOV.U32 R24, RZ, RZ, 0x8 ;  /* 0x00000008ff187424 */ /* 0x000fe200078e00ff */
[----:B------:R-:W-:-:S05]  /*1030*/  MOV R13, R22 ;  /* 0x00000016000d7202 */ /* 0x000fca0000000f00 */
[----:B------:R-:W-:-:S05]  /*1040*/  FADD.FTZ R13, R14, R13 ;  /* 0x0000000d0e0d7221 */ /* 0x000fca0000010000 */
[----:B------:R-:W-:-:S07]  /*1050*/  MOV R23, R13 ;  /* 0x0000000d00177202 */ /* 0x000fce0000000f00 */
[----:B------:R-:W-:Y:S05]  /*1060*/  WARPSYNC.COLLECTIVE R20, `(.L_x_864) ;  /* 0x0000000014087348 */ /* 0x000fea0003c00000 */
[----:B------:R0:W1:Y:S02]  /*1070*/  SHFL.BFLY P2, R22, R23, R24, R25 ;  /* 0x0c00001817167389 */ /* 0x0000640000040019 */
[----:B01----:R-:W-:Y:S01]  /*1080*/  ENDCOLLECTIVE ;  /* 0x000000000000791b */ /* 0x003fe20003800000 */
.L_x_864:
[----:B------:R-:W-:Y:S01]  /*1090*/  HFMA2.MMA R24, -RZ, RZ, 0, 9.5367431640625e-07 ;  /* 0x00000010ff187435 */ /* 0x000fe200000001ff */
[----:B------:R-:W-:-:S05]  /*10a0*/  MOV R10, R22 ;  /* 0x00000016000a7202 */ /* 0x000fca0000000f00 */
[----:B------:R-:W-:-:S05]  /*10b0*/  FADD.FTZ R11, R13, R10 ;  /* 0x0000000a0d0b7221 */ /* 0x000fca0000010000 */
[----:B------:R-:W-:-:S07]  /*10c0*/  MOV R23, R11 ;  /* 0x0000000b00177202 */ /* 0x000fce0000000f00 */
[----:B------:R-:W-:Y:S05]  /*10d0*/  WARPSYNC.COLLECTIVE R20, `(.L_x_865) ;  /* 0x0000000014087348 */ /* 0x000fea0003c00000 */
[----:B------:R0:W1:Y:S02]  /*10e0*/  SHFL.BFLY P2, R22, R23, R24, R25 ;  /* 0x0c00001817167389 */ /* 0x0000640000040019 */
[----:B01----:R-:W-:Y:S01]  /*10f0*/  ENDCOLLECTIVE ;  /* 0x000000000000791b */ /* 0x003fe20003800000 */
.L_x_865:
[----:B------:R-:W-:Y:S01]  /*1100*/  HFMA2.MMA R24, -RZ, RZ, 0, 5.9604644775390625e-08 ;  /* 0x00000001ff187435 */ /* 0x000fe200000001ff */
[----:B------:R-:W-:Y:S02]  /*1110*/  MOV R23, R12 ;  /* 0x0000000c00177202 */ /* 0x000fe40000000f00 */
[----:B------:R-:W-:-:S08]  /*1120*/  MOV R10, R22 ;  /* 0x00000016000a7202 */ /* 0x000fd00000000f00 */
[----:B------:R-:W-:Y:S05]  /*1130*/  WARPSYNC.COLLECTIVE R20, `(.L_x_866) ;  /* 0x0000000014087348 */ /* 0x000fea0003c00000 */
[----:B------:R0:W1:Y:S02]  /*1140*/  SHFL.BFLY P2, R22, R23, R24, R25 ;  /* 0x0c00001817167389 */ /* 0x0000640000040019 */
[----:B01----:R-:W-:Y:S01]  /*1150*/  ENDCOLLECTIVE ;  /* 0x000000000000791b */ /* 0x003fe20003800000 */
.L_x_866:
[----:B------:R-:W-:Y:S01]  /*1160*/  HFMA2.MMA R24, -RZ, RZ, 0, 1.1920928955078125e-07 ;  /* 0x00000002ff187435 */ /* 0x000fe200000001ff */
[----:B------:R-:W-:-:S04]  /*1170*/  IMAD.MOV.U32 R13, RZ, RZ, R22 ;  /* 0x000000ffff0d7224 */ /* 0x000fc800078e0016 */
[----:B------:R-:W-:-:S05]  /*1180*/  FADD.FTZ R15, R12, R13 ;  /* 0x0000000d0c0f7221 */ /* 0x000fca0000010000 */
[----:B------:R-:W-:-:S07]  /*1190*/  MOV R23, R15 ;  /* 0x0000000f00177202 */ /* 0x000fce0000000f00 */
[----:B------:R-:W-:Y:S05]  /*11a0*/  WARPSYNC.COLLECTIVE R20, `(.L_x_867) ;  /* 0x0000000014087348 */ /* 0x000fea0003c00000 */
[----:B------:R0:W1:Y:S02]  /*11b0*/  SHFL.BFLY P2, R22, R23, R24, R25 ;  /* 0x0c00001817167389 */ /* 0x0000640000040019 */
[----:B01----:R-:W-:Y:S01]  /*11c0*/  ENDCOLLECTIVE ;  /* 0x000000000000791b */ /* 0x003fe20003800000 */
.L_x_867:
[----:B------:R-:W-:Y:S01]  /*11d0*/  HFMA2.MMA R24, -RZ, RZ, 0, 2.384185791015625e-07 ;  /* 0x00000004ff187435 */ /* 0x000fe200000001ff */
[----:B------:R-:W-:-:S05]  /*11e0*/  MOV R16, R22 ;  /* 0x0000001600107202 */ /* 0x000fca0000000f00 */
[----:B------:R-:W-:-:S05]  /*11f0*/  FADD.FTZ R16, R15, R16 ;  /* 0x000000100f107221 */ /* 0x000fca0000010000 */
[----:B------:R-:W-:-:S07]  /*1200*/  MOV R23, R16 ;  /* 0x0000001000177202 */ /* 0x000fce0000000f00 */
[----:B------:R-:W-:Y:S05]  /*1210*/  WARPSYNC.COLLECTIVE R20, `(.L_x_868) ;  /* 0x0000000014087348 */ /* 0x000fea0003c00000 */
[----:B------:R0:W1:Y:S02]  /*1220*/  SHFL.BFLY P2, R22, R23, R24, R25 ;  /* 0x0c00001817167389 */ /* 0x0000640000040019 */
[----:B01----:R-:W-:Y:S01]  /*1230*/  ENDCOLLECTIVE ;  /* 0x000000000000791b */ /* 0x003fe20003800000 */
.L_x_868:
[----:B------:R-:W-:Y:S01]  /*1240*/  HFMA2.MMA R24, -RZ, RZ, 0, 4.76837158203125e-07 ;  /* 0x00000008ff187435 */ /* 0x000fe200000001ff */
[----:B------:R-:W-:-:S05]  /*1250*/  MOV R17, R22 ;  /* 0x0000001600117202 */ /* 0x000fca0000000f00 */
[----:B------:R-:W-:-:S04]  /*1260*/  FADD.FTZ R17, R16, R17 ;  /* 0x0000001110117221 */ /* 0x000fc80000010000 */
[----:B------:R-:W-:-:S07]  /*1270*/  IMAD.MOV.U32 R23, RZ, RZ, R17 ;  /* 0x000000ffff177224 */ /* 0x000fce00078e0011 */
[----:B------:R-:W-:Y:S05]  /*1280*/  WARPSYNC.COLLECTIVE R20, `(.L_x_869) ;  /* 0x0000000014087348 */ /* 0x000fea0003c00000 */
[----:B------:R0:W1:Y:S02]  /*1290*/  SHFL.BFLY P2, R22, R23, R24, R25 ;  /* 0x0c00001817167389 */ /* 0x0000640000040019 */
[----:B01----:R-:W-:Y:S01]  /*12a0*/  ENDCOLLECTIVE ;  /* 0x000000000000791b */ /* 0x003fe20003800000 */
.L_x_869:
[----:B------:R-:W-:Y:S01]  /*12b0*/  HFMA2.MMA R24, -RZ, RZ, 0, 9.5367431640625e-07 ;  /* 0x00000010ff187435 */ /* 0x000fe200000001ff */
[----:B------:R-:W-:-:S05]  /*12c0*/  MOV R12, R22 ;  /* 0x00000016000c7202 */ /* 0x000fca0000000f00 */
[----:B------:R-:W-:-:S05]  /*12d0*/  FADD.FTZ R12, R17, R12 ;  /* 0x0000000c110c7221 */ /* 0x000fca0000010000 */
[----:B------:R-:W-:-:S07]  /*12e0*/  MOV R23, R12 ;  /* 0x0000000c00177202 */ /* 0x000fce0000000f00 */
[----:B------:R-:W-:Y:S05]  /*12f0*/  WARPSYNC.COLLECTIVE R20, `(.L_x_870) ;  /* 0x0000000014087348 */ /* 0x000fea0003c00000 */
[----:B------:R0:W1:Y:S02]  /*1300*/  SHFL.BFLY P2, R22, R23, R24, R25 ;  /* 0x0c00001817167389 */ /* 0x0000640000040019 */
[----:B01----:R-:W-:Y:S01]  /*1310*/  ENDCOLLECTIVE ;  /* 0x000000000000791b */ /* 0x003fe20003800000 */
.L_x_870:
[----:B------:R-:W-:Y:S01]  /*1320*/  MOV R23, R8 ;  /* 0x0000000800177202 */ /* 0x000fe20000000f00 */
[----:B------:R-:W-:Y:S01]  /*1330*/  IMAD.MOV.U32 R24, RZ, RZ, 0x1 ;  /* 0x00000001ff187424 */ /* 0x000fe200078e00ff */
[----:B------:R-:W-:-:S07]  /*1340*/  MOV R15, R22 ;  /* 0x00000016000f7202 */ /* 0x000fce0000000f00 */
[----:B------:R-:W-:Y:S05]  /*1350*/  WARPSYNC.COLLECTIVE R20, `(.L_x_871) ;  /* 0x0000000014087348 */ /* 0x000fea0003c00000 */
[----:B------:R0:W1:Y:S02]  /*1360*/  SHFL.BFLY P2, R22, R23, R24, R25 ;  /* 0x0c00001817167389 */ /* 0x0000640000040019 */
[----:B01----:R-:W-:Y:S01]  /*1370*/  ENDCOLLECTIVE ;  /* 0x000000000000791b */ /* 0x003fe20003800000 */
.L_x_871:
[----:B------:R-:W-:Y:S01]  /*1380*/  HFMA2.MMA R24, -RZ, RZ, 0, 1.1920928955078125e-07 ;  /* 0x00000002ff187435 */ /* 0x000fe200000001ff */
[----:B------:R-:W-:-:S05]  /*1390*/  MOV R17, R22 ;  /* 0x0000001600117202 */ /* 0x000fca0000000f00 */
[----:B------:R-:W-:-:S05]  /*13a0*/  FADD.FTZ R18, R8, R17 ;  /* 0x0000001108127221 */ /* 0x000fca0000010000 */
[----:B------:R-:W-:-:S07]  /*13b0*/  MOV R23, R18 ;  /* 0x0000001200177202 */ /* 0x000fce0000000f00 */
[----:B------:R-:W-:Y:S05]  /*13c0*/  WARPSYNC.COLLECTIVE R20, `(.L_x_872) ;  /* 0x0000000014087348 */ /* 0x000fea0003c00000 */
[----:B------:R0:W1:Y:S02]  /*13d0*/  SHFL.BFLY P2, R22, R23, R24, R25 ;  /* 0x0c00001817167389 */ /* 0x0000640000040019 */
[----:B01----:R-:W-:Y:S01]  /*13e0*/  ENDCOLLECTIVE ;  /* 0x000000000000791b */ /* 0x003fe20003800000 */
.L_x_872:
[----:B------:R-:W-:Y:S01]  /*13f0*/  HFMA2.MMA R24, -RZ, RZ, 0, 2.384185791015625e-07 ;  /* 0x00000004ff187435 */ /* 0x000fe200000001ff */
[----:B------:R-:W-:-:S05]  /*1400*/  MOV R13, R22 ;  /* 0x00000016000d7202 */ /* 0x000fca0000000f00 */
[----:B------:R-:W-:-:S05]  /*1410*/  FADD.FTZ R19, R18, R13 ;  /* 0x0000000d12137221 */ /* 0x000fca0000010000 */
[----:B------:R-:W-:-:S07]  /*1420*/  MOV R23, R19 ;  /* 0x0000001300177202 */ /* 0x000fce0000000f00 */
[----:B------:R-:W-:Y:S05]  /*1430*/  WARPSYNC.COLLECTIVE R20, `(.L_x_873) ;  /* 0x0000000014087348 */ /* 0x000fea0003c00000 */
[----:B------:R0:W1:Y:S02]  /*1440*/  SHFL.BFLY P2, R22, R23, R24, R25 ;  /* 0x0c00001817167389 */ /* 0x0000640000040019 */
[----:B01----:R-:W-:Y:S01]  /*1450*/  ENDCOLLECTIVE ;  /* 0x000000000000791b */ /* 0x003fe20003800000 */
.L_x_873:
[----:B------:R-:W-:Y:S01]  /*1460*/  HFMA2.MMA R24, -RZ, RZ, 0, 4.76837158203125e-07 ;  /* 0x00000008ff187435 */ /* 0x000fe200000001ff */
[----:B------:R-:W-:-:S04]  /*1470*/  IMAD.MOV.U32 R8, RZ, RZ, R22 ;  /* 0x000000ffff087224 */ /* 0x000fc800078e0016 */
[----:B------:R-:W-:-:S05]  /*1480*/  FADD.FTZ R8, R19, R8 ;  /* 0x0000000813087221 */ /* 0x000fca0000010000 */
[----:B------:R-:W-:-:S07]  /*1490*/  MOV R23, R8 ;  /* 0x0000000800177202 */ /* 0x000fce0000000f00 */
[----:B------:R-:W-:Y:S05]  /*14a0*/  WARPSYNC.COLLECTIVE R20, `(.L_x_874) ;  /* 0x0000000014087348 */ /* 0x000fea0003c00000 */
[----:B------:R0:W1:Y:S02]  /*14b0*/  SHFL.BFLY P2, R22, R23, R24, R25 ;  /* 0x0c00001817167389 */ /* 0x0000640000040019 */
[----:B01----:R-:W-:Y:S01]  /*14c0*/  ENDCOLLECTIVE ;  /* 0x000000000000791b */ /* 0x003fe20003800000 */
.L_x_874:
[----:B------:R-:W-:Y:S01]  /*14d0*/  HFMA2.MMA R24, -RZ, RZ, 0, 9.5367431640625e-07 ;  /* 0x00000010ff187435 */ /* 0x000fe200000001ff */
[----:B------:R-:W-:-:S05]  /*14e0*/  MOV R21, R22 ;  /* 0x0000001600157202 */ /* 0x000fca0000000f00 */
[----:B------:R-:W-:-:S05]  /*14f0*/  FADD.FTZ R21, R8, R21 ;  /* 0x0000001508157221 */ /* 0x000fca0000010000 */
[----:B------:R-:W-:-:S07]  /*1500*/  MOV R23, R21 ;  /* 0x0000001500177202 */ /* 0x000fce0000000f00 */
[----:B------:R-:W-:Y:S05]  /*1510*/  WARPSYNC.COLLECTIVE R20, `(.L_x_875) ;  /* 0x0000000014087348 */ /* 0x000fea0003c00000 */
[----:B------:R0:W1:Y:S02]  /*1520*/  SHFL.BFLY P2, R22, R23, R24, R25 ;  /* 0x0c00001817167389 */ /* 0x0000640000040019 */
[----:B01----:R-:W-:Y:S01]  /*1530*/  ENDCOLLECTIVE ;  /* 0x000000000000791b */ /* 0x003fe20003800000 */
.L_x_875:
[----:B------:R-:W-:Y:S01]  /*1540*/  MOV R14, R22 ;  /* 0x00000016000e7202 */ /* 0x000fe20000000f00 */
[----:B------:R-:W-:Y:S06]  /*1550*/  BRA `(.L_x_876) ;  /* 0xfffffff400c87947 */ /* 0x000fec000383ffff */
.L_x_877:
        /* <DEDUP_REMOVED lines=10> */
.L_x_11275:


//--------------------- .text._ZN10layer_norm13ln_bwd_kernelINS_13Kernel_traitsI13__nv_bfloat16S2_S2_S2_fjLj3072ELj1ELj1ELj4ELj16ENS_18Kernel_traits_baseILj3072ES2_S2_S2_S2_fjLj128EEEEELb1ELb1ELb1ELb0EEEvNS_9BwdParamsE --------------------------
	.section	.text._ZN10layer_norm13ln_bwd_kernelINS_13Kernel_traitsI13__nv_bfloat16S2_S2_S2_fjLj3072ELj1ELj1ELj4ELj16ENS_18Kernel_traits_baseILj3072ES2_S2_S2_S2_fjLj128EEEEELb1ELb1ELb1ELb0EEEvNS_9BwdParamsE,"ax",@progbits
	.align	128
        .global         _ZN10layer_norm13ln_bwd_kernelINS_13Kernel_traitsI13__nv_bfloat16S2_S2_S2_fjLj3072ELj1ELj1ELj4ELj16ENS_18Kernel_traits_baseILj3072ES2_S2_S2_S2_fjLj128EEEEELb1ELb1ELb1ELb0EEEvNS_9BwdParamsE
        .type           _ZN10layer_norm13ln_bwd_kernelINS_13Kernel_traitsI13__nv_bfloat16S2_S2_S2_fjLj3072ELj1ELj1ELj4ELj16ENS_18Kernel_traits_baseILj3072ES2_S2_S2_S2_fjLj128EEEEELb1ELb1ELb1ELb0EEEvNS_9BwdParamsE,@function
        .size           _ZN10layer_norm13ln_bwd_kernelINS_13Kernel_traitsI13__nv_bfloat16S2_S2_S2_fjLj3072ELj1ELj1ELj4ELj16ENS_18Kernel_traits_baseILj3072ES2_S2_S2_S2_fjLj128EEEEELb1ELb1ELb1ELb0EEEvNS_9BwdParamsE,(.L_x_11276 - _ZN10layer_norm13ln_bwd_kernelINS_13Kernel_traitsI13__nv_bfloat16S2_S2_S2_fjLj3072ELj1ELj1ELj4ELj16ENS_18Kernel_traits_baseILj3072ES2_S2_S2_S2_fjLj128EEEEELb1ELb1ELb1ELb0EEEvNS_9BwdParamsE)
        .other          _ZN10layer_norm13ln_bwd_kernelINS_13Kernel_traitsI13__nv_bfloat16S2_S2_S2_fjLj3072ELj1ELj1ELj4ELj16ENS_18Kernel_traits_baseILj3072ES2_S2_S2_S2_fjLj128EEEEELb1ELb1ELb1ELb0EEEvNS_9BwdParamsE,@"STO_CUDA_ENTRY STV_DEFAULT"
_ZN10layer_norm13ln_bwd_kernelINS_13Kernel_traitsI13__nv_bfloat16S2_S2_S2_fjLj3072ELj1ELj1ELj4ELj16ENS_18Kernel_traits_baseILj3072ES2_S2_S2_S2_fjLj128EEEEELb1ELb1ELb1ELb0EEEvNS_9BwdParamsE:
.text._ZN10layer_norm13ln_bwd_kernelINS_13Kernel_traitsI13__nv_bfloat16S2_S2_S2_fjLj3072ELj1ELj1ELj4ELj16ENS_18Kernel_traits_baseILj3072ES2_S2_S2_S2_fjLj128EEEEELb1ELb1ELb1ELb0EEEvNS_9BwdParamsE:
        /* <DEDUP_REMOVED lines=83> */
[----:B------:R-:W-:Y:S01]  /*0530*/  IMAD.U32 R158, R152, 0x10000, RZ ;  /* 0x00010000989e7824 */ /* 0x000fe200078e00ff */
[----:B------:R-:W-:Y:S01]  /*0540*/  SHF.L.U32 R157, R153, 0x10, RZ ;  /* 0x00000010999d7819 */ /* 0x000fe200000006ff */
[----:B------:R-:W-:Y:S01]  /*0550*/  IMAD.U32 R156, R154, 0x10000, RZ ;  /* 0x000100009a9c7824 */ /* 0x000fe200078e00ff */
[C---:B------:R-:W-:Y:S01]  /*0560*/  @P1 PRMT R23, R149.reuse, 0x7632, R23 ;  /* 0x0000763295171816 */ /* 0x040fe20000000017 */
[----:B------:R-:W-:Y:S01]  /*0570*/  HFMA2.MMA R45, -RZ, RZ, 0, 0 ;  /* 0x00000000ff2d7435 */ /* 0x000fe200000001ff */
[----:B------:R-:W-:Y:S01]  /*0580*/  SHF.L.U32 R153, R149, 0x10, RZ ;  /* 0x0000001095997819 */ /* 0x000fe200000006ff */
[----:B------:R-:W-:Y:S01]  /*0590*/  IMAD.MOV.U32 R219, RZ, RZ, 0x1 ;  /* 0x00000001ffdb7424 */ /* 0x000fe200078e00ff */
        /* <DEDUP_REMOVED lines=8> */
[C---:B------:R-:W-:Y:S02]  /*0620*/  @P3 PRMT R7, R29.reuse, 0x7632, R7 ;  /* 0x000076321d073816 */ /* 0x040fe40000000007 */
[----:B------:R-:W-:-:S02]  /*0630*/  SHF.L.U32 R33, R29, 0x10, RZ ;  /* 0x000000101d217819 */ /* 0x000fc400000006ff */
[----:B------:R-:W0:Y:S01]  /*0640*/  LDC.U8 R29, c[0x0][0x2a0] ;  /* 0x0000a800ff1d7b82 */ /* 0x000e220000000000 */
        /* <DEDUP_REMOVED lines=14> */
[C---:B------:R-:W-:Y:S01]  /*0730*/  @P1 PRMT R9, R35.reuse, 0x7632, R9 ;  /* 0x0000763223091816 */ /* 0x040fe20000000009 */
        /* <DEDUP_REMOVED lines=18> */
[----:B------:R-:W-:Y:S02]  /*0860*/  SHF.L.U32 R36, R34, 0x10, RZ ;  /* 0x0000001022247819 */ /* 0x000fe400000006ff */
[----:B------:R-:W-:Y:S02]  /*0870*/  SHF.L.U32 R34, R28, 0x10, RZ ;  /* 0x000000101c227819 */ /* 0x000fe400000006ff */
[----:B------:R-:W-:Y:S02]  /*0880*/  SHF.L.U32 R155, R155, 0x10, RZ ;  /* 0x000000109b9b7819 */ /* 0x000fe400000006ff */
[----:B------:R-:W-:-:S02]  /*0890*/  SHF.L.U32 R151, R151, 0x10, RZ ;  /* 0x0000001097977819 */ /* 0x000fc400000006ff */
[----:B------:R-:W-:Y:S02]  /*08a0*/  SHF.L.U32 R147, R147, 0x10, RZ ;  /* 0x0000001093937819 */ /* 0x000fe400000006ff */
[----:B------:R-:W-:Y:S02]  /*08b0*/  SHF.L.U32 R39, R39, 0x10, RZ ;  /* 0x0000001027277819 */ /* 0x000fe400000006ff */
[----:B------:R-:W-:Y:S02]  /*08c0*/  SHF.L.U32 R31, R31, 0x10, RZ ;  /* 0x000000101f1f7819 */ /* 0x000fe400000006ff */
[----:B------:R-:W-:Y:S02]  /*08d0*/  MOV R30, R3 ;  /* 0x00000003001e7202 */ /* 0x000fe40000000f00 */
        /* <DEDUP_REMOVED lines=15> */
[----:B0-----:R-:W-:-:S07]  /*09d0*/  SHF.L.U32 R5, R5, 0x10, RZ ;  /* 0x0000001005057819 */ /* 0x001fce00000006ff */
.L_x_1023:
[----:B012---:R-:W0:Y:S08]  /*09e0*/  LDC.64 R138, c[0x0][0x288] ;  /* 0x0000a200ff8a7b82 */ /* 0x007e300000000a00 */
[----:B------:R-:W1:Y:S08]  /*09f0*/  LDC.64 R140, c[0x0][0x258] ;  /* 0x00009600ff8c7b82 */ /* 0x000e700000000a00 */
[----:B------:R-:W2:Y:S01]  /*0a00*/  LDC.64 R136, c[0x0][0x280] ;  /* 0x0000a000ff887b82 */ /* 0x000ea20000000a00 */
[----:B0-----:R-:W-:-:S07]  /*0a10*/  IMAD.WIDE R138, R30, 0x4, R138 ;  /* 0x000000041e8a7825 */ /* 0x001fce00078e028a */
[----:B------:R-:W0:Y:S01]  /*0a20*/  LDC.64 R172, c[0x0][0x2c8] ;  /* 0x0000b200ffac7b82 */ /* 0x000e220000000a00 */
[----:B------:R-:W3:Y:S01]  /*0a30*/  LDG.E R138, desc[UR4][R138.64] ;  /* 0x000000048a8a7981 */ /* 0x000ee2000c1e1900 */
[----:B-1----:R-:W-:-:S05]  /*0a40*/  IMAD.WIDE R140, R30, 0x4, R140 ;  /* 0x000000041e8c7825 */ /* 0x002fca00078e028c */
[----:B-----5:R1:W5:Y:S01]  /*0a50*/  LDG.E R4, desc[UR4][R140.64] ;  /* 0x000000048c047981 */ /* 0x020362000c1e1900 */
        /* <DEDUP_REMOVED lines=12> */
[----:B-----5:R-:W-:Y:S01]  /*0b20*/  ISETP.GE.AND P3, PT, R2, 0x1, PT ;  /* 0x000000010200780c */ /* 0x020fe20003f66270 */
[----:B------:R-:W-:Y:S01]  /*0b30*/  BSSY B1, `(.L_x_881) ;  /* 0x0000011000017945 */ /* 0x000fe20003800000 */
[----:B------:R-:W-:Y:S02]  /*0b40*/  MOV R139, RZ ;  /* 0x000000ff008b7202 */ /* 0x000fe40000000f00 */
[----:B------:R-:W-:-:S09]  /*0b50*/  MOV R141, R162 ;  /* 0x000000a2008d7202 */ /* 0x000fd20000000f00 */
[----:B------:R-:W-:-:S04]  /*0b60*/  @P3 VIADD R136, R2, 0xffffffff ;  /* 0xffffffff02883836 */ /* 0x000fc80000000000 */
[----:B------:R-:W-:-:S05]  /*0b70*/  @P3 IMAD R136, R136, R161, RZ ;  /* 0x000000a188883224 */ /* 0x000fca00078e02ff */
[----:B------:R-:W-:-:S04]  /*0b80*/  @P3 SHF.R.S32.HI R137, RZ, 0x1f, R136 ;  /* 0x0000001fff893819 */ /* 0x000fc80000011488 */
[----:B------:R-:W-:-:S04]  /*0b90*/  @P3 LEA.HI R136, R137, R136, RZ, 0x3 ;  /* 0x0000008889883211 */ /* 0x000fc800078f18ff */
[----:B------:R-:W-:Y:S01]  /*0ba0*/  @P3 LEA.HI.SX32 R139, R136, R159, 0x1d ;  /* 0x0000009f888b3211 */ /* 0x000fe200078feaff */
[----:B------:R-:W-:Y:S06]  /*0bb0*/  @!P0 BRA `(.L_x_882) ;  /* 0x0000000000208947 */ /* 0x000fec0003800000 */
[----:B------:R-:W0:Y:S01]  /*0bc0*/  LDC.64 R136, c[0x0][0x240] ;  /* 0x00009000ff887b82 */ /* 0x000e220000000a00 */
[----:B------:R-:W-:-:S04]  /*0bd0*/  ISETP.NE.U32.AND P4, PT, RZ, UR8, PT ;  /* 0x00000008ff007c0c */ /* 0x000fc8000bf85070 */
[----:B------:R-:W-:-:S13]  /*0be0*/  ISETP.NE.AND.EX P4, PT, RZ, UR9, PT, P4 ;  /* 0x00000009ff007c0c */ /* 0x000fda000bf85340 */
[----:B------:R1:W5:Y:S01]  /*0bf0*/  @P4 LDG.E.128 R116, desc[UR4][R182.64] ;  /* 0x00000004b6744981 */ /* 0x000362000c1e1d00 */
[----:B0-----:R-:W-:-:S05]  /*0c00*/  IMAD.WIDE.U32 R136, R139, 0x8, R136 ;  /* 0x000000088b887825 */ /* 0x001fca00078e0088 */
[----:B------:R1:W5:Y:S01]  /*0c10*/  LDG.E.64 R164, desc[UR4][R136.64] ;  /* 0x0000000488a47981 */ /* 0x000362000c1e1b00 */
[----:B------:R-:W-:Y:S01]  /*0c20*/  VIADD R141, R162, 0x80 ;  /* 0x00000080a28d7836 */ /* 0x000fe20000000000 */
[----:B------:R-:W-:-:S07]  /*0c30*/  IADD3 R139, R139, 0x80, RZ ;  /* 0x000000808b8b7810 */ /* 0x000fce0007ffe0ff */
.L_x_882:
[----:B------:R-:W-:Y:S05]  /*0c40*/  BSYNC B1 ;  /* 0x0000000000017941 */ /* 0x000fea0003800000 */
.L_x_881:
[----:B------:R-:W-:Y:S04]  /*0c50*/  BSSY B1, `(.L_x_883) ;  /* 0x000000b000017945 */ /* 0x000fe80003800000 */
[----:B------:R-:W-:Y:S05]  /*0c60*/  @!P1 BRA `(.L_x_884) ;  /* 0x0000000000249947 */ /* 0x000fea0003800000 */
[----:B------:R-:W0:Y:S01]  /*0c70*/  LDC.64 R166, c[0x0][0x240] ;  /* 0x00009000ffa67b82 */ /* 0x000e220000000a00 */
[----:B------:R-:W-:-:S04]  /*0c80*/  ISETP.NE.U32.AND P4, PT, RZ, UR8, PT ;  /* 0x00000008ff007c0c */ /* 0x000fc8000bf85070 */
[----:B------:R-:W-:-:S13]  /*0c90*/  ISETP.NE.AND.EX P4, PT, RZ, UR9, PT, P4 ;  /* 0x00000009ff007c0c */ /* 0x000fda000bf85340 */
[----:B-1----:R-:W-:-:S05]  /*0ca0*/  @P4 IMAD.WIDE.U32 R136, R141, 0x10, R172 ;  /* 0x000000108d884825 */ /* 0x002fca00078e00ac */
[----:B------:R2:W5:Y:S01]  /*0cb0*/  @P4 LDG.E.128 R120, desc[UR4][R136.64] ;  /* 0x0000000488784981 */ /* 0x000562000c1e1d00 */
[----:B0-----:R-:W-:-:S06]  /*0cc0*/  IMAD.WIDE.U32 R166, R139, 0x8, R166 ;  /* 0x000000088ba67825 */ /* 0x001fcc00078e00a6 */
[----:B------:R-:W5:Y:S01]  /*0cd0*/  LDG.E.64 R166, desc[UR4][R166.64] ;  /* 0x00000004a6a67981 */ /* 0x000f62000c1e1b00 */
[----:B------:R-:W-:Y:S01]  /*0ce0*/  IADD3 R139, R139, 0x80, RZ ;  /* 0x000000808b8b7810 */ /* 0x000fe20007ffe0ff */
[----:B--2---:R-:W-:-:S07]  /*0cf0*/  VIADD R141, R141, 0x80 ;  /* 0x000000808d8d7836 */ /* 0x004fce0000000000 */
.L_x_884:
[----:B------:R-:W-:Y:S05]  /*0d00*/  BSYNC B1 ;  /* 0x0000000000017941 */ /* 0x000fea0003800000 */
.L_x_883:
[----:B------:R-:W-:Y:S01]  /*0d10*/  ISETP.NE.AND P4, PT, R0, RZ, PT ;  /* 0x000000ff0000720c */ /* 0x000fe20003f85270 */
[----:B------:R-:W-:Y:S01]  /*0d20*/  HFMA2.MMA R225, -RZ, RZ, 0, 0 ;  /* 0x00000000ffe17435 */ /* 0x000fe200000001ff */
[----:B------:R-:W-:-:S11]  /*0d30*/  MOV R222, RZ ;  /* 0x000000ff00de7202 */ /* 0x000fd60000000f00 */
[----:B------:R-:W-:Y:S05]  /*0d40*/  @!P4 BRA `(.L_x_885) ;  /* 0x000000140000c947 */ /* 0x000fea0003800000 */
[----:B------:R-:W0:Y:S01]  /*0d50*/  LDC.64 R168, c[0x0][0x240] ;  /* 0x00009000ffa87b82 */ /* 0x000e220000000a00 */
[----:B------:R-:W-:-:S04]  /*0d60*/  ISETP.NE.U32.AND P4, PT, RZ, UR8, PT ;  /* 0x00000008ff007c0c */ /* 0x000fc8000bf85070 */
[----:B------:R-:W-:-:S13]  /*0d70*/  ISETP.NE.AND.EX P4, PT, RZ, UR9, PT, P4 ;  /* 0x00000009ff007c0c */ /* 0x000fda000bf85340 */
[----:B------:R-:W-:-:S05]  /*0d80*/  @P4 IMAD.WIDE.U32 R172, R141, 0x10, R172 ;  /* 0x000000108dac4825 */ /* 0x000fca00078e00ac */
[----:B------:R2:W5:Y:S01]  /*0d90*/  @P4 LDG.E.128 R40, desc[UR4][R172.64] ;  /* 0x00000004ac284981 */ /* 0x000562000c1e1d00 */
[----:B0-----:R-:W-:-:S06]  /*0da0*/  IMAD.WIDE.U32 R168, R139, 0x8, R168 ;  /* 0x000000088ba87825 */ /* 0x001fcc00078e00a8 */
[----:B------:R-:W5:Y:S01]  /*0db0*/  LDG.E.64 R168, desc[UR4][R168.64] ;  /* 0x00000004a8a87981 */ /* 0x000f62000c1e1b00 */
[----:B------:R-:W-:Y:S01]  /*0dc0*/  IMAD.MOV.U32 R222, RZ, RZ, RZ ;  /* 0x000000ffffde7224 */ /* 0x000fe200078e00ff */
[----:B--2---:R-:W-:Y:S06]  /*0dd0*/  BRA `(.L_x_885) ;  /* 0x0000001000dc7947 */ /* 0x004fec0003800000 */
.L_x_880:
[----:B------:R-:W0:Y:S02]  /*0de0*/  LDC.64 R136, c[0x0][0x250] ;  /* 0x00009400ff887b82 */ /* 0x000e240000000a00 */
[----:B0-----:R-:W-:-:S06]  /*0df0*/  IMAD.WIDE R136, R30, 0x4, R136 ;  /* 0x000000041e887825 */ /* 0x001fcc00078e0288 */
[----:B------:R-:W2:Y:S01]  /*0e00*/  LDG.E R136, desc[UR4][R136.64] ;  /* 0x0000000488887981 */ /* 0x000ea2000c1e1900 */
[----:B-----5:R-:W-:Y:S01]  /*0e10*/  ISETP.GE.AND P3, PT, R2, 0x1, PT ;  /* 0x000000010200780c */ /* 0x020fe20003f66270 */
[----:B------:R-:W-:Y:S01]  /*0e20*/  BSSY B1, `(.L_x_886) ;  /* 0x0000070000017945 */ /* 0x000fe20003800000 */
[----:B------:R-:W-:Y:S02]  /*0e30*/  IADD3 R138, R138, -0x1, RZ ;  /* 0xffffffff8a8a7810 */ /* 0x000fe40007ffe0ff */
[----:B------:R-:W-:Y:S02]  /*0e40*/  CS2R R222, SRZ ;  /* 0x0000000000de7805 */ /* 0x000fe4000001ff00 */
[----:B------:R-:W-:Y:S01]  /*0e50*/  ISETP.NE.AND P4, PT, R29, RZ, PT ;  /* 0x000000ff1d00720c */ /* 0x000fe20003f85270 */
[----:B------:R-:W-:Y:S01]  /*0e60*/  IMAD.MOV.U32 R225, RZ, RZ, RZ ;  /* 0x000000ffffe17224 */ /* 0x000fe200078e00ff */
[----:B------:R-:W-:Y:S01]  /*0e70*/  MOV R229, R162 ;  /* 0x000000a200e57202 */ /* 0x000fe20000000f00 */
[----:B------:R-:W-:-:S05]  /*0e80*/  IMAD R138, R138, R161, RZ ;  /* 0x000000a18a8a7224 */ /* 0x000fca00078e02ff */
[----:B------:R-:W-:Y:S02]  /*0e90*/  SHF.R.S32.HI R139, RZ, 0x1f, R138 ;  /* 0x0000001fff8b7819 */ /* 0x000fe4000001148a */
        /* <DEDUP_REMOVED lines=21> */
[----:B------:R-:W-:-:S02]  /*0ff0*/  IADD3 R229, R162, 0x80, RZ ;  /* 0x00000080a2e57810 */ /* 0x000fc40007ffe0ff */
[----:B------:R-:W-:Y:S02]  /*1000*/  IADD3 R227, R227, 0x80, RZ ;  /* 0x00000080e3e37810 */ /* 0x000fe40007ffe0ff */
[----:B------:R-:W-:Y:S02]  /*1010*/  IADD3 R223, R223, 0x80, RZ ;  /* 0x00000080dfdf7810 */ /* 0x000fe40007ffe0ff */
[C---:B---3--:R-:W-:Y:S02]  /*1020*/  SHF.L.U32 R170, R136.reuse, 0x10, RZ ;  /* 0x0000001088aa7819 */ /* 0x048fe400000006ff */
[----:B------:R-:W-:Y:S01]  /*1030*/  PRMT R3, R136, 0x7632, R3 ;  /* 0x0000763288037816 */ /* 0x000fe20000000003 */
[C---:B------:R-:W-:Y:S01]  /*1040*/  IMAD.U32 R174, R137.reuse, 0x10000, RZ ;  /* 0x0001000089ae7824 */ /* 0x040fe200078e00ff */
[----:B------:R-:W-:Y:S01]  /*1050*/  PRMT R171, R137, 0x7632, R171 ;  /* 0x0000763289ab7816 */ /* 0x000fe200000000ab */
[----:B------:R-:W-:Y:S01]  /*1060*/  FADD.FTZ R137, -R221, R170 ;  /* 0x000000aadd897221 */ /* 0x000fe20000010100 */
[----:B------:R-:W-:-:S02]  /*1070*/  PRMT R175, R138, 0x7632, R175 ;  /* 0x000076328aaf7816 */ /* 0x000fc400000000af */
[----:B------:R-:W-:Y:S02]  /*1080*/  SHF.L.U32 R178, R138, 0x10, RZ ;  /* 0x000000108ab27819 */ /* 0x000fe400000006ff */
[C---:B------:R-:W-:Y:S02]  /*1090*/  PRMT R180, R139.reuse, 0x7632, R180 ;  /* 0x000076328bb47816 */ /* 0x040fe400000000b4 */
[----:B------:R-:W-:Y:S01]  /*10a0*/  SHF.L.U32 R184, R139, 0x10, RZ ;  /* 0x000000108bb87819 */ /* 0x000fe200000006ff */
[C---:B----4-:R-:W-:Y:S01]  /*10b0*/  IMAD.U32 R139, R140.reuse, 0x10000, RZ ;  /* 0x000100008c8b7824 */ /* 0x050fe200078e00ff */
[----:B------:R-:W-:Y:S02]  /*10c0*/  SHF.L.U32 R138, R3, 0x10, RZ ;  /* 0x00000010038a7819 */ /* 0x000fe400000006ff */
[----:B------:R-:W-:Y:S01]  /*10d0*/  PRMT R136, R140, 0x7632, R136 ;  /* 0x000076328c887816 */ /* 0x000fe20000000088 */
[----:B------:R-:W-:Y:S01]  /*10e0*/  IMAD.U32 R186, R143, 0x10000, RZ ;  /* 0x000100008fba7824 */ /* 0x000fe200078e00ff */
[----:B------:R-:W-:-:S02]  /*10f0*/  PRMT R140, R141, 0x7632, R140 ;  /* 0x000076328d8c7816 */ /* 0x000fc4000000008c */
[----:B------:R-:W-:Y:S01]  /*1100*/  SHF.L.U32 R176, R141, 0x10, RZ ;  /* 0x000000108db07819 */ /* 0x000fe200000006ff */
[----:B------:R-:W-:Y:S01]  /*1110*/  FADD.FTZ R141, -R221, R174 ;  /* 0x000000aedd8d7221 */ /* 0x000fe20000010100 */
[----:B0-----:R-:W-:Y:S01]  /*1120*/  PRMT R183, R143, 0x7632, R183 ;  /* 0x000076328fb77816 */ /* 0x001fe200000000b7 */
[C---:B------:R-:W-:Y:S01]  /*1130*/  FADD.FTZ R143, -R221.reuse, R178 ;  /* 0x000000b2dd8f7221 */ /* 0x040fe20000010100 */
[----:B------:R-:W-:Y:S01]  /*1140*/  FMUL.FTZ R3, R4, R137 ;  /* 0x0000008904037220 */ /* 0x000fe20000410000 */
[C---:B------:R-:W-:Y:S01]  /*1150*/  PRMT R177, R142.reuse, 0x7632, R177 ;  /* 0x000076328eb17816 */ /* 0x040fe200000000b1 */
[----:B------:R-:W-:Y:S01]  /*1160*/  FADD.FTZ R137, -R221, R138 ;  /* 0x0000008add897221 */ /* 0x000fe20000010100 */
[----:B------:R-:W-:Y:S01]  /*1170*/  SHF.L.U32 R179, R142, 0x10, RZ ;  /* 0x000000108eb37819 */ /* 0x000fe200000006ff */
[----:B------:R-:W-:Y:S01]  /*1180*/  IMAD.U32 R142, R171, 0x10000, RZ ;  /* 0x00010000ab8e7824 */ /* 0x000fe200078e00ff */
[----:B------:R-:W-:Y:S01]  /*1190*/  SHF.L.U32 R182, R175, 0x10, RZ ;  /* 0x00000010afb67819 */ /* 0x000fe200000006ff */
[----:B------:R-:W-:Y:S01]  /*11a0*/  FADD.FTZ R181, -R221, R184 ;  /* 0x000000b8ddb57221 */ /* 0x000fe20000010100 */
[----:B------:R-:W-:Y:S01]  /*11b0*/  FMUL.FTZ R171, R4, R141 ;  /* 0x0000008d04ab7220 */ /* 0x000fe20000410000 */
[----:B------:R-:W-:Y:S01]  /*11c0*/  SHF.L.U32 R184, R180, 0x10, RZ ;  /* 0x00000010b4b87819 */ /* 0x000fe200000006ff */
[----:B------:R-:W-:Y:S01]  /*11d0*/  FMUL.FTZ R175, R4, R143 ;  /* 0x0000008f04af7220 */ /* 0x000fe20000410000 */
[----:B------:R-:W-:-:S02]  /*11e0*/  IMAD.U32 R136, R136, 0x10000, RZ ;  /* 0x0001000088887824 */ /* 0x000fc400078e00ff */
[----:B------:R-:W-:Y:S01]  /*11f0*/  FMUL.FTZ R180, R4, R137 ;  /* 0x0000008904b47220 */ /* 0x000fe20000410000 */
[-C--:B------:R-:W-:Y:S01]  /*1200*/  FMUL.FTZ R170, R158, R139.reuse ;  /* 0x0000008b9eaa7220 */ /* 0x080fe20000410000 */
        /* <DEDUP_REMOVED lines=8> */
[----:B------:R-:W-:Y:S01]  /*1290*/  FADD.FTZ R139, -R221, R142 ;  /* 0x0000008edd8b7221 */ /* 0x000fe20000010100 */
[----:B------:R-:W-:Y:S01]  /*12a0*/  FADD.FTZ R69, R69, R136 ;  /* 0x0000008845457221 */ /* 0x000fe20000010000 */
[-C--:B------:R-:W-:Y:S01]  /*12b0*/  FFMA.FTZ R45, R180, R136.reuse, R45 ;  /* 0x00000088b42d7223 */ /* 0x080fe2000001002d */
[----:B------:R-:W-:Y:S01]  /*12c0*/  FMUL.FTZ R179, R28, R136 ;  /* 0x000000881cb37220 */ /* 0x000fe20000410000 */
[----:B------:R-:W-:Y:S01]  /*12d0*/  FADD.FTZ R136, RZ, R170 ;  /* 0x000000aaff887221 */ /* 0x000fe20000010000 */
[----:B------:R-:W-:Y:S01]  /*12e0*/  FFMA.FTZ R137, R3, R170, RZ ;  /* 0x000000aa03897223 */ /* 0x000fe200000100ff */
[----:B------:R-:W-:Y:S01]  /*12f0*/  FADD.FTZ R143, -R221, R184 ;  /* 0x000000b8dd8f7221 */ /* 0x000fe20000010100 */
[----:B------:R-:W-:Y:S01]  /*1300*/  FMUL.FTZ R184, R4, R139 ;  /* 0x0000008b04b87220 */ /* 0x000fe20000410000 */
[----:B------:R-:W-:Y:S01]  /*1310*/  SHF.L.U32 R140, R140, 0x10, RZ ;  /* 0x000000108c8c7819 */ /* 0x000fe200000006ff */
[----:B------:R-:W-:Y:S01]  /*1320*/  FADD.FTZ R139, R136, R179 ;  /* 0x000000b3888b7221 */ /* 0x000fe20000010000 */
[----:B------:R-:W-:Y:S01]  /*1330*/  FFMA.FTZ R136, R180, R179, R137 ;  /* 0x000000b3b4887223 */ /* 0x000fe20000010089 */
[----:B------:R-:W-:Y:S01]  /*1340*/  SHF.L.U32 R185, R177, 0x10, RZ ;  /* 0x00000010b1b97819 */ /* 0x000fe200000006ff */
[----:B------:R-:W-:Y:S01]  /*1350*/  FMUL.FTZ R177, R4, R181 ;  /* 0x000000b504b17220 */ /* 0x000fe20000410000 */
        /* <DEDUP_REMOVED lines=28> */
.L_x_887:
[----:B------:R-:W-:Y:S05]  /*1520*/  BSYNC B1 ;  /* 0x0000000000017941 */ /* 0x000fea0003800000 */
.L_x_886:
        /* <DEDUP_REMOVED lines=15> */
[----:B------:R-:W-:Y:S01]  /*1620*/  IADD3 R227, R227, 0x80, RZ ;  /* 0x00000080e3e37810 */ /* 0x000fe20007ffe0ff */
[----:B------:R-:W-:Y:S01]  /*1630*/  VIADD R229, R229, 0x80 ;  /* 0x00000080e5e57836 */ /* 0x000fe20000000000 */
[----:B------:R-:W-:Y:S02]  /*1640*/  IADD3 R223, R223, 0x80, RZ ;  /* 0x00000080dfdf7810 */ /* 0x000fe40007ffe0ff */
[C---:B---3--:R-:W-:Y:S01]  /*1650*/  PRMT R189, R136.reuse, 0x7632, R189 ;  /* 0x0000763288bd7816 */ /* 0x048fe200000000bd */
[----:B------:R-:W-:Y:S01]  /*1660*/  IMAD.U32 R136, R136, 0x10000, RZ ;  /* 0x0001000088887824 */ /* 0x000fe200078e00ff */
[----:B------:R-:W-:Y:S01]  /*1670*/  SHF.L.U32 R192, R137, 0x10, RZ ;  /* 0x0000001089c07819 */ /* 0x000fe200000006ff */
[----:B------:R-:W-:Y:S01]  /*1680*/  IMAD.U32 R196, R139, 0x10000, RZ ;  /* 0x000100008bc47824 */ /* 0x000fe200078e00ff */
[----:B------:R-:W-:Y:S01]  /*1690*/  PRMT R190, R137, 0x7632, R190 ;  /* 0x0000763289be7816 */ /* 0x000fe200000000be */
[C---:B------:R-:W-:Y:S01]  /*16a0*/  FADD.FTZ R137, -R221.reuse, R136 ;  /* 0x00000088dd897221 */ /* 0x040fe20000010100 */
[C---:B------:R-:W-:Y:S01]  /*16b0*/  PRMT R193, R138.reuse, 0x7632, R193 ;  /* 0x000076328ac17816 */ /* 0x040fe200000000c1 */
[----:B------:R-:W-:Y:S01]  /*16c0*/  FADD.FTZ R191, -R221, R192 ;  /* 0x000000c0ddbf7221 */ /* 0x000fe20000010100 */
[----:B------:R-:W-:-:S02]  /*16d0*/  SHF.L.U32 R194, R138, 0x10, RZ ;  /* 0x000000108ac27819 */ /* 0x000fc400000006ff */
[----:B------:R-:W-:Y:S01]  /*16e0*/  PRMT R195, R139, 0x7632, R195 ;  /* 0x000076328bc37816 */ /* 0x000fe200000000c3 */
[----:B------:R-:W-:Y:S01]  /*16f0*/  IMAD.U32 R136, R189, 0x10000, RZ ;  /* 0x00010000bd887824 */ /* 0x000fe200078e00ff */
[C---:B----4-:R-:W-:Y:S02]  /*1700*/  PRMT R138, R140.reuse, 0x7632, R138 ;  /* 0x000076328c8a7816 */ /* 0x050fe4000000008a */
[----:B------:R-:W-:Y:S01]  /*1710*/  SHF.L.U32 R139, R140, 0x10, RZ ;  /* 0x000000108c8b7819 */ /* 0x000fe200000006ff */
[----:B0-----:R-:W-:Y:S01]  /*1720*/  IMAD.U32 R183, R142, 0x10000, RZ ;  /* 0x000100008eb77824 */ /* 0x001fe200078e00ff */
[----:B------:R-:W-:Y:S01]  /*1730*/  PRMT R140, R141, 0x7632, R140 ;  /* 0x000076328d8c7816 */ /* 0x000fe2000000008c */
[----:B------:R-:W-:Y:S01]  /*1740*/  FADD.FTZ R197, -R221, R196 ;  /* 0x000000c4ddc57221 */ /* 0x000fe20000010100 */
[----:B------:R-:W-:Y:S01]  /*1750*/  SHF.L.U32 R141, R141, 0x10, RZ ;  /* 0x000000108d8d7819 */ /* 0x000fe200000006ff */
[----:B------:R-:W-:Y:S01]  /*1760*/  FMUL.FTZ R189, R4, R137 ;  /* 0x0000008904bd7220 */ /* 0x000fe20000410000 */
[----:B------:R-:W-:Y:S01]  /*1770*/  PRMT R182, R142, 0x7632, R182 ;  /* 0x000076328eb67816 */ /* 0x000fe200000000b6 */
[----:B------:R-:W-:Y:S01]  /*1780*/  FMUL.FTZ R191, R4, R191 ;  /* 0x000000bf04bf7220 */ /* 0x000fe20000410000 */
[----:B------:R-:W-:-:S02]  /*1790*/  SHF.L.U32 R142, R190, 0x10, RZ ;  /* 0x00000010be8e7819 */ /* 0x000fc400000006ff */
[----:B------:R-:W-:Y:S01]  /*17a0*/  SHF.L.U32 R198, R193, 0x10, RZ ;  /* 0x00000010c1c67819 */ /* 0x000fe200000006ff */
[-C--:B------:R-:W-:Y:S01]  /*17b0*/  FMUL.FTZ R190, R154, R139.reuse ;  /* 0x0000008b9abe7220 */ /* 0x080fe20000410000 */
[----:B------:R-:W-:Y:S01]  /*17c0*/  SHF.L.U32 R138, R138, 0x10, RZ ;  /* 0x000000108a8a7819 */ /* 0x000fe200000006ff */
[----:B------:R-:W-:Y:S01]  /*17d0*/  FADD.FTZ R137, -R221, R136 ;  /* 0x00000088dd897221 */ /* 0x000fe20000010100 */
[----:B------:R-:W-:Y:S01]  /*17e0*/  SHF.L.U32 R200, R143, 0x10, RZ ;  /* 0x000000108fc87819 */ /* 0x000fe200000006ff */
[----:B------:R-:W-:Y:S02]  /*17f0*/  IMAD.U32 R202, R195, 0x10000, RZ ;  /* 0x00010000c3ca7824 */ /* 0x000fe400078e00ff */
[----:B------:R-:W-:Y:S01]  /*1800*/  FADD.FTZ R76, R76, R139 ;  /* 0x0000008b4c4c7221 */ /* 0x000fe20000010000 */
[----:B------:R-:W-:Y:S01]  /*1810*/  FFMA.FTZ R52, R189, R139, R52 ;  /* 0x0000008bbd347223 */ /* 0x000fe20000010034 */
[----:B------:R-:W-:Y:S01]  /*1820*/  FADD.FTZ R78, R78, R141 ;  /* 0x0000008d4e4e7221 */ /* 0x000fe20000010000 */
[-C--:B------:R-:W-:Y:S01]  /*1830*/  FFMA.FTZ R54, R191, R141.reuse, R54 ;  /* 0x0000008dbf367223 */ /* 0x080fe20000010036 */
[----:B------:R-:W-:Y:S01]  /*1840*/  FMUL.FTZ R192, R153, R141 ;  /* 0x0000008d99c07220 */ /* 0x000fe20000410000 */
[C---:B------:R-:W-:Y:S01]  /*1850*/  FMUL.FTZ R195, R4.reuse, R197 ;  /* 0x000000c504c37220 */ /* 0x040fe20000410000 */
[C---:B------:R-:W-:Y:S01]  /*1860*/  FADD.FTZ R139, -R221.reuse, R142 ;  /* 0x0000008edd8b7221 */ /* 0x040fe20000010100 */
[----:B------:R-:W-:Y:S01]  /*1870*/  FADD.FTZ R141, -R221, R198 ;  /* 0x000000c6dd8d7221 */ /* 0x000fe20000010100 */
[----:B------:R-:W-:Y:S01]  /*1880*/  FMUL.FTZ R198, R4, R137 ;  /* 0x0000008904c67220 */ /* 0x000fe20000410000 */
[----:B------:R-:W-:Y:S01]  /*1890*/  FADD.FTZ R136, R225, R190 ;  /* 0x000000bee1887221 */ /* 0x000fe20000010000 */
        /* <DEDUP_REMOVED lines=8> */
[----:B------:R-:W-:Y:S01]  /*1920*/  SHF.L.U32 R140, R140, 0x10, RZ ;  /* 0x000000108c8c7819 */ /* 0x000fe200000006ff */
[C---:B------:R-:W-:Y:S01]  /*1930*/  FFMA.FTZ R136, R198.reuse, R197, R137 ;  /* 0x000000c5c6887223 */ /* 0x040fe20000010089 */
[----:B------:R-:W-:Y:S01]  /*1940*/  SHF.L.U32 R224, R199, 0x10, RZ ;  /* 0x00000010c7e07819 */ /* 0x000fe200000006ff */
[----:B------:R-:W-:Y:S01]  /*1950*/  FADD.FTZ R77, R77, R138 ;  /* 0x0000008a4d4d7221 */ /* 0x000fe20000010000 */
[----:B------:R-:W-:Y:S01]  /*1960*/  FFMA.FTZ R53, R198, R138, R53 ;  /* 0x0000008ac6357223 */ /* 0x000fe20000010035 */
[----:B------:R-:W-:Y:S01]  /*1970*/  FADD.FTZ R143, -R221, R194 ;  /* 0x000000c2dd8f7221 */ /* 0x000fe20000010100 */
[----:B------:R-:W-:Y:S01]  /*1980*/  FMUL.FTZ R199, R23, R140 ;  /* 0x0000008c17c77220 */ /* 0x000fe20000410000 */
[----:B------:R-:W-:Y:S01]  /*1990*/  FADD.FTZ R138, R139, R192 ;  /* 0x000000c08b8a7221 */ /* 0x000fe20000010000 */
[----:B------:R-:W-:Y:S01]  /*19a0*/  FFMA.FTZ R137, R191, R192, R136 ;  /* 0x000000c0bf897223 */ /* 0x000fe20000010088 */
[----:B------:R-:W-:Y:S01]  /*19b0*/  FMUL.FTZ R193, R4, R143 ;  /* 0x0000008f04c17220 */ /* 0x000fe20000410000 */
[----:B------:R-:W-:-:S02]  /*19c0*/  IMAD.U32 R182, R182, 0x10000, RZ ;  /* 0x00010000b6b67824 */ /* 0x000fc400078e00ff */
[----:B------:R-:W-:Y:S01]  /*19d0*/  FMUL.FTZ R194, R152, R183 ;  /* 0x000000b798c27220 */ /* 0x000fe20000410000 */
[----:B------:R-:W-:Y:S01]  /*19e0*/  FADD.FTZ R139, R138, R199 ;  /* 0x000000c78a8b7221 */ /* 0x000fe20000010000 */
[----:B------:R-:W-:Y:S01]  /*19f0*/  FFMA.FTZ R136, R200, R199, R137 ;  /* 0x000000c7c8887223 */ /* 0x000fe20000010089 */
[----:B------:R-:W-:Y:S01]  /*1a00*/  FADD.FTZ R143, -R221, R202 ;  /* 0x000000cadd8f7221 */ /* 0x000fe20000010100 */
[----:B------:R-:W-:Y:S01]  /*1a10*/  FMUL.FTZ R202, R4, R141 ;  /* 0x0000008d04ca7220 */ /* 0x000fe20000410000 */
        /* <DEDUP_REMOVED lines=19> */
.L_x_889:
[----:B------:R-:W-:Y:S05]  /*1b50*/  BSYNC B1 ;  /* 0x0000000000017941 */ /* 0x000fea0003800000 */
.L_x_888:
        /* <DEDUP_REMOVED lines=15> */
[C---:B---3--:R-:W-:Y:S02]  /*1c50*/  PRMT R163, R136.reuse, 0x7632, R163 ;  /* 0x0000763288a37816 */ /* 0x048fe400000000a3 */
[----:B------:R-:W-:Y:S02]  /*1c60*/  SHF.L.U32 R136, R136, 0x10, RZ ;  /* 0x0000001088887819 */ /* 0x000fe400000006ff */
[C---:B------:R-:W-:Y:S02]  /*1c70*/  PRMT R182, R137.reuse, 0x7632, R182 ;  /* 0x0000763289b67816 */ /* 0x040fe400000000b6 */
[----:B------:R-:W-:Y:S01]  /*1c80*/  SHF.L.U32 R206, R137, 0x10, RZ ;  /* 0x0000001089ce7819 */ /* 0x000fe200000006ff */
[----:B------:R-:W-:Y:S01]  /*1c90*/  FADD.FTZ R137, -R221, R136 ;  /* 0x00000088dd897221 */ /* 0x000fe20000010100 */
[----:B------:R-:W-:Y:S02]  /*1ca0*/  SHF.L.U32 R136, R163, 0x10, RZ ;  /* 0x00000010a3887819 */ /* 0x000fe400000006ff */
[C---:B------:R-:W-:Y:S01]  /*1cb0*/  PRMT R183, R138.reuse, 0x7632, R183 ;  /* 0x000076328ab77816 */ /* 0x040fe200000000b7 */
[----:B------:R-:W-:-:S02]  /*1cc0*/  IMAD.U32 R138, R138, 0x10000, RZ ;  /* 0x000100008a8a7824 */ /* 0x000fc400078e00ff */
[C-C-:B0-----:R-:W-:Y:S01]  /*1cd0*/  FADD.FTZ R173, -R221.reuse, R136.reuse ;  /* 0x00000088ddad7221 */ /* 0x141fe20000010100 */
[C---:B----4-:R-:W-:Y:S01]  /*1ce0*/  PRMT R136, R140.reuse, 0x7632, R136 ;  /* 0x000076328c887816 */ /* 0x050fe20000000088 */
[----:B------:R-:W-:Y:S01]  /*1cf0*/  FADD.FTZ R207, -R221, R138 ;  /* 0x0000008addcf7221 */ /* 0x000fe20000010100 */
[C---:B------:R-:W-:Y:S02]  /*1d00*/  PRMT R208, R139.reuse, 0x7632, R208 ;  /* 0x000076328bd07816 */ /* 0x040fe400000000d0 */
[----:B------:R-:W-:Y:S01]  /*1d10*/  SHF.L.U32 R210, R139, 0x10, RZ ;  /* 0x000000108bd27819 */ /* 0x000fe200000006ff */
[----:B------:R-:W-:Y:S01]  /*1d20*/  IMAD.U32 R139, R140, 0x10000, RZ ;  /* 0x000100008c8b7824 */ /* 0x000fe200078e00ff */
[----:B------:R-:W-:Y:S01]  /*1d30*/  SHF.L.U32 R138, R183, 0x10, RZ ;  /* 0x00000010b78a7819 */ /* 0x000fe200000006ff */
[----:B------:R-:W-:Y:S01]  /*1d40*/  FADD.FTZ R205, -R221, R206 ;  /* 0x000000ceddcd7221 */ /* 0x000fe20000010100 */
[----:B------:R-:W-:Y:S01]  /*1d50*/  SHF.L.U32 R211, R136, 0x10, RZ ;  /* 0x0000001088d37819 */ /* 0x000fe200000006ff */
[----:B------:R-:W-:Y:S01]  /*1d60*/  FMUL.FTZ R212, R4, R173 ;  /* 0x000000ad04d47220 */ /* 0x000fe20000410000 */
[----:B------:R-:W-:-:S02]  /*1d70*/  IMAD.U32 R182, R182, 0x10000, RZ ;  /* 0x00010000b6b67824 */ /* 0x000fc400078e00ff */
[----:B------:R-:W-:Y:S01]  /*1d80*/  FMUL.FTZ R206, R150, R139 ;  /* 0x0000008b96ce7220 */ /* 0x000fe20000410000 */
[----:B------:R-:W-:Y:S01]  /*1d90*/  FMUL.FTZ R163, R4, R137 ;  /* 0x0000008904a37220 */ /* 0x000fe20000410000 */
[--C-:B------:R-:W-:Y:S01]  /*1da0*/  FADD.FTZ R215, -R221, R138.reuse ;  /* 0x0000008addd77221 */ /* 0x100fe20000010100 */
[----:B------:R-:W-:Y:S01]  /*1db0*/  SHF.L.U32 R208, R208, 0x10, RZ ;  /* 0x00000010d0d07819 */ /* 0x000fe200000006ff */
[----:B------:R-:W-:Y:S01]  /*1dc0*/  FADD.FTZ R61, R61, R211 ;  /* 0x000000d33d3d7221 */ /* 0x000fe20000010000 */
[----:B------:R-:W-:Y:S01]  /*1dd0*/  PRMT R138, R141, 0x7632, R138 ;  /* 0x000076328d8a7816 */ /* 0x000fe2000000008a */
[-C--:B------:R-:W-:Y:S01]  /*1de0*/  FFMA.FTZ R85, R212, R211.reuse, R85 ;  /* 0x000000d3d4557223 */ /* 0x080fe20000010055 */
[----:B------:R-:W-:Y:S01]  /*1df0*/  FADD.FTZ R183, -R221, R182 ;  /* 0x000000b6ddb77221 */ /* 0x000fe20000010100 */
[----:B------:R-:W-:Y:S01]  /*1e00*/  SHF.L.U32 R141, R141, 0x10, RZ ;  /* 0x000000108d8d7819 */ /* 0x000fe200000006ff */
[----:B------:R-:W-:Y:S01]  /*1e10*/  FADD.FTZ R136, R225, R206 ;  /* 0x000000cee1887221 */ /* 0x000fe20000010000 */
[----:B------:R-:W-:Y:S01]  /*1e20*/  FMUL.FTZ R211, R20, R211 ;  /* 0x000000d314d37220 */ /* 0x000fe20000410000 */
[----:B------:R-:W-:Y:S01]  /*1e30*/  SHF.L.U32 R209, R142, 0x10, RZ ;  /* 0x000000108ed17819 */ /* 0x000fe200000006ff */
[----:B------:R-:W-:Y:S01]  /*1e40*/  FFMA.FTZ R137, R163, R206, R222 ;  /* 0x000000cea3897223 */ /* 0x000fe200000100de */
[----:B------:R-:W-:Y:S01]  /*1e50*/  FMUL.FTZ R207, R4, R207 ;  /* 0x000000cf04cf7220 */ /* 0x000fe20000410000 */
[----:B------:R-:W-:Y:S01]  /*1e60*/  FADD.FTZ R213, -R221, R210 ;  /* 0x000000d2ddd57221 */ /* 0x000fe20000010100 */
[----:B------:R-:W-:Y:S01]  /*1e70*/  FADD.FTZ R60, R60, R139 ;  /* 0x0000008b3c3c7221 */ /* 0x000fe20000010000 */
[----:B------:R-:W-:Y:S01]  /*1e80*/  FFMA.FTZ R84, R163, R139, R84 ;  /* 0x0000008ba3547223 */ /* 0x000fe20000010054 */
[----:B------:R-:W-:Y:S01]  /*1e90*/  SHF.L.U32 R138, R138, 0x10, RZ ;  /* 0x000000108a8a7819 */ /* 0x000fe200000006ff */
[----:B------:R-:W-:Y:S01]  /*1ea0*/  FADD.FTZ R221, -R221, R208 ;  /* 0x000000d0dddd7221 */ /* 0x000fe20000010100 */
        /* <DEDUP_REMOVED lines=18> */
[C---:B------:R-:W-:Y:S01]  /*1fd0*/  PRMT R142, R143.reuse, 0x7632, R142 ;  /* 0x000076328f8e7816 */ /* 0x040fe2000000008e */
[----:B------:R-:W-:Y:S01]  /*1fe0*/  FMUL.FTZ R216, R4, R215 ;  /* 0x000000d704d87220 */ /* 0x000fe20000410000 */
[----:B------:R-:W-:Y:S02]  /*1ff0*/  IMAD.U32 R143, R143, 0x10000, RZ ;  /* 0x000100008f8f7824 */ /* 0x000fe400078e00ff */
        /* <DEDUP_REMOVED lines=21> */
.L_x_885:
[----:B------:R-:W-:Y:S05]  /*2150*/  BSYNC B0 ;  /* 0x0000000000007941 */ /* 0x000fea0003800000 */
.L_x_879:
        /* <DEDUP_REMOVED lines=26> */
.L_x_1038:
        /* <DEDUP_REMOVED lines=8> */
[----:B------:R-:W-:-:S04]  /*2380*/  @P3 VIADD R2, R2, 0xffffffff ;  /* 0xffffffff02023836 */ /* 0x000fc80000000000 */
[----:B------:R-:W-:Y:S01]  /*2390*/  @P3 IMAD R222, R2, R161, RZ ;  /* 0x000000a102de3224 */ /* 0x000fe200078e02ff */
        /* <DEDUP_REMOVED lines=27> */
.L_x_894:
[----:B------:R-:W-:Y:S05]  /*2550*/  BSYNC B1 ;  /* 0x0000000000017941 */ /* 0x000fea0003800000 */
.L_x_893:
[----:B------:R-:W-:Y:S04]  /*2560*/  BSSY B1, `(.L_x_895) ;  /* 0x0000013000017945 */ /* 0x000fe80003800000 */
[----:B------:R-:W-:Y:S05]  /*2570*/  @P2 BRA `(.L_x_896) ;  /* 0x00000000001c2947 */ /* 0x000fea0003800000 */
[----:B------:R-:W-:Y:S01]  /*2580*/  UISETP.NE.U32.AND UP0, UPT, UR8, URZ, UPT ;  /* 0x0000003f0800728c */ /* 0x000fe2000bf05070 */
[----:B------:R-:W-:-:S03]  /*2590*/  MOV R137, RZ ;  /* 0x000000ff00897202 */ /* 0x000fc60000000f00 */
[----:B------:R-:W-:-:S06]  /*25a0*/  UISETP.NE.AND.EX UP0, UPT, UR9, URZ, UPT, UP0 ;  /* 0x0000003f0900728c */ /* 0x000fcc000bf05300 */
[----:B------:R-:W-:-:S13]  /*25b0*/  PLOP3.LUT P4, PT, PT, PT, UP0, 0x80, 0x0 ;  /* 0x000000000000781c */ /* 0x000fda0003f8f008 */
[----:B------:R-:W-:Y:S05]  /*25c0*/  @!P4 BRA `(.L_x_897) ;  /* 0x000000000030c947 */ /* 0x000fea0003800000 */
[----:B-----5:R-:W-:Y:S01]  /*25d0*/  IMAD.U32 R137, R116, 0x10000, RZ ;  /* 0x0001000074897824 */ /* 0x020fe200078e00ff */
[----:B------:R-:W-:Y:S06]  /*25e0*/  BRA `(.L_x_897) ;  /* 0x0000000000287947 */ /* 0x000fec0003800000 */
.L_x_896:
        /* <DEDUP_REMOVED lines=10> */
.L_x_897:
[----:B------:R-:W-:Y:S05]  /*2690*/  BSYNC B1 ;  /* 0x0000000000017941 */ /* 0x000fea0003800000 */
.L_x_895:
[----:B------:R-:W-:Y:S01]  /*26a0*/  ISETP.NE.U32.AND P5, PT, RZ, UR6, PT ;  /* 0x00000006ff007c0c */ /* 0x000fe2000bfa5070 */
[----:B------:R-:W-:Y:S03]  /*26b0*/  BSSY B1, `(.L_x_898) ;  /* 0x000000e000017945 */ /* 0x000fe60003800000 */
[----:B------:R-:W-:-:S13]  /*26c0*/  ISETP.NE.AND.EX P5, PT, RZ, UR7, PT, P5 ;  /* 0x00000007ff007c0c */ /* 0x000fda000bfa5350 */
[----:B------:R-:W-:Y:S01]  /*26d0*/  @P5 F2FP.BF16.F32.PACK_AB R136, RZ, R137 ;  /* 0x00000089ff88523e */ /* 0x000fe200000010ff */
[----:B------:R-:W-:Y:S06]  /*26e0*/  @!P3 BRA `(.L_x_899) ;  /* 0x000000000028b947 */ /* 0x000fec0003800000 */
[----:B-----5:R-:W-:Y:S01]  /*26f0*/  LOP3.LUT P6, RZ, R164, 0xff, RZ, 0xc0, !PT ;  /* 0x000000ffa4ff7812 */ /* 0x020fe200078cc0ff */
[----:B------:R-:W-:Y:S01]  /*2700*/  FMUL.FTZ R137, R137, UR13 ;  /* 0x0000000d89897c20 */ /* 0x000fe20008410000 */
[----:B------:R-:W-:-:S03]  /*2710*/  CS2R R138, SRZ ;  /* 0x00000000008a7805 */ /* 0x000fc6000001ff00 */
[----:B------:R-:W-:-:S08]  /*2720*/  FMUL.FTZ R142, R137, UR12 ;  /* 0x0000000c898e7c20 */ /* 0x000fd00008410000 */
[----:B------:R-:W-:Y:S01]  /*2730*/  @P6 SHF.L.U32 R137, R132, 0x10, RZ ;  /* 0x0000001084896819 */ /* 0x000fe200000006ff */
[----:B------:R-:W-:-:S04]  /*2740*/  @P6 FMUL.FTZ R138, R146, R142 ;  /* 0x0000008e928a6220 */ /* 0x000fc80000410000 */
[----:B------:R-:W-:Y:S01]  /*2750*/  @P6 FMUL.FTZ R139, R142, R137 ;  /* 0x000000898e8b6220 */ /* 0x000fe20000410000 */
[----:B------:R-:W-:-:S03]  /*2760*/  F2FP.BF16.F32.PACK_AB R138, RZ, R138 ;  /* 0x0000008aff8a723e */ /* 0x000fc600000010ff */
[----:B------:R-:W-:Y:S01]  /*2770*/  FADD.FTZ R92, R92, R139 ;  /* 0x0000008b5c5c7221 */ /* 0x000fe20000010000 */
[----:B------:R-:W-:-:S07]  /*2780*/  PRMT R124, R138, 0x7610, R124 ;  /* 0x000076108a7c7816 */ /* 0x000fce000000007c */
.L_x_899:
[----:B------:R-:W-:Y:S05]  /*2790*/  BSYNC B1 ;  /* 0x0000000000017941 */ /* 0x000fea0003800000 */
.L_x_898:
[----:B------:R-:W-:Y:S01]  /*27a0*/  BSSY B1, `(.L_x_900) ;  /* 0x0000010000017945 */ /* 0x000fe20003800000 */
[----:B------:R-:W-:-:S03]  /*27b0*/  @P5 PRMT R128, R136, 0x7610, R128 ;  /* 0x0000761088805816 */ /* 0x000fc60000000080 */
[----:B------:R-:W-:Y:S05]  /*27c0*/  @P2 BRA `(.L_x_901) ;  /* 0x0000000000142947 */ /* 0x000fea0003800000 */
[----:B------:R-:W-:Y:S01]  /*27d0*/  IMAD.MOV.U32 R137, RZ, RZ, RZ ;  /* 0x000000ffff897224 */ /* 0x000fe200078e00ff */
[----:B------:R-:W-:Y:S06]  /*27e0*/  @!P4 BRA `(.L_x_902) ;  /* 0x00000000002cc947 */ /* 0x000fec0003800000 */
[----:B-----5:R-:W-:-:S04]  /*27f0*/  PRMT R137, R116, 0x7632, R137 ;  /* 0x0000763274897816 */ /* 0x020fc80000000089 */
[----:B------:R-:W-:Y:S01]  /*2800*/  SHF.L.U32 R137, R137, 0x10, RZ ;  /* 0x0000001089897819 */ /* 0x000fe200000006ff */
[----:B------:R-:W-:Y:S06]  /*2810*/  BRA `(.L_x_902) ;  /* 0x0000000000207947 */ /* 0x000fec0003800000 */
.L_x_901:
[----:B------:R-:W-:Y:S02]  /*2820*/  ISETP.NE.AND P6, PT, R29, RZ, PT ;  /* 0x000000ff1d00720c */ /* 0x000fe40003fc5270 */
[----:B-----5:R-:W-:Y:S02]  /*2830*/  @P4 PRMT R138, R116, 0x7632, R138 ;  /* 0x00007632748a4816 */ /* 0x020fe4000000008a */
[----:B------:R-:W-:Y:S02]  /*2840*/  FSEL R137, R2, RZ, !P6 ;  /* 0x000000ff02897208 */ /* 0x000fe40007000000 */
[----:B------:R-:W-:-:S03]  /*2850*/  @P4 SHF.L.U32 R138, R138, 0x10, RZ ;  /* 0x000000108a8a4819 */ /* 0x000fc600000006ff */
[----:B------:R-:W-:-:S04]  /*2860*/  FFMA.FTZ R136, R180, R140, R137 ;  /* 0x0000008cb4887223 */ /* 0x000fc80000010089 */
[----:B------:R-:W-:-:S04]  /*2870*/  FADD.FTZ R137, R179, -R136 ;  /* 0x80000088b3897221 */ /* 0x000fc80000010000 */
[----:B------:R-:W-:-:S04]  /*2880*/  FMUL.FTZ R137, R4, R137 ;  /* 0x0000008904897220 */ /* 0x000fc80000410000 */
[----:B------:R-:W-:-:S07]  /*2890*/  @P4 FADD.FTZ R137, R137, R138 ;  /* 0x0000008a89894221 */ /* 0x000fce0000010000 */
.L_x_902:
[----:B------:R-:W-:Y:S05]  /*28a0*/  BSYNC B1 ;  /* 0x0000000000017941 */ /* 0x000fea0003800000 */
.L_x_900:
[----:B------:R-:W-:Y:S01]  /*28b0*/  BSSY B1, `(.L_x_903) ;  /* 0x000000f000017945 */ /* 0x000fe20003800000 */
[----:B------:R-:W-:-:S03]  /*28c0*/  @P5 F2FP.BF16.F32.PACK_AB R136, RZ, R137 ;  /* 0x00000089ff88523e */ /* 0x000fc600000010ff */
[----:B------:R-:W-:Y:S05]  /*28d0*/  @!P3 BRA `(.L_x_904) ;  /* 0x000000000030b947 */ /* 0x000fea0003800000 */
[----:B-----5:R-:W-:Y:S01]  /*28e0*/  LOP3.LUT P6, RZ, R164, 0xff00, RZ, 0xc0, !PT ;  /* 0x0000ff00a4ff7812 */ /* 0x020fe200078cc0ff */
[----:B------:R-:W-:Y:S01]  /*28f0*/  FMUL.FTZ R137, R137, UR13 ;  /* 0x0000000d89897c20 */ /* 0x000fe20008410000 */
[----:B------:R-:W-:Y:S01]  /*2900*/  HFMA2.MMA R138, -RZ, RZ, 0, 0 ;  /* 0x00000000ff8a7435 */ /* 0x000fe200000001ff */
[----:B------:R-:W-:Y:S02]  /*2910*/  IMAD.MOV.U32 R142, RZ, RZ, RZ ;  /* 0x000000ffff8e7224 */ /* 0x000fe400078e00ff */
[----:B------:R-:W-:-:S08]  /*2920*/  FMUL.FTZ R137, R137, UR12 ;  /* 0x0000000c89897c20 */ /* 0x000fd00008410000 */
[----:B------:R-:W-:Y:S01]  /*2930*/  @P6 PRMT R139, R132, 0x7632, R139 ;  /* 0x00007632848b6816 */ /* 0x000fe2000000008b */
[----:B------:R-:W-:-:S03]  /*2940*/  @P6 FMUL.FTZ R138, R16, R137 ;  /* 0x00000089108a6220 */ /* 0x000fc60000410000 */
[----:B------:R-:W-:Y:S02]  /*2950*/  @P6 SHF.L.U32 R139, R139, 0x10, RZ ;  /* 0x000000108b8b6819 */ /* 0x000fe400000006ff */
[----:B------:R-:W-:-:S03]  /*2960*/  F2FP.BF16.F32.PACK_AB R138, RZ, R138 ;  /* 0x0000008aff8a723e */ /* 0x000fc600000010ff */
[----:B------:R-:W-:Y:S01]  /*2970*/  @P6 FMUL.FTZ R142, R137, R139 ;  /* 0x0000008b898e6220 */ /* 0x000fe20000410000 */
[----:B------:R-:W-:-:S03]  /*2980*/  PRMT R124, R124, 0x5410, R138 ;  /* 0x000054107c7c7816 */ /* 0x000fc6000000008a */
[----:B------:R-:W-:-:S07]  /*2990*/  FADD.FTZ R93, R93, R142 ;  /* 0x0000008e5d5d7221 */ /* 0x000fce0000010000 */
.L_x_904:
[----:B------:R-:W-:Y:S05]  /*29a0*/  BSYNC B1 ;  /* 0x0000000000017941 */ /* 0x000fea0003800000 */
.L_x_903:
[----:B------:R-:W-:Y:S01]  /*29b0*/  BSSY B1, `(.L_x_905) ;  /* 0x000000e000017945 */ /* 0x000fe20003800000 */
[----:B------:R-:W-:-:S03]  /*29c0*/  @P5 PRMT R128, R128, 0x5410, R136 ;  /* 0x0000541080805816 */ /* 0x000fc60000000088 */
[----:B------:R-:W-:Y:S05]  /*29d0*/  @P2 BRA `(.L_x_906) ;  /* 0x0000000000102947 */ /* 0x000fea0003800000 */
[----:B------:R-:W-:Y:S01]  /*29e0*/  IMAD.MOV.U32 R137, RZ, RZ, RZ ;  /* 0x000000ffff897224 */ /* 0x000fe200078e00ff */
[----:B------:R-:W-:Y:S06]  /*29f0*/  @!P4 BRA `(.L_x_907) ;  /* 0x000000000024c947 */ /* 0x000fec0003800000 */
[----:B-----5:R-:W-:Y:S01]  /*2a00*/  SHF.L.U32 R137, R117, 0x10, RZ ;  /* 0x0000001075897819 */ /* 0x020fe200000006ff */
[----:B------:R-:W-:Y:S06]  /*2a10*/  BRA `(.L_x_907) ;  /* 0x00000000001c7947 */ /* 0x000fec0003800000 */
.L_x_906:
[----:B------:R-:W-:-:S04]  /*2a20*/  ISETP.NE.AND P6, PT, R29, RZ, PT ;  /* 0x000000ff1d00720c */ /* 0x000fc80003fc5270 */
[----:B------:R-:W-:-:S05]  /*2a30*/  FSEL R136, R2, RZ, !P6 ;  /* 0x000000ff02887208 */ /* 0x000fca0007000000 */
[----:B------:R-:W-:Y:S01]  /*2a40*/  FFMA.FTZ R137, R171, R140, R136 ;  /* 0x0000008cab897223 */ /* 0x000fe20000010088 */
[----:B-----5:R-:W-:-:S03]  /*2a50*/  @P4 SHF.L.U32 R136, R117, 0x10, RZ ;  /* 0x0000001075884819 */ /* 0x020fc600000006ff */
[----:B------:R-:W-:-:S04]  /*2a60*/  FADD.FTZ R137, R174, -R137 ;  /* 0x80000089ae897221 */ /* 0x000fc80000010000 */
[----:B------:R-:W-:-:S04]  /*2a70*/  FMUL.FTZ R137, R4, R137 ;  /* 0x0000008904897220 */ /* 0x000fc80000410000 */
[----:B------:R-:W-:-:S07]  /*2a80*/  @P4 FADD.FTZ R137, R137, R136 ;  /* 0x0000008889894221 */ /* 0x000fce0000010000 */
.L_x_907:
[----:B------:R-:W-:Y:S05]  /*2a90*/  BSYNC B1 ;  /* 0x0000000000017941 */ /* 0x000fea0003800000 */
.L_x_905:
[----:B------:R-:W-:Y:S01]  /*2aa0*/  BSSY B1, `(.L_x_908) ;  /* 0x000000d000017945 */ /* 0x000fe20003800000 */
[----:B------:R-:W-:-:S03]  /*2ab0*/  @P5 F2FP.BF16.F32.PACK_AB R136, RZ, R137 ;  /* 0x00000089ff88523e */ /* 0x000fc600000010ff */
[----:B------:R-:W-:Y:S05]  /*2ac0*/  @!P3 BRA `(.L_x_909) ;  /* 0x000000000028b947 */ /* 0x000fea0003800000 */
[----:B-----5:R-:W-:Y:S01]  /*2ad0*/  LOP3.LUT P6, RZ, R164, 0xff0000, RZ, 0xc0, !PT ;  /* 0x00ff0000a4ff7812 */ /* 0x020fe200078cc0ff */
[----:B------:R-:W-:Y:S01]  /*2ae0*/  FMUL.FTZ R137, R137, UR13 ;  /* 0x0000000d89897c20 */ /* 0x000fe20008410000 */
[----:B------:R-:W-:-:S03]  /*2af0*/  CS2R R138, SRZ ;  /* 0x00000000008a7805 */ /* 0x000fc6000001ff00 */
[----:B------:R-:W-:-:S08]  /*2b00*/  FMUL.FTZ R142, R137, UR12 ;  /* 0x0000000c898e7c20 */ /* 0x000fd00008410000 */
[----:B------:R-:W-:Y:S01]  /*2b10*/  @P6 FMUL.FTZ R138, R145, R142 ;  /* 0x0000008e918a6220 */ /* 0x000fe20000410000 */
[----:B------:R-:W-:-:S04]  /*2b20*/  @P6 IMAD.U32 R137, R133, 0x10000, RZ ;  /* 0x0001000085896824 */ /* 0x000fc800078e00ff */
[----:B------:R-:W-:Y:S01]  /*2b30*/  @P6 FMUL.FTZ R139, R142, R137 ;  /* 0x000000898e8b6220 */ /* 0x000fe20000410000 */
[----:B------:R-:W-:-:S03]  /*2b40*/  F2FP.BF16.F32.PACK_AB R138, RZ, R138 ;  /* 0x0000008aff8a723e */ /* 0x000fc600000010ff */
[----:B------:R-:W-:Y:S01]  /*2b50*/  FADD.FTZ R94, R94, R139 ;  /* 0x0000008b5e5e7221 */ /* 0x000fe20000010000 */
[----:B------:R-:W-:-:S07]  /*2b60*/  PRMT R125, R138, 0x7610, R125 ;  /* 0x000076108a7d7816 */ /* 0x000fce000000007d */
.L_x_909:
[----:B------:R-:W-:Y:S05]  /*2b70*/  BSYNC B1 ;  /* 0x0000000000017941 */ /* 0x000fea0003800000 */
.L_x_908:
[----:B------:R-:W-:Y:S01]  /*2b80*/  BSSY B1, `(.L_x_910) ;  /* 0x0000010000017945 */ /* 0x000fe20003800000 */
[----:B------:R-:W-:-:S03]  /*2b90*/  @P5 PRMT R129, R136, 0x7610, R129 ;  /* 0x0000761088815816 */ /* 0x000fc60000000081 */
[----:B------:R-:W-:Y:S05]  /*2ba0*/  @P2 BRA `(.L_x_911) ;  /* 0x0000000000142947 */ /* 0x000fea0003800000 */
[----:B------:R-:W-:Y:S01]  /*2bb0*/  MOV R137, RZ ;  /* 0x000000ff00897202 */ /* 0x000fe20000000f00 */
[----:B------:R-:W-:Y:S06]  /*2bc0*/  @!P4 BRA `(.L_x_912) ;  /* 0x00000000002cc947 */ /* 0x000fec0003800000 */
[----:B-----5:R-:W-:-:S04]  /*2bd0*/  PRMT R137, R117, 0x7632, R137 ;  /* 0x0000763275897816 */ /* 0x020fc80000000089 */
[----:B------:R-:W-:Y:S01]  /*2be0*/  SHF.L.U32 R137, R137, 0x10, RZ ;  /* 0x0000001089897819 */ /* 0x000fe200000006ff */
[----:B------:R-:W-:Y:S06]  /*2bf0*/  BRA `(.L_x_912) ;  /* 0x0000000000207947 */ /* 0x000fec0003800000 */
.L_x_911:
[----:B------:R-:W-:Y:S02]  /*2c00*/  ISETP.NE.AND P6, PT, R29, RZ, PT ;  /* 0x000000ff1d00720c */ /* 0x000fe40003fc5270 */
[----:B-----5:R-:W-:Y:S02]  /*2c10*/  @P4 PRMT R138, R117, 0x7632, R138 ;  /* 0x00007632758a4816 */ /* 0x020fe4000000008a */
[----:B------:R-:W-:-:S03]  /*2c20*/  FSEL R137, R2, RZ, !P6 ;  /* 0x000000ff02897208 */ /* 0x000fc60007000000 */
[----:B------:R-:W-:Y:S02]  /*2c30*/  @P4 IMAD.U32 R138, R138, 0x10000, RZ ;  /* 0x000100008a8a4824 */ /* 0x000fe400078e00ff */
[----:B------:R-:W-:-:S04]  /*2c40*/  FFMA.FTZ R136, R184, R140, R137 ;  /* 0x0000008cb8887223 */ /* 0x000fc80000010089 */
[----:B------:R-:W-:-:S04]  /*2c50*/  FADD.FTZ R137, R181, -R136 ;  /* 0x80000088b5897221 */ /* 0x000fc80000010000 */
[----:B------:R-:W-:-:S04]  /*2c60*/  FMUL.FTZ R137, R4, R137 ;  /* 0x0000008904897220 */ /* 0x000fc80000410000 */
[----:B------:R-:W-:-:S07]  /*2c70*/  @P4 FADD.FTZ R137, R137, R138 ;  /* 0x0000008a89894221 */ /* 0x000fce0000010000 */
.L_x_912:
[----:B------:R-:W-:Y:S05]  /*2c80*/  BSYNC B1 ;  /* 0x0000000000017941 */ /* 0x000fea0003800000 */
.L_x_910:
[----:B------:R-:W-:Y:S01]  /*2c90*/  BSSY B1, `(.L_x_913) ;  /* 0x000000f000017945 */ /* 0x000fe20003800000 */
[----:B------:R-:W-:-:S03]  /*2ca0*/  @P5 F2FP.BF16.F32.PACK_AB R136, RZ, R137 ;  /* 0x00000089ff88523e */ /* 0x000fc600000010ff */
[----:B------:R-:W-:Y:S05]  /*2cb0*/  @!P3 BRA `(.L_x_914) ;  /* 0x000000000030b947 */ /* 0x000fea0003800000 */
[----:B-----5:R-:W-:Y:S01]  /*2cc0*/  LOP3.LUT P6, RZ, R164, 0xff000000, RZ, 0xc0, !PT ;  /* 0xff000000a4ff7812 */ /* 0x020fe200078cc0ff */
[----:B------:R-:W-:Y:S01]  /*2cd0*/  FMUL.FTZ R137, R137, UR13 ;  /* 0x0000000d89897c20 */ /* 0x000fe20008410000 */
[----:B------:R-:W-:Y:S01]  /*2ce0*/  HFMA2.MMA R142, -RZ, RZ, 0, 0 ;  /* 0x00000000ff8e7435 */ /* 0x000fe200000001ff */
[----:B------:R-:W-:Y:S02]  /*2cf0*/  MOV R138, RZ ;  /* 0x000000ff008a7202 */ /* 0x000fe40000000f00 */
[----:B------:R-:W-:-:S08]  /*2d00*/  FMUL.FTZ R172, R137, UR12 ;  /* 0x0000000c89ac7c20 */ /* 0x000fd00008410000 */
[----:B------:R-:W-:Y:S01]  /*2d10*/  @P6 PRMT R139, R133, 0x7632, R139 ;  /* 0x00007632858b6816 */ /* 0x000fe2000000008b */
[----:B------:R-:W-:-:S04]  /*2d20*/  @P6 FMUL.FTZ R138, R15, R172 ;  /* 0x000000ac0f8a6220 */ /* 0x000fc80000410000 */
[----:B------:R-:W-:Y:S01]  /*2d30*/  @P6 IMAD.U32 R139, R139, 0x10000, RZ ;  /* 0x000100008b8b6824 */ /* 0x000fe200078e00ff */
[----:B------:R-:W-:-:S03]  /*2d40*/  F2FP.BF16.F32.PACK_AB R138, RZ, R138 ;  /* 0x0000008aff8a723e */ /* 0x000fc600000010ff */
[----:B------:R-:W-:Y:S01]  /*2d50*/  @P6 FMUL.FTZ R142, R172, R139 ;  /* 0x0000008bac8e6220 */ /* 0x000fe20000410000 */
[----:B------:R-:W-:-:S03]  /*2d60*/  PRMT R125, R125, 0x5410, R138 ;  /* 0x000054107d7d7816 */ /* 0x000fc6000000008a */
[----:B------:R-:W-:-:S07]  /*2d70*/  FADD.FTZ R95, R95, R142 ;  /* 0x0000008e5f5f7221 */ /* 0x000fce0000010000 */
.L_x_914:
[----:B------:R-:W-:Y:S05]  /*2d80*/  BSYNC B1 ;  /* 0x0000000000017941 */ /* 0x000fea0003800000 */
.L_x_913:
[----:B------:R-:W-:Y:S01]  /*2d90*/  BSSY B1, `(.L_x_915) ;  /* 0x000000e000017945 */ /* 0x000fe20003800000 */
[----:B------:R-:W-:-:S03]  /*2da0*/  @P5 PRMT R129, R129, 0x5410, R136 ;  /* 0x0000541081815816 */ /* 0x000fc60000000088 */
[----:B------:R-:W-:Y:S05]  /*2db0*/  @P2 BRA `(.L_x_916) ;  /* 0x0000000000102947 */ /* 0x000fea0003800000 */
[----:B------:R-:W-:Y:S01]  /*2dc0*/  HFMA2.MMA R137, -RZ, RZ, 0, 0 ;  /* 0x00000000ff897435 */ /* 0x000fe200000001ff */
[----:B------:R-:W-:Y:S10]  /*2dd0*/  @!P4 BRA `(.L_x_917) ;  /* 0x000000000024c947 */ /* 0x000ff40003800000 */
[----:B-----5:R-:W-:Y:S01]  /*2de0*/  SHF.L.U32 R137, R118, 0x10, RZ ;  /* 0x0000001076897819 */ /* 0x020fe200000006ff */
[----:B------:R-:W-:Y:S06]  /*2df0*/  BRA `(.L_x_917) ;  /* 0x00000000001c7947 */ /* 0x000fec0003800000 */
.L_x_916:
[----:B------:R-:W-:-:S04]  /*2e00*/  ISETP.NE.AND P6, PT, R29, RZ, PT ;  /* 0x000000ff1d00720c */ /* 0x000fc80003fc5270 */
[----:B------:R-:W-:-:S05]  /*2e10*/  FSEL R136, R2, RZ, !P6 ;  /* 0x000000ff02887208 */ /* 0x000fca0007000000 */
[----:B------:R-:W-:Y:S01]  /*2e20*/  FFMA.FTZ R137, R175, R140, R136 ;  /* 0x0000008caf897223 */ /* 0x000fe20000010088 */
[----:B-----5:R-:W-:-:S03]  /*2e30*/  @P4 IMAD.U32 R136, R118, 0x10000, RZ ;  /* 0x0001000076884824 */ /* 0x020fc600078e00ff */
[----:B------:R-:W-:-:S04]  /*2e40*/  FADD.FTZ R137, R176, -R137 ;  /* 0x80000089b0897221 */ /* 0x000fc80000010000 */
[----:B------:R-:W-:-:S04]  /*2e50*/  FMUL.FTZ R137, R4, R137 ;  /* 0x0000008904897220 */ /* 0x000fc80000410000 */
[----:B------:R-:W-:-:S07]  /*2e60*/  @P4 FADD.FTZ R137, R137, R136 ;  /* 0x0000008889894221 */ /* 0x000fce0000010000 */
.L_x_917:
[----:B------:R-:W-:Y:S05]  /*2e70*/  BSYNC B1 ;  /* 0x0000000000017941 */ /* 0x000fea0003800000 */
.L_x_915:
[----:B------:R-:W-:Y:S01]  /*2e80*/  BSSY B1, `(.L_x_918) ;  /* 0x000000d000017945 */ /* 0x000fe20003800000 */
[----:B------:R-:W-:-:S03]  /*2e90*/  @P5 F2FP.BF16.F32.PACK_AB R136, RZ, R137 ;  /* 0x00000089ff88523e */ /* 0x000fc600000010ff */
[----:B------:R-:W-:Y:S05]  /*2ea0*/  @!P3 BRA `(.L_x_919) ;  /* 0x000000000028b947 */ /* 0x000fea0003800000 */
        /* <DEDUP_REMOVED lines=10> */
.L_x_919:
[----:B------:R-:W-:Y:S05]  /*2f50*/  BSYNC B1 ;  /* 0x0000000000017941 */ /* 0x000fea0003800000 */
.L_x_918:
[----:B------:R-:W-:Y:S01]  /*2f60*/  BSSY B1, `(.L_x_920) ;  /* 0x0000010000017945 */ /* 0x000fe20003800000 */
[----:B------:R-:W-:-:S03]  /*2f70*/  @P5 PRMT R130, R136, 0x7610, R130 ;  /* 0x0000761088825816 */ /* 0x000fc60000000082 */
[----:B------:R-:W-:Y:S05]  /*2f80*/  @P2 BRA `(.L_x_921) ;  /* 0x0000000000142947 */ /* 0x000fea0003800000 */
[----:B------:R-:W-:Y:S01]  /*2f90*/  MOV R137, RZ ;  /* 0x000000ff00897202 */ /* 0x000fe20000000f00 */
[----:B------:R-:W-:Y:S06]  /*2fa0*/  @!P4 BRA `(.L_x_922) ;  /* 0x00000000002cc947 */ /* 0x000fec0003800000 */
[----:B-----5:R-:W-:-:S05]  /*2fb0*/  PRMT R137, R118, 0x7632, R137 ;  /* 0x0000763276897816 */ /* 0x020fca0000000089 */
[----:B------:R-:W-:Y:S01]  /*2fc0*/  IMAD.U32 R137, R137, 0x10000, RZ ;  /* 0x0001000089897824 */ /* 0x000fe200078e00ff */
[----:B------:R-:W-:Y:S06]  /*2fd0*/  BRA `(.L_x_922) ;  /* 0x0000000000207947 */ /* 0x000fec0003800000 */
.L_x_921:
        /* <DEDUP_REMOVED lines=8> */
.L_x_922:
[----:B------:R-:W-:Y:S05]  /*3060*/  BSYNC B1 ;  /* 0x0000000000017941 */ /* 0x000fea0003800000 */
.L_x_920:
        /* <DEDUP_REMOVED lines=15> */
.L_x_924:
[----:B------:R-:W-:Y:S05]  /*3160*/  BSYNC B1 ;  /* 0x0000000000017941 */ /* 0x000fea0003800000 */
.L_x_923:
[----:B------:R-:W-:Y:S01]  /*3170*/  BSSY B1, `(.L_x_925) ;  /* 0x000000e000017945 */ /* 0x000fe20003800000 */
[----:B------:R-:W-:-:S03]  /*3180*/  @P5 PRMT R130, R130, 0x5410, R136 ;  /* 0x0000541082825816 */ /* 0x000fc60000000088 */
[----:B------:R-:W-:Y:S05]  /*3190*/  @P2 BRA `(.L_x_926) ;  /* 0x0000000000102947 */ /* 0x000fea0003800000 */
[----:B------:R-:W-:Y:S01]  /*31a0*/  MOV R137, RZ ;  /* 0x000000ff00897202 */ /* 0x000fe20000000f00 */
[----:B------:R-:W-:Y:S06]  /*31b0*/  @!P4 BRA `(.L_x_927) ;  /* 0x000000000024c947 */ /* 0x000fec0003800000 */
[----:B-----5:R-:W-:Y:S01]  /*31c0*/  IMAD.U32 R137, R119, 0x10000, RZ ;  /* 0x0001000077897824 */ /* 0x020fe200078e00ff */
[----:B------:R-:W-:Y:S06]  /*31d0*/  BRA `(.L_x_927) ;  /* 0x00000000001c7947 */ /* 0x000fec0003800000 */
.L_x_926:
[----:B------:R-:W-:-:S04]  /*31e0*/  ISETP.NE.AND P6, PT, R29, RZ, PT ;  /* 0x000000ff1d00720c */ /* 0x000fc80003fc5270 */
[----:B------:R-:W-:-:S05]  /*31f0*/  FSEL R136, R2, RZ, !P6 ;  /* 0x000000ff02887208 */ /* 0x000fca0007000000 */
[----:B------:R-:W-:Y:S01]  /*3200*/  FFMA.FTZ R137, R177, R140, R136 ;  /* 0x0000008cb1897223 */ /* 0x000fe20000010088 */
[----:B-----5:R-:W-:-:S03]  /*3210*/  @P4 SHF.L.U32 R136, R119, 0x10, RZ ;  /* 0x0000001077884819 */ /* 0x020fc600000006ff */
[----:B------:R-:W-:-:S04]  /*3220*/  FADD.FTZ R137, R178, -R137 ;  /* 0x80000089b2897221 */ /* 0x000fc80000010000 */
[----:B------:R-:W-:-:S04]  /*3230*/  FMUL.FTZ R137, R4, R137 ;  /* 0x0000008904897220 */ /* 0x000fc80000410000 */
[----:B------:R-:W-:-:S07]  /*3240*/  @P4 FADD.FTZ R137, R137, R136 ;  /* 0x0000008889894221 */ /* 0x000fce0000010000 */
.L_x_927:
[----:B------:R-:W-:Y:S05]  /*3250*/  BSYNC B1 ;  /* 0x0000000000017941 */ /* 0x000fea0003800000 */
.L_x_925:
        /* <DEDUP_REMOVED lines=13> */
.L_x_929:
[----:B------:R-:W-:Y:S05]  /*3330*/  BSYNC B1 ;  /* 0x0000000000017941 */ /* 0x000fea0003800000 */
.L_x_928:
        /* <DEDUP_REMOVED lines=8> */
.L_x_931:
        /* <DEDUP_REMOVED lines=8> */
.L_x_932:
[----:B------:R-:W-:Y:S05]  /*3440*/  BSYNC B1 ;  /* 0x0000000000017941 */ /* 0x000fea0003800000 */
.L_x_930:
[----:B------:R-:W0:Y:S01]  /*3450*/  @P5 LDC.64 R138, c[0x0][0x308] ;  /* 0x0000c200ff8a5b82 */ /* 0x000e220000000a00 */
[----:B------:R-:W-:Y:S01]  /*3460*/  @P5 F2FP.BF16.F32.PACK_AB R143, RZ, R142 ;  /* 0x0000008eff8f523e */ /* 0x000fe200000010ff */
[----:B------:R-:W-:Y:S03]  /*3470*/  BSSY B1, `(.L_x_933) ;  /* 0x0000012000017945 */ /* 0x000fe60003800000 */
[----:B------:R-:W-:-:S03]  /*3480*/  @P5 PRMT R131, R131, 0x5410, R143 ;  /* 0x0000541083835816 */ /* 0x000fc6000000008f */
[----:B------:R-:W1:Y:S01]  /*3490*/  @P3 LDC.64 R136, c[0x0][0x2f8] ;  /* 0x0000be00ff883b82 */ /* 0x000e620000000a00 */
[----:B0-----:R-:W-:-:S04]  /*34a0*/  @P5 IMAD.WIDE.U32 R138, R162, 0x10, R138 ;  /* 0x00000010a28a5825 */ /* 0x001fc800078e008a */
[----:B-1----:R-:W-:Y:S01]  /*34b0*/  @P3 IMAD.WIDE.U32 R136, R141, 0x10, R136 ;  /* 0x000000108d883825 */ /* 0x002fe200078e0088 */
[----:B------:R-:W-:Y:S06]  /*34c0*/  @!P3 BRA `(.L_x_934) ;  /* 0x000000000030b947 */ /* 0x000fec0003800000 */
        /* <DEDUP_REMOVED lines=12> */
.L_x_934:
[----:B------:R-:W-:Y:S05]  /*3590*/  BSYNC B1 ;  /* 0x0000000000017941 */ /* 0x000fea0003800000 */
.L_x_933:
[----:B------:R0:W-:Y:S01]  /*35a0*/  @P5 STG.E.128 desc[UR4][R138.64], R128 ;  /* 0x000000808a005986 */ /* 0x0001e2000c101d04 */
[----:B------:R-:W-:Y:S01]  /*35b0*/  VIADD R162, R162, 0x80 ;  /* 0x00000080a2a27836 */ /* 0x000fe20000000000 */
[----:B------:R-:W-:Y:S02]  /*35c0*/  IADD3 R141, R141, 0x80, RZ ;  /* 0x000000808d8d7810 */ /* 0x000fe40007ffe0ff */
[----:B------:R0:W-:Y:S05]  /*35d0*/  @P3 STG.E.128 desc[UR4][R136.64], R124 ;  /* 0x0000007c88003986 */ /* 0x0001ea000c101d04 */
.L_x_892:
[----:B------:R-:W-:Y:S05]  /*35e0*/  BSYNC B0 ;  /* 0x0000000000007941 */ /* 0x000fea0003800000 */
.L_x_891:
[----:B------:R-:W-:Y:S04]  /*35f0*/  BSSY B0, `(.L_x_935) ;  /* 0x0000110000007945 */ /* 0x000fe80003800000 */
[----:B------:R-:W-:Y:S05]  /*3600*/  @!P1 BRA `(.L_x_936) ;  /* 0x0000001000389947 */ /* 0x000fea0003800000 */
[----:B------:R-:W-:Y:S04]  /*3610*/  BSSY B1, `(.L_x_937) ;  /* 0x0000005000017945 */ /* 0x000fe80003800000 */
[----:B------:R-:W-:Y:S05]  /*3620*/  @!P3 BRA `(.L_x_938) ;  /* 0x00000000000cb947 */ /* 0x000fea0003800000 */
[----:B-----5:R-:W1:Y:S02]  /*3630*/  LDC.64 R132, c[0x0][0x220] ;  /* 0x00008800ff847b82 */ /* 0x020e640000000a00 */
[----:B-1----:R-:W-:-:S06]  /*3640*/  IMAD.WIDE.U32 R132, R141, 0x10, R132 ;  /* 0x000000108d847825 */ /* 0x002fcc00078e0084 */
[----:B------:R-:W5:Y:S02]  /*3650*/  LDG.E.128 R132, desc[UR4][R132.64] ;  /* 0x0000000484847981 */ /* 0x000f64000c1e1d00 */
.L_x_938:
[----:B------:R-:W-:Y:S05]  /*3660*/  BSYNC B1 ;  /* 0x0000000000017941 */ /* 0x000fea0003800000 */
.L_x_937:
[----:B------:R-:W-:Y:S04]  /*3670*/  BSSY B1, `(.L_x_939) ;  /* 0x0000013000017945 */ /* 0x000fe80003800000 */
[----:B------:R-:W-:Y:S05]  /*3680*/  @P2 BRA `(.L_x_940) ;  /* 0x00000000001c2947 */ /* 0x000fea0003800000 */
[----:B------:R-:W-:Y:S01]  /*3690*/  UISETP.NE.U32.AND UP0, UPT, UR8, URZ, UPT ;  /* 0x0000003f0800728c */ /* 0x000fe2000bf05070 */
[----:B0-----:R-:W-:-:S03]  /*36a0*/  MOV R137, RZ ;  /* 0x000000ff00897202 */ /* 0x001fc60000000f00 */
[----:B------:R-:W-:-:S06]  /*36b0*/  UISETP.NE.AND.EX UP0, UPT, UR9, URZ, UPT, UP0 ;  /* 0x0000003f0900728c */ /* 0x000fcc000bf05300 */
[----:B------:R-:W-:-:S13]  /*36c0*/  PLOP3.LUT P4, PT, PT, PT, UP0, 0x80, 0x0 ;  /* 0x000000000000781c */ /* 0x000fda0003f8f008 */
[----:B------:R-:W-:Y:S05]  /*36d0*/  @!P4 BRA `(.L_x_941) ;  /* 0x000000000030c947 */ /* 0x000fea0003800000 */
[----:B-----5:R-:W-:Y:S01]  /*36e0*/  IMAD.U32 R137, R120, 0x10000, RZ ;  /* 0x0001000078897824 */ /* 0x020fe200078e00ff */
[----:B------:R-:W-:Y:S06]  /*36f0*/  BRA `(.L_x_941) ;  /* 0x0000000000287947 */ /* 0x000fec0003800000 */
.L_x_940:
[----:B------:R-:W-:Y:S01]  /*3700*/  UISETP.NE.U32.AND UP0, UPT, UR8, URZ, UPT ;  /* 0x0000003f0800728c */ /* 0x000fe2000bf05070 */
[----:B------:R-:W-:-:S03]  /*3710*/  ISETP.NE.AND P4, PT, R29, RZ, PT ;  /* 0x000000ff1d00720c */ /* 0x000fc60003f85270 */
[----:B------:R-:W-:Y:S01]  /*3720*/  UISETP.NE.AND.EX UP0, UPT, UR9, URZ, UPT, UP0 ;  /* 0x0000003f0900728c */ /* 0x000fe2000bf05300 */
[----:B0-----:R-:W-:-:S05]  /*3730*/  FSEL R136, R2, RZ, !P4 ;  /* 0x000000ff02887208 */ /* 0x001fca0006000000 */
[----:B------:R-:W-:Y:S01]  /*3740*/  PLOP3.LUT P4, PT, PT, PT, UP0, 0x80, 0x0 ;  /* 0x000000000000781c */ /* 0x000fe20003f8f008 */
[----:B------:R-:W-:-:S04]  /*3750*/  FFMA.FTZ R137, R189, R140, R136 ;  /* 0x0000008cbd897223 */ /* 0x000fc80000010088 */
[----:B------:R-:W-:-:S04]  /*3760*/  FADD.FTZ R137, R190, -R137 ;  /* 0x80000089be897221 */ /* 0x000fc80000010000 */
[----:B------:R-:W-:-:S04]  /*3770*/  FMUL.FTZ R137, R4, R137 ;  /* 0x0000008904897220 */ /* 0x000fc80000410000 */
[----:B-----5:R-:W-:-:S05]  /*3780*/  @P4 SHF.L.U32 R136, R120, 0x10, RZ ;  /* 0x0000001078884819 */ /* 0x020fca00000006ff */
[----:B------:R-:W-:-:S07]  /*3790*/  @P4 FADD.FTZ R137, R137, R136 ;  /* 0x0000008889894221 */ /* 0x000fce0000010000 */
.L_x_941:
[----:B------:R-:W-:Y:S05]  /*37a0*/  BSYNC B1 ;  /* 0x0000000000017941 */ /* 0x000fea0003800000 */
.L_x_939:
        /* <DEDUP_REMOVED lines=15> */
.L_x_943:
[----:B------:R-:W-:Y:S05]  /*38a0*/  BSYNC B1 ;  /* 0x0000000000017941 */ /* 0x000fea0003800000 */
.L_x_942:
        /* <DEDUP_REMOVED lines=8> */
.L_x_945:
        /* <DEDUP_REMOVED lines=8> */
.L_x_946:
[----:B------:R-:W-:Y:S05]  /*39b0*/  BSYNC B1 ;  /* 0x0000000000017941 */ /* 0x000fea0003800000 */
.L_x_944:
        /* <DEDUP_REMOVED lines=15> */
.L_x_948:
[----:B------:R-:W-:Y:S05]  /*3ab0*/  BSYNC B1 ;  /* 0x0000000000017941 */ /* 0x000fea0003800000 */
.L_x_947:
[----:B------:R-:W-:Y:S01]  /*3ac0*/  BSSY B1, `(.L_x_949) ;  /* 0x000000e000017945 */ /* 0x000fe20003800000 */
[----:B------:R-:W-:-:S03]  /*3ad0*/  @P5 PRMT R128, R128, 0x5410, R136 ;  /* 0x0000541080805816 */ /* 0x000fc60000000088 */
[----:B------:R-:W-:Y:S05]  /*3ae0*/  @P2 BRA `(.L_x_950) ;  /* 0x0000000000102947 */ /* 0x000fea0003800000 */
[----:B------:R-:W-:Y:S01]  /*3af0*/  IMAD.MOV.U32 R137, RZ, RZ, RZ ;  /* 0x000000ffff897224 */ /* 0x000fe200078e00ff */
[----:B------:R-:W-:Y:S06]  /*3b00*/  @!P4 BRA `(.L_x_951) ;  /* 0x000000000024c947 */ /* 0x000fec0003800000 */
[----:B-----5:R-:W-:Y:S01]  /*3b10*/  SHF.L.U32 R137, R121, 0x10, RZ ;  /* 0x0000001079897819 */ /* 0x020fe200000006ff */
[----:B------:R-:W-:Y:S06]  /*3b20*/  BRA `(.L_x_951) ;  /* 0x00000000001c7947 */ /* 0x000fec0003800000 */
.L_x_950:
[----:B------:R-:W-:-:S04]  /*3b30*/  ISETP.NE.AND P6, PT, R29, RZ, PT ;  /* 0x000000ff1d00720c */ /* 0x000fc80003fc5270 */
[----:B------:R-:W-:-:S05]  /*3b40*/  FSEL R136, R2, RZ, !P6 ;  /* 0x000000ff02887208 */ /* 0x000fca0007000000 */
[----:B------:R-:W-:Y:S01]  /*3b50*/  FFMA.FTZ R137, R191, R140, R136 ;  /* 0x0000008cbf897223 */ /* 0x000fe20000010088 */
[----:B-----5:R-:W-:-:S03]  /*3b60*/  @P4 SHF.L.U32 R136, R121, 0x10, RZ ;  /* 0x0000001079884819 */ /* 0x020fc600000006ff */
[----:B------:R-:W-:-:S04]  /*3b70*/  FADD.FTZ R137, R192, -R137 ;  /* 0x80000089c0897221 */ /* 0x000fc80000010000 */
[----:B------:R-:W-:-:S04]  /*3b80*/  FMUL.FTZ R137, R4, R137 ;  /* 0x0000008904897220 */ /* 0x000fc80000410000 */
[----:B------:R-:W-:-:S07]  /*3b90*/  @P4 FADD.FTZ R137, R137, R136 ;  /* 0x0000008889894221 */ /* 0x000fce0000010000 */
.L_x_951:
[----:B------:R-:W-:Y:S05]  /*3ba0*/  BSYNC B1 ;  /* 0x0000000000017941 */ /* 0x000fea0003800000 */
.L_x_949:
        /* <DEDUP_REMOVED lines=13> */
.L_x_953:
[----:B------:R-:W-:Y:S05]  /*3c80*/  BSYNC B1 ;  /* 0x0000000000017941 */ /* 0x000fea0003800000 */
.L_x_952:
        /* <DEDUP_REMOVED lines=8> */
.L_x_955:
        /* <DEDUP_REMOVED lines=8> */
.L_x_956:
[----:B------:R-:W-:Y:S05]  /*3d90*/  BSYNC B1 ;  /* 0x0000000000017941 */ /* 0x000fea0003800000 */
.L_x_954:
        /* <DEDUP_REMOVED lines=15> */
.L_x_958:
[----:B------:R-:W-:Y:S05]  /*3e90*/  BSYNC B1 ;  /* 0x0000000000017941 */ /* 0x000fea0003800000 */
.L_x_957:
[----:B------:R-:W-:Y:S01]  /*3ea0*/  BSSY B1, `(.L_x_959) ;  /* 0x000000e000017945 */ /* 0x000fe20003800000 */
[----:B------:R-:W-:-:S03]  /*3eb0*/  @P5 PRMT R129, R129, 0x5410, R136 ;  /* 0x0000541081815816 */ /* 0x000fc60000000088 */
[----:B------:R-:W-:Y:S05]  /*3ec0*/  @P2 BRA `(.L_x_960) ;  /* 0x0000000000102947 */ /* 0x000fea0003800000 */
[----:B------:R-:W-:Y:S01]  /*3ed0*/  HFMA2.MMA R137, -RZ, RZ, 0, 0 ;  /* 0x00000000ff897435 */ /* 0x000fe200000001ff */
[----:B------:R-:W-:Y:S10]  /*3ee0*/  @!P4 BRA `(.L_x_961) ;  /* 0x000000000024c947 */ /* 0x000ff40003800000 */
[----:B-----5:R-:W-:Y:S01]  /*3ef0*/  SHF.L.U32 R137, R122, 0x10, RZ ;  /* 0x000000107a897819 */ /* 0x020fe200000006ff */
[----:B------:R-:W-:Y:S06]  /*3f00*/  BRA `(.L_x_961) ;  /* 0x00000000001c7947 */ /* 0x000fec0003800000 */
.L_x_960:
[----:B------:R-:W-:-:S04]  /*3f10*/  ISETP.NE.AND P6, PT, R29, RZ, PT ;  /* 0x000000ff1d00720c */ /* 0x000fc80003fc5270 */
[----:B------:R-:W-:-:S05]  /*3f20*/  FSEL R136, R2, RZ, !P6 ;  /* 0x000000ff02887208 */ /* 0x000fca0007000000 */
[----:B------:R-:W-:Y:S01]  /*3f30*/  FFMA.FTZ R137, R193, R140, R136 ;  /* 0x0000008cc1897223 */ /* 0x000fe20000010088 */
[----:B-----5:R-:W-:-:S03]  /*3f40*/  @P4 IMAD.U32 R136, R122, 0x10000, RZ ;  /* 0x000100007a884824 */ /* 0x020fc600078e00ff */
[----:B------:R-:W-:-:S04]  /*3f50*/  FADD.FTZ R137, R194, -R137 ;  /* 0x80000089c2897221 */ /* 0x000fc80000010000 */
[----:B------:R-:W-:-:S04]  /*3f60*/  FMUL.FTZ R137, R4, R137 ;  /* 0x0000008904897220 */ /* 0x000fc80000410000 */
[----:B------:R-:W-:-:S07]  /*3f70*/  @P4 FADD.FTZ R137, R137, R136 ;  /* 0x0000008889894221 */ /* 0x000fce0000010000 */
.L_x_961:
[----:B------:R-:W-:Y:S05]  /*3f80*/  BSYNC B1 ;  /* 0x0000000000017941 */ /* 0x000fea0003800000 */
.L_x_959:
        /* <DEDUP_REMOVED lines=13> */
.L_x_963:
[----:B------:R-:W-:Y:S05]  /*4060*/  BSYNC B1 ;  /* 0x0000000000017941 */ /* 0x000fea0003800000 */
.L_x_962:
        /* <DEDUP_REMOVED lines=8> */
.L_x_965:
        /* <DEDUP_REMOVED lines=8> */
.L_x_966:
[----:B------:R-:W-:Y:S05]  /*4170*/  BSYNC B1 ;  /* 0x0000000000017941 */ /* 0x000fea0003800000 */
.L_x_964:
        /* <DEDUP_REMOVED lines=15> */
.L_x_968:
[----:B------:R-:W-:Y:S05]  /*4270*/  BSYNC B1 ;  /* 0x0000000000017941 */ /* 0x000fea0003800000 */
.L_x_967:
[----:B------:R-:W-:Y:S01]  /*4280*/  BSSY B1, `(.L_x_969) ;  /* 0x000000e000017945 */ /* 0x000fe20003800000 */
[----:B------:R-:W-:-:S03]  /*4290*/  @P5 PRMT R130, R130, 0x5410, R136 ;  /* 0x0000541082825816 */ /* 0x000fc60000000088 */
[----:B------:R-:W-:Y:S05]  /*42a0*/  @P2 BRA `(.L_x_970) ;  /* 0x0000000000102947 */ /* 0x000fea0003800000 */
[----:B------:R-:W-:Y:S01]  /*42b0*/  MOV R137, RZ ;  /* 0x000000ff00897202 */ /* 0x000fe20000000f00 */
[----:B------:R-:W-:Y:S06]  /*42c0*/  @!P4 BRA `(.L_x_971) ;  /* 0x000000000024c947 */ /* 0x000fec0003800000 */
[----:B-----5:R-:W-:Y:S01]  /*42d0*/  IMAD.U32 R137, R123, 0x10000, RZ ;  /* 0x000100007b897824 */ /* 0x020fe200078e00ff */
[----:B------:R-:W-:Y:S06]  /*42e0*/  BRA `(.L_x_971) ;  /* 0x00000000001c7947 */ /* 0x000fec0003800000 */
.L_x_970:
[----:B------:R-:W-:-:S04]  /*42f0*/  ISETP.NE.AND P6, PT, R29, RZ, PT ;  /* 0x000000ff1d00720c */ /* 0x000fc80003fc5270 */
[----:B------:R-:W-:-:S05]  /*4300*/  FSEL R136, R2, RZ, !P6 ;  /* 0x000000ff02887208 */ /* 0x000fca0007000000 */
[----:B------:R-:W-:Y:S01]  /*4310*/  FFMA.FTZ R137, R195, R140, R136 ;  /* 0x0000008cc3897223 */ /* 0x000fe20000010088 */
[----:B-----5:R-:W-:-:S03]  /*4320*/  @P4 SHF.L.U32 R136, R123, 0x10, RZ ;  /* 0x000000107b884819 */ /* 0x020fc600000006ff */
[----:B------:R-:W-:-:S04]  /*4330*/  FADD.FTZ R137, R196, -R137 ;  /* 0x80000089c4897221 */ /* 0x000fc80000010000 */
[----:B------:R-:W-:-:S04]  /*4340*/  FMUL.FTZ R137, R4, R137 ;  /* 0x0000008904897220 */ /* 0x000fc80000410000 */
[----:B------:R-:W-:-:S07]  /*4350*/  @P4 FADD.FTZ R137, R137, R136 ;  /* 0x0000008889894221 */ /* 0x000fce0000010000 */
.L_x_971:
[----:B------:R-:W-:Y:S05]  /*4360*/  BSYNC B1 ;  /* 0x0000000000017941 */ /* 0x000fea0003800000 */
.L_x_969:
        /* <DEDUP_REMOVED lines=13> */
.L_x_973:
[----:B------:R-:W-:Y:S05]  /*4440*/  BSYNC B1 ;  /* 0x0000000000017941 */ /* 0x000fea0003800000 */
.L_x_972:
        /* <DEDUP_REMOVED lines=8> */
.L_x_975:
        /* <DEDUP_REMOVED lines=8> */
.L_x_976:
[----:B------:R-:W-:Y:S05]  /*4550*/  BSYNC B1 ;  /* 0x0000000000017941 */ /* 0x000fea0003800000 */
.L_x_974:
        /* <DEDUP_REMOVED lines=20> */
.L_x_978:
[----:B------:R-:W-:Y:S05]  /*46a0*/  BSYNC B1 ;  /* 0x0000000000017941 */ /* 0x000fea0003800000 */
.L_x_977:
[----:B------:R1:W-:Y:S01]  /*46b0*/  @P5 STG.E.128 desc[UR4][R138.64], R128 ;  /* 0x000000808a005986 */ /* 0x0003e2000c101d04 */
[----:B------:R-:W-:Y:S01]  /*46c0*/  VIADD R162, R162, 0x80 ;  /* 0x00000080a2a27836 */ /* 0x000fe20000000000 */
[----:B------:R-:W-:Y:S02]  /*46d0*/  IADD3 R141, R141, 0x80, RZ ;  /* 0x000000808d8d7810 */ /* 0x000fe40007ffe0ff */
[----:B------:R1:W-:Y:S05]  /*46e0*/  @P3 STG.E.128 desc[UR4][R136.64], R124 ;  /* 0x0000007c88003986 */ /* 0x0003ea000c101d04 */
.L_x_936:
[----:B------:R-:W-:Y:S05]  /*46f0*/  BSYNC B0 ;  /* 0x0000000000007941 */ /* 0x000fea0003800000 */
.L_x_935:
[----:B------:R-:W-:Y:S01]  /*4700*/  ISETP.NE.AND P4, PT, R0, RZ, PT ;  /* 0x000000ff0000720c */ /* 0x000fe20003f85270 */
[----:B------:R-:W-:-:S12]  /*4710*/  BSSY B0, `(.L_x_979) ;  /* 0x000010e000007945 */ /* 0x000fd80003800000 */
[----:B------:R-:W-:Y:S05]  /*4720*/  @!P4 BRA `(.L_x_980) ;  /* 0x000000100030c947 */ /* 0x000fea0003800000 */
[----:B------:R-:W-:Y:S04]  /*4730*/  BSSY B1, `(.L_x_981) ;  /* 0x0000005000017945 */ /* 0x000fe80003800000 */
[----:B------:R-:W-:Y:S05]  /*4740*/  @!P3 BRA `(.L_x_982) ;  /* 0x00000000000cb947 */ /* 0x000fea0003800000 */
[----:B-----5:R-:W2:Y:S02]  /*4750*/  LDC.64 R132, c[0x0][0x220] ;  /* 0x00008800ff847b82 */ /* 0x020ea40000000a00 */
[----:B--2---:R-:W-:-:S06]  /*4760*/  IMAD.WIDE.U32 R132, R141, 0x10, R132 ;  /* 0x000000108d847825 */ /* 0x004fcc00078e0084 */
[----:B------:R-:W5:Y:S02]  /*4770*/  LDG.E.128 R132, desc[UR4][R132.64] ;  /* 0x0000000484847981 */ /* 0x000f64000c1e1d00 */
.L_x_982:
[----:B------:R-:W-:Y:S05]  /*4780*/  BSYNC B1 ;  /* 0x0000000000017941 */ /* 0x000fea0003800000 */
.L_x_981:
[----:B------:R-:W-:Y:S04]  /*4790*/  BSSY B1, `(.L_x_983) ;  /* 0x0000013000017945 */ /* 0x000fe80003800000 */
[----:B------:R-:W-:Y:S05]  /*47a0*/  @P2 BRA `(.L_x_984) ;  /* 0x00000000001c2947 */ /* 0x000fea0003800000 */
[----:B------:R-:W-:Y:S01]  /*47b0*/  UISETP.NE.U32.AND UP0, UPT, UR8, URZ, UPT ;  /* 0x0000003f0800728c */ /* 0x000fe2000bf05070 */
[----:B01----:R-:W-:-:S03]  /*47c0*/  MOV R137, RZ ;  /* 0x000000ff00897202 */ /* 0x003fc60000000f00 */
[----:B------:R-:W-:-:S06]  /*47d0*/  UISETP.NE.AND.EX UP0, UPT, UR9, URZ, UPT, UP0 ;  /* 0x0000003f0900728c */ /* 0x000fcc000bf05300 */
[----:B------:R-:W-:-:S13]  /*47e0*/  PLOP3.LUT P4, PT, PT, PT, UP0, 0x80, 0x0 ;  /* 0x000000000000781c */ /* 0x000fda0003f8f008 */
[----:B------:R-:W-:Y:S05]  /*47f0*/  @!P4 BRA `(.L_x_985) ;  /* 0x000000000030c947 */ /* 0x000fea0003800000 */
[----:B-----5:R-:W-:Y:S01]  /*4800*/  IMAD.U32 R137, R40, 0x10000, RZ ;  /* 0x0001000028897824 */ /* 0x020fe200078e00ff */
[----:B------:R-:W-:Y:S06]  /*4810*/  BRA `(.L_x_985) ;  /* 0x0000000000287947 */ /* 0x000fec0003800000 */
.L_x_984:
[----:B------:R-:W-:Y:S01]  /*4820*/  UISETP.NE.U32.AND UP0, UPT, UR8, URZ, UPT ;  /* 0x0000003f0800728c */ /* 0x000fe2000bf05070 */
[----:B------:R-:W-:-:S03]  /*4830*/  ISETP.NE.AND P4, PT, R29, RZ, PT ;  /* 0x000000ff1d00720c */ /* 0x000fc60003f85270 */
[----:B------:R-:W-:Y:S01]  /*4840*/  UISETP.NE.AND.EX UP0, UPT, UR9, URZ, UPT, UP0 ;  /* 0x0000003f0900728c */ /* 0x000fe2000bf05300 */
[----:B01----:R-:W-:-:S05]  /*4850*/  FSEL R136, R2, RZ, !P4 ;  /* 0x000000ff02887208 */ /* 0x003fca0006000000 */
[----:B------:R-:W-:Y:S01]  /*4860*/  PLOP3.LUT P4, PT, PT, PT, UP0, 0x80, 0x0 ;  /* 0x000000000000781c */ /* 0x000fe20003f8f008 */
[----:B------:R-:W-:-:S04]  /*4870*/  FFMA.FTZ R137, R163, R140, R136 ;  /* 0x0000008ca3897223 */ /* 0x000fc80000010088 */
[----:B------:R-:W-:-:S04]  /*4880*/  FADD.FTZ R137, R206, -R137 ;  /* 0x80000089ce897221 */ /* 0x000fc80000010000 */
[----:B------:R-:W-:-:S04]  /*4890*/  FMUL.FTZ R137, R4, R137 ;  /* 0x0000008904897220 */ /* 0x000fc80000410000 */
[----:B-----5:R-:W-:-:S05]  /*48a0*/  @P4 SHF.L.U32 R136, R40, 0x10, RZ ;  /* 0x0000001028884819 */ /* 0x020fca00000006ff */
[----:B------:R-:W-:-:S07]  /*48b0*/  @P4 FADD.FTZ R137, R137, R136 ;  /* 0x0000008889894221 */ /* 0x000fce0000010000 */
.L_x_985:
[----:B------:R-:W-:Y:S05]  /*48c0*/  BSYNC B1 ;  /* 0x0000000000017941 */ /* 0x000fea0003800000 */
.L_x_983:
        /* <DEDUP_REMOVED lines=15> */
.L_x_987:
[----:B------:R-:W-:Y:S05]  /*49c0*/  BSYNC B1 ;  /* 0x0000000000017941 */ /* 0x000fea0003800000 */
.L_x_986:
        /* <DEDUP_REMOVED lines=8> */
.L_x_989:
        /* <DEDUP_REMOVED lines=8> */
.L_x_990:
[----:B------:R-:W-:Y:S05]  /*4ad0*/  BSYNC B1 ;  /* 0x0000000000017941 */ /* 0x000fea0003800000 */
.L_x_988:
        /* <DEDUP_REMOVED lines=15> */
.L_x_992:
[----:B------:R-:W-:Y:S05]  /*4bd0*/  BSYNC B1 ;  /* 0x0000000000017941 */ /* 0x000fea0003800000 */
.L_x_991:
[----:B------:R-:W-:Y:S01]  /*4be0*/  BSSY B1, `(.L_x_993) ;  /* 0x000000e000017945 */ /* 0x000fe20003800000 */
[----:B------:R-:W-:-:S03]  /*4bf0*/  @P5 PRMT R128, R128, 0x5410, R136 ;  /* 0x0000541080805816 */ /* 0x000fc60000000088 */
[----:B------:R-:W-:Y:S05]  /*4c00*/  @P2 BRA `(.L_x_994) ;  /* 0x0000000000102947 */ /* 0x000fea0003800000 */
[----:B------:R-:W-:Y:S01]  /*4c10*/  IMAD.MOV.U32 R137, RZ, RZ, RZ ;  /* 0x000000ffff897224 */ /* 0x000fe200078e00ff */
[----:B------:R-:W-:Y:S06]  /*4c20*/  @!P4 BRA `(.L_x_995) ;  /* 0x000000000024c947 */ /* 0x000fec0003800000 */
[----:B-----5:R-:W-:Y:S01]  /*4c30*/  SHF.L.U32 R137, R41, 0x10, RZ ;  /* 0x0000001029897819 */ /* 0x020fe200000006ff */
[----:B------:R-:W-:Y:S06]  /*4c40*/  BRA `(.L_x_995) ;  /* 0x00000000001c7947 */ /* 0x000fec0003800000 */
.L_x_994:
[----:B------:R-:W-:-:S04]  /*4c50*/  ISETP.NE.AND P6, PT, R29, RZ, PT ;  /* 0x000000ff1d00720c */ /* 0x000fc80003fc5270 */
[----:B------:R-:W-:-:S05]  /*4c60*/  FSEL R136, R2, RZ, !P6 ;  /* 0x000000ff02887208 */ /* 0x000fca0007000000 */
[----:B------:R-:W-:Y:S01]  /*4c70*/  FFMA.FTZ R137, R205, R140, R136 ;  /* 0x0000008ccd897223 */ /* 0x000fe20000010088 */
[----:B-----5:R-:W-:-:S03]  /*4c80*/  @P4 SHF.L.U32 R136, R41, 0x10, RZ ;  /* 0x0000001029884819 */ /* 0x020fc600000006ff */
[----:B------:R-:W-:-:S04]  /*4c90*/  FADD.FTZ R137, R208, -R137 ;  /* 0x80000089d0897221 */ /* 0x000fc80000010000 */
[----:B------:R-:W-:-:S04]  /*4ca0*/  FMUL.FTZ R137, R4, R137 ;  /* 0x0000008904897220 */ /* 0x000fc80000410000 */
[----:B------:R-:W-:-:S07]  /*4cb0*/  @P4 FADD.FTZ R137, R137, R136 ;  /* 0x0000008889894221 */ /* 0x000fce0000010000 */
.L_x_995:
[----:B------:R-:W-:Y:S05]  /*4cc0*/  BSYNC B1 ;  /* 0x0000000000017941 */ /* 0x000fea0003800000 */
.L_x_993:
        /* <DEDUP_REMOVED lines=13> */
.L_x_997:
[----:B------:R-:W-:Y:S05]  /*4da0*/  BSYNC B1 ;  /* 0x0000000000017941 */ /* 0x000fea0003800000 */
.L_x_996:
        /* <DEDUP_REMOVED lines=8> */
.L_x_999:
        /* <DEDUP_REMOVED lines=8> */
.L_x_1000:
[----:B------:R-:W-:Y:S05]  /*4eb0*/  BSYNC B1 ;  /* 0x0000000000017941 */ /* 0x000fea0003800000 */
.L_x_998:
        /* <DEDUP_REMOVED lines=15> */
.L_x_1002:
[----:B------:R-:W-:Y:S05]  /*4fb0*/  BSYNC B1 ;  /* 0x0000000000017941 */ /* 0x000fea0003800000 */
.L_x_1001:
[----:B------:R-:W-:Y:S01]  /*4fc0*/  BSSY B1, `(.L_x_1003) ;  /* 0x000000e000017945 */ /* 0x000fe20003800000 */
[----:B------:R-:W-:-:S03]  /*4fd0*/  @P5 PRMT R129, R129, 0x5410, R136 ;  /* 0x0000541081815816 */ /* 0x000fc60000000088 */
[----:B------:R-:W-:Y:S05]  /*4fe0*/  @P2 BRA `(.L_x_1004) ;  /* 0x0000000000102947 */ /* 0x000fea0003800000 */
[----:B------:R-:W-:Y:S01]  /*4ff0*/  HFMA2.MMA R137, -RZ, RZ, 0, 0 ;  /* 0x00000000ff897435 */ /* 0x000fe200000001ff */
[----:B------:R-:W-:Y:S10]  /*5000*/  @!P4 BRA `(.L_x_1005) ;  /* 0x000000000024c947 */ /* 0x000ff40003800000 */
[----:B-----5:R-:W-:Y:S01]  /*5010*/  SHF.L.U32 R137, R42, 0x10, RZ ;  /* 0x000000102a897819 */ /* 0x020fe200000006ff */
[----:B------:R-:W-:Y:S06]  /*5020*/  BRA `(.L_x_1005) ;  /* 0x00000000001c7947 */ /* 0x000fec0003800000 */
.L_x_1004:
[----:B------:R-:W-:-:S04]  /*5030*/  ISETP.NE.AND P6, PT, R29, RZ, PT ;  /* 0x000000ff1d00720c */ /* 0x000fc80003fc5270 */
[----:B------:R-:W-:-:S05]  /*5040*/  FSEL R136, R2, RZ, !P6 ;  /* 0x000000ff02887208 */ /* 0x000fca0007000000 */
[----:B------:R-:W-:Y:S01]  /*5050*/  FFMA.FTZ R137, R207, R140, R136 ;  /* 0x0000008ccf897223 */ /* 0x000fe20000010088 */
[----:B-----5:R-:W-:-:S03]  /*5060*/  @P4 IMAD.U32 R136, R42, 0x10000, RZ ;  /* 0x000100002a884824 */ /* 0x020fc600078e00ff */
[----:B------:R-:W-:-:S04]  /*5070*/  FADD.FTZ R137, R210, -R137 ;  /* 0x80000089d2897221 */ /* 0x000fc80000010000 */
[----:B------:R-:W-:-:S04]  /*5080*/  FMUL.FTZ R137, R4, R137 ;  /* 0x0000008904897220 */ /* 0x000fc80000410000 */
[----:B------:R-:W-:-:S07]  /*5090*/  @P4 FADD.FTZ R137, R137, R136 ;  /* 0x0000008889894221 */ /* 0x000fce0000010000 */
.L_x_1005:
[----:B------:R-:W-:Y:S05]  /*50a0*/  BSYNC B1 ;  /* 0x0000000000017941 */ /* 0x000fea0003800000 */
.L_x_1003:
        /* <DEDUP_REMOVED lines=13> */
.L_x_1007:
[----:B------:R-:W-:Y:S05]  /*5180*/  BSYNC B1 ;  /* 0x0000000000017941 */ /* 0x000fea0003800000 */
.L_x_1006:
        /* <DEDUP_REMOVED lines=8> */
.L_x_1009:
        /* <DEDUP_REMOVED lines=8> */
.L_x_1010:
[----:B------:R-:W-:Y:S05]  /*5290*/  BSYNC B1 ;  /* 0x0000000000017941 */ /* 0x000fea0003800000 */
.L_x_1008:
        /* <DEDUP_REMOVED lines=15> */
.L_x_1012:
[----:B------:R-:W-:Y:S05]  /*5390*/  BSYNC B1 ;  /* 0x0000000000017941 */ /* 0x000fea0003800000 */
.L_x_1011:
[----:B------:R-:W-:Y:S01]  /*53a0*/  BSSY B1, `(.L_x_1013) ;  /* 0x000000e000017945 */ /* 0x000fe20003800000 */
[----:B------:R-:W-:-:S03]  /*53b0*/  @P5 PRMT R130, R130, 0x5410, R136 ;  /* 0x0000541082825816 */ /* 0x000fc60000000088 */
[----:B------:R-:W-:Y:S05]  /*53c0*/  @P2 BRA `(.L_x_1014) ;  /* 0x0000000000102947 */ /* 0x000fea0003800000 */
[----:B------:R-:W-:Y:S01]  /*53d0*/  MOV R137, RZ ;  /* 0x000000ff00897202 */ /* 0x000fe20000000f00 */
[----:B------:R-:W-:Y:S06]  /*53e0*/  @!P4 BRA `(.L_x_1015) ;  /* 0x000000000024c947 */ /* 0x000fec0003800000 */
[----:B-----5:R-:W-:Y:S01]  /*53f0*/  IMAD.U32 R137, R43, 0x10000, RZ ;  /* 0x000100002b897824 */ /* 0x020fe200078e00ff */
[----:B------:R-:W-:Y:S06]  /*5400*/  BRA `(.L_x_1015) ;  /* 0x00000000001c7947 */ /* 0x000fec0003800000 */
.L_x_1014:
[----:B------:R-:W-:-:S04]  /*5410*/  ISETP.NE.AND P6, PT, R29, RZ, PT ;  /* 0x000000ff1d00720c */ /* 0x000fc80003fc5270 */
[----:B------:R-:W-:-:S05]  /*5420*/  FSEL R136, R2, RZ, !P6 ;  /* 0x000000ff02887208 */ /* 0x000fca0007000000 */
[----:B------:R-:W-:Y:S01]  /*5430*/  FFMA.FTZ R137, R209, R140, R136 ;  /* 0x0000008cd1897223 */ /* 0x000fe20000010088 */
[----:B-----5:R-:W-:-:S03]  /*5440*/  @P4 SHF.L.U32 R136, R43, 0x10, RZ ;  /* 0x000000102b884819 */ /* 0x020fc600000006ff */
[----:B------:R-:W-:-:S04]  /*5450*/  FADD.FTZ R137, R218, -R137 ;  /* 0x80000089da897221 */ /* 0x000fc80000010000 */
[----:B------:R-:W-:-:S04]  /*5460*/  FMUL.FTZ R137, R4, R137 ;  /* 0x0000008904897220 */ /* 0x000fc80000410000 */
[----:B------:R-:W-:-:S07]  /*5470*/  @P4 FADD.FTZ R137, R137, R136 ;  /* 0x0000008889894221 */ /* 0x000fce0000010000 */
.L_x_1015:
[----:B------:R-:W-:Y:S05]  /*5480*/  BSYNC B1 ;  /* 0x0000000000017941 */ /* 0x000fea0003800000 */
.L_x_1013:
        /* <DEDUP_REMOVED lines=13> */
.L_x_1017:
[----:B------:R-:W-:Y:S05]  /*5560*/  BSYNC B1 ;  /* 0x0000000000017941 */ /* 0x000fea0003800000 */
.L_x_1016:
        /* <DEDUP_REMOVED lines=8> */
.L_x_1019:
[----:B------:R-:W-:-:S04]  /*55f0*/  ISETP.NE.AND P2, PT, R29, RZ, PT ;  /* 0x000000ff1d00720c */ /* 0x000fc80003f45270 */
[----:B------:R-:W-:Y:S02]  /*5600*/  FSEL R137, R2, RZ, !P2 ;  /* 0x000000ff02897208 */ /* 0x000fe40005000000 */
[----:B-----5:R-:W-:-:S03]  /*5610*/  @P4 PRMT R2, R43, 0x7632, R2 ;  /* 0x000076322b024816 */ /* 0x020fc60000000002 */
[----:B------:R-:W-:Y:S01]  /*5620*/  FFMA.FTZ R140, R220, R140, R137 ;  /* 0x0000008cdc8c7223 */ /* 0x000fe20000010089 */
[----:B------:R-:W-:-:S03]  /*5630*/  @P4 SHF.L.U32 R139, R2, 0x10, RZ ;  /* 0x00000010028b4819 */ /* 0x000fc600000006ff */
[----:B------:R-:W-:-:S04]  /*5640*/  FADD.FTZ R137, R217, -R140 ;  /* 0x8000008cd9897221 */ /* 0x000fc80000010000 */
[----:B------:R-:W-:-:S04]  /*5650*/  FMUL.FTZ R4, R4, R137 ;  /* 0x0000008904047220 */ /* 0x000fc80000410000 */
[----:B------:R-:W-:-:S07]  /*5660*/  @P4 FADD.FTZ R4, R4, R139 ;  /* 0x0000008b04044221 */ /* 0x000fce0000010000 */
.L_x_1020:
[----:B------:R-:W-:Y:S05]  /*5670*/  BSYNC B1 ;  /* 0x0000000000017941 */ /* 0x000fea0003800000 */
.L_x_1018:
        /* <DEDUP_REMOVED lines=20> */
.L_x_1022:
[----:B------:R-:W-:Y:S05]  /*57c0*/  BSYNC B1 ;  /* 0x0000000000017941 */ /* 0x000fea0003800000 */
.L_x_1021:
[----:B------:R2:W-:Y:S04]  /*57d0*/  @P5 STG.E.128 desc[UR4][R138.64], R128 ;  /* 0x000000808a005986 */ /* 0x0005e8000c101d04 */
[----:B------:R2:W-:Y:S02]  /*57e0*/  @P3 STG.E.128 desc[UR4][R136.64], R124 ;  /* 0x0000007c88003986 */ /* 0x0005e4000c101d04 */
.L_x_980:
[----:B------:R-:W-:Y:S05]  /*57f0*/  BSYNC B0 ;  /* 0x0000000000007941 */ /* 0x000fea0003800000 */
.L_x_979:
[----:B------:R-:W-:Y:S01]  /*5800*/  VIADD R30, R30, UR14 ;  /* 0x0000000e1e1e7c36 */ /* 0x000fe20008000000 */
[----:B------:R-:W-:-:S04]  /*5810*/  ISETP.NE.AND P3, PT, R182, RZ, PT ;  /* 0x000000ffb600720c */ /* 0x000fc80003f65270 */
[----:B------:R-:W-:Y:S02]  /*5820*/  ISETP.GE.AND P2, PT, R30, UR15, PT ;  /* 0x0000000f1e007c0c */ /* 0x000fe4000bf46270 */
[----:B------:R-:W-:-:S11]  /*5830*/  SEL R219, RZ, 0x1, P3 ;  /* 0x00000001ffdb7807 */ /* 0x000fd60001800000 */
[----:B------:R-:W-:Y:S05]  /*5840*/  @!P2 BRA `(.L_x_1023) ;  /* 0xffffffb00064a947 */ /* 0x000fea000383ffff */
.L_x_878:
        /* <DEDUP_REMOVED lines=20> */
.L_x_1025:
[----:B------:R-:W-:Y:S05]  /*5990*/  BSYNC B0 ;  /* 0x0000000000007941 */ /* 0x000fea0003800000 */
.L_x_1024:
        /* <DEDUP_REMOVED lines=15> */
.L_x_1027:
[----:B------:R-:W-:Y:S05]  /*5a90*/  BSYNC B0 ;  /* 0x0000000000007941 */ /* 0x000fea0003800000 */
.L_x_1026:
        /* <DEDUP_REMOVED lines=15> */
.L_x_890:
[----:B------:R-:W-:Y:S01]  /*5b90*/  HFMA2.MMA R226, -RZ, RZ, 0, 1.847743988037109375e-06 ;  /* 0x0000001fffe27435 */ /* 0x000fe200000001ff */
[----:B------:R-:W-:Y:S01]  /*5ba0*/  IMAD.MOV.U32 R224, RZ, RZ, R225 ;  /* 0x000000ffffe07224 */ /* 0x000fe200078e00e1 */
[----:B------:R-:W-:Y:S01]  /*5bb0*/  MOV R221, 0x10 ;  /* 0x0000001000dd7802 */ /* 0x000fe20000000f00 */
[----:B------:R-:W-:-:S08]  /*5bc0*/  IMAD.MOV.U32 R183, RZ, RZ, -0x1 ;  /* 0xffffffffffb77424 */ /* 0x000fd000078e00ff */
[----:B-----5:R-:W-:Y:S05]  /*5bd0*/  WARPSYNC.COLLECTIVE R183, `(.L_x_1028) ;  /* 0x00000000b7087348 */ /* 0x020fea0003c00000 */
[----:B------:R0:W1:Y:S02]  /*5be0*/  SHFL.DOWN P5, R219, R224, R221, R226 ;  /* 0x080000dde0db7389 */ /* 0x00006400000a00e2 */
[----:B01---5:R-:W-:Y:S01]  /*5bf0*/  ENDCOLLECTIVE ;  /* 0x000000000000791b */ /* 0x023fe20003800000 */
.L_x_1028:
[----:B------:R-:W-:Y:S02]  /*5c00*/  MOV R224, R222 ;  /* 0x000000de00e07202 */ /* 0x000fe40000000f00 */
[----:B------:R-:W-:-:S07]  /*5c10*/  MOV R138, R219 ;  /* 0x000000db008a7202 */ /* 0x000fce0000000f00 */
[----:B------:R-:W-:Y:S05]  /*5c20*/  WARPSYNC.COLLECTIVE R183, `(.L_x_1029) ;  /* 0x00000000b7087348 */ /* 0x000fea0003c00000 */
[----:B------:R0:W1:Y:S02]  /*5c30*/  SHFL.DOWN P5, R219, R224, R221, R226 ;  /* 0x080000dde0db7389 */ /* 0x00006400000a00e2 */
[----:B01----:R-:W-:Y:S01]  /*5c40*/  ENDCOLLECTIVE ;  /* 0x000000000000791b */ /* 0x003fe20003800000 */
.L_x_1029:
[----:B------:R-:W-:Y:S01]  /*5c50*/  FADD.FTZ R138, R138, R225 ;  /* 0x000000e18a8a7221 */ /* 0x000fe20000010000 */
[----:B------:R-:W-:-:S04]  /*5c60*/  HFMA2.MMA R221, -RZ, RZ, 0, 4.76837158203125e-07 ;  /* 0x00000008ffdd7435 */ /* 0x000fc800000001ff */
[----:B------:R-:W-:Y:S01]  /*5c70*/  MOV R224, R138 ;  /* 0x0000008a00e07202 */ /* 0x000fe20000000f00 */
[----:B------:R-:W-:-:S07]  /*5c80*/  IMAD.MOV.U32 R139, RZ, RZ, R219 ;  /* 0x000000ffff8b7224 */ /* 0x000fce00078e00db */
[----:B------:R-:W-:Y:S05]  /*5c90*/  WARPSYNC.COLLECTIVE R183, `(.L_x_1030) ;  /* 0x00000000b7087348 */ /* 0x000fea0003c00000 */
[----:B------:R0:W1:Y:S02]  /*5ca0*/  SHFL.DOWN P5, R219, R224, R221, R226 ;  /* 0x080000dde0db7389 */ /* 0x00006400000a00e2 */
[----:B01----:R-:W-:Y:S01]  /*5cb0*/  ENDCOLLECTIVE ;  /* 0x000000000000791b */ /* 0x003fe20003800000 */
.L_x_1030:
[----:B------:R-:W-:-:S05]  /*5cc0*/  FADD.FTZ R139, R139, R222 ;  /* 0x000000de8b8b7221 */ /* 0x000fca0000010000 */
[----:B------:R-:W-:Y:S01]  /*5cd0*/  MOV R224, R139 ;  /* 0x0000008b00e07202 */ /* 0x000fe20000000f00 */
[----:B------:R-:W-:-:S07]  /*5ce0*/  IMAD.MOV.U32 R141, RZ, RZ, R219 ;  /* 0x000000ffff8d7224 */ /* 0x000fce00078e00db */
[----:B------:R-:W-:Y:S05]  /*5cf0*/  WARPSYNC.COLLECTIVE R183, `(.L_x_1031) ;  /* 0x00000000b7087348 */ /* 0x000fea0003c00000 */
[----:B------:R0:W1:Y:S02]  /*5d00*/  SHFL.DOWN P5, R219, R224, R221, R226 ;  /* 0x080000dde0db7389 */ /* 0x00006400000a00e2 */
[----:B01----:R-:W-:Y:S01]  /*5d10*/  ENDCOLLECTIVE ;  /* 0x000000000000791b */ /* 0x003fe20003800000 */
.L_x_1031:
[----:B------:R-:W-:Y:S01]  /*5d20*/  FADD.FTZ R141, R138, R141 ;  /* 0x0000008d8a8d7221 */ /* 0x000fe20000010000 */
[----:B------:R-:W-:-:S03]  /*5d30*/  HFMA2.MMA R221, -RZ, RZ, 0, 2.384185791015625e-07 ;  /* 0x00000004ffdd7435 */ /* 0x000fc600000001ff */
[----:B------:R-:W-:Y:S01]  /*5d40*/  IMAD.MOV.U32 R224, RZ, RZ, R141 ;  /* 0x000000ffffe07224 */ /* 0x000fe200078e008d */
[----:B------:R-:W-:-:S07]  /*5d50*/  MOV R140, R219 ;  /* 0x000000db008c7202 */ /* 0x000fce0000000f00 */
[----:B------:R-:W-:Y:S05]  /*5d60*/  WARPSYNC.COLLECTIVE R183, `(.L_x_1032) ;  /* 0x00000000b7087348 */ /* 0x000fea0003c00000 */
[----:B------:R0:W1:Y:S02]  /*5d70*/  SHFL.DOWN P5, R219, R224, R221, R226 ;  /* 0x080000dde0db7389 */ /* 0x00006400000a00e2 */
[----:B01----:R-:W-:Y:S01]  /*5d80*/  ENDCOLLECTIVE ;  /* 0x000000000000791b */ /* 0x003fe20003800000 */
.L_x_1032:
[----:B------:R-:W-:-:S04]  /*5d90*/  FADD.FTZ R140, R139, R140 ;  /* 0x0000008c8b8c7221 */ /* 0x000fc80000010000 */
[----:B------:R-:W-:Y:S01]  /*5da0*/  IMAD.MOV.U32 R224, RZ, RZ, R140 ;  /* 0x000000ffffe07224 */ /* 0x000fe200078e008c */
[----:B------:R-:W-:-:S07]  /*5db0*/  MOV R142, R219 ;  /* 0x000000db008e7202 */ /* 0x000fce0000000f00 */
[----:B------:R-:W-:Y:S05]  /*5dc0*/  WARPSYNC.COLLECTIVE R183, `(.L_x_1033) ;  /* 0x00000000b7087348 */ /* 0x000fea0003c00000 */
[----:B------:R0:W1:Y:S02]  /*5dd0*/  SHFL.DOWN P5, R219, R224, R221, R226 ;  /* 0x080000dde0db7389 */ /* 0x00006400000a00e2 */
[----:B01----:R-:W-:Y:S01]  /*5de0*/  ENDCOLLECTIVE ;  /* 0x000000000000791b */ /* 0x003fe20003800000 */
.L_x_1033:
[----:B------:R-:W-:-:S05]  /*5df0*/  FADD.FTZ R142, R141, R142 ;  /* 0x0000008e8d8e7221 */ /* 0x000fca0000010000 */
[----:B------:R-:W-:Y:S01]  /*5e00*/  MOV R224, R142 ;  /* 0x0000008e00e07202 */ /* 0x000fe20000000f00 */
[----:B------:R-:W-:Y:S01]  /*5e10*/  IMAD.MOV.U32 R221, RZ, RZ, 0x2 ;  /* 0x00000002ffdd7424 */ /* 0x000fe200078e00ff */
[----:B------:R-:W-:-:S07]  /*5e20*/  MOV R143, R219 ;  /* 0x000000db008f7202 */ /* 0x000fce0000000f00 */
[----:B------:R-:W-:Y:S05]  /*5e30*/  WARPSYNC.COLLECTIVE R183, `(.L_x_1034) ;  /* 0x00000000b7087348 */ /* 0x000fea0003c00000 */
[----:B------:R0:W1:Y:S02]  /*5e40*/  SHFL.DOWN P5, R219, R224, R221, R226 ;  /* 0x080000dde0db7389 */ /* 0x00006400000a00e2 */
[----:B01----:R-:W-:Y:S01]  /*5e50*/  ENDCOLLECTIVE ;  /* 0x000000000000791b */ /* 0x003fe20003800000 */
.L_x_1034:
[----:B------:R-:W-:-:S05]  /*5e60*/  FADD.FTZ R143, R140, R143 ;  /* 0x0000008f8c8f7221 */ /* 0x000fca0000010000 */
[----:B------:R-:W-:Y:S02]  /*5e70*/  MOV R224, R143 ;  /* 0x0000008f00e07202 */ /* 0x000fe40000000f00 */
[----:B------:R-:W-:-:S07]  /*5e80*/  MOV R173, R219 ;  /* 0x000000db00ad7202 */ /* 0x000fce0000000f00 */
[----:B------:R-:W-:Y:S05]  /*5e90*/  WARPSYNC.COLLECTIVE R183, `(.L_x_1035) ;  /* 0x00000000b7087348 */ /* 0x000fea0003c00000 */
[----:B------:R0:W1:Y:S02]  /*5ea0*/  SHFL.DOWN P5, R219, R224, R221, R226 ;  /* 0x080000dde0db7389 */ /* 0x00006400000a00e2 */
[----:B01----:R-:W-:Y:S01]  /*5eb0*/  ENDCOLLECTIVE ;  /* 0x000000000000791b */ /* 0x003fe20003800000 */
.L_x_1035:
[----:B------:R-:W-:Y:S01]  /*5ec0*/  FADD.FTZ R173, R142, R173 ;  /* 0x000000ad8ead7221 */ /* 0x000fe20000010000 */
[----:B------:R-:W-:-:S04]  /*5ed0*/  HFMA2.MMA R221, -RZ, RZ, 0, 5.9604644775390625e-08 ;  /* 0x00000001ffdd7435 */ /* 0x000fc800000001ff */
[----:B------:R-:W-:Y:S01]  /*5ee0*/  MOV R224, R173 ;  /* 0x000000ad00e07202 */ /* 0x000fe20000000f00 */
[----:B------:R-:W-:-:S07]  /*5ef0*/  IMAD.MOV.U32 R172, RZ, RZ, R219 ;  /* 0x000000ffffac7224 */ /* 0x000fce00078e00db */
[----:B------:R-:W-:Y:S05]  /*5f00*/  WARPSYNC.COLLECTIVE R183, `(.L_x_1036) ;  /* 0x00000000b7087348 */ /* 0x000fea0003c00000 */
[----:B------:R0:W1:Y:S02]  /*5f10*/  SHFL.DOWN P5, R219, R224, R221, R226 ;  /* 0x080000dde0db7389 */ /* 0x00006400000a00e2 */
[----:B01----:R-:W-:Y:S01]  /*5f20*/  ENDCOLLECTIVE ;  /* 0x000000000000791b */ /* 0x003fe20003800000 */
.L_x_1036:
[----:B------:R-:W-:-:S05]  /*5f30*/  FADD.FTZ R138, R143, R172 ;  /* 0x000000ac8f8a7221 */ /* 0x000fca0000010000 */
[----:B------:R-:W-:Y:S01]  /*5f40*/  MOV R224, R138 ;  /* 0x0000008a00e07202 */ /* 0x000fe20000000f00 */
[----:B------:R-:W-:-:S07]  /*5f50*/  IMAD.MOV.U32 R172, RZ, RZ, R219 ;  /* 0x000000ffffac7224 */ /* 0x000fce00078e00db */
[----:B------:R-:W-:Y:S05]  /*5f60*/  WARPSYNC.COLLECTIVE R183, `(.L_x_1037) ;  /* 0x00000000b7087348 */ /* 0x000fea0003c00000 */
[----:B------:R0:W1:Y:S02]  /*5f70*/  SHFL.DOWN P5, R219, R224, R221, R226 ;  /* 0x080000dde0db7389 */ /* 0x00006400000a00e2 */
[----:B01----:R-:W-:Y:S01]  /*5f80*/  ENDCOLLECTIVE ;  /* 0x000000000000791b */ /* 0x003fe20003800000 */
.L_x_1037:
[----:B------:R-:W-:Y:S01]  /*5f90*/  MOV R139, R219 ;  /* 0x000000db008b7202 */ /* 0x000fe20000000f00 */
[----:B------:R-:W-:Y:S06]  /*5fa0*/  BRA `(.L_x_1038) ;  /* 0xffffffc000d47947 */ /* 0x000fec000383ffff */
.L_x_1039:
        /* <DEDUP_REMOVED lines=13> */
.L_x_11276:


//--------------------- .text._ZN10layer_norm22ln_bwd_finalize_kernelINS_22Kernel_traits_finalizeILj3072E13__nv_bfloat16S2_S2_S2_fjLb1ELj1024ELj4ENS_18Kernel_traits_baseILj3072ES2_S2_S2_S2_fjLj1024EEEEELb1ELb1EEEvNS_9BwdParamsE --------------------------
	.section	.text._ZN10layer_norm22ln_bwd_finalize_kernelINS_22Kernel_traits_finalizeILj3072E13__nv_bfloat16S2_S2_S2_fjLb1ELj1024ELj4ENS_18Kernel_traits_baseILj3072ES2_S2_S2_S2_fjLj1024EEEEELb1ELb1EEEvNS_9BwdParamsE,"ax",@progbits
	.align	128
        .global         _ZN10layer_norm22ln_bwd_finalize_kernelINS_22Kernel_traits_finalizeILj3072E13__nv_bfloat16S2_S2_S2_fjLb1ELj1024ELj4ENS_18Kernel_traits_baseILj3072ES2_S2_S2_S2_fjLj1024EEEEELb1ELb1EEEvNS_9BwdParamsE
        .type           _ZN10layer_norm22ln_bwd_finalize_kernelINS_22Kernel_traits_finalizeILj3072E13__nv_bfloat16S2_S2_S2_fjLb1ELj1024ELj4ENS_18Kernel_traits_baseILj3072ES2_S2_S2_S2_fjLj1024EEEEELb1ELb1EEEvNS_9BwdParamsE,@function
        .size           _ZN10layer_norm22ln_bwd_finalize_kernelINS_22Kernel_traits_finalizeILj3072E13__nv_bfloat16S2_S2_S2_fjLb1ELj1024ELj4ENS_18Kernel_traits_baseILj3072ES2_S2_S2_S2_fjLj1024EEEEELb1ELb1EEEvNS_9BwdParamsE,(.L_x_11277 - _ZN10layer_norm22ln_bwd_finalize_kernelINS_22Kernel_traits_finalizeILj3072E13__nv_bfloat16S2_S2_S2_fjLb1ELj1024ELj4ENS_18Kernel_traits_baseILj3072ES2_S2_S2_S2_fjLj1024EEEEELb1ELb1EEEvNS_9BwdParamsE)
        .other          _ZN10layer_norm22ln_bwd_finalize_kernelINS_22Kernel_traits_finalizeILj3072E13__nv_bfloat16S2_S2_S2_fjLb1ELj1024ELj4ENS_18Kernel_traits_baseILj3072ES2_S2_S2_S2_fjLj1024EEEEELb1ELb1EEEvNS_9BwdParamsE,@"STO_CUDA_ENTRY STV_DEFAULT"
_ZN10layer_norm22ln_bwd_finalize_kernelINS_22Kernel_traits_finalizeILj3072E13__nv_bfloat16S2_S2_S2_fjLb1ELj1024ELj4ENS_18Kernel_traits_baseILj3072ES2_S2_S2_S2_fjLj1024EEEEELb1ELb1EEEvNS_9BwdParamsE:
.text._ZN10layer_norm22ln_bwd_finalize_kernelINS_22Kernel_traits_finalizeILj3072E13__nv_bfloat16S2_S2_S2_fjLb1ELj1024ELj4ENS_18Kernel_traits_baseILj3072ES2_S2_S2_S2_fjLj1024EEEEELb1ELb1EEEvNS_9BwdParamsE:
        /* <DEDUP_REMOVED lines=17> */
[C---:B------:R-:W-:Y:S02]  /*0110*/  ISETP.GE.U32.AND P0, PT, R2.reuse, 0x10, PT ;  /* 0x000000100200780c */ /* 0x040fe40003f06070 */
[C---:B------:R-:W-:Y:S02]  /*0120*/  LEA R8, R2.reuse, R6, 0x5 ;  /* 0x0000000602087211 */ /* 0x040fe400078e28ff */
[----:B------:R-:W-:Y:S02]  /*0130*/  ISETP.EQ.AND P0, PT, R3, 0x1f, !P0 ;  /* 0x0000001f0300780c */ /* 0x000fe40004702270 */
[----:B------:R-:W-:Y:S01]  /*0140*/  IADD3 R5, R2, R9, RZ ;  /* 0x0000000902057210 */ /* 0x000fe20007ffe0ff */
[----:B0-----:R-:W-:-:S03]  /*0150*/  ULEA UR4, UR5, UR4, 0x18 ;  /* 0x0000000405047291 */ /* 0x001fc6000f8ec03f */
[----:B------:R-:W-:-:S03]  /*0160*/  ULDC UR5, c[0x0][0x218] ;  /* 0x0000860000057ab9 */ /* 0x000fc60000000800 */
[----:B------:R-:W-:Y:S02]  /*0170*/  LEA R6, R7, UR4, 0x2 ;  /* 0x0000000407067c11 */ /* 0x000fe4000f8e10ff */
[----:B------:R-:W-:-:S07]  /*0180*/  LEA R7, R8, UR4, 0x2 ;  /* 0x0000000408077c11 */ /* 0x000fce000f8e10ff */
.L_x_1051:
[----:B0-23--:R-:W0:Y:S01]  /*0190*/  LDC R8, c[0x0][0x210] ;  /* 0x00008400ff087b82 */ /* 0x00de220000000800 */
[----:B------:R-:W-:Y:S01]  /*01a0*/  BSSY B0, `(.L_x_1040) ;  /* 0x0000083000007945 */ /* 0x000fe20003800000 */
[----:B------:R-:W-:Y:S01]  /*01b0*/  HFMA2.MMA R22, -RZ, RZ, 0, 0 ;  /* 0x00000000ff167435 */ /* 0x000fe200000001ff */
[----:B-1----:R-:W-:Y:S02]  /*01c0*/  CS2R R10, SRZ ;  /* 0x00000000000a7805 */ /* 0x002fe4000001ff00 */
[----:B0-----:R-:W-:-:S13]  /*01d0*/  ISETP.GE.U32.AND P1, PT, R3, R8, PT ;  /* 0x000000080300720c */ /* 0x001fda0003f26070 */
[----:B------:R-:W-:Y:S05]  /*01e0*/  @P1 BRA `(.L_x_1041) ;  /* 0x0000000400f81947 */ /* 0x000fea0003800000 */
[----:B------:R-:W-:Y:S02]  /*01f0*/  ISETP.GE.U32.AND P2, PT, R3, R8, PT ;  /* 0x000000080300720c */ /* 0x000fe40003f46070 */
[----:B------:R-:W-:-:S11]  /*0200*/  MOV R21, R3 ;  /* 0x0000000300157202 */ /* 0x000fd60000000f00 */
[----:B------:R-:W0:Y:S08]  /*0210*/  @P2 LDC R17, c[0x0][0x218] ;  /* 0x00008600ff112b82 */ /* 0x000e300000000800 */
[----:B------:R-:W1:Y:S08]  /*0220*/  @P2 LDC.64 R12, c[0x0][0x2d0] ;  /* 0x0000b400ff0c2b82 */ /* 0x000e700000000a00 */
[----:B------:R-:W2:Y:S08]  /*0230*/  @P2 LDC.64 R14, c[0x0][0x2d8] ;  /* 0x0000b600ff0e2b82 */ /* 0x000eb00000000a00 */
[----:B------:R-:W3:Y:S01]  /*0240*/  @P2 LDC.64 R10, c[0x0][0x2f0] ;  /* 0x0000bc00ff0a2b82 */ /* 0x000ee20000000a00 */
[----:B0-----:R-:W-:-:S04]  /*0250*/  @P2 IMAD R17, R21, R17, R4 ;  /* 0x0000001115112224 */ /* 0x001fc800078e0204 */
[----:B-1----:R-:W-:-:S06]  /*0260*/  @P2 IMAD.WIDE.U32 R12, R17, 0x4, R12 ;  /* 0x00000004110c2825 */ /* 0x002fcc00078e000c */
[----:B------:R-:W4:Y:S01]  /*0270*/  @P2 LDG.E R13, desc[UR6][R12.64] ;  /* 0x000000060c0d2981 */ /* 0x000f22000c1e1900 */
[----:B--2---:R-:W-:-:S06]  /*0280*/  @P2 IMAD.WIDE.U32 R14, R17, 0x4, R14 ;  /* 0x00000004110e2825 */ /* 0x004fcc00078e000e */
[----:B------:R-:W2:Y:S01]  /*0290*/  @P2 LDG.E R15, desc[UR6][R14.64] ;  /* 0x000000060e0f2981 */ /* 0x000ea2000c1e1900 */
[----:B---3--:R-:W-:-:S06]  /*02a0*/  @P2 IMAD.WIDE.U32 R16, R17, 0x4, R10 ;  /* 0x0000000411102825 */ /* 0x008fcc00078e000a */
[----:B------:R-:W3:Y:S01]  /*02b0*/  @P2 LDG.E R16, desc[UR6][R16.64] ;  /* 0x0000000610102981 */ /* 0x000ee2000c1e1900 */
[----:B------:R-:W-:-:S04]  /*02c0*/  @P2 IADD3 R21, R21, 0x20, RZ ;  /* 0x0000002015152810 */ /* 0x000fc80007ffe0ff */
[----:B------:R-:W-:Y:S01]  /*02d0*/  ISETP.GE.U32.AND P1, PT, R21, R8, PT ;  /* 0x000000081500720c */ /* 0x000fe20003f26070 */
[----:B------:R-:W-:-:S05]  /*02e0*/  IMAD.IADD R9, R8, 0x1, -R21 ;  /* 0x0000000108097824 */ /* 0x000fca00078e0a15 */
[----:B------:R-:W-:Y:S02]  /*02f0*/  ISETP.LE.U32.OR P1, PT, R9, 0x60, P1 ;  /* 0x000000600900780c */ /* 0x000fe40000f23470 */
[----:B------:R-:W-:Y:S02]  /*0300*/  CS2R R10, SRZ ;  /* 0x00000000000a7805 */ /* 0x000fe4000001ff00 */
[----:B------:R-:W-:Y:S01]  /*0310*/  MOV R22, RZ ;  /* 0x000000ff00167202 */ /* 0x000fe20000000f00 */
[----:B------:R-:W-:Y:S03]  /*0320*/  BSSY B1, `(.L_x_1042) ;  /* 0x0000039000017945 */ /* 0x000fe60003800000 */
[----:B----4-:R-:W-:Y:S01]  /*0330*/  @P2 FADD.FTZ R10, R10, R13 ;  /* 0x0000000d0a0a2221 */ /* 0x010fe20000010000 */
[----:B--2---:R-:W-:Y:S01]  /*0340*/  @P2 FADD.FTZ R22, R22, R15 ;  /* 0x0000000f16162221 */ /* 0x004fe20000010000 */
[----:B---3--:R-:W-:Y:S01]  /*0350*/  @P2 FADD.FTZ R11, R11, R16 ;  /* 0x000000100b0b2221 */ /* 0x008fe20000010000 */
[----:B------:R-:W-:-:S02]  /*0360*/  PLOP3.LUT P2, PT, P2, PT, PT, 0x8, 0x0 ;  /* 0x000000000000781c */ /* 0x000fc4000174e170 */
[----:B------:R-:W-:Y:S11]  /*0370*/  @P1 BRA `(.L_x_1043) ;  /* 0x0000000000cc1947 */ /* 0x000ff60003800000 */
[----:B------:R-:W-:Y:S02]  /*0380*/  PLOP3.LUT P2, PT, PT, PT, PT, 0x8, 0x0 ;  /* 0x000000000000781c */ /* 0x000fe40003f4e170 */
[----:B------:R-:W-:-:S11]  /*0390*/  IADD3 R9, R8, -0x60, RZ ;  /* 0xffffffa008097810 */ /* 0x000fd60007ffe0ff */
.L_x_1044:
[----:B------:R-:W0:Y:S01]  /*03a0*/  LDC.64 R14, c[0x0][0x2d0] ;  /* 0x0000b400ff0e7b82 */ /* 0x000e220000000a00 */
[----:B------:R-:W-:-:S07]  /*03b0*/  IMAD R23, R21, UR5, R4 ;  /* 0x0000000515177c24 */ /* 0x000fce000f8e0204 */
[----:B------:R-:W1:Y:S01]  /*03c0*/  LDC.64 R16, c[0x0][0x2d8] ;  /* 0x0000b600ff107b82 */ /* 0x000e620000000a00 */
[----:B0-----:R-:W-:-:S06]  /*03d0*/  IMAD.WIDE.U32 R24, R23, 0x4, R14 ;  /* 0x0000000417187825 */ /* 0x001fcc00078e000e */
[----:B------:R0:W2:Y:S01]  /*03e0*/  LDG.E R25, desc[UR6][R24.64] ;  /* 0x0000000618197981 */ /* 0x0000a2000c1e1900 */
[----:B-1----:R-:W-:-:S05]  /*03f0*/  IMAD.WIDE.U32 R26, R23, 0x4, R16 ;  /* 0x00000004171a7825 */ /* 0x002fca00078e0010 */
[----:B------:R1:W3:Y:S01]  /*0400*/  LDG.E R20, desc[UR6][R26.64] ;  /* 0x000000061a147981 */ /* 0x0002e2000c1e1900 */
[C---:B------:R-:W-:Y:S02]  /*0410*/  IADD3 R13, R21.reuse, 0x20, RZ ;  /* 0x00000020150d7810 */ /* 0x040fe40007ffe0ff */
[C---:B------:R-:W-:Y:S02]  /*0420*/  IADD3 R19, R21.reuse, 0x40, RZ ;  /* 0x0000004015137810 */ /* 0x040fe40007ffe0ff */
[----:B0-----:R-:W-:-:S03]  /*0430*/  IADD3 R24, R21, 0x60, RZ ;  /* 0x0000006015187810 */ /* 0x001fc60007ffe0ff */
[--C-:B------:R-:W-:Y:S02]  /*0440*/  IMAD R19, R19, UR5, R4.reuse ;  /* 0x0000000513137c24 */ /* 0x100fe4000f8e0204 */
[----:B-1----:R-:W-:-:S04]  /*0450*/  IMAD R27, R13, UR5, R4 ;  /* 0x000000050d1b7c24 */ /* 0x002fc8000f8e0204 */
[----:B------:R-:W-:-:S05]  /*0460*/  IMAD.WIDE.U32 R28, R27, 0x4, R14 ;  /* 0x000000041b1c7825 */ /* 0x000fca00078e000e */
[----:B------:R0:W4:Y:S01]  /*0470*/  LDG.E R18, desc[UR6][R28.64] ;  /* 0x000000061c127981 */ /* 0x000122000c1e1900 */
[----:B------:R-:W-:-:S06]  /*0480*/  IMAD.WIDE.U32 R12, R19, 0x4, R14 ;  /* 0x00000004130c7825 */ /* 0x000fcc00078e000e */
[----:B------:R-:W5:Y:S01]  /*0490*/  LDG.E R13, desc[UR6][R12.64] ;  /* 0x000000060c0d7981 */ /* 0x000f62000c1e1900 */
[----:B0-----:R-:W-:-:S04]  /*04a0*/  IMAD R29, R24, UR5, R4 ;  /* 0x00000005181d7c24 */ /* 0x001fc8000f8e0204 */
[----:B------:R-:W-:-:S05]  /*04b0*/  IMAD.WIDE.U32 R14, R29, 0x4, R14 ;  /* 0x000000041d0e7825 */ /* 0x000fca00078e000e */
[----:B------:R0:W5:Y:S02]  /*04c0*/  LDG.E R12, desc[UR6][R14.64] ;  /* 0x000000060e0c7981 */ /* 0x000164000c1e1900 */
[----:B0-----:R-:W-:-:S04]  /*04d0*/  IMAD.WIDE.U32 R14, R27, 0x4, R16 ;  /* 0x000000041b0e7825 */ /* 0x001fc800078e0010 */
[----:B--2---:R-:W-:Y:S02]  /*04e0*/  FADD.FTZ R25, R25, R10 ;  /* 0x0000000a19197221 */ /* 0x004fe40000010000 */
[----:B------:R0:W2:Y:S02]  /*04f0*/  LDG.E R10, desc[UR6][R14.64] ;  /* 0x000000060e0a7981 */ /* 0x0000a4000c1e1900 */
[----:B0-----:R-:W-:-:S04]  /*0500*/  IMAD.WIDE.U32 R14, R19, 0x4, R16 ;  /* 0x00000004130e7825 */ /* 0x001fc800078e0010 */
[----:B---3--:R-:W-:Y:S01]  /*0510*/  FADD.FTZ R20, R20, R22 ;  /* 0x0000001614147221 */ /* 0x008fe20000010000 */
[----:B------:R-:W-:Y:S01]  /*0520*/  IMAD.WIDE.U32 R16, R29, 0x4, R16 ;  /* 0x000000041d107825 */ /* 0x000fe200078e0010 */
[----:B------:R0:W3:Y:S05]  /*0530*/  LDG.E R24, desc[UR6][R14.64] ;  /* 0x000000060e187981 */ /* 0x0000ea000c1e1900 */
[----:B------:R-:W3:Y:S01]  /*0540*/  LDG.E R16, desc[UR6][R16.64] ;  /* 0x0000000610107981 */ /* 0x000ee2000c1e1900 */
[----:B0-----:R-:W0:Y:S02]  /*0550*/  LDC.64 R14, c[0x0][0x2f0] ;  /* 0x0000bc00ff0e7b82 */ /* 0x001e240000000a00 */
[----:B0-----:R-:W-:-:S04]  /*0560*/  IMAD.WIDE.U32 R22, R23, 0x4, R14 ;  /* 0x0000000417167825 */ /* 0x001fc800078e000e */
[--C-:B------:R-:W-:Y:S01]  /*0570*/  IMAD.WIDE.U32 R26, R27, 0x4, R14.reuse ;  /* 0x000000041b1a7825 */ /* 0x100fe200078e000e */
[----:B------:R0:W3:Y:S05]  /*0580*/  LDG.E R28, desc[UR6][R22.64] ;  /* 0x00000006161c7981 */ /* 0x0000ea000c1e1900 */
[----:B------:R-:W3:Y:S01]  /*0590*/  LDG.E R26, desc[UR6][R26.64] ;  /* 0x000000061a1a7981 */ /* 0x000ee2000c1e1900 */
[----:B0-----:R-:W-:-:S04]  /*05a0*/  IMAD.WIDE.U32 R22, R19, 0x4, R14 ;  /* 0x0000000413167825 */ /* 0x001fc800078e000e */
[----:B------:R-:W-:Y:S01]  /*05b0*/  IMAD.WIDE.U32 R14, R29, 0x4, R14 ;  /* 0x000000041d0e7825 */ /* 0x000fe200078e000e */
[----:B------:R0:W3:Y:S05]  /*05c0*/  LDG.E R19, desc[UR6][R22.64] ;  /* 0x0000000616137981 */ /* 0x0000ea000c1e1900 */
[----:B------:R-:W3:Y:S01]  /*05d0*/  LDG.E R14, desc[UR6][R14.64] ;  /* 0x000000060e0e7981 */ /* 0x000ee2000c1e1900 */
[----:B------:R-:W-:Y:S01]  /*05e0*/  IADD3 R21, R21, 0x80, RZ ;  /* 0x0000008015157810 */ /* 0x000fe20007ffe0ff */
[----:B----4-:R-:W-:-:S03]  /*05f0*/  FADD.FTZ R18, R25, R18 ;  /* 0x0000001219127221 */ /* 0x010fc60000010000 */
[----:B------:R-:W-:Y:S01]  /*0600*/  ISETP.GE.U32.AND P1, PT, R21, R9, PT ;  /* 0x000000091500720c */ /* 0x000fe20003f26070 */
[----:B-----5:R-:W-:Y:S01]  /*0610*/  FADD.FTZ R13, R18, R13 ;  /* 0x0000000d120d7221 */ /* 0x020fe20000010000 */
[----:B--2---:R-:W-:-:S04]  /*0620*/  FADD.FTZ R17, R20, R10 ;  /* 0x0000000a14117221 */ /* 0x004fc80000010000 */
[----:B---3--:R-:W-:-:S04]  /*0630*/  FADD.FTZ R17, R17, R24 ;  /* 0x0000001811117221 */ /* 0x008fc80000010000 */
[----:B0-----:R-:W-:Y:S01]  /*0640*/  FADD.FTZ R22, R17, R16 ;  /* 0x0000001011167221 */ /* 0x001fe20000010000 */
[----:B------:R-:W-:-:S04]  /*0650*/  FADD.FTZ R11, R28, R11 ;  /* 0x0000000b1c0b7221 */ /* 0x000fc80000010000 */
[----:B------:R-:W-:-:S04]  /*0660*/  FADD.FTZ R10, R11, R26 ;  /* 0x0000001a0b0a7221 */ /* 0x000fc80000010000 */
[----:B------:R-:W-:Y:S01]  /*0670*/  FADD.FTZ R19, R10, R19 ;  /* 0x000000130a137221 */ /* 0x000fe20000010000 */
[----:B------:R-:W-:-:S03]  /*0680*/  FADD.FTZ R10, R13, R12 ;  /* 0x0000000c0d0a7221 */ /* 0x000fc60000010000 */
[----:B------:R-:W-:Y:S01]  /*0690*/  FADD.FTZ R11, R19, R14 ;  /* 0x0000000e130b7221 */ /* 0x000fe20000010000 */
[----:B------:R-:W-:Y:S06]  /*06a0*/  @!P1 BRA `(.L_x_1044) ;  /* 0xfffffffc003c9947 */ /* 0x000fec000383ffff */
.L_x_1043:
[----:B------:R-:W-:Y:S05]  /*06b0*/  BSYNC B1 ;  /* 0x0000000000017941 */ /* 0x000fea0003800000 */
.L_x_1042:
[CC--:B------:R-:W-:Y:S01]  /*06c0*/  ISETP.GE.U32.AND P1, PT, R21.reuse, R8.reuse, PT ;  /* 0x000000081500720c */ /* 0x0c0fe20003f26070 */
[----:B------:R-:W-:Y:S01]  /*06d0*/  BSSY B1, `(.L_x_1045) ;  /* 0x000001f000017945 */ /* 0x000fe20003800000 */
[----:B------:R-:W-:-:S04]  /*06e0*/  IADD3 R9, -R21, R8, RZ ;  /* 0x0000000815097210 */ /* 0x000fc80007ffe1ff */
[----:B------:R-:W-:-:S13]  /*06f0*/  ISETP.LE.U32.OR P1, PT, R9, 0x20, P1 ;  /* 0x000000200900780c */ /* 0x000fda0000f23470 */
[----:B------:R-:W-:Y:S05]  /*0700*/  @P1 BRA `(.L_x_1046) ;  /* 0x00000000006c1947 */ /* 0x000fea0003800000 */
[----:B------:R-:W0:Y:S01]  /*0710*/  LDC.64 R24, c[0x0][0x2d0] ;  /* 0x0000b400ff187b82 */ /* 0x000e220000000a00 */
[----:B------:R-:W-:Y:S01]  /*0720*/  ULDC UR8, c[0x0][0x218] ;  /* 0x0000860000087ab9 */ /* 0x000fe20000000800 */
[C---:B------:R-:W-:Y:S02]  /*0730*/  VIADD R9, R21.reuse, 0x20 ;  /* 0x0000002015097836 */ /* 0x040fe40000000000 */
[--C-:B------:R-:W-:Y:S02]  /*0740*/  IMAD R15, R21, UR8, R4.reuse ;  /* 0x00000008150f7c24 */ /* 0x100fe4000f8e0204 */
[----:B------:R-:W-:Y:S02]  /*0750*/  IMAD R9, R9, UR8, R4 ;  /* 0x0000000809097c24 */ /* 0x000fe4000f8e0204 */
        /* <DEDUP_REMOVED lines=22> */
.L_x_1046:
[----:B------:R-:W-:Y:S05]  /*08c0*/  BSYNC B1 ;  /* 0x0000000000017941 */ /* 0x000fea0003800000 */
.L_x_1045:
[----:B------:R-:W-:-:S13]  /*08d0*/  ISETP.LT.U32.OR P2, PT, R21, R8, P2 ;  /* 0x000000081500720c */ /* 0x000fda0001741470 */
[----:B------:R-:W-:Y:S05]  /*08e0*/  @!P2 BRA `(.L_x_1041) ;  /* 0x000000000038a947 */ /* 0x000fea0003800000 */
[----:B------:R-:W0:Y:S01]  /*08f0*/  LDC.64 R14, c[0x0][0x2d0] ;  /* 0x0000b400ff0e7b82 */ /* 0x000e220000000a00 */
[----:B------:R-:W-:Y:S02]  /*0900*/  ULDC UR8, c[0x0][0x218] ;  /* 0x0000860000087ab9 */ /* 0x000fe40000000800 */
[----:B------:R-:W-:-:S05]  /*0910*/  IMAD R17, R21, UR8, R4 ;  /* 0x0000000815117c24 */ /* 0x000fca000f8e0204 */
        /* <DEDUP_REMOVED lines=11> */
.L_x_1041:
[----:B------:R-:W-:Y:S05]  /*09d0*/  BSYNC B0 ;  /* 0x0000000000007941 */ /* 0x000fea0003800000 */
.L_x_1040:
[----:B------:R-:W-:Y:S01]  /*09e0*/  ISETP.GT.U32.AND P1, PT, R0, 0x3ff, PT ;  /* 0x000003ff0000780c */ /* 0x000fe20003f24070 */
[----:B------:R0:W-:Y:S01]  /*09f0*/  STS [R6], R22 ;  /* 0x0000001606007388 */ /* 0x0001e20000000800 */
[----:B------:R-:W-:Y:S05]  /*0a00*/  WARPSYNC.ALL ;  /* 0x0000000000007948 */ /* 0x000fea0003800000 */
[----:B------:R0:W-:Y:S04]  /*0a10*/  STS [R6+0x1000], R10 ;  /* 0x0010000a06007388 */ /* 0x0001e80000000800 */
[----:B------:R0:W-:Y:S01]  /*0a20*/  STS [R6+0x2000], R11 ;  /* 0x0020000b06007388 */ /* 0x0001e20000000800 */
[----:B------:R-:W-:Y:S06]  /*0a30*/  BAR.SYNC.DEFER_BLOCKING 0x0 ;  /* 0x0000000000007b1d */ /* 0x000fec0000010000 */
[----:B------:R-:W-:Y:S05]  /*0a40*/  @P1 BRA `(.L_x_1047) ;  /* 0x0000000000a41947 */ /* 0x000fea0003800000 */
[----:B0-----:R0:W1:Y:S01]  /*0a50*/  LDS R11, [R7] ;  /* 0x00000000070b7984 */ /* 0x0010620000000800 */
[----:B------:R-:W-:Y:S01]  /*0a60*/  UMOV UR8, 0xffffffff ;  /* 0xffffffff00087882 */ /* 0x000fe20000000000 */
[----:B------:R-:W-:Y:S02]  /*0a70*/  ISETP.NE.AND P1, PT, R2, RZ, PT ;  /* 0x000000ff0200720c */ /* 0x000fe40003f25270 */
[----:B------:R0:W2:Y:S04]  /*0a80*/  LDS R10, [R7+0x2000] ;  /* 0x00200000070a7984 */ /* 0x0000a80000000800 */
[----:B------:R0:W3:Y:S01]  /*0a90*/  LDS R8, [R7+0x1000] ;  /* 0x0010000007087984 */ /* 0x0000e20000000800 */
[----:B------:R-:W-:Y:S06]  /*0aa0*/  BRA.DIV UR8, `(.L_x_1048) ;  /* 0x0000000208f87947 */ /* 0x000fec000b800000 */
[----:B---3--:R-:W3:Y:S04]  /*0ab0*/  SHFL.BFLY PT, R9, R8, 0x1, 0x1f ;  /* 0x0c201f0008097f89 */ /* 0x008ee800000e0000 */
[----:B-1----:R-:W1:Y:S04]  /*0ac0*/  SHFL.BFLY PT, R12, R11, 0x1, 0x1f ;  /* 0x0c201f000b0c7f89 */ /* 0x002e6800000e0000 */
[----:B--2---:R-:W2:Y:S01]  /*0ad0*/  SHFL.BFLY PT, R13, R10, 0x1, 0x1f ;  /* 0x0c201f000a0d7f89 */ /* 0x004ea200000e0000 */
[----:B---3--:R-:W-:Y:S01]  /*0ae0*/  FADD.FTZ R9, R8, R9 ;  /* 0x0000000908097221 */ /* 0x008fe20000010000 */
[----:B-1----:R-:W-:-:S04]  /*0af0*/  FADD.FTZ R14, R11, R12 ;  /* 0x0000000c0b0e7221 */ /* 0x002fc80000010000 */
[----:B------:R-:W1:Y:S01]  /*0b00*/  SHFL.BFLY PT, R12, R9, 0x2, 0x1f ;  /* 0x0c401f00090c7f89 */ /* 0x000e6200000e0000 */
[----:B--2---:R-:W-:-:S03]  /*0b10*/  FADD.FTZ R17, R10, R13 ;  /* 0x0000000d0a117221 */ /* 0x004fc60000010000 */
[----:B------:R-:W2:Y:S04]  /*0b20*/  SHFL.BFLY PT, R13, R14, 0x2, 0x1f ;  /* 0x0c401f000e0d7f89 */ /* 0x000ea800000e0000 */
[----:B------:R-:W3:Y:S01]  /*0b30*/  SHFL.BFLY PT, R16, R17, 0x2, 0x1f ;  /* 0x0c401f0011107f89 */ /* 0x000ee200000e0000 */
[----:B-1----:R-:W-:Y:S01]  /*0b40*/  FADD.FTZ R12, R9, R12 ;  /* 0x0000000c090c7221 */ /* 0x002fe20000010000 */
[----:B--2---:R-:W-:-:S04]  /*0b50*/  FADD.FTZ R15, R14, R13 ;  /* 0x0000000d0e0f7221 */ /* 0x004fc80000010000 */
[----:B------:R-:W1:Y:S01]  /*0b60*/  SHFL.BFLY PT, R13, R12, 0x4, 0x1f ;  /* 0x0c801f000c0d7f89 */ /* 0x000e6200000e0000 */
[----:B---3--:R-:W-:-:S03]  /*0b70*/  FADD.FTZ R18, R17, R16 ;  /* 0x0000001011127221 */ /* 0x008fc60000010000 */
        /* <DEDUP_REMOVED lines=10> */
[----:B------:R1:W2:Y:S01]  /*0c20*/  SHFL.BFLY PT, R8, R9, 0x10, 0x1f ;  /* 0x0e001f0009087f89 */ /* 0x0002a200000e0000 */
[----:B---3--:R-:W-:-:S03]  /*0c30*/  FADD.FTZ R10, R19, R10 ;  /* 0x0000000a130a7221 */ /* 0x008fc60000010000 */
[----:B------:R1:W3:Y:S04]  /*0c40*/  SHFL.BFLY PT, R12, R11, 0x10, 0x1f ;  /* 0x0e001f000b0c7f89 */ /* 0x0002e800000e0000 */
[----:B------:R1:W4:Y:S02]  /*0c50*/  SHFL.BFLY PT, R15, R10, 0x10, 0x1f ;  /* 0x0e001f000a0f7f89 */ /* 0x00032400000e0000 */
.L_x_1067:
[----:B------:R-:W-:Y:S01]  /*0c60*/  @!P1 SHF.R.U32.HI R13, RZ, 0x3, R0 ;  /* 0x00000003ff0d9819 */ /* 0x000fe20000011600 */
[----:B---3--:R-:W-:Y:S01]  /*0c70*/  FADD.FTZ R12, R11, R12 ;  /* 0x0000000c0b0c7221 */ /* 0x008fe20000010000 */
[----:B--2---:R-:W-:Y:S01]  /*0c80*/  FADD.FTZ R8, R9, R8 ;  /* 0x0000000809087221 */ /* 0x004fe20000010000 */
[----:B----4-:R-:W-:Y:S01]  /*0c90*/  FADD.FTZ R15, R10, R15 ;  /* 0x0000000f0a0f7221 */ /* 0x010fe20000010000 */
[----:B------:R-:W-:-:S05]  /*0ca0*/  @!P1 LOP3.LUT R13, R13, 0x1ffffffc, RZ, 0xc0, !PT ;  /* 0x1ffffffc0d0d9812 */ /* 0x000fca00078ec0ff */
[----:B------:R2:W-:Y:S04]  /*0cb0*/  @!P1 STS [R13+UR4+0x3000], R12 ;  /* 0x0030000c0d009988 */ /* 0x0005e80008000804 */
[----:B------:R2:W-:Y:S04]  /*0cc0*/  @!P1 STS [R13+UR4+0x3080], R8 ;  /* 0x003080080d009988 */ /* 0x0005e80008000804 */
[----:B------:R2:W-:Y:S02]  /*0cd0*/  @!P1 STS [R13+UR4+0x3100], R15 ;  /* 0x0031000f0d009988 */ /* 0x0005e40008000804 */
.L_x_1047:
[----:B------:R-:W-:Y:S05]  /*0ce0*/  WARPSYNC.ALL ;  /* 0x0000000000007948 */ /* 0x000fea0003800000 */
[----:B------:R-:W-:Y:S06]  /*0cf0*/  BAR.SYNC.DEFER_BLOCKING 0x0 ;  /* 0x0000000000007b1d */ /* 0x000fec0000010000 */
[----:B------:R-:W-:Y:S04]  /*0d00*/  BSSY B0, `(.L_x_1049) ;  /* 0x0000013000007945 */ /* 0x000fe80003800000 */
[----:B------:R-:W-:Y:S05]  /*0d10*/  @!P0 BRA `(.L_x_1050) ;  /* 0x0000000000448947 */ /* 0x000fea0003800000 */
[----:B--2---:R-:W-:Y:S01]  /*0d20*/  SHF.L.U32 R8, R0, 0x3, RZ ;  /* 0x0000000300087819 */ /* 0x004fe200000006ff */
[----:B------:R-:W2:Y:S03]  /*0d30*/  LDC.64 R14, c[0x0][0x318] ;  /* 0x0000c600ff0e7b82 */ /* 0x000ea60000000a00 */
[----:B------:R-:W-:-:S05]  /*0d40*/  LOP3.LUT R18, R8, 0xf8, RZ, 0xc0, !PT ;  /* 0x000000f808127812 */ /* 0x000fca00078ec0ff */
[----:B------:R-:W3:Y:S01]  /*0d50*/  LDS.64 R20, [R18+UR4+0x3000] ;  /* 0x0030000412147984 */ /* 0x000ee20008000a00 */
[----:B01----:R-:W0:Y:S03]  /*0d60*/  LDC.64 R10, c[0x0][0x310] ;  /* 0x0000c400ff0a7b82 */ /* 0x003e260000000a00 */
[----:B------:R-:W1:Y:S04]  /*0d70*/  LDS.64 R12, [R18+UR4+0x3080] ;  /* 0x00308004120c7984 */ /* 0x000e680008000a00 */
[----:B------:R-:W4:Y:S01]  /*0d80*/  LDS.64 R16, [R18+UR4+0x3100] ;  /* 0x0031000412107984 */ /* 0x000f220008000a00 */
[----:B------:R-:W5:Y:S01]  /*0d90*/  LDC.64 R8, c[0x0][0x330] ;  /* 0x0000cc00ff087b82 */ /* 0x000f620000000a00 */
[----:B--2---:R-:W-:-:S04]  /*0da0*/  IMAD.WIDE.U32 R14, R5, 0x4, R14 ;  /* 0x00000004050e7825 */ /* 0x004fc800078e000e */
[----:B0-----:R-:W-:-:S04]  /*0db0*/  IMAD.WIDE.U32 R10, R5, 0x4, R10 ;  /* 0x00000004050a7825 */ /* 0x001fc800078e000a */
[----:B-----5:R-:W-:Y:S01]  /*0dc0*/  IMAD.WIDE.U32 R8, R5, 0x4, R8 ;  /* 0x0000000405087825 */ /* 0x020fe200078e0008 */
[----:B---3--:R-:W-:Y:S02]  /*0dd0*/  F2FP.BF16.F32.PACK_AB R21, R21, R20 ;  /* 0x000000141515723e */ /* 0x008fe400000010ff */
[----:B-1----:R-:W-:-:S03]  /*0de0*/  F2FP.BF16.F32.PACK_AB R13, R13, R12 ;  /* 0x0000000c0d0d723e */ /* 0x002fc600000010ff */
[----:B------:R3:W-:Y:S01]  /*0df0*/  STG.E desc[UR6][R14.64], R21 ;  /* 0x000000150e007986 */ /* 0x0007e2000c101906 */
[----:B----4-:R-:W-:-:S03]  /*0e00*/  F2FP.BF16.F32.PACK_AB R17, R17, R16 ;  /* 0x000000101111723e */ /* 0x010fc600000010ff */
[----:B------:R3:W-:Y:S04]  /*0e10*/  STG.E desc[UR6][R10.64], R13 ;  /* 0x0000000d0a007986 */ /* 0x0007e8000c101906 */
[----:B------:R3:W-:Y:S02]  /*0e20*/  STG.E desc[UR6][R8.64], R17 ;  /* 0x0000001108007986 */ /* 0x0007e4000c101906 */
.L_x_1050:
[----:B------:R-:W-:Y:S05]  /*0e30*/  BSYNC B0 ;  /* 0x0000000000007941 */ /* 0x000fea0003800000 */
.L_x_1049:
[C---:B------:R-:W-:Y:S02]  /*0e40*/  ISETP.GT.U32.AND P1, PT, R4.reuse, -0xc01, PT ;  /* 0xfffff3ff0400780c */ /* 0x040fe40003f24070 */
[----:B------:R-:W-:Y:S02]  /*0e50*/  IADD3 R4, R4, 0xc00, RZ ;  /* 0x00000c0004047810 */ /* 0x000fe40007ffe0ff */
[----:B------:R-:W-:-:S09]  /*0e60*/  IADD3 R5, R5, 0x600, RZ ;  /* 0x0000060005057810 */ /* 0x000fd20007ffe0ff */
[----:B------:R-:W-:Y:S05]  /*0e70*/  @P1 BRA `(.L_x_1051) ;  /* 0xfffffff000c41947 */ /* 0x000fea000383ffff */
[----:B------:R-:W-:Y:S05]  /*0e80*/  EXIT ;  /* 0x000000000000794d */ /* 0x000fea0003800000 */
.L_x_1048:
[----:B------:R-:W-:Y:S01]  /*0e90*/  HFMA2.MMA R22, -RZ, RZ, 0, 5.9604644775390625e-08 ;  /* 0x00000001ff167435 */ /* 0x000fe200000001ff */
[----:B---3--:R-:W-:Y:S01]  /*0ea0*/  MOV R23, R8 ;  /* 0x0000000800177202 */ /* 0x008fe20000000f00 */
[----:B------:R-:W-:Y:S01]  /*0eb0*/  IMAD.MOV.U32 R20, RZ, RZ, -0x1 ;  /* 0xffffffffff147424 */ /* 0x000fe200078e00ff */
[----:B------:R-:W-:-:S08]  /*0ec0*/  MOV R25, 0x1f ;  /* 0x0000001f00197802 */ /* 0x000fd00000000f00 */
[----:B012---:R-:W-:Y:S05]  /*0ed0*/  WARPSYNC.COLLECTIVE R20, `(.L_x_1052) ;  /* 0x0000000014087348 */ /* 0x007fea0003c00000 */
[----:B------:R3:W4:Y:S02]  /*0ee0*/  SHFL.BFLY P2, R21, R23, R22, R25 ;  /* 0x0c00001617157389 */ /* 0x0007240000040019 */
[----:B01234-:R-:W-:Y:S01]  /*0ef0*/  ENDCOLLECTIVE ;  /* 0x000000000000791b */ /* 0x01ffe20003800000 */
.L_x_1052:
[----:B------:R-:W-:Y:S01]  /*0f00*/  HFMA2.MMA R22, -RZ, RZ, 0, 1.1920928955078125e-07 ;  /* 0x00000002ff167435 */ /* 0x000fe200000001ff */
[----:B------:R-:W-:-:S05]  /*0f10*/  MOV R9, R21 ;  /* 0x0000001500097202 */ /* 0x000fca0000000f00 */
[----:B------:R-:W-:-:S05]  /*0f20*/  FADD.FTZ R9, R8, R9 ;  /* 0x0000000908097221 */ /* 0x000fca0000010000 */
[----:B------:R-:W-:-:S07]  /*0f30*/  MOV R23, R9 ;  /* 0x0000000900177202 */ /* 0x000fce0000000f00 */
[----:B------:R-:W-:Y:S05]  /*0f40*/  WARPSYNC.COLLECTIVE R20, `(.L_x_1053) ;  /* 0x0000000014087348 */ /* 0x000fea0003c00000 */
[----:B------:R0:W1:Y:S02]  /*0f50*/  SHFL.BFLY P2, R21, R23, R22, R25 ;  /* 0x0c00001617157389 */ /* 0x0000640000040019 */
[----:B01----:R-:W-:Y:S01]  /*0f60*/  ENDCOLLECTIVE ;  /* 0x000000000000791b */ /* 0x003fe20003800000 */
.L_x_1053:
[----:B------:R-:W-:Y:S01]  /*0f70*/  HFMA2.MMA R22, -RZ, RZ, 0, 2.384185791015625e-07 ;  /* 0x00000004ff167435 */ /* 0x000fe200000001ff */
[----:B------:R-:W-:-:S05]  /*0f80*/  MOV R12, R21 ;  /* 0x00000015000c7202 */ /* 0x000fca0000000f00 */
[----:B------:R-:W-:-:S05]  /*0f90*/  FADD.FTZ R12, R9, R12 ;  /* 0x0000000c090c7221 */ /* 0x000fca0000010000 */
[----:B------:R-:W-:-:S07]  /*0fa0*/  MOV R23, R12 ;  /* 0x0000000c00177202 */ /* 0x000fce0000000f00 */
[----:B------:R-:W-:Y:S05]  /*0fb0*/  WARPSYNC.COLLECTIVE R20, `(.L_x_1054) ;  /* 0x0000000014087348 */ /* 0x000fea0003c00000 */
[----:B------:R0:W1:Y:S02]  /*0fc0*/  SHFL.BFLY P2, R21, R23, R22, R25 ;  /* 0x0c00001617157389 */ /* 0x0000640000040019 */
[----:B01----:R-:W-:Y:S01]  /*0fd0*/  ENDCOLLECTIVE ;  /* 0x000000000000791b */ /* 0x003fe20003800000 */
.L_x_1054:
[----:B------:R-:W-:Y:S01]  /*0fe0*/  HFMA2.MMA R22, -RZ, RZ, 0, 4.76837158203125e-07 ;  /* 0x00000008ff167435 */ /* 0x000fe200000001ff */
[----:B------:R-:W-:-:S05]  /*0ff0*/  MOV R13, R21 ;  /* 0x00000015000d7202 */ /* 0x000fca0000000f00 */
[----:B------:R-:W-:-:S04]  /*1000*/  FADD.FTZ R13, R12, R13 ;  /* 0x0000000d0c0d7221 */ /* 0x000fc80000010000 */
[----:B------:R-:W-:-:S07]  /*1010*/  IMAD.MOV.U32 R23, RZ, RZ, R13 ;  /* 0x000000ffff177224 */ /* 0x000fce00078e000d */
[----:B------:R-:W-:Y:S05]  /*1020*/  WARPSYNC.COLLECTIVE R20, `(.L_x_1055) ;  /* 0x0000000014087348 */ /* 0x000fea0003c00000 */
[----:B------:R0:W1:Y:S02]  /*1030*/  SHFL.BFLY P2, R21, R23, R22, R25 ;  /* 0x0c00001617157389 */ /* 0x0000640000040019 */
[----:B01----:R-:W-:Y:S01]  /*1040*/  ENDCOLLECTIVE ;  /* 0x000000000000791b */ /* 0x003fe20003800000 */
.L_x_1055:
[----:B------:R-:W-:Y:S01]  /*1050*/  HFMA2.MMA R22, -RZ, RZ, 0, 9.5367431640625e-07 ;  /* 0x00000010ff167435 */ /* 0x000fe200000001ff */
[----:B------:R-:W-:-:S05]  /*1060*/  MOV R8, R21 ;  /* 0x0000001500087202 */ /* 0x000fca0000000f00 */
[----:B------:R-:W-:-:S05]  /*1070*/  FADD.FTZ R9, R13, R8 ;  /* 0x000000080d097221 */ /* 0x000fca0000010000 */
[----:B------:R-:W-:-:S07]  /*1080*/  MOV R23, R9 ;  /* 0x0000000900177202 */ /* 0x000fce0000000f00 */
[----:B------:R-:W-:Y:S05]  /*1090*/  WARPSYNC.COLLECTIVE R20, `(.L_x_1056) ;  /* 0x0000000014087348 */ /* 0x000fea0003c00000 */
[----:B------:R0:W1:Y:S02]  /*10a0*/  SHFL.BFLY P2, R21, R23, R22, R25 ;  /* 0x0c00001617157389 */ /* 0x0000640000040019 */
[----:B01----:R-:W-:Y:S01]  /*10b0*/  ENDCOLLECTIVE ;  /* 0x000000000000791b */ /* 0x003fe20003800000 */
.L_x_1056:
[----:B------:R-:W-:Y:S01]  /*10c0*/  HFMA2.MMA R22, -RZ, RZ, 0, 5.9604644775390625e-08 ;  /* 0x00000001ff167435 */ /* 0x000fe200000001ff */
[----:B------:R-:W-:Y:S02]  /*10d0*/  MOV R23, R11 ;  /* 0x0000000b00177202 */ /* 0x000fe40000000f00 */
[----:B------:R-:W-:-:S08]  /*10e0*/  MOV R8, R21 ;  /* 0x0000001500087202 */ /* 0x000fd00000000f00 */
[----:B------:R-:W-:Y:S05]  /*10f0*/  WARPSYNC.COLLECTIVE R20, `(.L_x_1057) ;  /* 0x0000000014087348 */ /* 0x000fea0003c00000 */
[----:B------:R0:W1:Y:S02]  /*1100*/  SHFL.BFLY P2, R21, R23, R22, R25 ;  /* 0x0c00001617157389 */ /* 0x0000640000040019 */
[----:B01----:R-:W-:Y:S01]  /*1110*/  ENDCOLLECTIVE ;  /* 0x000000000000791b */ /* 0x003fe20003800000 */
.L_x_1057:
[----:B------:R-:W-:Y:S01]  /*1120*/  HFMA2.MMA R22, -RZ, RZ, 0, 1.1920928955078125e-07 ;  /* 0x00000002ff167435 */ /* 0x000fe200000001ff */
[----:B------:R-:W-:-:S05]  /*1130*/  MOV R12, R21 ;  /* 0x00000015000c7202 */ /* 0x000fca0000000f00 */
[----:B------:R-:W-:-:S04]  /*1140*/  FADD.FTZ R14, R11, R12 ;  /* 0x0000000c0b0e7221 */ /* 0x000fc80000010000 */
[----:B------:R-:W-:-:S07]  /*1150*/  IMAD.MOV.U32 R23, RZ, RZ, R14 ;  /* 0x000000ffff177224 */ /* 0x000fce00078e000e */
[----:B------:R-:W-:Y:S05]  /*1160*/  WARPSYNC.COLLECTIVE R20, `(.L_x_1058) ;  /* 0x0000000014087348 */ /* 0x000fea0003c00000 */
[----:B------:R0:W1:Y:S02]  /*1170*/  SHFL.BFLY P2, R21, R23, R22, R25 ;  /* 0x0c00001617157389 */ /* 0x0000640000040019 */
[----:B01----:R-:W-:Y:S01]  /*1180*/  ENDCOLLECTIVE ;  /* 0x000000000000791b */ /* 0x003fe20003800000 */
.L_x_1058:
[----:B------:R-:W-:Y:S01]  /*1190*/  HFMA2.MMA R22, -RZ, RZ, 0, 2.384185791015625e-07 ;  /* 0x00000004ff167435 */ /* 0x000fe200000001ff */
[----:B------:R-:W-:-:S05]  /*11a0*/  MOV R13, R21 ;  /* 0x00000015000d7202 */ /* 0x000fca0000000f00 */
[----:B------:R-:W-:-:S05]  /*11b0*/  FADD.FTZ R15, R14, R13 ;  /* 0x0000000d0e0f7221 */ /* 0x000fca0000010000 */
[----:B------:R-:W-:-:S07]  /*11c0*/  MOV R23, R15 ;  /* 0x0000000f00177202 */ /* 0x000fce0000000f00 */
[----:B------:R-:W-:Y:S05]  /*11d0*/  WARPSYNC.COLLECTIVE R20, `(.L_x_1059) ;  /* 0x0000000014087348 */ /* 0x000fea0003c00000 */
[----:B------:R0:W1:Y:S02]  /*11e0*/  SHFL.BFLY P2, R21, R23, R22, R25 ;  /* 0x0c00001617157389 */ /* 0x0000640000040019 */
[----:B01----:R-:W-:Y:S01]  /*11f0*/  ENDCOLLECTIVE ;  /* 0x000000000000791b */ /* 0x003fe20003800000 */
.L_x_1059:
[----:B------:R-:W-:Y:S01]  /*1200*/  HFMA2.MMA R22, -RZ, RZ, 0, 4.76837158203125e-07 ;  /* 0x00000008ff167435 */ /* 0x000fe200000001ff */
[----:B------:R-:W-:-:S05]  /*1210*/  MOV R16, R21 ;  /* 0x0000001500107202 */ /* 0x000fca0000000f00 */
[----:B------:R-:W-:-:S05]  /*1220*/  FADD.FTZ R16, R15, R16 ;  /* 0x000000100f107221 */ /* 0x000fca0000010000 */
[----:B------:R-:W-:-:S07]  /*1230*/  MOV R23, R16 ;  /* 0x0000001000177202 */ /* 0x000fce0000000f00 */
[----:B------:R-:W-:Y:S05]  /*1240*/  WARPSYNC.COLLECTIVE R20, `(.L_x_1060) ;  /* 0x0000000014087348 */ /* 0x000fea0003c00000 */
[----:B------:R0:W1:Y:S02]  /*1250*/  SHFL.BFLY P2, R21, R23, R22, R25 ;  /* 0x0c00001617157389 */ /* 0x0000640000040019 */
[----:B01----:R-:W-:Y:S01]  /*1260*/  ENDCOLLECTIVE ;  /* 0x000000000000791b */ /* 0x003fe20003800000 */
.L_x_1060:
[----:B------:R-:W-:Y:S01]  /*1270*/  HFMA2.MMA R22, -RZ, RZ, 0, 9.5367431640625e-07 ;  /* 0x00000010ff167435 */ /* 0x000fe200000001ff */
[----:B------:R-:W-:-:S05]  /*1280*/  MOV R11, R21 ;  /* 0x00000015000b7202 */ /* 0x000fca0000000f00 */
[----:B------:R-:W-:-:S04]  /*1290*/  FADD.FTZ R11, R16, R11 ;  /* 0x0000000b100b7221 */ /* 0x000fc80000010000 */
[----:B------:R-:W-:-:S07]  /*12a0*/  IMAD.MOV.U32 R23, RZ, RZ, R11 ;  /* 0x000000ffff177224 */ /* 0x000fce00078e000b */
[----:B------:R-:W-:Y:S05]  /*12b0*/  WARPSYNC.COLLECTIVE R20, `(.L_x_1061) ;  /* 0x0000000014087348 */ /* 0x000fea0003c00000 */
[----:B------:R0:W1:Y:S02]  /*12c0*/  SHFL.BFLY P2, R21, R23, R22, R25 ;  /* 0x0c00001617157389 */ /* 0x0000640000040019 */
[----:B01----:R-:W-:Y:S01]  /*12d0*/  ENDCOLLECTIVE ;  /* 0x000000000000791b */ /* 0x003fe20003800000 */
.L_x_1061:
[----:B------:R-:W-:Y:S01]  /*12e0*/  HFMA2.MMA R22, -RZ, RZ, 0, 5.9604644775390625e-08 ;  /* 0x00000001ff167435 */ /* 0x000fe200000001ff */
[----:B------:R-:W-:Y:S02]  /*12f0*/  MOV R23, R10 ;  /* 0x0000000a00177202 */ /* 0x000fe40000000f00 */
[----:B------:R-:W-:-:S08]  /*1300*/  MOV R12, R21 ;  /* 0x00000015000c7202 */ /* 0x000fd00000000f00 */
[----:B------:R-:W-:Y:S05]  /*1310*/  WARPSYNC.COLLECTIVE R20, `(.L_x_1062) ;  /* 0x0000000014087348 */ /* 0x000fea0003c00000 */
[----:B------:R0:W1:Y:S02]  /*1320*/  SHFL.BFLY P2, R21, R23, R22, R25 ;  /* 0x0c00001617157389 */ /* 0x0000640000040019 */
[----:B01----:R-:W-:Y:S01]  /*1330*/  ENDCOLLECTIVE ;  /* 0x000000000000791b */ /* 0x003fe20003800000 */
.L_x_1062:
[----:B------:R-:W-:Y:S01]  /*1340*/  HFMA2.MMA R22, -RZ, RZ, 0, 1.1920928955078125e-07 ;  /* 0x00000002ff167435 */ /* 0x000fe200000001ff */
[----:B------:R-:W-:-:S05]  /*1350*/  MOV R13, R21 ;  /* 0x00000015000d7202 */ /* 0x000fca0000000f00 */
[----:B------:R-:W-:-:S05]  /*1360*/  FADD.FTZ R17, R10, R13 ;  /* 0x0000000d0a117221 */ /* 0x000fca0000010000 */
[----:B------:R-:W-:-:S07]  /*1370*/  MOV R23, R17 ;  /* 0x0000001100177202 */ /* 0x000fce0000000f00 */
[----:B------:R-:W-:Y:S05]  /*1380*/  WARPSYNC.COLLECTIVE R20, `(.L_x_1063) ;  /* 0x0000000014087348 */ /* 0x000fea0003c00000 */
[----:B------:R0:W1:Y:S02]  /*1390*/  SHFL.BFLY P2, R21, R23, R22, R25 ;  /* 0x0c00001617157389 */ /* 0x0000640000040019 */
[----:B01----:R-:W-:Y:S01]  /*13a0*/  ENDCOLLECTIVE ;  /* 0x000000000000791b */ /* 0x003fe20003800000 */
.L_x_1063:
[----:B------:R-:W-:Y:S01]  /*13b0*/  HFMA2.MMA R22, -RZ, RZ, 0, 2.384185791015625e-07 ;  /* 0x00000004ff167435 */ /* 0x000fe200000001ff */
[----:B------:R-:W-:-:S05]  /*13c0*/  MOV R16, R21 ;  /* 0x0000001500107202 */ /* 0x000fca0000000f00 */
[----:B------:R-:W-:-:S04]  /*13d0*/  FADD.FTZ R18, R17, R16 ;  /* 0x0000001011127221 */ /* 0x000fc80000010000 */
[----:B------:R-:W-:-:S07]  /*13e0*/  IMAD.MOV.U32 R23, RZ, RZ, R18 ;  /* 0x000000ffff177224 */ /* 0x000fce00078e0012 */
[----:B------:R-:W-:Y:S05]  /*13f0*/  WARPSYNC.COLLECTIVE R20, `(.L_x_1064) ;  /* 0x0000000014087348 */ /* 0x000fea0003c00000 */
[----:B------:R0:W1:Y:S02]  /*1400*/  SHFL.BFLY P2, R21, R23, R22, R25 ;  /* 0x0c00001617157389 */ /* 0x0000640000040019 */
[----:B01----:R-:W-:Y:S01]  /*1410*/  ENDCOLLECTIVE ;  /* 0x000000000000791b */ /* 0x003fe20003800000 */
.L_x_1064:
[----:B------:R-:W-:Y:S01]  /*1420*/  HFMA2.MMA R22, -RZ, RZ, 0, 4.76837158203125e-07 ;  /* 0x00000008ff167435 */ /* 0x000fe200000001ff */
[----:B------:R-:W-:-:S05]  /*1430*/  MOV R19, R21 ;  /* 0x0000001500137202 */ /* 0x000fca0000000f00 */
[----:B------:R-:W-:-:S05]  /*1440*/  FADD.FTZ R19, R18, R19 ;  /* 0x0000001312137221 */ /* 0x000fca0000010000 */
[----:B------:R-:W-:-:S07]  /*1450*/  MOV R23, R19 ;  /* 0x0000001300177202 */ /* 0x000fce0000000f00 */
[----:B------:R-:W-:Y:S05]  /*1460*/  WARPSYNC.COLLECTIVE R20, `(.L_x_1065) ;  /* 0x0000000014087348 */ /* 0x000fea0003c00000 */
[----:B------:R0:W1:Y:S02]  /*1470*/  SHFL.BFLY P2, R21, R23, R22, R25 ;  /* 0x0c00001617157389 */ /* 0x0000640000040019 */
[----:B01----:R-:W-:Y:S01]  /*1480*/  ENDCOLLECTIVE ;  /* 0x000000000000791b */ /* 0x003fe20003800000 */
.L_x_1065:
[----:B------:R-:W-:Y:S01]  /*1490*/  HFMA2.MMA R22, -RZ, RZ, 0, 9.5367431640625e-07 ;  /* 0x00000010ff167435 */ /* 0x000fe200000001ff */
[----:B------:R-:W-:-:S05]  /*14a0*/  MOV R10, R21 ;  /* 0x00000015000a7202 */ /* 0x000fca0000000f00 */
[----:B------:R-:W-:-:S05]  /*14b0*/  FADD.FTZ R10, R19, R10 ;  /* 0x0000000a130a7221 */ /* 0x000fca0000010000 */
[----:B------:R-:W-:-:S07]  /*14c0*/  MOV R23, R10 ;  /* 0x0000000a00177202 */ /* 0x000fce0000000f00 */
[----:B------:R-:W-:Y:S05]  /*14d0*/  WARPSYNC.COLLECTIVE R20, `(.L_x_1066) ;  /* 0x0000000014087348 */ /* 0x000fea0003c00000 */
[----:B------:R0:W1:Y:S02]  /*14e0*/  SHFL.BFLY P2, R21, R23, R22, R25 ;  /* 0x0c00001617157389 */ /* 0x0000640000040019 */
[----:B01----:R-:W-:Y:S01]  /*14f0*/  ENDCOLLECTIVE ;  /* 0x000000000000791b */ /* 0x003fe20003800000 */
.L_x_1066:
[----:B------:R-:W-:Y:S01]  /*1500*/  MOV R15, R21 ;  /* 0x00000015000f7202 */ /* 0x000fe20000000f00 */
[----:B------:R-:W-:Y:S06]  /*1510*/  BRA `(.L_x_1067) ;  /* 0xfffffff400d07947 */ /* 0x000fec000383ffff */
.L_x_1068:
        /* <DEDUP_REMOVED lines=14> */
.L_x_11277:


//--------------------- .text._ZN10layer_norm13ln_bwd_kernelINS_13Kernel_traitsI13__nv_bfloat16S2_S2_S2_fjLj3072ELj1ELj1ELj4ELj16ENS_18Kernel_traits_baseILj3072ES2_S2_S2_S2_fjLj128EEEEELb1ELb1ELb1ELb1EEEvNS_9BwdParamsE --------------------------
	.section	.text._ZN10layer_norm13ln_bwd_kernelINS_13Kernel_traitsI13__nv_bfloat16S2_S2_S2_fjLj3072ELj1ELj1ELj4ELj16ENS_18Kernel_traits_baseILj3072ES2_S2_S2_S2_fjLj128EEEEELb1ELb1ELb1ELb1EEEvNS_9BwdParamsE,"ax",@progbits
	.align	128
        .global         _ZN10layer_norm13ln_bwd_kernelINS_13Kernel_traitsI13__nv_bfloat16S2_S2_S2_fjLj3072ELj1ELj1ELj4ELj16ENS_18Kernel_traits_baseILj3072ES2_S2_S2_S2_fjLj128EEEEELb1ELb1ELb1ELb1EEEvNS_9BwdParamsE
        .type           _ZN10layer_norm13ln_bwd_kernelINS_13Kernel_traitsI13__nv_bfloat16S2_S2_S2_fjLj3072ELj1ELj1ELj4ELj16ENS_18Kernel_traits_baseILj3072ES2_S2_S2_S2_fjLj128EEEEELb1ELb1ELb1ELb1EEEvNS_9BwdParamsE,@function
        .size           _ZN10layer_norm13ln_bwd_kernelINS_13Kernel_traitsI13__nv_bfloat16S2_S2_S2_fjLj3072ELj1ELj1ELj4ELj16ENS_18Kernel_traits_baseILj3072ES2_S2_S2_S2_fjLj128EEEEELb1ELb1ELb1ELb1EEEvNS_9BwdParamsE,(.L_x_11278 - _ZN10layer_norm13ln_bwd_kernelINS_13Kernel_traitsI13__nv_bfloat16S2_S2_S2_fjLj3072ELj1ELj1ELj4ELj16ENS_18Kernel_traits_baseILj3072ES2_S2_S2_S2_fjLj128EEEEELb1ELb1ELb1ELb1EEEvNS_9BwdParamsE)
        .other          _ZN10layer_norm13ln_bwd_kernelINS_13Kernel_traitsI13__nv_bfloat16S2_S2_S2_fjLj3072ELj1ELj1ELj4ELj16ENS_18Kernel_traits_baseILj3072ES2_S2_S2_S2_fjLj128EEEEELb1ELb1ELb1ELb1EEEvNS_9BwdParamsE,@"STO_CUDA_ENTRY STV_DEFAULT"
_ZN10layer_norm13ln_bwd_kernelINS_13Kernel_traitsI13__nv_bfloat16S2_S2_S2_fjLj3072ELj1ELj1ELj4ELj16ENS_18Kernel_traits_baseILj3072ES2_S2_S2_S2_fjLj128EEEEELb1ELb1ELb1ELb1EEEvNS_9BwdParamsE:
.text._ZN10layer_norm13ln_bwd_kernelINS_13Kernel_traitsI13__nv_bfloat16S2_S2_S2_fjLj3072ELj1ELj1ELj4ELj16ENS_18Kernel_traits_baseILj3072ES2_S2_S2_S2_fjLj128EEEEELb1ELb1ELb1ELb1EEEvNS_9BwdParamsE:
        /* <DEDUP_REMOVED lines=59> */
.L_x_1069:
        /* <DEDUP_REMOVED lines=44> */
[C---:B--2---:R-:W-:Y:S01]  /*0670*/  PRMT R0, R4.reuse, 0x7632, R0 ;  /* 0x0000763204007816 */ /* 0x044fe20000000000 */
[----:B------:R-:W-:Y:S01]  /*0680*/  IMAD.U32 R28, R4, 0x10000, RZ ;  /* 0x00010000041c7824 */ /* 0x000fe200078e00ff */
[C---:B------:R-:W-:Y:S01]  /*0690*/  PRMT R4, R5.reuse, 0x7632, R4 ;  /* 0x0000763205047816 */ /* 0x040fe20000000004 */
[----:B------:R-:W-:Y:S01]  /*06a0*/  IMAD.U32 R26, R6, 0x10000, RZ ;  /* 0x00010000061a7824 */ /* 0x000fe200078e00ff */
[----:B------:R-:W-:Y:S01]  /*06b0*/  SHF.L.U32 R27, R5, 0x10, RZ ;  /* 0x00000010051b7819 */ /* 0x000fe200000006ff */
[----:B---3--:R-:W-:Y:S01]  /*06c0*/  IMAD.U32 R24, R8, 0x10000, RZ ;  /* 0x0001000008187824 */ /* 0x008fe200078e00ff */
[----:B------:R-:W-:Y:S01]  /*06d0*/  PRMT R5, R6, 0x7632, R5 ;  /* 0x0000763206057816 */ /* 0x000fe20000000005 */
[----:B------:R-:W-:Y:S01]  /*06e0*/  IMAD.U32 R22, R10, 0x10000, RZ ;  /* 0x000100000a167824 */ /* 0x000fe200078e00ff */
[C---:B------:R-:W-:Y:S01]  /*06f0*/  PRMT R6, R7.reuse, 0x7632, R6 ;  /* 0x0000763207067816 */ /* 0x040fe20000000006 */
[----:B----4-:R-:W-:Y:S01]  /*0700*/  IMAD.U32 R20, R12, 0x10000, RZ ;  /* 0x000100000c147824 */ /* 0x010fe200078e00ff */
[----:B------:R-:W-:Y:S01]  /*0710*/  SHF.L.U32 R25, R7, 0x10, RZ ;  /* 0x0000001007197819 */ /* 0x000fe200000006ff */
[----:B------:R-:W-:Y:S01]  /*0720*/  IMAD.U32 R18, R14, 0x10000, RZ ;  /* 0x000100000e127824 */ /* 0x000fe200078e00ff */
[----:B------:R-:W-:-:S02]  /*0730*/  PRMT R7, R8, 0x7632, R7 ;  /* 0x0000763208077816 */ /* 0x000fc40000000007 */
[C---:B------:R-:W-:Y:S02]  /*0740*/  PRMT R2, R9.reuse, 0x7632, R2 ;  /* 0x0000763209027816 */ /* 0x040fe40000000002 */
[----:B------:R-:W-:Y:S02]  /*0750*/  SHF.L.U32 R23, R9, 0x10, RZ ;  /* 0x0000001009177819 */ /* 0x000fe400000006ff */
[----:B------:R-:W-:Y:S02]  /*0760*/  PRMT R8, R11, 0x7632, R8 ;  /* 0x000076320b087816 */ /* 0x000fe40000000008 */
[----:B------:R-:W-:Y:S02]  /*0770*/  PRMT R31, R13, 0x7632, R31 ;  /* 0x000076320d1f7816 */ /* 0x000fe4000000001f */
        /* <DEDUP_REMOVED lines=18> */
[----:B0-----:R-:W-:-:S07]  /*08a0*/  SHF.L.U32 R5, R32, 0x10, RZ ;  /* 0x0000001020057819 */ /* 0x001fce00000006ff */
.L_x_1199:
        /* <DEDUP_REMOVED lines=9> */
[----:B--2---:R-:W-:-:S06]  /*0940*/  IMAD.WIDE R144, R30, 0x4, R144 ;  /* 0x000000041e907825 */ /* 0x004fcc00078e0290 */
[----:B------:R-:W2:Y:S01]  /*0950*/  LDC.64 R182, c[0x0][0x2c8] ;  /* 0x0000b200ffb67b82 */ /* 0x000ea20000000a00 */
[----:B------:R4:W5:Y:S01]  /*0960*/  LDG.E R212, desc[UR4][R144.64] ;  /* 0x0000000490d47981 */ /* 0x000962000c1e1900 */
[----:B0-----:R-:W-:-:S05]  /*0970*/  IMAD R0, R30, R211, RZ ;  /* 0x000000d31e007224 */ /* 0x001fca00078e02ff */
[----:B------:R-:W-:-:S04]  /*0980*/  SHF.R.S32.HI R31, RZ, 0x1f, R0 ;  /* 0x0000001fff1f7819 */ /* 0x000fc80000011400 */
[----:B------:R-:W-:-:S04]  /*0990*/  LEA.HI R164, R31, R0, RZ, 0x3 ;  /* 0x000000001fa47211 */ /* 0x000fc800078f18ff */
[----:B------:R-:W-:Y:S01]  /*09a0*/  LEA.HI.SX32 R164, R164, R29, 0x1d ;  /* 0x0000001da4a47211 */ /* 0x000fe200078feaff */
[C---:B-1----:R-:W-:Y:S01]  /*09b0*/  IMAD.WIDE R170, R30.reuse, 0x4, R170 ;  /* 0x000000041eaa7825 */ /* 0x042fe200078e02aa */
[----:B------:R-:W-:Y:S02]  /*09c0*/  IADD3 R30, R30, UR8, RZ ;  /* 0x000000081e1e7c10 */ /* 0x000fe4000fffe0ff */
[C---:B------:R-:W-:Y:S01]  /*09d0*/  IADD3 R0, R164.reuse, 0x100, RZ ;  /* 0x00000100a4007810 */ /* 0x040fe20007ffe0ff */
[C---:B------:R-:W-:Y:S01]  /*09e0*/  VIADD R31, R164.reuse, 0x80 ;  /* 0x00000080a41f7836 */ /* 0x040fe20000000000 */
[----:B------:R-:W-:Y:S01]  /*09f0*/  BSSY B0, `(.L_x_1071) ;  /* 0x0000140000007945 */ /* 0x000fe20003800000 */
[----:B--2---:R-:W-:Y:S01]  /*0a00*/  IMAD.WIDE.U32 R186, R164, 0x10, R182 ;  /* 0x00000010a4ba7825 */ /* 0x004fe200078e00b6 */
[----:B------:R-:W-:-:S03]  /*0a10*/  ISETP.GE.AND P3, PT, R30, UR9, PT ;  /* 0x000000091e007c0c */ /* 0x000fc6000bf66270 */
[----:B------:R-:W-:-:S04]  /*0a20*/  IMAD.WIDE.U32 R184, R31, 0x10, R182 ;  /* 0x000000101fb87825 */ /* 0x000fc800078e00b6 */
[----:B------:R-:W-:Y:S01]  /*0a30*/  IMAD.WIDE.U32 R182, R0, 0x10, R182 ;  /* 0x0000001000b67825 */ /* 0x000fe200078e00b6 */
[----:B---3--:R-:W-:-:S13]  /*0a40*/  ISETP.GT.AND P2, PT, R146, RZ, PT ;  /* 0x000000ff9200720c */ /* 0x008fda0003f44270 */
[----:B----4-:R-:W-:Y:S05]  /*0a50*/  @P2 BRA `(.L_x_1072) ;  /* 0x0000000000682947 */ /* 0x010fea0003800000 */
[----:B-----5:R-:W-:Y:S01]  /*0a60*/  ISETP.GE.AND P4, PT, R212, 0x1, PT ;  /* 0x00000001d400780c */ /* 0x020fe20003f86270 */
[----:B------:R-:W0:Y:S01]  /*0a70*/  LDC.64 R170, c[0x0][0x240] ;  /* 0x00009000ffaa7b82 */ /* 0x000e220000000a00 */
[----:B------:R-:W-:Y:S01]  /*0a80*/  HFMA2.MMA R175, -RZ, RZ, 0, 0 ;  /* 0x00000000ffaf7435 */ /* 0x000fe200000001ff */
[----:B------:R-:W-:Y:S01]  /*0a90*/  MOV R209, UR16 ;  /* 0x0000001000d17c02 */ /* 0x000fe20008000f00 */
[----:B------:R-:W-:-:S03]  /*0aa0*/  IMAD.U32 R210, RZ, RZ, UR17 ;  /* 0x00000011ffd27e24 */ /* 0x000fc6000f8e00ff */
[----:B------:R-:W-:-:S04]  /*0ab0*/  ISETP.NE.U32.AND P0, PT, R209, RZ, PT ;  /* 0x000000ffd100720c */ /* 0x000fc80003f05070 */
[----:B------:R-:W-:Y:S02]  /*0ac0*/  ISETP.NE.AND.EX P0, PT, R210, RZ, PT, P0 ;  /* 0x000000ffd200720c */ /* 0x000fe40003f05300 */
[----:B------:R-:W-:-:S04]  /*0ad0*/  @P4 VIADD R144, R212, 0xffffffff ;  /* 0xffffffffd4904836 */ /* 0x000fc80000000000 */
[----:B------:R-:W-:-:S05]  /*0ae0*/  @P4 IMAD R144, R144, R211, RZ ;  /* 0x000000d390904224 */ /* 0x000fca00078e02ff */
[----:B------:R-:W-:Y:S02]  /*0af0*/  @P4 SHF.R.S32.HI R145, RZ, 0x1f, R144 ;  /* 0x0000001fff914819 */ /* 0x000fe40000011490 */
[----:B------:R1:W5:Y:S02]  /*0b00*/  @P0 LDG.E.128 R40, desc[UR4][R186.64] ;  /* 0x00000004ba280981 */ /* 0x000364000c1e1d00 */
[----:B------:R-:W-:Y:S02]  /*0b10*/  @P4 LEA.HI R144, R145, R144, RZ, 0x3 ;  /* 0x0000009091904211 */ /* 0x000fe400078f18ff */
[----:B------:R1:W5:Y:S02]  /*0b20*/  @P0 LDG.E.128 R36, desc[UR4][R184.64] ;  /* 0x00000004b8240981 */ /* 0x000364000c1e1d00 */
[----:B------:R-:W-:Y:S02]  /*0b30*/  @P4 LEA.HI.SX32 R175, R144, R29, 0x1d ;  /* 0x0000001d90af4211 */ /* 0x000fe400078feaff */
[----:B------:R1:W5:Y:S02]  /*0b40*/  @P0 LDG.E.128 R32, desc[UR4][R182.64] ;  /* 0x00000004b6200981 */ /* 0x000364000c1e1d00 */
        /* <DEDUP_REMOVED lines=8> */
[----:B------:R-:W-:Y:S01]  /*0bd0*/  IMAD.MOV.U32 R146, RZ, RZ, RZ ;  /* 0x000000ffff927224 */ /* 0x000fe200078e00ff */
[----:B------:R-:W-:Y:S01]  /*0be0*/  MOV R144, RZ ;  /* 0x000000ff00907202 */ /* 0x000fe20000000f00 */
[----:B-1----:R-:W-:Y:S06]  /*0bf0*/  BRA `(.L_x_1073) ;  /* 0x00000010007c7947 */ /* 0x002fec0003800000 */
.L_x_1072:
[----:B------:R-:W0:Y:S01]  /*0c00*/  LDC.64 R156, c[0x0][0x238] ;  /* 0x00008e00ff9c7b82 */ /* 0x000e220000000a00 */
[----:B------:R-:W-:Y:S01]  /*0c10*/  VIADD R140, R146, 0xffffffff ;  /* 0xffffffff928c7836 */ /* 0x000fe20000000000 */
[----:B------:R1:W2:Y:S03]  /*0c20*/  LDG.E R189, desc[UR4][R170.64] ;  /* 0x00000004aabd7981 */ /* 0x0002a6000c1e1900 */
[----:B------:R-:W-:-:S03]  /*0c30*/  IMAD R140, R140, R211, RZ ;  /* 0x000000d38c8c7224 */ /* 0x000fc600078e02ff */
[----:B------:R-:W3:Y:S02]  /*0c40*/  LDC.64 R160, c[0x0][0x2b8] ;  /* 0x0000ae00ffa07b82 */ /* 0x000ee40000000a00 */
[----:B------:R-:W-:-:S04]  /*0c50*/  SHF.R.S32.HI R3, RZ, 0x1f, R140 ;  /* 0x0000001fff037819 */ /* 0x000fc8000001148c */
[----:B------:R-:W-:Y:S02]  /*0c60*/  LEA.HI R142, R3, R140, RZ, 0x3 ;  /* 0x0000008c038e7211 */ /* 0x000fe400078f18ff */
[----:B-----5:R-:W-:Y:S01]  /*0c70*/  ISETP.GE.AND P4, PT, R212, 0x1, PT ;  /* 0x00000001d400780c */ /* 0x020fe20003f86270 */
[----:B------:R-:W4:Y:S01]  /*0c80*/  LDC.64 R166, c[0x0][0x240] ;  /* 0x00009000ffa67b82 */ /* 0x000f220000000a00 */
[----:B------:R-:W-:-:S04]  /*0c90*/  LEA.HI.SX32 R3, R142, R29, 0x1d ;  /* 0x0000001d8e037211 */ /* 0x000fc800078feaff */
[----:B------:R-:W-:Y:S01]  /*0ca0*/  IADD3 R153, R3, 0x80, RZ ;  /* 0x0000008003997810 */ /* 0x000fe20007ffe0ff */
[----:B0-----:R-:W-:-:S04]  /*0cb0*/  IMAD.WIDE.U32 R140, R164, 0x10, R156 ;  /* 0x00000010a48c7825 */ /* 0x001fc800078e009c */
[--C-:B------:R-:W-:Y:S02]  /*0cc0*/  IMAD.WIDE.U32 R148, R31, 0x10, R156.reuse ;  /* 0x000000101f947825 */ /* 0x100fe400078e009c */
[----:B------:R-:W2:Y:S02]  /*0cd0*/  LDG.E.128 R140, desc[UR4][R140.64] ;  /* 0x000000048c8c7981 */ /* 0x000ea4000c1e1d00 */
[----:B------:R-:W-:Y:S02]  /*0ce0*/  IMAD.WIDE.U32 R156, R0, 0x10, R156 ;  /* 0x00000010009c7825 */ /* 0x000fe400078e009c */
[----:B------:R-:W2:Y:S02]  /*0cf0*/  LDG.E.128 R148, desc[UR4][R148.64] ;  /* 0x0000000494947981 */ /* 0x000ea4000c1e1d00 */
[--C-:B---3--:R-:W-:Y:S02]  /*0d00*/  IMAD.WIDE.U32 R144, R3, 0x10, R160.reuse ;  /* 0x0000001003907825 */ /* 0x108fe400078e00a0 */
[----:B------:R-:W3:Y:S02]  /*0d10*/  LDG.E.128 R156, desc[UR4][R156.64] ;  /* 0x000000049c9c7981 */ /* 0x000ee4000c1e1d00 */
[----:B------:R-:W-:-:S02]  /*0d20*/  IMAD.WIDE.U32 R152, R153, 0x10, R160 ;  /* 0x0000001099987825 */ /* 0x000fc400078e00a0 */
[----:B------:R-:W3:Y:S04]  /*0d30*/  LDG.E.128 R144, desc[UR4][R144.64] ;  /* 0x0000000490907981 */ /* 0x000ee8000c1e1d00 */
[----:B------:R-:W3:Y:S01]  /*0d40*/  LDG.E.128 R152, desc[UR4][R152.64] ;  /* 0x0000000498987981 */ /* 0x000ee2000c1e1d00 */
[----:B------:R-:W-:-:S04]  /*0d50*/  VIADD R3, R3, 0x100 ;  /* 0x0000010003037836 */ /* 0x000fc80000000000 */
[----:B------:R-:W-:-:S06]  /*0d60*/  IMAD.WIDE.U32 R160, R3, 0x10, R160 ;  /* 0x0000001003a07825 */ /* 0x000fcc00078e00a0 */
[----:B------:R-:W3:Y:S01]  /*0d70*/  LDG.E.128 R160, desc[UR4][R160.64] ;  /* 0x00000004a0a07981 */ /* 0x000ee2000c1e1d00 */
[----:B------:R-:W-:-:S05]  /*0d80*/  @P4 IADD3 R168, R212, -0x1, RZ ;  /* 0xffffffffd4a84810 */ /* 0x000fca0007ffe0ff */
[----:B------:R-:W-:-:S05]  /*0d90*/  @P4 IMAD R168, R168, R211, RZ ;  /* 0x000000d3a8a84224 */ /* 0x000fca00078e02ff */
[----:B------:R-:W-:Y:S01]  /*0da0*/  @P4 SHF.R.S32.HI R3, RZ, 0x1f, R168 ;  /* 0x0000001fff034819 */ /* 0x000fe200000114a8 */
[----:B------:R-:W-:-:S03]  /*0db0*/  IMAD.MOV.U32 R175, RZ, RZ, RZ ;  /* 0x000000ffffaf7224 */ /* 0x000fc600078e00ff */
[----:B------:R-:W-:-:S04]  /*0dc0*/  @P4 LEA.HI R168, R3, R168, RZ, 0x3 ;  /* 0x000000a803a84211 */ /* 0x000fc800078f18ff */
[----:B------:R-:W-:-:S04]  /*0dd0*/  @P4 LEA.HI.SX32 R175, R168, R29, 0x1d ;  /* 0x0000001da8af4211 */ /* 0x000fc800078feaff */
[C---:B------:R-:W-:Y:S01]  /*0de0*/  IADD3 R173, R175.reuse, 0x80, RZ ;  /* 0x00000080afad7810 */ /* 0x040fe20007ffe0ff */
[C---:B-1----:R-:W-:Y:S02]  /*0df0*/  VIADD R171, R175.reuse, 0x100 ;  /* 0x00000100afab7836 */ /* 0x042fe40000000000 */
[----:B----4-:R-:W-:-:S04]  /*0e00*/  IMAD.WIDE.U32 R174, R175, 0x8, R166 ;  /* 0x00000008afae7825 */ /* 0x010fc800078e00a6 */
[--C-:B------:R-:W-:Y:S02]  /*0e10*/  IMAD.WIDE.U32 R172, R173, 0x8, R166.reuse ;  /* 0x00000008adac7825 */ /* 0x100fe400078e00a6 */
[----:B------:R-:W5:Y:S02]  /*0e20*/  LDG.E.64 R174, desc[UR4][R174.64] ;  /* 0x00000004aeae7981 */ /* 0x000f64000c1e1b00 */
[----:B------:R-:W-:Y:S02]  /*0e30*/  IMAD.WIDE.U32 R170, R171, 0x8, R166 ;  /* 0x00000008abaa7825 */ /* 0x000fe400078e00a6 */
[----:B------:R-:W5:Y:S04]  /*0e40*/  LDG.E.64 R172, desc[UR4][R172.64] ;  /* 0x00000004acac7981 */ /* 0x000f68000c1e1b00 */
[----:B------:R-:W5:Y:S01]  /*0e50*/  LDG.E.64 R170, desc[UR4][R170.64] ;  /* 0x00000004aaaa7981 */ /* 0x000f62000c1e1b00 */
[----:B------:R-:W-:Y:S01]  /*0e60*/  IMAD.U32 R209, RZ, RZ, UR16 ;  /* 0x00000010ffd17e24 */ /* 0x000fe2000f8e00ff */
[----:B------:R-:W-:-:S04]  /*0e70*/  MOV R210, UR17 ;  /* 0x0000001100d27c02 */ /* 0x000fc80008000f00 */
[----:B------:R-:W-:-:S04]  /*0e80*/  ISETP.NE.U32.AND P0, PT, R209, RZ, PT ;  /* 0x000000ffd100720c */ /* 0x000fc80003f05070 */
[----:B------:R-:W-:-:S13]  /*0e90*/  ISETP.NE.AND.EX P0, PT, R210, RZ, PT, P0 ;  /* 0x000000ffd200720c */ /* 0x000fda0003f05300 */
[----:B------:R-:W5:Y:S04]  /*0ea0*/  @P0 LDG.E.128 R40, desc[UR4][R186.64] ;  /* 0x00000004ba280981 */ /* 0x000f68000c1e1d00 */
[----:B------:R-:W5:Y:S04]  /*0eb0*/  @P0 LDG.E.128 R36, desc[UR4][R184.64] ;  /* 0x00000004b8240981 */ /* 0x000f68000c1e1d00 */
[----:B------:R0:W5:Y:S01]  /*0ec0*/  @P0 LDG.E.128 R32, desc[UR4][R182.64] ;  /* 0x00000004b6200981 */ /* 0x000162000c1e1d00 */
[----:B------:R-:W-:-:S04]  /*0ed0*/  ISETP.NE.AND P0, PT, R16, RZ, PT ;  /* 0x000000ff1000720c */ /* 0x000fc80003f05270 */
[----:B--2---:R-:W-:Y:S02]  /*0ee0*/  FSEL R227, R189, RZ, !P0 ;  /* 0x000000ffbde37208 */ /* 0x004fe40004000000 */
[C---:B------:R-:W-:Y:S02]  /*0ef0*/  PRMT R3, R140.reuse, 0x7632, R3 ;  /* 0x000076328c037816 */ /* 0x040fe40000000003 */
[C---:B------:R-:W-:Y:S02]  /*0f00*/  PRMT R165, R141.reuse, 0x7632, R165 ;  /* 0x000076328da57816 */ /* 0x040fe400000000a5 */
[----:B------:R-:W-:Y:S01]  /*0f10*/  SHF.L.U32 R140, R140, 0x10, RZ ;  /* 0x000000108c8c7819 */ /* 0x000fe200000006ff */
[----:B------:R-:W-:Y:S01]  /*0f20*/  IMAD.U32 R166, R141, 0x10000, RZ ;  /* 0x000100008da67824 */ /* 0x000fe200078e00ff */
[C---:B------:R-:W-:Y:S02]  /*0f30*/  PRMT R167, R142.reuse, 0x7632, R167 ;  /* 0x000076328ea77816 */ /* 0x040fe400000000a7 */
[----:B------:R-:W-:Y:S01]  /*0f40*/  SHF.L.U32 R142, R142, 0x10, RZ ;  /* 0x000000108e8e7819 */ /* 0x000fe200000006ff */
[----:B---3--:R-:W-:Y:S01]  /*0f50*/  IMAD.U32 R189, R157, 0x10000, RZ ;  /* 0x000100009dbd7824 */ /* 0x008fe200078e00ff */
[----:B------:R-:W-:Y:S01]  /*0f60*/  PRMT R191, R158, 0x7632, R191 ;  /* 0x000076329ebf7816 */ /* 0x000fe200000000bf */
[----:B------:R-:W-:Y:S01]  /*0f70*/  IMAD.U32 R165, R165, 0x10000, RZ ;  /* 0x00010000a5a57824 */ /* 0x000fe200078e00ff */
[----:B------:R-:W-:Y:S01]  /*0f80*/  SHF.L.U32 R3, R3, 0x10, RZ ;  /* 0x0000001003037819 */ /* 0x000fe200000006ff */
[C---:B------:R-:W-:Y:S01]  /*0f90*/  IMAD.U32 R180, R145.reuse, 0x10000, RZ ;  /* 0x0001000091b47824 */ /* 0x040fe200078e00ff */
[----:B0-----:R-:W-:Y:S01]  /*0fa0*/  PRMT R182, R145, 0x7632, R182 ;  /* 0x0000763291b67816 */ /* 0x001fe200000000b6 */
[C---:B------:R-:W-:Y:S01]  /*0fb0*/  IMAD.U32 R169, R143.reuse, 0x10000, RZ ;  /* 0x000100008fa97824 */ /* 0x040fe200078e00ff */
[----:B------:R-:W-:Y:S01]  /*0fc0*/  PRMT R168, R143, 0x7632, R168 ;  /* 0x000076328fa87816 */ /* 0x000fe200000000a8 */
[----:B------:R-:W-:Y:S01]  /*0fd0*/  FADD.FTZ R141, -R227, R140 ;  /* 0x0000008ce38d7221 */ /* 0x000fe20000010100 */
[C---:B------:R-:W-:Y:S01]  /*0fe0*/  PRMT R181, R146.reuse, 0x7632, R181 ;  /* 0x0000763292b57816 */ /* 0x040fe200000000b5 */
[----:B------:R-:W-:Y:S01]  /*0ff0*/  IMAD.U32 R194, R153, 0x10000, RZ ;  /* 0x0001000099c27824 */ /* 0x000fe200078e00ff */
[----:B------:R-:W-:Y:S01]  /*1000*/  SHF.L.U32 R179, R146, 0x10, RZ ;  /* 0x0000001092b37819 */ /* 0x000fe200000006ff */
[C---:B------:R-:W-:Y:S01]  /*1010*/  FADD.FTZ R143, -R227.reuse, R166 ;  /* 0x000000a6e38f7221 */ /* 0x040fe20000010100 */
[----:B------:R-:W-:Y:S01]  /*1020*/  SHF.L.U32 R145, R148, 0x10, RZ ;  /* 0x0000001094917819 */ /* 0x000fe200000006ff */
[----:B------:R-:W-:Y:S01]  /*1030*/  FADD.FTZ R217, -R227, R189 ;  /* 0x000000bde3d97221 */ /* 0x000fe20000010100 */
[----:B------:R-:W-:Y:S01]  /*1040*/  PRMT R146, R153, 0x7632, R146 ;  /* 0x0000763299927816 */ /* 0x000fe20000000092 */
[----:B------:R-:W-:Y:S01]  /*1050*/  FADD.FTZ R153, -R227, R142 ;  /* 0x0000008ee3997221 */ /* 0x000fe20000010100 */
[----:B------:R-:W-:Y:S01]  /*1060*/  PRMT R192, R159, 0x7632, R192 ;  /* 0x000076329fc07816 */ /* 0x000fe200000000c0 */
[----:B------:R-:W-:Y:S01]  /*1070*/  IMAD.U32 R183, R149, 0x10000, RZ ;  /* 0x0001000095b77824 */ /* 0x000fe200078e00ff */
[C---:B------:R-:W-:Y:S01]  /*1080*/  PRMT R178, R144.reuse, 0x7632, R178 ;  /* 0x0000763290b27816 */ /* 0x040fe200000000b2 */
[----:B------:R-:W-:Y:S01]  /*1090*/  FADD.FTZ R189, -R227, R3 ;  /* 0x00000003e3bd7221 */ /* 0x000fe20000010100 */
[----:B------:R-:W-:-:S02]  /*10a0*/  SHF.L.U32 R185, R144, 0x10, RZ ;  /* 0x0000001090b97819 */ /* 0x000fc400000006ff */
[----:B------:R-:W-:Y:S01]  /*10b0*/  SHF.L.U32 R140, R191, 0x10, RZ ;  /* 0x00000010bf8c7819 */ /* 0x000fe200000006ff */
[----:B------:R-:W-:Y:S01]  /*10c0*/  FADD.FTZ R191, -R227, R165 ;  /* 0x000000a5e3bf7221 */ /* 0x000fe20000010100 */
[----:B------:R-:W-:Y:S01]  /*10d0*/  PRMT R144, R148, 0x7632, R144 ;  /* 0x0000763294907816 */ /* 0x000fe20000000090 */
[----:B------:R-:W-:Y:S01]  /*10e0*/  IMAD.U32 R198, R155, 0x10000, RZ ;  /* 0x000100009bc67824 */ /* 0x000fe200078e00ff */
[----:B------:R-:W-:Y:S01]  /*10f0*/  PRMT R176, R149, 0x7632, R176 ;  /* 0x0000763295b07816 */ /* 0x000fe200000000b0 */
[----:B------:R-:W-:Y:S01]  /*1100*/  FMUL.FTZ R3, R2, R141 ;  /* 0x0000008d02037220 */ /* 0x000fe20000410000 */
[C---:B------:R-:W-:Y:S02]  /*1110*/  PRMT R184, R150.reuse, 0x7632, R184 ;  /* 0x0000763296b87816 */ /* 0x040fe400000000b8 */
[----:B------:R-:W-:Y:S01]  /*1120*/  SHF.L.U32 R186, R150, 0x10, RZ ;  /* 0x0000001096ba7819 */ /* 0x000fe200000006ff */
[----:B------:R-:W-:Y:S01]  /*1130*/  IMAD.U32 R188, R151, 0x10000, RZ ;  /* 0x0001000097bc7824 */ /* 0x000fe200078e00ff */
[----:B------:R-:W-:Y:S01]  /*1140*/  PRMT R150, R152, 0x7632, R150 ;  /* 0x0000763298967816 */ /* 0x000fe20000000096 */
[----:B------:R-:W-:Y:S01]  /*1150*/  FMUL.FTZ R141, R2, R143 ;  /* 0x0000008f028d7220 */ /* 0x000fe20000410000 */
[----:B------:R-:W-:-:S02]  /*1160*/  SHF.L.U32 R149, R152, 0x10, RZ ;  /* 0x0000001098957819 */ /* 0x000fc400000006ff */
[----:B------:R-:W-:Y:S01]  /*1170*/  PRMT R148, R155, 0x7632, R148 ;  /* 0x000076329b947816 */ /* 0x000fe20000000094 */
[----:B------:R-:W-:Y:S01]  /*1180*/  FADD.FTZ R155, -R227, R145 ;  /* 0x00000091e39b7221 */ /* 0x000fe20000010100 */
[----:B------:R-:W-:Y:S01]  /*1190*/  PRMT R152, R156, 0x7632, R152 ;  /* 0x000076329c987816 */ /* 0x000fe20000000098 */
[----:B------:R-:W-:Y:S01]  /*11a0*/  IMAD.U32 R193, R159, 0x10000, RZ ;  /* 0x000100009fc17824 */ /* 0x000fe200078e00ff */
[----:B------:R-:W-:Y:S01]  /*11b0*/  SHF.L.U32 R167, R167, 0x10, RZ ;  /* 0x00000010a7a77819 */ /* 0x000fe200000006ff */
[----:B------:R-:W-:Y:S02]  /*11c0*/  IMAD.U32 R145, R192, 0x10000, RZ ;  /* 0x00010000c0917824 */ /* 0x000fe400078e00ff */
[C---:B------:R-:W-:Y:S01]  /*11d0*/  FMUL.FTZ R143, R2.reuse, R153 ;  /* 0x00000099028f7220 */ /* 0x040fe20000410000 */
[----:B------:R-:W-:Y:S01]  /*11e0*/  PRMT R177, R147, 0x7632, R177 ;  /* 0x0000763293b17816 */ /* 0x000fe200000000b1 */
[----:B------:R-:W-:Y:S01]  /*11f0*/  FMUL.FTZ R142, R2, R191 ;  /* 0x000000bf028e7220 */ /* 0x000fe20000410000 */
[----:B------:R-:W-:Y:S01]  /*1200*/  SHF.L.U32 R192, R178, 0x10, RZ ;  /* 0x00000010b2c07819 */ /* 0x000fe200000006ff */
[----:B------:R-:W-:-:S02]  /*1210*/  IMAD.U32 R182, R182, 0x10000, RZ ;  /* 0x00010000b6b67824 */ /* 0x000fc400078e00ff */
[----:B------:R-:W-:Y:S01]  /*1220*/  FMUL.FTZ R178, R28, R185 ;  /* 0x000000b91cb27220 */ /* 0x000fe20000410000 */
[----:B------:R-:W-:Y:S01]  /*1230*/  SHF.L.U32 R144, R144, 0x10, RZ ;  /* 0x0000001090907819 */ /* 0x000fe200000006ff */
[C---:B------:R-:W-:Y:S01]  /*1240*/  FADD.FTZ R203, -R227.reuse, R188 ;  /* 0x000000bce3cb7221 */ /* 0x040fe20000010100 */
[----:B------:R-:W-:Y:S01]  /*1250*/  SHF.L.U32 R152, R152, 0x10, RZ ;  /* 0x0000001098987819 */ /* 0x000fe200000006ff */
[----:B------:R-:W-:Y:S01]  /*1260*/  FADD.FTZ R223, -R227, R140 ;  /* 0x0000008ce3df7221 */ /* 0x000fe20000010100 */
[----:B------:R-:W-:Y:S02]  /*1270*/  IMAD.U32 R190, R147, 0x10000, RZ ;  /* 0x0001000093be7824 */ /* 0x000fe400078e00ff */
[----:B------:R-:W-:Y:S01]  /*1280*/  FADD.FTZ R225, -R227, R193 ;  /* 0x000000c1e3e17221 */ /* 0x000fe20000010100 */
[----:B------:R-:W-:Y:S01]  /*1290*/  FMUL.FTZ R140, R2, R189 ;  /* 0x000000bd028c7220 */ /* 0x000fe20000410000 */
[-C--:B------:R-:W-:Y:S01]  /*12a0*/  FFMA.FTZ R68, R143, R179.reuse, R68 ;  /* 0x000000b38f447223 */ /* 0x080fe20000010044 */
[----:B------:R-:W-:Y:S01]  /*12b0*/  FADD.FTZ R128, R128, R179 ;  /* 0x000000b380807221 */ /* 0x000fe20000010000 */
[----:B------:R-:W-:Y:S01]  /*12c0*/  FMUL.FTZ R188, R26, R179 ;  /* 0x000000b31abc7220 */ /* 0x000fe20000410000 */
[----:B------:R-:W-:Y:S01]  /*12d0*/  PRMT R147, R154, 0x7632, R147 ;  /* 0x000076329a937816 */ /* 0x000fe20000000093 */
[----:B------:R-:W-:Y:S01]  /*12e0*/  FADD.FTZ R193, -R227, R167 ;  /* 0x000000a7e3c17221 */ /* 0x000fe20000010100 */
[----:B------:R-:W-:Y:S01]  /*12f0*/  SHF.L.U32 R189, R177, 0x10, RZ ;  /* 0x00000010b1bd7819 */ /* 0x000fe200000006ff */
[-C--:B------:R-:W-:Y:S01]  /*1300*/  FFMA.FTZ R59, R142, R182.reuse, R59 ;  /* 0x000000b68e3b7223 */ /* 0x080fe2000001003b */
[----:B------:R-:W-:Y:S01]  /*1310*/  FADD.FTZ R135, R135, R182 ;  /* 0x000000b687877221 */ /* 0x000fe20000010000 */
[----:B------:R-:W-:Y:S01]  /*1320*/  FMUL.FTZ R179, R14, R182 ;  /* 0x000000b60eb37220 */ /* 0x000fe20000410000 */
[----:B------:R-:W-:Y:S01]  /*1330*/  SHF.L.U32 R156, R156, 0x10, RZ ;  /* 0x000000109c9c7819 */ /* 0x000fe200000006ff */
[----:B------:R-:W-:Y:S01]  /*1340*/  FFMA.FTZ R56, R3, R185, R56 ;  /* 0x000000b903387223 */ /* 0x000fe20000010038 */
[----:B------:R-:W-:Y:S01]  /*1350*/  FADD.FTZ R132, R132, R185 ;  /* 0x000000b984847221 */ /* 0x000fe20000010000 */
[----:B------:R-:W-:Y:S01]  /*1360*/  FMUL.FTZ R177, R15, R192 ;  /* 0x000000c00fb17220 */ /* 0x000fe20000410000 */
[----:B------:R-:W-:Y:S01]  /*1370*/  FADD.FTZ R182, RZ, R178 ;  /* 0x000000b2ffb67221 */ /* 0x000fe20000010000 */
[----:B------:R-:W-:Y:S01]  /*1380*/  FFMA.FTZ R185, R3, R178, RZ ;  /* 0x000000b203b97223 */ /* 0x000fe200000100ff */
[C---:B------:R-:W-:Y:S01]  /*1390*/  FADD.FTZ R197, -R227.reuse, R144 ;  /* 0x00000090e3c57221 */ /* 0x040fe20000010100 */
[----:B------:R-:W-:Y:S01]  /*13a0*/  FADD.FTZ R215, -R227, R152 ;  /* 0x00000098e3d77221 */ /* 0x000fe20000010100 */
[----:B------:R-:W-:Y:S01]  /*13b0*/  FMUL.FTZ R152, R2, R193 ;  /* 0x000000c102987220 */ /* 0x000fe20000410000 */
[-C--:B------:R-:W-:Y:S01]  /*13c0*/  FFMA.FTZ R58, R141, R180.reuse, R58 ;  /* 0x000000b48d3a7223 */ /* 0x080fe2000001003a */
[----:B------:R-:W-:Y:S01]  /*13d0*/  FADD.FTZ R134, R134, R180 ;  /* 0x000000b486867221 */ /* 0x000fe20000010000 */
[----:B------:R-:W-:Y:S01]  /*13e0*/  SHF.L.U32 R204, R147, 0x10, RZ ;  /* 0x0000001093cc7819 */ /* 0x000fe200000006ff */
[----:B------:R-:W-:Y:S01]  /*13f0*/  FMUL.FTZ R180, R27, R180 ;  /* 0x000000b41bb47220 */ /* 0x000fe20000410000 */
[----:B------:R-:W-:Y:S01]  /*1400*/  SHF.L.U32 R193, R146, 0x10, RZ ;  /* 0x0000001092c17819 */ /* 0x000fe200000006ff */
[----:B------:R-:W-:Y:S01]  /*1410*/  FADD.FTZ R147, R182, R177 ;  /* 0x000000b1b6937221 */ /* 0x000fe20000010000 */
[----:B------:R-:W-:Y:S01]  /*1420*/  FADD.FTZ R213, -R227, R156 ;  /* 0x0000009ce3d57221 */ /* 0x000fe20000010100 */
[----:B------:R-:W-:Y:S01]  /*1430*/  FFMA.FTZ R146, R140, R177, R185 ;  /* 0x000000b18c927223 */ /* 0x000fe200000100b9 */
[C---:B------:R-:W-:Y:S01]  /*1440*/  FMUL.FTZ R156, R2.reuse, R197 ;  /* 0x000000c5029c7220 */ /* 0x040fe20000410000 */
[----:B------:R-:W-:Y:S01]  /*1450*/  PRMT R187, R151, 0x7632, R187 ;  /* 0x0000763297bb7816 */ /* 0x000fe200000000bb */
[----:B------:R-:W-:Y:S01]  /*1460*/  FMUL.FTZ R155, R2, R155 ;  /* 0x0000009b029b7220 */ /* 0x000fe20000410000 */
[----:B------:R-:W-:Y:S01]  /*1470*/  IMAD.U32 R197, R148, 0x10000, RZ ;  /* 0x0001000094c57824 */ /* 0x000fe200078e00ff */
[----:B------:R-:W-:Y:S01]  /*1480*/  SHF.L.U32 R151, R154, 0x10, RZ ;  /* 0x000000109a977819 */ /* 0x000fe200000006ff */
[----:B------:R-:W-:Y:S01]  /*1490*/  FADD.FTZ R148, R147, R180 ;  /* 0x000000b493947221 */ /* 0x000fe20000010000 */
[----:B------:R-:W-:Y:S01]  /*14a0*/  PRMT R154, R157, 0x7632, R154 ;  /* 0x000076329d9a7816 */ /* 0x000fe2000000009a */
[----:B------:R-:W-:Y:S01]  /*14b0*/  FFMA.FTZ R147, R141, R180, R146 ;  /* 0x000000b48d937223 */ /* 0x000fe20000010092 */
[----:B------:R-:W-:Y:S01]  /*14c0*/  FFMA.FTZ R57, R140, R192, R57 ;  /* 0x000000c08c397223 */ /* 0x000fe20000010039 */
[----:B------:R-:W-:Y:S01]  /*14d0*/  FADD.FTZ R133, R133, R192 ;  /* 0x000000c085857221 */ /* 0x000fe20000010000 */
[----:B------:R-:W-:Y:S01]  /*14e0*/  FADD.FTZ R169, -R227, R169 ;  /* 0x000000a9e3a97221 */ /* 0x000fe20000010100 */
[----:B------:R-:W-:Y:S01]  /*14f0*/  IMAD.U32 R168, R168, 0x10000, RZ ;  /* 0x00010000a8a87824 */ /* 0x000fe200078e00ff */
[----:B------:R-:W-:Y:S01]  /*1500*/  SHF.L.U32 R196, R181, 0x10, RZ ;  /* 0x00000010b5c47819 */ /* 0x000fe200000006ff */
[-C--:B------:R-:W-:Y:S01]  /*1510*/  FFMA.FTZ R72, R155, R149.reuse, R72 ;  /* 0x000000959b487223 */ /* 0x080fe20000010048 */
[----:B------:R-:W-:Y:S01]  /*1520*/  FADD.FTZ R124, R124, R149 ;  /* 0x000000957c7c7221 */ /* 0x000fe20000010000 */
[----:B------:R-:W-:Y:S01]  /*1530*/  FMUL.FTZ R192, R24, R149 ;  /* 0x0000009518c07220 */ /* 0x000fe20000410000 */
[----:B------:R-:W-:Y:S01]  /*1540*/  FADD.FTZ R149, R148, R179 ;  /* 0x000000b394957221 */ /* 0x000fe20000010000 */
[----:B------:R-:W-:Y:S01]  /*1550*/  FFMA.FTZ R146, R142, R179, R147 ;  /* 0x000000b38e927223 */ /* 0x000fe20000010093 */
[----:B------:R-:W-:-:S02]  /*1560*/  IMAD.U32 R154, R154, 0x10000, RZ ;  /* 0x000100009a9a7824 */ /* 0x000fc400078e00ff */
[----:B------:R-:W-:Y:S01]  /*1570*/  FADD.FTZ R195, -R227, R168 ;  /* 0x000000a8e3c37221 */ /* 0x000fe20000010100 */
[C---:B------:R-:W-:Y:S01]  /*1580*/  FMUL.FTZ R153, R2.reuse, R169 ;  /* 0x000000a902997220 */ /* 0x040fe20000410000 */
[----:B------:R-:W-:Y:S01]  /*1590*/  FMUL.FTZ R181, R13, R196 ;  /* 0x000000c40db57220 */ /* 0x000fe20000410000 */
[----:B------:R-:W-:Y:S01]  /*15a0*/  FADD.FTZ R148, R149, R188 ;  /* 0x000000bc95947221 */ /* 0x000fe20000010000 */
[----:B------:R-:W-:Y:S01]  /*15b0*/  FFMA.FTZ R147, R143, R188, R146 ;  /* 0x000000bc8f937223 */ /* 0x000fe20000010092 */
[----:B------:R-:W-:Y:S01]  /*15c0*/  FADD.FTZ R219, -R227, R154 ;  /* 0x0000009ae3db7221 */ /* 0x000fe20000010100 */
        /* <DEDUP_REMOVED lines=11> */
[----:B------:R-:W-:Y:S01]  /*1680*/  FADD.FTZ R157, -R227, R183 ;  /* 0x000000b7e39d7221 */ /* 0x000fe20000010100 */
[----:B------:R-:W-:-:S02]  /*1690*/  IMAD.U32 R176, R176, 0x10000, RZ ;  /* 0x00010000b0b07824 */ /* 0x000fc400078e00ff */
[----:B------:R-:W-:Y:S01]  /*16a0*/  FADD.FTZ R149, R148, R189 ;  /* 0x000000bd94957221 */ /* 0x000fe20000010000 */
[----:B------:R-:W-:Y:S01]  /*16b0*/  IMAD.U32 R150, R150, 0x10000, RZ ;  /* 0x0001000096967824 */ /* 0x000fe200078e00ff */
[----:B------:R-:W-:Y:S01]  /*16c0*/  SHF.L.U32 R158, R158, 0x10, RZ ;  /* 0x000000109e9e7819 */ /* 0x000fe200000006ff */
[----:B------:R-:W-:Y:S01]  /*16d0*/  FFMA.FTZ R148, R154, R189, R147 ;  /* 0x000000bd9a947223 */ /* 0x000fe20000010093 */
        /* <DEDUP_REMOVED lines=14> */
[----:B------:R-:W-:Y:S01]  /*17c0*/  SHF.L.U32 R184, R184, 0x10, RZ ;  /* 0x00000010b8b87819 */ /* 0x000fe200000006ff */
[----:B------:R-:W-:Y:S01]  /*17d0*/  FMUL.FTZ R193, R10, R193 ;  /* 0x000000c10ac17220 */ /* 0x000fe20000410000 */
[----:B------:R-:W-:Y:S01]  /*17e0*/  FADD.FTZ R148, R149, R194 ;  /* 0x000000c295947221 */ /* 0x000fe20000010000 */
[----:B------:R-:W-:Y:S01]  /*17f0*/  FADD.FTZ R159, -R227, R186 ;  /* 0x000000bae39f7221 */ /* 0x000fe20000010100 */
[----:B------:R-:W-:Y:S01]  /*1800*/  FFMA.FTZ R147, R157, R194, R146 ;  /* 0x000000c29d937223 */ /* 0x000fe20000010092 */
[----:B------:R-:W-:-:S02]  /*1810*/  IMAD.U32 R187, R187, 0x10000, RZ ;  /* 0x00010000bbbb7824 */ /* 0x000fc400078e00ff */
[----:B------:R-:W-:Y:S01]  /*1820*/  FFMA.FTZ R69, R152, R196, R69 ;  /* 0x000000c498457223 */ /* 0x000fe20000010045 */
[----:B------:R-:W-:Y:S01]  /*1830*/  FADD.FTZ R129, R129, R196 ;  /* 0x000000c481817221 */ /* 0x000fe20000010000 */
[----:B------:R-:W-:Y:S01]  /*1840*/  FMUL.FTZ R196, R22, R151 ;  /* 0x0000009716c47220 */ /* 0x000fe20000410000 */
[----:B------:R-:W-:Y:S01]  /*1850*/  FADD.FTZ R149, R148, R193 ;  /* 0x000000c194957221 */ /* 0x000fe20000010000 */
[----:B------:R-:W-:Y:S01]  /*1860*/  FADD.FTZ R201, -R227, R184 ;  /* 0x000000b8e3c97221 */ /* 0x000fe20000010100 */
[----:B------:R-:W-:Y:S01]  /*1870*/  FMUL.FTZ R159, R2, R159 ;  /* 0x0000009f029f7220 */ /* 0x000fe20000410000 */
[----:B------:R-:W-:Y:S01]  /*1880*/  FFMA.FTZ R146, R158, R193, R147 ;  /* 0x000000c19e927223 */ /* 0x000fe20000010093 */
[C---:B------:R-:W-:Y:S01]  /*1890*/  PRMT R186, R161.reuse, 0x7632, R186 ;  /* 0x00007632a1ba7816 */ /* 0x040fe200000000ba */
[----:B------:R-:W-:Y:S02]  /*18a0*/  IMAD.U32 R202, R161, 0x10000, RZ ;  /* 0x00010000a1ca7824 */ /* 0x000fe400078e00ff */
[----:B------:R-:W-:Y:S01]  /*18b0*/  FADD.FTZ R205, -R227, R187 ;  /* 0x000000bbe3cd7221 */ /* 0x000fe20000010100 */
[----:B------:R-:W-:Y:S01]  /*18c0*/  FMUL.FTZ R161, R2, R203 ;  /* 0x000000cb02a17220 */ /* 0x000fe20000410000 */
[C---:B------:R-:W-:Y:S01]  /*18d0*/  PRMT R200, R160.reuse, 0x7632, R200 ;  /* 0x00007632a0c87816 */ /* 0x040fe200000000c8 */
[----:B------:R-:W-:Y:S01]  /*18e0*/  FMUL.FTZ R195, R9, R204 ;  /* 0x000000cc09c37220 */ /* 0x000fe20000410000 */
[----:B------:R-:W-:Y:S01]  /*18f0*/  SHF.L.U32 R187, R160, 0x10, RZ ;  /* 0x00000010a0bb7819 */ /* 0x000fe200000006ff */
[----:B------:R-:W-:Y:S01]  /*1900*/  FADD.FTZ R148, R149, R196 ;  /* 0x000000c495947221 */ /* 0x000fe20000010000 */
[----:B------:R-:W-:Y:S01]  /*1910*/  FMUL.FTZ R160, R2, R201 ;  /* 0x000000c902a07220 */ /* 0x000fe20000410000 */
[----:B------:R-:W-:Y:S01]  /*1920*/  FFMA.FTZ R147, R159, R196, R146 ;  /* 0x000000c49f937223 */ /* 0x000fe20000010092 */
[C---:B------:R-:W-:Y:S01]  /*1930*/  PRMT R184, R162.reuse, 0x7632, R184 ;  /* 0x00007632a2b87816 */ /* 0x040fe200000000b8 */
[-C--:B------:R-:W-:Y:S01]  /*1940*/  FFMA.FTZ R82, R161, R198.reuse, R82 ;  /* 0x000000c6a1527223 */ /* 0x080fe20000010052 */
[----:B------:R-:W-:Y:S01]  /*1950*/  SHF.L.U32 R183, R162, 0x10, RZ ;  /* 0x00000010a2b77819 */ /* 0x000fe200000006ff */
[----:B------:R-:W-:Y:S01]  /*1960*/  FMUL.FTZ R162, R2, R205 ;  /* 0x000000cd02a27220 */ /* 0x000fe20000410000 */
        /* <DEDUP_REMOVED lines=9> */
[C---:B------:R-:W-:Y:S01]  /*1a00*/  PRMT R144, R163.reuse, 0x7632, R144 ;  /* 0x00007632a3907816 */ /* 0x040fe20000000090 */
[----:B------:R-:W-:Y:S01]  /*1a10*/  IMAD.U32 R206, R163, 0x10000, RZ ;  /* 0x00010000a3ce7824 */ /* 0x000fe200078e00ff */
[----:B------:R-:W-:Y:S01]  /*1a20*/  SHF.L.U32 R182, R200, 0x10, RZ ;  /* 0x00000010c8b67819 */ /* 0x000fe200000006ff */
[----:B------:R-:W-:Y:S01]  /*1a30*/  FADD.FTZ R149, R148, R197 ;  /* 0x000000c594957221 */ /* 0x000fe20000010000 */
[----:B------:R-:W-:Y:S01]  /*1a40*/  FMUL.FTZ R163, R2, R213 ;  /* 0x000000d502a37220 */ /* 0x000fe20000410000 */
[----:B------:R-:W-:Y:S01]  /*1a50*/  FMUL.FTZ R200, R20, R187 ;  /* 0x000000bb14c87220 */ /* 0x000fe20000410000 */
[----:B------:R-:W-:Y:S01]  /*1a60*/  FFMA.FTZ R148, R162, R197, R147 ;  /* 0x000000c5a2947223 */ /* 0x000fe20000010093 */
[C---:B------:R-:W-:Y:S01]  /*1a70*/  FMUL.FTZ R165, R2.reuse, R217 ;  /* 0x000000d902a57220 */ /* 0x040fe20000410000 */
[----:B------:R-:W-:Y:S01]  /*1a80*/  FMUL.FTZ R166, R2, R215 ;  /* 0x000000d702a67220 */ /* 0x000fe20000410000 */
[----:B------:R-:W-:Y:S01]  /*1a90*/  FMUL.FTZ R199, R7, R182 ;  /* 0x000000b607c77220 */ /* 0x000fe20000410000 */
[----:B------:R-:W-:Y:S01]  /*1aa0*/  FADD.FTZ R146, R149, R200 ;  /* 0x000000c895927221 */ /* 0x000fe20000010000 */
[----:B------:R-:W-:Y:S01]  /*1ab0*/  FFMA.FTZ R147, R163, R200, R148 ;  /* 0x000000c8a3937223 */ /* 0x000fe20000010094 */
[----:B------:R-:W-:Y:S01]  /*1ac0*/  SHF.L.U32 R186, R186, 0x10, RZ ;  /* 0x00000010baba7819 */ /* 0x000fe200000006ff */
[-C--:B------:R-:W-:Y:S01]  /*1ad0*/  FFMA.FTZ R86, R165, R202.reuse, R86 ;  /* 0x000000caa5567223 */ /* 0x080fe20000010056 */
[----:B------:R-:W-:Y:S01]  /*1ae0*/  FADD.FTZ R118, R118, R202 ;  /* 0x000000ca76767221 */ /* 0x000fe20000010000 */
        /* <DEDUP_REMOVED lines=20> */
[-C--:B------:R-:W-:Y:S01]  /*1c30*/  FFMA.FTZ R62, R169, R206.reuse, R62 ;  /* 0x000000cea93e7223 */ /* 0x080fe2000001003e */
[----:B------:R-:W-:Y:S01]  /*1c40*/  FADD.FTZ R66, R66, R206 ;  /* 0x000000ce42427221 */ /* 0x000fe20000010000 */
        /* <DEDUP_REMOVED lines=26> */
.L_x_1073:
[----:B------:R-:W-:Y:S05]  /*1df0*/  BSYNC B0 ;  /* 0x0000000000007941 */ /* 0x000fea0003800000 */
.L_x_1071:
[----:B------:R-:W0:Y:S01]  /*1e00*/  S2R R186, SR_TID.X ;  /* 0x0000000000ba7919 */ /* 0x000e220000002100 */
[----:B------:R-:W-:Y:S01]  /*1e10*/  LOP3.LUT P5, RZ, R207, 0xff, RZ, 0xc0, !PT ;  /* 0x000000ffcfff7812 */ /* 0x000fe200078ac0ff */
[----:B-----5:R-:W-:Y:S01]  /*1e20*/  IMAD.MOV.U32 R149, RZ, RZ, R172 ;  /* 0x000000ffff957224 */ /* 0x020fe200078e00ac */
[----:B------:R-:W-:Y:S01]  /*1e30*/  UMOV UR6, 0xffffffff ;  /* 0xffffffff00067882 */ /* 0x000fe20000000000 */
[----:B------:R-:W-:Y:S02]  /*1e40*/  MOV R145, R174 ;  /* 0x000000ae00917202 */ /* 0x000fe40000000f00 */
[----:B------:R-:W-:Y:S02]  /*1e50*/  MOV R150, R170 ;  /* 0x000000aa00967202 */ /* 0x000fe40000000f00 */
[----:B------:R-:W-:Y:S02]  /*1e60*/  PRMT R214, R145, 0x7610, R214 ;  /* 0x0000761091d67816 */ /* 0x000fe400000000d6 */
[----:B------:R-:W-:-:S02]  /*1e70*/  PRMT R213, R149, 0x7610, R213 ;  /* 0x0000761095d57816 */ /* 0x000fc400000000d5 */
[----:B------:R-:W-:Y:S02]  /*1e80*/  PRMT R207, R150, 0x7610, R207 ;  /* 0x0000761096cf7816 */ /* 0x000fe400000000cf */
[----:B0-----:R-:W-:Y:S02]  /*1e90*/  SHF.R.U32.HI R147, RZ, 0x5, R186 ;  /* 0x00000005ff937819 */ /* 0x001fe400000116ba */
[----:B------:R-:W-:Y:S02]  /*1ea0*/  LOP3.LUT P0, RZ, R186, 0x1f, RZ, 0xc0, !PT ;  /* 0x0000001fbaff7812 */ /* 0x000fe4000780c0ff */
[----:B------:R-:W-:-:S04]  /*1eb0*/  LOP3.LUT R148, R147, 0x7fffffc, RZ, 0xc0, !PT ;  /* 0x07fffffc93947812 */ /* 0x000fc800078ec0ff */
        /* <DEDUP_REMOVED lines=20> */
.L_x_1210:
[----:B------:R-:W3:Y:S01]  /*2000*/  S2R R151, SR_CgaCtaId ;  /* 0x0000000000977919 */ /* 0x000ee20000008800 */
[----:B------:R-:W-:Y:S01]  /*2010*/  @P4 VIADD R212, R212, 0xffffffff ;  /* 0xffffffffd4d44836 */ /* 0x000fe20000000000 */
[----:B------:R-:W-:Y:S01]  /*2020*/  MOV R150, 0x400 ;  /* 0x0000040000967802 */ /* 0x000fe20000000f00 */
[----:B-1----:R-:W-:Y:S01]  /*2030*/  FADD.FTZ R182, R184, R149 ;  /* 0x00000095b8b67221 */ /* 0x002fe20000010000 */
[----:B------:R-:W-:Y:S01]  /*2040*/  @!P0 LOP3.LUT R147, R147, 0x3, RZ, 0xc0, !PT ;  /* 0x0000000393938812 */ /* 0x000fe200078ec0ff */
[----:B------:R-:W-:Y:S01]  /*2050*/  @P4 IMAD R212, R212, R211, RZ ;  /* 0x000000d3d4d44224 */ /* 0x000fe200078e02ff */
[----:B------:R-:W0:Y:S01]  /*2060*/  @P4 LDC.64 R144, c[0x0][0x220] ;  /* 0x00008800ff904b82 */ /* 0x000e220000000a00 */
[----:B------:R-:W-:Y:S05]  /*2070*/  WARPSYNC.ALL ;  /* 0x0000000000007948 */ /* 0x000fea0003800000 */
[----:B------:R-:W-:Y:S01]  /*2080*/  @P4 SHF.R.S32.HI R183, RZ, 0x1f, R212 ;  /* 0x0000001fffb74819 */ /* 0x000fe200000114d4 */
[----:B------:R-:W-:Y:S01]  /*2090*/  HFMA2.MMA R187, -RZ, RZ, 0, 0 ;  /* 0x00000000ffbb7435 */ /* 0x000fe200000001ff */
[----:B------:R-:W-:-:S02]  /*20a0*/  @!P0 IADD3 R147, R148, R147, RZ ;  /* 0x0000009394938210 */ /* 0x000fc40007ffe0ff */
[----:B------:R-:W-:Y:S01]  /*20b0*/  @P4 LEA.HI R212, R183, R212, RZ, 0x3 ;  /* 0x000000d4b7d44211 */ /* 0x000fe200078f18ff */
[----:B--2---:R-:W-:-:S03]  /*20c0*/  FADD.FTZ R183, R146, R185 ;  /* 0x000000b992b77221 */ /* 0x004fc60000010000 */
[----:B------:R-:W-:-:S05]  /*20d0*/  @P4 LEA.HI.SX32 R187, R212, R29, 0x1d ;  /* 0x0000001dd4bb4211 */ /* 0x000fca00078feaff */
[----:B0-----:R-:W-:Y:S01]  /*20e0*/  @P4 IMAD.WIDE.U32 R184, R187, 0x10, R144 ;  /* 0x00000010bbb84825 */ /* 0x001fe200078e0090 */
[----:B---3--:R-:W-:-:S05]  /*20f0*/  LEA R150, R151, R150, 0x18 ;  /* 0x0000009697967211 */ /* 0x008fca00078ec0ff */
[----:B------:R-:W-:-:S05]  /*2100*/  @!P0 IMAD R211, R147, 0x8, R150 ;  /* 0x0000000893d38824 */ /* 0x000fca00078e0296 */
        /* <DEDUP_REMOVED lines=18> */
[----:B------:R-:W-:Y:S02]  /*2230*/  ISETP.NE.U32.AND P0, PT, R209, RZ, PT ;  /* 0x000000ffd100720c */ /* 0x000fe40003f05070 */
[----:B------:R-:W-:Y:S02]  /*2240*/  MOV R145, RZ ;  /* 0x000000ff00917202 */ /* 0x000fe40000000f00 */
[----:B------:R-:W-:-:S13]  /*2250*/  ISETP.NE.AND.EX P0, PT, R210, RZ, PT, P0 ;  /* 0x000000ffd200720c */ /* 0x000fda0003f05300 */
[----:B------:R-:W-:Y:S05]  /*2260*/  @!P0 BRA `(.L_x_1077) ;  /* 0x00000000002c8947 */ /* 0x000fea0003800000 */
[----:B------:R-:W-:Y:S01]  /*2270*/  IMAD.U32 R145, R40, 0x10000, RZ ;  /* 0x0001000028917824 */ /* 0x000fe200078e00ff */
[----:B------:R-:W-:Y:S06]  /*2280*/  BRA `(.L_x_1077) ;  /* 0x0000000000247947 */ /* 0x000fec0003800000 */
.L_x_1076:
        /* <DEDUP_REMOVED lines=9> */
.L_x_1077:
[----:B------:R-:W-:Y:S05]  /*2320*/  BSYNC B0 ;  /* 0x0000000000007941 */ /* 0x000fea0003800000 */
.L_x_1075:
[----:B------:R-:W-:Y:S01]  /*2330*/  ISETP.NE.U32.AND P1, PT, RZ, UR12, PT ;  /* 0x0000000cff007c0c */ /* 0x000fe2000bf25070 */
[----:B------:R-:W-:Y:S03]  /*2340*/  BSSY B0, `(.L_x_1078) ;  /* 0x000000f000007945 */ /* 0x000fe60003800000 */
[----:B------:R-:W-:-:S13]  /*2350*/  ISETP.NE.AND.EX P1, PT, RZ, UR13, PT, P1 ;  /* 0x0000000dff007c0c */ /* 0x000fda000bf25310 */
[----:B------:R-:W-:Y:S01]  /*2360*/  @P1 F2FP.BF16.F32.PACK_AB R144, RZ, R145 ;  /* 0x00000091ff90123e */ /* 0x000fe200000010ff */
[----:B------:R-:W-:Y:S06]  /*2370*/  @!P4 BRA `(.L_x_1079) ;  /* 0x00000000002cc947 */ /* 0x000fec0003800000 */
[----:B------:R-:W-:Y:S01]  /*2380*/  LOP3.LUT P6, RZ, R214, 0xff, RZ, 0xc0, !PT ;  /* 0x000000ffd6ff7812 */ /* 0x000fe200078cc0ff */
[----:B------:R-:W-:Y:S01]  /*2390*/  FMUL.FTZ R145, R145, UR15 ;  /* 0x0000000f91917c20 */ /* 0x000fe20008410000 */
[----:B------:R-:W-:-:S03]  /*23a0*/  CS2R R146, SRZ ;  /* 0x0000000000927805 */ /* 0x000fc6000001ff00 */
[----:B------:R-:W-:-:S08]  /*23b0*/  FMUL.FTZ R151, R145, UR14 ;  /* 0x0000000e91977c20 */ /* 0x000fd00008410000 */
[----:B------:R-:W-:Y:S01]  /*23c0*/  @P6 IMAD.U32 R150, R44, 0x10000, RZ ;  /* 0x000100002c966824 */ /* 0x000fe200078e00ff */
[----:B-----5:R-:W-:-:S03]  /*23d0*/  @P6 SHF.L.U32 R145, R76, 0x10, RZ ;  /* 0x000000104c916819 */ /* 0x020fc600000006ff */
[C---:B------:R-:W-:Y:S02]  /*23e0*/  @P6 FMUL.FTZ R146, R151.reuse, R150 ;  /* 0x0000009697926220 */ /* 0x040fe40000410000 */
[----:B------:R-:W-:-:S03]  /*23f0*/  @P6 FMUL.FTZ R147, R151, R145 ;  /* 0x0000009197936220 */ /* 0x000fc60000410000 */
[----:B------:R-:W-:Y:S01]  /*2400*/  F2FP.BF16.F32.PACK_AB R146, RZ, R146 ;  /* 0x00000092ff92723e */ /* 0x000fe200000010ff */
[----:B------:R-:W-:-:S03]  /*2410*/  FADD.FTZ R92, R92, R147 ;  /* 0x000000935c5c7221 */ /* 0x000fc60000010000 */
[----:B------:R-:W-:-:S07]  /*2420*/  PRMT R136, R146, 0x7610, R136 ;  /* 0x0000761092887816 */ /* 0x000fce0000000088 */
.L_x_1079:
[----:B------:R-:W-:Y:S05]  /*2430*/  BSYNC B0 ;  /* 0x0000000000007941 */ /* 0x000fea0003800000 */
.L_x_1078:
[----:B------:R-:W-:Y:S01]  /*2440*/  BSSY B0, `(.L_x_1080) ;  /* 0x0000010000007945 */ /* 0x000fe20003800000 */
[----:B------:R-:W-:-:S03]  /*2450*/  @P1 PRMT R88, R144, 0x7610, R88 ;  /* 0x0000761090581816 */ /* 0x000fc60000000058 */
[----:B------:R-:W-:Y:S05]  /*2460*/  @P2 BRA `(.L_x_1081) ;  /* 0x0000000000142947 */ /* 0x000fea0003800000 */
[----:B------:R-:W-:Y:S01]  /*2470*/  MOV R145, RZ ;  /* 0x000000ff00917202 */ /* 0x000fe20000000f00 */
[----:B------:R-:W-:Y:S06]  /*2480*/  @!P0 BRA `(.L_x_1082) ;  /* 0x00000000002c8947 */ /* 0x000fec0003800000 */
[----:B------:R-:W-:-:S04]  /*2490*/  PRMT R145, R40, 0x7632, R145 ;  /* 0x0000763228917816 */ /* 0x000fc80000000091 */
[----:B------:R-:W-:Y:S01]  /*24a0*/  SHF.L.U32 R145, R145, 0x10, RZ ;  /* 0x0000001091917819 */ /* 0x000fe200000006ff */
[----:B------:R-:W-:Y:S06]  /*24b0*/  BRA `(.L_x_1082) ;  /* 0x0000000000207947 */ /* 0x000fec0003800000 */
.L_x_1081:
        /* <DEDUP_REMOVED lines=8> */
.L_x_1082:
[----:B------:R-:W-:Y:S05]  /*2540*/  BSYNC B0 ;  /* 0x0000000000007941 */ /* 0x000fea0003800000 */
.L_x_1080:
[----:B------:R-:W-:Y:S01]  /*2550*/  BSSY B0, `(.L_x_1083) ;  /* 0x0000011000007945 */ /* 0x000fe20003800000 */
[----:B------:R-:W-:-:S03]  /*2560*/  @P1 F2FP.BF16.F32.PACK_AB R144, RZ, R145 ;  /* 0x00000091ff90123e */ /* 0x000fc600000010ff */
[----:B------:R-:W-:Y:S05]  /*2570*/  @!P4 BRA `(.L_x_1084) ;  /* 0x000000000038c947 */ /* 0x000fea0003800000 */
[----:B------:R-:W-:Y:S01]  /*2580*/  LOP3.LUT P6, RZ, R174, 0xff00, RZ, 0xc0, !PT ;  /* 0x0000ff00aeff7812 */ /* 0x000fe200078cc0ff */
[----:B------:R-:W-:Y:S01]  /*2590*/  FMUL.FTZ R145, R145, UR15 ;  /* 0x0000000f91917c20 */ /* 0x000fe20008410000 */
[----:B------:R-:W-:Y:S01]  /*25a0*/  HFMA2.MMA R150, -RZ, RZ, 0, 0 ;  /* 0x00000000ff967435 */ /* 0x000fe200000001ff */
[----:B------:R-:W-:Y:S02]  /*25b0*/  MOV R146, RZ ;  /* 0x000000ff00927202 */ /* 0x000fe40000000f00 */
[----:B------:R-:W-:-:S08]  /*25c0*/  FMUL.FTZ R182, R145, UR14 ;  /* 0x0000000e91b67c20 */ /* 0x000fd00008410000 */
[----:B------:R-:W-:Y:S02]  /*25d0*/  @P6 PRMT R151, R44, 0x7632, R151 ;  /* 0x000076322c976816 */ /* 0x000fe40000000097 */
[----:B-----5:R-:W-:Y:S02]  /*25e0*/  @P6 PRMT R147, R76, 0x7632, R147 ;  /* 0x000076324c936816 */ /* 0x020fe40000000093 */
[----:B------:R-:W-:-:S03]  /*25f0*/  @P6 SHF.L.U32 R151, R151, 0x10, RZ ;  /* 0x0000001097976819 */ /* 0x000fc600000006ff */
[----:B------:R-:W-:Y:S02]  /*2600*/  @P6 IMAD.U32 R147, R147, 0x10000, RZ ;  /* 0x0001000093936824 */ /* 0x000fe400078e00ff */
[C---:B------:R-:W-:Y:S02]  /*2610*/  @P6 FMUL.FTZ R146, R182.reuse, R151 ;  /* 0x00000097b6926220 */ /* 0x040fe40000410000 */
[----:B------:R-:W-:-:S03]  /*2620*/  @P6 FMUL.FTZ R150, R182, R147 ;  /* 0x00000093b6966220 */ /* 0x000fc60000410000 */
[----:B------:R-:W-:Y:S01]  /*2630*/  F2FP.BF16.F32.PACK_AB R146, RZ, R146 ;  /* 0x00000092ff92723e */ /* 0x000fe200000010ff */
[----:B------:R-:W-:-:S03]  /*2640*/  FADD.FTZ R93, R93, R150 ;  /* 0x000000965d5d7221 */ /* 0x000fc60000010000 */
[----:B------:R-:W-:-:S07]  /*2650*/  PRMT R136, R136, 0x5410, R146 ;  /* 0x0000541088887816 */ /* 0x000fce0000000092 */
.L_x_1084:
[----:B------:R-:W-:Y:S05]  /*2660*/  BSYNC B0 ;  /* 0x0000000000007941 */ /* 0x000fea0003800000 */
.L_x_1083:
[----:B------:R-:W-:Y:S01]  /*2670*/  BSSY B0, `(.L_x_1085) ;  /* 0x000000e000007945 */ /* 0x000fe20003800000 */
[----:B------:R-:W-:-:S03]  /*2680*/  @P1 PRMT R88, R88, 0x5410, R144 ;  /* 0x0000541058581816 */ /* 0x000fc60000000090 */
[----:B------:R-:W-:Y:S05]  /*2690*/  @P2 BRA `(.L_x_1086) ;  /* 0x0000000000102947 */ /* 0x000fea0003800000 */
[----:B------:R-:W-:Y:S01]  /*26a0*/  HFMA2.MMA R145, -RZ, RZ, 0, 0 ;  /* 0x00000000ff917435 */ /* 0x000fe200000001ff */
[----:B------:R-:W-:Y:S10]  /*26b0*/  @!P0 BRA `(.L_x_1087) ;  /* 0x0000000000248947 */ /* 0x000ff40003800000 */
[----:B------:R-:W-:Y:S01]  /*26c0*/  IMAD.U32 R145, R41, 0x10000, RZ ;  /* 0x0001000029917824 */ /* 0x000fe200078e00ff */
[----:B------:R-:W-:Y:S06]  /*26d0*/  BRA `(.L_x_1087) ;  /* 0x00000000001c7947 */ /* 0x000fec0003800000 */
.L_x_1086:
[----:B------:R-:W-:-:S04]  /*26e0*/  ISETP.NE.AND P6, PT, R16, RZ, PT ;  /* 0x000000ff1000720c */ /* 0x000fc80003fc5270 */
[----:B------:R-:W-:-:S05]  /*26f0*/  FSEL R144, R148, RZ, !P6 ;  /* 0x000000ff94907208 */ /* 0x000fca0007000000 */
[----:B------:R-:W-:Y:S01]  /*2700*/  FFMA.FTZ R145, R141, R149, R144 ;  /* 0x000000958d917223 */ /* 0x000fe20000010090 */
[----:B------:R-:W-:-:S03]  /*2710*/  @P0 SHF.L.U32 R144, R41, 0x10, RZ ;  /* 0x0000001029900819 */ /* 0x000fc600000006ff */
[----:B------:R-:W-:-:S04]  /*2720*/  FADD.FTZ R145, R180, -R145 ;  /* 0x80000091b4917221 */ /* 0x000fc80000010000 */
[----:B------:R-:W-:-:S04]  /*2730*/  FMUL.FTZ R145, R2, R145 ;  /* 0x0000009102917220 */ /* 0x000fc80000410000 */
[----:B------:R-:W-:-:S07]  /*2740*/  @P0 FADD.FTZ R145, R145, R144 ;  /* 0x0000009091910221 */ /* 0x000fce0000010000 */
.L_x_1087:
[----:B------:R-:W-:Y:S05]  /*2750*/  BSYNC B0 ;  /* 0x0000000000007941 */ /* 0x000fea0003800000 */
.L_x_1085:
[----:B------:R-:W-:Y:S01]  /*2760*/  BSSY B0, `(.L_x_1088) ;  /* 0x000000e000007945 */ /* 0x000fe20003800000 */
[----:B------:R-:W-:-:S03]  /*2770*/  @P1 F2FP.BF16.F32.PACK_AB R144, RZ, R145 ;  /* 0x00000091ff90123e */ /* 0x000fc600000010ff */
[----:B------:R-:W-:Y:S05]  /*2780*/  @!P4 BRA `(.L_x_1089) ;  /* 0x00000000002cc947 */ /* 0x000fea0003800000 */
        /* <DEDUP_REMOVED lines=11> */
.L_x_1089:
[----:B------:R-:W-:Y:S05]  /*2840*/  BSYNC B0 ;  /* 0x0000000000007941 */ /* 0x000fea0003800000 */
.L_x_1088:
        /* <DEDUP_REMOVED lines=8> */
.L_x_1091:
        /* <DEDUP_REMOVED lines=8> */
.L_x_1092:
[----:B------:R-:W-:Y:S05]  /*2950*/  BSYNC B0 ;  /* 0x0000000000007941 */ /* 0x000fea0003800000 */
.L_x_1090:
        /* <DEDUP_REMOVED lines=17> */
.L_x_1094:
[----:B------:R-:W-:Y:S05]  /*2a70*/  BSYNC B0 ;  /* 0x0000000000007941 */ /* 0x000fea0003800000 */
.L_x_1093:
[----:B------:R-:W-:Y:S01]  /*2a80*/  BSSY B0, `(.L_x_1095) ;  /* 0x000000e000007945 */ /* 0x000fe20003800000 */
[----:B------:R-:W-:-:S03]  /*2a90*/  @P1 PRMT R89, R89, 0x5410, R144 ;  /* 0x0000541059591816 */ /* 0x000fc60000000090 */
[----:B------:R-:W-:Y:S05]  /*2aa0*/  @P2 BRA `(.L_x_1096) ;  /* 0x0000000000102947 */ /* 0x000fea0003800000 */
[----:B------:R-:W-:Y:S01]  /*2ab0*/  HFMA2.MMA R145, -RZ, RZ, 0, 0 ;  /* 0x00000000ff917435 */ /* 0x000fe200000001ff */
[----:B------:R-:W-:Y:S10]  /*2ac0*/  @!P0 BRA `(.L_x_1097) ;  /* 0x0000000000248947 */ /* 0x000ff40003800000 */
[----:B------:R-:W-:Y:S01]  /*2ad0*/  IMAD.U32 R145, R42, 0x10000, RZ ;  /* 0x000100002a917824 */ /* 0x000fe200078e00ff */
[----:B------:R-:W-:Y:S06]  /*2ae0*/  BRA `(.L_x_1097) ;  /* 0x00000000001c7947 */ /* 0x000fec0003800000 */
.L_x_1096:
[----:B------:R-:W-:-:S04]  /*2af0*/  ISETP.NE.AND P6, PT, R16, RZ, PT ;  /* 0x000000ff1000720c */ /* 0x000fc80003fc5270 */
[----:B------:R-:W-:-:S05]  /*2b00*/  FSEL R144, R148, RZ, !P6 ;  /* 0x000000ff94907208 */ /* 0x000fca0007000000 */
[----:B------:R-:W-:Y:S01]  /*2b10*/  FFMA.FTZ R145, R143, R149, R144 ;  /* 0x000000958f917223 */ /* 0x000fe20000010090 */
[----:B------:R-:W-:-:S03]  /*2b20*/  @P0 SHF.L.U32 R144, R42, 0x10, RZ ;  /* 0x000000102a900819 */ /* 0x000fc600000006ff */
[----:B------:R-:W-:-:S04]  /*2b30*/  FADD.FTZ R145, R188, -R145 ;  /* 0x80000091bc917221 */ /* 0x000fc80000010000 */
[----:B------:R-:W-:-:S04]  /*2b40*/  FMUL.FTZ R145, R2, R145 ;  /* 0x0000009102917220 */ /* 0x000fc80000410000 */
[----:B------:R-:W-:-:S07]  /*2b50*/  @P0 FADD.FTZ R145, R145, R144 ;  /* 0x0000009091910221 */ /* 0x000fce0000010000 */
.L_x_1097:
[----:B------:R-:W-:Y:S05]  /*2b60*/  BSYNC B0 ;  /* 0x0000000000007941 */ /* 0x000fea0003800000 */
.L_x_1095:
        /* <DEDUP_REMOVED lines=14> */
.L_x_1099:
[----:B------:R-:W-:Y:S05]  /*2c50*/  BSYNC B0 ;  /* 0x0000000000007941 */ /* 0x000fea0003800000 */
.L_x_1098:
        /* <DEDUP_REMOVED lines=8> */
.L_x_1101:
        /* <DEDUP_REMOVED lines=8> */
.L_x_1102:
[----:B------:R-:W-:Y:S05]  /*2d60*/  BSYNC B0 ;  /* 0x0000000000007941 */ /* 0x000fea0003800000 */
.L_x_1100:
        /* <DEDUP_REMOVED lines=17> */
.L_x_1104:
[----:B------:R-:W-:Y:S05]  /*2e80*/  BSYNC B0 ;  /* 0x0000000000007941 */ /* 0x000fea0003800000 */
.L_x_1103:
[----:B------:R-:W-:Y:S01]  /*2e90*/  BSSY B0, `(.L_x_1105) ;  /* 0x000000e000007945 */ /* 0x000fe20003800000 */
[----:B------:R-:W-:-:S03]  /*2ea0*/  @P1 PRMT R90, R90, 0x5410, R144 ;  /* 0x000054105a5a1816 */ /* 0x000fc60000000090 */
[----:B------:R-:W-:Y:S05]  /*2eb0*/  @P2 BRA `(.L_x_1106) ;  /* 0x0000000000102947 */ /* 0x000fea0003800000 */
[----:B------:R-:W-:Y:S01]  /*2ec0*/  HFMA2.MMA R145, -RZ, RZ, 0, 0 ;  /* 0x00000000ff917435 */ /* 0x000fe200000001ff */
[----:B------:R-:W-:Y:S10]  /*2ed0*/  @!P0 BRA `(.L_x_1107) ;  /* 0x0000000000248947 */ /* 0x000ff40003800000 */
[----:B------:R-:W-:Y:S01]  /*2ee0*/  IMAD.U32 R145, R43, 0x10000, RZ ;  /* 0x000100002b917824 */ /* 0x000fe200078e00ff */
[----:B------:R-:W-:Y:S06]  /*2ef0*/  BRA `(.L_x_1107) ;  /* 0x00000000001c7947 */ /* 0x000fec0003800000 */
.L_x_1106:
[----:B------:R-:W-:-:S04]  /*2f00*/  ISETP.NE.AND P6, PT, R16, RZ, PT ;  /* 0x000000ff1000720c */ /* 0x000fc80003fc5270 */
[----:B------:R-:W-:-:S05]  /*2f10*/  FSEL R144, R148, RZ, !P6 ;  /* 0x000000ff94907208 */ /* 0x000fca0007000000 */
[----:B------:R-:W-:Y:S01]  /*2f20*/  FFMA.FTZ R145, R153, R149, R144 ;  /* 0x0000009599917223 */ /* 0x000fe20000010090 */
[----:B------:R-:W-:-:S03]  /*2f30*/  @P0 SHF.L.U32 R144, R43, 0x10, RZ ;  /* 0x000000102b900819 */ /* 0x000fc600000006ff */
[----:B------:R-:W-:-:S04]  /*2f40*/  FADD.FTZ R145, R190, -R145 ;  /* 0x80000091be917221 */ /* 0x000fc80000010000 */
[----:B------:R-:W-:-:S04]  /*2f50*/  FMUL.FTZ R145, R2, R145 ;  /* 0x0000009102917220 */ /* 0x000fc80000410000 */
[----:B------:R-:W-:-:S07]  /*2f60*/  @P0 FADD.FTZ R145, R145, R144 ;  /* 0x0000009091910221 */ /* 0x000fce0000010000 */
.L_x_1107:
[----:B------:R-:W-:Y:S05]  /*2f70*/  BSYNC B0 ;  /* 0x0000000000007941 */ /* 0x000fea0003800000 */
.L_x_1105:
        /* <DEDUP_REMOVED lines=14> */
.L_x_1109:
[----:B------:R-:W-:Y:S05]  /*3060*/  BSYNC B0 ;  /* 0x0000000000007941 */ /* 0x000fea0003800000 */
.L_x_1108:
        /* <DEDUP_REMOVED lines=8> */
.L_x_1111:
        /* <DEDUP_REMOVED lines=8> */
.L_x_1112:
[----:B------:R-:W-:Y:S05]  /*3170*/  BSYNC B0 ;  /* 0x0000000000007941 */ /* 0x000fea0003800000 */
.L_x_1110:
        /* <DEDUP_REMOVED lines=22> */
.L_x_1114:
[----:B------:R-:W-:Y:S05]  /*32e0*/  BSYNC B0 ;  /* 0x0000000000007941 */ /* 0x000fea0003800000 */
.L_x_1113:
[----:B------:R0:W-:Y:S01]  /*32f0*/  @P1 STG.E.128 desc[UR4][R144.64], R88 ;  /* 0x0000005890001986 */ /* 0x0001e2000c101d04 */
[----:B------:R-:W-:Y:S03]  /*3300*/  BSSY B0, `(.L_x_1115) ;  /* 0x0000007000007945 */ /* 0x000fe60003800000 */
[----:B------:R0:W-:Y:S01]  /*3310*/  @P4 STG.E.128 desc[UR4][R146.64], R136 ;  /* 0x0000008892004986 */ /* 0x0001e2000c101d04 */
[----:B------:R-:W-:Y:S05]  /*3320*/  @!P4 BRA `(.L_x_1116) ;  /* 0x000000000010c947 */ /* 0x000fea0003800000 */
[----:B-----5:R-:W1:Y:S01]  /*3330*/  LDC.64 R76, c[0x0][0x220] ;  /* 0x00008800ff4c7b82 */ /* 0x020e620000000a00 */
[----:B------:R-:W-:-:S05]  /*3340*/  IADD3 R79, R187, 0x80, RZ ;  /* 0x00000080bb4f7810 */ /* 0x000fca0007ffe0ff */
[----:B-1----:R-:W-:-:S06]  /*3350*/  IMAD.WIDE.U32 R76, R79, 0x10, R76 ;  /* 0x000000104f4c7825 */ /* 0x002fcc00078e004c */
[----:B------:R-:W5:Y:S02]  /*3360*/  LDG.E.128 R76, desc[UR4][R76.64] ;  /* 0x000000044c4c7981 */ /* 0x000f64000c1e1d00 */
.L_x_1116:
[----:B------:R-:W-:Y:S05]  /*3370*/  BSYNC B0 ;  /* 0x0000000000007941 */ /* 0x000fea0003800000 */
.L_x_1115:
[----:B------:R-:W-:Y:S04]  /*3380*/  BSSY B0, `(.L_x_1117) ;  /* 0x000000d000007945 */ /* 0x000fe80003800000 */
[----:B------:R-:W-:Y:S05]  /*3390*/  @P2 BRA `(.L_x_1118) ;  /* 0x0000000000102947 */ /* 0x000fea0003800000 */
[----:B0-----:R-:W-:Y:S01]  /*33a0*/  IMAD.MOV.U32 R145, RZ, RZ, RZ ;  /* 0x000000ffff917224 */ /* 0x001fe200078e00ff */
[----:B------:R-:W-:Y:S06]  /*33b0*/  @!P0 BRA `(.L_x_1119) ;  /* 0x0000000000248947 */ /* 0x000fec0003800000 */
[----:B------:R-:W-:Y:S01]  /*33c0*/  SHF.L.U32 R145, R36, 0x10, RZ ;  /* 0x0000001024917819 */ /* 0x000fe200000006ff */
[----:B------:R-:W-:Y:S06]  /*33d0*/  BRA `(.L_x_1119) ;  /* 0x00000000001c7947 */ /* 0x000fec0003800000 */
.L_x_1118:
[----:B------:R-:W-:-:S04]  /*33e0*/  ISETP.NE.AND P6, PT, R16, RZ, PT ;  /* 0x000000ff1000720c */ /* 0x000fc80003fc5270 */
[----:B0-----:R-:W-:-:S05]  /*33f0*/  FSEL R144, R148, RZ, !P6 ;  /* 0x000000ff94907208 */ /* 0x001fca0007000000 */
[----:B------:R-:W-:Y:S01]  /*3400*/  FFMA.FTZ R145, R155, R149, R144 ;  /* 0x000000959b917223 */ /* 0x000fe20000010090 */
[----:B------:R-:W-:-:S03]  /*3410*/  @P0 SHF.L.U32 R144, R36, 0x10, RZ ;  /* 0x0000001024900819 */ /* 0x000fc600000006ff */
[----:B------:R-:W-:-:S04]  /*3420*/  FADD.FTZ R145, R192, -R145 ;  /* 0x80000091c0917221 */ /* 0x000fc80000010000 */
[----:B------:R-:W-:-:S04]  /*3430*/  FMUL.FTZ R145, R2, R145 ;  /* 0x0000009102917220 */ /* 0x000fc80000410000 */
[----:B------:R-:W-:-:S07]  /*3440*/  @P0 FADD.FTZ R145, R145, R144 ;  /* 0x0000009091910221 */ /* 0x000fce0000010000 */
.L_x_1119:
[----:B------:R-:W-:Y:S05]  /*3450*/  BSYNC B0 ;  /* 0x0000000000007941 */ /* 0x000fea0003800000 */
.L_x_1117:
[----:B------:R-:W-:Y:S01]  /*3460*/  BSSY B0, `(.L_x_1120) ;  /* 0x000000e000007945 */ /* 0x000fe20003800000 */
[----:B------:R-:W-:-:S03]  /*3470*/  @P1 F2FP.BF16.F32.PACK_AB R144, RZ, R145 ;  /* 0x00000091ff90123e */ /* 0x000fc600000010ff */
[----:B------:R-:W-:Y:S05]  /*3480*/  @!P4 BRA `(.L_x_1121) ;  /* 0x00000000002cc947 */ /* 0x000fea0003800000 */
[----:B------:R-:W-:Y:S01]  /*3490*/  LOP3.LUT P6, RZ, R213, 0xff, RZ, 0xc0, !PT ;  /* 0x000000ffd5ff7812 */ /* 0x000fe200078cc0ff */
[----:B------:R-:W-:Y:S01]  /*34a0*/  FMUL.FTZ R145, R145, UR15 ;  /* 0x0000000f91917c20 */ /* 0x000fe20008410000 */
[----:B------:R-:W-:-:S03]  /*34b0*/  CS2R R146, SRZ ;  /* 0x0000000000927805 */ /* 0x000fc6000001ff00 */
[----:B------:R-:W-:-:S08]  /*34c0*/  FMUL.FTZ R150, R145, UR14 ;  /* 0x0000000e91967c20 */ /* 0x000fd00008410000 */
[----:B------:R-:W-:Y:S01]  /*34d0*/  @P6 SHF.L.U32 R145, R48, 0x10, RZ ;  /* 0x0000001030916819 */ /* 0x000fe200000006ff */
[----:B-----5:R-:W-:-:S04]  /*34e0*/  @P6 IMAD.U32 R151, R76, 0x10000, RZ ;  /* 0x000100004c976824 */ /* 0x020fc800078e00ff */
[----:B------:R-:W-:Y:S01]  /*34f0*/  @P6 FMUL.FTZ R146, R150, R145 ;  /* 0x0000009196926220 */ /* 0x000fe20000410000 */
[----:B------:R-:W-:-:S04]  /*3500*/  @P6 FMUL.FTZ R147, R151, R150 ;  /* 0x0000009697936220 */ /* 0x000fc80000410000 */
[----:B------:R-:W-:Y:S01]  /*3510*/  F2FP.BF16.F32.PACK_AB R146, RZ, R146 ;  /* 0x00000092ff92723e */ /* 0x000fe200000010ff */
[----:B------:R-:W-:-:S03]  /*3520*/  FADD.FTZ R100, R100, R147 ;  /* 0x0000009364647221 */ /* 0x000fc60000010000 */
[----:B------:R-:W-:-:S07]  /*3530*/  PRMT R136, R146, 0x7610, R136 ;  /* 0x0000761092887816 */ /* 0x000fce0000000088 */
.L_x_1121:
[----:B------:R-:W-:Y:S05]  /*3540*/  BSYNC B0 ;  /* 0x0000000000007941 */ /* 0x000fea0003800000 */
.L_x_1120:
[----:B------:R-:W-:Y:S01]  /*3550*/  BSSY B0, `(.L_x_1122) ;  /* 0x0000010000007945 */ /* 0x000fe20003800000 */
[----:B------:R-:W-:-:S03]  /*3560*/  @P1 PRMT R88, R144, 0x7610, R88 ;  /* 0x0000761090581816 */ /* 0x000fc60000000058 */
[----:B------:R-:W-:Y:S05]  /*3570*/  @P2 BRA `(.L_x_1123) ;  /* 0x0000000000142947 */ /* 0x000fea0003800000 */
[----:B------:R-:W-:Y:S01]  /*3580*/  HFMA2.MMA R145, -RZ, RZ, 0, 0 ;  /* 0x00000000ff917435 */ /* 0x000fe200000001ff */
[----:B------:R-:W-:Y:S10]  /*3590*/  @!P0 BRA `(.L_x_1124) ;  /* 0x00000000002c8947 */ /* 0x000ff40003800000 */
[----:B------:R-:W-:-:S05]  /*35a0*/  PRMT R145, R36, 0x7632, R145 ;  /* 0x0000763224917816 */ /* 0x000fca0000000091 */
[----:B------:R-:W-:Y:S01]  /*35b0*/  IMAD.U32 R145, R145, 0x10000, RZ ;  /* 0x0001000091917824 */ /* 0x000fe200078e00ff */
[----:B------:R-:W-:Y:S06]  /*35c0*/  BRA `(.L_x_1124) ;  /* 0x0000000000207947 */ /* 0x000fec0003800000 */
.L_x_1123:
        /* <DEDUP_REMOVED lines=8> */
.L_x_1124:
[----:B------:R-:W-:Y:S05]  /*3650*/  BSYNC B0 ;  /* 0x0000000000007941 */ /* 0x000fea0003800000 */
.L_x_1122:
[----:B------:R-:W-:Y:S01]  /*3660*/  BSSY B0, `(.L_x_1125) ;  /* 0x0000011000007945 */ /* 0x000fe20003800000 */
[----:B------:R-:W-:-:S03]  /*3670*/  @P1 F2FP.BF16.F32.PACK_AB R144, RZ, R145 ;  /* 0x00000091ff90123e */ /* 0x000fc600000010ff */
[----:B------:R-:W-:Y:S05]  /*3680*/  @!P4 BRA `(.L_x_1126) ;  /* 0x000000000038c947 */ /* 0x000fea0003800000 */
[----:B------:R-:W-:Y:S01]  /*3690*/  LOP3.LUT P6, RZ, R172, 0xff00, RZ, 0xc0, !PT ;  /* 0x0000ff00acff7812 */ /* 0x000fe200078cc0ff */
[----:B------:R-:W-:Y:S01]  /*36a0*/  FMUL.FTZ R145, R145, UR15 ;  /* 0x0000000f91917c20 */ /* 0x000fe20008410000 */
[----:B------:R-:W-:Y:S01]  /*36b0*/  IMAD.MOV.U32 R146, RZ, RZ, RZ ;  /* 0x000000ffff927224 */ /* 0x000fe200078e00ff */
[----:B------:R-:W-:Y:S02]  /*36c0*/  MOV R150, RZ ;  /* 0x000000ff00967202 */ /* 0x000fe40000000f00 */
[----:B------:R-:W-:-:S08]  /*36d0*/  FMUL.FTZ R164, R145, UR14 ;  /* 0x0000000e91a47c20 */ /* 0x000fd00008410000 */
[----:B------:R-:W-:Y:S02]  /*36e0*/  @P6 PRMT R151, R48, 0x7632, R151 ;  /* 0x0000763230976816 */ /* 0x000fe40000000097 */
[----:B-----5:R-:W-:Y:S02]  /*36f0*/  @P6 PRMT R147, R76, 0x7632, R147 ;  /* 0x000076324c936816 */ /* 0x020fe40000000093 */
[----:B------:R-:W-:Y:S02]  /*3700*/  @P6 SHF.L.U32 R151, R151, 0x10, RZ ;  /* 0x0000001097976819 */ /* 0x000fe400000006ff */
[----:B------:R-:W-:-:S03]  /*3710*/  @P6 SHF.L.U32 R147, R147, 0x10, RZ ;  /* 0x0000001093936819 */ /* 0x000fc600000006ff */
[C---:B------:R-:W-:Y:S02]  /*3720*/  @P6 FMUL.FTZ R146, R164.reuse, R151 ;  /* 0x00000097a4926220 */ /* 0x040fe40000410000 */
[----:B------:R-:W-:-:S03]  /*3730*/  @P6 FMUL.FTZ R150, R164, R147 ;  /* 0x00000093a4966220 */ /* 0x000fc60000410000 */
[----:B------:R-:W-:Y:S01]  /*3740*/  F2FP.BF16.F32.PACK_AB R146, RZ, R146 ;  /* 0x00000092ff92723e */ /* 0x000fe200000010ff */
[----:B------:R-:W-:-:S03]  /*3750*/  FADD.FTZ R101, R101, R150 ;  /* 0x0000009665657221 */ /* 0x000fc60000010000 */
[----:B------:R-:W-:-:S07]  /*3760*/  PRMT R136, R136, 0x5410, R146 ;  /* 0x0000541088887816 */ /* 0x000fce0000000092 */
.L_x_1126:
[----:B------:R-:W-:Y:S05]  /*3770*/  BSYNC B0 ;  /* 0x0000000000007941 */ /* 0x000fea0003800000 */
.L_x_1125:
[----:B------:R-:W-:Y:S01]  /*3780*/  BSSY B0, `(.L_x_1127) ;  /* 0x000000e000007945 */ /* 0x000fe20003800000 */
[----:B------:R-:W-:-:S03]  /*3790*/  @P1 PRMT R88, R88, 0x5410, R144 ;  /* 0x0000541058581816 */ /* 0x000fc60000000090 */
[----:B------:R-:W-:Y:S05]  /*37a0*/  @P2 BRA `(.L_x_1128) ;  /* 0x0000000000102947 */ /* 0x000fea0003800000 */
[----:B------:R-:W-:Y:S01]  /*37b0*/  IMAD.MOV.U32 R145, RZ, RZ, RZ ;  /* 0x000000ffff917224 */ /* 0x000fe200078e00ff */
[----:B------:R-:W-:Y:S06]  /*37c0*/  @!P0 BRA `(.L_x_1129) ;  /* 0x0000000000248947 */ /* 0x000fec0003800000 */
[----:B------:R-:W-:Y:S01]  /*37d0*/  SHF.L.U32 R145, R37, 0x10, RZ ;  /* 0x0000001025917819 */ /* 0x000fe200000006ff */
[----:B------:R-:W-:Y:S06]  /*37e0*/  BRA `(.L_x_1129) ;  /* 0x00000000001c7947 */ /* 0x000fec0003800000 */
.L_x_1128:
[----:B------:R-:W-:-:S04]  /*37f0*/  ISETP.NE.AND P6, PT, R16, RZ, PT ;  /* 0x000000ff1000720c */ /* 0x000fc80003fc5270 */
[----:B------:R-:W-:-:S05]  /*3800*/  FSEL R144, R148, RZ, !P6 ;  /* 0x000000ff94907208 */ /* 0x000fca0007000000 */
[----:B------:R-:W-:Y:S01]  /*3810*/  FFMA.FTZ R145, R157, R149, R144 ;  /* 0x000000959d917223 */ /* 0x000fe20000010090 */
[----:B------:R-:W-:-:S03]  /*3820*/  @P0 SHF.L.U32 R144, R37, 0x10, RZ ;  /* 0x0000001025900819 */ /* 0x000fc600000006ff */
[----:B------:R-:W-:-:S04]  /*3830*/  FADD.FTZ R145, R194, -R145 ;  /* 0x80000091c2917221 */ /* 0x000fc80000010000 */
[----:B------:R-:W-:-:S04]  /*3840*/  FMUL.FTZ R145, R2, R145 ;  /* 0x0000009102917220 */ /* 0x000fc80000410000 */
[----:B------:R-:W-:-:S07]  /*3850*/  @P0 FADD.FTZ R145, R145, R144 ;  /* 0x0000009091910221 */ /* 0x000fce0000010000 */
.L_x_1129:
[----:B------:R-:W-:Y:S05]  /*3860*/  BSYNC B0 ;  /* 0x0000000000007941 */ /* 0x000fea0003800000 */
.L_x_1127:
        /* <DEDUP_REMOVED lines=14> */
.L_x_1131:
[----:B------:R-:W-:Y:S05]  /*3950*/  BSYNC B0 ;  /* 0x0000000000007941 */ /* 0x000fea0003800000 */
.L_x_1130:
        /* <DEDUP_REMOVED lines=8> */
.L_x_1133:
        /* <DEDUP_REMOVED lines=8> */
.L_x_1134:
[----:B------:R-:W-:Y:S05]  /*3a60*/  BSYNC B0 ;  /* 0x0000000000007941 */ /* 0x000fea0003800000 */
.L_x_1132:
        /* <DEDUP_REMOVED lines=17> */
.L_x_1136:
[----:B------:R-:W-:Y:S05]  /*3b80*/  BSYNC B0 ;  /* 0x0000000000007941 */ /* 0x000fea0003800000 */
.L_x_1135:
[----:B------:R-:W-:Y:S01]  /*3b90*/  BSSY B0, `(.L_x_1137) ;  /* 0x000000e000007945 */ /* 0x000fe20003800000 */
[----:B------:R-:W-:-:S03]  /*3ba0*/  @P1 PRMT R89, R89, 0x5410, R144 ;  /* 0x0000541059591816 */ /* 0x000fc60000000090 */
[----:B------:R-:W-:Y:S05]  /*3bb0*/  @P2 BRA `(.L_x_1138) ;  /* 0x0000000000102947 */ /* 0x000fea0003800000 */
[----:B------:R-:W-:Y:S01]  /*3bc0*/  IMAD.MOV.U32 R145, RZ, RZ, RZ ;  /* 0x000000ffff917224 */ /* 0x000fe200078e00ff */
[----:B------:R-:W-:Y:S06]  /*3bd0*/  @!P0 BRA `(.L_x_1139) ;  /* 0x0000000000248947 */ /* 0x000fec0003800000 */
[----:B------:R-:W-:Y:S01]  /*3be0*/  SHF.L.U32 R145, R38, 0x10, RZ ;  /* 0x0000001026917819 */ /* 0x000fe200000006ff */
[----:B------:R-:W-:Y:S06]  /*3bf0*/  BRA `(.L_x_1139) ;  /* 0x00000000001c7947 */ /* 0x000fec0003800000 */
.L_x_1138:
[----:B------:R-:W-:-:S04]  /*3c00*/  ISETP.NE.AND P6, PT, R16, RZ, PT ;  /* 0x000000ff1000720c */ /* 0x000fc80003fc5270 */
[----:B------:R-:W-:-:S05]  /*3c10*/  FSEL R144, R148, RZ, !P6 ;  /* 0x000000ff94907208 */ /* 0x000fca0007000000 */
[----:B------:R-:W-:Y:S01]  /*3c20*/  FFMA.FTZ R145, R159, R149, R144 ;  /* 0x000000959f917223 */ /* 0x000fe20000010090 */
[----:B------:R-:W-:-:S03]  /*3c30*/  @P0 SHF.L.U32 R144, R38, 0x10, RZ ;  /* 0x0000001026900819 */ /* 0x000fc600000006ff */
[----:B------:R-:W-:-:S04]  /*3c40*/  FADD.FTZ R145, R196, -R145 ;  /* 0x80000091c4917221 */ /* 0x000fc80000010000 */
[----:B------:R-:W-:-:S04]  /*3c50*/  FMUL.FTZ R145, R2, R145 ;  /* 0x0000009102917220 */ /* 0x000fc80000410000 */
[----:B------:R-:W-:-:S07]  /*3c60*/  @P0 FADD.FTZ R145, R145, R144 ;  /* 0x0000009091910221 */ /* 0x000fce0000010000 */
.L_x_1139:
[----:B------:R-:W-:Y:S05]  /*3c70*/  BSYNC B0 ;  /* 0x0000000000007941 */ /* 0x000fea0003800000 */
.L_x_1137:
        /* <DEDUP_REMOVED lines=14> */
.L_x_1141:
[----:B------:R-:W-:Y:S05]  /*3d60*/  BSYNC B0 ;  /* 0x0000000000007941 */ /* 0x000fea0003800000 */
.L_x_1140:
        /* <DEDUP_REMOVED lines=8> */
.L_x_1143:
        /* <DEDUP_REMOVED lines=8> */
.L_x_1144:
[----:B------:R-:W-:Y:S05]  /*3e70*/  BSYNC B0 ;  /* 0x0000000000007941 */ /* 0x000fea0003800000 */
.L_x_1142:
        /* <DEDUP_REMOVED lines=17> */
.L_x_1146:
[----:B------:R-:W-:Y:S05]  /*3f90*/  BSYNC B0 ;  /* 0x0000000000007941 */ /* 0x000fea0003800000 */
.L_x_1145:
[----:B------:R-:W-:Y:S01]  /*3fa0*/  BSSY B0, `(.L_x_1147) ;  /* 0x000000e000007945 */ /* 0x000fe20003800000 */
[----:B------:R-:W-:-:S03]  /*3fb0*/  @P1 PRMT R90, R90, 0x5410, R144 ;  /* 0x000054105a5a1816 */ /* 0x000fc60000000090 */
[----:B------:R-:W-:Y:S05]  /*3fc0*/  @P2 BRA `(.L_x_1148) ;  /* 0x0000000000102947 */ /* 0x000fea0003800000 */
[----:B------:R-:W-:Y:S01]  /*3fd0*/  IMAD.MOV.U32 R145, RZ, RZ, RZ ;  /* 0x000000ffff917224 */ /* 0x000fe200078e00ff */
[----:B------:R-:W-:Y:S06]  /*3fe0*/  @!P0 BRA `(.L_x_1149) ;  /* 0x0000000000248947 */ /* 0x000fec0003800000 */
[----:B------:R-:W-:Y:S01]  /*3ff0*/  SHF.L.U32 R145, R39, 0x10, RZ ;  /* 0x0000001027917819 */ /* 0x000fe200000006ff */
[----:B------:R-:W-:Y:S06]  /*4000*/  BRA `(.L_x_1149) ;  /* 0x00000000001c7947 */ /* 0x000fec0003800000 */
.L_x_1148:
[----:B------:R-:W-:-:S04]  /*4010*/  ISETP.NE.AND P6, PT, R16, RZ, PT ;  /* 0x000000ff1000720c */ /* 0x000fc80003fc5270 */
[----:B------:R-:W-:-:S05]  /*4020*/  FSEL R144, R148, RZ, !P6 ;  /* 0x000000ff94907208 */ /* 0x000fca0007000000 */
[----:B------:R-:W-:Y:S01]  /*4030*/  FFMA.FTZ R145, R161, R149, R144 ;  /* 0x00000095a1917223 */ /* 0x000fe20000010090 */
[----:B------:R-:W-:-:S03]  /*4040*/  @P0 SHF.L.U32 R144, R39, 0x10, RZ ;  /* 0x0000001027900819 */ /* 0x000fc600000006ff */
[----:B------:R-:W-:-:S04]  /*4050*/  FADD.FTZ R145, R198, -R145 ;  /* 0x80000091c6917221 */ /* 0x000fc80000010000 */
[----:B------:R-:W-:-:S04]  /*4060*/  FMUL.FTZ R145, R2, R145 ;  /* 0x0000009102917220 */ /* 0x000fc80000410000 */
[----:B------:R-:W-:-:S07]  /*4070*/  @P0 FADD.FTZ R145, R145, R144 ;  /* 0x0000009091910221 */ /* 0x000fce0000010000 */
.L_x_1149:
[----:B------:R-:W-:Y:S05]  /*4080*/  BSYNC B0 ;  /* 0x0000000000007941 */ /* 0x000fea0003800000 */
.L_x_1147:
        /* <DEDUP_REMOVED lines=14> */
.L_x_1151:
[----:B------:R-:W-:Y:S05]  /*4170*/  BSYNC B0 ;  /* 0x0000000000007941 */ /* 0x000fea0003800000 */
.L_x_1150:
        /* <DEDUP_REMOVED lines=8> */
.L_x_1153:
        /* <DEDUP_REMOVED lines=8> */
.L_x_1154:
[----:B------:R-:W-:Y:S05]  /*4280*/  BSYNC B0 ;  /* 0x0000000000007941 */ /* 0x000fea0003800000 */
.L_x_1152:
[----:B------:R-:W0:Y:S01]  /*4290*/  @P1 LDC.64 R144, c[0x0][0x308] ;  /* 0x0000c200ff901b82 */ /* 0x000e220000000a00 */
[----:B------:R-:W-:Y:S01]  /*42a0*/  @P4 IADD3 R175, R187, 0x80, RZ ;  /* 0x00000080bbaf4810 */ /* 0x000fe20007ffe0ff */
[----:B------:R-:W-:Y:S01]  /*42b0*/  BSSY B0, `(.L_x_1155) ;  /* 0x0000015000007945 */ /* 0x000fe20003800000 */
[----:B------:R-:W-:-:S04]  /*42c0*/  @P1 F2FP.BF16.F32.PACK_AB R151, RZ, R150 ;  /* 0x00000096ff97123e */ /* 0x000fc800000010ff */
[----:B------:R-:W-:Y:S01]  /*42d0*/  @P1 PRMT R91, R91, 0x5410, R151 ;  /* 0x000054105b5b1816 */ /* 0x000fe20000000097 */
[----:B------:R-:W1:Y:S01]  /*42e0*/  @P4 LDC.64 R146, c[0x0][0x2f8] ;  /* 0x0000be00ff924b82 */ /* 0x000e620000000a00 */
[----:B0-----:R-:W-:-:S04]  /*42f0*/  @P1 IMAD.WIDE.U32 R144, R31, 0x10, R144 ;  /* 0x000000101f901825 */ /* 0x001fc800078e0090 */
[----:B-1----:R-:W-:Y:S01]  /*4300*/  @P4 IMAD.WIDE.U32 R146, R175, 0x10, R146 ;  /* 0x00000010af924825 */ /* 0x002fe200078e0092 */
[----:B------:R-:W-:Y:S06]  /*4310*/  @!P4 BRA `(.L_x_1156) ;  /* 0x000000000038c947 */ /* 0x000fec0003800000 */
[----:B------:R-:W-:Y:S01]  /*4320*/  LOP3.LUT P6, RZ, R173, 0xff000000, RZ, 0xc0, !PT ;  /* 0xff000000adff7812 */ /* 0x000fe200078cc0ff */
[----:B------:R-:W-:Y:S01]  /*4330*/  FMUL.FTZ R150, R150, UR15 ;  /* 0x0000000f96967c20 */ /* 0x000fe20008410000 */
[----:B------:R-:W-:Y:S01]  /*4340*/  MOV R31, RZ ;  /* 0x000000ff001f7202 */ /* 0x000fe20000000f00 */
[----:B------:R-:W-:Y:S02]  /*4350*/  IMAD.MOV.U32 R164, RZ, RZ, RZ ;  /* 0x000000ffffa47224 */ /* 0x000fe400078e00ff */
[----:B------:R-:W-:-:S08]  /*4360*/  FMUL.FTZ R150, R150, UR14 ;  /* 0x0000000e96967c20 */ /* 0x000fd00008410000 */
[----:B------:R-:W-:Y:S02]  /*4370*/  @P6 PRMT R172, R51, 0x7632, R172 ;  /* 0x0000763233ac6816 */ /* 0x000fe400000000ac */
[----:B-----5:R-:W-:-:S03]  /*4380*/  @P6 PRMT R151, R79, 0x7632, R151 ;  /* 0x000076324f976816 */ /* 0x020fc60000000097 */
[----:B------:R-:W-:Y:S01]  /*4390*/  @P6 IMAD.U32 R172, R172, 0x10000, RZ ;  /* 0x00010000acac6824 */ /* 0x000fe200078e00ff */
[----:B------:R-:W-:-:S03]  /*43a0*/  @P6 SHF.L.U32 R151, R151, 0x10, RZ ;  /* 0x0000001097976819 */ /* 0x000fc600000006ff */
[C---:B------:R-:W-:Y:S02]  /*43b0*/  @P6 FMUL.FTZ R31, R150.reuse, R172 ;  /* 0x000000ac961f6220 */ /* 0x040fe40000410000 */
[----:B------:R-:W-:-:S03]  /*43c0*/  @P6 FMUL.FTZ R164, R150, R151 ;  /* 0x0000009796a46220 */ /* 0x000fc60000410000 */
[----:B------:R-:W-:Y:S01]  /*43d0*/  F2FP.BF16.F32.PACK_AB R31, RZ, R31 ;  /* 0x0000001fff1f723e */ /* 0x000fe200000010ff */
[----:B------:R-:W-:-:S03]  /*43e0*/  FADD.FTZ R107, R107, R164 ;  /* 0x000000a46b6b7221 */ /* 0x000fc60000010000 */
[----:B------:R-:W-:-:S07]  /*43f0*/  PRMT R139, R139, 0x5410, R31 ;  /* 0x000054108b8b7816 */ /* 0x000fce000000001f */
.L_x_1156:
[----:B------:R-:W-:Y:S05]  /*4400*/  BSYNC B0 ;  /* 0x0000000000007941 */ /* 0x000fea0003800000 */
.L_x_1155:
[----:B------:R0:W-:Y:S01]  /*4410*/  @P1 STG.E.128 desc[UR4][R144.64], R88 ;  /* 0x0000005890001986 */ /* 0x0001e2000c101d04 */
[----:B------:R-:W-:Y:S01]  /*4420*/  BSSY B0, `(.L_x_1157) ;  /* 0x0000007000007945 */ /* 0x000fe20003800000 */
[----:B------:R-:W-:Y:S02]  /*4430*/  IADD3 R187, R187, 0x100, RZ ;  /* 0x00000100bbbb7810 */ /* 0x000fe40007ffe0ff */
[----:B------:R0:W-:Y:S01]  /*4440*/  @P4 STG.E.128 desc[UR4][R146.64], R136 ;  /* 0x0000008892004986 */ /* 0x0001e2000c101d04 */
[----:B------:R-:W-:Y:S05]  /*4450*/  @!P4 BRA `(.L_x_1158) ;  /* 0x00000000000cc947 */ /* 0x000fea0003800000 */
[----:B-----5:R-:W1:Y:S02]  /*4460*/  LDC.64 R76, c[0x0][0x220] ;  /* 0x00008800ff4c7b82 */ /* 0x020e640000000a00 */
[----:B-1----:R-:W-:-:S06]  /*4470*/  IMAD.WIDE.U32 R76, R187, 0x10, R76 ;  /* 0x00000010bb4c7825 */ /* 0x002fcc00078e004c */
[----:B------:R-:W5:Y:S02]  /*4480*/  LDG.E.128 R76, desc[UR4][R76.64] ;  /* 0x000000044c4c7981 */ /* 0x000f64000c1e1d00 */
.L_x_1158:
[----:B------:R-:W-:Y:S05]  /*4490*/  BSYNC B0 ;  /* 0x0000000000007941 */ /* 0x000fea0003800000 */
.L_x_1157:
[----:B------:R-:W-:Y:S04]  /*44a0*/  BSSY B0, `(.L_x_1159) ;  /* 0x000000d000007945 */ /* 0x000fe80003800000 */
[----:B------:R-:W-:Y:S05]  /*44b0*/  @P2 BRA `(.L_x_1160) ;  /* 0x0000000000102947 */ /* 0x000fea0003800000 */
[----:B------:R-:W-:Y:S01]  /*44c0*/  HFMA2.MMA R31, -RZ, RZ, 0, 0 ;  /* 0x00000000ff1f7435 */ /* 0x000fe200000001ff */
[----:B------:R-:W-:Y:S10]  /*44d0*/  @!P0 BRA `(.L_x_1161) ;  /* 0x0000000000248947 */ /* 0x000ff40003800000 */
[----:B------:R-:W-:Y:S01]  /*44e0*/  IMAD.U32 R31, R32, 0x10000, RZ ;  /* 0x00010000201f7824 */ /* 0x000fe200078e00ff */
[----:B------:R-:W-:Y:S06]  /*44f0*/  BRA `(.L_x_1161) ;  /* 0x00000000001c7947 */ /* 0x000fec0003800000 */
.L_x_1160:
[----:B------:R-:W-:-:S04]  /*4500*/  ISETP.NE.AND P6, PT, R16, RZ, PT ;  /* 0x000000ff1000720c */ /* 0x000fc80003fc5270 */
[----:B0-----:R-:W-:-:S05]  /*4510*/  FSEL R144, R148, RZ, !P6 ;  /* 0x000000ff94907208 */ /* 0x001fca0007000000 */
[----:B------:R-:W-:Y:S01]  /*4520*/  FFMA.FTZ R31, R163, R149, R144 ;  /* 0x00000095a31f7223 */ /* 0x000fe20000010090 */
[----:B------:R-:W-:-:S03]  /*4530*/  @P0 SHF.L.U32 R144, R32, 0x10, RZ ;  /* 0x0000001020900819 */ /* 0x000fc600000006ff */
[----:B------:R-:W-:-:S04]  /*4540*/  FADD.FTZ R31, R200, -R31 ;  /* 0x8000001fc81f7221 */ /* 0x000fc80000010000 */
[----:B------:R-:W-:-:S04]  /*4550*/  FMUL.FTZ R31, R2, R31 ;  /* 0x0000001f021f7220 */ /* 0x000fc80000410000 */
[----:B------:R-:W-:-:S07]  /*4560*/  @P0 FADD.FTZ R31, R31, R144 ;  /* 0x000000901f1f0221 */ /* 0x000fce0000010000 */
.L_x_1161:
[----:B------:R-:W-:Y:S05]  /*4570*/  BSYNC B0 ;  /* 0x0000000000007941 */ /* 0x000fea0003800000 */
.L_x_1159:
[----:B------:R-:W-:Y:S01]  /*4580*/  BSSY B0, `(.L_x_1162) ;  /* 0x000000f000007945 */ /* 0x000fe20003800000 */
[----:B0-----:R-:W-:-:S03]  /*4590*/  @P1 F2FP.BF16.F32.PACK_AB R144, RZ, R31 ;  /* 0x0000001fff90123e */ /* 0x001fc600000010ff */
[----:B------:R-:W-:Y:S05]  /*45a0*/  @!P4 BRA `(.L_x_1163) ;  /* 0x000000000030c947 */ /* 0x000fea0003800000 */
[----:B------:R-:W-:Y:S01]  /*45b0*/  LOP3.LUT P6, RZ, R207, 0xff, RZ, 0xc0, !PT ;  /* 0x000000ffcfff7812 */ /* 0x000fe200078cc0ff */
[----:B------:R-:W-:Y:S01]  /*45c0*/  FMUL.FTZ R31, R31, UR15 ;  /* 0x0000000f1f1f7c20 */ /* 0x000fe20008410000 */
[----:B------:R-:W-:Y:S01]  /*45d0*/  IMAD.MOV.U32 R145, RZ, RZ, RZ ;  /* 0x000000ffff917224 */ /* 0x000fe200078e00ff */
[----:B------:R-:W-:Y:S02]  /*45e0*/  MOV R147, RZ ;  /* 0x000000ff00937202 */ /* 0x000fe40000000f00 */
[----:B------:R-:W-:-:S08]  /*45f0*/  FMUL.FTZ R146, R31, UR14 ;  /* 0x0000000e1f927c20 */ /* 0x000fd00008410000 */
[----:B------:R-:W-:Y:S02]  /*4600*/  @P6 SHF.L.U32 R31, R52, 0x10, RZ ;  /* 0x00000010341f6819 */ /* 0x000fe400000006ff */
[----:B-----5:R-:W-:-:S03]  /*4610*/  @P6 SHF.L.U32 R151, R76, 0x10, RZ ;  /* 0x000000104c976819 */ /* 0x020fc600000006ff */
[----:B------:R-:W-:Y:S02]  /*4620*/  @P6 FMUL.FTZ R145, R146, R31 ;  /* 0x0000001f92916220 */ /* 0x000fe40000410000 */
[----:B------:R-:W-:-:S03]  /*4630*/  @P6 FMUL.FTZ R147, R151, R146 ;  /* 0x0000009297936220 */ /* 0x000fc60000410000 */
[----:B------:R-:W-:Y:S01]  /*4640*/  F2FP.BF16.F32.PACK_AB R145, RZ, R145 ;  /* 0x00000091ff91723e */ /* 0x000fe200000010ff */
[----:B------:R-:W-:-:S03]  /*4650*/  FADD.FTZ R108, R108, R147 ;  /* 0x000000936c6c7221 */ /* 0x000fc60000010000 */
[----:B------:R-:W-:-:S07]  /*4660*/  PRMT R136, R145, 0x7610, R136 ;  /* 0x0000761091887816 */ /* 0x000fce0000000088 */
.L_x_1163:
[----:B------:R-:W-:Y:S05]  /*4670*/  BSYNC B0 ;  /* 0x0000000000007941 */ /* 0x000fea0003800000 */
.L_x_1162:
[----:B------:R-:W-:Y:S01]  /*4680*/  BSSY B0, `(.L_x_1164) ;  /* 0x0000010000007945 */ /* 0x000fe20003800000 */
[----:B------:R-:W-:-:S03]  /*4690*/  @P1 PRMT R88, R144, 0x7610, R88 ;  /* 0x0000761090581816 */ /* 0x000fc60000000058 */
[----:B------:R-:W-:Y:S05]  /*46a0*/  @P2 BRA `(.L_x_1165) ;  /* 0x0000000000142947 */ /* 0x000fea0003800000 */
[----:B------:R-:W-:Y:S01]  /*46b0*/  IMAD.MOV.U32 R31, RZ, RZ, RZ ;  /* 0x000000ffff1f7224 */ /* 0x000fe200078e00ff */
[----:B------:R-:W-:Y:S06]  /*46c0*/  @!P0 BRA `(.L_x_1166) ;  /* 0x00000000002c8947 */ /* 0x000fec0003800000 */
[----:B------:R-:W-:-:S04]  /*46d0*/  PRMT R31, R32, 0x7632, R31 ;  /* 0x00007632201f7816 */ /* 0x000fc8000000001f */
[----:B------:R-:W-:Y:S01]  /*46e0*/  SHF.L.U32 R31, R31, 0x10, RZ ;  /* 0x000000101f1f7819 */ /* 0x000fe200000006ff */
[----:B------:R-:W-:Y:S06]  /*46f0*/  BRA `(.L_x_1166) ;  /* 0x0000000000207947 */ /* 0x000fec0003800000 */
.L_x_1165:
[----:B------:R-:W-:Y:S02]  /*4700*/  ISETP.NE.AND P6, PT, R16, RZ, PT ;  /* 0x000000ff1000720c */ /* 0x000fe40003fc5270 */
[----:B------:R-:W-:Y:S02]  /*4710*/  @P0 PRMT R145, R32, 0x7632, R145 ;  /* 0x0000763220910816 */ /* 0x000fe40000000091 */
[----:B------:R-:W-:-:S05]  /*4720*/  FSEL R31, R148, RZ, !P6 ;  /* 0x000000ff941f7208 */ /* 0x000fca0007000000 */
[----:B------:R-:W-:-:S04]  /*4730*/  FFMA.FTZ R144, R166, R149, R31 ;  /* 0x00000095a6907223 */ /* 0x000fc8000001001f */
[----:B------:R-:W-:Y:S01]  /*4740*/  FADD.FTZ R31, R199, -R144 ;  /* 0x80000090c71f7221 */ /* 0x000fe20000010000 */
[----:B------:R-:W-:-:S03]  /*4750*/  @P0 SHF.L.U32 R144, R145, 0x10, RZ ;  /* 0x0000001091900819 */ /* 0x000fc600000006ff */
[----:B------:R-:W-:-:S04]  /*4760*/  FMUL.FTZ R31, R2, R31 ;  /* 0x0000001f021f7220 */ /* 0x000fc80000410000 */
[----:B------:R-:W-:-:S07]  /*4770*/  @P0 FADD.FTZ R31, R31, R144 ;  /* 0x000000901f1f0221 */ /* 0x000fce0000010000 */
.L_x_1166:
[----:B------:R-:W-:Y:S05]  /*4780*/  BSYNC B0 ;  /* 0x0000000000007941 */ /* 0x000fea0003800000 */
.L_x_1164:
[----:B------:R-:W-:Y:S01]  /*4790*/  BSSY B0, `(.L_x_1167) ;  /* 0x0000011000007945 */ /* 0x000fe20003800000 */
[----:B------:R-:W-:-:S03]  /*47a0*/  @P1 F2FP.BF16.F32.PACK_AB R144, RZ, R31 ;  /* 0x0000001fff90123e */ /* 0x000fc600000010ff */
[----:B------:R-:W-:Y:S05]  /*47b0*/  @!P4 BRA `(.L_x_1168) ;  /* 0x000000000038c947 */ /* 0x000fea0003800000 */
[----:B------:R-:W-:Y:S01]  /*47c0*/  LOP3.LUT P6, RZ, R170, 0xff00, RZ, 0xc0, !PT ;  /* 0x0000ff00aaff7812 */ /* 0x000fe200078cc0ff */
[----:B------:R-:W-:Y:S01]  /*47d0*/  FMUL.FTZ R31, R31, UR15 ;  /* 0x0000000f1f1f7c20 */ /* 0x000fe20008410000 */
[----:B------:R-:W-:Y:S01]  /*47e0*/  HFMA2.MMA R145, -RZ, RZ, 0, 0 ;  /* 0x00000000ff917435 */ /* 0x000fe200000001ff */
        /* <DEDUP_REMOVED lines=11> */
.L_x_1168:
[----:B------:R-:W-:Y:S05]  /*48a0*/  BSYNC B0 ;  /* 0x0000000000007941 */ /* 0x000fea0003800000 */
.L_x_1167:
[----:B------:R-:W-:Y:S01]  /*48b0*/  BSSY B0, `(.L_x_1169) ;  /* 0x000000e000007945 */ /* 0x000fe20003800000 */
[----:B------:R-:W-:-:S03]  /*48c0*/  @P1 PRMT R88, R88, 0x5410, R144 ;  /* 0x0000541058581816 */ /* 0x000fc60000000090 */
[----:B------:R-:W-:Y:S05]  /*48d0*/  @P2 BRA `(.L_x_1170) ;  /* 0x0000000000102947 */ /* 0x000fea0003800000 */
[----:B------:R-:W-:Y:S01]  /*48e0*/  MOV R31, RZ ;  /* 0x000000ff001f7202 */ /* 0x000fe20000000f00 */
[----:B------:R-:W-:Y:S06]  /*48f0*/  @!P0 BRA `(.L_x_1171) ;  /* 0x0000000000248947 */ /* 0x000fec0003800000 */
[----:B------:R-:W-:Y:S01]  /*4900*/  SHF.L.U32 R31, R33, 0x10, RZ ;  /* 0x00000010211f7819 */ /* 0x000fe200000006ff */
[----:B------:R-:W-:Y:S06]  /*4910*/  BRA `(.L_x_1171) ;  /* 0x00000000001c7947 */ /* 0x000fec0003800000 */
.L_x_1170:
[----:B------:R-:W-:-:S04]  /*4920*/  ISETP.NE.AND P6, PT, R16, RZ, PT ;  /* 0x000000ff1000720c */ /* 0x000fc80003fc5270 */
[----:B------:R-:W-:-:S05]  /*4930*/  FSEL R144, R148, RZ, !P6 ;  /* 0x000000ff94907208 */ /* 0x000fca0007000000 */
[----:B------:R-:W-:Y:S01]  /*4940*/  FFMA.FTZ R31, R165, R149, R144 ;  /* 0x00000095a51f7223 */ /* 0x000fe20000010090 */
[----:B------:R-:W-:-:S03]  /*4950*/  @P0 IMAD.U32 R144, R33, 0x10000, RZ ;  /* 0x0001000021900824 */ /* 0x000fc600078e00ff */
[----:B------:R-:W-:-:S04]  /*4960*/  FADD.FTZ R31, R202, -R31 ;  /* 0x8000001fca1f7221 */ /* 0x000fc80000010000 */
[----:B------:R-:W-:-:S04]  /*4970*/  FMUL.FTZ R31, R2, R31 ;  /* 0x0000001f021f7220 */ /* 0x000fc80000410000 */
[----:B------:R-:W-:-:S07]  /*4980*/  @P0 FADD.FTZ R31, R31, R144 ;  /* 0x000000901f1f0221 */ /* 0x000fce0000010000 */
.L_x_1171:
[----:B------:R-:W-:Y:S05]  /*4990*/  BSYNC B0 ;  /* 0x0000000000007941 */ /* 0x000fea0003800000 */
.L_x_1169:
        /* <DEDUP_REMOVED lines=15> */
.L_x_1173:
[----:B------:R-:W-:Y:S05]  /*4a90*/  BSYNC B0 ;  /* 0x0000000000007941 */ /* 0x000fea0003800000 */
.L_x_1172:
        /* <DEDUP_REMOVED lines=8> */
.L_x_1175:
        /* <DEDUP_REMOVED lines=8> */
.L_x_1176:
[----:B------:R-:W-:Y:S05]  /*4ba0*/  BSYNC B0 ;  /* 0x0000000000007941 */ /* 0x000fea0003800000 */
.L_x_1174:
        /* <DEDUP_REMOVED lines=17> */
.L_x_1178:
[----:B------:R-:W-:Y:S05]  /*4cc0*/  BSYNC B0 ;  /* 0x0000000000007941 */ /* 0x000fea0003800000 */
.L_x_1177:
[----:B------:R-:W-:Y:S01]  /*4cd0*/  BSSY B0, `(.L_x_1179) ;  /* 0x000000e000007945 */ /* 0x000fe20003800000 */
[----:B------:R-:W-:-:S03]  /*4ce0*/  @P1 PRMT R89, R89, 0x5410, R144 ;  /* 0x0000541059591816 */ /* 0x000fc60000000090 */
[----:B------:R-:W-:Y:S05]  /*4cf0*/  @P2 BRA `(.L_x_1180) ;  /* 0x0000000000102947 */ /* 0x000fea0003800000 */
[----:B------:R-:W-:Y:S01]  /*4d00*/  IMAD.MOV.U32 R31, RZ, RZ, RZ ;  /* 0x000000ffff1f7224 */ /* 0x000fe200078e00ff */
[----:B------:R-:W-:Y:S06]  /*4d10*/  @!P0 BRA `(.L_x_1181) ;  /* 0x0000000000248947 */ /* 0x000fec0003800000 */
[----:B------:R-:W-:Y:S01]  /*4d20*/  SHF.L.U32 R31, R34, 0x10, RZ ;  /* 0x00000010221f7819 */ /* 0x000fe200000006ff */
[----:B------:R-:W-:Y:S06]  /*4d30*/  BRA `(.L_x_1181) ;  /* 0x00000000001c7947 */ /* 0x000fec0003800000 */
.L_x_1180:
[----:B------:R-:W-:-:S04]  /*4d40*/  ISETP.NE.AND P6, PT, R16, RZ, PT ;  /* 0x000000ff1000720c */ /* 0x000fc80003fc5270 */
[----:B------:R-:W-:-:S05]  /*4d50*/  FSEL R144, R148, RZ, !P6 ;  /* 0x000000ff94907208 */ /* 0x000fca0007000000 */
[----:B------:R-:W-:Y:S01]  /*4d60*/  FFMA.FTZ R31, R167, R149, R144 ;  /* 0x00000095a71f7223 */ /* 0x000fe20000010090 */
[----:B------:R-:W-:-:S03]  /*4d70*/  @P0 SHF.L.U32 R144, R34, 0x10, RZ ;  /* 0x0000001022900819 */ /* 0x000fc600000006ff */
[----:B------:R-:W-:-:S04]  /*4d80*/  FADD.FTZ R31, R204, -R31 ;  /* 0x8000001fcc1f7221 */ /* 0x000fc80000010000 */
[----:B------:R-:W-:-:S04]  /*4d90*/  FMUL.FTZ R31, R2, R31 ;  /* 0x0000001f021f7220 */ /* 0x000fc80000410000 */
[----:B------:R-:W-:-:S07]  /*4da0*/  @P0 FADD.FTZ R31, R31, R144 ;  /* 0x000000901f1f0221 */ /* 0x000fce0000010000 */
.L_x_1181:
[----:B------:R-:W-:Y:S05]  /*4db0*/  BSYNC B0 ;  /* 0x0000000000007941 */ /* 0x000fea0003800000 */
.L_x_1179:
        /* <DEDUP_REMOVED lines=8> */
[----:B------:R-:W-:Y:S01]  /*4e40*/  @P6 IMAD.U32 R31, R54, 0x10000, RZ ;  /* 0x00010000361f6824 */ /* 0x000fe200078e00ff */
[----:B-----5:R-:W-:-:S03]  /*4e50*/  @P6 SHF.L.U32 R151, R78, 0x10, RZ ;  /* 0x000000104e976819 */ /* 0x020fc600000006ff */
[----:B------:R-:W-:Y:S02]  /*4e60*/  @P6 FMUL.FTZ R145, R146, R31 ;  /* 0x0000001f92916220 */ /* 0x000fe40000410000 */
[----:B------:R-:W-:-:S03]  /*4e70*/  @P6 FMUL.FTZ R147, R151, R146 ;  /* 0x0000009297936220 */ /* 0x000fc60000410000 */
[----:B------:R-:W-:Y:S01]  /*4e80*/  F2FP.BF16.F32.PACK_AB R145, RZ, R145 ;  /* 0x00000091ff91723e */ /* 0x000fe200000010ff */
[----:B------:R-:W-:-:S03]  /*4e90*/  FADD.FTZ R112, R112, R147 ;  /* 0x0000009370707221 */ /* 0x000fc60000010000 */
[----:B------:R-:W-:-:S07]  /*4ea0*/  PRMT R138, R145, 0x7610, R138 ;  /* 0x00007610918a7816 */ /* 0x000fce000000008a */
.L_x_1183:
[----:B------:R-:W-:Y:S05]  /*4eb0*/  BSYNC B0 ;  /* 0x0000000000007941 */ /* 0x000fea0003800000 */
.L_x_1182:
        /* <DEDUP_REMOVED lines=8> */
.L_x_1185:
[----:B------:R-:W-:Y:S02]  /*4f40*/  ISETP.NE.AND P6, PT, R16, RZ, PT ;  /* 0x000000ff1000720c */ /* 0x000fe40003fc5270 */
[----:B------:R-:W-:Y:S02]  /*4f50*/  @P0 PRMT R145, R34, 0x7632, R145 ;  /* 0x0000763222910816 */ /* 0x000fe40000000091 */
[----:B------:R-:W-:-:S05]  /*4f60*/  FSEL R31, R148, RZ, !P6 ;  /* 0x000000ff941f7208 */ /* 0x000fca0007000000 */
[----:B------:R-:W-:-:S04]  /*4f70*/  FFMA.FTZ R144, R176, R149, R31 ;  /* 0x00000095b0907223 */ /* 0x000fc8000001001f */
[----:B------:R-:W-:Y:S01]  /*4f80*/  FADD.FTZ R31, R203, -R144 ;  /* 0x80000090cb1f7221 */ /* 0x000fe20000010000 */
[----:B------:R-:W-:-:S03]  /*4f90*/  @P0 IMAD.U32 R144, R145, 0x10000, RZ ;  /* 0x0001000091900824 */ /* 0x000fc600078e00ff */
[----:B------:R-:W-:-:S04]  /*4fa0*/  FMUL.FTZ R31, R2, R31 ;  /* 0x0000001f021f7220 */ /* 0x000fc80000410000 */
[----:B------:R-:W-:-:S07]  /*4fb0*/  @P0 FADD.FTZ R31, R31, R144 ;  /* 0x000000901f1f0221 */ /* 0x000fce0000010000 */
.L_x_1186:
[----:B------:R-:W-:Y:S05]  /*4fc0*/  BSYNC B0 ;  /* 0x0000000000007941 */ /* 0x000fea0003800000 */
.L_x_1184:
        /* <DEDUP_REMOVED lines=17> */
.L_x_1188:
[----:B------:R-:W-:Y:S05]  /*50e0*/  BSYNC B0 ;  /* 0x0000000000007941 */ /* 0x000fea0003800000 */
.L_x_1187:
[----:B------:R-:W-:Y:S01]  /*50f0*/  BSSY B0, `(.L_x_1189) ;  /* 0x000000e000007945 */ /* 0x000fe20003800000 */
[----:B------:R-:W-:-:S03]  /*5100*/  @P1 PRMT R90, R90, 0x5410, R144 ;  /* 0x000054105a5a1816 */ /* 0x000fc60000000090 */
[----:B------:R-:W-:Y:S05]  /*5110*/  @P2 BRA `(.L_x_1190) ;  /* 0x0000000000102947 */ /* 0x000fea0003800000 */
[----:B------:R-:W-:Y:S01]  /*5120*/  HFMA2.MMA R31, -RZ, RZ, 0, 0 ;  /* 0x00000000ff1f7435 */ /* 0x000fe200000001ff */
[----:B------:R-:W-:Y:S10]  /*5130*/  @!P0 BRA `(.L_x_1191) ;  /* 0x0000000000248947 */ /* 0x000ff40003800000 */
[----:B------:R-:W-:Y:S01]  /*5140*/  IMAD.U32 R31, R35, 0x10000, RZ ;  /* 0x00010000231f7824 */ /* 0x000fe200078e00ff */
[----:B------:R-:W-:Y:S06]  /*5150*/  BRA `(.L_x_1191) ;  /* 0x00000000001c7947 */ /* 0x000fec0003800000 */
.L_x_1190:
[----:B------:R-:W-:-:S04]  /*5160*/  ISETP.NE.AND P6, PT, R16, RZ, PT ;  /* 0x000000ff1000720c */ /* 0x000fc80003fc5270 */
[----:B------:R-:W-:-:S05]  /*5170*/  FSEL R144, R148, RZ, !P6 ;  /* 0x000000ff94907208 */ /* 0x000fca0007000000 */
[----:B------:R-:W-:Y:S01]  /*5180*/  FFMA.FTZ R31, R169, R149, R144 ;  /* 0x00000095a91f7223 */ /* 0x000fe20000010090 */
[----:B------:R-:W-:-:S03]  /*5190*/  @P0 SHF.L.U32 R144, R35, 0x10, RZ ;  /* 0x0000001023900819 */ /* 0x000fc600000006ff */
[----:B------:R-:W-:-:S04]  /*51a0*/  FADD.FTZ R31, R206, -R31 ;  /* 0x8000001fce1f7221 */ /* 0x000fc80000010000 */
[----:B------:R-:W-:-:S04]  /*51b0*/  FMUL.FTZ R31, R2, R31 ;  /* 0x0000001f021f7220 */ /* 0x000fc80000410000 */
[----:B------:R-:W-:-:S07]  /*51c0*/  @P0 FADD.FTZ R31, R31, R144 ;  /* 0x000000901f1f0221 */ /* 0x000fce0000010000 */
.L_x_1191:
[----:B------:R-:W-:Y:S05]  /*51d0*/  BSYNC B0 ;  /* 0x0000000000007941 */ /* 0x000fea0003800000 */
.L_x_1189:
        /* <DEDUP_REMOVED lines=15> */
.L_x_1193:
[----:B------:R-:W-:Y:S05]  /*52d0*/  BSYNC B0 ;  /* 0x0000000000007941 */ /* 0x000fea0003800000 */
.L_x_1192:
        /* <DEDUP_REMOVED lines=8> */
.L_x_1195:
        /* <DEDUP_REMOVED lines=8> */
.L_x_1196:
[----:B------:R-:W-:Y:S05]  /*53e0*/  BSYNC B0 ;  /* 0x0000000000007941 */ /* 0x000fea0003800000 */
.L_x_1194:
[----:B------:R-:W-:Y:S01]  /*53f0*/  @P1 F2FP.BF16.F32.PACK_AB R31, RZ, R2 ;  /* 0x00000002ff1f123e */ /* 0x000fe200000010ff */
[----:B------:R-:W-:Y:S03]  /*5400*/  BSSY B0, `(.L_x_1197) ;  /* 0x0000011000007945 */ /* 0x000fe60003800000 */
[----:B------:R-:W-:Y:S01]  /*5410*/  @P1 PRMT R91, R91, 0x5410, R31 ;  /* 0x000054105b5b1816 */ /* 0x000fe2000000001f */
[----:B------:R-:W-:Y:S06]  /*5420*/  @!P4 BRA `(.L_x_1198) ;  /* 0x000000000038c947 */ /* 0x000fec0003800000 */
[----:B------:R-:W-:Y:S01]  /*5430*/  LOP3.LUT P0, RZ, R171, 0xff000000, RZ, 0xc0, !PT ;  /* 0xff000000abff7812 */ /* 0x000fe2000780c0ff */
[----:B------:R-:W-:Y:S01]  /*5440*/  FMUL.FTZ R2, R2, UR15 ;  /* 0x0000000f02027c20 */ /* 0x000fe20008410000 */
[----:B------:R-:W-:Y:S01]  /*5450*/  HFMA2.MMA R31, -RZ, RZ, 0, 0 ;  /* 0x00000000ff1f7435 */ /* 0x000fe200000001ff */
[----:B------:R-:W-:Y:S02]  /*5460*/  IMAD.MOV.U32 R144, RZ, RZ, RZ ;  /* 0x000000ffff907224 */ /* 0x000fe400078e00ff */
        /* <DEDUP_REMOVED lines=10> */
.L_x_1198:
[----:B------:R-:W-:Y:S05]  /*5510*/  BSYNC B0 ;  /* 0x0000000000007941 */ /* 0x000fea0003800000 */
.L_x_1197:
[----:B------:R-:W0:Y:S01]  /*5520*/  @P1 LDC.64 R144, c[0x0][0x308] ;  /* 0x0000c200ff901b82 */ /* 0x000e220000000a00 */
[----:B------:R-:W-:-:S07]  /*5530*/  SEL R207, RZ, 0x1, P5 ;  /* 0x00000001ffcf7807 */ /* 0x000fce0002800000 */
[----:B------:R-:W1:Y:S01]  /*5540*/  @P4 LDC.64 R146, c[0x0][0x2f8] ;  /* 0x0000be00ff924b82 */ /* 0x000e620000000a00 */
[----:B0-----:R-:W-:-:S05]  /*5550*/  @P1 IMAD.WIDE.U32 R144, R0, 0x10, R144 ;  /* 0x0000001000901825 */ /* 0x001fca00078e0090 */
[----:B------:R0:W-:Y:S01]  /*5560*/  @P1 STG.E.128 desc[UR4][R144.64], R88 ;  /* 0x0000005890001986 */ /* 0x0001e2000c101d04 */
[----:B-1----:R-:W-:-:S05]  /*5570*/  @P4 IMAD.WIDE.U32 R146, R187, 0x10, R146 ;  /* 0x00000010bb924825 */ /* 0x002fca00078e0092 */
[----:B------:R0:W-:Y:S01]  /*5580*/  @P4 STG.E.128 desc[UR4][R146.64], R136 ;  /* 0x0000008892004986 */ /* 0x0001e2000c101d04 */
[----:B------:R-:W-:Y:S05]  /*5590*/  @!P3 BRA `(.L_x_1199) ;  /* 0xffffffb000c4b947 */ /* 0x000fea000383ffff */
.L_x_1070:
[----:B------:R-:W1:Y:S08]  /*55a0*/  S2UR UR6, SR_CTAID.X ;  /* 0x00000000000679c3 */ /* 0x000e700000002500 */
[----:B------:R-:W2:Y:S08]  /*55b0*/  LDC.64 R2, c[0x0][0x2d0] ;  /* 0x0000b400ff027b82 */ /* 0x000eb00000000a00 */
[----:B------:R-:W3:Y:S08]  /*55c0*/  LDC.64 R4, c[0x0][0x2d8] ;  /* 0x0000b600ff047b82 */ /* 0x000ef00000000a00 */
        /* <DEDUP_REMOVED lines=27> */
.L_x_1074:
[----:B------:R-:W-:Y:S01]  /*5780*/  HFMA2.MMA R215, -RZ, RZ, 0, 9.5367431640625e-07 ;  /* 0x00000010ffd77435 */ /* 0x000fe200000001ff */
[----:B------:R-:W-:Y:S01]  /*5790*/  MOV R216, R146 ;  /* 0x0000009200d87202 */ /* 0x000fe20000000f00 */
[----:B------:R-:W-:Y:S01]  /*57a0*/  IMAD.MOV.U32 R218, RZ, RZ, 0x1f ;  /* 0x0000001fffda7424 */ /* 0x000fe200078e00ff */
[----:B------:R-:W-:-:S08]  /*57b0*/  MOV R187, 0xffffffff ;  /* 0xffffffff00bb7802 */ /* 0x000fd00000000f00 */
[----:B------:R-:W-:Y:S05]  /*57c0*/  WARPSYNC.COLLECTIVE R187, `(.L_x_1200) ;  /* 0x00000000bb087348 */ /* 0x000fea0003c00000 */
[----:B------:R0:W1:Y:S02]  /*57d0*/  SHFL.DOWN P1, R185, R216, R215, R218 ;  /* 0x080000d7d8b97389 */ /* 0x00006400000200da */
[----:B01----:R-:W-:Y:S01]  /*57e0*/  ENDCOLLECTIVE ;  /* 0x000000000000791b */ /* 0x003fe20003800000 */
.L_x_1200:
[----:B------:R-:W-:Y:S01]  /*57f0*/  IMAD.MOV.U32 R216, RZ, RZ, R144 ;  /* 0x000000ffffd87224 */ /* 0x000fe200078e0090 */
[----:B------:R-:W-:-:S07]  /*5800*/  MOV R145, R185 ;  /* 0x000000b900917202 */ /* 0x000fce0000000f00 */
[----:B------:R-:W-:Y:S05]  /*5810*/  WARPSYNC.COLLECTIVE R187, `(.L_x_1201) ;  /* 0x00000000bb087348 */ /* 0x000fea0003c00000 */
[----:B------:R0:W1:Y:S02]  /*5820*/  SHFL.DOWN P1, R185, R216, R215, R218 ;  /* 0x080000d7d8b97389 */ /* 0x00006400000200da */
[----:B01----:R-:W-:Y:S01]  /*5830*/  ENDCOLLECTIVE ;  /* 0x000000000000791b */ /* 0x003fe20003800000 */
.L_x_1201:
[----:B------:R-:W-:-:S05]  /*5840*/  FADD.FTZ R145, R145, R146 ;  /* 0x0000009291917221 */ /* 0x000fca0000010000 */
[----:B------:R-:W-:Y:S01]  /*5850*/  MOV R216, R145 ;  /* 0x0000009100d87202 */ /* 0x000fe20000000f00 */
[----:B------:R-:W-:Y:S01]  /*5860*/  IMAD.MOV.U32 R215, RZ, RZ, 0x8 ;  /* 0x00000008ffd77424 */ /* 0x000fe200078e00ff */
[----:B------:R-:W-:-:S07]  /*5870*/  MOV R149, R185 ;  /* 0x000000b900957202 */ /* 0x000fce0000000f00 */
[----:B------:R-:W-:Y:S05]  /*5880*/  WARPSYNC.COLLECTIVE R187, `(.L_x_1202) ;  /* 0x00000000bb087348 */ /* 0x000fea0003c00000 */
[----:B------:R0:W1:Y:S02]  /*5890*/  SHFL.DOWN P1, R185, R216, R215, R218 ;  /* 0x080000d7d8b97389 */ /* 0x00006400000200da */
[----:B01----:R-:W-:Y:S01]  /*58a0*/  ENDCOLLECTIVE ;  /* 0x000000000000791b */ /* 0x003fe20003800000 */
.L_x_1202:
[----:B------:R-:W-:-:S05]  /*58b0*/  FADD.FTZ R149, R149, R144 ;  /* 0x0000009095957221 */ /* 0x000fca0000010000 */
[----:B------:R-:W-:Y:S02]  /*58c0*/  MOV R216, R149 ;  /* 0x0000009500d87202 */ /* 0x000fe40000000f00 */
[----:B------:R-:W-:-:S07]  /*58d0*/  MOV R150, R185 ;  /* 0x000000b900967202 */ /* 0x000fce0000000f00 */
[----:B------:R-:W-:Y:S05]  /*58e0*/  WARPSYNC.COLLECTIVE R187, `(.L_x_1203) ;  /* 0x00000000bb087348 */ /* 0x000fea0003c00000 */
[----:B------:R0:W1:Y:S02]  /*58f0*/  SHFL.DOWN P1, R185, R216, R215, R218 ;  /* 0x080000d7d8b97389 */ /* 0x00006400000200da */
[----:B01----:R-:W-:Y:S01]  /*5900*/  ENDCOLLECTIVE ;  /* 0x000000000000791b */ /* 0x003fe20003800000 */
.L_x_1203:
[----:B------:R-:W-:Y:S01]  /*5910*/  FADD.FTZ R150, R145, R150 ;  /* 0x0000009691967221 */ /* 0x000fe20000010000 */
[----:B------:R-:W-:-:S04]  /*5920*/  HFMA2.MMA R215, -RZ, RZ, 0, 2.384185791015625e-07 ;  /* 0x00000004ffd77435 */ /* 0x000fc800000001ff */
[----:B------:R-:W-:Y:S01]  /*5930*/  MOV R216, R150 ;  /* 0x0000009600d87202 */ /* 0x000fe20000000f00 */
[----:B------:R-:W-:-:S07]  /*5940*/  IMAD.MOV.U32 R182, RZ, RZ, R185 ;  /* 0x000000ffffb67224 */ /* 0x000fce00078e00b9 */
[----:B------:R-:W-:Y:S05]  /*5950*/  WARPSYNC.COLLECTIVE R187, `(.L_x_1204) ;  /* 0x00000000bb087348 */ /* 0x000fea0003c00000 */
[----:B------:R0:W1:Y:S02]  /*5960*/  SHFL.DOWN P1, R185, R216, R215, R218 ;  /* 0x080000d7d8b97389 */ /* 0x00006400000200da */
[----:B01----:R-:W-:Y:S01]  /*5970*/  ENDCOLLECTIVE ;  /* 0x000000000000791b */ /* 0x003fe20003800000 */
.L_x_1204:
[----:B------:R-:W-:-:S05]  /*5980*/  FADD.FTZ R182, R149, R182 ;  /* 0x000000b695b67221 */ /* 0x000fca0000010000 */
[----:B------:R-:W-:Y:S01]  /*5990*/  MOV R216, R182 ;  /* 0x000000b600d87202 */ /* 0x000fe20000000f00 */
[----:B------:R-:W-:-:S07]  /*59a0*/  IMAD.MOV.U32 R151, RZ, RZ, R185 ;  /* 0x000000ffff977224 */ /* 0x000fce00078e00b9 */
[----:B------:R-:W-:Y:S05]  /*59b0*/  WARPSYNC.COLLECTIVE R187, `(.L_x_1205) ;  /* 0x00000000bb087348 */ /* 0x000fea0003c00000 */
[----:B------:R0:W1:Y:S02]  /*59c0*/  SHFL.DOWN P1, R185, R216, R215, R218 ;  /* 0x080000d7d8b97389 */ /* 0x00006400000200da */
[----:B01----:R-:W-:Y:S01]  /*59d0*/  ENDCOLLECTIVE ;  /* 0x000000000000791b */ /* 0x003fe20003800000 */
.L_x_1205:
[----:B------:R-:W-:Y:S01]  /*59e0*/  FADD.FTZ R151, R150, R151 ;  /* 0x0000009796977221 */ /* 0x000fe20000010000 */
[----:B------:R-:W-:-:S03]  /*59f0*/  HFMA2.MMA R215, -RZ, RZ, 0, 1.1920928955078125e-07 ;  /* 0x00000002ffd77435 */ /* 0x000fc600000001ff */
[----:B------:R-:W-:Y:S01]  /*5a00*/  IMAD.MOV.U32 R216, RZ, RZ, R151 ;  /* 0x000000ffffd87224 */ /* 0x000fe200078e0097 */
[----:B------:R-:W-:-:S07]  /*5a10*/  MOV R183, R185 ;  /* 0x000000b900b77202 */ /* 0x000fce0000000f00 */
[----:B------:R-:W-:Y:S05]  /*5a20*/  WARPSYNC.COLLECTIVE R187, `(.L_x_1206) ;  /* 0x00000000bb087348 */ /* 0x000fea0003c00000 */
[----:B------:R0:W1:Y:S02]  /*5a30*/  SHFL.DOWN P1, R185, R216, R215, R218 ;  /* 0x080000d7d8b97389 */ /* 0x00006400000200da */
[----:B01----:R-:W-:Y:S01]  /*5a40*/  ENDCOLLECTIVE ;  /* 0x000000000000791b */ /* 0x003fe20003800000 */
.L_x_1206:
[----:B------:R-:W-:-:S04]  /*5a50*/  FADD.FTZ R183, R182, R183 ;  /* 0x000000b7b6b77221 */ /* 0x000fc80000010000 */
[----:B------:R-:W-:Y:S01]  /*5a60*/  IMAD.MOV.U32 R216, RZ, RZ, R183 ;  /* 0x000000ffffd87224 */ /* 0x000fe200078e00b7 */
[----:B------:R-:W-:-:S07]  /*5a70*/  MOV R144, R185 ;  /* 0x000000b900907202 */ /* 0x000fce0000000f00 */
[----:B------:R-:W-:Y:S05]  /*5a80*/  WARPSYNC.COLLECTIVE R187, `(.L_x_1207) ;  /* 0x00000000bb087348 */ /* 0x000fea0003c00000 */
[----:B------:R0:W1:Y:S02]  /*5a90*/  SHFL.DOWN P1, R185, R216, R215, R218 ;  /* 0x080000d7d8b97389 */ /* 0x00006400000200da */
[----:B01----:R-:W-:Y:S01]  /*5aa0*/  ENDCOLLECTIVE ;  /* 0x000000000000791b */ /* 0x003fe20003800000 */
.L_x_1207:
[----:B------:R-:W-:-:S05]  /*5ab0*/  FADD.FTZ R184, R151, R144 ;  /* 0x0000009097b87221 */ /* 0x000fca0000010000 */
[----:B------:R-:W-:Y:S01]  /*5ac0*/  MOV R216, R184 ;  /* 0x000000b800d87202 */ /* 0x000fe20000000f00 */
[----:B------:R-:W-:Y:S01]  /*5ad0*/  IMAD.MOV.U32 R215, RZ, RZ, 0x1 ;  /* 0x00000001ffd77424 */ /* 0x000fe200078e00ff */
[----:B------:R-:W-:-:S07]  /*5ae0*/  MOV R146, R185 ;  /* 0x000000b900927202 */ /* 0x000fce0000000f00 */
[----:B------:R-:W-:Y:S05]  /*5af0*/  WARPSYNC.COLLECTIVE R187, `(.L_x_1208) ;  /* 0x00000000bb087348 */ /* 0x000fea0003c00000 */
[----:B------:R0:W1:Y:S02]  /*5b00*/  SHFL.DOWN P1, R185, R216, R215, R218 ;  /* 0x080000d7d8b97389 */ /* 0x00006400000200da */
[----:B01----:R-:W-:Y:S01]  /*5b10*/  ENDCOLLECTIVE ;  /* 0x000000000000791b */ /* 0x003fe20003800000 */
.L_x_1208:
[----:B------:R-:W-:-:S05]  /*5b20*/  FADD.FTZ R146, R183, R146 ;  /* 0x00000092b7927221 */ /* 0x000fca0000010000 */
[----:B------:R-:W-:Y:S02]  /*5b30*/  MOV R216, R146 ;  /* 0x0000009200d87202 */ /* 0x000fe40000000f00 */
[----:B------:R-:W-:-:S07]  /*5b40*/  MOV R149, R185 ;  /* 0x000000b900957202 */ /* 0x000fce0000000f00 */
[----:B------:R-:W-:Y:S05]  /*5b50*/  WARPSYNC.COLLECTIVE R187, `(.L_x_1209) ;  /* 0x00000000bb087348 */ /* 0x000fea0003c00000 */
[----:B------:R0:W1:Y:S02]  /*5b60*/  SHFL.DOWN P1, R185, R216, R215, R218 ;  /* 0x080000d7d8b97389 */ /* 0x00006400000200da */
[----:B01----:R-:W-:Y:S01]  /*5b70*/  ENDCOLLECTIVE ;  /* 0x000000000000791b */ /* 0x003fe20003800000 */
.L_x_1209:
[----:B------:R-:W-:Y:S05]  /*5b80*/  BRA `(.L_x_1210) ;  /* 0xffffffc4001c7947 */ /* 0x000fea000383ffff */
.L_x_1211:
        /* <DEDUP_REMOVED lines=15> */
.L_x_11278:


//--------------------- .text._ZN10layer_norm13ln_bwd_kernelINS_13Kernel_traitsI6__halfS2_S2_S2_fjLj3072ELj1ELj1ELj4ELj16ENS_18Kernel_traits_baseILj3072ES2_S2_S2_S2_fjLj128EEEEELb0ELb0ELb0ELb0EEEvNS_9BwdParamsE --------------------------
	.section	.text._ZN10layer_norm13ln_bwd_kernelINS_13Kernel_traitsI6__halfS2_S2_S2_fjLj3072ELj1ELj1ELj4ELj16ENS_18Kernel_traits_baseILj3072ES2_S2_S2_S2_fjLj128EEEEELb0ELb0ELb0ELb0EEEvNS_9BwdParamsE,"ax",@progbits
	.align	128
        .global         _ZN10layer_norm13ln_bwd_kernelINS_13Kernel_traitsI6__halfS2_S2_S2_fjLj3072ELj1ELj1ELj4ELj16ENS_18Kernel_traits_baseILj3072ES2_S2_S2_S2_fjLj128EEEEELb0ELb0ELb0ELb0EEEvNS_9BwdParamsE
        .type           _ZN10layer_norm13ln_bwd_kernelINS_13Kernel_traitsI6__halfS2_S2_S2_fjLj3072ELj1ELj1ELj4ELj16ENS_18Kernel_traits_baseILj3072ES2_S2_S2_S2_fjLj128EEEEELb0ELb0ELb0ELb0EEEvNS_9BwdParamsE,@function
        .size           _ZN10layer_norm13ln_bwd_kernelINS_13Kernel_traitsI6__halfS2_S2_S2_fjLj3072ELj1ELj1ELj4ELj16ENS_18Kernel_traits_baseILj3072ES2_S2_S2_S2_fjLj128EEEEELb0ELb0ELb0ELb0EEEvNS_9BwdParamsE,(.L_x_11279 - _ZN10layer_norm13ln_bwd_kernelINS_13Kernel_traitsI6__halfS2_S2_S2_fjLj3072ELj1ELj1ELj4ELj16ENS_18Kernel_traits_baseILj3072ES2_S2_S2_S2_fjLj128EEEEELb0ELb0ELb0ELb0EEEvNS_9BwdParamsE)
        .other          _ZN10layer_norm13ln_bwd_kernelINS_13Kernel_traitsI6__halfS2_S2_S2_fjLj3072ELj1ELj1ELj4ELj16ENS_18Kernel_traits_baseILj3072ES2_S2_S2_S2_fjLj128EEEEELb0ELb0ELb0ELb0EEEvNS_9BwdParamsE,@"STO_CUDA_ENTRY STV_DEFAULT"
_ZN10layer_norm13ln_bwd_kernelINS_13Kernel_traitsI6__halfS2_S2_S2_fjLj3072ELj1ELj1ELj4ELj16ENS_18Kernel_traits_baseILj3072ES2_S2_S2_S2_fjLj128EEEEELb0ELb0ELb0ELb0EEEvNS_9BwdParamsE:
.text._ZN10layer_norm13ln_bwd_kernelINS_13Kernel_traitsI6__halfS2_S2_S2_fjLj3072ELj1ELj1ELj4ELj16ENS_18Kernel_traits_baseILj3072ES2_S2_S2_S2_fjLj128EEEEELb0ELb0ELb0ELb0EEEvNS_9BwdParamsE:
        /* <DEDUP_REMOVED lines=61> */
[----:B------:R-:W-:Y:S01]  /*03d0*/  ULDC.64 UR6, c[0x0][0x270] ;  /* 0x00009c0000067ab9 */ /* 0x000fe20000000a00 */
[--C-:B-----5:R-:W-:Y:S01]  /*03e0*/  HADD2.F32 R98, -RZ, R16.reuse.H0_H0 ;  /* 0x20000010ff627230 */ /* 0x120fe20000004100 */
[----:B------:R-:W-:Y:S01]  /*03f0*/  ISETP.NE.U32.AND P0, PT, RZ, UR6, PT ;  /* 0x00000006ff007c0c */ /* 0x000fe2000bf05070 */
[----:B------:R-:W-:Y:S01]  /*0400*/  HADD2.F32 R97, -RZ, R16.H1_H1 ;  /* 0x30000010ff617230 */ /* 0x000fe20000004100 */
[----:B------:R-:W-:Y:S01]  /*0410*/  HFMA2.MMA R124, -RZ, RZ, 0, 5.9604644775390625e-08 ;  /* 0x00000001ff7c7435 */ /* 0x000fe200000001ff */
[--C-:B------:R-:W-:Y:S01]  /*0420*/  HADD2.F32 R96, -RZ, R17.reuse.H0_H0 ;  /* 0x20000011ff607230 */ /* 0x100fe20000004100 */
[----:B------:R-:W-:Y:S01]  /*0430*/  ISETP.NE.AND.EX P0, PT, RZ, UR7, PT, P0 ;  /* 0x00000007ff007c0c */ /* 0x000fe2000bf05300 */
[----:B------:R-:W-:Y:S01]  /*0440*/  HADD2.F32 R23, -RZ, R17.H1_H1 ;  /* 0x30000011ff177230 */ /* 0x000fe20000004100 */
[----:B------:R-:W-:Y:S01]  /*0450*/  MOV R29, RZ ;  /* 0x000000ff001d7202 */ /* 0x000fe20000000f00 */
[--C-:B------:R-:W-:Y:S02]  /*0460*/  HADD2.F32 R22, -RZ, R18.reuse.H0_H0 ;  /* 0x20000012ff167230 */ /* 0x100fe40000004100 */
[----:B------:R-:W-:-:S02]  /*0470*/  HADD2.F32 R21, -RZ, R18.H1_H1 ;  /* 0x30000012ff157230 */ /* 0x000fc40000004100 */
[----:B------:R-:W-:Y:S02]  /*0480*/  HADD2.F32 R20, -RZ, R19.H0_H0 ;  /* 0x20000013ff147230 */ /* 0x000fe40000004100 */
[--C-:B------:R-:W-:Y:S02]  /*0490*/  HADD2.F32 R18, -RZ, R8.reuse.H0_H0 ;  /* 0x20000008ff127230 */ /* 0x100fe40000004100 */
[----:B------:R-:W-:Y:S02]  /*04a0*/  HADD2.F32 R17, -RZ, R8.H1_H1 ;  /* 0x30000008ff117230 */ /* 0x000fe40000004100 */
[--C-:B------:R-:W-:Y:S02]  /*04b0*/  HADD2.F32 R16, -RZ, R9.reuse.H0_H0 ;  /* 0x20000009ff107230 */ /* 0x100fe40000004100 */
[----:B------:R-:W-:Y:S02]  /*04c0*/  HADD2.F32 R15, -RZ, R9.H1_H1 ;  /* 0x30000009ff0f7230 */ /* 0x000fe40000004100 */
[----:B------:R-:W-:-:S02]  /*04d0*/  HADD2.F32 R14, -RZ, R10.H0_H0 ;  /* 0x2000000aff0e7230 */ /* 0x000fc40000004100 */
[----:B------:R-:W-:Y:S02]  /*04e0*/  HADD2.F32 R13, -RZ, R10.H1_H1 ;  /* 0x3000000aff0d7230 */ /* 0x000fe40000004100 */
[----:B------:R-:W-:Y:S02]  /*04f0*/  HADD2.F32 R12, -RZ, R11.H0_H0 ;  /* 0x2000000bff0c7230 */ /* 0x000fe40000004100 */
[----:B------:R-:W-:Y:S02]  /*0500*/  HADD2.F32 R19, -RZ, R19.H1_H1 ;  /* 0x30000013ff137230 */ /* 0x000fe40000004100 */
[----:B------:R-:W-:Y:S02]  /*0510*/  HADD2.F32 R11, -RZ, R11.H1_H1 ;  /* 0x3000000bff0b7230 */ /* 0x000fe40000004100 */
[--C-:B------:R-:W-:Y:S02]  /*0520*/  HADD2.F32 R10, -RZ, R24.reuse.H0_H0 ;  /* 0x20000018ff0a7230 */ /* 0x100fe40000004100 */
[----:B------:R-:W-:-:S02]  /*0530*/  HADD2.F32 R9, -RZ, R24.H1_H1 ;  /* 0x30000018ff097230 */ /* 0x000fc40000004100 */
[--C-:B------:R-:W-:Y:S02]  /*0540*/  HADD2.F32 R8, -RZ, R25.reuse.H0_H0 ;  /* 0x20000019ff087230 */ /* 0x100fe40000004100 */
[----:B------:R-:W-:Y:S02]  /*0550*/  HADD2.F32 R7, -RZ, R25.H1_H1 ;  /* 0x30000019ff077230 */ /* 0x000fe40000004100 */
[--C-:B------:R-:W-:Y:S02]  /*0560*/  HADD2.F32 R6, -RZ, R26.reuse.H0_H0 ;  /* 0x2000001aff067230 */ /* 0x100fe40000004100 */
[----:B------:R-:W-:Y:S02]  /*0570*/  HADD2.F32 R5, -RZ, R26.H1_H1 ;  /* 0x3000001aff057230 */ /* 0x000fe40000004100 */
[--C-:B------:R-:W-:Y:S02]  /*0580*/  HADD2.F32 R4, -RZ, R27.reuse.H0_H0 ;  /* 0x2000001bff047230 */ /* 0x100fe40000004100 */
[----:B------:R-:W-:-:S07]  /*0590*/  HADD2.F32 R2, -RZ, R27.H1_H1 ;  /* 0x3000001bff027230 */ /* 0x000fce0000004100 */
.L_x_1226:
        /* <DEDUP_REMOVED lines=35> */
[----:B------:R-:W-:Y:S01]  /*07d0*/  IADD3 R153, R100, 0x80, RZ ;  /* 0x0000008064997810 */ /* 0x000fe20007ffe0ff */
[--C-:B--2---:R-:W-:Y:S02]  /*07e0*/  HADD2.F32 R146, -RZ, R92.reuse.H1_H1 ;  /* 0x3000005cff927230 */ /* 0x104fe40000004100 */
[----:B------:R-:W-:Y:S02]  /*07f0*/  HADD2.F32 R144, -RZ, R92.H0_H0 ;  /* 0x2000005cff907230 */ /* 0x000fe40000004100 */
[--C-:B------:R-:W-:Y:S02]  /*0800*/  HADD2.F32 R148, -RZ, R93.reuse.H0_H0 ;  /* 0x2000005dff947230 */ /* 0x100fe40000004100 */
[----:B------:R-:W-:Y:S02]  /*0810*/  HADD2.F32 R156, -RZ, R93.H1_H1 ;  /* 0x3000005dff9c7230 */ /* 0x000fe40000004100 */
[----:B------:R-:W-:Y:S01]  /*0820*/  FADD.FTZ R3, -R125, R144 ;  /* 0x000000907d037221 */ /* 0x000fe20000010100 */
[----:B------:R-:W-:-:S02]  /*0830*/  HADD2.F32 R158, -RZ, R94.H0_H0 ;  /* 0x2000005eff9e7230 */ /* 0x000fc40000004100 */
[C---:B------:R-:W-:Y:S01]  /*0840*/  FADD.FTZ R149, -R125.reuse, R148 ;  /* 0x000000947d957221 */ /* 0x040fe20000010100 */
[----:B------:R-:W-:Y:S02]  /*0850*/  HADD2.F32 R160, -RZ, R94.H1_H1 ;  /* 0x3000005effa07230 */ /* 0x000fe40000004100 */
[C---:B-----5:R-:W-:Y:S01]  /*0860*/  FMUL.FTZ R3, R102.reuse, R3 ;  /* 0x0000000366037220 */ /* 0x060fe20000410000 */
[--C-:B------:R-:W-:Y:S02]  /*0870*/  HADD2.F32 R94, -RZ, R95.reuse.H0_H0 ;  /* 0x2000005fff5e7230 */ /* 0x100fe40000004100 */
[C---:B------:R-:W-:Y:S01]  /*0880*/  FMUL.FTZ R149, R102.reuse, R149 ;  /* 0x0000009566957220 */ /* 0x040fe20000410000 */
[C---:B------:R-:W-:Y:S01]  /*0890*/  FADD.FTZ R145, -R125.reuse, R158 ;  /* 0x0000009e7d917221 */ /* 0x040fe20000010100 */
[----:B------:R-:W-:Y:S02]  /*08a0*/  HADD2.F32 R92, -RZ, R95.H1_H1 ;  /* 0x3000005fff5c7230 */ /* 0x000fe40000004100 */
[----:B------:R-:W-:Y:S01]  /*08b0*/  FADD.FTZ R139, -R125, R94 ;  /* 0x0000005e7d8b7221 */ /* 0x000fe20000010100 */
[----:B------:R-:W-:Y:S01]  /*08c0*/  FMUL.FTZ R145, R102, R145 ;  /* 0x0000009166917220 */ /* 0x000fe20000410000 */
[----:B---3--:R-:W-:-:S02]  /*08d0*/  HADD2.F32 R147, -RZ, R89.H0_H0 ;  /* 0x20000059ff937230 */ /* 0x008fc40000004100 */
[----:B0-----:R-:W-:Y:S02]  /*08e0*/  HADD2.F32 R142, -RZ, R89.H1_H1 ;  /* 0x30000059ff8e7230 */ /* 0x001fe40000004100 */
[C---:B------:R-:W-:Y:S01]  /*08f0*/  FADD.FTZ R89, -R125.reuse, R146 ;  /* 0x000000927d597221 */ /* 0x040fe20000010100 */
[--C-:B------:R-:W-:Y:S02]  /*0900*/  HADD2.F32 R93, -RZ, R88.reuse.H0_H0 ;  /* 0x20000058ff5d7230 */ /* 0x100fe40000004100 */
[----:B------:R-:W-:Y:S01]  /*0910*/  FADD.FTZ R54, R54, R147 ;  /* 0x0000009336367221 */ /* 0x000fe20000010000 */
[----:B------:R-:W-:Y:S02]  /*0920*/  HADD2.F32 R150, -RZ, R88.H1_H1 ;  /* 0x30000058ff967230 */ /* 0x000fe40000004100 */
[----:B------:R-:W-:Y:S01]  /*0930*/  FMUL.FTZ R152, R102, R89 ;  /* 0x0000005966987220 */ /* 0x000fe20000410000 */
[----:B------:R-:W-:Y:S01]  /*0940*/  FADD.FTZ R89, -R125, R156 ;  /* 0x0000009c7d597221 */ /* 0x000fe20000010100 */
[----:B------:R-:W-:Y:S01]  /*0950*/  FMUL.FTZ R154, R98, R93 ;  /* 0x0000005d629a7220 */ /* 0x000fe20000410000 */
[----:B------:R-:W-:-:S02]  /*0960*/  HADD2.F32 R137, -RZ, R91.H0_H0 ;  /* 0x2000005bff897230 */ /* 0x000fc40000004100 */
[----:B------:R-:W-:Y:S01]  /*0970*/  FADD.FTZ R53, R53, R150 ;  /* 0x0000009635357221 */ /* 0x000fe20000010000 */
[----:B------:R-:W-:Y:S02]  /*0980*/  HADD2.F32 R88, -RZ, R91.H1_H1 ;  /* 0x3000005bff587230 */ /* 0x000fe40000004100 */
[-C--:B------:R-:W-:Y:S01]  /*0990*/  FFMA.FTZ R29, R152, R150.reuse, R29 ;  /* 0x00000096981d7223 */ /* 0x080fe2000001001d */
[----:B------:R-:W-:Y:S01]  /*09a0*/  FMUL.FTZ R148, R102, R89 ;  /* 0x0000005966947220 */ /* 0x000fe20000410000 */
[----:B------:R-:W-:Y:S01]  /*09b0*/  FMUL.FTZ R150, R97, R150 ;  /* 0x0000009661967220 */ /* 0x000fe20000410000 */
[----:B------:R-:W-:Y:S01]  /*09c0*/  FADD.FTZ R89, RZ, R154 ;  /* 0x0000009aff597221 */ /* 0x000fe20000010000 */
[C---:B------:R-:W-:Y:S01]  /*09d0*/  FFMA.FTZ R91, R3.reuse, R154, RZ ;  /* 0x0000009a035b7223 */ /* 0x040fe200000100ff */
[----:B------:R-:W-:Y:S01]  /*09e0*/  FADD.FTZ R52, R52, R93 ;  /* 0x0000005d34347221 */ /* 0x000fe20000010000 */
[----:B------:R-:W-:Y:S01]  /*09f0*/  FFMA.FTZ R28, R3, R93, R28 ;  /* 0x0000005d031c7223 */ /* 0x000fe2000001001c */
[-C--:B------:R-:W-:Y:S01]  /*0a00*/  FFMA.FTZ R30, R149, R147.reuse, R30 ;  /* 0x00000093951e7223 */ /* 0x080fe2000001001e */
[----:B------:R-:W-:Y:S01]  /*0a10*/  FADD.FTZ R55, R55, R142 ;  /* 0x0000008e37377221 */ /* 0x000fe20000010000 */
[-C--:B------:R-:W-:Y:S01]  /*0a20*/  FFMA.FTZ R31, R148, R142.reuse, R31 ;  /* 0x0000008e941f7223 */ /* 0x080fe2000001001f */
[----:B------:R-:W-:Y:S01]  /*0a30*/  FMUL.FTZ R146, R23, R142 ;  /* 0x0000008e17927220 */ /* 0x000fe20000410000 */
[----:B------:R-:W-:Y:S01]  /*0a40*/  FADD.FTZ R93, -R125, R160 ;  /* 0x000000a07d5d7221 */ /* 0x000fe20000010100 */
[----:B------:R-:W-:Y:S01]  /*0a50*/  FMUL.FTZ R147, R96, R147 ;  /* 0x0000009360937220 */ /* 0x000fe20000410000 */
[----:B------:R-:W-:Y:S01]  /*0a60*/  FADD.FTZ R94, R89, R150 ;  /* 0x00000096595e7221 */ /* 0x000fe20000010000 */
[----:B------:R-:W-:Y:S01]  /*0a70*/  FFMA.FTZ R142, R152, R150, R91 ;  /* 0x00000096988e7223 */ /* 0x000fe2000001005b */
[----:B------:R-:W-:-:S02]  /*0a80*/  HADD2.F32 R143, -RZ, R90.H0_H0 ;  /* 0x2000005aff8f7230 */ /* 0x000fc40000004100 */
[----:B------:R-:W-:Y:S01]  /*0a90*/  FMUL.FTZ R144, R102, R93 ;  /* 0x0000005d66907220 */ /* 0x000fe20000410000 */
[----:B------:R-:W-:Y:S02]  /*0aa0*/  HADD2.F32 R90, -RZ, R90.H1_H1 ;  /* 0x3000005aff5a7230 */ /* 0x000fe40000004100 */
[----:B------:R-:W-:Y:S01]  /*0ab0*/  FADD.FTZ R89, R94, R147 ;  /* 0x000000935e597221 */ /* 0x000fe20000010000 */
[----:B------:R-:W-:Y:S01]  /*0ac0*/  FFMA.FTZ R91, R149, R147, R142 ;  /* 0x00000093955b7223 */ /* 0x000fe2000001008e */
        /* <DEDUP_REMOVED lines=12> */
[-C--:B------:R-:W-:Y:S01]  /*0b90*/  FFMA.FTZ R34, R139, R137.reuse, R34 ;  /* 0x000000898b227223 */ /* 0x080fe20000010022 */
[----:B------:R-:W-:Y:S01]  /*0ba0*/  FADD.FTZ R91, -R125, R92 ;  /* 0x0000005c7d5b7221 */ /* 0x000fe20000010100 */
[----:B------:R-:W-:Y:S01]  /*0bb0*/  FMUL.FTZ R137, R20, R137 ;  /* 0x0000008914897220 */ /* 0x000fe20000410000 */
[----:B------:R-:W-:Y:S01]  /*0bc0*/  FADD.FTZ R90, R90, R141 ;  /* 0x0000008d5a5a7221 */ /* 0x000fe20000010000 */
[----:B------:R-:W-:Y:S01]  /*0bd0*/  FFMA.FTZ R92, R144, R141, R89 ;  /* 0x0000008d905c7223 */ /* 0x000fe20000010059 */
[-C--:B------:R-:W-:Y:S01]  /*0be0*/  FMUL.FTZ R135, R19, R88.reuse ;  /* 0x0000005813877220 */ /* 0x080fe20000410000 */
[----:B------:R-:W-:Y:S01]  /*0bf0*/  FMUL.FTZ R142, R102, R91 ;  /* 0x0000005b668e7220 */ /* 0x000fe20000410000 */
[----:B------:R-:W-:Y:S01]  /*0c00*/  FADD.FTZ R90, R90, R137 ;  /* 0x000000895a5a7221 */ /* 0x000fe20000010000 */
[----:B------:R-:W-:Y:S01]  /*0c10*/  FFMA.FTZ R92, R139, R137, R92 ;  /* 0x000000898b5c7223 */ /* 0x000fe2000001005c */
[----:B------:R-:W-:Y:S01]  /*0c20*/  FADD.FTZ R59, R59, R88 ;  /* 0x000000583b3b7221 */ /* 0x000fe20000010000 */
[----:B------:R-:W-:Y:S01]  /*0c30*/  FFMA.FTZ R35, R142, R88, R35 ;  /* 0x000000588e237223 */ /* 0x000fe20000010023 */
[----:B------:R-:W-:Y:S01]  /*0c40*/  FADD.FTZ R155, R90, R135 ;  /* 0x000000875a9b7221 */ /* 0x000fe20000010000 */
[----:B------:R-:W-:-:S07]  /*0c50*/  FFMA.FTZ R156, R142, R135, R92 ;  /* 0x000000878e9c7223 */ /* 0x000fce000001005c */
.L_x_1214:
[----:B------:R-:W-:Y:S05]  /*0c60*/  BSYNC B0 ;  /* 0x0000000000007941 */ /* 0x000fea0003800000 */
.L_x_1213:
        /* <DEDUP_REMOVED lines=14> */
[--C-:B--2---:R-:W-:Y:S02]  /*0d50*/  HADD2.F32 R104, -RZ, R88.reuse.H0_H0 ;  /* 0x20000058ff687230 */ /* 0x104fe40000004100 */
[----:B------:R-:W-:Y:S02]  /*0d60*/  HADD2.F32 R108, -RZ, R88.H1_H1 ;  /* 0x30000058ff6c7230 */ /* 0x000fe40000004100 */
[----:B------:R-:W-:Y:S02]  /*0d70*/  HADD2.F32 R110, -RZ, R89.H0_H0 ;  /* 0x20000059ff6e7230 */ /* 0x000fe40000004100 */
[----:B0-----:R-:W-:Y:S01]  /*0d80*/  FADD.FTZ R107, -R125, R104 ;  /* 0x000000687d6b7221 */ /* 0x001fe20000010100 */
[--C-:B------:R-:W-:Y:S02]  /*0d90*/  HADD2.F32 R114, -RZ, R91.reuse.H0_H0 ;  /* 0x2000005bff727230 */ /* 0x100fe40000004100 */
[----:B------:R-:W-:-:S02]  /*0da0*/  HADD2.F32 R88, -RZ, R91.H1_H1 ;  /* 0x3000005bff587230 */ /* 0x000fc40000004100 */
[C---:B------:R-:W-:Y:S01]  /*0db0*/  FADD.FTZ R109, -R125.reuse, R110 ;  /* 0x0000006e7d6d7221 */ /* 0x040fe20000010100 */
[--C-:B------:R-:W-:Y:S02]  /*0dc0*/  HADD2.F32 R158, -RZ, R90.reuse.H0_H0 ;  /* 0x2000005aff9e7230 */ /* 0x100fe40000004100 */
[C---:B-----5:R-:W-:Y:S01]  /*0dd0*/  FMUL.FTZ R107, R102.reuse, R107 ;  /* 0x0000006b666b7220 */ /* 0x060fe20000410000 */
[----:B------:R-:W-:Y:S02]  /*0de0*/  HADD2.F32 R116, -RZ, R89.H1_H1 ;  /* 0x30000059ff747230 */ /* 0x000fe40000004100 */
[----:B------:R-:W-:Y:S01]  /*0df0*/  FMUL.FTZ R109, R102, R109 ;  /* 0x0000006d666d7220 */ /* 0x000fe20000410000 */
[----:B------:R-:W-:Y:S02]  /*0e00*/  HADD2.F32 R112, -RZ, R90.H1_H1 ;  /* 0x3000005aff707230 */ /* 0x000fe40000004100 */
[----:B------:R-:W-:Y:S01]  /*0e10*/  FADD.FTZ R117, -R125, R114 ;  /* 0x000000727d757221 */ /* 0x000fe20000010100 */
[----:B---3--:R-:W-:-:S03]  /*0e20*/  HADD2.F32 R111, -RZ, R93.H0_H0 ;  /* 0x2000005dff6f7230 */ /* 0x008fc60000004100 */
[----:B------:R-:W-:Y:S01]  /*0e30*/  FMUL.FTZ R117, R102, R117 ;  /* 0x0000007566757220 */ /* 0x000fe20000410000 */
[----:B------:R-:W-:Y:S02]  /*0e40*/  HADD2.F32 R118, -RZ, R93.H1_H1 ;  /* 0x3000005dff767230 */ /* 0x000fe40000004100 */
[C---:B------:R-:W-:Y:S01]  /*0e50*/  FADD.FTZ R93, -R125.reuse, R108 ;  /* 0x0000006c7d5d7221 */ /* 0x040fe20000010100 */
[--C-:B------:R-:W-:Y:S02]  /*0e60*/  HADD2.F32 R91, -RZ, R92.reuse.H0_H0 ;  /* 0x2000005cff5b7230 */ /* 0x100fe40000004100 */
[----:B------:R-:W-:Y:S01]  /*0e70*/  FADD.FTZ R62, R62, R111 ;  /* 0x0000006f3e3e7221 */ /* 0x000fe20000010000 */
[----:B------:R-:W-:Y:S02]  /*0e80*/  HADD2.F32 R92, -RZ, R92.H1_H1 ;  /* 0x3000005cff5c7230 */ /* 0x000fe40000004100 */
[----:B------:R-:W-:Y:S01]  /*0e90*/  FMUL.FTZ R138, R102, R93 ;  /* 0x0000005d668a7220 */ /* 0x000fe20000410000 */
[----:B------:R-:W-:Y:S01]  /*0ea0*/  FADD.FTZ R93, -R125, R158 ;  /* 0x0000009e7d5d7221 */ /* 0x000fe20000010100 */
[----:B------:R-:W-:Y:S01]  /*0eb0*/  FADD.FTZ R60, R60, R91 ;  /* 0x0000005b3c3c7221 */ /* 0x000fe20000010000 */
[-C--:B------:R-:W-:Y:S01]  /*0ec0*/  FFMA.FTZ R36, R107, R91.reuse, R36 ;  /* 0x0000005b6b247223 */ /* 0x080fe20000010024 */
[----:B------:R-:W-:Y:S01]  /*0ed0*/  FMUL.FTZ R140, R18, R91 ;  /* 0x0000005b128c7220 */ /* 0x000fe20000410000 */
[----:B------:R-:W-:Y:S01]  /*0ee0*/  FADD.FTZ R91, -R125, R116 ;  /* 0x000000747d5b7221 */ /* 0x000fe20000010100 */
[-C--:B------:R-:W-:Y:S01]  /*0ef0*/  FFMA.FTZ R38, R109, R111.reuse, R38 ;  /* 0x0000006f6d267223 */ /* 0x080fe20000010026 */
[----:B------:R-:W-:Y:S01]  /*0f00*/  FMUL.FTZ R108, R16, R111 ;  /* 0x0000006f106c7220 */ /* 0x000fe20000410000 */
[C---:B------:R-:W-:Y:S01]  /*0f10*/  FMUL.FTZ R111, R102.reuse, R93 ;  /* 0x0000005d666f7220 */ /* 0x040fe20000410000 */
[----:B------:R-:W-:Y:S01]  /*0f20*/  FMUL.FTZ R106, R102, R91 ;  /* 0x0000005b666a7220 */ /* 0x000fe20000410000 */
[----:B------:R-:W-:Y:S01]  /*0f30*/  FADD.FTZ R93, -R125, R112 ;  /* 0x000000707d5d7221 */ /* 0x000fe20000010100 */
[----:B------:R-:W-:Y:S01]  /*0f40*/  FMUL.FTZ R104, R17, R92 ;  /* 0x0000005c11687220 */ /* 0x000fe20000410000 */
[----:B------:R-:W-:Y:S01]  /*0f50*/  FADD.FTZ R155, R155, R140 ;  /* 0x0000008c9b9b7221 */ /* 0x000fe20000010000 */
[----:B------:R-:W-:Y:S01]  /*0f60*/  FFMA.FTZ R91, R107, R140, R156 ;  /* 0x0000008c6b5b7223 */ /* 0x000fe2000001009c */
[----:B------:R-:W-:-:S02]  /*0f70*/  HADD2.F32 R115, -RZ, R94.H0_H0 ;  /* 0x2000005eff737230 */ /* 0x000fc40000004100 */
[----:B------:R-:W-:Y:S01]  /*0f80*/  FADD.FTZ R61, R61, R92 ;  /* 0x0000005c3d3d7221 */ /* 0x000fe20000010000 */
[----:B------:R-:W-:Y:S02]  /*0f90*/  HADD2.F32 R94, -RZ, R94.H1_H1 ;  /* 0x3000005eff5e7230 */ /* 0x000fe40000004100 */
[----:B------:R-:W-:Y:S01]  /*0fa0*/  FFMA.FTZ R37, R138, R92, R37 ;  /* 0x0000005c8a257223 */ /* 0x000fe20000010025 */
        /* <DEDUP_REMOVED lines=11> */
[----:B------:R-:W-:Y:S01]  /*1060*/  FFMA.FTZ R91, R109, R108, R92 ;  /* 0x0000006c6d5b7223 */ /* 0x000fe2000001005c */
[----:B------:R-:W-:-:S02]  /*1070*/  HADD2.F32 R89, -RZ, R95.H0_H0 ;  /* 0x2000005fff597230 */ /* 0x000fc40000004100 */
[----:B------:R-:W-:Y:S01]  /*1080*/  FADD.FTZ R63, R63, R118 ;  /* 0x000000763f3f7221 */ /* 0x000fe20000010000 */
[----:B------:R-:W-:Y:S01]  /*1090*/  FADD.FTZ R93, R94, R113 ;  /* 0x000000715e5d7221 */ /* 0x000fe20000010000 */
[----:B------:R-:W-:Y:S01]  /*10a0*/  FFMA.FTZ R92, R106, R113, R91 ;  /* 0x000000716a5c7223 */ /* 0x000fe2000001005b */
[----:B------:R-:W-:Y:S02]  /*10b0*/  HADD2.F32 R90, -RZ, R95.H1_H1 ;  /* 0x3000005fff5a7230 */ /* 0x000fe40000004100 */
[----:B------:R-:W-:Y:S01]  /*10c0*/  FADD.FTZ R66, R66, R89 ;  /* 0x0000005942427221 */ /* 0x000fe20000010000 */
[-C--:B------:R-:W-:Y:S01]  /*10d0*/  FFMA.FTZ R42, R117, R89.reuse, R42 ;  /* 0x00000059752a7223 */ /* 0x080fe2000001002a */
[----:B------:R-:W-:Y:S01]  /*10e0*/  FMUL.FTZ R114, R12, R89 ;  /* 0x000000590c727220 */ /* 0x000fe20000410000 */
[----:B------:R-:W-:Y:S01]  /*10f0*/  FADD.FTZ R94, R93, R110 ;  /* 0x0000006e5d5e7221 */ /* 0x000fe20000010000 */
[----:B------:R-:W-:Y:S01]  /*1100*/  FFMA.FTZ R89, R111, R110, R92 ;  /* 0x0000006e6f597223 */ /* 0x000fe2000001005c */
[----:B------:R-:W-:Y:S01]  /*1110*/  FADD.FTZ R93, -R125, R88 ;  /* 0x000000587d5d7221 */ /* 0x000fe20000010100 */
        /* <DEDUP_REMOVED lines=8> */
[C---:B------:R-:W-:Y:S01]  /*11a0*/  FFMA.FTZ R43, R118.reuse, R90, R43 ;  /* 0x0000005a762b7223 */ /* 0x040fe2000001002b */
[----:B------:R-:W-:Y:S01]  /*11b0*/  FADD.FTZ R155, R91, R116 ;  /* 0x000000745b9b7221 */ /* 0x000fe20000010000 */
[----:B------:R-:W-:-:S07]  /*11c0*/  FFMA.FTZ R156, R118, R116, R89 ;  /* 0x00000074769c7223 */ /* 0x000fce0000010059 */
.L_x_1216:
[----:B------:R-:W-:Y:S05]  /*11d0*/  BSYNC B0 ;  /* 0x0000000000007941 */ /* 0x000fea0003800000 */
.L_x_1215:
        /* <DEDUP_REMOVED lines=13> */
[--C-:B--2---:R-:W-:Y:S02]  /*12b0*/  HADD2.F32 R122, -RZ, R88.reuse.H0_H0 ;  /* 0x20000058ff7a7230 */ /* 0x104fe40000004100 */
[----:B------:R-:W-:Y:S02]  /*12c0*/  HADD2.F32 R126, -RZ, R88.H1_H1 ;  /* 0x30000058ff7e7230 */ /* 0x000fe40000004100 */
[--C-:B------:R-:W-:Y:S02]  /*12d0*/  HADD2.F32 R88, -RZ, R89.reuse.H1_H1 ;  /* 0x30000059ff587230 */ /* 0x100fe40000004100 */
[C---:B------:R-:W-:Y:S01]  /*12e0*/  FADD.FTZ R105, -R125.reuse, R122 ;  /* 0x0000007a7d697221 */ /* 0x040fe20000010100 */
[----:B------:R-:W-:Y:S02]  /*12f0*/  HADD2.F32 R128, -RZ, R89.H0_H0 ;  /* 0x20000059ff807230 */ /* 0x000fe40000004100 */
[----:B------:R-:W-:Y:S01]  /*1300*/  FADD.FTZ R123, -R125, R126 ;  /* 0x0000007e7d7b7221 */ /* 0x000fe20000010100 */
[----:B------:R-:W-:-:S02]  /*1310*/  HADD2.F32 R130, -RZ, R90.H0_H0 ;  /* 0x2000005aff827230 */ /* 0x000fc40000004100 */
[C---:B------:R-:W-:Y:S01]  /*1320*/  FADD.FTZ R129, -R125.reuse, R88 ;  /* 0x000000587d817221 */ /* 0x040fe20000010100 */
[C---:B-----5:R-:W-:Y:S01]  /*1330*/  FMUL.FTZ R105, R102.reuse, R105 ;  /* 0x0000006966697220 */ /* 0x060fe20000410000 */
[C---:B0-----:R-:W-:Y:S01]  /*1340*/  FADD.FTZ R121, -R125.reuse, R128 ;  /* 0x000000807d797221 */ /* 0x041fe20000010100 */
[C---:B------:R-:W-:Y:S01]  /*1350*/  FMUL.FTZ R120, R102.reuse, R123 ;  /* 0x0000007b66787220 */ /* 0x040fe20000410000 */
[----:B------:R-:W-:Y:S01]  /*1360*/  FMUL.FTZ R126, R102, R129 ;  /* 0x00000081667e7220 */ /* 0x000fe20000410000 */
[----:B------:R-:W-:Y:S02]  /*1370*/  HADD2.F32 R90, -RZ, R90.H1_H1 ;  /* 0x3000005aff5a7230 */ /* 0x000fe40000004100 */
[----:B------:R-:W-:Y:S01]  /*1380*/  FADD.FTZ R133, -R125, R130 ;  /* 0x000000827d857221 */ /* 0x000fe20000010100 */
[--C-:B------:R-:W-:Y:S02]  /*1390*/  HADD2.F32 R132, -RZ, R91.reuse.H0_H0 ;  /* 0x2000005bff847230 */ /* 0x100fe40000004100 */
[----:B------:R-:W-:-:S02]  /*13a0*/  HADD2.F32 R134, -RZ, R91.H1_H1 ;  /* 0x3000005bff867230 */ /* 0x000fc40000004100 */
[C---:B------:R-:W-:Y:S01]  /*13b0*/  FADD.FTZ R91, -R125.reuse, R90 ;  /* 0x0000005a7d5b7221 */ /* 0x040fe20000010100 */
[--C-:B---3--:R-:W-:Y:S02]  /*13c0*/  HADD2.F32 R119, -RZ, R92.reuse.H0_H0 ;  /* 0x2000005cff777230 */ /* 0x108fe40000004100 */
[----:B------:R-:W-:Y:S01]  /*13d0*/  FADD.FTZ R131, -R125, R132 ;  /* 0x000000847d837221 */ /* 0x000fe20000010100 */
[--C-:B------:R-:W-:Y:S02]  /*13e0*/  HADD2.F32 R88, -RZ, R93.reuse.H1_H1 ;  /* 0x3000005dff587230 */ /* 0x100fe40000004100 */
[----:B------:R-:W-:Y:S01]  /*13f0*/  FMUL.FTZ R132, R102, R91 ;  /* 0x0000005b66847220 */ /* 0x000fe20000410000 */
[----:B------:R-:W-:Y:S02]  /*1400*/  HADD2.F32 R92, -RZ, R92.H1_H1 ;  /* 0x3000005cff5c7230 */ /* 0x000fe40000004100 */
[-C--:B------:R-:W-:Y:S01]  /*1410*/  FMUL.FTZ R122, R10, R119.reuse ;  /* 0x000000770a7a7220 */ /* 0x080fe20000410000 */
[----:B------:R-:W-:Y:S01]  /*1420*/  FADD.FTZ R48, R48, R119 ;  /* 0x0000007730307221 */ /* 0x000fe20000010000 */
[----:B------:R-:W-:Y:S01]  /*1430*/  FFMA.FTZ R80, R105, R119, R80 ;  /* 0x0000007769507223 */ /* 0x000fe20000010050 */
[----:B------:R-:W-:Y:S01]  /*1440*/  FMUL.FTZ R119, R102, R121 ;  /* 0x0000007966777220 */ /* 0x000fe20000410000 */
[----:B------:R-:W-:Y:S01]  /*1450*/  FADD.FTZ R51, R51, R88 ;  /* 0x0000005833337221 */ /* 0x000fe20000010000 */
[-C--:B------:R-:W-:Y:S01]  /*1460*/  FFMA.FTZ R83, R126, R88.reuse, R83 ;  /* 0x000000587e537223 */ /* 0x080fe20000010053 */
[----:B------:R-:W-:Y:S01]  /*1470*/  FMUL.FTZ R123, R7, R88 ;  /* 0x00000058077b7220 */ /* 0x000fe20000410000 */
[----:B------:R-:W-:-:S02]  /*1480*/  HADD2.F32 R127, -RZ, R93.H0_H0 ;  /* 0x2000005dff7f7230 */ /* 0x000fc40000004100 */
[----:B------:R-:W-:Y:S01]  /*1490*/  FMUL.FTZ R121, R9, R92 ;  /* 0x0000005c09797220 */ /* 0x000fe20000410000 */
[----:B------:R-:W-:Y:S01]  /*14a0*/  FADD.FTZ R88, R155, R122 ;  /* 0x0000007a9b587221 */ /* 0x000fe20000010000 */
[----:B------:R-:W-:Y:S01]  /*14b0*/  FFMA.FTZ R93, R105, R122, R156 ;  /* 0x0000007a695d7223 */ /* 0x000fe2000001009c */
[--C-:B------:R-:W-:Y:S02]  /*14c0*/  HADD2.F32 R153, -RZ, R94.reuse.H0_H0 ;  /* 0x2000005eff997230 */ /* 0x100fe40000004100 */
[----:B------:R-:W-:Y:S01]  /*14d0*/  FMUL.FTZ R128, R8, R127 ;  /* 0x0000007f08807220 */ /* 0x000fe20000410000 */
[----:B------:R-:W-:Y:S01]  /*14e0*/  FADD.FTZ R129, R88, R121 ;  /* 0x0000007958817221 */ /* 0x000fe20000010000 */
[----:B------:R-:W-:Y:S01]  /*14f0*/  FFMA.FTZ R88, R120, R121, R93 ;  /* 0x0000007978587223 */ /* 0x000fe2000001005d */
[----:B------:R-:W-:Y:S02]  /*1500*/  HADD2.F32 R94, -RZ, R94.H1_H1 ;  /* 0x3000005eff5e7230 */ /* 0x000fe40000004100 */
[----:B------:R-:W-:Y:S01]  /*1510*/  FADD.FTZ R50, R50, R127 ;  /* 0x0000007f32327221 */ /* 0x000fe20000010000 */
[----:B------:R-:W-:Y:S01]  /*1520*/  FADD.FTZ R90, R129, R128 ;  /* 0x00000080815a7221 */ /* 0x000fe20000010000 */
[C---:B------:R-:W-:Y:S01]  /*1530*/  FFMA.FTZ R91, R119.reuse, R128, R88 ;  /* 0x00000080775b7223 */ /* 0x040fe20000010058 */
[----:B------:R-:W-:Y:S01]  /*1540*/  FFMA.FTZ R82, R119, R127, R82 ;  /* 0x0000007f77527223 */ /* 0x000fe20000010052 */
[----:B------:R-:W-:Y:S01]  /*1550*/  FMUL.FTZ R127, R102, R133 ;  /* 0x00000085667f7220 */ /* 0x000fe20000410000 */
[----:B------:R-:W-:Y:S01]  /*1560*/  FMUL.FTZ R130, R6, R153 ;  /* 0x0000009906827220 */ /* 0x000fe20000410000 */
[----:B------:R-:W-:Y:S01]  /*1570*/  FADD.FTZ R93, R90, R123 ;  /* 0x0000007b5a5d7221 */ /* 0x000fe20000010000 */
[----:B------:R-:W-:Y:S01]  /*1580*/  FFMA.FTZ R88, R126, R123, R91 ;  /* 0x0000007b7e587223 */ /* 0x000fe2000001005b */
[----:B------:R-:W-:-:S02]  /*1590*/  HADD2.F32 R89, -RZ, R95.H0_H0 ;  /* 0x2000005fff597230 */ /* 0x000fc40000004100 */
[----:B------:R-:W-:Y:S01]  /*15a0*/  FMUL.FTZ R131, R102, R131 ;  /* 0x0000008366837220 */ /* 0x000fe20000410000 */
[----:B------:R-:W-:Y:S01]  /*15b0*/  FMUL.FTZ R129, R5, R94 ;  /* 0x0000005e05817220 */ /* 0x000fe20000410000 */
[----:B------:R-:W-:Y:S01]  /*15c0*/  FADD.FTZ R90, R93, R130 ;  /* 0x000000825d5a7221 */ /* 0x000fe20000010000 */
[----:B------:R-:W-:Y:S01]  /*15d0*/  FFMA.FTZ R91, R127, R130, R88 ;  /* 0x000000827f5b7223 */ /* 0x000fe20000010058 */
[----:B------:R-:W-:Y:S01]  /*15e0*/  FADD.FTZ R125, -R125, R134 ;  /* 0x000000867d7d7221 */ /* 0x000fe20000010100 */
[----:B------:R-:W-:Y:S02]  /*15f0*/  HADD2.F32 R95, -RZ, R95.H1_H1 ;  /* 0x3000005fff5f7230 */ /* 0x000fe40000004100 */
[----:B------:R-:W-:Y:S01]  /*1600*/  FADD.FTZ R86, R86, R89 ;  /* 0x0000005956567221 */ /* 0x000fe20000010000 */
[-C--:B------:R-:W-:Y:S01]  /*1610*/  FFMA.FTZ R70, R131, R89.reuse, R70 ;  /* 0x0000005983467223 */ /* 0x080fe20000010046 */
        /* <DEDUP_REMOVED lines=17> */
.L_x_1218:
[----:B------:R-:W-:Y:S05]  /*1730*/  BSYNC B0 ;  /* 0x0000000000007941 */ /* 0x000fea0003800000 */
.L_x_1217:
[----:B------:R-:W-:Y:S01]  /*1740*/  LOP3.LUT P4, RZ, R124, 0xff, RZ, 0xc0, !PT ;  /* 0x000000ff7cff7812 */ /* 0x000fe2000788c0ff */
[----:B------:R-:W-:Y:S01]  /*1750*/  HFMA2.MMA R153, -RZ, RZ, 1.875, 0 ;  /* 0x3f800000ff997435 */ /* 0x000fe200000001ff */
[----:B------:R-:W-:Y:S01]  /*1760*/  SHF.R.U32.HI R89, RZ, 0x5, R99 ;  /* 0x00000005ff597819 */ /* 0x000fe20000011663 */
[----:B------:R-:W-:Y:S01]  /*1770*/  UMOV UR6, 0xffffffff ;  /* 0xffffffff00067882 */ /* 0x000fe20000000000 */
[----:B------:R-:W-:Y:S02]  /*1780*/  LOP3.LUT P5, RZ, R99, 0x1f, RZ, 0xc0, !PT ;  /* 0x0000001f63ff7812 */ /* 0x000fe400078ac0ff */
[----:B------:R-:W-:Y:S01]  /*1790*/  LOP3.LUT R88, R89, 0x7fffffc, RZ, 0xc0, !PT ;  /* 0x07fffffc59587812 */ /* 0x000fe200078ec0ff */
[----:B-----5:R-:W-:-:S06]  /*17a0*/  @P0 HADD2.F32 R153, -RZ, R151.H0_H0 ;  /* 0x20000097ff990230 */ /* 0x020fcc0000004100 */
        /* <DEDUP_REMOVED lines=20> */
.L_x_1241:
        /* <DEDUP_REMOVED lines=30> */
[-CC-:B------:R-:W-:Y:S01]  /*1ad0*/  FFMA.FTZ R90, R144, R94.reuse, R95.reuse ;  /* 0x0000005e905a7223 */ /* 0x180fe2000001005f */
[-CC-:B------:R-:W-:Y:S01]  /*1ae0*/  FFMA.FTZ R92, R142, R94.reuse, R95.reuse ;  /* 0x0000005e8e5c7223 */ /* 0x180fe2000001005f */
[----:B------:R-:W-:Y:S01]  /*1af0*/  ISETP.NE.AND.EX P6, PT, RZ, UR11, PT, P5 ;  /* 0x0000000bff007c0c */ /* 0x000fe2000bfc5350 */
[----:B------:R-:W-:Y:S01]  /*1b00*/  FADD.FTZ R89, R143, -R88 ;  /* 0x800000588f597221 */ /* 0x000fe20000010000 */
[-CC-:B------:R-:W-:Y:S01]  /*1b10*/  FFMA.FTZ R88, R149, R94.reuse, R95.reuse ;  /* 0x0000005e95587223 */ /* 0x180fe2000001005f */
[----:B------:R-:W-:Y:S01]  /*1b20*/  FADD.FTZ R93, R141, -R90 ;  /* 0x8000005a8d5d7221 */ /* 0x000fe20000010000 */
[----:B------:R-:W-:Y:S01]  /*1b30*/  ISETP.NE.U32.AND P5, PT, RZ, UR14, PT ;  /* 0x0000000eff007c0c */ /* 0x000fe2000bfa5070 */
[C---:B------:R-:W-:Y:S01]  /*1b40*/  FMUL.FTZ R90, R102.reuse, R89 ;  /* 0x00000059665a7220 */ /* 0x040fe20000410000 */
[----:B------:R-:W-:Y:S01]  /*1b50*/  FADD.FTZ R89, R147, -R88 ;  /* 0x8000005893597221 */ /* 0x000fe20000010000 */
[----:B------:R-:W-:Y:S01]  /*1b60*/  FMUL.FTZ R156, R102, R93 ;  /* 0x0000005d669c7220 */ /* 0x000fe20000410000 */
[-CC-:B------:R-:W-:Y:S01]  /*1b70*/  FFMA.FTZ R93, R148, R94.reuse, R95.reuse ;  /* 0x0000005e945d7223 */ /* 0x180fe2000001005f */
[-CC-:B------:R-:W-:Y:S01]  /*1b80*/  FFMA.FTZ R88, R139, R94.reuse, R95.reuse ;  /* 0x0000005e8b587223 */ /* 0x180fe2000001005f */
[----:B------:R-:W-:Y:S01]  /*1b90*/  FMUL.FTZ R124, R102, R89 ;  /* 0x00000059667c7220 */ /* 0x000fe20000410000 */
[----:B------:R-:W-:Y:S01]  /*1ba0*/  FFMA.FTZ R89, R3, R94, R95 ;  /* 0x0000005e03597223 */ /* 0x000fe2000001005f */
[----:B------:R-:W-:Y:S01]  /*1bb0*/  FADD.FTZ R93, R146, -R93 ;  /* 0x8000005d925d7221 */ /* 0x000fe20000010000 */
[----:B------:R-:W-:Y:S01]  /*1bc0*/  @P6 HADD2.F32 R91, -RZ, R74.H0_H0 ;  /* 0x2000004aff5b6230 */ /* 0x000fe20000004100 */
[----:B------:R-:W-:Y:S01]  /*1bd0*/  ISETP.NE.AND.EX P5, PT, RZ, UR15, PT, P5 ;  /* 0x0000000fff007c0c */ /* 0x000fe2000bfa5350 */
[----:B------:R-:W-:Y:S01]  /*1be0*/  FADD.FTZ R89, R154, -R89 ;  /* 0x800000599a597221 */ /* 0x000fe20000010000 */
[----:B------:R-:W-:Y:S01]  /*1bf0*/  FMUL.FTZ R158, R102, R93 ;  /* 0x0000005d669e7220 */ /* 0x000fe20000410000 */
[----:B------:R-:W-:-:S02]  /*1c00*/  @P6 HADD2.F32 R93, -RZ, R73.H1_H1 ;  /* 0x30000049ff5d6230 */ /* 0x000fc40000004100 */
[----:B------:R-:W-:Y:S01]  /*1c10*/  @P6 FADD.FTZ R90, R90, R91 ;  /* 0x0000005b5a5a6221 */ /* 0x000fe20000010000 */
[----:B------:R-:W-:Y:S02]  /*1c20*/  @P6 HADD2.F32 R91, -RZ, R73.H0_H0 ;  /* 0x20000049ff5b6230 */ /* 0x000fe40000004100 */
[----:B------:R-:W-:Y:S01]  /*1c30*/  FMUL.FTZ R160, R102, R89 ;  /* 0x0000005966a07220 */ /* 0x000fe20000410000 */
[--C-:B------:R-:W-:Y:S02]  /*1c40*/  @P6 HADD2.F32 R89, -RZ, R72.reuse.H0_H0 ;  /* 0x20000048ff596230 */ /* 0x100fe40000004100 */
[----:B------:R-:W-:Y:S01]  /*1c50*/  @P6 FADD.FTZ R158, R158, R93 ;  /* 0x0000005d9e9e6221 */ /* 0x000fe20000010000 */
[----:B------:R-:W-:Y:S01]  /*1c60*/  FADD.FTZ R93, R135, -R92 ;  /* 0x8000005c875d7221 */ /* 0x000fe20000010000 */
[----:B------:R-:W-:Y:S01]  /*1c70*/  @P6 FADD.FTZ R124, R124, R91 ;  /* 0x0000005b7c7c6221 */ /* 0x000fe20000010000 */
[----:B------:R-:W-:Y:S01]  /*1c80*/  FFMA.FTZ R91, R152, R94, R95 ;  /* 0x0000005e985b7223 */ /* 0x000fe2000001005f */
[----:B------:R-:W-:Y:S01]  /*1c90*/  @P6 FADD.FTZ R160, R160, R89 ;  /* 0x00000059a0a06221 */ /* 0x000fe20000010000 */
[----:B------:R-:W-:-:S02]  /*1ca0*/  @P6 HADD2.F32 R89, -RZ, R72.H1_H1 ;  /* 0x30000048ff596230 */ /* 0x000fc40000004100 */
[----:B------:R-:W-:Y:S01]  /*1cb0*/  FADD.FTZ R91, R150, -R91 ;  /* 0x8000005b965b7221 */ /* 0x000fe20000010000 */
[----:B------:R-:W-:-:S03]  /*1cc0*/  @P6 HADD2.F32 R125, -RZ, R74.H1_H1 ;  /* 0x3000004aff7d6230 */ /* 0x000fc60000004100 */
[----:B------:R-:W-:Y:S01]  /*1cd0*/  FMUL.FTZ R162, R102, R91 ;  /* 0x0000005b66a27220 */ /* 0x000fe20000410000 */
[----:B------:R-:W-:Y:S01]  /*1ce0*/  FADD.FTZ R91, R137, -R88 ;  /* 0x80000058895b7221 */ /* 0x000fe20000010000 */
[--C-:B------:R-:W-:Y:S02]  /*1cf0*/  @P6 HADD2.F32 R88, -RZ, R75.reuse.H1_H1 ;  /* 0x3000004bff586230 */ /* 0x100fe40000004100 */
[----:B------:R-:W-:Y:S01]  /*1d00*/  @P6 FADD.FTZ R156, R156, R125 ;  /* 0x0000007d9c9c6221 */ /* 0x000fe20000010000 */
[----:B------:R-:W-:Y:S01]  /*1d10*/  @P6 FADD.FTZ R162, R162, R89 ;  /* 0x00000059a2a26221 */ /* 0x000fe20000010000 */
[C---:B------:R-:W-:Y:S01]  /*1d20*/  FMUL.FTZ R164, R102.reuse, R91 ;  /* 0x0000005b66a47220 */ /* 0x040fe20000410000 */
[----:B------:R-:W-:Y:S02]  /*1d30*/  @P6 HADD2.F32 R89, -RZ, R75.H0_H0 ;  /* 0x2000004bff596230 */ /* 0x000fe40000004100 */
[----:B------:R-:W-:-:S03]  /*1d40*/  FMUL.FTZ R91, R102, R93 ;  /* 0x0000005d665b7220 */ /* 0x000fc60000410000 */
[----:B------:R-:W-:Y:S01]  /*1d50*/  @P6 FADD.FTZ R164, R164, R89 ;  /* 0x00000059a4a46221 */ /* 0x000fe20000010000 */
[----:B------:R-:W-:Y:S01]  /*1d60*/  @P6 FADD.FTZ R91, R91, R88 ;  /* 0x000000585b5b6221 */ /* 0x000fe20000010000 */
[----:B------:R-:W-:Y:S01]  /*1d70*/  ISETP.NE.U32.AND P6, PT, RZ, UR14, PT ;  /* 0x0000000eff007c0c */ /* 0x000fe2000bfc5070 */
[----:B------:R-:W0:Y:S03]  /*1d80*/  @P5 LDC.64 R88, c[0x0][0x308] ;  /* 0x0000c200ff585b82 */ /* 0x000e260000000a00 */
[----:B------:R-:W-:-:S13]  /*1d90*/  ISETP.NE.AND.EX P6, PT, RZ, UR15, PT, P6 ;  /* 0x0000000fff007c0c */ /* 0x000fda000bfc5360 */
[----:B------:R-:W-:Y:S01]  /*1da0*/  @P6 F2FP.F16.F32.PACK_AB R92, RZ, R90 ;  /* 0x0000005aff5c623e */ /* 0x000fe200000000ff */
[-C--:B------:R-:W-:Y:S01]  /*1db0*/  FMUL.FTZ R90, R90, R153.reuse ;  /* 0x000000995a5a7220 */ /* 0x080fe20000410000 */
[----:B------:R-:W-:Y:S01]  /*1dc0*/  @P6 F2FP.F16.F32.PACK_AB R93, RZ, R124 ;  /* 0x0000007cff5d623e */ /* 0x000fe200000000ff */
[-C--:B------:R-:W-:Y:S01]  /*1dd0*/  FMUL.FTZ R124, R124, R153.reuse ;  /* 0x000000997c7c7220 */ /* 0x080fe20000410000 */
[----:B------:R-:W-:Y:S02]  /*1de0*/  @P6 PRMT R46, R92, 0x7610, R46 ;  /* 0x000076105c2e6816 */ /* 0x000fe4000000002e */
[----:B------:R-:W-:Y:S01]  /*1df0*/  @P6 F2FP.F16.F32.PACK_AB R92, RZ, R160 ;  /* 0x000000a0ff5c623e */ /* 0x000fe200000000ff */
[----:B------:R-:W-:Y:S01]  /*1e00*/  FMUL.FTZ R160, R160, R153 ;  /* 0x00000099a0a07220 */ /* 0x000fe20000410000 */
[----:B------:R-:W-:Y:S01]  /*1e10*/  @P6 F2FP.F16.F32.PACK_AB R155, RZ, R164 ;  /* 0x000000a4ff9b623e */ /* 0x000fe200000000ff */
[----:B0-----:R-:W-:Y:S01]  /*1e20*/  @P5 IMAD.WIDE.U32 R88, R100, 0x10, R88 ;  /* 0x0000001064585825 */ /* 0x001fe200078e0058 */
[----:B------:R-:W-:-:S03]  /*1e30*/  @P6 PRMT R45, R93, 0x7610, R45 ;  /* 0x000076105d2d6816 */ /* 0x000fc6000000002d */
[----:B------:R-:W-:Y:S01]  /*1e40*/  FMUL.FTZ R164, R164, R153 ;  /* 0x00000099a4a47220 */ /* 0x000fe20000410000 */
[----:B------:R-:W-:Y:S02]  /*1e50*/  @P6 PRMT R44, R92, 0x7610, R44 ;  /* 0x000076105c2c6816 */ /* 0x000fe4000000002c */
[----:B------:R-:W-:Y:S02]  /*1e60*/  @P6 F2FP.F16.F32.PACK_AB R92, RZ, R162 ;  /* 0x000000a2ff5c623e */ /* 0x000fe400000000ff */
[----:B------:R-:W-:Y:S01]  /*1e70*/  @P6 F2FP.F16.F32.PACK_AB R93, RZ, R91 ;  /* 0x0000005bff5d623e */ /* 0x000fe200000000ff */
[----:B------:R-:W-:Y:S01]  /*1e80*/  FMUL.FTZ R91, R91, R153 ;  /* 0x000000995b5b7220 */ /* 0x000fe20000410000 */
[----:B------:R-:W-:Y:S02]  /*1e90*/  @P6 PRMT R47, R155, 0x7610, R47 ;  /* 0x000076109b2f6816 */ /* 0x000fe4000000002f */
[----:B------:R-:W-:Y:S02]  /*1ea0*/  @P6 PRMT R44, R44, 0x5410, R92 ;  /* 0x000054102c2c6816 */ /* 0x000fe4000000005c */
[----:B------:R-:W-:-:S02]  /*1eb0*/  @P6 PRMT R47, R47, 0x5410, R93 ;  /* 0x000054102f2f6816 */ /* 0x000fc4000000005d */
[----:B------:R-:W0:Y:S01]  /*1ec0*/  LDC.64 R92, c[0x0][0x2f8] ;  /* 0x0000be00ff5c7b82 */ /* 0x000e220000000a00 */
[----:B------:R-:W-:Y:S02]  /*1ed0*/  @P6 F2FP.F16.F32.PACK_AB R125, RZ, R158 ;  /* 0x0000009eff7d623e */ /* 0x000fe400000000ff */
[----:B------:R-:W-:Y:S02]  /*1ee0*/  @P6 F2FP.F16.F32.PACK_AB R151, RZ, R156 ;  /* 0x0000009cff97623e */ /* 0x000fe400000000ff */
[----:B------:R-:W-:Y:S01]  /*1ef0*/  @P6 PRMT R45, R45, 0x5410, R125 ;  /* 0x000054102d2d6816 */ /* 0x000fe2000000007d */
[-C--:B------:R-:W-:Y:S01]  /*1f00*/  FMUL.FTZ R125, R156, R153.reuse ;  /* 0x000000999c7d7220 */ /* 0x080fe20000410000 */
[----:B------:R-:W-:Y:S01]  /*1f10*/  @P6 PRMT R46, R46, 0x5410, R151 ;  /* 0x000054102e2e6816 */ /* 0x000fe20000000097 */
[-C--:B------:R-:W-:Y:S01]  /*1f20*/  FMUL.FTZ R151, R158, R153.reuse ;  /* 0x000000999e977220 */ /* 0x080fe20000410000 */
[----:B------:R-:W-:Y:S02]  /*1f30*/  F2FP.F16.F32.PACK_AB R91, R91, R164 ;  /* 0x000000a45b5b723e */ /* 0x000fe400000000ff */
[----:B------:R-:W-:Y:S01]  /*1f40*/  F2FP.F16.F32.PACK_AB R90, R125, R90 ;  /* 0x0000005a7d5a723e */ /* 0x000fe200000000ff */
[----:B------:R-:W-:Y:S01]  /*1f50*/  FMUL.FTZ R125, R162, R153 ;  /* 0x00000099a27d7220 */ /* 0x000fe20000410000 */
[----:B------:R1:W-:Y:S01]  /*1f60*/  @P5 STG.E.128 desc[UR4][R88.64], R44 ;  /* 0x0000002c58005986 */ /* 0x0003e2000c101d04 */
[C---:B0-----:R-:W-:Y:S01]  /*1f70*/  IMAD.WIDE.U32 R92, R100.reuse, 0x10, R92 ;  /* 0x00000010645c7825 */ /* 0x041fe200078e005c */
[----:B------:R-:W-:-:S02]  /*1f80*/  IADD3 R100, R100, 0x80, RZ ;  /* 0x0000008064647810 */ /* 0x000fc40007ffe0ff */
[----:B-1----:R-:W-:Y:S02]  /*1f90*/  F2FP.F16.F32.PACK_AB R89, R151, R124 ;  /* 0x0000007c9759723e */ /* 0x002fe400000000ff */
[----:B------:R-:W-:-:S05]  /*1fa0*/  F2FP.F16.F32.PACK_AB R88, R125, R160 ;  /* 0x000000a07d58723e */ /* 0x000fca00000000ff */
[----:B------:R0:W-:Y:S02]  /*1fb0*/  STG.E.128 desc[UR4][R92.64], R88 ;  /* 0x000000585c007986 */ /* 0x0001e4000c101d04 */
.L_x_1221:
[----:B------:R-:W-:Y:S05]  /*1fc0*/  BSYNC B0 ;  /* 0x0000000000007941 */ /* 0x000fea0003800000 */
.L_x_1220:
[----:B------:R-:W-:Y:S04]  /*1fd0*/  BSSY B0, `(.L_x_1222) ;  /* 0x0000053000007945 */ /* 0x000fe80003800000 */
[----:B------:R-:W-:Y:S05]  /*1fe0*/  @!P2 BRA `(.L_x_1223) ;  /* 0x000000040044a947 */ /* 0x000fea0003800000 */
[----:B------:R-:W-:Y:S01]  /*1ff0*/  ISETP.NE.U32.AND P5, PT, RZ, UR10, PT ;  /* 0x0000000aff007c0c */ /* 0x000fe2000bfa5070 */
[-CC-:B0-----:R-:W-:Y:S01]  /*2000*/  FFMA.FTZ R89, R111, R94.reuse, R95.reuse ;  /* 0x0000005e6f597223 */ /* 0x181fe2000001005f */
[-C--:B------:R-:W-:Y:S01]  /*2010*/  FFMA.FTZ R88, R112, R94.reuse, R95 ;  /* 0x0000005e70587223 */ /* 0x080fe2000001005f */
[----:B------:R-:W-:Y:S02]  /*2020*/  ISETP.NE.U32.AND P6, PT, RZ, UR14, PT ;  /* 0x0000000eff007c0c */ /* 0x000fe4000bfc5070 */
[----:B------:R-:W-:Y:S01]  /*2030*/  ISETP.NE.AND.EX P5, PT, RZ, UR11, PT, P5 ;  /* 0x0000000bff007c0c */ /* 0x000fe2000bfa5350 */
[----:B------:R-:W-:Y:S01]  /*2040*/  FADD.FTZ R91, R110, -R89 ;  /* 0x800000596e5b7221 */ /* 0x000fe20000010000 */
[-CC-:B------:R-:W-:Y:S01]  /*2050*/  FFMA.FTZ R89, R109, R94.reuse, R95.reuse ;  /* 0x0000005e6d597223 */ /* 0x180fe2000001005f */
[----:B------:R-:W-:Y:S01]  /*2060*/  FADD.FTZ R93, R115, -R88 ;  /* 0x80000058735d7221 */ /* 0x000fe20000010000 */
[----:B------:R-:W-:Y:S01]  /*2070*/  FFMA.FTZ R88, R106, R94, R95 ;  /* 0x0000005e6a587223 */ /* 0x000fe2000001005f */
[----:B------:R-:W-:Y:S01]  /*2080*/  FMUL.FTZ R90, R102, R91 ;  /* 0x0000005b665a7220 */ /* 0x000fe20000410000 */
[----:B------:R-:W-:Y:S01]  /*2090*/  FADD.FTZ R89, R108, -R89 ;  /* 0x800000596c597221 */ /* 0x000fe20000010000 */
[----:B------:R-:W-:Y:S01]  /*20a0*/  FMUL.FTZ R156, R102, R93 ;  /* 0x0000005d669c7220 */ /* 0x000fe20000410000 */
[----:B------:R-:W-:-:S02]  /*20b0*/  FADD.FTZ R93, R113, -R88 ;  /* 0x80000058715d7221 */ /* 0x000fc40000010000 */
[C---:B------:R-:W-:Y:S01]  /*20c0*/  FMUL.FTZ R124, R102.reuse, R89 ;  /* 0x00000059667c7220 */ /* 0x040fe20000410000 */
[----:B------:R-:W-:Y:S01]  /*20d0*/  FFMA.FTZ R89, R107, R94, R95 ;  /* 0x0000005e6b597223 */ /* 0x000fe2000001005f */
[----:B------:R-:W-:Y:S01]  /*20e0*/  FMUL.FTZ R158, R102, R93 ;  /* 0x0000005d669e7220 */ /* 0x000fe20000410000 */
[----:B------:R-:W-:Y:S02]  /*20f0*/  @P5 HADD2.F32 R91, -RZ, R78.H0_H0 ;  /* 0x2000004eff5b5230 */ /* 0x000fe40000004100 */
[----:B------:R-:W-:Y:S01]  /*2100*/  FADD.FTZ R89, R140, -R89 ;  /* 0x800000598c597221 */ /* 0x000fe20000010000 */
[--C-:B------:R-:W-:Y:S02]  /*2110*/  @P5 HADD2.F32 R93, -RZ, R77.reuse.H1_H1 ;  /* 0x3000004dff5d5230 */ /* 0x100fe40000004100 */
[----:B------:R-:W-:Y:S01]  /*2120*/  @P5 FADD.FTZ R90, R90, R91 ;  /* 0x0000005b5a5a5221 */ /* 0x000fe20000010000 */
[----:B------:R-:W-:Y:S02]  /*2130*/  @P5 HADD2.F32 R91, -RZ, R77.H0_H0 ;  /* 0x2000004dff5b5230 */ /* 0x000fe40000004100 */
[----:B------:R-:W-:Y:S01]  /*2140*/  FMUL.FTZ R160, R102, R89 ;  /* 0x0000005966a07220 */ /* 0x000fe20000410000 */
[----:B------:R-:W-:-:S02]  /*2150*/  @P5 HADD2.F32 R89, -RZ, R76.H0_H0 ;  /* 0x2000004cff595230 */ /* 0x000fc40000004100 */
[----:B------:R-:W-:Y:S01]  /*2160*/  @P5 FADD.FTZ R158, R158, R93 ;  /* 0x0000005d9e9e5221 */ /* 0x000fe20000010000 */
[-C--:B------:R-:W-:Y:S01]  /*2170*/  FFMA.FTZ R93, R118, R94.reuse, R95 ;  /* 0x0000005e765d7223 */ /* 0x080fe2000001005f */
[----:B------:R-:W-:Y:S01]  /*2180*/  @P5 FADD.FTZ R124, R124, R91 ;  /* 0x0000005b7c7c5221 */ /* 0x000fe20000010000 */
[----:B------:R-:W-:Y:S01]  /*2190*/  FFMA.FTZ R91, R138, R94, R95 ;  /* 0x0000005e8a5b7223 */ /* 0x000fe2000001005f */
[----:B------:R-:W-:Y:S01]  /*21a0*/  @P5 FADD.FTZ R160, R160, R89 ;  /* 0x00000059a0a05221 */ /* 0x000fe20000010000 */
[----:B------:R-:W-:Y:S02]  /*21b0*/  @P5 HADD2.F32 R89, -RZ, R76.H1_H1 ;  /* 0x3000004cff595230 */ /* 0x000fe40000004100 */
[----:B------:R-:W-:Y:S01]  /*21c0*/  FADD.FTZ R93, R116, -R93 ;  /* 0x8000005d745d7221 */ /* 0x000fe20000010000 */
[----:B------:R-:W-:Y:S01]  /*21d0*/  FADD.FTZ R91, R104, -R91 ;  /* 0x8000005b685b7221 */ /* 0x000fe20000010000 */
[----:B------:R-:W-:Y:S02]  /*21e0*/  @P5 HADD2.F32 R125, -RZ, R78.H1_H1 ;  /* 0x3000004eff7d5230 */ /* 0x000fe40000004100 */
[----:B------:R-:W-:-:S02]  /*21f0*/  @P5 HADD2.F32 R88, -RZ, R79.H1_H1 ;  /* 0x3000004fff585230 */ /* 0x000fc40000004100 */
[----:B------:R-:W-:Y:S01]  /*2200*/  FMUL.FTZ R162, R102, R91 ;  /* 0x0000005b66a27220 */ /* 0x000fe20000410000 */
[----:B------:R-:W-:Y:S01]  /*2210*/  FFMA.FTZ R91, R117, R94, R95 ;  /* 0x0000005e755b7223 */ /* 0x000fe2000001005f */
[----:B------:R-:W-:Y:S02]  /*2220*/  @P5 FADD.FTZ R156, R156, R125 ;  /* 0x0000007d9c9c5221 */ /* 0x000fe40000010000 */
[----:B------:R-:W-:Y:S01]  /*2230*/  @P5 FADD.FTZ R162, R162, R89 ;  /* 0x00000059a2a25221 */ /* 0x000fe20000010000 */
[----:B------:R-:W-:Y:S01]  /*2240*/  FADD.FTZ R91, R114, -R91 ;  /* 0x8000005b725b7221 */ /* 0x000fe20000010000 */
[----:B------:R-:W-:-:S03]  /*2250*/  @P5 HADD2.F32 R89, -RZ, R79.H0_H0 ;  /* 0x2000004fff595230 */ /* 0x000fc60000004100 */
[C---:B------:R-:W-:Y:S01]  /*2260*/  FMUL.FTZ R164, R102.reuse, R91 ;  /* 0x0000005b66a47220 */ /* 0x040fe20000410000 */
[----:B------:R-:W-:-:S03]  /*2270*/  FMUL.FTZ R91, R102, R93 ;  /* 0x0000005d665b7220 */ /* 0x000fc60000410000 */
[----:B------:R-:W-:Y:S01]  /*2280*/  @P5 FADD.FTZ R164, R164, R89 ;  /* 0x00000059a4a45221 */ /* 0x000fe20000010000 */
[----:B------:R-:W-:Y:S01]  /*2290*/  @P5 FADD.FTZ R91, R91, R88 ;  /* 0x000000585b5b5221 */ /* 0x000fe20000010000 */
[----:B------:R-:W-:Y:S02]  /*22a0*/  ISETP.NE.AND.EX P5, PT, RZ, UR15, PT, P6 ;  /* 0x0000000fff007c0c */ /* 0x000fe4000bfa5360 */
[----:B------:R-:W-:-:S04]  /*22b0*/  ISETP.NE.U32.AND P6, PT, RZ, UR14, PT ;  /* 0x0000000eff007c0c */ /* 0x000fc8000bfc5070 */
[----:B------:R-:W-:-:S07]  /*22c0*/  ISETP.NE.AND.EX P6, PT, RZ, UR15, PT, P6 ;  /* 0x0000000fff007c0c */ /* 0x000fce000bfc5360 */
[----:B------:R-:W0:Y:S06]  /*22d0*/  @P5 LDC.64 R88, c[0x0][0x308] ;  /* 0x0000c200ff585b82 */ /* 0x000e2c0000000a00 */
[----:B------:R-:W-:Y:S01]  /*22e0*/  @P6 F2FP.F16.F32.PACK_AB R92, RZ, R90 ;  /* 0x0000005aff5c623e */ /* 0x000fe200000000ff */
[-C--:B------:R-:W-:Y:S01]  /*22f0*/  FMUL.FTZ R90, R90, R153.reuse ;  /* 0x000000995a5a7220 */ /* 0x080fe20000410000 */
[----:B------:R-:W-:Y:S01]  /*2300*/  @P6 F2FP.F16.F32.PACK_AB R93, RZ, R124 ;  /* 0x0000007cff5d623e */ /* 0x000fe200000000ff */
[----:B------:R-:W-:Y:S01]  /*2310*/  FMUL.FTZ R124, R124, R153 ;  /* 0x000000997c7c7220 */ /* 0x000fe20000410000 */
[----:B------:R-:W-:-:S02]  /*2320*/  @P6 PRMT R46, R92, 0x7610, R46 ;  /* 0x000076105c2e6816 */ /* 0x000fc4000000002e */
[----:B------:R-:W-:Y:S01]  /*2330*/  @P6 F2FP.F16.F32.PACK_AB R92, RZ, R160 ;  /* 0x000000a0ff5c623e */ /* 0x000fe200000000ff */
[-C--:B------:R-:W-:Y:S01]  /*2340*/  FMUL.FTZ R160, R160, R153.reuse ;  /* 0x00000099a0a07220 */ /* 0x080fe20000410000 */
[----:B------:R-:W-:Y:S01]  /*2350*/  @P6 F2FP.F16.F32.PACK_AB R155, RZ, R164 ;  /* 0x000000a4ff9b623e */ /* 0x000fe200000000ff */
[----:B------:R-:W-:Y:S01]  /*2360*/  FMUL.FTZ R164, R164, R153 ;  /* 0x00000099a4a47220 */ /* 0x000fe20000410000 */
[----:B------:R-:W-:Y:S02]  /*2370*/  @P6 PRMT R45, R93, 0x7610, R45 ;  /* 0x000076105d2d6816 */ /* 0x000fe4000000002d */
[----:B------:R-:W-:Y:S02]  /*2380*/  @P6 PRMT R44, R92, 0x7610, R44 ;  /* 0x000076105c2c6816 */ /* 0x000fe4000000002c */
[----:B------:R-:W-:Y:S02]  /*2390*/  @P6 F2FP.F16.F32.PACK_AB R92, RZ, R162 ;  /* 0x000000a2ff5c623e */ /* 0x000fe400000000ff */
[----:B------:R-:W-:Y:S01]  /*23a0*/  @P6 F2FP.F16.F32.PACK_AB R93, RZ, R91 ;  /* 0x0000005bff5d623e */ /* 0x000fe200000000ff */
[----:B------:R-:W-:Y:S01]  /*23b0*/  FMUL.FTZ R91, R91, R153 ;  /* 0x000000995b5b7220 */ /* 0x000fe20000410000 */
[----:B------:R-:W-:Y:S01]  /*23c0*/  @P6 PRMT R47, R155, 0x7610, R47 ;  /* 0x000076109b2f6816 */ /* 0x000fe2000000002f */
[----:B0-----:R-:W-:Y:S01]  /*23d0*/  @P5 IMAD.WIDE.U32 R88, R100, 0x10, R88 ;  /* 0x0000001064585825 */ /* 0x001fe200078e0058 */
[----:B------:R-:W-:-:S02]  /*23e0*/  @P6 PRMT R44, R44, 0x5410, R92 ;  /* 0x000054102c2c6816 */ /* 0x000fc4000000005c */
[----:B------:R-:W-:Y:S02]  /*23f0*/  @P6 PRMT R47, R47, 0x5410, R93 ;  /* 0x000054102f2f6816 */ /* 0x000fe4000000005d */
[----:B------:R-:W0:Y:S01]  /*2400*/  LDC.64 R92, c[0x0][0x2f8] ;  /* 0x0000be00ff5c7b82 */ /* 0x000e220000000a00 */
[----:B------:R-:W-:Y:S02]  /*2410*/  @P6 F2FP.F16.F32.PACK_AB R125, RZ, R158 ;  /* 0x0000009eff7d623e */ /* 0x000fe400000000ff */
[----:B------:R-:W-:Y:S02]  /*2420*/  @P6 F2FP.F16.F32.PACK_AB R151, RZ, R156 ;  /* 0x0000009cff97623e */ /* 0x000fe400000000ff */
[----:B------:R-:W-:Y:S01]  /*2430*/  @P6 PRMT R45, R45, 0x5410, R125 ;  /* 0x000054102d2d6816 */ /* 0x000fe2000000007d */
[-C--:B------:R-:W-:Y:S01]  /*2440*/  FMUL.FTZ R125, R156, R153.reuse ;  /* 0x000000999c7d7220 */ /* 0x080fe20000410000 */
[----:B------:R-:W-:Y:S01]  /*2450*/  @P6 PRMT R46, R46, 0x5410, R151 ;  /* 0x000054102e2e6816 */ /* 0x000fe20000000097 */
[----:B------:R-:W-:Y:S01]  /*2460*/  FMUL.FTZ R151, R158, R153 ;  /* 0x000000999e977220 */ /* 0x000fe20000410000 */
[----:B------:R-:W-:-:S02]  /*2470*/  F2FP.F16.F32.PACK_AB R91, R91, R164 ;  /* 0x000000a45b5b723e */ /* 0x000fc400000000ff */
[----:B------:R-:W-:Y:S01]  /*2480*/  F2FP.F16.F32.PACK_AB R90, R125, R90 ;  /* 0x0000005a7d5a723e */ /* 0x000fe200000000ff */
[----:B------:R-:W-:Y:S01]  /*2490*/  FMUL.FTZ R125, R162, R153 ;  /* 0x00000099a27d7220 */ /* 0x000fe20000410000 */
[----:B------:R1:W-:Y:S01]  /*24a0*/  @P5 STG.E.128 desc[UR4][R88.64], R44 ;  /* 0x0000002c58005986 */ /* 0x0003e2000c101d04 */
[C---:B0-----:R-:W-:Y:S01]  /*24b0*/  IMAD.WIDE.U32 R92, R100.reuse, 0x10, R92 ;  /* 0x00000010645c7825 */ /* 0x041fe200078e005c */
[----:B------:R-:W-:Y:S02]  /*24c0*/  IADD3 R100, R100, 0x80, RZ ;  /* 0x0000008064647810 */ /* 0x000fe40007ffe0ff */
[----:B-1----:R-:W-:Y:S02]  /*24d0*/  F2FP.F16.F32.PACK_AB R89, R151, R124 ;  /* 0x0000007c9759723e */ /* 0x002fe400000000ff */
[----:B------:R-:W-:-:S05]  /*24e0*/  F2FP.F16.F32.PACK_AB R88, R125, R160 ;  /* 0x000000a07d58723e */ /* 0x000fca00000000ff */
[----:B------:R1:W-:Y:S02]  /*24f0*/  STG.E.128 desc[UR4][R92.64], R88 ;  /* 0x000000585c007986 */ /* 0x0003e4000c101d04 */
.L_x_1223:
[----:B------:R-:W-:Y:S05]  /*2500*/  BSYNC B0 ;  /* 0x0000000000007941 */ /* 0x000fea0003800000 */
.L_x_1222:
        /* <DEDUP_REMOVED lines=9> */
[----:B------:R-:W-:Y:S01]  /*25a0*/  FADD.FTZ R151, R129, -R92 ;  /* 0x8000005c81977221 */ /* 0x000fe20000010000 */
[-CC-:B------:R-:W-:Y:S01]  /*25b0*/  FFMA.FTZ R90, R126, R94.reuse, R95.reuse ;  /* 0x0000005e7e5a7223 */ /* 0x180fe2000001005f */
[C---:B------:R-:W-:Y:S01]  /*25c0*/  FMUL.FTZ R88, R102.reuse, R91 ;  /* 0x0000005b66587220 */ /* 0x040fe20000410000 */
[C---:B------:R-:W-:Y:S01]  /*25d0*/  FMUL.FTZ R91, R102.reuse, R93 ;  /* 0x0000005d665b7220 */ /* 0x040fe20000410000 */
[-CC-:B------:R-:W-:Y:S01]  /*25e0*/  FFMA.FTZ R89, R105, R94.reuse, R95.reuse ;  /* 0x0000005e69597223 */ /* 0x180fe2000001005f */
[-CC-:B------:R-:W-:Y:S01]  /*25f0*/  FFMA.FTZ R125, R127, R94.reuse, R95.reuse ;  /* 0x0000005e7f7d7223 */ /* 0x180fe2000001005f */
[-CC-:B------:R-:W-:Y:S01]  /*2600*/  FFMA.FTZ R155, R131, R94.reuse, R95.reuse ;  /* 0x0000005e839b7223 */ /* 0x180fe2000001005f */
[----:B------:R-:W-:Y:S01]  /*2610*/  FMUL.FTZ R162, R102, R151 ;  /* 0x0000009766a27220 */ /* 0x000fe20000410000 */
[----:B------:R-:W-:Y:S01]  /*2620*/  FFMA.FTZ R94, R136, R94, R95 ;  /* 0x0000005e885e7223 */ /* 0x000fe2000001005f */
[----:B------:R-:W-:Y:S01]  /*2630*/  FADD.FTZ R95, R123, -R90 ;  /* 0x8000005a7b5f7221 */ /* 0x000fe20000010000 */
[----:B------:R-:W-:-:S02]  /*2640*/  @P5 HADD2.F32 R93, -RZ, R26.H1_H1 ;  /* 0x3000001aff5d5230 */ /* 0x000fc40000004100 */
[----:B------:R-:W-:Y:S01]  /*2650*/  FADD.FTZ R89, R122, -R89 ;  /* 0x800000597a597221 */ /* 0x000fe20000010000 */
[----:B------:R-:W-:Y:S01]  /*2660*/  FADD.FTZ R125, R130, -R125 ;  /* 0x8000007d827d7221 */ /* 0x000fe20000010000 */
[----:B------:R-:W-:Y:S01]  /*2670*/  FMUL.FTZ R164, R102, R95 ;  /* 0x0000005f66a47220 */ /* 0x000fe20000410000 */
[----:B------:R-:W-:Y:S02]  /*2680*/  @P5 HADD2.F32 R92, -RZ, R26.H0_H0 ;  /* 0x2000001aff5c5230 */ /* 0x000fe40000004100 */
[----:B------:R-:W-:Y:S01]  /*2690*/  @P5 FADD.FTZ R162, R162, R93 ;  /* 0x0000005da2a25221 */ /* 0x000fe20000010000 */
[----:B------:R-:W-:Y:S02]  /*26a0*/  @P5 HADD2.F32 R93, -RZ, R25.H1_H1 ;  /* 0x30000019ff5d5230 */ /* 0x000fe40000004100 */
[C---:B------:R-:W-:Y:S01]  /*26b0*/  FMUL.FTZ R158, R102.reuse, R89 ;  /* 0x00000059669e7220 */ /* 0x040fe20000410000 */
[--C-:B------:R-:W-:Y:S02]  /*26c0*/  @P5 HADD2.F32 R95, -RZ, R24.reuse.H1_H1 ;  /* 0x30000018ff5f5230 */ /* 0x100fe40000004100 */
[----:B------:R-:W-:Y:S01]  /*26d0*/  FMUL.FTZ R89, R102, R125 ;  /* 0x0000007d66597220 */ /* 0x000fe20000410000 */
[----:B------:R-:W-:Y:S01]  /*26e0*/  FADD.FTZ R155, R134, -R155 ;  /* 0x8000009b869b7221 */ /* 0x000fe20000010000 */
[----:B------:R-:W-:Y:S01]  /*26f0*/  @P5 FADD.FTZ R164, R164, R93 ;  /* 0x0000005da4a45221 */ /* 0x000fe20000010000 */
[----:B------:R-:W-:-:S02]  /*2700*/  @P5 HADD2.F32 R93, -RZ, R24.H0_H0 ;  /* 0x20000018ff5d5230 */ /* 0x000fc40000004100 */
[----:B------:R-:W-:Y:S01]  /*2710*/  FADD.FTZ R157, R133, -R94 ;  /* 0x8000005e859d7221 */ /* 0x000fe20000010000 */
[----:B------:R-:W-:Y:S01]  /*2720*/  @P5 FADD.FTZ R89, R89, R92 ;  /* 0x0000005c59595221 */ /* 0x000fe20000010000 */
[----:B------:R-:W-:Y:S01]  /*2730*/  @P5 FADD.FTZ R88, R88, R95 ;  /* 0x0000005f58585221 */ /* 0x000fe20000010000 */
[----:B------:R-:W-:Y:S02]  /*2740*/  @P5 HADD2.F32 R92, -RZ, R25.H0_H0 ;  /* 0x20000019ff5c5230 */ /* 0x000fe40000004100 */
[----:B------:R-:W-:Y:S01]  /*2750*/  @P5 FADD.FTZ R158, R158, R93 ;  /* 0x0000005d9e9e5221 */ /* 0x000fe20000010000 */
[--C-:B------:R-:W-:Y:S02]  /*2760*/  @P5 HADD2.F32 R93, -RZ, R27.reuse.H0_H0 ;  /* 0x2000001bff5d5230 */ /* 0x100fe40000004100 */
[C---:B------:R-:W-:Y:S01]  /*2770*/  FMUL.FTZ R90, R102.reuse, R155 ;  /* 0x0000009b665a7220 */ /* 0x040fe20000410000 */
[----:B------:R-:W-:Y:S02]  /*2780*/  @P5 HADD2.F32 R95, -RZ, R27.H1_H1 ;  /* 0x3000001bff5f5230 */ /* 0x000fe40000004100 */
[----:B------:R-:W-:Y:S01]  /*2790*/  FMUL.FTZ R160, R102, R157 ;  /* 0x0000009d66a07220 */ /* 0x000fe20000410000 */
[----:B------:R-:W-:Y:S01]  /*27a0*/  ISETP.NE.U32.AND P6, PT, RZ, UR14, PT ;  /* 0x0000000eff007c0c */ /* 0x000fe2000bfc5070 */
[----:B------:R-:W-:Y:S01]  /*27b0*/  @P5 FADD.FTZ R91, R91, R92 ;  /* 0x0000005c5b5b5221 */ /* 0x000fe20000010000 */
[----:B------:R-:W-:Y:S01]  /*27c0*/  @P5 FADD.FTZ R90, R90, R93 ;  /* 0x0000005d5a5a5221 */ /* 0x000fe20000010000 */
[----:B------:R-:W-:Y:S01]  /*27d0*/  @P5 FADD.FTZ R160, R160, R95 ;  /* 0x0000005fa0a05221 */ /* 0x000fe20000010000 */
[----:B------:R-:W-:Y:S01]  /*27e0*/  ISETP.NE.AND.EX P5, PT, RZ, UR15, PT, P6 ;  /* 0x0000000fff007c0c */ /* 0x000fe2000bfa5360 */
[----:B------:R-:W0:Y:S01]  /*27f0*/  LDC.64 R92, c[0x0][0x2f8] ;  /* 0x0000be00ff5c7b82 */ /* 0x000e220000000a00 */
[----:B------:R-:W-:Y:S01]  /*2800*/  ISETP.NE.U32.AND P6, PT, RZ, UR14, PT ;  /* 0x0000000eff007c0c */ /* 0x000fe2000bfc5070 */
[-C--:B------:R-:W-:Y:S01]  /*2810*/  FMUL.FTZ R159, R88, R153.reuse ;  /* 0x00000099589f7220 */ /* 0x080fe20000410000 */
[-C--:B------:R-:W-:Y:S01]  /*2820*/  FMUL.FTZ R161, R90, R153.reuse ;  /* 0x000000995aa17220 */ /* 0x080fe20000410000 */
[----:B------:R-:W-:Y:S01]  /*2830*/  FMUL.FTZ R163, R160, R153 ;  /* 0x00000099a0a37220 */ /* 0x000fe20000410000 */
[----:B------:R-:W-:-:S07]  /*2840*/  ISETP.NE.AND.EX P6, PT, RZ, UR15, PT, P6 ;  /* 0x0000000fff007c0c */ /* 0x000fce000bfc5360 */
[----:B------:R-:W-:Y:S01]  /*2850*/  @P5 F2FP.F16.F32.PACK_AB R151, RZ, R89 ;  /* 0x00000059ff97523e */ /* 0x000fe200000000ff */
[----:B------:R-:W-:Y:S01]  /*2860*/  FMUL.FTZ R89, R89, R153 ;  /* 0x0000009959597220 */ /* 0x000fe20000410000 */
[----:B------:R-:W-:Y:S01]  /*2870*/  @P5 F2FP.F16.F32.PACK_AB R157, RZ, R91 ;  /* 0x0000005bff9d523e */ /* 0x000fe200000000ff */
[-C--:B------:R-:W-:Y:S01]  /*2880*/  FMUL.FTZ R91, R91, R153.reuse ;  /* 0x000000995b5b7220 */ /* 0x080fe20000410000 */
[----:B------:R-:W-:Y:S01]  /*2890*/  @P5 F2FP.F16.F32.PACK_AB R156, RZ, R158 ;  /* 0x0000009eff9c523e */ /* 0x000fe200000000ff */
[-C--:B------:R-:W-:Y:S01]  /*28a0*/  FMUL.FTZ R158, R158, R153.reuse ;  /* 0x000000999e9e7220 */ /* 0x080fe20000410000 */
[----:B------:R-:W1:Y:S01]  /*28b0*/  @P6 LDC.64 R94, c[0x0][0x308] ;  /* 0x0000c200ff5e6b82 */ /* 0x000e620000000a00 */
[----:B------:R-:W-:Y:S02]  /*28c0*/  @P5 F2FP.F16.F32.PACK_AB R155, RZ, R90 ;  /* 0x0000005aff9b523e */ /* 0x000fe400000000ff */
[----:B------:R-:W-:Y:S01]  /*28d0*/  @P5 F2FP.F16.F32.PACK_AB R102, RZ, R162 ;  /* 0x000000a2ff66523e */ /* 0x000fe200000000ff */
[-C--:B------:R-:W-:Y:S01]  /*28e0*/  FMUL.FTZ R162, R162, R153.reuse ;  /* 0x00000099a2a27220 */ /* 0x080fe20000410000 */
[----:B------:R-:W-:Y:S01]  /*28f0*/  @P5 F2FP.F16.F32.PACK_AB R124, RZ, R164 ;  /* 0x000000a4ff7c523e */ /* 0x000fe200000000ff */
[----:B------:R-:W-:Y:S01]  /*2900*/  FMUL.FTZ R164, R164, R153 ;  /* 0x00000099a4a47220 */ /* 0x000fe20000410000 */
[----:B------:R-:W-:Y:S01]  /*2910*/  @P5 F2FP.F16.F32.PACK_AB R125, RZ, R88 ;  /* 0x00000058ff7d523e */ /* 0x000fe200000000ff */
[----:B0-----:R-:W-:Y:S01]  /*2920*/  IMAD.WIDE.U32 R92, R100, 0x10, R92 ;  /* 0x00000010645c7825 */ /* 0x001fe200078e005c */
[----:B------:R-:W-:-:S02]  /*2930*/  @P5 F2FP.F16.F32.PACK_AB R153, RZ, R160 ;  /* 0x000000a0ff99523e */ /* 0x000fc400000000ff */
[----:B------:R-:W-:Y:S02]  /*2940*/  @P5 PRMT R46, R151, 0x7610, R46 ;  /* 0x00007610972e5816 */ /* 0x000fe4000000002e */
[----:B------:R-:W-:Y:S02]  /*2950*/  @P5 PRMT R45, R157, 0x7610, R45 ;  /* 0x000076109d2d5816 */ /* 0x000fe4000000002d */
[----:B------:R-:W-:Y:S02]  /*2960*/  @P5 PRMT R44, R156, 0x7610, R44 ;  /* 0x000076109c2c5816 */ /* 0x000fe4000000002c */
[----:B------:R-:W-:Y:S02]  /*2970*/  @P5 PRMT R47, R155, 0x7610, R47 ;  /* 0x000076109b2f5816 */ /* 0x000fe4000000002f */
[----:B------:R-:W-:Y:S02]  /*2980*/  F2FP.F16.F32.PACK_AB R90, R162, R89 ;  /* 0x00000059a25a723e */ /* 0x000fe400000000ff */
[----:B------:R-:W-:-:S02]  /*2990*/  F2FP.F16.F32.PACK_AB R89, R164, R91 ;  /* 0x0000005ba459723e */ /* 0x000fc400000000ff */
[----:B------:R-:W-:Y:S01]  /*29a0*/  @P5 PRMT R46, R46, 0x5410, R102 ;  /* 0x000054102e2e5816 */ /* 0x000fe20000000066 */
[----:B-1----:R-:W-:Y:S01]  /*29b0*/  @P6 IMAD.WIDE.U32 R94, R100, 0x10, R94 ;  /* 0x00000010645e6825 */ /* 0x002fe200078e005e */
[----:B------:R-:W-:Y:S02]  /*29c0*/  @P5 PRMT R45, R45, 0x5410, R124 ;  /* 0x000054102d2d5816 */ /* 0x000fe4000000007c */
[----:B------:R-:W-:Y:S02]  /*29d0*/  @P5 PRMT R44, R44, 0x5410, R125 ;  /* 0x000054102c2c5816 */ /* 0x000fe4000000007d */
[----:B------:R-:W-:Y:S02]  /*29e0*/  @P5 PRMT R47, R47, 0x5410, R153 ;  /* 0x000054102f2f5816 */ /* 0x000fe40000000099 */
[----:B------:R-:W-:Y:S02]  /*29f0*/  F2FP.F16.F32.PACK_AB R88, R159, R158 ;  /* 0x0000009e9f58723e */ /* 0x000fe400000000ff */
[----:B------:R-:W-:Y:S01]  /*2a00*/  F2FP.F16.F32.PACK_AB R91, R163, R161 ;  /* 0x000000a1a35b723e */ /* 0x000fe200000000ff */
[----:B------:R2:W-:Y:S04]  /*2a10*/  @P6 STG.E.128 desc[UR4][R94.64], R44 ;  /* 0x0000002c5e006986 */ /* 0x0005e8000c101d04 */
[----:B------:R2:W-:Y:S02]  /*2a20*/  STG.E.128 desc[UR4][R92.64], R88 ;  /* 0x000000585c007986 */ /* 0x0005e4000c101d04 */
.L_x_1225:
[----:B------:R-:W-:Y:S05]  /*2a30*/  BSYNC B0 ;  /* 0x0000000000007941 */ /* 0x000fea0003800000 */
.L_x_1224:
[----:B------:R-:W-:Y:S02]  /*2a40*/  IADD3 R0, R0, UR16, RZ ;  /* 0x0000001000007c10 */ /* 0x000fe4000fffe0ff */
[----:B------:R-:W-:Y:S02]  /*2a50*/  SEL R124, RZ, 0x1, P4 ;  /* 0x00000001ff7c7807 */ /* 0x000fe40002000000 */
[----:B------:R-:W-:-:S13]  /*2a60*/  ISETP.GE.AND P5, PT, R0, UR17, PT ;  /* 0x0000001100007c0c */ /* 0x000fda000bfa6270 */
[----:B------:R-:W-:Y:S05]  /*2a70*/  @!P5 BRA `(.L_x_1226) ;  /* 0xffffffd800c8d947 */ /* 0x000fea000383ffff */
.L_x_1212:
        /* <DEDUP_REMOVED lines=16> */
.L_x_1228:
[----:B------:R-:W-:Y:S05]  /*2b80*/  BSYNC B0 ;  /* 0x0000000000007941 */ /* 0x000fea0003800000 */
.L_x_1227:
        /* <DEDUP_REMOVED lines=11> */
.L_x_1230:
[----:B------:R-:W-:Y:S05]  /*2c40*/  BSYNC B0 ;  /* 0x0000000000007941 */ /* 0x000fea0003800000 */
.L_x_1229:
        /* <DEDUP_REMOVED lines=10> */
.L_x_1219:
[----:B------:R-:W-:Y:S02]  /*2cf0*/  MOV R158, R155 ;  /* 0x0000009b009e7202 */ /* 0x000fe40000000f00 */
[----:B------:R-:W-:Y:S02]  /*2d00*/  MOV R159, 0x10 ;  /* 0x00000010009f7802 */ /* 0x000fe40000000f00 */
[----:B------:R-:W-:Y:S02]  /*2d10*/  MOV R160, 0x1f ;  /* 0x0000001f00a07802 */ /* 0x000fe40000000f00 */
[----:B------:R-:W-:-:S07]  /*2d20*/  MOV R151, 0xffffffff ;  /* 0xffffffff00977802 */ /* 0x000fce0000000f00 */
[----:B------:R-:W-:Y:S05]  /*2d30*/  WARPSYNC.COLLECTIVE R151, `(.L_x_1231) ;  /* 0x0000000097087348 */ /* 0x000fea0003c00000 */
[----:B------:R0:W1:Y:S02]  /*2d40*/  SHFL.DOWN P6, R157, R158, R159, R160 ;  /* 0x0800009f9e9d7389 */ /* 0x00006400000c00a0 */
[----:B01----:R-:W-:Y:S01]  /*2d50*/  ENDCOLLECTIVE ;  /* 0x000000000000791b */ /* 0x003fe20003800000 */
.L_x_1231:
[----:B------:R-:W-:Y:S02]  /*2d60*/  MOV R158, R156 ;  /* 0x0000009c009e7202 */ /* 0x000fe40000000f00 */
[----:B------:R-:W-:-:S07]  /*2d70*/  MOV R90, R157 ;  /* 0x0000009d005a7202 */ /* 0x000fce0000000f00 */
[----:B------:R-:W-:Y:S05]  /*2d80*/  WARPSYNC.COLLECTIVE R151, `(.L_x_1232) ;  /* 0x0000000097087348 */ /* 0x000fea0003c00000 */
[----:B------:R0:W1:Y:S02]  /*2d90*/  SHFL.DOWN P6, R157, R158, R159, R160 ;  /* 0x0800009f9e9d7389 */ /* 0x00006400000c00a0 */
[----:B01----:R-:W-:Y:S01]  /*2da0*/  ENDCOLLECTIVE ;  /* 0x000000000000791b */ /* 0x003fe20003800000 */
.L_x_1232:
[----:B------:R-:W-:-:S05]  /*2db0*/  FADD.FTZ R90, R90, R155 ;  /* 0x0000009b5a5a7221 */ /* 0x000fca0000010000 */
[----:B------:R-:W-:Y:S02]  /*2dc0*/  MOV R158, R90 ;  /* 0x0000005a009e7202 */ /* 0x000fe40000000f00 */
[----:B------:R-:W-:Y:S02]  /*2dd0*/  MOV R159, 0x8 ;  /* 0x00000008009f7802 */ /* 0x000fe40000000f00 */
[----:B------:R-:W-:-:S07]  /*2de0*/  MOV R91, R157 ;  /* 0x0000009d005b7202 */ /* 0x000fce0000000f00 */
[----:B------:R-:W-:Y:S05]  /*2df0*/  WARPSYNC.COLLECTIVE R151, `(.L_x_1233) ;  /* 0x0000000097087348 */ /* 0x000fea0003c00000 */
[----:B------:R0:W1:Y:S02]  /*2e00*/  SHFL.DOWN P6, R157, R158, R159, R160 ;  /* 0x0800009f9e9d7389 */ /* 0x00006400000c00a0 */
[----:B01----:R-:W-:Y:S01]  /*2e10*/  ENDCOLLECTIVE ;  /* 0x000000000000791b */ /* 0x003fe20003800000 */
.L_x_1233:
[----:B------:R-:W-:-:S05]  /*2e20*/  FADD.FTZ R91, R91, R156 ;  /* 0x0000009c5b5b7221 */ /* 0x000fca0000010000 */
[----:B------:R-:W-:Y:S02]  /*2e30*/  MOV R158, R91 ;  /* 0x0000005b009e7202 */ /* 0x000fe40000000f00 */
[----:B------:R-:W-:-:S07]  /*2e40*/  MOV R93, R157 ;  /* 0x0000009d005d7202 */ /* 0x000fce0000000f00 */
[----:B------:R-:W-:Y:S05]  /*2e50*/  WARPSYNC.COLLECTIVE R151, `(.L_x_1234) ;  /* 0x0000000097087348 */ /* 0x000fea0003c00000 */
[----:B------:R0:W1:Y:S02]  /*2e60*/  SHFL.DOWN P6, R157, R158, R159, R160 ;  /* 0x0800009f9e9d7389 */ /* 0x00006400000c00a0 */
[----:B01----:R-:W-:Y:S01]  /*2e70*/  ENDCOLLECTIVE ;  /* 0x000000000000791b */ /* 0x003fe20003800000 */
.L_x_1234:
[----:B------:R-:W-:-:S05]  /*2e80*/  FADD.FTZ R93, R90, R93 ;  /* 0x0000005d5a5d7221 */ /* 0x000fca0000010000 */
[----:B------:R-:W-:Y:S02]  /*2e90*/  MOV R158, R93 ;  /* 0x0000005d009e7202 */ /* 0x000fe40000000f00 */
[----:B------:R-:W-:Y:S02]  /*2ea0*/  MOV R159, 0x4 ;  /* 0x00000004009f7802 */ /* 0x000fe40000000f00 */
[----:B------:R-:W-:-:S07]  /*2eb0*/  MOV R92, R157 ;  /* 0x0000009d005c7202 */ /* 0x000fce0000000f00 */
[----:B------:R-:W-:Y:S05]  /*2ec0*/  WARPSYNC.COLLECTIVE R151, `(.L_x_1235) ;  /* 0x0000000097087348 */ /* 0x000fea0003c00000 */
[----:B------:R0:W1:Y:S02]  /*2ed0*/  SHFL.DOWN P6, R157, R158, R159, R160 ;  /* 0x0800009f9e9d7389 */ /* 0x00006400000c00a0 */
[----:B01----:R-:W-:Y:S01]  /*2ee0*/  ENDCOLLECTIVE ;  /* 0x000000000000791b */ /* 0x003fe20003800000 */
.L_x_1235:
[----:B------:R-:W-:-:S05]  /*2ef0*/  FADD.FTZ R92, R91, R92 ;  /* 0x0000005c5b5c7221 */ /* 0x000fca0000010000 */
[----:B------:R-:W-:Y:S02]  /*2f00*/  MOV R158, R92 ;  /* 0x0000005c009e7202 */ /* 0x000fe40000000f00 */
[----:B------:R-:W-:-:S07]  /*2f10*/  MOV R94, R157 ;  /* 0x0000009d005e7202 */ /* 0x000fce0000000f00 */
[----:B------:R-:W-:Y:S05]  /*2f20*/  WARPSYNC.COLLECTIVE R151, `(.L_x_1236) ;  /* 0x0000000097087348 */ /* 0x000fea0003c00000 */
[----:B------:R0:W1:Y:S02]  /*2f30*/  SHFL.DOWN P6, R157, R158, R159, R160 ;  /* 0x0800009f9e9d7389 */ /* 0x00006400000c00a0 */
[----:B01----:R-:W-:Y:S01]  /*2f40*/  ENDCOLLECTIVE ;  /* 0x000000000000791b */ /* 0x003fe20003800000 */
.L_x_1236:
[----:B------:R-:W-:-:S05]  /*2f50*/  FADD.FTZ R94, R93, R94 ;  /* 0x0000005e5d5e7221 */ /* 0x000fca0000010000 */
[----:B------:R-:W-:Y:S02]  /*2f60*/  MOV R158, R94 ;  /* 0x0000005e009e7202 */ /* 0x000fe40000000f00 */
[----:B------:R-:W-:Y:S02]  /*2f70*/  MOV R159, 0x2 ;  /* 0x00000002009f7802 */ /* 0x000fe40000000f00 */
[----:B------:R-:W-:-:S07]  /*2f80*/  MOV R95, R157 ;  /* 0x0000009d005f7202 */ /* 0x000fce0000000f00 */
[----:B------:R-:W-:Y:S05]  /*2f90*/  WARPSYNC.COLLECTIVE R151, `(.L_x_1237) ;  /* 0x0000000097087348 */ /* 0x000fea0003c00000 */
[----:B------:R0:W1:Y:S02]  /*2fa0*/  SHFL.DOWN P6, R157, R158, R159, R160 ;  /* 0x0800009f9e9d7389 */ /* 0x00006400000c00a0 */
[----:B01----:R-:W-:Y:S01]  /*2fb0*/  ENDCOLLECTIVE ;  /* 0x000000000000791b */ /* 0x003fe20003800000 */
.L_x_1237:
[----:B------:R-:W-:-:S05]  /*2fc0*/  FADD.FTZ R95, R92, R95 ;  /* 0x0000005f5c5f7221 */ /* 0x000fca0000010000 */
[----:B------:R-:W-:Y:S02]  /*2fd0*/  MOV R158, R95 ;  /* 0x0000005f009e7202 */ /* 0x000fe40000000f00 */
[----:B------:R-:W-:-:S07]  /*2fe0*/  MOV R125, R157 ;  /* 0x0000009d007d7202 */ /* 0x000fce0000000f00 */
[----:B------:R-:W-:Y:S05]  /*2ff0*/  WARPSYNC.COLLECTIVE R151, `(.L_x_1238) ;  /* 0x0000000097087348 */ /* 0x000fea0003c00000 */
[----:B------:R0:W1:Y:S02]  /*3000*/  SHFL.DOWN P6, R157, R158, R159, R160 ;  /* 0x0800009f9e9d7389 */ /* 0x00006400000c00a0 */
[----:B01----:R-:W-:Y:S01]  /*3010*/  ENDCOLLECTIVE ;  /* 0x000000000000791b */ /* 0x003fe20003800000 */
.L_x_1238:
[----:B------:R-:W-:-:S05]  /*3020*/  FADD.FTZ R125, R94, R125 ;  /* 0x0000007d5e7d7221 */ /* 0x000fca0000010000 */
[----:B------:R-:W-:Y:S02]  /*3030*/  MOV R158, R125 ;  /* 0x0000007d009e7202 */ /* 0x000fe40000000f00 */
[----:B------:R-:W-:Y:S02]  /*3040*/  MOV R159, 0x1 ;  /* 0x00000001009f7802 */ /* 0x000fe40000000f00 */
[----:B------:R-:W-:-:S07]  /*3050*/  MOV R124, R157 ;  /* 0x0000009d007c7202 */ /* 0x000fce0000000f00 */
[----:B------:R-:W-:Y:S05]  /*3060*/  WARPSYNC.COLLECTIVE R151, `(.L_x_1239) ;  /* 0x0000000097087348 */ /* 0x000fea0003c00000 */
[----:B------:R0:W1:Y:S02]  /*3070*/  SHFL.DOWN P6, R157, R158, R159, R160 ;  /* 0x0800009f9e9d7389 */ /* 0x00006400000c00a0 */
[----:B01----:R-:W-:Y:S01]  /*3080*/  ENDCOLLECTIVE ;  /* 0x000000000000791b */ /* 0x003fe20003800000 */
.L_x_1239:
[----:B------:R-:W-:-:S05]  /*3090*/  FADD.FTZ R90, R95, R124 ;  /* 0x0000007c5f5a7221 */ /* 0x000fca0000010000 */
[----:B------:R-:W-:Y:S02]  /*30a0*/  MOV R158, R90 ;  /* 0x0000005a009e7202 */ /* 0x000fe40000000f00 */
[----:B------:R-:W-:-:S07]  /*30b0*/  MOV R124, R157 ;  /* 0x0000009d007c7202 */ /* 0x000fce0000000f00 */
[----:B------:R-:W-:Y:S05]  /*30c0*/  WARPSYNC.COLLECTIVE R151, `(.L_x_1240) ;  /* 0x0000000097087348 */ /* 0x000fea0003c00000 */
[----:B------:R0:W1:Y:S02]  /*30d0*/  SHFL.DOWN P6, R157, R158, R159, R160 ;  /* 0x0800009f9e9d7389 */ /* 0x00006400000c00a0 */
[----:B01----:R-:W-:Y:S01]  /*30e0*/  ENDCOLLECTIVE ;  /* 0x000000000000791b */ /* 0x003fe20003800000 */
.L_x_1240:
[----:B------:R-:W-:Y:S01]  /*30f0*/  MOV R91, R157 ;  /* 0x0000009d005b7202 */ /* 0x000fe20000000f00 */
[----:B------:R-:W-:Y:S06]  /*3100*/  BRA `(.L_x_1241) ;  /* 0xffffffe400f87947 */ /* 0x000fec000383ffff */
.L_x_1242:
        /* <DEDUP_REMOVED lines=15> */
.L_x_11279:


//--------------------- .text._ZN10layer_norm13ln_bwd_kernelINS_13Kernel_traitsI6__halfS2_S2_S2_fjLj3072ELj1ELj1ELj4ELj16ENS_18Kernel_traits_baseILj3072ES2_S2_S2_S2_fjLj128EEEEELb0ELb0ELb0ELb1EEEvNS_9BwdParamsE --------------------------
	.section	.text._ZN10layer_norm13ln_bwd_kernelINS_13Kernel_traitsI6__halfS2_S2_S2_fjLj3072ELj1ELj1ELj4ELj16ENS_18Kernel_traits_baseILj3072ES2_S2_S2_S2_fjLj128EEEEELb0ELb0ELb0ELb1EEEvNS_9BwdParamsE,"ax",@progbits
	.align	128
        .global         _ZN10layer_norm13ln_bwd_kernelINS_13Kernel_traitsI6__halfS2_S2_S2_fjLj3072ELj1ELj1ELj4ELj16ENS_18Kernel_traits_baseILj3072ES2_S2_S2_S2_fjLj128EEEEELb0ELb0ELb0ELb1EEEvNS_9BwdParamsE
        .type           _ZN10layer_norm13ln_bwd_kernelINS_13Kernel_traitsI6__halfS2_S2_S2_fjLj3072ELj1ELj1ELj4ELj16ENS_18Kernel_traits_baseILj3072ES2_S2_S2_S2_fjLj128EEEEELb0ELb0ELb0ELb1EEEvNS_9BwdParamsE,@function
        .size           _ZN10layer_norm13ln_bwd_kernelINS_13Kernel_traitsI6__halfS2_S2_S2_fjLj3072ELj1ELj1ELj4ELj16ENS_18Kernel_traits_baseILj3072ES2_S2_S2_S2_fjLj128EEEEELb0ELb0ELb0ELb1EEEvNS_9BwdParamsE,(.L_x_11280 - _ZN10layer_norm13ln_bwd_kernelINS_13Kernel_traitsI6__halfS2_S2_S2_fjLj3072ELj1ELj1ELj4ELj16ENS_18Kernel_traits_baseILj3072ES2_S2_S2_S2_fjLj128EEEEELb0ELb0ELb0ELb1EEEvNS_9BwdParamsE)
        .other          _ZN10layer_norm13ln_bwd_kernelINS_13Kernel_traitsI6__halfS2_S2_S2_fjLj3072ELj1ELj1ELj4ELj16ENS_18Kernel_traits_baseILj3072ES2_S2_S2_S2_fjLj128EEEEELb0ELb0ELb0ELb1EEEvNS_9BwdParamsE,@"STO_CUDA_ENTRY STV_DEFAULT"
_ZN10layer_norm13ln_bwd_kernelINS_13Kernel_traitsI6__halfS2_S2_S2_fjLj3072ELj1ELj1ELj4ELj16ENS_18Kernel_traits_baseILj3072ES2_S2_S2_S2_fjLj128EEEEELb0ELb0ELb0ELb1EEEvNS_9BwdParamsE:
.text._ZN10layer_norm13ln_bwd_kernelINS_13Kernel_traitsI6__halfS2_S2_S2_fjLj3072ELj1ELj1ELj4ELj16ENS_18Kernel_traits_baseILj3072ES2_S2_S2_S2_fjLj128EEEEELb0ELb0ELb0ELb1EEEvNS_9BwdParamsE:
        /* <DEDUP_REMOVED lines=39> */
.L_x_1243:
        /* <DEDUP_REMOVED lines=10> */
[----:B------:R-:W-:Y:S01]  /*0310*/  HFMA2.MMA R124, -RZ, RZ, 0, 5.9604644775390625e-08 ;  /* 0x00000001ff7c7435 */ /* 0x000fe200000001ff */
[----:B------:R-:W-:Y:S01]  /*0320*/  CS2R R16, SRZ ;  /* 0x0000000000107805 */ /* 0x000fe2000001ff00 */
[----:B------:R-:W-:Y:S01]  /*0330*/  HFMA2.MMA R122, -RZ, RZ, 0, 0 ;  /* 0x00000000ff7a7435 */ /* 0x000fe200000001ff */
[----:B------:R-:W-:-:S02]  /*0340*/  ISETP.NE.AND.EX P0, PT, RZ, UR5, PT, P0 ;  /* 0x00000005ff007c0c */ /* 0x000fc4000bf05300 */
[----:B------:R-:W-:Y:S02]  /*0350*/  CS2R R76, SRZ ;  /* 0x00000000004c7805 */ /* 0x000fe4000001ff00 */
[----:B------:R-:W-:Y:S02]  /*0360*/  CS2R R74, SRZ ;  /* 0x00000000004a7805 */ /* 0x000fe4000001ff00 */
[----:B------:R-:W-:Y:S02]  /*0370*/  CS2R R80, SRZ ;  /* 0x0000000000507805 */ /* 0x000fe4000001ff00 */
[----:B------:R-:W-:Y:S02]  /*0380*/  CS2R R78, SRZ ;  /* 0x00000000004e7805 */ /* 0x000fe4000001ff00 */
[----:B0-----:R-:W-:Y:S02]  /*0390*/  CS2R R2, SRZ ;  /* 0x0000000000027805 */ /* 0x001fe4000001ff00 */
[----:B------:R-:W-:-:S02]  /*03a0*/  CS2R R84, SRZ ;  /* 0x0000000000547805 */ /* 0x000fc4000001ff00 */
[----:B------:R-:W-:Y:S02]  /*03b0*/  CS2R R82, SRZ ;  /* 0x0000000000527805 */ /* 0x000fe4000001ff00 */
[----:B------:R-:W-:Y:S02]  /*03c0*/  MOV R88, RZ ;  /* 0x000000ff00587202 */ /* 0x000fe40000000f00 */
        /* <DEDUP_REMOVED lines=9> */
[--C-:B--2---:R-:W-:Y:S02]  /*0460*/  HADD2.F32 R90, -RZ, R4.reuse.H0_H0 ;  /* 0x20000004ff5a7230 */ /* 0x104fe40000004100 */
[----:B------:R-:W-:-:S02]  /*0470*/  HADD2.F32 R91, -RZ, R4.H1_H1 ;  /* 0x30000004ff5b7230 */ /* 0x000fc40000004100 */
[--C-:B------:R-:W-:Y:S02]  /*0480*/  HADD2.F32 R92, -RZ, R5.reuse.H0_H0 ;  /* 0x20000005ff5c7230 */ /* 0x100fe40000004100 */
[----:B------:R-:W-:Y:S01]  /*0490*/  HADD2.F32 R93, -RZ, R5.H1_H1 ;  /* 0x30000005ff5d7230 */ /* 0x000fe20000004100 */
[----:B------:R-:W-:Y:S01]  /*04a0*/  CS2R R4, SRZ ;  /* 0x0000000000047805 */ /* 0x000fe2000001ff00 */
[--C-:B------:R-:W-:Y:S02]  /*04b0*/  HADD2.F32 R94, -RZ, R6.reuse.H0_H0 ;  /* 0x20000006ff5e7230 */ /* 0x100fe40000004100 */
[----:B------:R-:W-:Y:S02]  /*04c0*/  HADD2.F32 R95, -RZ, R6.H1_H1 ;  /* 0x30000006ff5f7230 */ /* 0x000fe40000004100 */
[--C-:B------:R-:W-:Y:S02]  /*04d0*/  HADD2.F32 R96, -RZ, R7.reuse.H0_H0 ;  /* 0x20000007ff607230 */ /* 0x100fe40000004100 */
[----:B------:R-:W-:Y:S01]  /*04e0*/  HADD2.F32 R97, -RZ, R7.H1_H1 ;  /* 0x30000007ff617230 */ /* 0x000fe20000004100 */
[----:B------:R-:W-:Y:S01]  /*04f0*/  CS2R R6, SRZ ;  /* 0x0000000000067805 */ /* 0x000fe2000001ff00 */
[----:B---3--:R-:W-:-:S02]  /*0500*/  HADD2.F32 R98, -RZ, R8.H0_H0 ;  /* 0x20000008ff627230 */ /* 0x008fc40000004100 */
[----:B------:R-:W-:Y:S02]  /*0510*/  HADD2.F32 R99, -RZ, R8.H1_H1 ;  /* 0x30000008ff637230 */ /* 0x000fe40000004100 */
[--C-:B------:R-:W-:Y:S02]  /*0520*/  HADD2.F32 R106, -RZ, R9.reuse.H0_H0 ;  /* 0x20000009ff6a7230 */ /* 0x100fe40000004100 */
[----:B------:R-:W-:Y:S01]  /*0530*/  HADD2.F32 R107, -RZ, R9.H1_H1 ;  /* 0x30000009ff6b7230 */ /* 0x000fe20000004100 */
[----:B------:R-:W-:Y:S01]  /*0540*/  CS2R R8, SRZ ;  /* 0x0000000000087805 */ /* 0x000fe2000001ff00 */
[--C-:B------:R-:W-:Y:S02]  /*0550*/  HADD2.F32 R110, -RZ, R10.reuse.H0_H0 ;  /* 0x2000000aff6e7230 */ /* 0x100fe40000004100 */
[----:B------:R-:W-:Y:S02]  /*0560*/  HADD2.F32 R111, -RZ, R10.H1_H1 ;  /* 0x3000000aff6f7230 */ /* 0x000fe40000004100 */
[----:B------:R-:W-:-:S02]  /*0570*/  HADD2.F32 R112, -RZ, R11.H0_H0 ;  /* 0x2000000bff707230 */ /* 0x000fc40000004100 */
[----:B------:R-:W-:Y:S01]  /*0580*/  HADD2.F32 R113, -RZ, R11.H1_H1 ;  /* 0x3000000bff717230 */ /* 0x000fe20000004100 */
[----:B------:R-:W-:Y:S01]  /*0590*/  CS2R R10, SRZ ;  /* 0x00000000000a7805 */ /* 0x000fe2000001ff00 */
[--C-:B----4-:R-:W-:Y:S02]  /*05a0*/  HADD2.F32 R114, -RZ, R12.reuse.H0_H0 ;  /* 0x2000000cff727230 */ /* 0x110fe40000004100 */
[----:B------:R-:W-:Y:S02]  /*05b0*/  HADD2.F32 R115, -RZ, R12.H1_H1 ;  /* 0x3000000cff737230 */ /* 0x000fe40000004100 */
[--C-:B------:R-:W-:Y:S02]  /*05c0*/  HADD2.F32 R116, -RZ, R13.reuse.H0_H0 ;  /* 0x2000000dff747230 */ /* 0x100fe40000004100 */
[----:B------:R-:W-:Y:S01]  /*05d0*/  HADD2.F32 R117, -RZ, R13.H1_H1 ;  /* 0x3000000dff757230 */ /* 0x000fe20000004100 */
[----:B------:R-:W-:Y:S01]  /*05e0*/  CS2R R12, SRZ ;  /* 0x00000000000c7805 */ /* 0x000fe2000001ff00 */
[----:B------:R-:W-:-:S02]  /*05f0*/  HADD2.F32 R118, -RZ, R14.H0_H0 ;  /* 0x2000000eff767230 */ /* 0x000fc40000004100 */
[----:B------:R-:W-:Y:S02]  /*0600*/  HADD2.F32 R119, -RZ, R14.H1_H1 ;  /* 0x3000000eff777230 */ /* 0x000fe40000004100 */
[--C-:B------:R-:W-:Y:S02]  /*0610*/  HADD2.F32 R120, -RZ, R15.reuse.H0_H0 ;  /* 0x2000000fff787230 */ /* 0x100fe40000004100 */
[----:B------:R-:W-:Y:S01]  /*0620*/  HADD2.F32 R121, -RZ, R15.H1_H1 ;  /* 0x3000000fff797230 */ /* 0x000fe20000004100 */
[----:B------:R-:W-:-:S07]  /*0630*/  CS2R R14, SRZ ;  /* 0x00000000000e7805 */ /* 0x000fce000001ff00 */
.L_x_1247:
        /* <DEDUP_REMOVED lines=15> */
[C-C-:B--2---:R-:W-:Y:S01]  /*0730*/  IMAD.WIDE.U32 R48, R123.reuse, 0x10, R64.reuse ;  /* 0x000000107b307825 */ /* 0x144fe200078e0040 */
[----:B------:R-:W2:Y:S01]  /*0740*/  @P0 LDG.E.U16 R126, desc[UR6][R70.64] ;  /* 0x00000006467e0981 */ /* 0x000ea2000c1e1500 */
[----:B------:R-:W-:Y:S02]  /*0750*/  IADD3 R129, R123, 0x100, RZ ;  /* 0x000001007b817810 */ /* 0x000fe40007ffe0ff */
[----:B------:R-:W-:Y:S01]  /*0760*/  IMAD.WIDE.U32 R56, R125, 0x10, R64 ;  /* 0x000000107d387825 */ /* 0x000fe200078e0040 */
[----:B------:R-:W4:Y:S03]  /*0770*/  LDG.E.128 R52, desc[UR6][R52.64] ;  /* 0x0000000634347981 */ /* 0x000f26000c1e1d00 */
[----:B---3--:R-:W-:Y:S01]  /*0780*/  IMAD.WIDE R102, R89, 0x4, R66 ;  /* 0x0000000459667825 */ /* 0x008fe200078e0242 */
[----:B------:R-:W-:Y:S01]  /*0790*/  IADD3 R127, R123, 0x100, RZ ;  /* 0x000001007b7f7810 */ /* 0x000fe20007ffe0ff */
[----:B------:R-:W3:Y:S02]  /*07a0*/  LDG.E.128 R48, desc[UR6][R48.64] ;  /* 0x0000000630307981 */ /* 0x000ee4000c1e1d00 */
[----:B------:R-:W-:-:S02]  /*07b0*/  IMAD.WIDE.U32 R60, R125, 0x10, R68 ;  /* 0x000000107d3c7825 */ /* 0x000fc400078e0044 */
[----:B------:R1:W3:Y:S02]  /*07c0*/  LDG.E R128, desc[UR6][R102.64] ;  /* 0x0000000666807981 */ /* 0x0002e4000c1e1900 */
[----:B------:R-:W-:Y:S02]  /*07d0*/  IMAD.WIDE.U32 R68, R129, 0x10, R68 ;  /* 0x0000001081447825 */ /* 0x000fe400078e0044 */
[----:B------:R-:W3:Y:S02]  /*07e0*/  LDG.E.128 R56, desc[UR6][R56.64] ;  /* 0x0000000638387981 */ /* 0x000ee4000c1e1d00 */
[----:B0-----:R-:W-:Y:S02]  /*07f0*/  IMAD.WIDE R108, R89, 0x4, R100 ;  /* 0x00000004596c7825 */ /* 0x001fe400078e0264 */
[----:B------:R-:W3:Y:S02]  /*0800*/  LDG.E.128 R60, desc[UR6][R60.64] ;  /* 0x000000063c3c7981 */ /* 0x000ee4000c1e1d00 */
[----:B------:R-:W-:-:S02]  /*0810*/  IMAD.WIDE.U32 R64, R127, 0x10, R64 ;  /* 0x000000107f407825 */ /* 0x000fc400078e0040 */
[----:B------:R-:W3:Y:S04]  /*0820*/  LDG.E.128 R68, desc[UR6][R68.64] ;  /* 0x0000000644447981 */ /* 0x000ee8000c1e1d00 */
        /* <DEDUP_REMOVED lines=9> */
[----:B------:R-:W-:-:S05]  /*08c0*/  @P1 IMAD.WIDE.U32 R100, R123, 0x10, R100 ;  /* 0x000000107b641825 */ /* 0x000fca00078e0064 */
[----:B------:R-:W5:Y:S01]  /*08d0*/  @P1 LDG.E.128 R32, desc[UR6][R100.64] ;  /* 0x0000000664201981 */ /* 0x000f62000c1e1d00 */
[----:B------:R-:W-:-:S05]  /*08e0*/  @P1 IMAD.WIDE.U32 R104, R125, 0x10, R104 ;  /* 0x000000107d681825 */ /* 0x000fca00078e0068 */
[----:B------:R0:W5:Y:S01]  /*08f0*/  @P1 LDG.E.128 R36, desc[UR6][R104.64] ;  /* 0x0000000668241981 */ /* 0x000162000c1e1d00 */
[----:B-1----:R-:W-:-:S05]  /*0900*/  @P1 IMAD.WIDE.U32 R102, R129, 0x10, R102 ;  /* 0x0000001081661825 */ /* 0x002fca00078e0066 */
[----:B------:R1:W5:Y:S01]  /*0910*/  @P1 LDG.E.128 R40, desc[UR6][R102.64] ;  /* 0x0000000666281981 */ /* 0x000362000c1e1d00 */
[----:B------:R-:W-:Y:S01]  /*0920*/  LOP3.LUT P3, RZ, R124, 0xff, RZ, 0xc0, !PT ;  /* 0x000000ff7cff7812 */ /* 0x000fe2000786c0ff */
[----:B------:R-:W-:Y:S01]  /*0930*/  UMOV UR4, 0xffffffff ;  /* 0xffffffff00047882 */ /* 0x000fe20000000000 */
[----:B------:R-:W-:Y:S01]  /*0940*/  LOP3.LUT P2, RZ, R0, 0x1f, RZ, 0xc0, !PT ;  /* 0x0000001f00ff7812 */ /* 0x000fe2000784c0ff */
[----:B--2---:R-:W-:Y:S02]  /*0950*/  @P0 HADD2.F32 R108, -RZ, R126.H0_H0 ;  /* 0x2000007eff6c0230 */ /* 0x004fe40000004100 */
[--C-:B----4-:R-:W-:Y:S02]  /*0960*/  HADD2.F32 R143, -RZ, R52.reuse.H0_H0 ;  /* 0x20000034ff8f7230 */ /* 0x110fe40000004100 */
[----:B------:R-:W-:Y:S02]  /*0970*/  HADD2.F32 R126, -RZ, R52.H1_H1 ;  /* 0x30000034ff7e7230 */ /* 0x000fe40000004100 */
[----:B---3--:R-:W-:-:S02]  /*0980*/  HADD2.F32 R145, -RZ, R48.H0_H0 ;  /* 0x20000030ff917230 */ /* 0x008fc40000004100 */
[----:B------:R-:W-:Y:S02]  /*0990*/  HADD2.F32 R147, -RZ, R48.H1_H1 ;  /* 0x30000030ff937230 */ /* 0x000fe40000004100 */
[--C-:B------:R-:W-:Y:S01]  /*09a0*/  HADD2.F32 R155, -RZ, R51.reuse.H0_H0 ;  /* 0x20000033ff9b7230 */ /* 0x100fe20000004100 */
[----:B------:R-:W-:Y:S01]  /*09b0*/  FSEL R52, R128, RZ, !P4 ;  /* 0x000000ff80347208 */ /* 0x000fe20006000000 */
[----:B------:R-:W-:Y:S02]  /*09c0*/  HADD2.F32 R51, -RZ, R51.H1_H1 ;  /* 0x30000033ff337230 */ /* 0x000fe40000004100 */
[--C-:B------:R-:W-:Y:S02]  /*09d0*/  HADD2.F32 R157, -RZ, R57.reuse.H0_H0 ;  /* 0x20000039ff9d7230 */ /* 0x100fe40000004100 */
[----:B------:R-:W-:Y:S02]  /*09e0*/  HADD2.F32 R57, -RZ, R57.H1_H1 ;  /* 0x30000039ff397230 */ /* 0x000fe40000004100 */
[----:B------:R-:W-:Y:S01]  /*09f0*/  FADD.FTZ R130, -R52, R145 ;  /* 0x0000009134827221 */ /* 0x000fe20000010100 */
[----:B------:R-:W-:-:S02]  /*0a00*/  HADD2.F32 R149, -RZ, R49.H0_H0 ;  /* 0x20000031ff957230 */ /* 0x000fc40000004100 */
[C---:B------:R-:W-:Y:S01]  /*0a10*/  FADD.FTZ R132, -R52.reuse, R147 ;  /* 0x0000009334847221 */ /* 0x040fe20000010100 */
[--C-:B0-----:R-:W-:Y:S02]  /*0a20*/  HADD2.F32 R105, -RZ, R53.reuse.H0_H0 ;  /* 0x20000035ff697230 */ /* 0x101fe40000004100 */
[C---:B------:R-:W-:Y:S01]  /*0a30*/  FADD.FTZ R100, -R52.reuse, R155 ;  /* 0x0000009b34647221 */ /* 0x040fe20000010100 */
[----:B-1----:R-:W-:Y:S02]  /*0a40*/  HADD2.F32 R103, -RZ, R53.H1_H1 ;  /* 0x30000035ff677230 */ /* 0x002fe40000004100 */
[----:B------:R-:W-:Y:S01]  /*0a50*/  FADD.FTZ R162, -R52, R51 ;  /* 0x0000003334a27221 */ /* 0x000fe20000010100 */
[--C-:B------:R-:W-:Y:S02]  /*0a60*/  HADD2.F32 R133, -RZ, R55.reuse.H0_H0 ;  /* 0x20000037ff857230 */ /* 0x100fe40000004100 */
[----:B------:R-:W-:Y:S02]  /*0a70*/  HADD2.F32 R137, -RZ, R55.H1_H1 ;  /* 0x30000037ff897230 */ /* 0x000fe40000004100 */
[----:B------:R-:W-:-:S02]  /*0a80*/  HADD2.F32 R53, -RZ, R56.H0_H0 ;  /* 0x20000038ff357230 */ /* 0x000fc40000004100 */
[----:B------:R-:W-:Y:S02]  /*0a90*/  HADD2.F32 R55, -RZ, R56.H1_H1 ;  /* 0x30000038ff377230 */ /* 0x000fe40000004100 */
[--C-:B------:R-:W-:Y:S02]  /*0aa0*/  HADD2.F32 R131, -RZ, R62.reuse.H0_H0 ;  /* 0x2000003eff837230 */ /* 0x100fe40000004100 */
[----:B------:R-:W-:Y:S02]  /*0ab0*/  HADD2.F32 R134, -RZ, R62.H1_H1 ;  /* 0x3000003eff867230 */ /* 0x000fe40000004100 */
[C---:B------:R-:W-:Y:S01]  /*0ac0*/  FADD.FTZ R62, -R52.reuse, R57 ;  /* 0x00000039343e7221 */ /* 0x040fe20000010100 */
[----:B------:R-:W-:Y:S02]  /*0ad0*/  HADD2.F32 R49, -RZ, R49.H1_H1 ;  /* 0x30000031ff317230 */ /* 0x000fe40000004100 */
[----:B------:R-:W-:Y:S01]  /*0ae0*/  FADD.FTZ R128, -R52, R149 ;  /* 0x0000009534807221 */ /* 0x000fe20000010100 */
[----:B------:R-:W-:-:S02]  /*0af0*/  HADD2.F32 R163, -RZ, R59.H0_H0 ;  /* 0x2000003bffa37230 */ /* 0x000fc40000004100 */
[C---:B------:R-:W-:Y:S01]  /*0b00*/  FMUL.FTZ R57, R109.reuse, R130 ;  /* 0x000000826d397220 */ /* 0x040fe20000410000 */
[----:B------:R-:W-:Y:S02]  /*0b10*/  HADD2.F32 R165, -RZ, R59.H1_H1 ;  /* 0x3000003bffa57230 */ /* 0x000fe40000004100 */
[C---:B------:R-:W-:Y:S01]  /*0b20*/  FMUL.FTZ R132, R109.reuse, R132 ;  /* 0x000000846d847220 */ /* 0x040fe20000410000 */
[--C-:B------:R-:W-:Y:S02]  /*0b30*/  HADD2.F32 R59, -RZ, R61.reuse.H0_H0 ;  /* 0x2000003dff3b7230 */ /* 0x100fe40000004100 */
[----:B------:R-:W-:Y:S01]  /*0b40*/  FMUL.FTZ R100, R109, R100 ;  /* 0x000000646d647220 */ /* 0x000fe20000410000 */
[----:B------:R-:W-:Y:S02]  /*0b50*/  HADD2.F32 R56, -RZ, R61.H1_H1 ;  /* 0x3000003dff387230 */ /* 0x000fe40000004100 */
[----:B------:R-:W-:Y:S01]  /*0b60*/  FMUL.FTZ R130, R90, R143 ;  /* 0x0000008f5a827220 */ /* 0x000fe20000410000 */
[----:B------:R-:W-:-:S02]  /*0b70*/  HADD2.F32 R135, -RZ, R63.H0_H0 ;  /* 0x2000003fff877230 */ /* 0x000fc40000004100 */
[----:B------:R-:W-:Y:S02]  /*0b80*/  HADD2.F32 R144, -RZ, R63.H1_H1 ;  /* 0x3000003fff907230 */ /* 0x000fe40000004100 */
[--C-:B------:R-:W-:Y:S02]  /*0b90*/  HADD2.F32 R51, -RZ, R70.reuse.H0_H0 ;  /* 0x20000046ff337230 */ /* 0x100fe40000004100 */
[----:B------:R-:W-:Y:S02]  /*0ba0*/  HADD2.F32 R138, -RZ, R70.H1_H1 ;  /* 0x30000046ff8a7230 */ /* 0x000fe40000004100 */
[----:B------:R-:W-:Y:S01]  /*0bb0*/  FMUL.FTZ R70, R109, R162 ;  /* 0x000000a26d467220 */ /* 0x000fe20000410000 */
[--C-:B------:R-:W-:Y:S02]  /*0bc0*/  HADD2.F32 R101, -RZ, R54.reuse.H0_H0 ;  /* 0x20000036ff657230 */ /* 0x100fe40000004100 */
[----:B------:R-:W-:Y:S02]  /*0bd0*/  HADD2.F32 R141, -RZ, R54.H1_H1 ;  /* 0x30000036ff8d7230 */ /* 0x000fe40000004100 */
[----:B------:R-:W-:-:S02]  /*0be0*/  HADD2.F32 R61, -RZ, R64.H0_H0 ;  /* 0x20000040ff3d7230 */ /* 0x000fc40000004100 */
[----:B------:R-:W-:Y:S02]  /*0bf0*/  HADD2.F32 R63, -RZ, R64.H1_H1 ;  /* 0x30000040ff3f7230 */ /* 0x000fe40000004100 */
[C---:B------:R-:W-:Y:S01]  /*0c00*/  FADD.FTZ R64, -R52.reuse, R53 ;  /* 0x0000003534407221 */ /* 0x040fe20000010100 */
[--C-:B------:R-:W-:Y:S02]  /*0c10*/  HADD2.F32 R150, -RZ, R65.reuse.H0_H0 ;  /* 0x20000041ff967230 */ /* 0x100fe40000004100 */
[----:B------:R-:W-:Y:S02]  /*0c20*/  HADD2.F32 R65, -RZ, R65.H1_H1 ;  /* 0x30000041ff417230 */ /* 0x000fe40000004100 */
[--C-:B------:R-:W-:Y:S02]  /*0c30*/  HADD2.F32 R54, -RZ, R66.reuse.H0_H0 ;  /* 0x20000042ff367230 */ /* 0x100fe40000004100 */
[----:B------:R-:W-:Y:S02]  /*0c40*/  HADD2.F32 R48, -RZ, R66.H1_H1 ;  /* 0x30000042ff307230 */ /* 0x000fe40000004100 */
[----:B------:R-:W-:Y:S01]  /*0c50*/  FADD.FTZ R66, -R52, R55 ;  /* 0x0000003734427221 */ /* 0x000fe20000010100 */
[----:B------:R-:W-:-:S02]  /*0c60*/  HADD2.F32 R151, -RZ, R50.H0_H0 ;  /* 0x20000032ff977230 */ /* 0x000fc40000004100 */
[C---:B------:R-:W-:Y:S01]  /*0c70*/  FADD.FTZ R124, -R52.reuse, R49 ;  /* 0x00000031347c7221 */ /* 0x040fe20000010100 */
[--C-:B------:R-:W-:Y:S02]  /*0c80*/  HADD2.F32 R53, -RZ, R69.reuse.H0_H0 ;  /* 0x20000045ff357230 */ /* 0x100fe40000004100 */
[----:B------:R-:W-:Y:S01]  /*0c90*/  FADD.FTZ R160, -R52, R157 ;  /* 0x0000009d34a07221 */ /* 0x000fe20000010100 */
[----:B------:R-:W-:Y:S02]  /*0ca0*/  HADD2.F32 R146, -RZ, R69.H1_H1 ;  /* 0x30000045ff927230 */ /* 0x000fe40000004100 */
[----:B------:R-:W-:Y:S01]  /*0cb0*/  FADD.FTZ R86, R126, R86 ;  /* 0x000000567e567221 */ /* 0x000fe20000010000 */
[--C-:B------:R-:W-:Y:S02]  /*0cc0*/  HADD2.F32 R55, -RZ, R68.reuse.H0_H0 ;  /* 0x20000044ff377230 */ /* 0x100fe40000004100 */
[----:B------:R-:W-:Y:S01]  /*0cd0*/  FMUL.FTZ R128, R109, R128 ;  /* 0x000000806d807220 */ /* 0x000fe20000410000 */
[----:B------:R-:W-:-:S02]  /*0ce0*/  HADD2.F32 R152, -RZ, R68.H1_H1 ;  /* 0x30000044ff987230 */ /* 0x000fc40000004100 */
[-C--:B------:R-:W-:Y:S01]  /*0cf0*/  FFMA.FTZ R87, R132, R126.reuse, R87 ;  /* 0x0000007e84577223 */ /* 0x080fe20000010057 */
        /* <DEDUP_REMOVED lines=8> */
[----:B------:R-:W-:Y:S01]  /*0d80*/  FFMA.FTZ R137, R57, R130, RZ ;  /* 0x0000008239897223 */ /* 0x000fe200000100ff */
[C---:B------:R-:W-:Y:S01]  /*0d90*/  FADD.FTZ R142, -R52.reuse, R65 ;  /* 0x00000041348e7221 */ /* 0x040fe20000010100 */
[----:B------:R-:W-:Y:S01]  /*0da0*/  FADD.FTZ R104, -R52, R151 ;  /* 0x0000009734687221 */ /* 0x000fe20000010100 */
[----:B------:R-:W-:Y:S01]  /*0db0*/  FADD.FTZ R84, R105, R84 ;  /* 0x0000005469547221 */ /* 0x000fe20000010000 */
[C---:B------:R-:W-:Y:S01]  /*0dc0*/  FMUL.FTZ R124, R109.reuse, R124 ;  /* 0x0000007c6d7c7220 */ /* 0x040fe20000410000 */
[-C--:B------:R-:W-:Y:S01]  /*0dd0*/  FFMA.FTZ R85, R128, R105.reuse, R85 ;  /* 0x0000006980557223 */ /* 0x080fe20000010055 */
[----:B------:R-:W-:Y:S01]  /*0de0*/  FMUL.FTZ R65, R109, R160 ;  /* 0x000000a06d417220 */ /* 0x000fe20000410000 */
[----:B------:R-:W-:Y:S01]  /*0df0*/  FMUL.FTZ R105, R92, R105 ;  /* 0x000000695c697220 */ /* 0x000fe20000410000 */
[----:B------:R-:W-:Y:S01]  /*0e00*/  FADD.FTZ R160, R133, R126 ;  /* 0x0000007e85a07221 */ /* 0x000fe20000010000 */
[----:B------:R-:W-:Y:S01]  /*0e10*/  FFMA.FTZ R137, R132, R126, R137 ;  /* 0x0000007e84897223 */ /* 0x000fe20000010089 */
[----:B------:R-:W-:Y:S01]  /*0e20*/  FADD.FTZ R82, R103, R82 ;  /* 0x0000005267527221 */ /* 0x000fe20000010000 */
[----:B------:R-:W-:Y:S01]  /*0e30*/  FMUL.FTZ R104, R109, R104 ;  /* 0x000000686d687220 */ /* 0x000fe20000410000 */
[----:B------:R-:W-:Y:S01]  /*0e40*/  FFMA.FTZ R83, R124, R103, R83 ;  /* 0x000000677c537223 */ /* 0x000fe20000010053 */
[----:B------:R-:W-:-:S02]  /*0e50*/  HADD2.F32 R153, -RZ, R50.H1_H1 ;  /* 0x30000032ff997230 */ /* 0x000fc40000004100 */
[----:B------:R-:W-:Y:S01]  /*0e60*/  FMUL.FTZ R103, R93, R103 ;  /* 0x000000675d677220 */ /* 0x000fe20000410000 */
[----:B------:R-:W-:Y:S01]  /*0e70*/  FADD.FTZ R160, R160, R105 ;  /* 0x00000069a0a07221 */ /* 0x000fe20000010000 */
[--C-:B------:R-:W-:Y:S02]  /*0e80*/  HADD2.F32 R159, -RZ, R58.reuse.H0_H0 ;  /* 0x2000003aff9f7230 */ /* 0x100fe40000004100 */
[----:B------:R-:W-:Y:S01]  /*0e90*/  FFMA.FTZ R137, R128, R105, R137 ;  /* 0x0000006980897223 */ /* 0x000fe20000010089 */
[----:B------:R-:W-:Y:S01]  /*0ea0*/  FADD.FTZ R80, R101, R80 ;  /* 0x0000005065507221 */ /* 0x000fe20000010000 */
[-C--:B------:R-:W-:Y:S01]  /*0eb0*/  FFMA.FTZ R81, R104, R101.reuse, R81 ;  /* 0x0000006568517223 */ /* 0x080fe20000010051 */
[----:B------:R-:W-:Y:S02]  /*0ec0*/  HADD2.F32 R161, -RZ, R58.H1_H1 ;  /* 0x3000003affa17230 */ /* 0x000fe40000004100 */
[----:B------:R-:W-:Y:S01]  /*0ed0*/  FMUL.FTZ R101, R94, R101 ;  /* 0x000000655e657220 */ /* 0x000fe20000410000 */
[----:B------:R-:W-:-:S02]  /*0ee0*/  HADD2.F32 R50, -RZ, R67.H0_H0 ;  /* 0x20000043ff327230 */ /* 0x000fc40000004100 */
[----:B------:R-:W-:Y:S01]  /*0ef0*/  FADD.FTZ R160, R160, R103 ;  /* 0x00000067a0a07221 */ /* 0x000fe20000010000 */
[--C-:B------:R-:W-:Y:S02]  /*0f00*/  HADD2.F32 R139, -RZ, R60.reuse.H0_H0 ;  /* 0x2000003cff8b7230 */ /* 0x100fe40000004100 */
[----:B------:R-:W-:Y:S01]  /*0f10*/  FADD.FTZ R102, -R52, R153 ;  /* 0x0000009934667221 */ /* 0x000fe20000010100 */
[----:B------:R-:W-:Y:S02]  /*0f20*/  HADD2.F32 R67, -RZ, R67.H1_H1 ;  /* 0x30000043ff437230 */ /* 0x000fe40000004100 */
[----:B------:R-:W-:Y:S01]  /*0f30*/  FFMA.FTZ R137, R124, R103, R137 ;  /* 0x000000677c897223 */ /* 0x000fe20000010089 */
[----:B------:R-:W-:Y:S02]  /*0f40*/  HADD2.F32 R60, -RZ, R60.H1_H1 ;  /* 0x3000003cff3c7230 */ /* 0x000fe40000004100 */
[----:B------:R-:W-:Y:S01]  /*0f50*/  FADD.FTZ R58, -R52, R159 ;  /* 0x0000009f343a7221 */ /* 0x000fe20000010100 */
[----:B------:R-:W-:-:S02]  /*0f60*/  HADD2.F32 R49, -RZ, R71.H0_H0 ;  /* 0x20000047ff317230 */ /* 0x000fc40000004100 */
[----:B------:R-:W-:Y:S01]  /*0f70*/  FMUL.FTZ R66, R109, R66 ;  /* 0x000000426d427220 */ /* 0x000fe20000410000 */
[----:B------:R-:W-:Y:S02]  /*0f80*/  HADD2.F32 R140, -RZ, R71.H1_H1 ;  /* 0x30000047ff8c7230 */ /* 0x000fe40000004100 */
[----:B------:R-:W-:Y:S01]  /*0f90*/  FMUL.FTZ R71, R95, R141 ;  /* 0x0000008d5f477220 */ /* 0x000fe20000410000 */
[----:B------:R-:W-:Y:S01]  /*0fa0*/  FADD.FTZ R160, R160, R101 ;  /* 0x00000065a0a07221 */ /* 0x000fe20000010000 */
        /* <DEDUP_REMOVED lines=9> */
[C---:B------:R-:W-:Y:S01]  /*1040*/  FMUL.FTZ R102, R109.reuse, R102 ;  /* 0x000000666d667220 */ /* 0x040fe20000410000 */
[C---:B------:R-:W-:Y:S01]  /*1050*/  FMUL.FTZ R62, R109.reuse, R62 ;  /* 0x0000003e6d3e7220 */ /* 0x040fe20000410000 */
[----:B------:R-:W-:Y:S01]  /*1060*/  FFMA.FTZ R137, R104, R101, R137 ;  /* 0x0000006568897223 */ /* 0x000fe20000010089 */
[----:B------:R-:W-:Y:S01]  /*1070*/  FADD.FTZ R52, -R52, R67 ;  /* 0x0000004334347221 */ /* 0x000fe20000010100 */
[C---:B------:R-:W-:Y:S01]  /*1080*/  FMUL.FTZ R61, R109.reuse, R58 ;  /* 0x0000003a6d3d7220 */ /* 0x040fe20000410000 */
[----:B------:R-:W-:Y:S01]  /*1090*/  FMUL.FTZ R67, R109, R64 ;  /* 0x000000406d437220 */ /* 0x000fe20000410000 */
[----:B------:R-:W-:Y:S01]  /*10a0*/  FADD.FTZ R17, R60, R17 ;  /* 0x000000113c117221 */ /* 0x000fe20000010000 */
[-C--:B------:R-:W-:Y:S01]  /*10b0*/  FFMA.FTZ R73, R66, R60.reuse, R73 ;  /* 0x0000003c42497223 */ /* 0x080fe20000010049 */
[----:B------:R-:W-:Y:S01]  /*10c0*/  FMUL.FTZ R63, R99, R60 ;  /* 0x0000003c633f7220 */ /* 0x000fe20000410000 */
[----:B------:R-:W-:Y:S01]  /*10d0*/  FADD.FTZ R14, R59, R14 ;  /* 0x0000000e3b0e7221 */ /* 0x000fe20000010000 */
[-C--:B------:R-:W-:Y:S01]  /*10e0*/  FFMA.FTZ R30, R65, R59.reuse, R30 ;  /* 0x0000003b411e7223 */ /* 0x080fe2000001001e */
        /* <DEDUP_REMOVED lines=9> */
[----:B------:R-:W-:Y:S01]  /*1180*/  FMUL.FTZ R56, R109, R158 ;  /* 0x0000009e6d387220 */ /* 0x000fe20000410000 */
[----:B------:R-:W-:Y:S01]  /*1190*/  FADD.FTZ R16, R139, R16 ;  /* 0x000000108b107221 */ /* 0x000fe20000010000 */
[-C--:B------:R-:W-:Y:S01]  /*11a0*/  FFMA.FTZ R72, R67, R139.reuse, R72 ;  /* 0x0000008b43487223 */ /* 0x080fe20000010048 */
[----:B------:R-:W-:Y:S01]  /*11b0*/  FMUL.FTZ R64, R98, R139 ;  /* 0x0000008b62407220 */ /* 0x000fe20000410000 */
[C---:B------:R-:W-:Y:S01]  /*11c0*/  FMUL.FTZ R131, R109.reuse, R156 ;  /* 0x0000009c6d837220 */ /* 0x040fe20000410000 */
        /* <DEDUP_REMOVED lines=13> */
[----:B------:R-:W-:Y:S01]  /*12a0*/  FFMA.FTZ R144, R70, R68, R137 ;  /* 0x0000004446907223 */ /* 0x000fe20000010089 */
[----:B------:R-:W-:-:S02]  /*12b0*/  FMUL.FTZ R137, R109, R154 ;  /* 0x0000009a6d897220 */ /* 0x000fc40000410000 */
[----:B------:R-:W-:Y:S01]  /*12c0*/  FADD.FTZ R154, R139, R64 ;  /* 0x000000408b9a7221 */ /* 0x000fe20000010000 */
[----:B------:R-:W-:Y:S01]  /*12d0*/  FFMA.FTZ R139, R67, R64, R144 ;  /* 0x00000040438b7223 */ /* 0x000fe20000010090 */
[----:B------:R-:W-:Y:S01]  /*12e0*/  FADD.FTZ R8, R55, R8 ;  /* 0x0000000837087221 */ /* 0x000fe20000010000 */
[-C--:B------:R-:W-:Y:S01]  /*12f0*/  FFMA.FTZ R24, R137, R55.reuse, R24 ;  /* 0x0000003789187223 */ /* 0x080fe20000010018 */
[----:B------:R-:W-:Y:S01]  /*1300*/  FMUL.FTZ R144, R114, R55 ;  /* 0x0000003772907220 */ /* 0x000fe20000410000 */
[----:B------:R-:W-:Y:S01]  /*1310*/  FADD.FTZ R55, R154, R63 ;  /* 0x0000003f9a377221 */ /* 0x000fe20000010000 */
[----:B------:R-:W-:Y:S01]  /*1320*/  FFMA.FTZ R154, R66, R63, R139 ;  /* 0x0000003f429a7223 */ /* 0x000fe2000001008b */
[----:B------:R-:W-:Y:S02]  /*1330*/  FMUL.FTZ R148, R109, R148 ;  /* 0x000000946d947220 */ /* 0x000fe40000410000 */
        /* <DEDUP_REMOVED lines=78> */
.L_x_1258:
        /* <DEDUP_REMOVED lines=12> */
.L_x_1246:
        /* <DEDUP_REMOVED lines=8> */
[----:B------:R-:W-:Y:S02]  /*1960*/  @!P3 IADD3 R48, R48, 0x4, RZ ;  /* 0x000000043030b810 */ /* 0x000fe40007ffe0ff */
[----:B------:R-:W-:Y:S01]  /*1970*/  IADD3 R89, R89, UR16, RZ ;  /* 0x0000001059597c10 */ /* 0x000fe2000fffe0ff */
[----:B-1----:R-:W-:-:S06]  /*1980*/  ULEA UR4, UR5, UR4, 0x18 ;  /* 0x0000000405047291 */ /* 0x002fcc000f8ec03f */
[----:B------:R-:W-:-:S05]  /*1990*/  LEA R140, R48, UR4, 0x3 ;  /* 0x00000004308c7c11 */ /* 0x000fca000f8e18ff */
[----:B------:R-:W0:Y:S04]  /*19a0*/  LDS.128 R48, [R140+0x3000] ;  /* 0x003000008c307984 */ /* 0x000e280000000c00 */
[----:B------:R-:W1:Y:S01]  /*19b0*/  LDS.128 R52, [R140+0x3010] ;  /* 0x003010008c347984 */ /* 0x000e620000000c00 */
[----:B0-----:R-:W-:Y:S01]  /*19c0*/  FADD.FTZ R153, RZ, R48 ;  /* 0x00000030ff997221 */ /* 0x001fe20000010000 */
[----:B------:R-:W-:-:S03]  /*19d0*/  FADD.FTZ R48, RZ, R49 ;  /* 0x00000031ff307221 */ /* 0x000fc60000010000 */
[----:B------:R-:W-:Y:S01]  /*19e0*/  FADD.FTZ R153, R50, R153 ;  /* 0x0000009932997221 */ /* 0x000fe20000010000 */
[----:B------:R-:W-:-:S03]  /*19f0*/  FADD.FTZ R48, R51, R48 ;  /* 0x0000003033307221 */ /* 0x000fc60000010000 */
[----:B-1----:R-:W-:Y:S01]  /*1a00*/  FADD.FTZ R153, R153, R52 ;  /* 0x0000003499997221 */ /* 0x002fe20000010000 */
[----:B------:R-:W-:Y:S01]  /*1a10*/  FADD.FTZ R48, R48, R53 ;  /* 0x0000003530307221 */ /* 0x000fe20000010000 */
[----:B-----5:R-:W-:Y:S02]  /*1a20*/  @P1 HADD2.F32 R52, -RZ, R34.H1_H1 ;  /* 0x30000022ff341230 */ /* 0x020fe40000004100 */
[----:B------:R-:W-:Y:S01]  /*1a30*/  FADD.FTZ R54, R54, R153 ;  /* 0x0000009936367221 */ /* 0x000fe20000010000 */
[----:B------:R-:W-:-:S03]  /*1a40*/  FADD.FTZ R48, R55, R48 ;  /* 0x0000003037307221 */ /* 0x000fc60000010000 */
[----:B------:R-:W-:Y:S01]  /*1a50*/  FMUL.FTZ R49, R54, UR12 ;  /* 0x0000000c36317c20 */ /* 0x000fe20008410000 */
[----:B------:R-:W-:Y:S01]  /*1a60*/  FMUL.FTZ R48, R48, UR12 ;  /* 0x0000000c30307c20 */ /* 0x000fe20008410000 */
[----:B------:R-:W-:-:S03]  /*1a70*/  @P1 HADD2.F32 R54, -RZ, R35.H1_H1 ;  /* 0x30000023ff361230 */ /* 0x000fc60000004100 */
        /* <DEDUP_REMOVED lines=49> */
[C---:B------:R-:W-:Y:S01]  /*1d90*/  FMUL.FTZ R53, R109.reuse, R130 ;  /* 0x000000826d357220 */ /* 0x040fe20000410000 */
        /* <DEDUP_REMOVED lines=22> */
[----:B------:R-:W-:Y:S01]  /*1f00*/  FMUL.FTZ R109, R109, R50 ;  /* 0x000000326d6d7220 */ /* 0x000fe20000410000 */
[----:B------:R-:W-:-:S02]  /*1f10*/  @P1 HADD2.F32 R48, -RZ, R35.H0_H0 ;  /* 0x20000023ff301230 */ /* 0x000fc40000004100 */
[----:B------:R-:W-:Y:S01]  /*1f20*/  @P1 FADD.FTZ R61, R61, R52 ;  /* 0x000000343d3d1221 */ /* 0x000fe20000010000 */
[----:B------:R-:W-:Y:S02]  /*1f30*/  @P1 HADD2.F32 R50, -RZ, R34.H0_H0 ;  /* 0x20000022ff321230 */ /* 0x000fe40000004100 */
[----:B------:R-:W-:Y:S01]  /*1f40*/  @P1 FADD.FTZ R147, R147, R54 ;  /* 0x0000003693931221 */ /* 0x000fe20000010000 */
[--C-:B------:R-:W-:Y:S02]  /*1f50*/  @P1 HADD2.F32 R52, -RZ, R33.reuse.H1_H1 ;  /* 0x30000021ff341230 */ /* 0x100fe40000004100 */
[----:B------:R-:W-:Y:S01]  /*1f60*/  @P1 FADD.FTZ R145, R145, R48 ;  /* 0x0000003091911221 */ /* 0x000fe20000010000 */
[----:B------:R-:W-:Y:S02]  /*1f70*/  @P1 HADD2.F32 R48, -RZ, R33.H0_H0 ;  /* 0x20000021ff301230 */ /* 0x000fe40000004100 */
[----:B------:R-:W-:Y:S01]  /*1f80*/  @P1 FADD.FTZ R59, R59, R50 ;  /* 0x000000323b3b1221 */ /* 0x000fe20000010000 */
[----:B------:R-:W-:-:S02]  /*1f90*/  @P1 HADD2.F32 R50, -RZ, R32.H1_H1 ;  /* 0x30000020ff321230 */ /* 0x000fc40000004100 */
[----:B------:R-:W-:Y:S01]  /*1fa0*/  @P1 FADD.FTZ R57, R57, R52 ;  /* 0x0000003439391221 */ /* 0x000fe20000010000 */
[--C-:B------:R-:W-:Y:S02]  /*1fb0*/  @P1 HADD2.F32 R52, -RZ, R39.reuse.H1_H1 ;  /* 0x30000027ff341230 */ /* 0x100fe40000004100 */
[----:B------:R-:W-:Y:S01]  /*1fc0*/  @P1 FADD.FTZ R51, R51, R48 ;  /* 0x0000003033331221 */ /* 0x000fe20000010000 */
[----:B------:R-:W-:Y:S02]  /*1fd0*/  @P1 HADD2.F32 R48, -RZ, R32.H0_H0 ;  /* 0x20000020ff301230 */ /* 0x000fe40000004100 */
[----:B------:R-:W-:Y:S01]  /*1fe0*/  @P1 FADD.FTZ R55, R55, R50 ;  /* 0x0000003237371221 */ /* 0x000fe20000010000 */
[----:B------:R-:W-:Y:S02]  /*1ff0*/  @P1 HADD2.F32 R50, -RZ, R38.H0_H0 ;  /* 0x20000026ff321230 */ /* 0x000fe40000004100 */
[----:B------:R-:W-:Y:S01]  /*2000*/  @P1 FADD.FTZ R143, R143, R52 ;  /* 0x000000348f8f1221 */ /* 0x000fe20000010000 */
[----:B------:R-:W-:-:S02]  /*2010*/  @P1 HADD2.F32 R54, -RZ, R39.H0_H0 ;  /* 0x20000027ff361230 */ /* 0x000fc40000004100 */
[----:B------:R-:W-:Y:S01]  /*2020*/  @P1 FADD.FTZ R53, R53, R48 ;  /* 0x0000003035351221 */ /* 0x000fe20000010000 */
[--C-:B------:R-:W-:Y:S02]  /*2030*/  @P1 HADD2.F32 R48, -RZ, R37.reuse.H0_H0 ;  /* 0x20000025ff301230 */ /* 0x100fe40000004100 */
[----:B------:R-:W-:Y:S01]  /*2040*/  @P1 FADD.FTZ R137, R137, R50 ;  /* 0x0000003289891221 */ /* 0x000fe20000010000 */
[----:B------:R-:W-:Y:S02]  /*2050*/  @P1 HADD2.F32 R50, -RZ, R37.H1_H1 ;  /* 0x30000025ff321230 */ /* 0x000fe40000004100 */
[----:B------:R-:W-:Y:S01]  /*2060*/  @P1 FADD.FTZ R141, R141, R54 ;  /* 0x000000368d8d1221 */ /* 0x000fe20000010000 */
[----:B------:R-:W-:Y:S02]  /*2070*/  @P1 HADD2.F32 R52, -RZ, R38.H1_H1 ;  /* 0x30000026ff341230 */ /* 0x000fe40000004100 */
[----:B------:R-:W-:Y:S01]  /*2080*/  @P1 FADD.FTZ R133, R133, R48 ;  /* 0x0000003085851221 */ /* 0x000fe20000010000 */
[----:B------:R-:W-:-:S02]  /*2090*/  @P1 HADD2.F32 R48, -RZ, R36.H0_H0 ;  /* 0x20000024ff301230 */ /* 0x000fc40000004100 */
[----:B------:R-:W-:Y:S01]  /*20a0*/  @P1 FADD.FTZ R135, R135, R50 ;  /* 0x0000003287871221 */ /* 0x000fe20000010000 */
[----:B------:R-:W-:Y:S02]  /*20b0*/  @P1 HADD2.F32 R50, -RZ, R36.H1_H1 ;  /* 0x30000024ff321230 */ /* 0x000fe40000004100 */
[----:B------:R-:W-:Y:S01]  /*20c0*/  @P1 FADD.FTZ R139, R139, R52 ;  /* 0x000000348b8b1221 */ /* 0x000fe20000010000 */
[----:B------:R-:W-:Y:S02]  /*20d0*/  @P1 HADD2.F32 R58, -RZ, R43.H1_H1 ;  /* 0x3000002bff3a1230 */ /* 0x000fe40000004100 */
[----:B------:R-:W-:Y:S01]  /*20e0*/  @P1 FADD.FTZ R63, R63, R48 ;  /* 0x000000303f3f1221 */ /* 0x000fe20000010000 */
[----:B------:R-:W-:Y:S02]  /*20f0*/  @P1 HADD2.F32 R54, -RZ, R40.H1_H1 ;  /* 0x30000028ff361230 */ /* 0x000fe40000004100 */
[----:B------:R-:W-:Y:S01]  /*2100*/  @P1 FADD.FTZ R65, R65, R50 ;  /* 0x0000003241411221 */ /* 0x000fe20000010000 */
[----:B------:R-:W0:Y:S01]  /*2110*/  @P2 LDC.64 R48, c[0x0][0x308] ;  /* 0x0000c200ff302b82 */ /* 0x000e220000000a00 */
[----:B------:R-:W-:-:S02]  /*2120*/  @P1 HADD2.F32 R50, -RZ, R41.H1_H1 ;  /* 0x30000029ff321230 */ /* 0x000fc40000004100 */
[----:B------:R-:W-:Y:S01]  /*2130*/  @P1 FADD.FTZ R109, R109, R58 ;  /* 0x0000003a6d6d1221 */ /* 0x000fe20000010000 */
[----:B------:R-:W-:Y:S01]  /*2140*/  @P1 HADD2.F32 R52, -RZ, R40.H0_H0 ;  /* 0x20000028ff341230 */ /* 0x000fe20000004100 */
[----:B------:R-:W-:Y:S01]  /*2150*/  @P2 F2FP.F16.F32.PACK_AB R58, RZ, R59 ;  /* 0x0000003bff3a223e */ /* 0x000fe200000000ff */
[----:B------:R-:W-:Y:S02]  /*2160*/  @P1 HADD2.F32 R56, -RZ, R41.H0_H0 ;  /* 0x20000029ff381230 */ /* 0x000fe40000004100 */
[----:B------:R-:W-:Y:S01]  /*2170*/  @P1 FADD.FTZ R105, R105, R50 ;  /* 0x0000003269691221 */ /* 0x000fe20000010000 */
[----:B------:R-:W-:Y:S01]  /*2180*/  @P2 F2FP.F16.F32.PACK_AB R50, RZ, R53 ;  /* 0x00000035ff32223e */ /* 0x000fe200000000ff */
[----:B------:R-:W-:Y:S01]  /*2190*/  @P1 FADD.FTZ R131, R131, R54 ;  /* 0x0000003683831221 */ /* 0x000fe20000010000 */
[--C-:B------:R-:W-:Y:S01]  /*21a0*/  @P1 HADD2.F32 R54, -RZ, R42.reuse.H1_H1 ;  /* 0x3000002aff361230 */ /* 0x100fe20000004100 */
[----:B------:R-:W-:Y:S01]  /*21b0*/  @P2 F2FP.F16.F32.PACK_AB R60, RZ, R61 ;  /* 0x0000003dff3c223e */ /* 0x000fe200000000ff */
[-C--:B------:R-:W-:Y:S01]  /*21c0*/  FMUL.FTZ R61, R61, R108.reuse ;  /* 0x0000006c3d3d7220 */ /* 0x080fe20000410000 */
[----:B------:R-:W-:Y:S01]  /*21d0*/  @P2 PRMT R44, R50, 0x7610, R44 ;  /* 0x00007610322c2816 */ /* 0x000fe2000000002c */
[----:B------:R-:W-:Y:S01]  /*21e0*/  FMUL.FTZ R50, R59, R108 ;  /* 0x0000006c3b327220 */ /* 0x000fe20000410000 */
[----:B------:R-:W-:Y:S01]  /*21f0*/  @P2 PRMT R46, R58, 0x7610, R46 ;  /* 0x000076103a2e2816 */ /* 0x000fe2000000002e */
[----:B------:R-:W-:Y:S01]  /*2200*/  @P1 FADD.FTZ R67, R67, R52 ;  /* 0x0000003443431221 */ /* 0x000fe20000010000 */
[----:B------:R-:W-:Y:S01]  /*2210*/  @P1 FADD.FTZ R69, R69, R56 ;  /* 0x0000003845451221 */ /* 0x000fe20000010000 */
[----:B------:R-:W-:-:S02]  /*2220*/  @P1 HADD2.F32 R52, -RZ, R42.H0_H0 ;  /* 0x2000002aff341230 */ /* 0x000fc40000004100 */
[----:B------:R-:W-:Y:S01]  /*2230*/  @P1 FADD.FTZ R101, R101, R54 ;  /* 0x0000003665651221 */ /* 0x000fe20000010000 */
[----:B------:R-:W-:Y:S01]  /*2240*/  @P1 HADD2.F32 R56, -RZ, R43.H0_H0 ;  /* 0x2000002bff381230 */ /* 0x000fe20000004100 */
[----:B------:R-:W-:Y:S01]  /*2250*/  @P2 F2FP.F16.F32.PACK_AB R62, RZ, R145 ;  /* 0x00000091ff3e223e */ /* 0x000fe200000000ff */
[----:B------:R-:W1:Y:S01]  /*2260*/  @P2 LDC.64 R58, c[0x0][0x308] ;  /* 0x0000c200ff3a2b82 */ /* 0x000e620000000a00 */
[----:B------:R-:W-:Y:S01]  /*2270*/  @P2 F2FP.F16.F32.PACK_AB R54, RZ, R51 ;  /* 0x00000033ff36223e */ /* 0x000fe200000000ff */
[----:B------:R-:W-:Y:S01]  /*2280*/  @P1 FADD.FTZ R71, R71, R52 ;  /* 0x0000003447471221 */ /* 0x000fe20000010000 */
[----:B------:R-:W-:Y:S01]  /*2290*/  @P2 PRMT R46, R46, 0x5410, R60 ;  /* 0x000054102e2e2816 */ /* 0x000fe2000000003c */
[----:B------:R-:W-:Y:S01]  /*22a0*/  @P1 FADD.FTZ R103, R103, R56 ;  /* 0x0000003867671221 */ /* 0x000fe20000010000 */
[----:B------:R-:W-:Y:S01]  /*22b0*/  F2FP.F16.F32.PACK_AB R50, R61, R50 ;  /* 0x000000323d32723e */ /* 0x000fe200000000ff */
[----:B0-----:R-:W-:Y:S01]  /*22c0*/  @P2 IMAD.WIDE.U32 R48, R123, 0x10, R48 ;  /* 0x000000107b302825 */ /* 0x001fe200078e0030 */
[----:B------:R-:W-:Y:S01]  /*22d0*/  @P2 F2FP.F16.F32.PACK_AB R64, RZ, R147 ;  /* 0x00000093ff40223e */ /* 0x000fe200000000ff */
[----:B------:R-:W0:Y:S01]  /*22e0*/  LDC.64 R60, c[0x0][0x2f8] ;  /* 0x0000be00ff3c7b82 */ /* 0x000e220000000a00 */
[----:B------:R-:W-:Y:S01]  /*22f0*/  @P2 F2FP.F16.F32.PACK_AB R56, RZ, R57 ;  /* 0x00000039ff38223e */ /* 0x000fe200000000ff */
[-C--:B------:R-:W-:Y:S01]  /*2300*/  FMUL.FTZ R145, R145, R108.reuse ;  /* 0x0000006c91917220 */ /* 0x080fe20000410000 */
[----:B------:R-:W-:Y:S01]  /*2310*/  @P2 F2FP.F16.F32.PACK_AB R52, RZ, R55 ;  /* 0x00000037ff34223e */ /* 0x000fe200000000ff */
[-C--:B------:R-:W-:Y:S01]  /*2320*/  FMUL.FTZ R55, R55, R108.reuse ;  /* 0x0000006c37377220 */ /* 0x080fe20000410000 */
[----:B------:R-:W-:Y:S01]  /*2330*/  @P2 PRMT R47, R62, 0x7610, R47 ;  /* 0x000076103e2f2816 */ /* 0x000fe2000000002f */
[-C--:B------:R-:W-:Y:S01]  /*2340*/  FMUL.FTZ R126, R143, R108.reuse ;  /* 0x0000006c8f7e7220 */ /* 0x080fe20000410000 */
[----:B------:R-:W-:Y:S01]  /*2350*/  @P2 PRMT R45, R54, 0x7610, R45 ;  /* 0x00007610362d2816 */ /* 0x000fe2000000002d */
[-C--:B------:R-:W-:Y:S01]  /*2360*/  FMUL.FTZ R54, R137, R108.reuse ;  /* 0x0000006c89367220 */ /* 0x080fe20000410000 */
[----:B------:R-:W-:Y:S01]  /*2370*/  @P2 PRMT R47, R47, 0x5410, R64 ;  /* 0x000054102f2f2816 */ /* 0x000fe20000000040 */
[----:B------:R-:W-:Y:S01]  /*2380*/  FMUL.FTZ R124, R135, R108 ;  /* 0x0000006c877c7220 */ /* 0x000fe20000410000 */
[----:B------:R-:W-:-:S02]  /*2390*/  @P2 PRMT R45, R45, 0x5410, R56 ;  /* 0x000054102d2d2816 */ /* 0x000fc40000000038 */
[----:B------:R-:W-:Y:S01]  /*23a0*/  @P2 PRMT R44, R44, 0x5410, R52 ;  /* 0x000054102c2c2816 */ /* 0x000fe20000000034 */
[-C--:B------:R-:W-:Y:S01]  /*23b0*/  FMUL.FTZ R52, R147, R108.reuse ;  /* 0x0000006c93347220 */ /* 0x080fe20000410000 */
[----:B------:R-:W-:Y:S01]  /*23c0*/  @P2 F2FP.F16.F32.PACK_AB R102, RZ, R141 ;  /* 0x0000008dff66223e */ /* 0x000fe200000000ff */
[-C--:B------:R-:W-:Y:S01]  /*23d0*/  FMUL.FTZ R141, R141, R108.reuse ;  /* 0x0000006c8d8d7220 */ /* 0x080fe20000410000 */
[----:B------:R-:W-:Y:S01]  /*23e0*/  @P2 F2FP.F16.F32.PACK_AB R70, RZ, R137 ;  /* 0x00000089ff46223e */ /* 0x000fe200000000ff */
[----:B------:R2:W-:Y:S01]  /*23f0*/  @P2 STG.E.128 desc[UR6][R48.64], R44 ;  /* 0x0000002c30002986 */ /* 0x0005e2000c101d06 */
[----:B------:R-:W-:Y:S01]  /*2400*/  @P2 F2FP.F16.F32.PACK_AB R64, RZ, R133 ;  /* 0x00000085ff40223e */ /* 0x000fe200000000ff */
[----:B-1----:R-:W-:Y:S01]  /*2410*/  @P2 IMAD.WIDE.U32 R58, R125, 0x10, R58 ;  /* 0x000000107d3a2825 */ /* 0x002fe200078e003a */
[----:B------:R-:W-:Y:S02]  /*2420*/  @P2 F2FP.F16.F32.PACK_AB R62, RZ, R63 ;  /* 0x0000003fff3e223e */ /* 0x000fe400000000ff */
[----:B------:R-:W-:Y:S01]  /*2430*/  @P2 F2FP.F16.F32.PACK_AB R66, RZ, R65 ;  /* 0x00000041ff42223e */ /* 0x000fe200000000ff */
[-C--:B------:R-:W-:Y:S01]  /*2440*/  FMUL.FTZ R65, R65, R108.reuse ;  /* 0x0000006c41417220 */ /* 0x080fe20000410000 */
[----:B------:R-:W-:Y:S01]  /*2450*/  @P2 F2FP.F16.F32.PACK_AB R100, RZ, R139 ;  /* 0x0000008bff64223e */ /* 0x000fe200000000ff */
[----:B------:R-:W-:Y:S01]  /*2460*/  FMUL.FTZ R139, R139, R108 ;  /* 0x0000006c8b8b7220 */ /* 0x000fe20000410000 */
[----:B------:R-:W-:-:S02]  /*2470*/  @P2 F2FP.F16.F32.PACK_AB R104, RZ, R143 ;  /* 0x0000008fff68223e */ /* 0x000fc400000000ff */
[----:B------:R-:W-:Y:S02]  /*2480*/  @P2 F2FP.F16.F32.PACK_AB R68, RZ, R135 ;  /* 0x00000087ff44223e */ /* 0x000fe400000000ff */
[----:B------:R-:W-:Y:S02]  /*2490*/  F2FP.F16.F32.PACK_AB R54, R139, R54 ;  /* 0x000000368b36723e */ /* 0x000fe400000000ff */
[----:B------:R-:W-:Y:S01]  /*24a0*/  ISETP.GE.AND P1, PT, R89, UR17, PT ;  /* 0x0000001159007c0c */ /* 0x000fe2000bf26270 */
[-C--:B--2---:R-:W-:Y:S01]  /*24b0*/  FMUL.FTZ R49, R51, R108.reuse ;  /* 0x0000006c33317220 */ /* 0x084fe20000410000 */
[-C--:B------:R-:W-:Y:S01]  /*24c0*/  FMUL.FTZ R48, R57, R108.reuse ;  /* 0x0000006c39307220 */ /* 0x080fe20000410000 */
[----:B------:R-:W-:Y:S01]  /*24d0*/  F2FP.F16.F32.PACK_AB R51, R52, R145 ;  /* 0x000000913433723e */ /* 0x000fe200000000ff */
[----:B------:R-:W1:Y:S01]  /*24e0*/  @P2 LDC.64 R56, c[0x0][0x308] ;  /* 0x0000c200ff382b82 */ /* 0x000e620000000a00 */
[----:B------:R-:W-:Y:S01]  /*24f0*/  FMUL.FTZ R52, R63, R108 ;  /* 0x0000006c3f347220 */ /* 0x000fe20000410000 */
[----:B------:R-:W-:-:S02]  /*2500*/  @P2 PRMT R47, R102, 0x7610, R47 ;  /* 0x00007610662f2816 */ /* 0x000fc4000000002f */
[----:B------:R-:W-:Y:S01]  /*2510*/  F2FP.F16.F32.PACK_AB R49, R48, R49 ;  /* 0x000000313031723e */ /* 0x000fe200000000ff */
[-C--:B------:R-:W-:Y:S01]  /*2520*/  FMUL.FTZ R48, R53, R108.reuse ;  /* 0x0000006c35307220 */ /* 0x080fe20000410000 */
[-C--:B------:R-:W-:Y:S01]  /*2530*/  FMUL.FTZ R53, R133, R108.reuse ;  /* 0x0000006c85357220 */ /* 0x080fe20000410000 */
[----:B------:R-:W-:Y:S01]  /*2540*/  @P2 PRMT R46, R70, 0x7610, R46 ;  /* 0x00007610462e2816 */ /* 0x000fe2000000002e */
[----:B------:R-:W-:Y:S01]  /*2550*/  FMUL.FTZ R70, R131, R108 ;  /* 0x0000006c83467220 */ /* 0x000fe20000410000 */
[----:B------:R-:W-:Y:S02]  /*2560*/  @P2 PRMT R45, R64, 0x7610, R45 ;  /* 0x00007610402d2816 */ /* 0x000fe4000000002d */
[----:B------:R-:W-:Y:S01]  /*2570*/  @P2 PRMT R44, R62, 0x7610, R44 ;  /* 0x000076103e2c2816 */ /* 0x000fe2000000002c */
[--C-:B0-----:R-:W-:Y:S01]  /*2580*/  IMAD.WIDE.U32 R62, R123, 0x10, R60.reuse ;  /* 0x000000107b3e7825 */ /* 0x101fe200078e003c */
[----:B------:R-:W-:Y:S02]  /*2590*/  F2FP.F16.F32.PACK_AB R48, R55, R48 ;  /* 0x000000303730723e */ /* 0x000fe400000000ff */
[----:B------:R-:W-:Y:S01]  /*25a0*/  F2FP.F16.F32.PACK_AB R52, R65, R52 ;  /* 0x000000344134723e */ /* 0x000fe200000000ff */
        /* <DEDUP_REMOVED lines=8> */
[----:B------:R-:W-:Y:S02]  /*2630*/  F2FP.F16.F32.PACK_AB R55, R126, R141 ;  /* 0x0000008d7e37723e */ /* 0x000fe400000000ff */
[----:B------:R-:W-:Y:S01]  /*2640*/  F2FP.F16.F32.PACK_AB R53, R124, R53 ;  /* 0x000000357c35723e */ /* 0x000fe200000000ff */
[----:B------:R1:W-:Y:S01]  /*2650*/  @P2 STG.E.128 desc[UR6][R58.64], R44 ;  /* 0x0000002c3a002986 */ /* 0x0003e2000c101d06 */
[----:B------:R-:W-:Y:S02]  /*2660*/  @P2 F2FP.F16.F32.PACK_AB R68, RZ, R71 ;  /* 0x00000047ff44223e */ /* 0x000fe400000000ff */
[----:B------:R-:W-:Y:S01]  /*2670*/  @P2 F2FP.F16.F32.PACK_AB R66, RZ, R105 ;  /* 0x00000069ff42223e */ /* 0x000fe200000000ff */
[----:B------:R2:W-:Y:S01]  /*2680*/  STG.E.128 desc[UR6][R64.64], R52 ;  /* 0x0000003440007986 */ /* 0x0005e2000c101d06 */
[----:B------:R-:W-:Y:S01]  /*2690*/  SEL R124, RZ, 0x1, P3 ;  /* 0x00000001ff7c7807 */ /* 0x000fe20001800000 */
[-C--:B0-----:R-:W-:Y:S01]  /*26a0*/  FMUL.FTZ R51, R103, R108.reuse ;  /* 0x0000006c67337220 */ /* 0x081fe20000410000 */
[----:B------:R-:W-:Y:S01]  /*26b0*/  @P2 F2FP.F16.F32.PACK_AB R103, RZ, R103 ;  /* 0x00000067ff67223e */ /* 0x000fe200000000ff */
[-C--:B------:R-:W-:Y:S01]  /*26c0*/  FMUL.FTZ R49, R69, R108.reuse ;  /* 0x0000006c45317220 */ /* 0x080fe20000410000 */
[-C--:B------:R-:W-:Y:S01]  /*26d0*/  FMUL.FTZ R48, R105, R108.reuse ;  /* 0x0000006c69307220 */ /* 0x080fe20000410000 */
[----:B------:R-:W-:Y:S01]  /*26e0*/  @P2 F2FP.F16.F32.PACK_AB R63, RZ, R131 ;  /* 0x00000083ff3f223e */ /* 0x000fe200000000ff */
[----:B------:R-:W-:-:S03]  /*26f0*/  FMUL.FTZ R50, R71, R108 ;  /* 0x0000006c47327220 */ /* 0x000fc60000410000 */
[----:B------:R-:W-:Y:S02]  /*2700*/  F2FP.F16.F32.PACK_AB R49, R48, R49 ;  /* 0x000000313031723e */ /* 0x000fe400000000ff */
[----:B-1----:R-:W-:Y:S01]  /*2710*/  @P2 F2FP.F16.F32.PACK_AB R59, RZ, R67 ;  /* 0x00000043ff3b223e */ /* 0x002fe200000000ff */
[-C--:B------:R-:W-:Y:S01]  /*2720*/  FMUL.FTZ R67, R67, R108.reuse ;  /* 0x0000006c43437220 */ /* 0x080fe20000410000 */
[----:B------:R-:W-:Y:S02]  /*2730*/  @P2 PRMT R46, R68, 0x7610, R46 ;  /* 0x00007610442e2816 */ /* 0x000fe4000000002e */
[----:B--2---:R-:W-:Y:S01]  /*2740*/  @P2 F2FP.F16.F32.PACK_AB R65, RZ, R69 ;  /* 0x00000045ff41223e */ /* 0x004fe200000000ff */
[-C--:B------:R-:W-:Y:S01]  /*2750*/  FMUL.FTZ R52, R109, R108.reuse ;  /* 0x0000006c6d347220 */ /* 0x080fe20000410000 */
[----:B------:R-:W-:Y:S01]  /*2760*/  FMUL.FTZ R53, R101, R108 ;  /* 0x0000006c65357220 */ /* 0x000fe20000410000 */
[----:B------:R-:W-:Y:S02]  /*2770*/  @P2 F2FP.F16.F32.PACK_AB R101, RZ, R101 ;  /* 0x00000065ff65223e */ /* 0x000fe400000000ff */
[----:B------:R-:W-:-:S02]  /*2780*/  @P2 F2FP.F16.F32.PACK_AB R109, RZ, R109 ;  /* 0x0000006dff6d223e */ /* 0x000fc400000000ff */
[----:B------:R-:W-:Y:S02]  /*2790*/  @P2 PRMT R44, R59, 0x7610, R44 ;  /* 0x000076103b2c2816 */ /* 0x000fe4000000002c */
[----:B------:R-:W-:Y:S02]  /*27a0*/  @P2 PRMT R45, R65, 0x7610, R45 ;  /* 0x00007610412d2816 */ /* 0x000fe4000000002d */
[----:B------:R-:W-:Y:S02]  /*27b0*/  @P2 PRMT R47, R103, 0x7610, R47 ;  /* 0x00007610672f2816 */ /* 0x000fe4000000002f */
[----:B------:R-:W-:Y:S02]  /*27c0*/  @P2 PRMT R44, R44, 0x5410, R63 ;  /* 0x000054102c2c2816 */ /* 0x000fe4000000003f */
[----:B------:R-:W-:Y:S02]  /*27d0*/  @P2 PRMT R45, R45, 0x5410, R66 ;  /* 0x000054102d2d2816 */ /* 0x000fe40000000042 */
[----:B------:R-:W-:-:S02]  /*27e0*/  @P2 PRMT R46, R46, 0x5410, R101 ;  /* 0x000054102e2e2816 */ /* 0x000fc40000000065 */
[----:B------:R-:W-:Y:S02]  /*27f0*/  @P2 PRMT R47, R47, 0x5410, R109 ;  /* 0x000054102f2f2816 */ /* 0x000fe4000000006d */
[----:B------:R-:W-:Y:S02]  /*2800*/  F2FP.F16.F32.PACK_AB R51, R52, R51 ;  /* 0x000000333433723e */ /* 0x000fe400000000ff */
[----:B------:R-:W-:Y:S01]  /*2810*/  F2FP.F16.F32.PACK_AB R50, R53, R50 ;  /* 0x000000323532723e */ /* 0x000fe200000000ff */
[----:B------:R0:W-:Y:S01]  /*2820*/  @P2 STG.E.128 desc[UR6][R56.64], R44 ;  /* 0x0000002c38002986 */ /* 0x0001e2000c101d06 */
[----:B------:R-:W-:-:S05]  /*2830*/  F2FP.F16.F32.PACK_AB R48, R70, R67 ;  /* 0x000000434630723e */ /* 0x000fca00000000ff */
[----:B------:R0:W-:Y:S01]  /*2840*/  STG.E.128 desc[UR6][R60.64], R48 ;  /* 0x000000303c007986 */ /* 0x0001e2000c101d06 */
[----:B------:R-:W-:Y:S05]  /*2850*/  @!P1 BRA `(.L_x_1247) ;  /* 0xffffffdc00789947 */ /* 0x000fea000383ffff */
[----:B------:R-:W-:Y:S02]  /*2860*/  MOV R39, R75 ;  /* 0x0000004b00277202 */ /* 0x000fe40000000f00 */
[----:B0-----:R-:W-:Y:S02]  /*2870*/  MOV R47, R74 ;  /* 0x0000004a002f7202 */ /* 0x001fe40000000f00 */
        /* <DEDUP_REMOVED lines=33> */
[----:B------:R-:W-:-:S07]  /*2a90*/  MOV R23, R3 ;  /* 0x0000000300177202 */ /* 0x000fce0000000f00 */
.L_x_1244:
        /* <DEDUP_REMOVED lines=23> */
.L_x_1245:
[----:B------:R-:W-:Y:S01]  /*2c10*/  HFMA2.MMA R156, -RZ, RZ, 0, 9.5367431640625e-07 ;  /* 0x00000010ff9c7435 */ /* 0x000fe200000001ff */
[----:B------:R-:W-:Y:S02]  /*2c20*/  MOV R155, R50 ;  /* 0x00000032009b7202 */ /* 0x000fe40000000f00 */
[----:B------:R-:W-:Y:S02]  /*2c30*/  MOV R157, 0x1f ;  /* 0x0000001f009d7802 */ /* 0x000fe40000000f00 */
[----:B------:R-:W-:-:S07]  /*2c40*/  MOV R140, 0xffffffff ;  /* 0xffffffff008c7802 */ /* 0x000fce0000000f00 */
[----:B-----5:R-:W-:Y:S05]  /*2c50*/  WARPSYNC.COLLECTIVE R140, `(.L_x_1248) ;  /* 0x000000008c087348 */ /* 0x020fea0003c00000 */
[----:B------:R0:W1:Y:S02]  /*2c60*/  SHFL.DOWN P5, R153, R155, R156, R157 ;  /* 0x0800009c9b997389 */ /* 0x00006400000a009d */
[----:B01---5:R-:W-:Y:S01]  /*2c70*/  ENDCOLLECTIVE ;  /* 0x000000000000791b */ /* 0x023fe20003800000 */
.L_x_1248:
[----:B------:R-:W-:Y:S02]  /*2c80*/  MOV R155, R48 ;  /* 0x00000030009b7202 */ /* 0x000fe40000000f00 */
[----:B------:R-:W-:-:S07]  /*2c90*/  MOV R49, R153 ;  /* 0x0000009900317202 */ /* 0x000fce0000000f00 */
[----:B------:R-:W-:Y:S05]  /*2ca0*/  WARPSYNC.COLLECTIVE R140, `(.L_x_1249) ;  /* 0x000000008c087348 */ /* 0x000fea0003c00000 */
[----:B------:R0:W1:Y:S02]  /*2cb0*/  SHFL.DOWN P5, R153, R155, R156, R157 ;  /* 0x0800009c9b997389 */ /* 0x00006400000a009d */
[----:B01----:R-:W-:Y:S01]  /*2cc0*/  ENDCOLLECTIVE ;  /* 0x000000000000791b */ /* 0x003fe20003800000 */
.L_x_1249:
[----:B------:R-:W-:Y:S01]  /*2cd0*/  FADD.FTZ R49, R50, R49 ;  /* 0x0000003132317221 */ /* 0x000fe20000010000 */
[----:B------:R-:W-:-:S04]  /*2ce0*/  HFMA2.MMA R156, -RZ, RZ, 0, 4.76837158203125e-07 ;  /* 0x00000008ff9c7435 */ /* 0x000fc800000001ff */
[----:B------:R-:W-:Y:S02]  /*2cf0*/  MOV R155, R49 ;  /* 0x00000031009b7202 */ /* 0x000fe40000000f00 */
[----:B------:R-:W-:-:S07]  /*2d00*/  MOV R51, R153 ;  /* 0x0000009900337202 */ /* 0x000fce0000000f00 */
[----:B------:R-:W-:Y:S05]  /*2d10*/  WARPSYNC.COLLECTIVE R140, `(.L_x_1250) ;  /* 0x000000008c087348 */ /* 0x000fea0003c00000 */
[----:B------:R0:W1:Y:S02]  /*2d20*/  SHFL.DOWN P5, R153, R155, R156, R157 ;  /* 0x0800009c9b997389 */ /* 0x00006400000a009d */
[----:B01----:R-:W-:Y:S01]  /*2d30*/  ENDCOLLECTIVE ;  /* 0x000000000000791b */ /* 0x003fe20003800000 */
.L_x_1250:
[----:B------:R-:W-:-:S05]  /*2d40*/  FADD.FTZ R51, R48, R51 ;  /* 0x0000003330337221 */ /* 0x000fca0000010000 */
[----:B------:R-:W-:Y:S02]  /*2d50*/  MOV R155, R51 ;  /* 0x00000033009b7202 */ /* 0x000fe40000000f00 */
[----:B------:R-:W-:-:S07]  /*2d60*/  MOV R52, R153 ;  /* 0x0000009900347202 */ /* 0x000fce0000000f00 */
[----:B------:R-:W-:Y:S05]  /*2d70*/  WARPSYNC.COLLECTIVE R140, `(.L_x_1251) ;  /* 0x000000008c087348 */ /* 0x000fea0003c00000 */
[----:B------:R0:W1:Y:S02]  /*2d80*/  SHFL.DOWN P5, R153, R155, R156, R157 ;  /* 0x0800009c9b997389 */ /* 0x00006400000a009d */
[----:B01----:R-:W-:Y:S01]  /*2d90*/  ENDCOLLECTIVE ;  /* 0x000000000000791b */ /* 0x003fe20003800000 */
.L_x_1251:
[----:B------:R-:W-:Y:S01]  /*2da0*/  FADD.FTZ R52, R49, R52 ;  /* 0x0000003431347221 */ /* 0x000fe20000010000 */
[----:B------:R-:W-:-:S04]  /*2db0*/  HFMA2.MMA R156, -RZ, RZ, 0, 2.384185791015625e-07 ;  /* 0x00000004ff9c7435 */ /* 0x000fc800000001ff */
[----:B------:R-:W-:Y:S02]  /*2dc0*/  MOV R155, R52 ;  /* 0x00000034009b7202 */ /* 0x000fe40000000f00 */
[----:B------:R-:W-:-:S07]  /*2dd0*/  MOV R54, R153 ;  /* 0x0000009900367202 */ /* 0x000fce0000000f00 */
[----:B------:R-:W-:Y:S05]  /*2de0*/  WARPSYNC.COLLECTIVE R140, `(.L_x_1252) ;  /* 0x000000008c087348 */ /* 0x000fea0003c00000 */
[----:B------:R0:W1:Y:S02]  /*2df0*/  SHFL.DOWN P5, R153, R155, R156, R157 ;  /* 0x0800009c9b997389 */ /* 0x00006400000a009d */
[----:B01----:R-:W-:Y:S01]  /*2e00*/  ENDCOLLECTIVE ;  /* 0x000000000000791b */ /* 0x003fe20003800000 */
.L_x_1252:
[----:B------:R-:W-:-:S05]  /*2e10*/  FADD.FTZ R54, R51, R54 ;  /* 0x0000003633367221 */ /* 0x000fca0000010000 */
[----:B------:R-:W-:Y:S02]  /*2e20*/  MOV R155, R54 ;  /* 0x00000036009b7202 */ /* 0x000fe40000000f00 */
[----:B------:R-:W-:-:S07]  /*2e30*/  MOV R53, R153 ;  /* 0x0000009900357202 */ /* 0x000fce0000000f00 */
[----:B------:R-:W-:Y:S05]  /*2e40*/  WARPSYNC.COLLECTIVE R140, `(.L_x_1253) ;  /* 0x000000008c087348 */ /* 0x000fea0003c00000 */
[----:B------:R0:W1:Y:S02]  /*2e50*/  SHFL.DOWN P5, R153, R155, R156, R157 ;  /* 0x0800009c9b997389 */ /* 0x00006400000a009d */
[----:B01----:R-:W-:Y:S01]  /*2e60*/  ENDCOLLECTIVE ;  /* 0x000000000000791b */ /* 0x003fe20003800000 */
.L_x_1253:
[----:B------:R-:W-:Y:S01]  /*2e70*/  FADD.FTZ R53, R52, R53 ;  /* 0x0000003534357221 */ /* 0x000fe20000010000 */
[----:B------:R-:W-:-:S04]  /*2e80*/  HFMA2.MMA R156, -RZ, RZ, 0, 1.1920928955078125e-07 ;  /* 0x00000002ff9c7435 */ /* 0x000fc800000001ff */
[----:B------:R-:W-:Y:S02]  /*2e90*/  MOV R155, R53 ;  /* 0x00000035009b7202 */ /* 0x000fe40000000f00 */
[----:B------:R-:W-:-:S07]  /*2ea0*/  MOV R55, R153 ;  /* 0x0000009900377202 */ /* 0x000fce0000000f00 */
[----:B------:R-:W-:Y:S05]  /*2eb0*/  WARPSYNC.COLLECTIVE R140, `(.L_x_1254) ;  /* 0x000000008c087348 */ /* 0x000fea0003c00000 */
[----:B------:R0:W1:Y:S02]  /*2ec0*/  SHFL.DOWN P5, R153, R155, R156, R157 ;  /* 0x0800009c9b997389 */ /* 0x00006400000a009d */
[----:B01----:R-:W-:Y:S01]  /*2ed0*/  ENDCOLLECTIVE ;  /* 0x000000000000791b */ /* 0x003fe20003800000 */
.L_x_1254:
[----:B------:R-:W-:-:S05]  /*2ee0*/  FADD.FTZ R55, R54, R55 ;  /* 0x0000003736377221 */ /* 0x000fca0000010000 */
[----:B------:R-:W-:Y:S02]  /*2ef0*/  MOV R155, R55 ;  /* 0x00000037009b7202 */ /* 0x000fe40000000f00 */
[----:B------:R-:W-:-:S07]  /*2f00*/  MOV R48, R153 ;  /* 0x0000009900307202 */ /* 0x000fce0000000f00 */
[----:B------:R-:W-:Y:S05]  /*2f10*/  WARPSYNC.COLLECTIVE R140, `(.L_x_1255) ;  /* 0x000000008c087348 */ /* 0x000fea0003c00000 */
[----:B------:R0:W1:Y:S02]  /*2f20*/  SHFL.DOWN P5, R153, R155, R156, R157 ;  /* 0x0800009c9b997389 */ /* 0x00006400000a009d */
[----:B01----:R-:W-:Y:S01]  /*2f30*/  ENDCOLLECTIVE ;  /* 0x000000000000791b */ /* 0x003fe20003800000 */
.L_x_1255:
[----:B------:R-:W-:Y:S01]  /*2f40*/  FADD.FTZ R48, R53, R48 ;  /* 0x0000003035307221 */ /* 0x000fe20000010000 */
[----:B------:R-:W-:-:S04]  /*2f50*/  HFMA2.MMA R156, -RZ, RZ, 0, 5.9604644775390625e-08 ;  /* 0x00000001ff9c7435 */ /* 0x000fc800000001ff */
[----:B------:R-:W-:Y:S02]  /*2f60*/  MOV R155, R48 ;  /* 0x00000030009b7202 */ /* 0x000fe40000000f00 */
[----:B------:R-:W-:-:S07]  /*2f70*/  MOV R50, R153 ;  /* 0x0000009900327202 */ /* 0x000fce0000000f00 */
[----:B------:R-:W-:Y:S05]  /*2f80*/  WARPSYNC.COLLECTIVE R140, `(.L_x_1256) ;  /* 0x000000008c087348 */ /* 0x000fea0003c00000 */
[----:B------:R0:W1:Y:S02]  /*2f90*/  SHFL.DOWN P5, R153, R155, R156, R157 ;  /* 0x0800009c9b997389 */ /* 0x00006400000a009d */
[----:B01----:R-:W-:Y:S01]  /*2fa0*/  ENDCOLLECTIVE ;  /* 0x000000000000791b */ /* 0x003fe20003800000 */
.L_x_1256:
[----:B------:R-:W-:-:S05]  /*2fb0*/  FADD.FTZ R49, R55, R50 ;  /* 0x0000003237317221 */ /* 0x000fca0000010000 */
[----:B------:R-:W-:Y:S02]  /*2fc0*/  MOV R155, R49 ;  /* 0x00000031009b7202 */ /* 0x000fe40000000f00 */
[----:B------:R-:W-:-:S07]  /*2fd0*/  MOV R51, R153 ;  /* 0x0000009900337202 */ /* 0x000fce0000000f00 */
[----:B------:R-:W-:Y:S05]  /*2fe0*/  WARPSYNC.COLLECTIVE R140, `(.L_x_1257) ;  /* 0x000000008c087348 */ /* 0x000fea0003c00000 */
[----:B------:R0:W1:Y:S02]  /*2ff0*/  SHFL.DOWN P5, R153, R155, R156, R157 ;  /* 0x0800009c9b997389 */ /* 0x00006400000a009d */
[----:B01----:R-:W-:Y:S01]  /*3000*/  ENDCOLLECTIVE ;  /* 0x000000000000791b */ /* 0x003fe20003800000 */
.L_x_1257:
[----:B------:R-:W-:Y:S01]  /*3010*/  MOV R50, R153 ;  /* 0x0000009900327202 */ /* 0x000fe20000000f00 */
[----:B------:R-:W-:Y:S06]  /*3020*/  BRA `(.L_x_1258) ;  /* 0xffffffe400fc7947 */ /* 0x000fec000383ffff */
.L_x_1259:
        /* <DEDUP_REMOVED lines=13> */
.L_x_11280:


//--------------------- .text._ZN10layer_norm13ln_bwd_kernelINS_13Kernel_traitsI6__halfS2_S2_S2_fjLj3072ELj1ELj1ELj4ELj16ENS_18Kernel_traits_baseILj3072ES2_S2_S2_S2_fjLj128EEEEELb0ELb0ELb1ELb0EEEvNS_9BwdParamsE --------------------------
	.section	.text._ZN10layer_norm13ln_bwd_kernelINS_13Kernel_traitsI6__halfS2_S2_S2_fjLj3072ELj1ELj1ELj4ELj16ENS_18Kernel_traits_baseILj3072ES2_S2_S2_S2_fjLj128EEEEELb0ELb0ELb1ELb0EEEvNS_9BwdParamsE,"ax",@progbits
	.align	128
        .global         _ZN10layer_norm13ln_bwd_kernelINS_13Kernel_traitsI6__halfS2_S2_S2_fjLj3072ELj1ELj1ELj4ELj16ENS_18Kernel_traits_baseILj3072ES2_S2_S2_S2_fjLj128EEEEELb0ELb0ELb1ELb0EEEvNS_9BwdParamsE
        .type           _ZN10layer_norm13ln_bwd_kernelINS_13Kernel_traitsI6__halfS2_S2_S2_fjLj3072ELj1ELj1ELj4ELj16ENS_18Kernel_traits_baseILj3072ES2_S2_S2_S2_fjLj128EEEEELb0ELb0ELb1ELb0EEEvNS_9BwdParamsE,@function
        .size           _ZN10layer_norm13ln_bwd_kernelINS_13Kernel_traitsI6__halfS2_S2_S2_fjLj3072ELj1ELj1ELj4ELj16ENS_18Kernel_traits_baseILj3072ES2_S2_S2_S2_fjLj128EEEEELb0ELb0ELb1ELb0EEEvNS_9BwdParamsE,(.L_x_11281 - _ZN10layer_norm13ln_bwd_kernelINS_13Kernel_traitsI6__halfS2_S2_S2_fjLj3072ELj1ELj1ELj4ELj16ENS_18Kernel_traits_baseILj3072ES2_S2_S2_S2_fjLj128EEEEELb0ELb0ELb1ELb0EEEvNS_9BwdParamsE)
        .other          _ZN10layer_norm13ln_bwd_kernelINS_13Kernel_traitsI6__halfS2_S2_S2_fjLj3072ELj1ELj1ELj4ELj16ENS_18Kernel_traits_baseILj3072ES2_S2_S2_S2_fjLj128EEEEELb0ELb0ELb1ELb0EEEvNS_9BwdParamsE,@"STO_CUDA_ENTRY STV_DEFAULT"
_ZN10layer_norm13ln_bwd_kernelINS_13Kernel_traitsI6__halfS2_S2_S2_fjLj3072ELj1ELj1ELj4ELj16ENS_18Kernel_traits_baseILj3072ES2_S2_S2_S2_fjLj128EEEEELb0ELb0ELb1ELb0EEEvNS_9BwdParamsE:
.text._ZN10layer_norm13ln_bwd_kernelINS_13Kernel_traitsI6__halfS2_S2_S2_fjLj3072ELj1ELj1ELj4ELj16ENS_18Kernel_traits_baseILj3072ES2_S2_S2_S2_fjLj128EEEEELb0ELb0ELb1ELb0EEEvNS_9BwdParamsE:
        /* <DEDUP_REMOVED lines=20> */
[----:B------:R-:W-:-:S04]  /*0140*/  ISETP.GE.U32.AND P2, PT, R0, 0x180, PT ;  /* 0x000001800000780c */ /* 0x000fc80003f46070 */
[----:B------:R-:W-:-:S05]  /*0150*/  P2R R133, PR, RZ, 0x4 ;  /* 0x00000004ff857803 */ /* 0x000fca0000000000 */
        /* <DEDUP_REMOVED lines=9> */
[----:B---3--:R-:W-:Y:S01]  /*01f0*/  @P2 IMAD.WIDE.U32 R14, R21, 0x10, R18 ;  /* 0x00000010150e2825 */ /* 0x008fe200078e0012 */
[----:B-1----:R-:W-:-:S04]  /*0200*/  LEA.HI R12, R165, UR6, RZ, 0x19 ;  /* 0x00000006a50c7c11 */ /* 0x002fc8000f8fc8ff */
[----:B------:R0:W5:Y:S01]  /*0210*/  @P2 LDG.E.128 R4, desc[UR4][R14.64] ;  /* 0x000000040e042981 */ /* 0x000162000c1e1d00 */
        /* <DEDUP_REMOVED lines=27> */
[----:B------:R-:W-:Y:S01]  /*03d0*/  HFMA2.MMA R136, -RZ, RZ, 0, 5.9604644775390625e-08 ;  /* 0x00000001ff887435 */ /* 0x000fe200000001ff */
[----:B------:R-:W-:Y:S01]  /*03e0*/  ISETP.NE.U32.AND P2, PT, RZ, UR6, PT ;  /* 0x00000006ff007c0c */ /* 0x000fe2000bf45070 */
[----:B------:R-:W-:Y:S01]  /*03f0*/  HFMA2.MMA R25, -RZ, RZ, 0, 0 ;  /* 0x00000000ff197435 */ /* 0x000fe200000001ff */
[--C-:B-----5:R-:W-:Y:S02]  /*0400*/  HADD2.F32 R147, -RZ, R4.reuse.H0_H0 ;  /* 0x20000004ff937230 */ /* 0x120fe40000004100 */
[----:B------:R-:W-:Y:S01]  /*0410*/  ISETP.NE.AND.EX P2, PT, RZ, UR7, PT, P2 ;  /* 0x00000007ff007c0c */ /* 0x000fe2000bf45320 */
[----:B------:R-:W-:Y:S01]  /*0420*/  HADD2.F32 R145, -RZ, R4.H1_H1 ;  /* 0x30000004ff917230 */ /* 0x000fe20000004100 */
[----:B------:R-:W-:Y:S01]  /*0430*/  MOV R4, R12 ;  /* 0x0000000c00047202 */ /* 0x000fe20000000f00 */
[--C-:B------:R-:W-:Y:S01]  /*0440*/  HADD2.F32 R163, -RZ, R72.reuse.H0_H0 ;  /* 0x20000048ffa37230 */ /* 0x100fe20000004100 */
[----:B------:R-:W-:Y:S01]  /*0450*/  ISETP.LT.U32.OR P2, PT, R0, 0x180, !P2 ;  /* 0x000001800000780c */ /* 0x000fe20005741470 */
[----:B------:R-:W-:-:S02]  /*0460*/  HADD2.F32 R162, -RZ, R72.H1_H1 ;  /* 0x30000048ffa27230 */ /* 0x000fc40000004100 */
[--C-:B------:R-:W-:Y:S01]  /*0470*/  HADD2.F32 R161, -RZ, R73.reuse.H0_H0 ;  /* 0x20000049ffa17230 */ /* 0x100fe20000004100 */
[----:B------:R-:W-:Y:S01]  /*0480*/  P2R R164, PR, RZ, 0x4 ;  /* 0x00000004ffa47803 */ /* 0x000fe20000000000 */
[----:B------:R-:W-:Y:S02]  /*0490*/  HADD2.F32 R160, -RZ, R73.H1_H1 ;  /* 0x30000049ffa07230 */ /* 0x000fe40000004100 */
[--C-:B------:R-:W-:Y:S02]  /*04a0*/  HADD2.F32 R159, -RZ, R74.reuse.H0_H0 ;  /* 0x2000004aff9f7230 */ /* 0x100fe40000004100 */
        /* <DEDUP_REMOVED lines=16> */
[----:B------:R-:W-:-:S07]  /*05b0*/  HADD2.F32 R134, -RZ, R7.H1_H1 ;  /* 0x30000007ff867230 */ /* 0x000fce0000004100 */
.L_x_1353:
        /* <DEDUP_REMOVED lines=21> */
[----:B------:R-:W-:-:S03]  /*0710*/  MOV R92, R5 ;  /* 0x00000005005c7202 */ /* 0x000fc60000000f00 */
[----:B------:R-:W-:Y:S05]  /*0720*/  @!P0 BRA `(.L_x_1264) ;  /* 0x0000000000148947 */ /* 0x000fea0003800000 */
[----:B------:R-:W-:-:S04]  /*0730*/  ISETP.NE.U32.AND P3, PT, RZ, UR14, PT ;  /* 0x0000000eff007c0c */ /* 0x000fc8000bf65070 */
[----:B------:R-:W-:-:S13]  /*0740*/  ISETP.NE.AND.EX P3, PT, RZ, UR15, PT, P3 ;  /* 0x0000000fff007c0c */ /* 0x000fda000bf65330 */
[----:B------:R-:W-:Y:S05]  /*0750*/  @!P3 BRA `(.L_x_1265) ;  /* 0x000000000004b947 */ /* 0x000fea0003800000 */
[----:B------:R0:W5:Y:S02]  /*0760*/  LDG.E.128 R72, desc[UR4][R120.64] ;  /* 0x0000000478487981 */ /* 0x000164000c1e1d00 */
.L_x_1265:
[----:B------:R-:W-:-:S07]  /*0770*/  IADD3 R92, R5, 0x80, RZ ;  /* 0x00000080055c7810 */ /* 0x000fce0007ffe0ff */
.L_x_1264:
[----:B------:R-:W-:Y:S05]  /*0780*/  BSYNC B1 ;  /* 0x0000000000017941 */ /* 0x000fea0003800000 */
.L_x_1263:
[----:B------:R-:W-:Y:S04]  /*0790*/  BSSY B1, `(.L_x_1266) ;  /* 0x0000008000017945 */ /* 0x000fe80003800000 */
[----:B------:R-:W-:Y:S05]  /*07a0*/  @!P1 BRA `(.L_x_1267) ;  /* 0x0000000000189947 */ /* 0x000fea0003800000 */
[----:B------:R-:W-:-:S04]  /*07b0*/  ISETP.NE.U32.AND P3, PT, RZ, UR14, PT ;  /* 0x0000000eff007c0c */ /* 0x000fc8000bf65070 */
[----:B------:R-:W-:-:S13]  /*07c0*/  ISETP.NE.AND.EX P3, PT, RZ, UR15, PT, P3 ;  /* 0x0000000fff007c0c */ /* 0x000fda000bf65330 */
[----:B------:R-:W-:Y:S05]  /*07d0*/  @!P3 BRA `(.L_x_1268) ;  /* 0x000000000008b947 */ /* 0x000fea0003800000 */
[----:B------:R-:W-:-:S06]  /*07e0*/  IMAD.WIDE.U32 R76, R92, 0x10, R98 ;  /* 0x000000105c4c7825 */ /* 0x000fcc00078e0062 */
[----:B------:R-:W5:Y:S02]  /*07f0*/  LDG.E.128 R76, desc[UR4][R76.64] ;  /* 0x000000044c4c7981 */ /* 0x000f64000c1e1d00 */
.L_x_1268:
[----:B------:R-:W-:-:S07]  /*0800*/  IADD3 R92, R92, 0x80, RZ ;  /* 0x000000805c5c7810 */ /* 0x000fce0007ffe0ff */
.L_x_1267:
[----:B------:R-:W-:Y:S05]  /*0810*/  BSYNC B1 ;  /* 0x0000000000017941 */ /* 0x000fea0003800000 */
.L_x_1266:
[----:B------:R-:W-:Y:S01]  /*0820*/  ISETP.NE.AND P3, PT, R164, RZ, PT ;  /* 0x000000ffa400720c */ /* 0x000fe20003f65270 */
[----:B------:R-:W-:Y:S01]  /*0830*/  HFMA2.MMA R142, -RZ, RZ, 0, 0 ;  /* 0x00000000ff8e7435 */ /* 0x000fe200000001ff */
[----:B------:R-:W-:-:S11]  /*0840*/  MOV R141, RZ ;  /* 0x000000ff008d7202 */ /* 0x000fd60000000f00 */
[----:B------:R-:W-:Y:S05]  /*0850*/  @P3 BRA `(.L_x_1269) ;  /* 0x0000001000503947 */ /* 0x000fea0003800000 */
[----:B------:R-:W-:-:S06]  /*0860*/  IMAD.WIDE.U32 R80, R92, 0x10, R98 ;  /* 0x000000105c507825 */ /* 0x000fcc00078e0062 */
[----:B------:R-:W5:Y:S01]  /*0870*/  LDG.E.128 R80, desc[UR4][R80.64] ;  /* 0x0000000450507981 */ /* 0x000f62000c1e1d00 */
[----:B------:R-:W-:Y:S05]  /*0880*/  BRA `(.L_x_1269) ;  /* 0x0000001000447947 */ /* 0x000fea0003800000 */
.L_x_1262:
        /* <DEDUP_REMOVED lines=9> */
[----:B------:R-:W-:Y:S01]  /*0920*/  IMAD R95, R95, R2, RZ ;  /* 0x000000025f5f7224 */ /* 0x000fe200078e02ff */
[----:B------:R-:W-:-:S04]  /*0930*/  MOV R146, R5 ;  /* 0x0000000500927202 */ /* 0x000fc80000000f00 */
        /* <DEDUP_REMOVED lines=15> */
[----:B------:R-:W-:Y:S01]  /*0a30*/  IADD3 R146, R5, 0x80, RZ ;  /* 0x0000008005927810 */ /* 0x000fe20007ffe0ff */
[----:B--2---:R-:W-:Y:S02]  /*0a40*/  HADD2.F32 R129, -RZ, R92.H0_H0 ;  /* 0x2000005cff817230 */ /* 0x004fe40000004100 */
[--C-:B------:R-:W-:Y:S02]  /*0a50*/  HADD2.F32 R0, -RZ, R93.reuse.H1_H1 ;  /* 0x3000005dff007230 */ /* 0x100fe40000004100 */
[----:B------:R-:W-:Y:S02]  /*0a60*/  HADD2.F32 R141, -RZ, R93.H0_H0 ;  /* 0x2000005dff8d7230 */ /* 0x000fe40000004100 */
[----:B------:R-:W-:Y:S01]  /*0a70*/  FADD.FTZ R129, -R138, R129 ;  /* 0x000000818a817221 */ /* 0x000fe20000010100 */
[----:B------:R-:W-:-:S02]  /*0a80*/  HADD2.F32 R103, -RZ, R95.H0_H0 ;  /* 0x2000005fff677230 */ /* 0x000fc40000004100 */
[C---:B0-----:R-:W-:Y:S01]  /*0a90*/  FADD.FTZ R121, -R138.reuse, R0 ;  /* 0x000000008a797221 */ /* 0x041fe20000010100 */
[----:B------:R-:W-:Y:S02]  /*0aa0*/  HADD2.F32 R131, -RZ, R92.H1_H1 ;  /* 0x3000005cff837230 */ /* 0x000fe40000004100 */
[----:B------:R-:W-:Y:S01]  /*0ab0*/  FADD.FTZ R141, -R138, R141 ;  /* 0x0000008d8a8d7221 */ /* 0x000fe20000010100 */
[----:B---3--:R-:W-:Y:S02]  /*0ac0*/  HADD2.F32 R101, -RZ, R96.H0_H0 ;  /* 0x20000060ff657230 */ /* 0x008fe40000004100 */
[----:B-----5:R-:W-:Y:S01]  /*0ad0*/  FMUL.FTZ R0, R6, R129 ;  /* 0x0000008106007220 */ /* 0x020fe20000410000 */
[----:B------:R-:W-:Y:S02]  /*0ae0*/  HADD2.F32 R93, -RZ, R95.H1_H1 ;  /* 0x3000005fff5d7230 */ /* 0x000fe40000004100 */
[----:B------:R-:W-:Y:S01]  /*0af0*/  FADD.FTZ R131, -R138, R131 ;  /* 0x000000838a837221 */ /* 0x000fe20000010100 */
[----:B------:R-:W-:-:S02]  /*0b00*/  HADD2.F32 R95, -RZ, R97.H0_H0 ;  /* 0x20000061ff5f7230 */ /* 0x000fc40000004100 */
[----:B------:R-:W-:Y:S01]  /*0b10*/  FADD.FTZ R48, R48, R101 ;  /* 0x0000006530307221 */ /* 0x000fe20000010000 */
[----:B------:R-:W-:Y:S02]  /*0b20*/  HADD2.F32 R92, -RZ, R97.H1_H1 ;  /* 0x30000061ff5c7230 */ /* 0x000fe40000004100 */
[----:B------:R-:W-:Y:S01]  /*0b30*/  FADD.FTZ R97, -R138, R103 ;  /* 0x000000678a617221 */ /* 0x000fe20000010100 */
[----:B------:R-:W-:Y:S02]  /*0b40*/  HADD2.F32 R111, -RZ, R94.H0_H0 ;  /* 0x2000005eff6f7230 */ /* 0x000fe40000004100 */
[----:B------:R-:W-:Y:S01]  /*0b50*/  FFMA.FTZ R24, R0, R101, R24 ;  /* 0x0000006500187223 */ /* 0x000fe20000010018 */
[----:B------:R-:W-:Y:S02]  /*0b60*/  HADD2.F32 R96, -RZ, R96.H1_H1 ;  /* 0x30000060ff607230 */ /* 0x000fe40000004100 */
[C---:B------:R-:W-:Y:S01]  /*0b70*/  FMUL.FTZ R102, R6.reuse, R141 ;  /* 0x0000008d06667220 */ /* 0x040fe20000410000 */
[----:B------:R-:W-:Y:S01]  /*0b80*/  FMUL.FTZ R103, R6, R121 ;  /* 0x0000007906677220 */ /* 0x000fe20000410000 */
[----:B------:R-:W-:Y:S01]  /*0b90*/  FMUL.FTZ R101, R163, R101 ;  /* 0x00000065a3657220 */ /* 0x000fe20000410000 */
[----:B------:R-:W-:Y:S01]  /*0ba0*/  FADD.FTZ R111, -R138, R111 ;  /* 0x0000006f8a6f7221 */ /* 0x000fe20000010100 */
[----:B------:R-:W-:Y:S01]  /*0bb0*/  FMUL.FTZ R100, R6, R131 ;  /* 0x0000008306647220 */ /* 0x000fe20000410000 */
        /* <DEDUP_REMOVED lines=8> */
[----:B------:R-:W-:Y:S01]  /*0c40*/  FFMA.FTZ R95, R0, R101, RZ ;  /* 0x00000065005f7223 */ /* 0x000fe200000100ff */
[----:B------:R-:W-:Y:S01]  /*0c50*/  FMUL.FTZ R104, R6, R111 ;  /* 0x0000006f06687220 */ /* 0x000fe20000410000 */
[----:B------:R-:W-:-:S02]  /*0c60*/  HADD2.F32 R107, -RZ, R94.H1_H1 ;  /* 0x3000005eff6b7230 */ /* 0x000fc40000004100 */
[----:B------:R-:W-:Y:S01]  /*0c70*/  FADD.FTZ R111, R92, R131 ;  /* 0x000000835c6f7221 */ /* 0x000fe20000010000 */
[----:B------:R-:W-:Y:S01]  /*0c80*/  FFMA.FTZ R95, R100, R131, R95 ;  /* 0x00000083645f7223 */ /* 0x000fe2000001005f */
[--C-:B------:R-:W-:Y:S02]  /*0c90*/  HADD2.F32 R105, -RZ, R98.reuse.H0_H0 ;  /* 0x20000062ff697230 */ /* 0x100fe40000004100 */
[----:B------:R-:W-:Y:S01]  /*0ca0*/  FMUL.FTZ R108, R6, R97 ;  /* 0x00000061066c7220 */ /* 0x000fe20000410000 */
[----:B------:R-:W-:Y:S01]  /*0cb0*/  FADD.FTZ R92, R111, R130 ;  /* 0x000000826f5c7221 */ /* 0x000fe20000010000 */
[----:B------:R-:W-:Y:S01]  /*0cc0*/  FFMA.FTZ R94, R102, R130, R95 ;  /* 0x00000082665e7223 */ /* 0x000fe2000001005f */
[----:B------:R-:W-:Y:S02]  /*0cd0*/  HADD2.F32 R98, -RZ, R98.H1_H1 ;  /* 0x30000062ff627230 */ /* 0x000fe40000004100 */
[----:B------:R-:W-:Y:S01]  /*0ce0*/  FADD.FTZ R107, -R138, R107 ;  /* 0x0000006b8a6b7221 */ /* 0x000fe20000010100 */
[----:B------:R-:W-:Y:S01]  /*0cf0*/  FADD.FTZ R52, R52, R105 ;  /* 0x0000006934347221 */ /* 0x000fe20000010000 */
[-C--:B------:R-:W-:Y:S01]  /*0d00*/  FFMA.FTZ R28, R104, R105.reuse, R28 ;  /* 0x00000069681c7223 */ /* 0x080fe2000001001c */
        /* <DEDUP_REMOVED lines=8> */
[----:B------:R-:W-:Y:S02]  /*0d90*/  HADD2.F32 R99, -RZ, R99.H1_H1 ;  /* 0x30000063ff637230 */ /* 0x000fe40000004100 */
        /* <DEDUP_REMOVED lines=18> */
.L_x_1271:
[----:B------:R-:W-:Y:S05]  /*0ec0*/  BSYNC B1 ;  /* 0x0000000000017941 */ /* 0x000fea0003800000 */
.L_x_1270:
        /* <DEDUP_REMOVED lines=13> */
[----:B------:R-:W-:Y:S02]  /*0fa0*/  IADD3 R140, R140, 0x80, RZ ;  /* 0x000000808c8c7810 */ /* 0x000fe40007ffe0ff */
[----:B------:R-:W-:Y:S01]  /*0fb0*/  IADD3 R146, R146, 0x80, RZ ;  /* 0x0000008092927810 */ /* 0x000fe20007ffe0ff */
[--C-:B---3--:R-:W-:Y:S02]  /*0fc0*/  HADD2.F32 R7, -RZ, R8.reuse.H0_H0 ;  /* 0x20000008ff077230 */ /* 0x108fe40000004100 */
[----:B------:R-:W-:Y:S02]  /*0fd0*/  HADD2.F32 R95, -RZ, R8.H1_H1 ;  /* 0x30000008ff5f7230 */ /* 0x000fe40000004100 */
[--C-:B------:R-:W-:Y:S02]  /*0fe0*/  HADD2.F32 R19, -RZ, R9.reuse.H0_H0 ;  /* 0x20000009ff137230 */ /* 0x100fe40000004100 */
[----:B------:R-:W-:Y:S01]  /*0ff0*/  FADD.FTZ R7, -R138, R7 ;  /* 0x000000078a077221 */ /* 0x000fe20000010100 */
[----:B------:R-:W-:-:S02]  /*1000*/  HADD2.F32 R92, -RZ, R9.H1_H1 ;  /* 0x30000009ff5c7230 */ /* 0x000fc40000004100 */
[----:B------:R-:W-:Y:S01]  /*1010*/  FADD.FTZ R8, -R138, R95 ;  /* 0x0000005f8a087221 */ /* 0x000fe20000010100 */
[--C-:B----4-:R-:W-:Y:S02]  /*1020*/  HADD2.F32 R9, -RZ, R12.reuse.H0_H0 ;  /* 0x2000000cff097230 */ /* 0x110fe40000004100 */
[C---:B-----5:R-:W-:Y:S01]  /*1030*/  FMUL.FTZ R7, R6.reuse, R7 ;  /* 0x0000000706077220 */ /* 0x060fe20000410000 */
[--C-:B------:R-:W-:Y:S02]  /*1040*/  HADD2.F32 R97, -RZ, R11.reuse.H0_H0 ;  /* 0x2000000bff617230 */ /* 0x100fe40000004100 */
[----:B------:R-:W-:Y:S01]  /*1050*/  FMUL.FTZ R8, R6, R8 ;  /* 0x0000000806087220 */ /* 0x000fe20000410000 */
[----:B------:R-:W-:Y:S02]  /*1060*/  HADD2.F32 R21, -RZ, R11.H1_H1 ;  /* 0x3000000bff157230 */ /* 0x000fe40000004100 */
[----:B------:R-:W-:Y:S01]  /*1070*/  FADD.FTZ R56, R56, R9 ;  /* 0x0000000938387221 */ /* 0x000fe20000010000 */
[----:B------:R-:W-:-:S02]  /*1080*/  HADD2.F32 R11, -RZ, R12.H1_H1 ;  /* 0x3000000cff0b7230 */ /* 0x000fc40000004100 */
[-C--:B------:R-:W-:Y:S01]  /*1090*/  FFMA.FTZ R32, R7, R9.reuse, R32 ;  /* 0x0000000907207223 */ /* 0x080fe20000010020 */
[----:B------:R-:W-:Y:S01]  /*10a0*/  FMUL.FTZ R9, R155, R9 ;  /* 0x000000099b097220 */ /* 0x000fe20000410000 */
[----:B------:R-:W-:Y:S02]  /*10b0*/  HADD2.F32 R121, -RZ, R10.H0_H0 ;  /* 0x2000000aff797230 */ /* 0x000fe40000004100 */
[C---:B------:R-:W-:Y:S01]  /*10c0*/  FADD.FTZ R21, -R138.reuse, R21 ;  /* 0x000000158a157221 */ /* 0x040fe20000010100 */
[--C-:B------:R-:W-:Y:S02]  /*10d0*/  HADD2.F32 R93, -RZ, R13.reuse.H0_H0 ;  /* 0x2000000dff5d7230 */ /* 0x100fe40000004100 */
[----:B------:R-:W-:Y:S01]  /*10e0*/  FADD.FTZ R57, R57, R11 ;  /* 0x0000000b39397221 */ /* 0x000fe20000010000 */
[----:B0-----:R-:W-:Y:S02]  /*10f0*/  HADD2.F32 R16, -RZ, R13.H1_H1 ;  /* 0x3000000dff107230 */ /* 0x001fe40000004100 */
[----:B------:R-:W-:Y:S01]  /*1100*/  FADD.FTZ R13, -R138, R92 ;  /* 0x0000005c8a0d7221 */ /* 0x000fe20000010100 */
[----:B------:R-:W-:-:S02]  /*1110*/  HADD2.F32 R20, -RZ, R15.H0_H0 ;  /* 0x2000000fff147230 */ /* 0x000fc40000004100 */
[-C--:B------:R-:W-:Y:S01]  /*1120*/  FFMA.FTZ R33, R8, R11.reuse, R33 ;  /* 0x0000000b08217223 */ /* 0x080fe20000010021 */
[----:B------:R-:W-:Y:S02]  /*1130*/  HADD2.F32 R22, -RZ, R15.H1_H1 ;  /* 0x3000000fff167230 */ /* 0x000fe40000004100 */
[----:B------:R-:W-:Y:S01]  /*1140*/  FADD.FTZ R15, -R138, R19 ;  /* 0x000000138a0f7221 */ /* 0x000fe20000010100 */
[----:B------:R-:W-:Y:S01]  /*1150*/  FMUL.FTZ R11, R154, R11 ;  /* 0x0000000b9a0b7220 */ /* 0x000fe20000410000 */
[----:B------:R-:W-:Y:S01]  /*1160*/  FADD.FTZ R142, R142, R9 ;  /* 0x000000098e8e7221 */ /* 0x000fe20000010000 */
[----:B------:R-:W-:Y:S01]  /*1170*/  FFMA.FTZ R141, R7, R9, R141 ;  /* 0x00000009078d7223 */ /* 0x000fe2000001008d */
[----:B------:R-:W-:Y:S02]  /*1180*/  HADD2.F32 R99, -RZ, R10.H1_H1 ;  /* 0x3000000aff637230 */ /* 0x000fe40000004100 */
[----:B------:R-:W-:Y:S01]  /*1190*/  FADD.FTZ R121, -R138, R121 ;  /* 0x000000798a797221 */ /* 0x000fe20000010100 */
[C---:B------:R-:W-:Y:S01]  /*11a0*/  FMUL.FTZ R12, R6.reuse, R13 ;  /* 0x0000000d060c7220 */ /* 0x040fe20000410000 */
[----:B------:R-:W-:Y:S01]  /*11b0*/  FMUL.FTZ R10, R6, R15 ;  /* 0x0000000f060a7220 */ /* 0x000fe20000410000 */
[----:B------:R-:W-:Y:S01]  /*11c0*/  FMUL.FTZ R13, R153, R93 ;  /* 0x0000005d990d7220 */ /* 0x000fe20000410000 */
[----:B------:R-:W-:Y:S01]  /*11d0*/  FADD.FTZ R142, R142, R11 ;  /* 0x0000000b8e8e7221 */ /* 0x000fe20000010000 */
[----:B------:R-:W-:Y:S01]  /*11e0*/  FFMA.FTZ R141, R8, R11, R141 ;  /* 0x0000000b088d7223 */ /* 0x000fe2000001008d */
[----:B------:R-:W-:-:S02]  /*11f0*/  HADD2.F32 R17, -RZ, R14.H0_H0 ;  /* 0x2000000eff117230 */ /* 0x000fc40000004100 */
[----:B------:R-:W-:Y:S01]  /*1200*/  FADD.FTZ R95, -R138, R99 ;  /* 0x000000638a5f7221 */ /* 0x000fe20000010100 */
[----:B------:R-:W-:Y:S02]  /*1210*/  HADD2.F32 R18, -RZ, R14.H1_H1 ;  /* 0x3000000eff127230 */ /* 0x000fe40000004100 */
[----:B------:R-:W-:Y:S01]  /*1220*/  FMUL.FTZ R14, R6, R121 ;  /* 0x00000079060e7220 */ /* 0x000fe20000410000 */
[-C--:B------:R-:W-:Y:S01]  /*1230*/  FMUL.FTZ R15, R152, R16.reuse ;  /* 0x00000010980f7220 */ /* 0x080fe20000410000 */
[----:B------:R-:W-:Y:S01]  /*1240*/  FADD.FTZ R142, R142, R13 ;  /* 0x0000000d8e8e7221 */ /* 0x000fe20000010000 */
[----:B------:R-:W-:Y:S01]  /*1250*/  FFMA.FTZ R141, R10, R13, R141 ;  /* 0x0000000d0a8d7223 */ /* 0x000fe2000001008d */
[----:B------:R-:W-:Y:S01]  /*1260*/  FADD.FTZ R59, R59, R16 ;  /* 0x000000103b3b7221 */ /* 0x000fe20000010000 */
[----:B------:R-:W-:Y:S01]  /*1270*/  FFMA.FTZ R35, R12, R16, R35 ;  /* 0x000000100c237223 */ /* 0x000fe20000010023 */
[----:B------:R-:W-:Y:S01]  /*1280*/  FADD.FTZ R60, R60, R17 ;  /* 0x000000113c3c7221 */ /* 0x000fe20000010000 */
[-C--:B------:R-:W-:Y:S01]  /*1290*/  FFMA.FTZ R36, R14, R17.reuse, R36 ;  /* 0x000000110e247223 */ /* 0x080fe20000010024 */
[----:B------:R-:W-:Y:S01]  /*12a0*/  FMUL.FTZ R16, R151, R17 ;  /* 0x0000001197107220 */ /* 0x000fe20000410000 */
[----:B------:R-:W-:Y:S01]  /*12b0*/  FADD.FTZ R19, -R138, R97 ;  /* 0x000000618a137221 */ /* 0x000fe20000010100 */
        /* <DEDUP_REMOVED lines=24> */
.L_x_1273:
[----:B------:R-:W-:Y:S05]  /*1440*/  BSYNC B1 ;  /* 0x0000000000017941 */ /* 0x000fea0003800000 */
.L_x_1272:
        /* <DEDUP_REMOVED lines=13> */
[--C-:B---3--:R-:W-:Y:S02]  /*1520*/  HADD2.F32 R23, -RZ, R92.reuse.H0_H0 ;  /* 0x2000005cff177230 */ /* 0x108fe40000004100 */
[--C-:B------:R-:W-:Y:S02]  /*1530*/  HADD2.F32 R115, -RZ, R93.reuse.H0_H0 ;  /* 0x2000005dff737230 */ /* 0x100fe40000004100 */
[----:B------:R-:W-:Y:S02]  /*1540*/  HADD2.F32 R117, -RZ, R92.H1_H1 ;  /* 0x3000005cff757230 */ /* 0x000fe40000004100 */
[C---:B------:R-:W-:Y:S01]  /*1550*/  FADD.FTZ R23, -R138.reuse, R23 ;  /* 0x000000178a177221 */ /* 0x040fe20000010100 */
[----:B------:R-:W-:Y:S02]  /*1560*/  HADD2.F32 R119, -RZ, R93.H1_H1 ;  /* 0x3000005dff777230 */ /* 0x000fe40000004100 */
[----:B------:R-:W-:Y:S01]  /*1570*/  FADD.FTZ R115, -R138, R115 ;  /* 0x000000738a737221 */ /* 0x000fe20000010100 */
[----:B----4-:R-:W-:-:S02]  /*1580*/  HADD2.F32 R113, -RZ, R96.H0_H0 ;  /* 0x20000060ff717230 */ /* 0x010fc40000004100 */
[----:B-----5:R-:W-:Y:S01]  /*1590*/  FMUL.FTZ R23, R6, R23 ;  /* 0x0000001706177220 */ /* 0x020fe20000410000 */
[----:B------:R-:W-:Y:S02]  /*15a0*/  HADD2.F32 R96, -RZ, R96.H1_H1 ;  /* 0x30000060ff607230 */ /* 0x000fe40000004100 */
[----:B------:R-:W-:Y:S01]  /*15b0*/  FADD.FTZ R117, -R138, R117 ;  /* 0x000000758a757221 */ /* 0x000fe20000010100 */
[--C-:B------:R-:W-:Y:S02]  /*15c0*/  HADD2.F32 R125, -RZ, R95.reuse.H0_H0 ;  /* 0x2000005fff7d7230 */ /* 0x100fe40000004100 */
[----:B------:R-:W-:Y:S01]  /*15d0*/  FADD.FTZ R64, R64, R113 ;  /* 0x0000007140407221 */ /* 0x000fe20000010000 */
[-C--:B------:R-:W-:Y:S01]  /*15e0*/  FFMA.FTZ R40, R23, R113.reuse, R40 ;  /* 0x0000007117287223 */ /* 0x080fe20000010028 */
[----:B------:R-:W-:Y:S01]  /*15f0*/  FMUL.FTZ R113, R147, R113 ;  /* 0x0000007193717220 */ /* 0x000fe20000410000 */
[----:B------:R-:W-:Y:S02]  /*1600*/  HADD2.F32 R127, -RZ, R95.H1_H1 ;  /* 0x3000005fff7f7230 */ /* 0x000fe40000004100 */
[----:B------:R-:W-:Y:S01]  /*1610*/  FADD.FTZ R95, -R138, R119 ;  /* 0x000000778a5f7221 */ /* 0x000fe20000010100 */
[----:B------:R-:W-:-:S02]  /*1620*/  HADD2.F32 R119, -RZ, R97.H0_H0 ;  /* 0x20000061ff777230 */ /* 0x000fc40000004100 */
[C---:B------:R-:W-:Y:S01]  /*1630*/  FMUL.FTZ R114, R6.reuse, R115 ;  /* 0x0000007306727220 */ /* 0x040fe20000410000 */
[----:B------:R-:W-:Y:S01]  /*1640*/  FMUL.FTZ R112, R6, R117 ;  /* 0x0000007506707220 */ /* 0x000fe20000410000 */
[----:B------:R-:W-:Y:S01]  /*1650*/  FMUL.FTZ R115, R145, R96 ;  /* 0x0000006091737220 */ /* 0x000fe20000410000 */
[----:B------:R-:W-:Y:S01]  /*1660*/  FADD.FTZ R142, R142, R113 ;  /* 0x000000718e8e7221 */ /* 0x000fe20000010000 */
[----:B------:R-:W-:Y:S01]  /*1670*/  FFMA.FTZ R141, R23, R113, R141 ;  /* 0x00000071178d7223 */ /* 0x000fe2000001008d */
[--C-:B------:R-:W-:Y:S02]  /*1680*/  HADD2.F32 R93, -RZ, R94.reuse.H0_H0 ;  /* 0x2000005eff5d7230 */ /* 0x100fe40000004100 */
[----:B------:R-:W-:Y:S01]  /*1690*/  FMUL.FTZ R117, R144, R119 ;  /* 0x0000007790757220 */ /* 0x000fe20000410000 */
[----:B------:R-:W-:Y:S02]  /*16a0*/  HADD2.F32 R92, -RZ, R97.H1_H1 ;  /* 0x30000061ff5c7230 */ /* 0x000fe40000004100 */
[----:B------:R-:W-:Y:S01]  /*16b0*/  FADD.FTZ R142, R142, R115 ;  /* 0x000000738e8e7221 */ /* 0x000fe20000010000 */
[----:B------:R-:W-:Y:S01]  /*16c0*/  FFMA.FTZ R141, R112, R115, R141 ;  /* 0x00000073708d7223 */ /* 0x000fe2000001008d */
[----:B------:R-:W-:-:S02]  /*16d0*/  HADD2.F32 R123, -RZ, R94.H1_H1 ;  /* 0x3000005eff7b7230 */ /* 0x000fc40000004100 */
[----:B------:R-:W-:Y:S01]  /*16e0*/  FADD.FTZ R93, -R138, R93 ;  /* 0x0000005d8a5d7221 */ /* 0x000fe20000010100 */
[--C-:B------:R-:W-:Y:S02]  /*16f0*/  HADD2.F32 R97, -RZ, R98.reuse.H0_H0 ;  /* 0x20000062ff617230 */ /* 0x100fe40000004100 */
[----:B------:R-:W-:Y:S01]  /*1700*/  FADD.FTZ R66, R66, R119 ;  /* 0x0000007742427221 */ /* 0x000fe20000010000 */
[----:B------:R-:W-:Y:S01]  /*1710*/  FFMA.FTZ R42, R114, R119, R42 ;  /* 0x00000077722a7223 */ /* 0x000fe2000001002a */
[----:B------:R-:W-:Y:S01]  /*1720*/  FMUL.FTZ R116, R6, R95 ;  /* 0x0000005f06747220 */ /* 0x000fe20000410000 */
[----:B------:R-:W-:Y:S01]  /*1730*/  FMUL.FTZ R119, R143, R92 ;  /* 0x0000005c8f777220 */ /* 0x000fe20000410000 */
[----:B------:R-:W-:Y:S01]  /*1740*/  FADD.FTZ R142, R142, R117 ;  /* 0x000000758e8e7221 */ /* 0x000fe20000010000 */
[----:B------:R-:W-:Y:S01]  /*1750*/  FFMA.FTZ R141, R114, R117, R141 ;  /* 0x00000075728d7223 */ /* 0x000fe2000001008d */
[----:B------:R-:W-:Y:S01]  /*1760*/  FADD.FTZ R125, -R138, R125 ;  /* 0x0000007d8a7d7221 */ /* 0x000fe20000010100 */
[----:B------:R-:W-:-:S02]  /*1770*/  HADD2.F32 R98, -RZ, R98.H1_H1 ;  /* 0x30000062ff627230 */ /* 0x000fc40000004100 */
[----:B------:R-:W-:Y:S01]  /*1780*/  FMUL.FTZ R118, R6, R93 ;  /* 0x0000005d06767220 */ /* 0x000fe20000410000 */
[----:B------:R-:W-:Y:S01]  /*1790*/  FADD.FTZ R123, -R138, R123 ;  /* 0x0000007b8a7b7221 */ /* 0x000fe20000010100 */
[----:B------:R-:W-:Y:S01]  /*17a0*/  FMUL.FTZ R122, R139, R97 ;  /* 0x000000618b7a7220 */ /* 0x000fe20000410000 */
[----:B------:R-:W-:Y:S01]  /*17b0*/  FADD.FTZ R93, R142, R119 ;  /* 0x000000778e5d7221 */ /* 0x000fe20000010000 */
[----:B------:R-:W-:Y:S01]  /*17c0*/  FFMA.FTZ R141, R116, R119, R141 ;  /* 0x00000077748d7223 */ /* 0x000fe2000001008d */
[--C-:B------:R-:W-:Y:S02]  /*17d0*/  HADD2.F32 R126, -RZ, R99.reuse.H0_H0 ;  /* 0x20000063ff7e7230 */ /* 0x100fe40000004100 */
        /* <DEDUP_REMOVED lines=8> */
[----:B------:R-:W-:-:S02]  /*1860*/  HADD2.F32 R128, -RZ, R99.H1_H1 ;  /* 0x30000063ff807230 */ /* 0x000fc40000004100 */
        /* <DEDUP_REMOVED lines=19> */
.L_x_1269:
[----:B------:R-:W-:Y:S05]  /*19a0*/  BSYNC B0 ;  /* 0x0000000000007941 */ /* 0x000fea0003800000 */
.L_x_1261:
        /* <DEDUP_REMOVED lines=26> */
.L_x_1368:
        /* <DEDUP_REMOVED lines=9> */
[----:B--2---:R-:W-:Y:S01]  /*1be0*/  FADD.FTZ R93, R99, R98 ;  /* 0x00000062635d7221 */ /* 0x004fe20000010000 */
[-C--:B------:R-:W-:Y:S02]  /*1bf0*/  LEA R136, R94, R96.reuse, 0x3 ;  /* 0x000000605e887211 */ /* 0x080fe400078e18ff */
        /* <DEDUP_REMOVED lines=32> */
[----:B------:R-:W-:Y:S01]  /*1e00*/  HADD2.F32 R93, -RZ, R72.H0_H0 ;  /* 0x20000048ff5d7230 */ /* 0x000fe20000004100 */
[----:B------:R-:W-:Y:S06]  /*1e10*/  BRA `(.L_x_1279) ;  /* 0x0000000000207947 */ /* 0x000fec0003800000 */
.L_x_1278:
[----:B------:R-:W-:Y:S01]  /*1e20*/  UISETP.NE.U32.AND UP0, UPT, UR14, URZ, UPT ;  /* 0x0000003f0e00728c */ /* 0x000fe2000bf05070 */
[----:B------:R-:W-:-:S03]  /*1e30*/  FFMA.FTZ R92, R0, R95, R94 ;  /* 0x0000005f005c7223 */ /* 0x000fc6000001005e */
[----:B------:R-:W-:Y:S01]  /*1e40*/  UISETP.NE.AND.EX UP0, UPT, UR15, URZ, UPT, UP0 ;  /* 0x0000003f0f00728c */ /* 0x000fe2000bf05300 */
[----:B------:R-:W-:-:S04]  /*1e50*/  FADD.FTZ R93, R101, -R92 ;  /* 0x8000005c655d7221 */ /* 0x000fc80000010000 */
[----:B------:R-:W-:Y:S01]  /*1e60*/  FMUL.FTZ R93, R6, R93 ;  /* 0x0000005d065d7220 */ /* 0x000fe20000410000 */
[----:B------:R-:W-:-:S13]  /*1e70*/  PLOP3.LUT P4, PT, PT, PT, UP0, 0x80, 0x0 ;  /* 0x000000000000781c */ /* 0x000fda0003f8f008 */
[----:B------:R-:W-:-:S05]  /*1e80*/  @P4 HADD2.F32 R92, -RZ, R72.H0_H0 ;  /* 0x20000048ff5c4230 */ /* 0x000fca0000004100 */
[----:B------:R-:W-:-:S07]  /*1e90*/  @P4 FADD.FTZ R93, R93, R92 ;  /* 0x0000005c5d5d4221 */ /* 0x000fce0000010000 */
.L_x_1279:
[----:B------:R-:W-:Y:S05]  /*1ea0*/  BSYNC B1 ;  /* 0x0000000000017941 */ /* 0x000fea0003800000 */
.L_x_1277:
[----:B------:R-:W0:Y:S01]  /*1eb0*/  @P3 LDC R92, c[0x0][0x29c] ;  /* 0x0000a700ff5c3b82 */ /* 0x000e220000000800 */
[----:B------:R-:W-:Y:S01]  /*1ec0*/  ISETP.NE.U32.AND P5, PT, RZ, UR10, PT ;  /* 0x0000000aff007c0c */ /* 0x000fe2000bfa5070 */
[----:B------:R-:W-:Y:S03]  /*1ed0*/  BSSY B1, `(.L_x_1280) ;  /* 0x0000011000017945 */ /* 0x000fe60003800000 */
[----:B------:R-:W-:Y:S01]  /*1ee0*/  ISETP.NE.AND.EX P5, PT, RZ, UR11, PT, P5 ;  /* 0x0000000bff007c0c */ /* 0x000fe2000bfa5350 */
[----:B0-----:R-:W-:-:S12]  /*1ef0*/  @P3 FMUL.FTZ R92, R93, R92 ;  /* 0x0000005c5d5c3220 */ /* 0x001fd80000410000 */
[----:B------:R-:W-:Y:S02]  /*1f00*/  @P5 F2FP.F16.F32.PACK_AB R93, RZ, R93 ;  /* 0x0000005dff5d523e */ /* 0x000fe400000000ff */
[----:B------:R-:W-:Y:S02]  /*1f10*/  @P3 F2FP.F16.F32.PACK_AB R92, RZ, R92 ;  /* 0x0000005cff5c323e */ /* 0x000fe400000000ff */
[----:B------:R-:W-:Y:S02]  /*1f20*/  @P5 PRMT R84, R93, 0x7610, R84 ;  /* 0x000076105d545816 */ /* 0x000fe40000000054 */
[----:B------:R-:W-:Y:S01]  /*1f30*/  @P3 PRMT R88, R92, 0x7610, R88 ;  /* 0x000076105c583816 */ /* 0x000fe20000000058 */
[----:B------:R-:W-:Y:S06]  /*1f40*/  @P2 BRA `(.L_x_1281) ;  /* 0x0000000000102947 */ /* 0x000fec0003800000 */
[----:B------:R-:W-:Y:S01]  /*1f50*/  HFMA2.MMA R93, -RZ, RZ, 0, 0 ;  /* 0x00000000ff5d7435 */ /* 0x000fe200000001ff */
[----:B------:R-:W-:Y:S10]  /*1f60*/  @!P4 BRA `(.L_x_1282) ;  /* 0x00000000001cc947 */ /* 0x000ff40003800000 */
[----:B------:R-:W-:Y:S01]  /*1f70*/  HADD2.F32 R93, -RZ, R72.H1_H1 ;  /* 0x30000048ff5d7230 */ /* 0x000fe20000004100 */
[----:B------:R-:W-:Y:S06]  /*1f80*/  BRA `(.L_x_1282) ;  /* 0x0000000000147947 */ /* 0x000fec0003800000 */
.L_x_1281:
[----:B------:R-:W-:-:S04]  /*1f90*/  FFMA.FTZ R92, R100, R95, R94 ;  /* 0x0000005f645c7223 */ /* 0x000fc8000001005e */
[----:B------:R-:W-:Y:S01]  /*1fa0*/  FADD.FTZ R93, R131, -R92 ;  /* 0x8000005c835d7221 */ /* 0x000fe20000010000 */
[----:B------:R-:W-:-:S03]  /*1fb0*/  @P4 HADD2.F32 R92, -RZ, R72.H1_H1 ;  /* 0x30000048ff5c4230 */ /* 0x000fc60000004100 */
[----:B------:R-:W-:-:S04]  /*1fc0*/  FMUL.FTZ R93, R6, R93 ;  /* 0x0000005d065d7220 */ /* 0x000fc80000410000 */
[----:B------:R-:W-:-:S07]  /*1fd0*/  @P4 FADD.FTZ R93, R93, R92 ;  /* 0x0000005c5d5d4221 */ /* 0x000fce0000010000 */
.L_x_1282:
[----:B------:R-:W-:Y:S05]  /*1fe0*/  BSYNC B1 ;  /* 0x0000000000017941 */ /* 0x000fea0003800000 */
.L_x_1280:
[----:B------:R-:W0:Y:S01]  /*1ff0*/  @P3 LDC R92, c[0x0][0x29c] ;  /* 0x0000a700ff5c3b82 */ /* 0x000e220000000800 */
[----:B------:R-:W-:Y:S01]  /*2000*/  BSSY B1, `(.L_x_1283) ;  /* 0x0000010000017945 */ /* 0x000fe20003800000 */
[----:B0-----:R-:W-:Y:S01]  /*2010*/  @P3 FMUL.FTZ R92, R93, R92 ;  /* 0x0000005c5d5c3220 */ /* 0x001fe20000410000 */
[----:B------:R-:W-:-:S04]  /*2020*/  @P5 F2FP.F16.F32.PACK_AB R93, RZ, R93 ;  /* 0x0000005dff5d523e */ /* 0x000fc800000000ff */
[----:B------:R-:W-:Y:S02]  /*2030*/  @P3 F2FP.F16.F32.PACK_AB R92, RZ, R92 ;  /* 0x0000005cff5c323e */ /* 0x000fe400000000ff */
[----:B------:R-:W-:Y:S02]  /*2040*/  @P5 PRMT R84, R84, 0x5410, R93 ;  /* 0x0000541054545816 */ /* 0x000fe4000000005d */
[----:B------:R-:W-:Y:S01]  /*2050*/  @P3 PRMT R88, R88, 0x5410, R92 ;  /* 0x0000541058583816 */ /* 0x000fe2000000005c */
[----:B------:R-:W-:Y:S06]  /*2060*/  @P2 BRA `(.L_x_1284) ;  /* 0x0000000000102947 */ /* 0x000fec0003800000 */
[----:B------:R-:W-:Y:S01]  /*2070*/  MOV R93, RZ ;  /* 0x000000ff005d7202 */ /* 0x000fe20000000f00 */
[----:B------:R-:W-:Y:S06]  /*2080*/  @!P4 BRA `(.L_x_1285) ;  /* 0x00000000001cc947 */ /* 0x000fec0003800000 */
[----:B------:R-:W-:Y:S01]  /*2090*/  HADD2.F32 R93, -RZ, R73.H0_H0 ;  /* 0x20000049ff5d7230 */ /* 0x000fe20000004100 */
[----:B------:R-:W-:Y:S06]  /*20a0*/  BRA `(.L_x_1285) ;  /* 0x0000000000147947 */ /* 0x000fec0003800000 */
.L_x_1284:
[----:B------:R-:W-:Y:S01]  /*20b0*/  FFMA.FTZ R93, R102, R95, R94 ;  /* 0x0000005f665d7223 */ /* 0x000fe2000001005e */
[----:B------:R-:W-:-:S03]  /*20c0*/  @P4 HADD2.F32 R92, -RZ, R73.H0_H0 ;  /* 0x20000049ff5c4230 */ /* 0x000fc60000004100 */
[----:B------:R-:W-:-:S04]  /*20d0*/  FADD.FTZ R93, R130, -R93 ;  /* 0x8000005d825d7221 */ /* 0x000fc80000010000 */
[----:B------:R-:W-:-:S04]  /*20e0*/  FMUL.FTZ R93, R6, R93 ;  /* 0x0000005d065d7220 */ /* 0x000fc80000410000 */
[----:B------:R-:W-:-:S07]  /*20f0*/  @P4 FADD.FTZ R93, R93, R92 ;  /* 0x0000005c5d5d4221 */ /* 0x000fce0000010000 */
.L_x_1285:
[----:B------:R-:W-:Y:S05]  /*2100*/  BSYNC B1 ;  /* 0x0000000000017941 */ /* 0x000fea0003800000 */
.L_x_1283:
        /* <DEDUP_REMOVED lines=12> */
.L_x_1287:
[----:B------:R-:W-:-:S04]  /*21d0*/  FFMA.FTZ R92, R103, R95, R94 ;  /* 0x0000005f675c7223 */ /* 0x000fc8000001005e */
[----:B------:R-:W-:Y:S01]  /*21e0*/  FADD.FTZ R93, R129, -R92 ;  /* 0x8000005c815d7221 */ /* 0x000fe20000010000 */
[----:B------:R-:W-:-:S03]  /*21f0*/  @P4 HADD2.F32 R92, -RZ, R73.H1_H1 ;  /* 0x30000049ff5c4230 */ /* 0x000fc60000004100 */
[----:B------:R-:W-:-:S04]  /*2200*/  FMUL.FTZ R93, R6, R93 ;  /* 0x0000005d065d7220 */ /* 0x000fc80000410000 */
[----:B------:R-:W-:-:S07]  /*2210*/  @P4 FADD.FTZ R93, R93, R92 ;  /* 0x0000005c5d5d4221 */ /* 0x000fce0000010000 */
.L_x_1288:
[----:B------:R-:W-:Y:S05]  /*2220*/  BSYNC B1 ;  /* 0x0000000000017941 */ /* 0x000fea0003800000 */
.L_x_1286:
        /* <DEDUP_REMOVED lines=12> */
.L_x_1290:
[----:B------:R-:W-:-:S04]  /*22f0*/  FFMA.FTZ R92, R104, R95, R94 ;  /* 0x0000005f685c7223 */ /* 0x000fc8000001005e */
[----:B------:R-:W-:Y:S01]  /*2300*/  FADD.FTZ R93, R105, -R92 ;  /* 0x8000005c695d7221 */ /* 0x000fe20000010000 */
[----:B------:R-:W-:-:S03]  /*2310*/  @P4 HADD2.F32 R92, -RZ, R74.H0_H0 ;  /* 0x2000004aff5c4230 */ /* 0x000fc60000004100 */
[----:B------:R-:W-:-:S04]  /*2320*/  FMUL.FTZ R93, R6, R93 ;  /* 0x0000005d065d7220 */ /* 0x000fc80000410000 */
[----:B------:R-:W-:-:S07]  /*2330*/  @P4 FADD.FTZ R93, R93, R92 ;  /* 0x0000005c5d5d4221 */ /* 0x000fce0000010000 */
.L_x_1291:
[----:B------:R-:W-:Y:S05]  /*2340*/  BSYNC B1 ;  /* 0x0000000000017941 */ /* 0x000fea0003800000 */
.L_x_1289:
        /* <DEDUP_REMOVED lines=12> */
.L_x_1293:
[----:B------:R-:W-:-:S04]  /*2410*/  FFMA.FTZ R92, R106, R95, R94 ;  /* 0x0000005f6a5c7223 */ /* 0x000fc8000001005e */
[----:B------:R-:W-:Y:S01]  /*2420*/  FADD.FTZ R93, R107, -R92 ;  /* 0x8000005c6b5d7221 */ /* 0x000fe20000010000 */
[----:B------:R-:W-:-:S03]  /*2430*/  @P4 HADD2.F32 R92, -RZ, R74.H1_H1 ;  /* 0x3000004aff5c4230 */ /* 0x000fc60000004100 */
[----:B------:R-:W-:-:S04]  /*2440*/  FMUL.FTZ R93, R6, R93 ;  /* 0x0000005d065d7220 */ /* 0x000fc80000410000 */
[----:B------:R-:W-:-:S07]  /*2450*/  @P4 FADD.FTZ R93, R93, R92 ;  /* 0x0000005c5d5d4221 */ /* 0x000fce0000010000 */
.L_x_1294:
[----:B------:R-:W-:Y:S05]  /*2460*/  BSYNC B1 ;  /* 0x0000000000017941 */ /* 0x000fea0003800000 */
.L_x_1292:
        /* <DEDUP_REMOVED lines=12> */
.L_x_1296:
[----:B------:R-:W-:-:S04]  /*2530*/  FFMA.FTZ R92, R108, R95, R94 ;  /* 0x0000005f6c5c7223 */ /* 0x000fc8000001005e */
[----:B------:R-:W-:Y:S01]  /*2540*/  FADD.FTZ R93, R109, -R92 ;  /* 0x8000005c6d5d7221 */ /* 0x000fe20000010000 */
[----:B------:R-:W-:-:S03]  /*2550*/  @P4 HADD2.F32 R92, -RZ, R75.H0_H0 ;  /* 0x2000004bff5c4230 */ /* 0x000fc60000004100 */
[----:B------:R-:W-:-:S04]  /*2560*/  FMUL.FTZ R93, R6, R93 ;  /* 0x0000005d065d7220 */ /* 0x000fc80000410000 */
[----:B------:R-:W-:-:S07]  /*2570*/  @P4 FADD.FTZ R93, R93, R92 ;  /* 0x0000005c5d5d4221 */ /* 0x000fce0000010000 */
.L_x_1297:
[----:B------:R-:W-:Y:S05]  /*2580*/  BSYNC B1 ;  /* 0x0000000000017941 */ /* 0x000fea0003800000 */
.L_x_1295:
        /* <DEDUP_REMOVED lines=12> */
.L_x_1299:
[----:B------:R-:W-:-:S04]  /*2650*/  FFMA.FTZ R92, R110, R95, R94 ;  /* 0x0000005f6e5c7223 */ /* 0x000fc8000001005e */
[----:B------:R-:W-:Y:S01]  /*2660*/  FADD.FTZ R93, R111, -R92 ;  /* 0x8000005c6f5d7221 */ /* 0x000fe20000010000 */
[----:B------:R-:W-:-:S03]  /*2670*/  @P4 HADD2.F32 R92, -RZ, R75.H1_H1 ;  /* 0x3000004bff5c4230 */ /* 0x000fc60000004100 */
[----:B------:R-:W-:-:S04]  /*2680*/  FMUL.FTZ R97, R6, R93 ;  /* 0x0000005d06617220 */ /* 0x000fc80000410000 */
[----:B------:R-:W-:-:S07]  /*2690*/  @P4 FADD.FTZ R97, R97, R92 ;  /* 0x0000005c61614221 */ /* 0x000fce0000010000 */
.L_x_1300:
[----:B------:R-:W-:Y:S05]  /*26a0*/  BSYNC B1 ;  /* 0x0000000000017941 */ /* 0x000fea0003800000 */
.L_x_1298:
[----:B------:R-:W0:Y:S01]  /*26b0*/  @P5 LDC.64 R92, c[0x0][0x308] ;  /* 0x0000c200ff5c5b82 */ /* 0x000e220000000a00 */
[----:B------:R-:W-:-:S04]  /*26c0*/  @P5 F2FP.F16.F32.PACK_AB R98, RZ, R97 ;  /* 0x00000061ff62523e */ /* 0x000fc800000000ff */
[----:B------:R-:W-:-:S03]  /*26d0*/  @P5 PRMT R87, R87, 0x5410, R98 ;  /* 0x0000541057575816 */ /* 0x000fc60000000062 */
[----:B------:R-:W1:Y:S01]  /*26e0*/  @P3 LDC R98, c[0x0][0x29c] ;  /* 0x0000a700ff623b82 */ /* 0x000e620000000800 */
[C---:B0-----:R-:W-:Y:S01]  /*26f0*/  @P5 IMAD.WIDE.U32 R92, R5.reuse, 0x10, R92 ;  /* 0x00000010055c5825 */ /* 0x041fe200078e005c */
[----:B------:R-:W-:-:S04]  /*2700*/  IADD3 R5, R5, 0x80, RZ ;  /* 0x0000008005057810 */ /* 0x000fc80007ffe0ff */
[----:B------:R0:W-:Y:S01]  /*2710*/  @P5 STG.E.128 desc[UR4][R92.64], R84 ;  /* 0x000000545c005986 */ /* 0x0001e2000c101d04 */
[----:B-1----:R-:W-:-:S05]  /*2720*/  @P3 FMUL.FTZ R97, R97, R98 ;  /* 0x0000006261613220 */ /* 0x002fca0000410000 */
[----:B------:R-:W-:-:S04]  /*2730*/  @P3 F2FP.F16.F32.PACK_AB R97, RZ, R97 ;  /* 0x00000061ff61323e */ /* 0x000fc800000000ff */
[----:B------:R-:W-:Y:S01]  /*2740*/  @P3 PRMT R91, R91, 0x5410, R97 ;  /* 0x000054105b5b3816 */ /* 0x000fe20000000061 */
[----:B0-----:R-:W0:Y:S02]  /*2750*/  @P3 LDC.64 R92, c[0x0][0x2f8] ;  /* 0x0000be00ff5c3b82 */ /* 0x001e240000000a00 */
[C---:B0-----:R-:W-:Y:S01]  /*2760*/  @P3 IMAD.WIDE.U32 R92, R96.reuse, 0x10, R92 ;  /* 0x00000010605c3825 */ /* 0x041fe200078e005c */
[----:B------:R-:W-:-:S04]  /*2770*/  IADD3 R96, R96, 0x80, RZ ;  /* 0x0000008060607810 */ /* 0x000fc80007ffe0ff */
[----:B------:R0:W-:Y:S03]  /*2780*/  @P3 STG.E.128 desc[UR4][R92.64], R88 ;  /* 0x000000585c003986 */ /* 0x0001e6000c101d04 */
.L_x_1276:
[----:B------:R-:W-:Y:S05]  /*2790*/  BSYNC B0 ;  /* 0x0000000000007941 */ /* 0x000fea0003800000 */
.L_x_1275:
        /* <DEDUP_REMOVED lines=9> */
[----:B------:R-:W-:Y:S01]  /*2830*/  HADD2.F32 R93, -RZ, R76.H0_H0 ;  /* 0x2000004cff5d7230 */ /* 0x000fe20000004100 */
[----:B------:R-:W-:Y:S06]  /*2840*/  BRA `(.L_x_1305) ;  /* 0x0000000000207947 */ /* 0x000fec0003800000 */
.L_x_1304:
[----:B------:R-:W-:Y:S01]  /*2850*/  UISETP.NE.U32.AND UP0, UPT, UR14, URZ, UPT ;  /* 0x0000003f0e00728c */ /* 0x000fe2000bf05070 */
[----:B0-----:R-:W-:-:S03]  /*2860*/  FFMA.FTZ R92, R7, R95, R94 ;  /* 0x0000005f075c7223 */ /* 0x001fc6000001005e */
[----:B------:R-:W-:Y:S01]  /*2870*/  UISETP.NE.AND.EX UP0, UPT, UR15, URZ, UPT, UP0 ;  /* 0x0000003f0f00728c */ /* 0x000fe2000bf05300 */
[----:B------:R-:W-:-:S04]  /*2880*/  FADD.FTZ R93, R9, -R92 ;  /* 0x8000005c095d7221 */ /* 0x000fc80000010000 */
[----:B------:R-:W-:Y:S01]  /*2890*/  FMUL.FTZ R93, R6, R93 ;  /* 0x0000005d065d7220 */ /* 0x000fe20000410000 */
[----:B------:R-:W-:-:S13]  /*28a0*/  PLOP3.LUT P4, PT, PT, PT, UP0, 0x80, 0x0 ;  /* 0x000000000000781c */ /* 0x000fda0003f8f008 */
[----:B------:R-:W-:-:S05]  /*28b0*/  @P4 HADD2.F32 R92, -RZ, R76.H0_H0 ;  /* 0x2000004cff5c4230 */ /* 0x000fca0000004100 */
[----:B------:R-:W-:-:S07]  /*28c0*/  @P4 FADD.FTZ R93, R93, R92 ;  /* 0x0000005c5d5d4221 */ /* 0x000fce0000010000 */
.L_x_1305:
[----:B------:R-:W-:Y:S05]  /*28d0*/  BSYNC B1 ;  /* 0x0000000000017941 */ /* 0x000fea0003800000 */
.L_x_1303:
        /* <DEDUP_REMOVED lines=14> */
.L_x_1307:
[----:B------:R-:W-:-:S04]  /*29c0*/  FFMA.FTZ R92, R8, R95, R94 ;  /* 0x0000005f085c7223 */ /* 0x000fc8000001005e */
[----:B------:R-:W-:Y:S01]  /*29d0*/  FADD.FTZ R93, R11, -R92 ;  /* 0x8000005c0b5d7221 */ /* 0x000fe20000010000 */
[----:B------:R-:W-:-:S03]  /*29e0*/  @P4 HADD2.F32 R92, -RZ, R76.H1_H1 ;  /* 0x3000004cff5c4230 */ /* 0x000fc60000004100 */
[----:B------:R-:W-:-:S04]  /*29f0*/  FMUL.FTZ R93, R6, R93 ;  /* 0x0000005d065d7220 */ /* 0x000fc80000410000 */
[----:B------:R-:W-:-:S07]  /*2a00*/  @P4 FADD.FTZ R93, R93, R92 ;  /* 0x0000005c5d5d4221 */ /* 0x000fce0000010000 */
.L_x_1308:
[----:B------:R-:W-:Y:S05]  /*2a10*/  BSYNC B1 ;  /* 0x0000000000017941 */ /* 0x000fea0003800000 */
.L_x_1306:
        /* <DEDUP_REMOVED lines=12> */
.L_x_1310:
[----:B------:R-:W-:-:S04]  /*2ae0*/  FFMA.FTZ R92, R10, R95, R94 ;  /* 0x0000005f0a5c7223 */ /* 0x000fc8000001005e */
[----:B------:R-:W-:Y:S01]  /*2af0*/  FADD.FTZ R93, R13, -R92 ;  /* 0x8000005c0d5d7221 */ /* 0x000fe20000010000 */
[----:B------:R-:W-:-:S03]  /*2b00*/  @P4 HADD2.F32 R92, -RZ, R77.H0_H0 ;  /* 0x2000004dff5c4230 */ /* 0x000fc60000004100 */
[----:B------:R-:W-:-:S04]  /*2b10*/  FMUL.FTZ R93, R6, R93 ;  /* 0x0000005d065d7220 */ /* 0x000fc80000410000 */
[----:B------:R-:W-:-:S07]  /*2b20*/  @P4 FADD.FTZ R93, R93, R92 ;  /* 0x0000005c5d5d4221 */ /* 0x000fce0000010000 */
.L_x_1311:
[----:B------:R-:W-:Y:S05]  /*2b30*/  BSYNC B1 ;  /* 0x0000000000017941 */ /* 0x000fea0003800000 */
.L_x_1309:
        /* <DEDUP_REMOVED lines=12> */
.L_x_1313:
[----:B------:R-:W-:-:S04]  /*2c00*/  FFMA.FTZ R92, R12, R95, R94 ;  /* 0x0000005f0c5c7223 */ /* 0x000fc8000001005e */
[----:B------:R-:W-:Y:S01]  /*2c10*/  FADD.FTZ R93, R15, -R92 ;  /* 0x8000005c0f5d7221 */ /* 0x000fe20000010000 */
[----:B------:R-:W-:-:S03]  /*2c20*/  @P4 HADD2.F32 R92, -RZ, R77.H1_H1 ;  /* 0x3000004dff5c4230 */ /* 0x000fc60000004100 */
[----:B------:R-:W-:-:S04]  /*2c30*/  FMUL.FTZ R93, R6, R93 ;  /* 0x0000005d065d7220 */ /* 0x000fc80000410000 */
[----:B------:R-:W-:-:S07]  /*2c40*/  @P4 FADD.FTZ R93, R93, R92 ;  /* 0x0000005c5d5d4221 */ /* 0x000fce0000010000 */
.L_x_1314:
[----:B------:R-:W-:Y:S05]  /*2c50*/  BSYNC B1 ;  /* 0x0000000000017941 */ /* 0x000fea0003800000 */
.L_x_1312:
        /* <DEDUP_REMOVED lines=12> */
.L_x_1316:
[----:B------:R-:W-:Y:S01]  /*2d20*/  FFMA.FTZ R93, R14, R95, R94 ;  /* 0x0000005f0e5d7223 */ /* 0x000fe2000001005e */
[----:B------:R-:W-:-:S03]  /*2d30*/  @P4 HADD2.F32 R92, -RZ, R78.H0_H0 ;  /* 0x2000004eff5c4230 */ /* 0x000fc60000004100 */
[----:B------:R-:W-:-:S04]  /*2d40*/  FADD.FTZ R93, R16, -R93 ;  /* 0x8000005d105d7221 */ /* 0x000fc80000010000 */
[----:B------:R-:W-:-:S04]  /*2d50*/  FMUL.FTZ R93, R6, R93 ;  /* 0x0000005d065d7220 */ /* 0x000fc80000410000 */
[----:B------:R-:W-:-:S07]  /*2d60*/  @P4 FADD.FTZ R93, R93, R92 ;  /* 0x0000005c5d5d4221 */ /* 0x000fce0000010000 */
.L_x_1317:
[----:B------:R-:W-:Y:S05]  /*2d70*/  BSYNC B1 ;  /* 0x0000000000017941 */ /* 0x000fea0003800000 */
.L_x_1315:
        /* <DEDUP_REMOVED lines=12> */
.L_x_1319:
[----:B------:R-:W-:Y:S01]  /*2e40*/  FFMA.FTZ R93, R17, R95, R94 ;  /* 0x0000005f115d7223 */ /* 0x000fe2000001005e */
[----:B------:R-:W-:-:S03]  /*2e50*/  @P4 HADD2.F32 R92, -RZ, R78.H1_H1 ;  /* 0x3000004eff5c4230 */ /* 0x000fc60000004100 */
[----:B------:R-:W-:-:S04]  /*2e60*/  FADD.FTZ R93, R18, -R93 ;  /* 0x8000005d125d7221 */ /* 0x000fc80000010000 */
[----:B------:R-:W-:-:S04]  /*2e70*/  FMUL.FTZ R93, R6, R93 ;  /* 0x0000005d065d7220 */ /* 0x000fc80000410000 */
[----:B------:R-:W-:-:S07]  /*2e80*/  @P4 FADD.FTZ R93, R93, R92 ;  /* 0x0000005c5d5d4221 */ /* 0x000fce0000010000 */
.L_x_1320:
[----:B------:R-:W-:Y:S05]  /*2e90*/  BSYNC B1 ;  /* 0x0000000000017941 */ /* 0x000fea0003800000 */
.L_x_1318:
        /* <DEDUP_REMOVED lines=12> */
.L_x_1322:
[----:B------:R-:W-:Y:S01]  /*2f60*/  FFMA.FTZ R93, R19, R95, R94 ;  /* 0x0000005f135d7223 */ /* 0x000fe2000001005e */
[----:B------:R-:W-:-:S03]  /*2f70*/  @P4 HADD2.F32 R92, -RZ, R79.H0_H0 ;  /* 0x2000004fff5c4230 */ /* 0x000fc60000004100 */
[----:B------:R-:W-:-:S04]  /*2f80*/  FADD.FTZ R93, R20, -R93 ;  /* 0x8000005d145d7221 */ /* 0x000fc80000010000 */
[----:B------:R-:W-:-:S04]  /*2f90*/  FMUL.FTZ R93, R6, R93 ;  /* 0x0000005d065d7220 */ /* 0x000fc80000410000 */
[----:B------:R-:W-:-:S07]  /*2fa0*/  @P4 FADD.FTZ R93, R93, R92 ;  /* 0x0000005c5d5d4221 */ /* 0x000fce0000010000 */
.L_x_1323:
[----:B------:R-:W-:Y:S05]  /*2fb0*/  BSYNC B1 ;  /* 0x0000000000017941 */ /* 0x000fea0003800000 */
.L_x_1321:
        /* <DEDUP_REMOVED lines=12> */
.L_x_1325:
[----:B------:R-:W-:Y:S01]  /*3080*/  FFMA.FTZ R93, R21, R95, R94 ;  /* 0x0000005f155d7223 */ /* 0x000fe2000001005e */
[----:B------:R-:W-:-:S03]  /*3090*/  @P4 HADD2.F32 R92, -RZ, R79.H1_H1 ;  /* 0x3000004fff5c4230 */ /* 0x000fc60000004100 */
[----:B------:R-:W-:-:S04]  /*30a0*/  FADD.FTZ R93, R22, -R93 ;  /* 0x8000005d165d7221 */ /* 0x000fc80000010000 */
[----:B------:R-:W-:-:S04]  /*30b0*/  FMUL.FTZ R97, R6, R93 ;  /* 0x0000005d06617220 */ /* 0x000fc80000410000 */
[----:B------:R-:W-:-:S07]  /*30c0*/  @P4 FADD.FTZ R97, R97, R92 ;  /* 0x0000005c61614221 */ /* 0x000fce0000010000 */
.L_x_1326:
[----:B------:R-:W-:Y:S05]  /*30d0*/  BSYNC B1 ;  /* 0x0000000000017941 */ /* 0x000fea0003800000 */
.L_x_1324:
        /* <DEDUP_REMOVED lines=14> */
.L_x_1302:
[----:B------:R-:W-:Y:S05]  /*31c0*/  BSYNC B0 ;  /* 0x0000000000007941 */ /* 0x000fea0003800000 */
.L_x_1301:
        /* <DEDUP_REMOVED lines=10> */
[----:B------:R-:W-:Y:S01]  /*3270*/  HADD2.F32 R93, -RZ, R80.H0_H0 ;  /* 0x20000050ff5d7230 */ /* 0x000fe20000004100 */
[----:B------:R-:W-:Y:S06]  /*3280*/  BRA `(.L_x_1331) ;  /* 0x0000000000207947 */ /* 0x000fec0003800000 */
.L_x_1330:
[----:B------:R-:W-:Y:S01]  /*3290*/  UISETP.NE.U32.AND UP0, UPT, UR14, URZ, UPT ;  /* 0x0000003f0e00728c */ /* 0x000fe2000bf05070 */
[----:B01----:R-:W-:-:S03]  /*32a0*/  FFMA.FTZ R92, R23, R95, R94 ;  /* 0x0000005f175c7223 */ /* 0x003fc6000001005e */
[----:B------:R-:W-:Y:S01]  /*32b0*/  UISETP.NE.AND.EX UP0, UPT, UR15, URZ, UPT, UP0 ;  /* 0x0000003f0f00728c */ /* 0x000fe2000bf05300 */
[----:B------:R-:W-:-:S04]  /*32c0*/  FADD.FTZ R93, R113, -R92 ;  /* 0x8000005c715d7221 */ /* 0x000fc80000010000 */
[----:B------:R-:W-:Y:S01]  /*32d0*/  FMUL.FTZ R93, R6, R93 ;  /* 0x0000005d065d7220 */ /* 0x000fe20000410000 */
[----:B------:R-:W-:-:S13]  /*32e0*/  PLOP3.LUT P4, PT, PT, PT, UP0, 0x80, 0x0 ;  /* 0x000000000000781c */ /* 0x000fda0003f8f008 */
[----:B------:R-:W-:-:S05]  /*32f0*/  @P4 HADD2.F32 R92, -RZ, R80.H0_H0 ;  /* 0x20000050ff5c4230 */ /* 0x000fca0000004100 */
[----:B------:R-:W-:-:S07]  /*3300*/  @P4 FADD.FTZ R93, R93, R92 ;  /* 0x0000005c5d5d4221 */ /* 0x000fce0000010000 */
.L_x_1331:
[----:B------:R-:W-:Y:S05]  /*3310*/  BSYNC B1 ;  /* 0x0000000000017941 */ /* 0x000fea0003800000 */
.L_x_1329:
        /* <DEDUP_REMOVED lines=14> */
.L_x_1333:
[----:B------:R-:W-:-:S04]  /*3400*/  FFMA.FTZ R92, R112, R95, R94 ;  /* 0x0000005f705c7223 */ /* 0x000fc8000001005e */
[----:B------:R-:W-:Y:S01]  /*3410*/  FADD.FTZ R93, R115, -R92 ;  /* 0x8000005c735d7221 */ /* 0x000fe20000010000 */
[----:B------:R-:W-:-:S03]  /*3420*/  @P4 HADD2.F32 R92, -RZ, R80.H1_H1 ;  /* 0x30000050ff5c4230 */ /* 0x000fc60000004100 */
[----:B------:R-:W-:-:S04]  /*3430*/  FMUL.FTZ R93, R6, R93 ;  /* 0x0000005d065d7220 */ /* 0x000fc80000410000 */
[----:B------:R-:W-:-:S07]  /*3440*/  @P4 FADD.FTZ R93, R93, R92 ;  /* 0x0000005c5d5d4221 */ /* 0x000fce0000010000 */
.L_x_1334:
[----:B------:R-:W-:Y:S05]  /*3450*/  BSYNC B1 ;  /* 0x0000000000017941 */ /* 0x000fea0003800000 */
.L_x_1332:
        /* <DEDUP_REMOVED lines=12> */
.L_x_1336:
[----:B------:R-:W-:-:S04]  /*3520*/  FFMA.FTZ R92, R114, R95, R94 ;  /* 0x0000005f725c7223 */ /* 0x000fc8000001005e */
[----:B------:R-:W-:Y:S01]  /*3530*/  FADD.FTZ R93, R117, -R92 ;  /* 0x8000005c755d7221 */ /* 0x000fe20000010000 */
[----:B------:R-:W-:-:S03]  /*3540*/  @P4 HADD2.F32 R92, -RZ, R81.H0_H0 ;  /* 0x20000051ff5c4230 */ /* 0x000fc60000004100 */
[----:B------:R-:W-:-:S04]  /*3550*/  FMUL.FTZ R93, R6, R93 ;  /* 0x0000005d065d7220 */ /* 0x000fc80000410000 */
[----:B------:R-:W-:-:S07]  /*3560*/  @P4 FADD.FTZ R93, R93, R92 ;  /* 0x0000005c5d5d4221 */ /* 0x000fce0000010000 */
.L_x_1337:
[----:B------:R-:W-:Y:S05]  /*3570*/  BSYNC B1 ;  /* 0x0000000000017941 */ /* 0x000fea0003800000 */
.L_x_1335:
        /* <DEDUP_REMOVED lines=12> */
.L_x_1339:
[----:B------:R-:W-:-:S04]  /*3640*/  FFMA.FTZ R92, R116, R95, R94 ;  /* 0x0000005f745c7223 */ /* 0x000fc8000001005e */
[----:B------:R-:W-:Y:S01]  /*3650*/  FADD.FTZ R93, R119, -R92 ;  /* 0x8000005c775d7221 */ /* 0x000fe20000010000 */
[----:B------:R-:W-:-:S03]  /*3660*/  @P4 HADD2.F32 R92, -RZ, R81.H1_H1 ;  /* 0x30000051ff5c4230 */ /* 0x000fc60000004100 */
[----:B------:R-:W-:-:S04]  /*3670*/  FMUL.FTZ R93, R6, R93 ;  /* 0x0000005d065d7220 */ /* 0x000fc80000410000 */
[----:B------:R-:W-:-:S07]  /*3680*/  @P4 FADD.FTZ R93, R93, R92 ;  /* 0x0000005c5d5d4221 */ /* 0x000fce0000010000 */
.L_x_1340:
[----:B------:R-:W-:Y:S05]  /*3690*/  BSYNC B1 ;  /* 0x0000000000017941 */ /* 0x000fea0003800000 */
.L_x_1338:
        /* <DEDUP_REMOVED lines=12> */
.L_x_1342:
[----:B------:R-:W-:Y:S01]  /*3760*/  FFMA.FTZ R93, R118, R95, R94 ;  /* 0x0000005f765d7223 */ /* 0x000fe2000001005e */
[----:B------:R-:W-:-:S03]  /*3770*/  @P4 HADD2.F32 R92, -RZ, R82.H0_H0 ;  /* 0x20000052ff5c4230 */ /* 0x000fc60000004100 */
[----:B------:R-:W-:-:S04]  /*3780*/  FADD.FTZ R93, R122, -R93 ;  /* 0x8000005d7a5d7221 */ /* 0x000fc80000010000 */
[----:B------:R-:W-:-:S04]  /*3790*/  FMUL.FTZ R93, R6, R93 ;  /* 0x0000005d065d7220 */ /* 0x000fc80000410000 */
[----:B------:R-:W-:-:S07]  /*37a0*/  @P4 FADD.FTZ R93, R93, R92 ;  /* 0x0000005c5d5d4221 */ /* 0x000fce0000010000 */
.L_x_1343:
[----:B------:R-:W-:Y:S05]  /*37b0*/  BSYNC B1 ;  /* 0x0000000000017941 */ /* 0x000fea0003800000 */
.L_x_1341:
        /* <DEDUP_REMOVED lines=12> */
.L_x_1345:
[----:B------:R-:W-:Y:S01]  /*3880*/  FFMA.FTZ R93, R123, R95, R94 ;  /* 0x0000005f7b5d7223 */ /* 0x000fe2000001005e */
[----:B------:R-:W-:-:S03]  /*3890*/  @P4 HADD2.F32 R92, -RZ, R82.H1_H1 ;  /* 0x30000052ff5c4230 */ /* 0x000fc60000004100 */
[----:B------:R-:W-:-:S04]  /*38a0*/  FADD.FTZ R93, R124, -R93 ;  /* 0x8000005d7c5d7221 */ /* 0x000fc80000010000 */
[----:B------:R-:W-:-:S04]  /*38b0*/  FMUL.FTZ R93, R6, R93 ;  /* 0x0000005d065d7220 */ /* 0x000fc80000410000 */
[----:B------:R-:W-:-:S07]  /*38c0*/  @P4 FADD.FTZ R93, R93, R92 ;  /* 0x0000005c5d5d4221 */ /* 0x000fce0000010000 */
.L_x_1346:
[----:B------:R-:W-:Y:S05]  /*38d0*/  BSYNC B1 ;  /* 0x0000000000017941 */ /* 0x000fea0003800000 */
.L_x_1344:
        /* <DEDUP_REMOVED lines=12> */
.L_x_1348:
[----:B------:R-:W-:Y:S01]  /*39a0*/  FFMA.FTZ R93, R125, R95, R94 ;  /* 0x0000005f7d5d7223 */ /* 0x000fe2000001005e */
[----:B------:R-:W-:-:S03]  /*39b0*/  @P4 HADD2.F32 R92, -RZ, R83.H0_H0 ;  /* 0x20000053ff5c4230 */ /* 0x000fc60000004100 */
[----:B------:R-:W-:-:S04]  /*39c0*/  FADD.FTZ R93, R126, -R93 ;  /* 0x8000005d7e5d7221 */ /* 0x000fc80000010000 */
[----:B------:R-:W-:-:S04]  /*39d0*/  FMUL.FTZ R93, R6, R93 ;  /* 0x0000005d065d7220 */ /* 0x000fc80000410000 */
[----:B------:R-:W-:-:S07]  /*39e0*/  @P4 FADD.FTZ R93, R93, R92 ;  /* 0x0000005c5d5d4221 */ /* 0x000fce0000010000 */
.L_x_1349:
[----:B------:R-:W-:Y:S05]  /*39f0*/  BSYNC B1 ;  /* 0x0000000000017941 */ /* 0x000fea0003800000 */
.L_x_1347:
        /* <DEDUP_REMOVED lines=12> */
.L_x_1351:
[----:B------:R-:W-:Y:S01]  /*3ac0*/  FFMA.FTZ R95, R127, R95, R94 ;  /* 0x0000005f7f5f7223 */ /* 0x000fe2000001005e */
[----:B------:R-:W-:-:S03]  /*3ad0*/  @P4 HADD2.F32 R93, -RZ, R83.H1_H1 ;  /* 0x30000053ff5d4230 */ /* 0x000fc60000004100 */
[----:B------:R-:W-:-:S04]  /*3ae0*/  FADD.FTZ R95, R128, -R95 ;  /* 0x8000005f805f7221 */ /* 0x000fc80000010000 */
[----:B------:R-:W-:-:S04]  /*3af0*/  FMUL.FTZ R6, R6, R95 ;  /* 0x0000005f06067220 */ /* 0x000fc80000410000 */
[----:B------:R-:W-:-:S07]  /*3b00*/  @P4 FADD.FTZ R6, R6, R93 ;  /* 0x0000005d06064221 */ /* 0x000fce0000010000 */
.L_x_1352:
[----:B------:R-:W-:Y:S05]  /*3b10*/  BSYNC B1 ;  /* 0x0000000000017941 */ /* 0x000fea0003800000 */
.L_x_1350:
[----:B------:R-:W0:Y:S08]  /*3b20*/  @P3 LDC R97, c[0x0][0x29c] ;  /* 0x0000a700ff613b82 */ /* 0x000e300000000800 */
[----:B------:R-:W1:Y:S08]  /*3b30*/  @P5 LDC.64 R94, c[0x0][0x308] ;  /* 0x0000c200ff5e5b82 */ /* 0x000e700000000a00 */
[----:B------:R-:W2:Y:S01]  /*3b40*/  @P3 LDC.64 R92, c[0x0][0x2f8] ;  /* 0x0000be00ff5c3b82 */ /* 0x000ea20000000a00 */
[----:B0-----:R-:W-:Y:S01]  /*3b50*/  @P3 FMUL.FTZ R97, R6, R97 ;  /* 0x0000006106613220 */ /* 0x001fe20000410000 */
[----:B------:R-:W-:-:S04]  /*3b60*/  @P5 F2FP.F16.F32.PACK_AB R6, RZ, R6 ;  /* 0x00000006ff06523e */ /* 0x000fc800000000ff */
[----:B------:R-:W-:Y:S02]  /*3b70*/  @P3 F2FP.F16.F32.PACK_AB R97, RZ, R97 ;  /* 0x00000061ff61323e */ /* 0x000fe400000000ff */
[----:B------:R-:W-:Y:S01]  /*3b80*/  @P5 PRMT R87, R87, 0x5410, R6 ;  /* 0x0000541057575816 */ /* 0x000fe20000000006 */
[----:B-1----:R-:W-:Y:S01]  /*3b90*/  @P5 IMAD.WIDE.U32 R94, R5, 0x10, R94 ;  /* 0x00000010055e5825 */ /* 0x002fe200078e005e */
[----:B------:R-:W-:-:S04]  /*3ba0*/  @P3 PRMT R91, R91, 0x5410, R97 ;  /* 0x000054105b5b3816 */ /* 0x000fc80000000061 */
[----:B------:R3:W-:Y:S01]  /*3bb0*/  @P5 STG.E.128 desc[UR4][R94.64], R84 ;  /* 0x000000545e005986 */ /* 0x0007e2000c101d04 */
[----:B--2---:R-:W-:-:S05]  /*3bc0*/  @P3 IMAD.WIDE.U32 R92, R96, 0x10, R92 ;  /* 0x00000010605c3825 */ /* 0x004fca00078e005c */
[----:B------:R3:W-:Y:S02]  /*3bd0*/  @P3 STG.E.128 desc[UR4][R92.64], R88 ;  /* 0x000000585c003986 */ /* 0x0007e4000c101d04 */
.L_x_1328:
[----:B------:R-:W-:Y:S05]  /*3be0*/  BSYNC B0 ;  /* 0x0000000000007941 */ /* 0x000fea0003800000 */
.L_x_1327:
[----:B------:R-:W-:Y:S02]  /*3bf0*/  IADD3 R4, R4, UR12, RZ ;  /* 0x0000000c04047c10 */ /* 0x000fe4000fffe0ff */
[----:B------:R-:W-:Y:S02]  /*3c00*/  ISETP.NE.AND P3, PT, R120, RZ, PT ;  /* 0x000000ff7800720c */ /* 0x000fe40003f65270 */
[----:B------:R-:W-:Y:S02]  /*3c10*/  ISETP.GE.AND P2, PT, R4, UR13, PT ;  /* 0x0000000d04007c0c */ /* 0x000fe4000bf46270 */
[----:B------:R-:W-:-:S11]  /*3c20*/  SEL R136, RZ, 0x1, P3 ;  /* 0x00000001ff887807 */ /* 0x000fd60001800000 */
[----:B------:R-:W-:Y:S05]  /*3c30*/  @!P2 BRA `(.L_x_1353) ;  /* 0xffffffc80060a947 */ /* 0x000fea000383ffff */
.L_x_1260:
        /* <DEDUP_REMOVED lines=16> */
.L_x_1355:
[----:B------:R-:W-:Y:S05]  /*3d40*/  BSYNC B0 ;  /* 0x0000000000007941 */ /* 0x000fea0003800000 */
.L_x_1354:
        /* <DEDUP_REMOVED lines=11> */
.L_x_1357:
[----:B------:R-:W-:Y:S05]  /*3e00*/  BSYNC B0 ;  /* 0x0000000000007941 */ /* 0x000fea0003800000 */
.L_x_1356:
        /* <DEDUP_REMOVED lines=11> */
.L_x_1274:
[----:B------:R-:W-:Y:S01]  /*3ec0*/  HFMA2.MMA R92, -RZ, RZ, 0, 9.5367431640625e-07 ;  /* 0x00000010ff5c7435 */ /* 0x000fe200000001ff */
[----:B------:R-:W-:Y:S02]  /*3ed0*/  MOV R97, R142 ;  /* 0x0000008e00617202 */ /* 0x000fe40000000f00 */
[----:B------:R-:W-:Y:S02]  /*3ee0*/  MOV R95, 0x1f ;  /* 0x0000001f005f7802 */ /* 0x000fe40000000f00 */
[----:B------:R-:W-:-:S07]  /*3ef0*/  MOV R96, 0xffffffff ;  /* 0xffffffff00607802 */ /* 0x000fce0000000f00 */
[----:B-----5:R-:W-:Y:S05]  /*3f00*/  WARPSYNC.COLLECTIVE R96, `(.L_x_1358) ;  /* 0x0000000060087348 */ /* 0x020fea0003c00000 */
[----:B------:R0:W1:Y:S02]  /*3f10*/  SHFL.DOWN P4, R98, R97, R92, R95 ;  /* 0x0800005c61627389 */ /* 0x000064000008005f */
[----:B01---5:R-:W-:Y:S01]  /*3f20*/  ENDCOLLECTIVE ;  /* 0x000000000000791b */ /* 0x023fe20003800000 */
.L_x_1358:
[----:B------:R-:W-:Y:S01]  /*3f30*/  MOV R97, R141 ;  /* 0x0000008d00617202 */ /* 0x000fe20000000f00 */
[----:B------:R-:W-:-:S07]  /*3f40*/  FADD.FTZ R99, R98, R142 ;  /* 0x0000008e62637221 */ /* 0x000fce0000010000 */
[----:B------:R-:W-:Y:S05]  /*3f50*/  WARPSYNC.COLLECTIVE R96, `(.L_x_1359) ;  /* 0x0000000060087348 */ /* 0x000fea0003c00000 */
[----:B------:R0:W1:Y:S02]  /*3f60*/  SHFL.DOWN P4, R98, R97, R92, R95 ;  /* 0x0800005c61627389 */ /* 0x000064000008005f */
[----:B01----:R-:W-:Y:S01]  /*3f70*/  ENDCOLLECTIVE ;  /* 0x000000000000791b */ /* 0x003fe20003800000 */
.L_x_1359:
[----:B------:R-:W-:Y:S01]  /*3f80*/  HFMA2.MMA R92, -RZ, RZ, 0, 4.76837158203125e-07 ;  /* 0x00000008ff5c7435 */ /* 0x000fe200000001ff */
[----:B------:R-:W-:Y:S02]  /*3f90*/  MOV R97, R99 ;  /* 0x0000006300617202 */ /* 0x000fe40000000f00 */
[----:B------:R-:W-:-:S08]  /*3fa0*/  MOV R136, R98 ;  /* 0x0000006200887202 */ /* 0x000fd00000000f00 */
[----:B------:R-:W-:Y:S05]  /*3fb0*/  WARPSYNC.COLLECTIVE R96, `(.L_x_1360) ;  /* 0x0000000060087348 */ /* 0x000fea0003c00000 */
[----:B------:R0:W1:Y:S02]  /*3fc0*/  SHFL.DOWN P4, R98, R97, R92, R95 ;  /* 0x0800005c61627389 */ /* 0x000064000008005f */
[----:B01----:R-:W-:Y:S01]  /*3fd0*/  ENDCOLLECTIVE ;  /* 0x000000000000791b */ /* 0x003fe20003800000 */
.L_x_1360:
[----:B------:R-:W-:-:S05]  /*3fe0*/  FADD.FTZ R136, R136, R141 ;  /* 0x0000008d88887221 */ /* 0x000fca0000010000 */
[----:B------:R-:W-:Y:S01]  /*3ff0*/  MOV R97, R136 ;  /* 0x0000008800617202 */ /* 0x000fe20000000f00 */
[----:B------:R-:W-:-:S07]  /*4000*/  FADD.FTZ R138, R99, R98 ;  /* 0x00000062638a7221 */ /* 0x000fce0000010000 */
[----:B------:R-:W-:Y:S05]  /*4010*/  WARPSYNC.COLLECTIVE R96, `(.L_x_1361) ;  /* 0x0000000060087348 */ /* 0x000fea0003c00000 */
[----:B------:R0:W1:Y:S02]  /*4020*/  SHFL.DOWN P4, R98, R97, R92, R95 ;  /* 0x0800005c61627389 */ /* 0x000064000008005f */
[----:B01----:R-:W-:Y:S01]  /*4030*/  ENDCOLLECTIVE ;  /* 0x000000000000791b */ /* 0x003fe20003800000 */
.L_x_1361:
[----:B------:R-:W-:Y:S01]  /*4040*/  HFMA2.MMA R92, -RZ, RZ, 0, 2.384185791015625e-07 ;  /* 0x00000004ff5c7435 */ /* 0x000fe200000001ff */
[----:B------:R-:W-:Y:S02]  /*4050*/  MOV R97, R138 ;  /* 0x0000008a00617202 */ /* 0x000fe40000000f00 */
[----:B------:R-:W-:-:S08]  /*4060*/  MOV R121, R98 ;  /* 0x0000006200797202 */ /* 0x000fd00000000f00 */
[----:B------:R-:W-:Y:S05]  /*4070*/  WARPSYNC.COLLECTIVE R96, `(.L_x_1362) ;  /* 0x0000000060087348 */ /* 0x000fea0003c00000 */
[----:B------:R0:W1:Y:S02]  /*4080*/  SHFL.DOWN P4, R98, R97, R92, R95 ;  /* 0x0800005c61627389 */ /* 0x000064000008005f */
[----:B01----:R-:W-:Y:S01]  /*4090*/  ENDCOLLECTIVE ;  /* 0x000000000000791b */ /* 0x003fe20003800000 */
.L_x_1362:
[----:B------:R-:W-:-:S05]  /*40a0*/  FADD.FTZ R140, R136, R121 ;  /* 0x00000079888c7221 */ /* 0x000fca0000010000 */
[----:B------:R-:W-:Y:S01]  /*40b0*/  MOV R97, R140 ;  /* 0x0000008c00617202 */ /* 0x000fe20000000f00 */
[----:B------:R-:W-:-:S07]  /*40c0*/  FADD.FTZ R146, R138, R98 ;  /* 0x000000628a927221 */ /* 0x000fce0000010000 */
[----:B------:R-:W-:Y:S05]  /*40d0*/  WARPSYNC.COLLECTIVE R96, `(.L_x_1363) ;  /* 0x0000000060087348 */ /* 0x000fea0003c00000 */
[----:B------:R0:W1:Y:S02]  /*40e0*/  SHFL.DOWN P4, R98, R97, R92, R95 ;  /* 0x0800005c61627389 */ /* 0x000064000008005f */
[----:B01----:R-:W-:Y:S01]  /*40f0*/  ENDCOLLECTIVE ;  /* 0x000000000000791b */ /* 0x003fe20003800000 */
.L_x_1363:
[----:B------:R-:W-:Y:S01]  /*4100*/  HFMA2.MMA R92, -RZ, RZ, 0, 1.1920928955078125e-07 ;  /* 0x00000002ff5c7435 */ /* 0x000fe200000001ff */
[----:B------:R-:W-:Y:S02]  /*4110*/  MOV R97, R146 ;  /* 0x0000009200617202 */ /* 0x000fe40000000f00 */
[----:B------:R-:W-:-:S08]  /*4120*/  MOV R121, R98 ;  /* 0x0000006200797202 */ /* 0x000fd00000000f00 */
[----:B------:R-:W-:Y:S05]  /*4130*/  WARPSYNC.COLLECTIVE R96, `(.L_x_1364) ;  /* 0x0000000060087348 */ /* 0x000fea0003c00000 */
[----:B------:R0:W1:Y:S02]  /*4140*/  SHFL.DOWN P4, R98, R97, R92, R95 ;  /* 0x0800005c61627389 */ /* 0x000064000008005f */
[----:B01----:R-:W-:Y:S01]  /*4150*/  ENDCOLLECTIVE ;  /* 0x000000000000791b */ /* 0x003fe20003800000 */
.L_x_1364:
[----:B------:R-:W-:-:S05]  /*4160*/  FADD.FTZ R142, R140, R121 ;  /* 0x000000798c8e7221 */ /* 0x000fca0000010000 */
[----:B------:R-:W-:Y:S01]  /*4170*/  MOV R97, R142 ;  /* 0x0000008e00617202 */ /* 0x000fe20000000f00 */
[----:B------:R-:W-:-:S07]  /*4180*/  FADD.FTZ R121, R146, R98 ;  /* 0x0000006292797221 */ /* 0x000fce0000010000 */
[----:B------:R-:W-:Y:S05]  /*4190*/  WARPSYNC.COLLECTIVE R96, `(.L_x_1365) ;  /* 0x0000000060087348 */ /* 0x000fea0003c00000 */
[----:B------:R0:W1:Y:S02]  /*41a0*/  SHFL.DOWN P4, R98, R97, R92, R95 ;  /* 0x0800005c61627389 */ /* 0x000064000008005f */
[----:B01----:R-:W-:Y:S01]  /*41b0*/  ENDCOLLECTIVE ;  /* 0x000000000000791b */ /* 0x003fe20003800000 */
.L_x_1365:
[----:B------:R-:W-:Y:S01]  /*41c0*/  HFMA2.MMA R92, -RZ, RZ, 0, 5.9604644775390625e-08 ;  /* 0x00000001ff5c7435 */ /* 0x000fe200000001ff */
[----:B------:R-:W-:Y:S02]  /*41d0*/  MOV R97, R121 ;  /* 0x0000007900617202 */ /* 0x000fe40000000f00 */
[----:B------:R-:W-:-:S08]  /*41e0*/  MOV R141, R98 ;  /* 0x00000062008d7202 */ /* 0x000fd00000000f00 */
[----:B------:R-:W-:Y:S05]  /*41f0*/  WARPSYNC.COLLECTIVE R96, `(.L_x_1366) ;  /* 0x0000000060087348 */ /* 0x000fea0003c00000 */
[----:B------:R0:W1:Y:S02]  /*4200*/  SHFL.DOWN P4, R98, R97, R92, R95 ;  /* 0x0800005c61627389 */ /* 0x000064000008005f */
[----:B01----:R-:W-:Y:S01]  /*4210*/  ENDCOLLECTIVE ;  /* 0x000000000000791b */ /* 0x003fe20003800000 */
.L_x_1366:
[----:B------:R-:W-:-:S05]  /*4220*/  FADD.FTZ R99, R142, R141 ;  /* 0x0000008d8e637221 */ /* 0x000fca0000010000 */
[----:B------:R-:W-:Y:S02]  /*4230*/  MOV R97, R99 ;  /* 0x0000006300617202 */ /* 0x000fe40000000f00 */
[----:B------:R-:W-:-:S07]  /*4240*/  MOV R136, R98 ;  /* 0x0000006200887202 */ /* 0x000fce0000000f00 */
[----:B------:R-:W-:Y:S05]  /*4250*/  WARPSYNC.COLLECTIVE R96, `(.L_x_1367) ;  /* 0x0000000060087348 */ /* 0x000fea0003c00000 */
[----:B------:R0:W1:Y:S02]  /*4260*/  SHFL.DOWN P4, R98, R97, R92, R95 ;  /* 0x0800005c61627389 */ /* 0x000064000008005f */
[----:B01----:R-:W-:Y:S01]  /*4270*/  ENDCOLLECTIVE ;  /* 0x000000000000791b */ /* 0x003fe20003800000 */
.L_x_1367:
[----:B------:R-:W-:Y:S05]  /*4280*/  BRA `(.L_x_1368) ;  /* 0xffffffd800307947 */ /* 0x000fea000383ffff */
.L_x_1369:
        /* <DEDUP_REMOVED lines=15> */
.L_x_11281:


//--------------------- .text._ZN10layer_norm13ln_bwd_kernelINS_13Kernel_traitsI6__halfS2_S2_S2_fjLj3072ELj1ELj1ELj4ELj16ENS_18Kernel_traits_baseILj3072ES2_S2_S2_S2_fjLj128EEEEELb0ELb0ELb1ELb1EEEvNS_9BwdParamsE --------------------------
	.section	.text._ZN10layer_norm13ln_bwd_kernelINS_13Kernel_traitsI6__halfS2_S2_S2_fjLj3072ELj1ELj1ELj4ELj16ENS_18Kernel_traits_baseILj3072ES2_S2_S2_S2_fjLj128EEEEELb0ELb0ELb1ELb1EEEvNS_9BwdParamsE,"ax",@progbits
	.align	128
        .global         _ZN10layer_norm13ln_bwd_kernelINS_13Kernel_traitsI6__halfS2_S2_S2_fjLj3072ELj1ELj1ELj4ELj16ENS_18Kernel_traits_baseILj3072ES2_S2_S2_S2_fjLj128EEEEELb0ELb0ELb1ELb1EEEvNS_9BwdParamsE
        .type           _ZN10layer_norm13ln_bwd_kernelINS_13Kernel_traitsI6__halfS2_S2_S2_fjLj3072ELj1ELj1ELj4ELj16ENS_18Kernel_traits_baseILj3072ES2_S2_S2_S2_fjLj128EEEEELb0ELb0ELb1ELb1EEEvNS_9BwdParamsE,@function
        .size           _ZN10layer_norm13ln_bwd_kernelINS_13Kernel_traitsI6__halfS2_S2_S2_fjLj3072ELj1ELj1ELj4ELj16ENS_18Kernel_traits_baseILj3072ES2_S2_S2_S2_fjLj128EEEEELb0ELb0ELb1ELb1EEEvNS_9BwdParamsE,(.L_x_11282 - _ZN10layer_norm13ln_bwd_kernelINS_13Kernel_traitsI6__halfS2_S2_S2_fjLj3072ELj1ELj1ELj4ELj16ENS_18Kernel_traits_baseILj3072ES2_S2_S2_S2_fjLj128EEEEELb0ELb0ELb1ELb1EEEvNS_9BwdParamsE)
        .other          _ZN10layer_norm13ln_bwd_kernelINS_13Kernel_traitsI6__halfS2_S2_S2_fjLj3072ELj1ELj1ELj4ELj16ENS_18Kernel_traits_baseILj3072ES2_S2_S2_S2_fjLj128EEEEELb0ELb0ELb1ELb1EEEvNS_9BwdParamsE,@"STO_CUDA_ENTRY STV_DEFAULT"
_ZN10layer_norm13ln_bwd_kernelINS_13Kernel_traitsI6__halfS2_S2_S2_fjLj3072ELj1ELj1ELj4ELj16ENS_18Kernel_traits_baseILj3072ES2_S2_S2_S2_fjLj128EEEEELb0ELb0ELb1ELb1EEEvNS_9BwdParamsE:
.text._ZN10layer_norm13ln_bwd_kernelINS_13Kernel_traitsI6__halfS2_S2_S2_fjLj3072ELj1ELj1ELj4ELj16ENS_18Kernel_traits_baseILj3072ES2_S2_S2_S2_fjLj128EEEEELb0ELb0ELb1ELb1EEEvNS_9BwdParamsE:
        /* <DEDUP_REMOVED lines=37> */
.L_x_1370:
        /* <DEDUP_REMOVED lines=37> */
[----:B------:R-:W-:Y:S02]  /*04a0*/  HADD2.F32 R153, -RZ, R9.H1_H1 ;  /* 0x30000009ff997230 */ /* 0x000fe40000004100 */
[--C-:B------:R-:W-:Y:S02]  /*04b0*/  HADD2.F32 R152, -RZ, R10.reuse.H0_H0 ;  /* 0x2000000aff987230 */ /* 0x100fe40000004100 */
[----:B------:R-:W-:Y:S02]  /*04c0*/  HADD2.F32 R151, -RZ, R10.H1_H1 ;  /* 0x3000000aff977230 */ /* 0x000fe40000004100 */
[--C-:B------:R-:W-:Y:S02]  /*04d0*/  HADD2.F32 R150, -RZ, R11.reuse.H0_H0 ;  /* 0x2000000bff967230 */ /* 0x100fe40000004100 */
[----:B------:R-:W-:-:S02]  /*04e0*/  HADD2.F32 R149, -RZ, R11.H1_H1 ;  /* 0x3000000bff957230 */ /* 0x000fc40000004100 */
[--C-:B---3--:R-:W-:Y:S02]  /*04f0*/  HADD2.F32 R148, -RZ, R12.reuse.H0_H0 ;  /* 0x2000000cff947230 */ /* 0x108fe40000004100 */
[----:B------:R-:W-:Y:S02]  /*0500*/  HADD2.F32 R147, -RZ, R12.H1_H1 ;  /* 0x3000000cff937230 */ /* 0x000fe40000004100 */
[--C-:B------:R-:W-:Y:S02]  /*0510*/  HADD2.F32 R146, -RZ, R13.reuse.H0_H0 ;  /* 0x2000000dff927230 */ /* 0x100fe40000004100 */
[----:B------:R-:W-:Y:S02]  /*0520*/  HADD2.F32 R145, -RZ, R13.H1_H1 ;  /* 0x3000000dff917230 */ /* 0x000fe40000004100 */
[--C-:B------:R-:W-:Y:S02]  /*0530*/  HADD2.F32 R144, -RZ, R14.reuse.H0_H0 ;  /* 0x2000000eff907230 */ /* 0x100fe40000004100 */
[----:B------:R-:W-:-:S02]  /*0540*/  HADD2.F32 R143, -RZ, R14.H1_H1 ;  /* 0x3000000eff8f7230 */ /* 0x000fc40000004100 */
[--C-:B------:R-:W-:Y:S02]  /*0550*/  HADD2.F32 R142, -RZ, R15.reuse.H0_H0 ;  /* 0x2000000fff8e7230 */ /* 0x100fe40000004100 */
[----:B------:R-:W-:Y:S02]  /*0560*/  HADD2.F32 R141, -RZ, R15.H1_H1 ;  /* 0x3000000fff8d7230 */ /* 0x000fe40000004100 */
[--C-:B----4-:R-:W-:Y:S02]  /*0570*/  HADD2.F32 R140, -RZ, R16.reuse.H0_H0 ;  /* 0x20000010ff8c7230 */ /* 0x110fe40000004100 */
[----:B------:R-:W-:Y:S02]  /*0580*/  HADD2.F32 R139, -RZ, R16.H1_H1 ;  /* 0x30000010ff8b7230 */ /* 0x000fe40000004100 */
[--C-:B------:R-:W-:Y:S02]  /*0590*/  HADD2.F32 R138, -RZ, R17.reuse.H0_H0 ;  /* 0x20000011ff8a7230 */ /* 0x100fe40000004100 */
[----:B------:R-:W-:-:S02]  /*05a0*/  HADD2.F32 R6, -RZ, R17.H1_H1 ;  /* 0x30000011ff067230 */ /* 0x000fc40000004100 */
[--C-:B------:R-:W-:Y:S02]  /*05b0*/  HADD2.F32 R5, -RZ, R18.reuse.H0_H0 ;  /* 0x20000012ff057230 */ /* 0x100fe40000004100 */
[----:B------:R-:W-:Y:S02]  /*05c0*/  HADD2.F32 R4, -RZ, R18.H1_H1 ;  /* 0x30000012ff047230 */ /* 0x000fe40000004100 */
[--C-:B------:R-:W-:Y:S02]  /*05d0*/  HADD2.F32 R3, -RZ, R19.reuse.H0_H0 ;  /* 0x20000013ff037230 */ /* 0x100fe40000004100 */
[----:B0-----:R-:W-:-:S07]  /*05e0*/  HADD2.F32 R2, -RZ, R19.H1_H1 ;  /* 0x30000013ff027230 */ /* 0x001fce0000004100 */
.L_x_1448:
        /* <DEDUP_REMOVED lines=25> */
[----:B------:R-:W-:Y:S01]  /*0780*/  HFMA2.MMA R99, -RZ, RZ, 0, 0 ;  /* 0x00000000ff637435 */ /* 0x000fe200000001ff */
[----:B------:R-:W-:Y:S02]  /*0790*/  MOV R135, UR15 ;  /* 0x0000000f00877c02 */ /* 0x000fe40008000f00 */
[----:B------:R-:W-:Y:S02]  /*07a0*/  ISETP.NE.U32.AND P0, PT, R136, RZ, PT ;  /* 0x000000ff8800720c */ /* 0x000fe40003f05070 */
[----:B------:R-:W-:Y:S02]  /*07b0*/  MOV R161, RZ ;  /* 0x000000ff00a17202 */ /* 0x000fe40000000f00 */
[----:B------:R-:W-:-:S13]  /*07c0*/  ISETP.NE.AND.EX P0, PT, R135, RZ, PT, P0 ;  /* 0x000000ff8700720c */ /* 0x000fda0003f05300 */
[----:B------:R-:W-:Y:S05]  /*07d0*/  @!P0 BRA `(.L_x_1374) ;  /* 0x0000000c00fc8947 */ /* 0x000fea0003800000 */
[----:B------:R0:W5:Y:S04]  /*07e0*/  LDG.E.128 R32, desc[UR4][R96.64] ;  /* 0x0000000460207981 */ /* 0x000168000c1e1d00 */
[----:B------:R0:W5:Y:S04]  /*07f0*/  LDG.E.128 R28, desc[UR4][R94.64] ;  /* 0x000000045e1c7981 */ /* 0x000168000c1e1d00 */
[----:B------:R0:W5:Y:S01]  /*0800*/  LDG.E.128 R24, desc[UR4][R92.64] ;  /* 0x000000045c187981 */ /* 0x000162000c1e1d00 */
[----:B------:R-:W-:Y:S02]  /*0810*/  MOV R161, RZ ;  /* 0x000000ff00a17202 */ /* 0x000fe40000000f00 */
[----:B------:R-:W-:Y:S01]  /*0820*/  MOV R99, RZ ;  /* 0x000000ff00637202 */ /* 0x000fe20000000f00 */
[----:B------:R-:W-:Y:S06]  /*0830*/  BRA `(.L_x_1374) ;  /* 0x0000000c00e47947 */ /* 0x000fec0003800000 */
.L_x_1373:
        /* <DEDUP_REMOVED lines=8> */
[----:B0-----:R-:W-:-:S03]  /*08c0*/  IMAD.WIDE.U32 R8, R134, 0x10, R20 ;  /* 0x0000001086087825 */ /* 0x001fc600078e0014 */
[----:B------:R-:W-:Y:S01]  /*08d0*/  IADD3 R101, R99, 0x80, RZ ;  /* 0x0000008063657810 */ /* 0x000fe20007ffe0ff */
[----:B------:R-:W-:Y:S02]  /*08e0*/  IMAD.WIDE.U32 R16, R133, 0x10, R20 ;  /* 0x0000001085107825 */ /* 0x000fe400078e0014 */
[----:B------:R-:W3:Y:S02]  /*08f0*/  LDG.E.128 R8, desc[UR4][R8.64] ;  /* 0x0000000408087981 */ /* 0x000ee4000c1e1d00 */
[----:B-1----:R-:W-:Y:S02]  /*0900*/  IMAD.WIDE R108, R7, 0x4, R108 ;  /* 0x00000004076c7825 */ /* 0x002fe400078e026c */
[----:B------:R-:W4:Y:S02]  /*0910*/  LDG.E.128 R16, desc[UR4][R16.64] ;  /* 0x0000000410107981 */ /* 0x000f24000c1e1d00 */
[----:B------:R-:W-:Y:S02]  /*0920*/  IMAD.WIDE.U32 R20, R132, 0x10, R20 ;  /* 0x0000001084147825 */ /* 0x000fe400078e0014 */
[----:B------:R-:W4:Y:S02]  /*0930*/  LDG.E R0, desc[UR4][R108.64] ;  /* 0x000000046c007981 */ /* 0x000f24000c1e1900 */
[C-C-:B--2---:R-:W-:Y:S01]  /*0940*/  IMAD.WIDE.U32 R12, R99.reuse, 0x10, R104.reuse ;  /* 0x00000010630c7825 */ /* 0x144fe200078e0068 */
[----:B------:R-:W-:Y:S01]  /*0950*/  IADD3 R99, R99, 0x100, RZ ;  /* 0x0000010063637810 */ /* 0x000fe20007ffe0ff */
[----:B------:R-:W2:Y:S02]  /*0960*/  LDG.E.128 R20, desc[UR4][R20.64] ;  /* 0x0000000414147981 */ /* 0x000ea4000c1e1d00 */
[----:B------:R-:W-:-:S02]  /*0970*/  IMAD.WIDE.U32 R100, R101, 0x10, R104 ;  /* 0x0000001065647825 */ /* 0x000fc400078e0068 */
[----:B------:R-:W2:Y:S02]  /*0980*/  LDG.E.128 R12, desc[UR4][R12.64] ;  /* 0x000000040c0c7981 */ /* 0x000ea4000c1e1d00 */
[----:B------:R-:W-:Y:S02]  /*0990*/  IMAD.WIDE.U32 R104, R99, 0x10, R104 ;  /* 0x0000001063687825 */ /* 0x000fe400078e0068 */
[----:B------:R-:W2:Y:S04]  /*09a0*/  LDG.E.128 R100, desc[UR4][R100.64] ;  /* 0x0000000464647981 */ /* 0x000ea8000c1e1d00 */
[----:B------:R-:W2:Y:S01]  /*09b0*/  LDG.E.128 R104, desc[UR4][R104.64] ;  /* 0x0000000468687981 */ /* 0x000ea2000c1e1d00 */
[----:B------:R-:W-:Y:S02]  /*09c0*/  MOV R136, UR14 ;  /* 0x0000000e00887c02 */ /* 0x000fe40008000f00 */
[----:B------:R-:W-:-:S02]  /*09d0*/  MOV R135, UR15 ;  /* 0x0000000f00877c02 */ /* 0x000fc40008000f00 */
[----:B------:R-:W-:-:S04]  /*09e0*/  ISETP.NE.U32.AND P0, PT, R136, RZ, PT ;  /* 0x000000ff8800720c */ /* 0x000fc80003f05070 */
[----:B------:R-:W-:-:S13]  /*09f0*/  ISETP.NE.AND.EX P0, PT, R135, RZ, PT, P0 ;  /* 0x000000ff8700720c */ /* 0x000fda0003f05300 */
[----:B------:R-:W5:Y:S04]  /*0a00*/  @P0 LDG.E.128 R32, desc[UR4][R96.64] ;  /* 0x0000000460200981 */ /* 0x000f68000c1e1d00 */
[----:B------:R0:W5:Y:S04]  /*0a10*/  @P0 LDG.E.128 R28, desc[UR4][R94.64] ;  /* 0x000000045e1c0981 */ /* 0x000168000c1e1d00 */
[----:B------:R1:W5:Y:S01]  /*0a20*/  @P0 LDG.E.128 R24, desc[UR4][R92.64] ;  /* 0x000000045c180981 */ /* 0x000362000c1e1d00 */
[----:B------:R-:W-:Y:S01]  /*0a30*/  ISETP.NE.AND P0, PT, R160, RZ, PT ;  /* 0x000000ffa000720c */ /* 0x000fe20003f05270 */
[----:B---3--:R-:W-:-:S02]  /*0a40*/  HADD2.F32 R163, -RZ, R8.H1_H1 ;  /* 0x30000008ffa37230 */ /* 0x008fc40000004100 */
[----:B------:R-:W-:Y:S02]  /*0a50*/  HADD2.F32 R161, -RZ, R8.H0_H0 ;  /* 0x20000008ffa17230 */ /* 0x000fe40000004100 */
[----:B----4-:R-:W-:Y:S01]  /*0a60*/  HADD2.F32 R129, -RZ, R19.H1_H1 ;  /* 0x30000013ff817230 */ /* 0x010fe20000004100 */
[----:B0-----:R-:W-:Y:S01]  /*0a70*/  FSEL R94, R0, RZ, !P0 ;  /* 0x000000ff005e7208 */ /* 0x001fe20004000000 */
[----:B------:R-:W-:Y:S02]  /*0a80*/  HADD2.F32 R165, -RZ, R9.H0_H0 ;  /* 0x20000009ffa57230 */ /* 0x000fe40000004100 */
[--C-:B--2---:R-:W-:Y:S02]  /*0a90*/  HADD2.F32 R95, -RZ, R21.reuse.H0_H0 ;  /* 0x20000015ff5f7230 */ /* 0x104fe40000004100 */
[C---:B------:R-:W-:Y:S01]  /*0aa0*/  FADD.FTZ R8, -R94.reuse, R163 ;  /* 0x000000a35e087221 */ /* 0x040fe20000010100 */
[----:B-1----:R-:W-:Y:S02]  /*0ab0*/  HADD2.F32 R93, -RZ, R21.H1_H1 ;  /* 0x30000015ff5d7230 */ /* 0x002fe40000004100 */
[----:B------:R-:W-:Y:S01]  /*0ac0*/  FADD.FTZ R0, -R94, R161 ;  /* 0x000000a15e007221 */ /* 0x000fe20000010100 */
[----:B------:R-:W-:-:S02]  /*0ad0*/  HADD2.F32 R92, -RZ, R12.H0_H0 ;  /* 0x2000000cff5c7230 */ /* 0x000fc40000004100 */
[--C-:B------:R-:W-:Y:S02]  /*0ae0*/  HADD2.F32 R113, -RZ, R15.reuse.H0_H0 ;  /* 0x2000000fff717230 */ /* 0x100fe40000004100 */
[----:B------:R-:W-:Y:S02]  /*0af0*/  HADD2.F32 R114, -RZ, R15.H1_H1 ;  /* 0x3000000fff727230 */ /* 0x000fe40000004100 */
[--C-:B------:R-:W-:Y:S02]  /*0b00*/  HADD2.F32 R118, -RZ, R10.reuse.H0_H0 ;  /* 0x2000000aff767230 */ /* 0x100fe40000004100 */
[----:B------:R-:W-:Y:S02]  /*0b10*/  HADD2.F32 R120, -RZ, R10.H1_H1 ;  /* 0x3000000aff787230 */ /* 0x000fe40000004100 */
[----:B------:R-:W-:Y:S02]  /*0b20*/  HADD2.F32 R15, -RZ, R16.H0_H0 ;  /* 0x20000010ff0f7230 */ /* 0x000fe40000004100 */
[----:B------:R-:W-:-:S02]  /*0b30*/  HADD2.F32 R96, -RZ, R17.H0_H0 ;  /* 0x20000011ff607230 */ /* 0x000fc40000004100 */
[----:B------:R-:W-:Y:S02]  /*0b40*/  HADD2.F32 R97, -RZ, R20.H0_H0 ;  /* 0x20000014ff617230 */ /* 0x000fe40000004100 */
[--C-:B------:R-:W-:Y:S02]  /*0b50*/  HADD2.F32 R117, -RZ, R22.reuse.H0_H0 ;  /* 0x20000016ff757230 */ /* 0x100fe40000004100 */
[----:B------:R-:W-:Y:S02]  /*0b60*/  HADD2.F32 R119, -RZ, R22.H1_H1 ;  /* 0x30000016ff777230 */ /* 0x000fe40000004100 */
[----:B------:R-:W-:Y:S01]  /*0b70*/  FADD.FTZ R22, -R94, R129 ;  /* 0x000000815e167221 */ /* 0x000fe20000010100 */
[----:B------:R-:W-:Y:S02]  /*0b80*/  HADD2.F32 R116, -RZ, R9.H1_H1 ;  /* 0x30000009ff747230 */ /* 0x000fe40000004100 */
[--C-:B------:R-:W-:Y:S02]  /*0b90*/  HADD2.F32 R123, -RZ, R11.reuse.H0_H0 ;  /* 0x2000000bff7b7230 */ /* 0x100fe40000004100 */
[----:B------:R-:W-:-:S02]  /*0ba0*/  HADD2.F32 R125, -RZ, R11.H1_H1 ;  /* 0x3000000bff7d7230 */ /* 0x000fc40000004100 */
[----:B------:R-:W-:Y:S02]  /*0bb0*/  HADD2.F32 R16, -RZ, R16.H1_H1 ;  /* 0x30000010ff107230 */ /* 0x000fe40000004100 */
[----:B------:R-:W-:Y:S02]  /*0bc0*/  HADD2.F32 R122, -RZ, R17.H1_H1 ;  /* 0x30000011ff7a7230 */ /* 0x000fe40000004100 */
[--C-:B------:R-:W-:Y:S02]  /*0bd0*/  HADD2.F32 R124, -RZ, R18.reuse.H0_H0 ;  /* 0x20000012ff7c7230 */ /* 0x100fe40000004100 */
[----:B------:R-:W-:Y:S02]  /*0be0*/  HADD2.F32 R126, -RZ, R18.H1_H1 ;  /* 0x30000012ff7e7230 */ /* 0x000fe40000004100 */
[----:B------:R-:W-:Y:S02]  /*0bf0*/  HADD2.F32 R127, -RZ, R19.H0_H0 ;  /* 0x20000013ff7f7230 */ /* 0x000fe40000004100 */
[----:B------:R-:W-:-:S02]  /*0c00*/  HADD2.F32 R121, -RZ, R20.H1_H1 ;  /* 0x30000014ff797230 */ /* 0x000fc40000004100 */
[--C-:B------:R-:W-:Y:S02]  /*0c10*/  HADD2.F32 R99, -RZ, R23.reuse.H0_H0 ;  /* 0x20000017ff637230 */ /* 0x100fe40000004100 */
[C---:B------:R-:W-:Y:S01]  /*0c20*/  FADD.FTZ R9, -R94.reuse, R165 ;  /* 0x000000a55e097221 */ /* 0x040fe20000010100 */
[----:B------:R-:W-:Y:S02]  /*0c30*/  HADD2.F32 R108, -RZ, R12.H1_H1 ;  /* 0x3000000cff6c7230 */ /* 0x000fe40000004100 */
[C---:B------:R-:W-:Y:S01]  /*0c40*/  FADD.FTZ R95, -R94.reuse, R95 ;  /* 0x0000005f5e5f7221 */ /* 0x040fe20000010100 */
[----:B------:R-:W-:Y:S02]  /*0c50*/  HADD2.F32 R115, -RZ, R23.H1_H1 ;  /* 0x30000017ff737230 */ /* 0x000fe40000004100 */
[----:B------:R-:W-:Y:S01]  /*0c60*/  FADD.FTZ R93, -R94, R93 ;  /* 0x0000005d5e5d7221 */ /* 0x000fe20000010100 */
[--C-:B------:R-:W-:Y:S02]  /*0c70*/  HADD2.F32 R129, -RZ, R107.reuse.H0_H0 ;  /* 0x2000006bff817230 */ /* 0x100fe40000004100 */
[----:B-----5:R-:W-:Y:S01]  /*0c80*/  FMUL.FTZ R8, R131, R8 ;  /* 0x0000000883087220 */ /* 0x020fe20000410000 */
[----:B------:R-:W-:-:S02]  /*0c90*/  HADD2.F32 R130, -RZ, R107.H1_H1 ;  /* 0x3000006bff827230 */ /* 0x000fc40000004100 */
[----:B------:R-:W-:Y:S01]  /*0ca0*/  FMUL.FTZ R0, R131, R0 ;  /* 0x0000000083007220 */ /* 0x000fe20000410000 */
[----:B------:R-:W-:Y:S01]  /*0cb0*/  FMUL.FTZ R107, R156, R92 ;  /* 0x0000005c9c6b7220 */ /* 0x000fe20000410000 */
[--C-:B------:R-:W-:Y:S02]  /*0cc0*/  HADD2.F32 R109, -RZ, R13.reuse.H0_H0 ;  /* 0x2000000dff6d7230 */ /* 0x100fe40000004100 */
[C---:B------:R-:W-:Y:S01]  /*0cd0*/  FADD.FTZ R11, -R94.reuse, R118 ;  /* 0x000000765e0b7221 */ /* 0x040fe20000010100 */
[----:B------:R-:W-:Y:S02]  /*0ce0*/  HADD2.F32 R110, -RZ, R13.H1_H1 ;  /* 0x3000000dff6e7230 */ /* 0x000fe40000004100 */
[C---:B------:R-:W-:Y:S01]  /*0cf0*/  FADD.FTZ R12, -R94.reuse, R120 ;  /* 0x000000785e0c7221 */ /* 0x040fe20000010100 */
[--C-:B------:R-:W-:Y:S02]  /*0d00*/  HADD2.F32 R111, -RZ, R14.reuse.H0_H0 ;  /* 0x2000000eff6f7230 */ /* 0x100fe40000004100 */
[----:B------:R-:W-:Y:S01]  /*0d10*/  FADD.FTZ R17, -R94, R96 ;  /* 0x000000605e117221 */ /* 0x000fe20000010100 */
[----:B------:R-:W-:-:S02]  /*0d20*/  HADD2.F32 R112, -RZ, R14.H1_H1 ;  /* 0x3000000eff707230 */ /* 0x000fc40000004100 */
        /* <DEDUP_REMOVED lines=14> */
[----:B------:R-:W-:-:S02]  /*0e10*/  HADD2.F32 R117, -RZ, R101.H0_H0 ;  /* 0x20000065ff757230 */ /* 0x000fc40000004100 */
[----:B------:R-:W-:Y:S01]  /*0e20*/  FADD.FTZ R94, -R94, R115 ;  /* 0x000000735e5e7221 */ /* 0x000fe20000010100 */
[----:B------:R-:W-:Y:S02]  /*0e30*/  HADD2.F32 R118, -RZ, R101.H1_H1 ;  /* 0x30000065ff767230 */ /* 0x000fe40000004100 */
[C---:B------:R-:W-:Y:S01]  /*0e40*/  FMUL.FTZ R9, R131.reuse, R9 ;  /* 0x0000000983097220 */ /* 0x040fe20000410000 */
[--C-:B------:R-:W-:Y:S02]  /*0e50*/  HADD2.F32 R119, -RZ, R102.reuse.H0_H0 ;  /* 0x20000066ff777230 */ /* 0x100fe40000004100 */
[C---:B------:R-:W-:Y:S01]  /*0e60*/  FMUL.FTZ R101, R131.reuse, R95 ;  /* 0x0000005f83657220 */ /* 0x040fe20000410000 */
[----:B------:R-:W-:Y:S02]  /*0e70*/  HADD2.F32 R120, -RZ, R102.H1_H1 ;  /* 0x30000066ff787230 */ /* 0x000fe40000004100 */
[----:B------:R-:W-:Y:S01]  /*0e80*/  FMUL.FTZ R102, R131, R93 ;  /* 0x0000005d83667220 */ /* 0x000fe20000410000 */
[-C--:B------:R-:W-:Y:S01]  /*0e90*/  FFMA.FTZ R37, R8, R108.reuse, R37 ;  /* 0x0000006c08257223 */ /* 0x080fe20000010025 */
[----:B------:R-:W-:Y:S01]  /*0ea0*/  FADD.FTZ R69, R69, R108 ;  /* 0x0000006c45457221 */ /* 0x000fe20000010000 */
[----:B------:R-:W-:Y:S01]  /*0eb0*/  FMUL.FTZ R108, R155, R108 ;  /* 0x0000006c9b6c7220 */ /* 0x000fe20000410000 */
[----:B------:R-:W-:Y:S01]  /*0ec0*/  FADD.FTZ R93, RZ, R107 ;  /* 0x0000006bff5d7221 */ /* 0x000fe20000010000 */
[----:B------:R-:W-:Y:S01]  /*0ed0*/  FFMA.FTZ R95, R0, R107, RZ ;  /* 0x0000006b005f7223 */ /* 0x000fe200000100ff */
[----:B------:R-:W-:-:S02]  /*0ee0*/  HADD2.F32 R127, -RZ, R106.H0_H0 ;  /* 0x2000006aff7f7230 */ /* 0x000fc40000004100 */
[C---:B------:R-:W-:Y:S01]  /*0ef0*/  FMUL.FTZ R10, R131.reuse, R10 ;  /* 0x0000000a830a7220 */ /* 0x040fe20000410000 */
[----:B------:R-:W-:Y:S02]  /*0f00*/  HADD2.F32 R128, -RZ, R106.H1_H1 ;  /* 0x3000006aff807230 */ /* 0x000fe40000004100 */
[----:B------:R-:W-:Y:S01]  /*0f10*/  FMUL.FTZ R106, R131, R94 ;  /* 0x0000005e836a7220 */ /* 0x000fe20000410000 */
        /* <DEDUP_REMOVED lines=31> */
[----:B------:R-:W-:-:S02]  /*1110*/  HADD2.F32 R115, -RZ, R100.H0_H0 ;  /* 0x20000064ff737230 */ /* 0x000fc40000004100 */
[----:B------:R-:W-:Y:S01]  /*1120*/  FMUL.FTZ R15, R131, R15 ;  /* 0x0000000f830f7220 */ /* 0x000fe20000410000 */
[-C--:B------:R-:W-:Y:S01]  /*1130*/  FFMA.FTZ R43, R14, R114.reuse, R43 ;  /* 0x000000720e2b7223 */ /* 0x080fe2000001002b */
[----:B------:R-:W-:Y:S01]  /*1140*/  FADD.FTZ R67, R67, R114 ;  /* 0x0000007243437221 */ /* 0x000fe20000010000 */
[----:B------:R-:W-:Y:S01]  /*1150*/  FMUL.FTZ R114, R149, R114 ;  /* 0x0000007295727220 */ /* 0x000fe20000410000 */
[----:B------:R-:W-:Y:S01]  /*1160*/  FADD.FTZ R93, R92, R113 ;  /* 0x000000715c5d7221 */ /* 0x000fe20000010000 */
[----:B------:R-:W-:Y:S01]  /*1170*/  FFMA.FTZ R95, R13, R113, R94 ;  /* 0x000000710d5f7223 */ /* 0x000fe2000001005e */
[----:B------:R-:W-:Y:S02]  /*1180*/  HADD2.F32 R116, -RZ, R100.H1_H1 ;  /* 0x30000064ff747230 */ /* 0x000fe40000004100 */
        /* <DEDUP_REMOVED lines=59> */
[-C--:B------:R-:W-:Y:S01]  /*1540*/  FFMA.FTZ R77, R100, R124.reuse, R77 ;  /* 0x0000007c644d7223 */ /* 0x080fe2000001004d */
[----:B------:R-:W-:Y:S01]  /*1550*/  FADD.FTZ R53, R53, R124 ;  /* 0x0000007c35357221 */ /* 0x000fe20000010000 */
[----:B------:R-:W-:Y:S01]  /*1560*/  FMUL.FTZ R124, R139, R124 ;  /* 0x0000007c8b7c7220 */ /* 0x000fe20000410000 */
[----:B------:R-:W-:Y:S01]  /*1570*/  FADD.FTZ R93, R92, R123 ;  /* 0x0000007b5c5d7221 */ /* 0x000fe20000010000 */
[----:B------:R-:W-:Y:S01]  /*1580*/  FFMA.FTZ R95, R23, R123, R94 ;  /* 0x0000007b175f7223 */ /* 0x000fe2000001005e */
[----:B------:R-:W-:Y:S02]  /*1590*/  HADD2.F32 R126, -RZ, R105.H1_H1 ;  /* 0x30000069ff7e7230 */ /* 0x000fe40000004100 */
        /* <DEDUP_REMOVED lines=32> */
[----:B------:R-:W-:-:S03]  /*17a0*/  FFMA.FTZ R161, R105, R129, R94 ;  /* 0x0000008169a17223 */ /* 0x000fc6000001005e */
[----:B------:R-:W-:Y:S01]  /*17b0*/  FADD.FTZ R99, R99, R130 ;  /* 0x0000008263637221 */ /* 0x000fe20000010000 */
[----:B------:R-:W-:-:S07]  /*17c0*/  FFMA.FTZ R161, R106, R130, R161 ;  /* 0x000000826aa17223 */ /* 0x000fce00000100a1 */
.L_x_1374:
[----:B------:R-:W-:Y:S05]  /*17d0*/  BSYNC B0 ;  /* 0x0000000000007941 */ /* 0x000fea0003800000 */
.L_x_1372:
        /* <DEDUP_REMOVED lines=25> */
.L_x_1459:
        /* <DEDUP_REMOVED lines=12> */
[-C--:B------:R-:W-:Y:S02]  /*1a30*/  LEA R162, R94, R96.reuse, 0x3 ;  /* 0x000000605ea27211 */ /* 0x080fe400078e18ff */
[----:B0-----:R-:W-:Y:S02]  /*1a40*/  @!P0 LEA R161, R95, R96, 0x3 ;  /* 0x000000605fa18211 */ /* 0x001fe400078e18ff */
[----:B------:R-:W-:-:S03]  /*1a50*/  @P4 SHF.R.S32.HI R137, RZ, 0x1f, R164 ;  /* 0x0000001fff894819 */ /* 0x000fc600000114a4 */
[----:B------:R-:W-:Y:S01]  /*1a60*/  @!P0 STS.64 [R161+0x3000], R92 ;  /* 0x0030005ca1008388 */ /* 0x000fe20000000a00 */
[----:B------:R-:W-:Y:S01]  /*1a70*/  @P4 LEA.HI R164, R137, R164, RZ, 0x3 ;  /* 0x000000a489a44211 */ /* 0x000fe200078f18ff */
[----:B------:R-:W-:Y:S01]  /*1a80*/  HFMA2.MMA R137, -RZ, RZ, 0, 0 ;  /* 0x00000000ff897435 */ /* 0x000fe200000001ff */
[----:B------:R-:W-:Y:S01]  /*1a90*/  BAR.SYNC.DEFER_BLOCKING 0x0 ;  /* 0x0000000000007b1d */ /* 0x000fe20000010000 */
[----:B------:R-:W-:-:S04]  /*1aa0*/  ISETP.NE.AND P0, PT, R160, RZ, PT ;  /* 0x000000ffa000720c */ /* 0x000fc80003f05270 */
[----:B------:R-:W-:Y:S01]  /*1ab0*/  @P4 LEA.HI.SX32 R137, R164, R157, 0x1d ;  /* 0x0000009da4894211 */ /* 0x000fe200078feaff */
        /* <DEDUP_REMOVED lines=14> */
[----:B------:R-:W-:Y:S02]  /*1ba0*/  ISETP.NE.U32.AND P0, PT, R136, RZ, PT ;  /* 0x000000ff8800720c */ /* 0x000fe40003f05070 */
[----:B------:R-:W-:Y:S02]  /*1bb0*/  MOV R92, RZ ;  /* 0x000000ff005c7202 */ /* 0x000fe40000000f00 */
[----:B------:R-:W-:-:S13]  /*1bc0*/  ISETP.NE.AND.EX P0, PT, R135, RZ, PT, P0 ;  /* 0x000000ff8700720c */ /* 0x000fda0003f05300 */
[----:B------:R-:W-:Y:S05]  /*1bd0*/  @!P0 BRA `(.L_x_1378) ;  /* 0x0000000000248947 */ /* 0x000fea0003800000 */
[----:B------:R-:W-:Y:S01]  /*1be0*/  HADD2.F32 R92, -RZ, R32.H0_H0 ;  /* 0x20000020ff5c7230 */ /* 0x000fe20000004100 */
[----:B------:R-:W-:Y:S06]  /*1bf0*/  BRA `(.L_x_1378) ;  /* 0x00000000001c7947 */ /* 0x000fec0003800000 */
.L_x_1377:
[----:B------:R-:W-:Y:S01]  /*1c00*/  ISETP.NE.U32.AND P0, PT, R136, RZ, PT ;  /* 0x000000ff8800720c */ /* 0x000fe20003f05070 */
[----:B------:R-:W-:-:S03]  /*1c10*/  FFMA.FTZ R92, R0, R96, R97 ;  /* 0x00000060005c7223 */ /* 0x000fc60000010061 */
[----:B------:R-:W-:Y:S01]  /*1c20*/  ISETP.NE.AND.EX P0, PT, R135, RZ, PT, P0 ;  /* 0x000000ff8700720c */ /* 0x000fe20003f05300 */
[----:B------:R-:W-:-:S04]  /*1c30*/  FADD.FTZ R92, R107, -R92 ;  /* 0x8000005c6b5c7221 */ /* 0x000fc80000010000 */
[----:B------:R-:W-:-:S08]  /*1c40*/  FMUL.FTZ R92, R131, R92 ;  /* 0x0000005c835c7220 */ /* 0x000fd00000410000 */
[----:B------:R-:W-:-:S05]  /*1c50*/  @P0 HADD2.F32 R93, -RZ, R32.H0_H0 ;  /* 0x20000020ff5d0230 */ /* 0x000fca0000004100 */
[----:B------:R-:W-:-:S07]  /*1c60*/  @P0 FADD.FTZ R92, R92, R93 ;  /* 0x0000005d5c5c0221 */ /* 0x000fce0000010000 */
.L_x_1378:
[----:B------:R-:W-:Y:S05]  /*1c70*/  BSYNC B0 ;  /* 0x0000000000007941 */ /* 0x000fea0003800000 */
.L_x_1376:
        /* <DEDUP_REMOVED lines=10> */
[----:B------:R-:W-:Y:S01]  /*1d20*/  MOV R92, RZ ;  /* 0x000000ff005c7202 */ /* 0x000fe20000000f00 */
[----:B------:R-:W-:Y:S06]  /*1d30*/  @!P0 BRA `(.L_x_1381) ;  /* 0x00000000001c8947 */ /* 0x000fec0003800000 */
[----:B------:R-:W-:Y:S01]  /*1d40*/  HADD2.F32 R92, -RZ, R32.H1_H1 ;  /* 0x30000020ff5c7230 */ /* 0x000fe20000004100 */
[----:B------:R-:W-:Y:S06]  /*1d50*/  BRA `(.L_x_1381) ;  /* 0x0000000000147947 */ /* 0x000fec0003800000 */
.L_x_1380:
[----:B------:R-:W-:-:S04]  /*1d60*/  FFMA.FTZ R93, R8, R96, R97 ;  /* 0x00000060085d7223 */ /* 0x000fc80000010061 */
[----:B------:R-:W-:Y:S01]  /*1d70*/  FADD.FTZ R92, R108, -R93 ;  /* 0x8000005d6c5c7221 */ /* 0x000fe20000010000 */
[----:B------:R-:W-:-:S03]  /*1d80*/  @P0 HADD2.F32 R93, -RZ, R32.H1_H1 ;  /* 0x30000020ff5d0230 */ /* 0x000fc60000004100 */
[----:B------:R-:W-:-:S04]  /*1d90*/  FMUL.FTZ R92, R131, R92 ;  /* 0x0000005c835c7220 */ /* 0x000fc80000410000 */
[----:B------:R-:W-:-:S07]  /*1da0*/  @P0 FADD.FTZ R92, R92, R93 ;  /* 0x0000005d5c5c0221 */ /* 0x000fce0000010000 */
.L_x_1381:
[----:B------:R-:W-:Y:S05]  /*1db0*/  BSYNC B0 ;  /* 0x0000000000007941 */ /* 0x000fea0003800000 */
.L_x_1379:
        /* <DEDUP_REMOVED lines=10> */
[----:B------:R-:W-:Y:S01]  /*1e60*/  HADD2.F32 R92, -RZ, R33.H0_H0 ;  /* 0x20000021ff5c7230 */ /* 0x000fe20000004100 */
[----:B------:R-:W-:Y:S06]  /*1e70*/  BRA `(.L_x_1384) ;  /* 0x0000000000147947 */ /* 0x000fec0003800000 */
.L_x_1383:
[----:B------:R-:W-:Y:S01]  /*1e80*/  FFMA.FTZ R92, R9, R96, R97 ;  /* 0x00000060095c7223 */ /* 0x000fe20000010061 */
[----:B------:R-:W-:-:S03]  /*1e90*/  @P0 HADD2.F32 R93, -RZ, R33.H0_H0 ;  /* 0x20000021ff5d0230 */ /* 0x000fc60000004100 */
[----:B------:R-:W-:-:S04]  /*1ea0*/  FADD.FTZ R92, R109, -R92 ;  /* 0x8000005c6d5c7221 */ /* 0x000fc80000010000 */
[----:B------:R-:W-:-:S04]  /*1eb0*/  FMUL.FTZ R92, R131, R92 ;  /* 0x0000005c835c7220 */ /* 0x000fc80000410000 */
[----:B------:R-:W-:-:S07]  /*1ec0*/  @P0 FADD.FTZ R92, R92, R93 ;  /* 0x0000005d5c5c0221 */ /* 0x000fce0000010000 */
.L_x_1384:
[----:B------:R-:W-:Y:S05]  /*1ed0*/  BSYNC B0 ;  /* 0x0000000000007941 */ /* 0x000fea0003800000 */
.L_x_1382:
        /* <DEDUP_REMOVED lines=12> */
.L_x_1386:
[----:B------:R-:W-:-:S04]  /*1fa0*/  FFMA.FTZ R93, R10, R96, R97 ;  /* 0x000000600a5d7223 */ /* 0x000fc80000010061 */
[----:B------:R-:W-:Y:S01]  /*1fb0*/  FADD.FTZ R92, R110, -R93 ;  /* 0x8000005d6e5c7221 */ /* 0x000fe20000010000 */
[----:B------:R-:W-:-:S03]  /*1fc0*/  @P0 HADD2.F32 R93, -RZ, R33.H1_H1 ;  /* 0x30000021ff5d0230 */ /* 0x000fc60000004100 */
[----:B------:R-:W-:-:S04]  /*1fd0*/  FMUL.FTZ R92, R131, R92 ;  /* 0x0000005c835c7220 */ /* 0x000fc80000410000 */
[----:B------:R-:W-:-:S07]  /*1fe0*/  @P0 FADD.FTZ R92, R92, R93 ;  /* 0x0000005d5c5c0221 */ /* 0x000fce0000010000 */
.L_x_1387:
[----:B------:R-:W-:Y:S05]  /*1ff0*/  BSYNC B0 ;  /* 0x0000000000007941 */ /* 0x000fea0003800000 */
.L_x_1385:
        /* <DEDUP_REMOVED lines=12> */
.L_x_1389:
[----:B------:R-:W-:Y:S01]  /*20c0*/  FFMA.FTZ R92, R11, R96, R97 ;  /* 0x000000600b5c7223 */ /* 0x000fe20000010061 */
[----:B------:R-:W-:-:S03]  /*20d0*/  @P0 HADD2.F32 R93, -RZ, R34.H0_H0 ;  /* 0x20000022ff5d0230 */ /* 0x000fc60000004100 */
[----:B------:R-:W-:-:S04]  /*20e0*/  FADD.FTZ R92, R111, -R92 ;  /* 0x8000005c6f5c7221 */ /* 0x000fc80000010000 */
[----:B------:R-:W-:-:S04]  /*20f0*/  FMUL.FTZ R92, R131, R92 ;  /* 0x0000005c835c7220 */ /* 0x000fc80000410000 */
[----:B------:R-:W-:-:S07]  /*2100*/  @P0 FADD.FTZ R92, R92, R93 ;  /* 0x0000005d5c5c0221 */ /* 0x000fce0000010000 */
.L_x_1390:
[----:B------:R-:W-:Y:S05]  /*2110*/  BSYNC B0 ;  /* 0x0000000000007941 */ /* 0x000fea0003800000 */
.L_x_1388:
        /* <DEDUP_REMOVED lines=12> */
.L_x_1392:
[----:B------:R-:W-:-:S04]  /*21e0*/  FFMA.FTZ R93, R12, R96, R97 ;  /* 0x000000600c5d7223 */ /* 0x000fc80000010061 */
[----:B------:R-:W-:Y:S01]  /*21f0*/  FADD.FTZ R92, R112, -R93 ;  /* 0x8000005d705c7221 */ /* 0x000fe20000010000 */
[----:B------:R-:W-:-:S03]  /*2200*/  @P0 HADD2.F32 R93, -RZ, R34.H1_H1 ;  /* 0x30000022ff5d0230 */ /* 0x000fc60000004100 */
[----:B------:R-:W-:-:S04]  /*2210*/  FMUL.FTZ R92, R131, R92 ;  /* 0x0000005c835c7220 */ /* 0x000fc80000410000 */
[----:B------:R-:W-:-:S07]  /*2220*/  @P0 FADD.FTZ R92, R92, R93 ;  /* 0x0000005d5c5c0221 */ /* 0x000fce0000010000 */
.L_x_1393:
[----:B------:R-:W-:Y:S05]  /*2230*/  BSYNC B0 ;  /* 0x0000000000007941 */ /* 0x000fea0003800000 */
.L_x_1391:
        /* <DEDUP_REMOVED lines=12> */
.L_x_1395:
[----:B------:R-:W-:Y:S01]  /*2300*/  FFMA.FTZ R92, R13, R96, R97 ;  /* 0x000000600d5c7223 */ /* 0x000fe20000010061 */
[----:B------:R-:W-:-:S03]  /*2310*/  @P0 HADD2.F32 R93, -RZ, R35.H0_H0 ;  /* 0x20000023ff5d0230 */ /* 0x000fc60000004100 */
[----:B------:R-:W-:-:S04]  /*2320*/  FADD.FTZ R92, R113, -R92 ;  /* 0x8000005c715c7221 */ /* 0x000fc80000010000 */
[----:B------:R-:W-:-:S04]  /*2330*/  FMUL.FTZ R92, R131, R92 ;  /* 0x0000005c835c7220 */ /* 0x000fc80000410000 */
[----:B------:R-:W-:-:S07]  /*2340*/  @P0 FADD.FTZ R92, R92, R93 ;  /* 0x0000005d5c5c0221 */ /* 0x000fce0000010000 */
.L_x_1396:
[----:B------:R-:W-:Y:S05]  /*2350*/  BSYNC B0 ;  /* 0x0000000000007941 */ /* 0x000fea0003800000 */
.L_x_1394:
        /* <DEDUP_REMOVED lines=12> */
.L_x_1398:
[----:B------:R-:W-:-:S04]  /*2420*/  FFMA.FTZ R93, R14, R96, R97 ;  /* 0x000000600e5d7223 */ /* 0x000fc80000010061 */
[----:B------:R-:W-:Y:S01]  /*2430*/  FADD.FTZ R92, R114, -R93 ;  /* 0x8000005d725c7221 */ /* 0x000fe20000010000 */
[----:B------:R-:W-:-:S03]  /*2440*/  @P0 HADD2.F32 R93, -RZ, R35.H1_H1 ;  /* 0x30000023ff5d0230 */ /* 0x000fc60000004100 */
[----:B------:R-:W-:-:S04]  /*2450*/  FMUL.FTZ R98, R131, R92 ;  /* 0x0000005c83627220 */ /* 0x000fc80000410000 */
[----:B------:R-:W-:-:S07]  /*2460*/  @P0 FADD.FTZ R98, R98, R93 ;  /* 0x0000005d62620221 */ /* 0x000fce0000010000 */
.L_x_1399:
[----:B------:R-:W-:Y:S05]  /*2470*/  BSYNC B0 ;  /* 0x0000000000007941 */ /* 0x000fea0003800000 */
.L_x_1397:
[----:B------:R-:W0:Y:S01]  /*2480*/  @P4 LDC R135, c[0x0][0x29c] ;  /* 0x0000a700ff874b82 */ /* 0x000e220000000800 */
[----:B------:R-:W-:Y:S01]  /*2490*/  @P1 F2FP.F16.F32.PACK_AB R99, RZ, R98 ;  /* 0x00000062ff63123e */ /* 0x000fe200000000ff */
[----:B------:R-:W-:Y:S03]  /*24a0*/  BSSY B0, `(.L_x_1400) ;  /* 0x0000015000007945 */ /* 0x000fe60003800000 */
[----:B------:R-:W-:-:S03]  /*24b0*/  @P1 PRMT R87, R87, 0x5410, R99 ;  /* 0x0000541057571816 */ /* 0x000fc60000000063 */
[----:B------:R-:W1:Y:S08]  /*24c0*/  @P1 LDC.64 R94, c[0x0][0x308] ;  /* 0x0000c200ff5e1b82 */ /* 0x000e700000000a00 */
[----:B------:R-:W2:Y:S01]  /*24d0*/  @P4 LDC.64 R92, c[0x0][0x2f8] ;  /* 0x0000be00ff5c4b82 */ /* 0x000ea20000000a00 */
[----:B0-----:R-:W-:-:S05]  /*24e0*/  @P4 FMUL.FTZ R98, R98, R135 ;  /* 0x0000008762624220 */ /* 0x001fca0000410000 */
[----:B------:R-:W-:Y:S01]  /*24f0*/  @P4 F2FP.F16.F32.PACK_AB R98, RZ, R98 ;  /* 0x00000062ff62423e */ /* 0x000fe200000000ff */
[----:B-1----:R-:W-:-:S03]  /*2500*/  @P1 IMAD.WIDE.U32 R94, R134, 0x10, R94 ;  /* 0x00000010865e1825 */ /* 0x002fc600078e005e */
[----:B------:R-:W-:Y:S02]  /*2510*/  @P4 PRMT R91, R91, 0x5410, R98 ;  /* 0x000054105b5b4816 */ /* 0x000fe40000000062 */
[----:B------:R0:W-:Y:S01]  /*2520*/  @P1 STG.E.128 desc[UR4][R94.64], R84 ;  /* 0x000000545e001986 */ /* 0x0001e2000c101d04 */
[----:B--2---:R-:W-:-:S05]  /*2530*/  @P4 IMAD.WIDE.U32 R92, R137, 0x10, R92 ;  /* 0x00000010895c4825 */ /* 0x004fca00078e005c */
[----:B------:R0:W-:Y:S01]  /*2540*/  @P4 STG.E.128 desc[UR4][R92.64], R88 ;  /* 0x000000585c004986 */ /* 0x0001e2000c101d04 */
[----:B------:R-:W-:Y:S05]  /*2550*/  @P2 BRA `(.L_x_1401) ;  /* 0x0000000000102947 */ /* 0x000fea0003800000 */
[----:B0-----:R-:W-:Y:S01]  /*2560*/  HFMA2.MMA R92, -RZ, RZ, 0, 0 ;  /* 0x00000000ff5c7435 */ /* 0x001fe200000001ff */
[----:B------:R-:W-:Y:S10]  /*2570*/  @!P0 BRA `(.L_x_1402) ;  /* 0x00000000001c8947 */ /* 0x000ff40003800000 */
[----:B------:R-:W-:Y:S01]  /*2580*/  HADD2.F32 R92, -RZ, R28.H0_H0 ;  /* 0x2000001cff5c7230 */ /* 0x000fe20000004100 */
[----:B------:R-:W-:Y:S06]  /*2590*/  BRA `(.L_x_1402) ;  /* 0x0000000000147947 */ /* 0x000fec0003800000 */
.L_x_1401:
[----:B0-----:R-:W-:Y:S01]  /*25a0*/  FFMA.FTZ R92, R15, R96, R97 ;  /* 0x000000600f5c7223 */ /* 0x001fe20000010061 */
[----:B------:R-:W-:-:S03]  /*25b0*/  @P0 HADD2.F32 R93, -RZ, R28.H0_H0 ;  /* 0x2000001cff5d0230 */ /* 0x000fc60000004100 */
[----:B------:R-:W-:-:S04]  /*25c0*/  FADD.FTZ R92, R115, -R92 ;  /* 0x8000005c735c7221 */ /* 0x000fc80000010000 */
[----:B------:R-:W-:-:S04]  /*25d0*/  FMUL.FTZ R92, R131, R92 ;  /* 0x0000005c835c7220 */ /* 0x000fc80000410000 */
[----:B------:R-:W-:-:S07]  /*25e0*/  @P0 FADD.FTZ R92, R92, R93 ;  /* 0x0000005d5c5c0221 */ /* 0x000fce0000010000 */
.L_x_1402:
[----:B------:R-:W-:Y:S05]  /*25f0*/  BSYNC B0 ;  /* 0x0000000000007941 */ /* 0x000fea0003800000 */
.L_x_1400:
        /* <DEDUP_REMOVED lines=12> */
.L_x_1404:
[----:B------:R-:W-:-:S04]  /*26c0*/  FFMA.FTZ R93, R16, R96, R97 ;  /* 0x00000060105d7223 */ /* 0x000fc80000010061 */
[----:B------:R-:W-:Y:S01]  /*26d0*/  FADD.FTZ R92, R116, -R93 ;  /* 0x8000005d745c7221 */ /* 0x000fe20000010000 */
[----:B------:R-:W-:-:S03]  /*26e0*/  @P0 HADD2.F32 R93, -RZ, R28.H1_H1 ;  /* 0x3000001cff5d0230 */ /* 0x000fc60000004100 */
[----:B------:R-:W-:-:S04]  /*26f0*/  FMUL.FTZ R92, R131, R92 ;  /* 0x0000005c835c7220 */ /* 0x000fc80000410000 */
[----:B------:R-:W-:-:S07]  /*2700*/  @P0 FADD.FTZ R92, R92, R93 ;  /* 0x0000005d5c5c0221 */ /* 0x000fce0000010000 */
.L_x_1405:
[----:B------:R-:W-:Y:S05]  /*2710*/  BSYNC B0 ;  /* 0x0000000000007941 */ /* 0x000fea0003800000 */
.L_x_1403:
        /* <DEDUP_REMOVED lines=12> */
.L_x_1407:
[----:B------:R-:W-:Y:S01]  /*27e0*/  FFMA.FTZ R92, R17, R96, R97 ;  /* 0x00000060115c7223 */ /* 0x000fe20000010061 */
[----:B------:R-:W-:-:S03]  /*27f0*/  @P0 HADD2.F32 R93, -RZ, R29.H0_H0 ;  /* 0x2000001dff5d0230 */ /* 0x000fc60000004100 */
[----:B------:R-:W-:-:S04]  /*2800*/  FADD.FTZ R92, R117, -R92 ;  /* 0x8000005c755c7221 */ /* 0x000fc80000010000 */
[----:B------:R-:W-:-:S04]  /*2810*/  FMUL.FTZ R92, R131, R92 ;  /* 0x0000005c835c7220 */ /* 0x000fc80000410000 */
[----:B------:R-:W-:-:S07]  /*2820*/  @P0 FADD.FTZ R92, R92, R93 ;  /* 0x0000005d5c5c0221 */ /* 0x000fce0000010000 */
.L_x_1408:
[----:B------:R-:W-:Y:S05]  /*2830*/  BSYNC B0 ;  /* 0x0000000000007941 */ /* 0x000fea0003800000 */
.L_x_1406:
        /* <DEDUP_REMOVED lines=12> */
.L_x_1410:
[----:B------:R-:W-:-:S04]  /*2900*/  FFMA.FTZ R93, R18, R96, R97 ;  /* 0x00000060125d7223 */ /* 0x000fc80000010061 */
[----:B------:R-:W-:Y:S01]  /*2910*/  FADD.FTZ R92, R118, -R93 ;  /* 0x8000005d765c7221 */ /* 0x000fe20000010000 */
[----:B------:R-:W-:-:S03]  /*2920*/  @P0 HADD2.F32 R93, -RZ, R29.H1_H1 ;  /* 0x3000001dff5d0230 */ /* 0x000fc60000004100 */
[----:B------:R-:W-:-:S04]  /*2930*/  FMUL.FTZ R92, R131, R92 ;  /* 0x0000005c835c7220 */ /* 0x000fc80000410000 */
[----:B------:R-:W-:-:S07]  /*2940*/  @P0 FADD.FTZ R92, R92, R93 ;  /* 0x0000005d5c5c0221 */ /* 0x000fce0000010000 */
.L_x_1411:
[----:B------:R-:W-:Y:S05]  /*2950*/  BSYNC B0 ;  /* 0x0000000000007941 */ /* 0x000fea0003800000 */
.L_x_1409:
        /* <DEDUP_REMOVED lines=12> */
.L_x_1413:
[----:B------:R-:W-:Y:S01]  /*2a20*/  FFMA.FTZ R92, R19, R96, R97 ;  /* 0x00000060135c7223 */ /* 0x000fe20000010061 */
[----:B------:R-:W-:-:S03]  /*2a30*/  @P0 HADD2.F32 R93, -RZ, R30.H0_H0 ;  /* 0x2000001eff5d0230 */ /* 0x000fc60000004100 */
[----:B------:R-:W-:-:S04]  /*2a40*/  FADD.FTZ R92, R119, -R92 ;  /* 0x8000005c775c7221 */ /* 0x000fc80000010000 */
[----:B------:R-:W-:-:S04]  /*2a50*/  FMUL.FTZ R92, R131, R92 ;  /* 0x0000005c835c7220 */ /* 0x000fc80000410000 */
[----:B------:R-:W-:-:S07]  /*2a60*/  @P0 FADD.FTZ R92, R92, R93 ;  /* 0x0000005d5c5c0221 */ /* 0x000fce0000010000 */
.L_x_1414:
[----:B------:R-:W-:Y:S05]  /*2a70*/  BSYNC B0 ;  /* 0x0000000000007941 */ /* 0x000fea0003800000 */
.L_x_1412:
        /* <DEDUP_REMOVED lines=12> */
.L_x_1416:
[----:B------:R-:W-:-:S04]  /*2b40*/  FFMA.FTZ R93, R20, R96, R97 ;  /* 0x00000060145d7223 */ /* 0x000fc80000010061 */
[----:B------:R-:W-:Y:S01]  /*2b50*/  FADD.FTZ R92, R120, -R93 ;  /* 0x8000005d785c7221 */ /* 0x000fe20000010000 */
[----:B------:R-:W-:-:S03]  /*2b60*/  @P0 HADD2.F32 R93, -RZ, R30.H1_H1 ;  /* 0x3000001eff5d0230 */ /* 0x000fc60000004100 */
[----:B------:R-:W-:-:S04]  /*2b70*/  FMUL.FTZ R92, R131, R92 ;  /* 0x0000005c835c7220 */ /* 0x000fc80000410000 */
[----:B------:R-:W-:-:S07]  /*2b80*/  @P0 FADD.FTZ R92, R92, R93 ;  /* 0x0000005d5c5c0221 */ /* 0x000fce0000010000 */
.L_x_1417:
[----:B------:R-:W-:Y:S05]  /*2b90*/  BSYNC B0 ;  /* 0x0000000000007941 */ /* 0x000fea0003800000 */
.L_x_1415:
        /* <DEDUP_REMOVED lines=12> */
.L_x_1419:
[----:B------:R-:W-:Y:S01]  /*2c60*/  FFMA.FTZ R92, R21, R96, R97 ;  /* 0x00000060155c7223 */ /* 0x000fe20000010061 */
[----:B------:R-:W-:-:S03]  /*2c70*/  @P0 HADD2.F32 R93, -RZ, R31.H0_H0 ;  /* 0x2000001fff5d0230 */ /* 0x000fc60000004100 */
[----:B------:R-:W-:-:S04]  /*2c80*/  FADD.FTZ R92, R121, -R92 ;  /* 0x8000005c795c7221 */ /* 0x000fc80000010000 */
[----:B------:R-:W-:-:S04]  /*2c90*/  FMUL.FTZ R92, R131, R92 ;  /* 0x0000005c835c7220 */ /* 0x000fc80000410000 */
[----:B------:R-:W-:-:S07]  /*2ca0*/  @P0 FADD.FTZ R92, R92, R93 ;  /* 0x0000005d5c5c0221 */ /* 0x000fce0000010000 */
.L_x_1420:
[----:B------:R-:W-:Y:S05]  /*2cb0*/  BSYNC B0 ;  /* 0x0000000000007941 */ /* 0x000fea0003800000 */
.L_x_1418:
        /* <DEDUP_REMOVED lines=12> */
.L_x_1422:
[----:B------:R-:W-:-:S04]  /*2d80*/  FFMA.FTZ R93, R22, R96, R97 ;  /* 0x00000060165d7223 */ /* 0x000fc80000010061 */
[----:B------:R-:W-:Y:S01]  /*2d90*/  FADD.FTZ R92, R122, -R93 ;  /* 0x8000005d7a5c7221 */ /* 0x000fe20000010000 */
[----:B------:R-:W-:-:S03]  /*2da0*/  @P0 HADD2.F32 R93, -RZ, R31.H1_H1 ;  /* 0x3000001fff5d0230 */ /* 0x000fc60000004100 */
[----:B------:R-:W-:-:S04]  /*2db0*/  FMUL.FTZ R98, R131, R92 ;  /* 0x0000005c83627220 */ /* 0x000fc80000410000 */
[----:B------:R-:W-:-:S07]  /*2dc0*/  @P0 FADD.FTZ R98, R98, R93 ;  /* 0x0000005d62620221 */ /* 0x000fce0000010000 */
.L_x_1423:
[----:B------:R-:W-:Y:S05]  /*2dd0*/  BSYNC B0 ;  /* 0x0000000000007941 */ /* 0x000fea0003800000 */
.L_x_1421:
[----:B------:R-:W0:Y:S01]  /*2de0*/  @P4 LDC R99, c[0x0][0x29c] ;  /* 0x0000a700ff634b82 */ /* 0x000e220000000800 */
[----:B------:R-:W-:Y:S07]  /*2df0*/  BSSY B0, `(.L_x_1424) ;  /* 0x0000017000007945 */ /* 0x000fee0003800000 */
[----:B------:R-:W1:Y:S08]  /*2e00*/  @P1 LDC.64 R92, c[0x0][0x308] ;  /* 0x0000c200ff5c1b82 */ /* 0x000e700000000a00 */
[----:B------:R-:W2:Y:S01]  /*2e10*/  @P4 LDC.64 R94, c[0x0][0x2f8] ;  /* 0x0000be00ff5e4b82 */ /* 0x000ea20000000a00 */
[----:B0-----:R-:W-:Y:S01]  /*2e20*/  @P4 FMUL.FTZ R99, R98, R99 ;  /* 0x0000006362634220 */ /* 0x001fe20000410000 */
[----:B------:R-:W-:-:S04]  /*2e30*/  @P1 F2FP.F16.F32.PACK_AB R98, RZ, R98 ;  /* 0x00000062ff62123e */ /* 0x000fc800000000ff */
[----:B------:R-:W-:Y:S02]  /*2e40*/  @P4 F2FP.F16.F32.PACK_AB R99, RZ, R99 ;  /* 0x00000063ff63423e */ /* 0x000fe400000000ff */
[----:B------:R-:W-:Y:S01]  /*2e50*/  @P1 PRMT R87, R87, 0x5410, R98 ;  /* 0x0000541057571816 */ /* 0x000fe20000000062 */
[----:B-1----:R-:W-:Y:S01]  /*2e60*/  @P1 IMAD.WIDE.U32 R92, R133, 0x10, R92 ;  /* 0x00000010855c1825 */ /* 0x002fe200078e005c */
[----:B------:R-:W-:Y:S02]  /*2e70*/  @P4 IADD3 R133, R137, 0x80, RZ ;  /* 0x0000008089854810 */ /* 0x000fe40007ffe0ff */
        /* <DEDUP_REMOVED lines=9> */
.L_x_1425:
[----:B0-----:R-:W-:Y:S01]  /*2f10*/  FFMA.FTZ R92, R23, R96, R97 ;  /* 0x00000060175c7223 */ /* 0x001fe20000010061 */
[----:B------:R-:W-:-:S03]  /*2f20*/  @P0 HADD2.F32 R93, -RZ, R24.H0_H0 ;  /* 0x20000018ff5d0230 */ /* 0x000fc60000004100 */
[----:B------:R-:W-:-:S04]  /*2f30*/  FADD.FTZ R92, R123, -R92 ;  /* 0x8000005c7b5c7221 */ /* 0x000fc80000010000 */
[----:B------:R-:W-:-:S04]  /*2f40*/  FMUL.FTZ R92, R131, R92 ;  /* 0x0000005c835c7220 */ /* 0x000fc80000410000 */
[----:B------:R-:W-:-:S07]  /*2f50*/  @P0 FADD.FTZ R92, R92, R93 ;  /* 0x0000005d5c5c0221 */ /* 0x000fce0000010000 */
.L_x_1426:
[----:B------:R-:W-:Y:S05]  /*2f60*/  BSYNC B0 ;  /* 0x0000000000007941 */ /* 0x000fea0003800000 */
.L_x_1424:
        /* <DEDUP_REMOVED lines=12> */
.L_x_1428:
[----:B------:R-:W-:-:S04]  /*3030*/  FFMA.FTZ R93, R100, R96, R97 ;  /* 0x00000060645d7223 */ /* 0x000fc80000010061 */
[----:B------:R-:W-:Y:S01]  /*3040*/  FADD.FTZ R92, R124, -R93 ;  /* 0x8000005d7c5c7221 */ /* 0x000fe20000010000 */
[----:B------:R-:W-:-:S03]  /*3050*/  @P0 HADD2.F32 R93, -RZ, R24.H1_H1 ;  /* 0x30000018ff5d0230 */ /* 0x000fc60000004100 */
[----:B------:R-:W-:-:S04]  /*3060*/  FMUL.FTZ R92, R131, R92 ;  /* 0x0000005c835c7220 */ /* 0x000fc80000410000 */
[----:B------:R-:W-:-:S07]  /*3070*/  @P0 FADD.FTZ R92, R92, R93 ;  /* 0x0000005d5c5c0221 */ /* 0x000fce0000010000 */
.L_x_1429:
[----:B------:R-:W-:Y:S05]  /*3080*/  BSYNC B0 ;  /* 0x0000000000007941 */ /* 0x000fea0003800000 */
.L_x_1427:
        /* <DEDUP_REMOVED lines=12> */
.L_x_1431:
[----:B------:R-:W-:Y:S01]  /*3150*/  FFMA.FTZ R92, R101, R96, R97 ;  /* 0x00000060655c7223 */ /* 0x000fe20000010061 */
[----:B------:R-:W-:-:S03]  /*3160*/  @P0 HADD2.F32 R93, -RZ, R25.H0_H0 ;  /* 0x20000019ff5d0230 */ /* 0x000fc60000004100 */
[----:B------:R-:W-:-:S04]  /*3170*/  FADD.FTZ R92, R125, -R92 ;  /* 0x8000005c7d5c7221 */ /* 0x000fc80000010000 */
[----:B------:R-:W-:-:S04]  /*3180*/  FMUL.FTZ R92, R131, R92 ;  /* 0x0000005c835c7220 */ /* 0x000fc80000410000 */
[----:B------:R-:W-:-:S07]  /*3190*/  @P0 FADD.FTZ R92, R92, R93 ;  /* 0x0000005d5c5c0221 */ /* 0x000fce0000010000 */
.L_x_1432:
[----:B------:R-:W-:Y:S05]  /*31a0*/  BSYNC B0 ;  /* 0x0000000000007941 */ /* 0x000fea0003800000 */
.L_x_1430:
        /* <DEDUP_REMOVED lines=12> */
.L_x_1434:
[----:B------:R-:W-:-:S04]  /*3270*/  FFMA.FTZ R93, R102, R96, R97 ;  /* 0x00000060665d7223 */ /* 0x000fc80000010061 */
[----:B------:R-:W-:Y:S01]  /*3280*/  FADD.FTZ R92, R126, -R93 ;  /* 0x8000005d7e5c7221 */ /* 0x000fe20000010000 */
[----:B------:R-:W-:-:S03]  /*3290*/  @P0 HADD2.F32 R93, -RZ, R25.H1_H1 ;  /* 0x30000019ff5d0230 */ /* 0x000fc60000004100 */
[----:B------:R-:W-:-:S04]  /*32a0*/  FMUL.FTZ R92, R131, R92 ;  /* 0x0000005c835c7220 */ /* 0x000fc80000410000 */
[----:B------:R-:W-:-:S07]  /*32b0*/  @P0 FADD.FTZ R92, R92, R93 ;  /* 0x0000005d5c5c0221 */ /* 0x000fce0000010000 */
.L_x_1435:
[----:B------:R-:W-:Y:S05]  /*32c0*/  BSYNC B0 ;  /* 0x0000000000007941 */ /* 0x000fea0003800000 */
.L_x_1433:
        /* <DEDUP_REMOVED lines=12> */
.L_x_1437:
[----:B------:R-:W-:Y:S01]  /*3390*/  FFMA.FTZ R92, R103, R96, R97 ;  /* 0x00000060675c7223 */ /* 0x000fe20000010061 */
[----:B------:R-:W-:-:S03]  /*33a0*/  @P0 HADD2.F32 R93, -RZ, R26.H0_H0 ;  /* 0x2000001aff5d0230 */ /* 0x000fc60000004100 */
[----:B------:R-:W-:-:S04]  /*33b0*/  FADD.FTZ R92, R127, -R92 ;  /* 0x8000005c7f5c7221 */ /* 0x000fc80000010000 */
[----:B------:R-:W-:-:S04]  /*33c0*/  FMUL.FTZ R92, R131, R92 ;  /* 0x0000005c835c7220 */ /* 0x000fc80000410000 */
[----:B------:R-:W-:-:S07]  /*33d0*/  @P0 FADD.FTZ R92, R92, R93 ;  /* 0x0000005d5c5c0221 */ /* 0x000fce0000010000 */
.L_x_1438:
[----:B------:R-:W-:Y:S05]  /*33e0*/  BSYNC B0 ;  /* 0x0000000000007941 */ /* 0x000fea0003800000 */
.L_x_1436:
        /* <DEDUP_REMOVED lines=12> */
.L_x_1440:
[----:B------:R-:W-:-:S04]  /*34b0*/  FFMA.FTZ R93, R104, R96, R97 ;  /* 0x00000060685d7223 */ /* 0x000fc80000010061 */
[----:B------:R-:W-:Y:S01]  /*34c0*/  FADD.FTZ R92, R128, -R93 ;  /* 0x8000005d805c7221 */ /* 0x000fe20000010000 */
[----:B------:R-:W-:-:S03]  /*34d0*/  @P0 HADD2.F32 R93, -RZ, R26.H1_H1 ;  /* 0x3000001aff5d0230 */ /* 0x000fc60000004100 */
[----:B------:R-:W-:-:S04]  /*34e0*/  FMUL.FTZ R92, R131, R92 ;  /* 0x0000005c835c7220 */ /* 0x000fc80000410000 */
[----:B------:R-:W-:-:S07]  /*34f0*/  @P0 FADD.FTZ R92, R92, R93 ;  /* 0x0000005d5c5c0221 */ /* 0x000fce0000010000 */
.L_x_1441:
[----:B------:R-:W-:Y:S05]  /*3500*/  BSYNC B0 ;  /* 0x0000000000007941 */ /* 0x000fea0003800000 */
.L_x_1439:
        /* <DEDUP_REMOVED lines=12> */
.L_x_1443:
[----:B------:R-:W-:Y:S01]  /*35d0*/  FFMA.FTZ R92, R105, R96, R97 ;  /* 0x00000060695c7223 */ /* 0x000fe20000010061 */
[----:B------:R-:W-:-:S03]  /*35e0*/  @P0 HADD2.F32 R93, -RZ, R27.H0_H0 ;  /* 0x2000001bff5d0230 */ /* 0x000fc60000004100 */
[----:B------:R-:W-:-:S04]  /*35f0*/  FADD.FTZ R92, R129, -R92 ;  /* 0x8000005c815c7221 */ /* 0x000fc80000010000 */
[----:B------:R-:W-:-:S04]  /*3600*/  FMUL.FTZ R92, R131, R92 ;  /* 0x0000005c835c7220 */ /* 0x000fc80000410000 */
[----:B------:R-:W-:-:S07]  /*3610*/  @P0 FADD.FTZ R92, R92, R93 ;  /* 0x0000005d5c5c0221 */ /* 0x000fce0000010000 */
.L_x_1444:
[----:B------:R-:W-:Y:S05]  /*3620*/  BSYNC B0 ;  /* 0x0000000000007941 */ /* 0x000fea0003800000 */
.L_x_1442:
        /* <DEDUP_REMOVED lines=12> */
.L_x_1446:
[----:B------:R-:W-:Y:S01]  /*36f0*/  FFMA.FTZ R97, R106, R96, R97 ;  /* 0x000000606a617223 */ /* 0x000fe20000010061 */
[----:B------:R-:W-:-:S03]  /*3700*/  @P0 HADD2.F32 R94, -RZ, R27.H1_H1 ;  /* 0x3000001bff5e0230 */ /* 0x000fc60000004100 */
[----:B------:R-:W-:-:S04]  /*3710*/  FADD.FTZ R92, R130, -R97 ;  /* 0x80000061825c7221 */ /* 0x000fc80000010000 */
[----:B------:R-:W-:-:S04]  /*3720*/  FMUL.FTZ R131, R131, R92 ;  /* 0x0000005c83837220 */ /* 0x000fc80000410000 */
[----:B------:R-:W-:-:S07]  /*3730*/  @P0 FADD.FTZ R131, R131, R94 ;  /* 0x0000005e83830221 */ /* 0x000fce0000010000 */
.L_x_1447:
[----:B------:R-:W-:Y:S05]  /*3740*/  BSYNC B0 ;  /* 0x0000000000007941 */ /* 0x000fea0003800000 */
.L_x_1445:
        /* <DEDUP_REMOVED lines=15> */
[----:B------:R0:W-:Y:S01]  /*3840*/  @P4 STG.E.128 desc[UR4][R94.64], R88 ;  /* 0x000000585e004986 */ /* 0x0001e2000c101d04 */
[----:B------:R-:W-:Y:S05]  /*3850*/  @!P0 BRA `(.L_x_1448) ;  /* 0xffffffcc00648947 */ /* 0x000fea000383ffff */
.L_x_1371:
        /* <DEDUP_REMOVED lines=23> */
.L_x_1375:
[----:B------:R-:W-:Y:S01]  /*39d0*/  HFMA2.MMA R96, -RZ, RZ, 0, 9.5367431640625e-07 ;  /* 0x00000010ff607435 */ /* 0x000fe200000001ff */
[----:B------:R-:W-:Y:S02]  /*39e0*/  MOV R95, 0x1f ;  /* 0x0000001f005f7802 */ /* 0x000fe40000000f00 */
[----:B------:R-:W-:-:S08]  /*39f0*/  MOV R92, 0xffffffff ;  /* 0xffffffff005c7802 */ /* 0x000fd00000000f00 */
[----:B-----5:R-:W-:Y:S05]  /*3a00*/  WARPSYNC.COLLECTIVE R92, `(.L_x_1449) ;  /* 0x000000005c087348 */ /* 0x020fea0003c00000 */
[----:B------:R0:W1:Y:S02]  /*3a10*/  SHFL.DOWN P1, R97, R99, R96, R95 ;  /* 0x0800006063617389 */ /* 0x000064000002005f */
[----:B01---5:R-:W-:Y:S01]  /*3a20*/  ENDCOLLECTIVE ;  /* 0x000000000000791b */ /* 0x023fe20003800000 */
.L_x_1449:
[----:B------:R-:W-:Y:S01]  /*3a30*/  FADD.FTZ R162, R97, R99 ;  /* 0x0000006361a27221 */ /* 0x000fe20000010000 */
[----:B------:R-:W-:-:S07]  /*3a40*/  MOV R99, R161 ;  /* 0x000000a100637202 */ /* 0x000fce0000000f00 */
[----:B------:R-:W-:Y:S05]  /*3a50*/  WARPSYNC.COLLECTIVE R92, `(.L_x_1450) ;  /* 0x000000005c087348 */ /* 0x000fea0003c00000 */
[----:B------:R0:W1:Y:S02]  /*3a60*/  SHFL.DOWN P1, R97, R99, R96, R95 ;  /* 0x0800006063617389 */ /* 0x000064000002005f */
[----:B01----:R-:W-:Y:S01]  /*3a70*/  ENDCOLLECTIVE ;  /* 0x000000000000791b */ /* 0x003fe20003800000 */
.L_x_1450:
[----:B------:R-:W-:Y:S01]  /*3a80*/  HFMA2.MMA R96, -RZ, RZ, 0, 4.76837158203125e-07 ;  /* 0x00000008ff607435 */ /* 0x000fe200000001ff */
[----:B------:R-:W-:Y:S02]  /*3a90*/  MOV R99, R162 ;  /* 0x000000a200637202 */ /* 0x000fe40000000f00 */
[----:B------:R-:W-:-:S08]  /*3aa0*/  MOV R98, R97 ;  /* 0x0000006100627202 */ /* 0x000fd00000000f00 */
[----:B------:R-:W-:Y:S05]  /*3ab0*/  WARPSYNC.COLLECTIVE R92, `(.L_x_1451) ;  /* 0x000000005c087348 */ /* 0x000fea0003c00000 */
[----:B------:R0:W1:Y:S02]  /*3ac0*/  SHFL.DOWN P1, R97, R99, R96, R95 ;  /* 0x0800006063617389 */ /* 0x000064000002005f */
[----:B01----:R-:W-:Y:S01]  /*3ad0*/  ENDCOLLECTIVE ;  /* 0x000000000000791b */ /* 0x003fe20003800000 */
.L_x_1451:
[----:B------:R-:W-:-:S05]  /*3ae0*/  FADD.FTZ R163, R98, R161 ;  /* 0x000000a162a37221 */ /* 0x000fca0000010000 */
[----:B------:R-:W-:Y:S01]  /*3af0*/  MOV R99, R163 ;  /* 0x000000a300637202 */ /* 0x000fe20000000f00 */
[----:B------:R-:W-:-:S07]  /*3b00*/  FADD.FTZ R164, R162, R97 ;  /* 0x00000061a2a47221 */ /* 0x000fce0000010000 */
[----:B------:R-:W-:Y:S05]  /*3b10*/  WARPSYNC.COLLECTIVE R92, `(.L_x_1452) ;  /* 0x000000005c087348 */ /* 0x000fea0003c00000 */
[----:B------:R0:W1:Y:S02]  /*3b20*/  SHFL.DOWN P1, R97, R99, R96, R95 ;  /* 0x0800006063617389 */ /* 0x000064000002005f */
[----:B01----:R-:W-:Y:S01]  /*3b30*/  ENDCOLLECTIVE ;  /* 0x000000000000791b */ /* 0x003fe20003800000 */
.L_x_1452:
[----:B------:R-:W-:Y:S01]  /*3b40*/  HFMA2.MMA R96, -RZ, RZ, 0, 2.384185791015625e-07 ;  /* 0x00000004ff607435 */ /* 0x000fe200000001ff */
[----:B------:R-:W-:Y:S02]  /*3b50*/  MOV R99, R164 ;  /* 0x000000a400637202 */ /* 0x000fe40000000f00 */
[----:B------:R-:W-:-:S08]  /*3b60*/  MOV R98, R97 ;  /* 0x0000006100627202 */ /* 0x000fd00000000f00 */
[----:B------:R-:W-:Y:S05]  /*3b70*/  WARPSYNC.COLLECTIVE R92, `(.L_x_1453) ;  /* 0x000000005c087348 */ /* 0x000fea0003c00000 */
[----:B------:R0:W1:Y:S02]  /*3b80*/  SHFL.DOWN P1, R97, R99, R96, R95 ;  /* 0x0800006063617389 */ /* 0x000064000002005f */
[----:B01----:R-:W-:Y:S01]  /*3b90*/  ENDCOLLECTIVE ;  /* 0x000000000000791b */ /* 0x003fe20003800000 */
.L_x_1453:
[----:B------:R-:W-:-:S05]  /*3ba0*/  FADD.FTZ R165, R163, R98 ;  /* 0x00000062a3a57221 */ /* 0x000fca0000010000 */
[----:B------:R-:W-:Y:S01]  /*3bb0*/  MOV R99, R165 ;  /* 0x000000a500637202 */ /* 0x000fe20000000f00 */
[----:B------:R-:W-:-:S07]  /*3bc0*/  FADD.FTZ R164, R164, R97 ;  /* 0x00000061a4a47221 */ /* 0x000fce0000010000 */
[----:B------:R-:W-:Y:S05]  /*3bd0*/  WARPSYNC.COLLECTIVE R92, `(.L_x_1454) ;  /* 0x000000005c087348 */ /* 0x000fea0003c00000 */
[----:B------:R0:W1:Y:S02]  /*3be0*/  SHFL.DOWN P1, R97, R99, R96, R95 ;  /* 0x0800006063617389 */ /* 0x000064000002005f */
[----:B01----:R-:W-:Y:S01]  /*3bf0*/  ENDCOLLECTIVE ;  /* 0x000000000000791b */ /* 0x003fe20003800000 */
.L_x_1454:
[----:B------:R-:W-:Y:S01]  /*3c00*/  HFMA2.MMA R96, -RZ, RZ, 0, 1.1920928955078125e-07 ;  /* 0x00000002ff607435 */ /* 0x000fe200000001ff */
[----:B------:R-:W-:Y:S02]  /*3c10*/  MOV R99, R164 ;  /* 0x000000a400637202 */ /* 0x000fe40000000f00 */
[----:B------:R-:W-:-:S08]  /*3c20*/  MOV R98, R97 ;  /* 0x0000006100627202 */ /* 0x000fd00000000f00 */
[----:B------:R-:W-:Y:S05]  /*3c30*/  WARPSYNC.COLLECTIVE R92, `(.L_x_1455) ;  /* 0x000000005c087348 */ /* 0x000fea0003c00000 */
[----:B------:R0:W1:Y:S02]  /*3c40*/  SHFL.DOWN P1, R97, R99, R96, R95 ;  /* 0x0800006063617389 */ /* 0x000064000002005f */
[----:B01----:R-:W-:Y:S01]  /*3c50*/  ENDCOLLECTIVE ;  /* 0x000000000000791b */ /* 0x003fe20003800000 */
.L_x_1455:
[----:B------:R-:W-:-:S05]  /*3c60*/  FADD.FTZ R98, R165, R98 ;  /* 0x00000062a5627221 */ /* 0x000fca0000010000 */
[----:B------:R-:W-:Y:S01]  /*3c70*/  MOV R99, R98 ;  /* 0x0000006200637202 */ /* 0x000fe20000000f00 */
[----:B------:R-:W-:-:S07]  /*3c80*/  FADD.FTZ R161, R164, R97 ;  /* 0x00000061a4a17221 */ /* 0x000fce0000010000 */
[----:B------:R-:W-:Y:S05]  /*3c90*/  WARPSYNC.COLLECTIVE R92, `(.L_x_1456) ;  /* 0x000000005c087348 */ /* 0x000fea0003c00000 */
[----:B------:R0:W1:Y:S02]  /*3ca0*/  SHFL.DOWN P1, R97, R99, R96, R95 ;  /* 0x0800006063617389 */ /* 0x000064000002005f */
[----:B01----:R-:W-:Y:S01]  /*3cb0*/  ENDCOLLECTIVE ;  /* 0x000000000000791b */ /* 0x003fe20003800000 */
.L_x_1456:
[----:B------:R-:W-:Y:S01]  /*3cc0*/  HFMA2.MMA R96, -RZ, RZ, 0, 5.9604644775390625e-08 ;  /* 0x00000001ff607435 */ /* 0x000fe200000001ff */
[----:B------:R-:W-:Y:S02]  /*3cd0*/  MOV R99, R161 ;  /* 0x000000a100637202 */ /* 0x000fe40000000f00 */
[----:B------:R-:W-:-:S08]  /*3ce0*/  MOV R163, R97 ;  /* 0x0000006100a37202 */ /* 0x000fd00000000f00 */
[----:B------:R-:W-:Y:S05]  /*3cf0*/  WARPSYNC.COLLECTIVE R92, `(.L_x_1457) ;  /* 0x000000005c087348 */ /* 0x000fea0003c00000 */
[----:B------:R0:W1:Y:S02]  /*3d00*/  SHFL.DOWN P1, R97, R99, R96, R95 ;  /* 0x0800006063617389 */ /* 0x000064000002005f */
[----:B01----:R-:W-:Y:S01]  /*3d10*/  ENDCOLLECTIVE ;  /* 0x000000000000791b */ /* 0x003fe20003800000 */
.L_x_1457:
[----:B------:R-:W-:-:S05]  /*3d20*/  FADD.FTZ R98, R98, R163 ;  /* 0x000000a362627221 */ /* 0x000fca0000010000 */
[----:B------:R-:W-:Y:S02]  /*3d30*/  MOV R99, R98 ;  /* 0x0000006200637202 */ /* 0x000fe40000000f00 */
[----:B------:R-:W-:-:S07]  /*3d40*/  MOV R162, R97 ;  /* 0x0000006100a27202 */ /* 0x000fce0000000f00 */
[----:B------:R-:W-:Y:S05]  /*3d50*/  WARPSYNC.COLLECTIVE R92, `(.L_x_1458) ;  /* 0x000000005c087348 */ /* 0x000fea0003c00000 */
[----:B------:R0:W1:Y:S02]  /*3d60*/  SHFL.DOWN P1, R97, R99, R96, R95 ;  /* 0x0800006063617389 */ /* 0x000064000002005f */
[----:B01----:R-:W-:Y:S01]  /*3d70*/  ENDCOLLECTIVE ;  /* 0x000000000000791b */ /* 0x003fe20003800000 */
.L_x_1458:
[----:B------:R-:W-:Y:S05]  /*3d80*/  BRA `(.L_x_1459) ;  /* 0xffffffd800f87947 */ /* 0x000fea000383ffff */
.L_x_1460:
        /* <DEDUP_REMOVED lines=15> */
.L_x_11282:


//--------------------- .text._ZN10layer_norm13ln_bwd_kernelINS_13Kernel_traitsI6__halfS2_S2_S2_fjLj3072ELj1ELj1ELj4ELj16ENS_18Kernel_traits_baseILj3072ES2_S2_S2_S2_fjLj128EEEEELb0ELb1ELb0ELb0EEEvNS_9BwdParamsE --------------------------
	.section	.text._ZN10layer_norm13ln_bwd_kernelINS_13Kernel_traitsI6__halfS2_S2_S2_fjLj3072ELj1ELj1ELj4ELj16ENS_18Kernel_traits_baseILj3072ES2_S2_S2_S2_fjLj128EEEEELb0ELb1ELb0ELb0EEEvNS_9BwdParamsE,"ax",@progbits
	.align	128
        .global         _ZN10layer_norm13ln_bwd_kernelINS_13Kernel_traitsI6__halfS2_S2_S2_fjLj3072ELj1ELj1ELj4ELj16ENS_18Kernel_traits_baseILj3072ES2_S2_S2_S2_fjLj128EEEEELb0ELb1ELb0ELb0EEEvNS_9BwdParamsE
        .type           _ZN10layer_norm13ln_bwd_kernelINS_13Kernel_traitsI6__halfS2_S2_S2_fjLj3072ELj1ELj1ELj4ELj16ENS_18Kernel_traits_baseILj3072ES2_S2_S2_S2_fjLj128EEEEELb0ELb1ELb0ELb0EEEvNS_9BwdParamsE,@function
        .size           _ZN10layer_norm13ln_bwd_kernelINS_13Kernel_traitsI6__halfS2_S2_S2_fjLj3072ELj1ELj1ELj4ELj16ENS_18Kernel_traits_baseILj3072ES2_S2_S2_S2_fjLj128EEEEELb0ELb1ELb0ELb0EEEvNS_9BwdParamsE,(.L_x_11283 - _ZN10layer_norm13ln_bwd_kernelINS_13Kernel_traitsI6__halfS2_S2_S2_fjLj3072ELj1ELj1ELj4ELj16ENS_18Kernel_traits_baseILj3072ES2_S2_S2_S2_fjLj128EEEEELb0ELb1ELb0ELb0EEEvNS_9BwdParamsE)
        .other          _ZN10layer_norm13ln_bwd_kernelINS_13Kernel_traitsI6__halfS2_S2_S2_fjLj3072ELj1ELj1ELj4ELj16ENS_18Kernel_traits_baseILj3072ES2_S2_S2_S2_fjLj128EEEEELb0ELb1ELb0ELb0EEEvNS_9BwdParamsE,@"STO_CUDA_ENTRY STV_DEFAULT"
_ZN10layer_norm13ln_bwd_kernelINS_13Kernel_traitsI6__halfS2_S2_S2_fjLj3072ELj1ELj1ELj4ELj16ENS_18Kernel_traits_baseILj3072ES2_S2_S2_S2_fjLj128EEEEELb0ELb1ELb0ELb0EEEvNS_9BwdParamsE:
.text._ZN10layer_norm13ln_bwd_kernelINS_13Kernel_traitsI6__halfS2_S2_S2_fjLj3072ELj1ELj1ELj4ELj16ENS_18Kernel_traits_baseILj3072ES2_S2_S2_S2_fjLj128EEEEELb0ELb1ELb0ELb0EEEvNS_9BwdParamsE:
        /* <DEDUP_REMOVED lines=100> */
[----:B------:R-:W-:Y:S02]  /*0640*/  HADD2.F32 R36, -RZ, R35.H0_H0 ;  /* 0x20000023ff247230 */ /* 0x000fe40000004100 */
[----:B------:R-:W-:Y:S02]  /*0650*/  HADD2.F32 R20, -RZ, R19.H0_H0 ;  /* 0x20000013ff147230 */ /* 0x000fe40000004100 */
[--C-:B------:R-:W-:Y:S02]  /*0660*/  HADD2.F32 R18, -RZ, R8.reuse.H0_H0 ;  /* 0x20000008ff127230 */ /* 0x100fe40000004100 */
[----:B------:R-:W-:Y:S02]  /*0670*/  HADD2.F32 R17, -RZ, R8.H1_H1 ;  /* 0x30000008ff117230 */ /* 0x000fe40000004100 */
[--C-:B------:R-:W-:Y:S02]  /*0680*/  HADD2.F32 R16, -RZ, R9.reuse.H0_H0 ;  /* 0x20000009ff107230 */ /* 0x100fe40000004100 */
[----:B------:R-:W-:-:S02]  /*0690*/  HADD2.F32 R15, -RZ, R9.H1_H1 ;  /* 0x30000009ff0f7230 */ /* 0x000fc40000004100 */
[--C-:B------:R-:W-:Y:S02]  /*06a0*/  HADD2.F32 R14, -RZ, R10.reuse.H0_H0 ;  /* 0x2000000aff0e7230 */ /* 0x100fe40000004100 */
[----:B------:R-:W-:Y:S02]  /*06b0*/  HADD2.F32 R13, -RZ, R10.H1_H1 ;  /* 0x3000000aff0d7230 */ /* 0x000fe40000004100 */
[----:B------:R-:W-:Y:S02]  /*06c0*/  HADD2.F32 R12, -RZ, R11.H0_H0 ;  /* 0x2000000bff0c7230 */ /* 0x000fe40000004100 */
        /* <DEDUP_REMOVED lines=9> */
[----:B------:R-:W-:Y:S02]  /*0760*/  HADD2.F32 R19, -RZ, R19.H1_H1 ;  /* 0x30000013ff137230 */ /* 0x000fe40000004100 */
        /* <DEDUP_REMOVED lines=17> */
.L_x_1475:
        /* <DEDUP_REMOVED lines=37> */
[----:B------:R-:W-:Y:S02]  /*0ad0*/  HADD2.F32 R160, -RZ, R134.H0_H0 ;  /* 0x20000086ffa07230 */ /* 0x000fe40000004100 */
[C---:B------:R-:W-:Y:S01]  /*0ae0*/  FADD.FTZ R152, -R201.reuse, R152 ;  /* 0x00000098c9987221 */ /* 0x040fe20000010100 */
[--C-:B------:R-:W-:Y:S02]  /*0af0*/  HADD2.F32 R158, -RZ, R133.reuse.H0_H0 ;  /* 0x20000085ff9e7230 */ /* 0x100fe40000004100 */
[----:B------:R-:W-:Y:S01]  /*0b00*/  FADD.FTZ R154, -R201, R154 ;  /* 0x0000009ac99a7221 */ /* 0x000fe20000010100 */
[----:B------:R-:W-:-:S02]  /*0b10*/  HADD2.F32 R132, -RZ, R133.H1_H1 ;  /* 0x30000085ff847230 */ /* 0x000fc40000004100 */
[----:B------:R-:W-:Y:S01]  /*0b20*/  FADD.FTZ R160, -R201, R160 ;  /* 0x000000a0c9a07221 */ /* 0x000fe20000010100 */
[----:B------:R-:W-:Y:S02]  /*0b30*/  HADD2.F32 R162, -RZ, R134.H1_H1 ;  /* 0x30000086ffa27230 */ /* 0x000fe40000004100 */
[C---:B-----5:R-:W-:Y:S01]  /*0b40*/  FMUL.FTZ R3, R151.reuse, R152 ;  /* 0x0000009897037220 */ /* 0x060fe20000410000 */
[--C-:B------:R-:W-:Y:S02]  /*0b50*/  HADD2.F32 R164, -RZ, R135.reuse.H0_H0 ;  /* 0x20000087ffa47230 */ /* 0x100fe40000004100 */
[C---:B------:R-:W-:Y:S01]  /*0b60*/  FMUL.FTZ R152, R151.reuse, R154 ;  /* 0x0000009a97987220 */ /* 0x040fe20000410000 */
[----:B------:R-:W-:Y:S02]  /*0b70*/  HADD2.F32 R166, -RZ, R135.H1_H1 ;  /* 0x30000087ffa67230 */ /* 0x000fe40000004100 */
[----:B------:R-:W-:Y:S01]  /*0b80*/  FMUL.FTZ R161, R151, R160 ;  /* 0x000000a097a17220 */ /* 0x000fe20000410000 */
[C---:B------:R-:W-:Y:S01]  /*0b90*/  FADD.FTZ R158, -R201.reuse, R158 ;  /* 0x0000009ec99e7221 */ /* 0x040fe20000010100 */
[C---:B------:R-:W-:Y:S01]  /*0ba0*/  FADD.FTZ R162, -R201.reuse, R162 ;  /* 0x000000a2c9a27221 */ /* 0x040fe20000010100 */
[----:B------:R-:W-:Y:S01]  /*0bb0*/  FADD.FTZ R132, -R201, R132 ;  /* 0x00000084c9847221 */ /* 0x000fe20000010100 */
[----:B---3--:R-:W-:-:S02]  /*0bc0*/  HADD2.F32 R133, -RZ, R128.H0_H0 ;  /* 0x20000080ff857230 */ /* 0x008fc40000004100 */
[C---:B------:R-:W-:Y:S01]  /*0bd0*/  FMUL.FTZ R159, R151.reuse, R158 ;  /* 0x0000009e979f7220 */ /* 0x040fe20000410000 */
[----:B------:R-:W-:Y:S02]  /*0be0*/  HADD2.F32 R128, -RZ, R128.H1_H1 ;  /* 0x30000080ff807230 */ /* 0x000fe40000004100 */
[----:B------:R-:W-:Y:S01]  /*0bf0*/  FMUL.FTZ R162, R151, R162 ;  /* 0x000000a297a27220 */ /* 0x000fe20000410000 */
[--C-:B------:R-:W-:Y:S02]  /*0c00*/  HADD2.F32 R135, -RZ, R129.reuse.H0_H0 ;  /* 0x20000081ff877230 */ /* 0x100fe40000004100 */
[----:B------:R-:W-:Y:S01]  /*0c10*/  FMUL.FTZ R154, R138, R133 ;  /* 0x000000858a9a7220 */ /* 0x000fe20000410000 */
[----:B------:R-:W-:Y:S02]  /*0c20*/  HADD2.F32 R134, -RZ, R129.H1_H1 ;  /* 0x30000081ff867230 */ /* 0x000fe40000004100 */
[----:B------:R-:W-:Y:S01]  /*0c30*/  FADD.FTZ R69, R69, R128 ;  /* 0x0000008045457221 */ /* 0x000fe20000010000 */
[----:B------:R-:W-:-:S02]  /*0c40*/  HADD2.F32 R129, -RZ, R130.H0_H0 ;  /* 0x20000082ff817230 */ /* 0x000fc40000004100 */
[-C--:B------:R-:W-:Y:S01]  /*0c50*/  FFMA.FTZ R45, R152, R128.reuse, R45 ;  /* 0x00000080982d7223 */ /* 0x080fe2000001002d */
[----:B0-----:R-:W-:Y:S01]  /*0c60*/  FMUL.FTZ R157, R137, R128 ;  /* 0x00000080899d7220 */ /* 0x001fe20000410000 */
[----:B------:R-:W-:Y:S01]  /*0c70*/  FADD.FTZ R128, RZ, R154 ;  /* 0x0000009aff807221 */ /* 0x000fe20000010000 */
[----:B------:R-:W-:Y:S02]  /*0c80*/  HADD2.F32 R130, -RZ, R130.H1_H1 ;  /* 0x30000082ff827230 */ /* 0x000fe40000004100 */
[----:B------:R-:W-:Y:S01]  /*0c90*/  FADD.FTZ R72, R72, R129 ;  /* 0x0000008148487221 */ /* 0x000fe20000010000 */
[-C--:B------:R-:W-:Y:S01]  /*0ca0*/  FFMA.FTZ R48, R161, R129.reuse, R48 ;  /* 0x00000081a1307223 */ /* 0x080fe20000010030 */
[----:B------:R-:W-:Y:S01]  /*0cb0*/  FMUL.FTZ R160, R38, R129 ;  /* 0x0000008126a07220 */ /* 0x000fe20000410000 */
[----:B------:R-:W-:Y:S01]  /*0cc0*/  FFMA.FTZ R129, R3, R154, RZ ;  /* 0x0000009a03817223 */ /* 0x000fe200000100ff */
[--C-:B------:R-:W-:Y:S02]  /*0cd0*/  HADD2.F32 R175, -RZ, R131.reuse.H0_H0 ;  /* 0x20000083ffaf7230 */ /* 0x100fe40000004100 */
[----:B------:R-:W-:Y:S01]  /*0ce0*/  FMUL.FTZ R158, R136, R135 ;  /* 0x00000087889e7220 */ /* 0x000fe20000410000 */
[----:B------:R-:W-:-:S02]  /*0cf0*/  HADD2.F32 R174, -RZ, R131.H1_H1 ;  /* 0x30000083ffae7230 */ /* 0x000fc40000004100 */
        /* <DEDUP_REMOVED lines=9> */
[C---:B------:R-:W-:Y:S01]  /*0d90*/  FADD.FTZ R164, -R201.reuse, R164 ;  /* 0x000000a4c9a47221 */ /* 0x040fe20000010100 */
[----:B------:R-:W-:Y:S01]  /*0da0*/  FADD.FTZ R168, -R201, R166 ;  /* 0x000000a6c9a87221 */ /* 0x000fe20000010100 */
[----:B------:R-:W-:Y:S01]  /*0db0*/  FADD.FTZ R131, R130, R163 ;  /* 0x000000a382837221 */ /* 0x000fe20000010000 */
[----:B------:R-:W-:Y:S01]  /*0dc0*/  FFMA.FTZ R128, R156, R163, R129 ;  /* 0x000000a39c807223 */ /* 0x000fe20000010081 */
        /* <DEDUP_REMOVED lines=20> */
[----:B------:R-:W-:Y:S01]  /*0f10*/  IADD3 R175, R150, 0x80, RZ ;  /* 0x0000008096af7810 */ /* 0x000fe20007ffe0ff */
[----:B------:R-:W-:Y:S01]  /*0f20*/  FADD.FTZ R203, R131, R166 ;  /* 0x000000a683cb7221 */ /* 0x000fe20000010000 */
[----:B------:R-:W-:-:S07]  /*0f30*/  FFMA.FTZ R206, R168, R166, R129 ;  /* 0x000000a6a8ce7223 */ /* 0x000fce0000010081 */
.L_x_1463:
[----:B------:R-:W-:Y:S05]  /*0f40*/  BSYNC B0 ;  /* 0x0000000000007941 */ /* 0x000fea0003800000 */
.L_x_1462:
        /* <DEDUP_REMOVED lines=16> */
[--C-:B------:R-:W-:Y:S02]  /*1050*/  HADD2.F32 R178, -RZ, R129.reuse.H0_H0 ;  /* 0x20000081ffb27230 */ /* 0x100fe40000004100 */
[C---:B------:R-:W-:Y:S01]  /*1060*/  FADD.FTZ R172, -R201.reuse, R172 ;  /* 0x000000acc9ac7221 */ /* 0x040fe20000010100 */
[----:B------:R-:W-:Y:S02]  /*1070*/  HADD2.F32 R128, -RZ, R129.H1_H1 ;  /* 0x30000081ff807230 */ /* 0x000fe40000004100 */
[----:B0-----:R-:W-:Y:S01]  /*1080*/  FADD.FTZ R170, -R201, R174 ;  /* 0x000000aec9aa7221 */ /* 0x001fe20000010100 */
[----:B------:R-:W-:-:S02]  /*1090*/  HADD2.F32 R180, -RZ, R130.H0_H0 ;  /* 0x20000082ffb47230 */ /* 0x000fc40000004100 */
[----:B------:R-:W-:Y:S01]  /*10a0*/  FADD.FTZ R178, -R201, R178 ;  /* 0x000000b2c9b27221 */ /* 0x000fe20000010100 */
[----:B-----5:R-:W-:Y:S01]  /*10b0*/  FMUL.FTZ R155, R151, R172 ;  /* 0x000000ac979b7220 */ /* 0x020fe20000410000 */
[----:B------:R-:W-:Y:S01]  /*10c0*/  FADD.FTZ R128, -R201, R128 ;  /* 0x00000080c9807221 */ /* 0x000fe20000010100 */
[--C-:B------:R-:W-:Y:S02]  /*10d0*/  HADD2.F32 R186, -RZ, R131.reuse.H0_H0 ;  /* 0x20000083ffba7230 */ /* 0x100fe40000004100 */
[C---:B------:R-:W-:Y:S01]  /*10e0*/  FMUL.FTZ R170, R151.reuse, R170 ;  /* 0x000000aa97aa7220 */ /* 0x040fe20000410000 */
[----:B------:R-:W-:Y:S02]  /*10f0*/  HADD2.F32 R188, -RZ, R131.H1_H1 ;  /* 0x30000083ffbc7230 */ /* 0x000fe40000004100 */
[C---:B------:R-:W-:Y:S01]  /*1100*/  FMUL.FTZ R171, R151.reuse, R178 ;  /* 0x000000b297ab7220 */ /* 0x040fe20000410000 */
[----:B------:R-:W-:Y:S01]  /*1110*/  FMUL.FTZ R178, R151, R128 ;  /* 0x0000008097b27220 */ /* 0x000fe20000410000 */
[----:B------:R-:W-:-:S02]  /*1120*/  HADD2.F32 R184, -RZ, R130.H1_H1 ;  /* 0x30000082ffb87230 */ /* 0x000fc40000004100 */
[C---:B------:R-:W-:Y:S01]  /*1130*/  FADD.FTZ R186, -R201.reuse, R186 ;  /* 0x000000bac9ba7221 */ /* 0x040fe20000010100 */
[--C-:B---3--:R-:W-:Y:S02]  /*1140*/  HADD2.F32 R129, -RZ, R132.reuse.H0_H0 ;  /* 0x20000084ff817230 */ /* 0x108fe40000004100 */
[C---:B------:R-:W-:Y:S01]  /*1150*/  FADD.FTZ R188, -R201.reuse, R188 ;  /* 0x000000bcc9bc7221 */ /* 0x040fe20000010100 */
[----:B------:R-:W-:Y:S02]  /*1160*/  HADD2.F32 R132, -RZ, R132.H1_H1 ;  /* 0x30000084ff847230 */ /* 0x000fe40000004100 */
[----:B------:R-:W-:Y:S01]  /*1170*/  FADD.FTZ R184, -R201, R184 ;  /* 0x000000b8c9b87221 */ /* 0x000fe20000010100 */
[--C-:B------:R-:W-:Y:S02]  /*1180*/  HADD2.F32 R131, -RZ, R133.reuse.H0_H0 ;  /* 0x20000085ff837230 */ /* 0x100fe40000004100 */
[-C--:B------:R-:W-:Y:S01]  /*1190*/  FMUL.FTZ R172, R34, R129.reuse ;  /* 0x0000008122ac7220 */ /* 0x080fe20000410000 */
[----:B------:R-:W-:Y:S01]  /*11a0*/  FADD.FTZ R76, R76, R129 ;  /* 0x000000814c4c7221 */ /* 0x000fe20000010000 */
[----:B------:R-:W-:Y:S01]  /*11b0*/  FFMA.FTZ R52, R155, R129, R52 ;  /* 0x000000819b347223 */ /* 0x000fe20000010034 */
[-C--:B------:R-:W-:Y:S01]  /*11c0*/  FMUL.FTZ R169, R33, R132.reuse ;  /* 0x0000008421a97220 */ /* 0x080fe20000410000 */
[----:B------:R-:W-:Y:S01]  /*11d0*/  FADD.FTZ R128, R203, R172 ;  /* 0x000000accb807221 */ /* 0x000fe20000010000 */
[----:B------:R-:W-:Y:S01]  /*11e0*/  FADD.FTZ R77, R77, R132 ;  /* 0x000000844d4d7221 */ /* 0x000fe20000010000 */
[----:B------:R-:W-:Y:S01]  /*11f0*/  FFMA.FTZ R53, R170, R132, R53 ;  /* 0x00000084aa357223 */ /* 0x000fe20000010035 */
[----:B------:R-:W-:Y:S01]  /*1200*/  FFMA.FTZ R129, R155, R172, R206 ;  /* 0x000000ac9b817223 */ /* 0x000fe200000100ce */
[----:B------:R-:W-:Y:S01]  /*1210*/  FADD.FTZ R132, -R201, R180 ;  /* 0x000000b4c9847221 */ /* 0x000fe20000010100 */
[----:B------:R-:W-:-:S02]  /*1220*/  HADD2.F32 R130, -RZ, R133.H1_H1 ;  /* 0x30000085ff827230 */ /* 0x000fc40000004100 */
[----:B------:R-:W-:Y:S01]  /*1230*/  FADD.FTZ R78, R78, R131 ;  /* 0x000000834e4e7221 */ /* 0x000fe20000010000 */
[-C--:B------:R-:W-:Y:S01]  /*1240*/  FFMA.FTZ R54, R171, R131.reuse, R54 ;  /* 0x00000083ab367223 */ /* 0x080fe20000010036 */
[----:B------:R-:W-:Y:S01]  /*1250*/  FMUL.FTZ R180, R32, R131 ;  /* 0x0000008320b47220 */ /* 0x000fe20000410000 */
[----:B------:R-:W-:Y:S01]  /*1260*/  FADD.FTZ R131, R128, R169 ;  /* 0x000000a980837221 */ /* 0x000fe20000010000 */
[----:B------:R-:W-:Y:S01]  /*1270*/  FFMA.FTZ R128, R170, R169, R129 ;  /* 0x000000a9aa807223 */ /* 0x000fe20000010081 */
[--C-:B------:R-:W-:Y:S02]  /*1280*/  HADD2.F32 R133, -RZ, R134.reuse.H0_H0 ;  /* 0x20000086ff857230 */ /* 0x100fe40000004100 */
[----:B------:R-:W-:Y:S01]  /*1290*/  FADD.FTZ R79, R79, R130 ;  /* 0x000000824f4f7221 */ /* 0x000fe20000010000 */
[-C--:B------:R-:W-:Y:S01]  /*12a0*/  FFMA.FTZ R55, R178, R130.reuse, R55 ;  /* 0x00000082b2377223 */ /* 0x080fe20000010037 */
[----:B------:R-:W-:Y:S01]  /*12b0*/  FMUL.FTZ R179, R31, R130 ;  /* 0x000000821fb37220 */ /* 0x000fe20000410000 */
[----:B------:R-:W-:Y:S01]  /*12c0*/  FADD.FTZ R130, R131, R180 ;  /* 0x000000b483827221 */ /* 0x000fe20000010000 */
[----:B------:R-:W-:Y:S01]  /*12d0*/  FFMA.FTZ R129, R171, R180, R128 ;  /* 0x000000b4ab817223 */ /* 0x000fe20000010080 */
[----:B------:R-:W-:-:S02]  /*12e0*/  HADD2.F32 R134, -RZ, R134.H1_H1 ;  /* 0x30000086ff867230 */ /* 0x000fc40000004100 */
[C---:B------:R-:W-:Y:S01]  /*12f0*/  FMUL.FTZ R173, R151.reuse, R132 ;  /* 0x0000008497ad7220 */ /* 0x040fe20000410000 */
[----:B------:R-:W-:Y:S01]  /*1300*/  FMUL.FTZ R182, R30, R133 ;  /* 0x000000851eb67220 */ /* 0x000fe20000410000 */
[----:B------:R-:W-:Y:S01]  /*1310*/  FADD.FTZ R131, R130, R179 ;  /* 0x000000b382837221 */ /* 0x000fe20000010000 */
[----:B------:R-:W-:Y:S01]  /*1320*/  FFMA.FTZ R128, R178, R179, R129 ;  /* 0x000000b3b2807223 */ /* 0x000fe20000010081 */
[--C-:B------:R-:W-:Y:S02]  /*1330*/  HADD2.F32 R185, -RZ, R135.reuse.H0_H0 ;  /* 0x20000087ffb97230 */ /* 0x100fe40000004100 */
[----:B------:R-:W-:Y:S01]  /*1340*/  FMUL.FTZ R184, R151, R184 ;  /* 0x000000b897b87220 */ /* 0x000fe20000410000 */
[----:B------:R-:W-:Y:S01]  /*1350*/  FMUL.FTZ R181, R29, R134 ;  /* 0x000000861db57220 */ /* 0x000fe20000410000 */
[----:B------:R-:W-:Y:S01]  /*1360*/  FADD.FTZ R130, R131, R182 ;  /* 0x000000b683827221 */ /* 0x000fe20000010000 */
[----:B------:R-:W-:Y:S01]  /*1370*/  FFMA.FTZ R129, R173, R182, R128 ;  /* 0x000000b6ad817223 */ /* 0x000fe20000010080 */
[----:B------:R-:W-:-:S02]  /*1380*/  HADD2.F32 R174, -RZ, R135.H1_H1 ;  /* 0x30000087ffae7230 */ /* 0x000fc40000004100 */
[----:B------:R-:W-:Y:S01]  /*1390*/  FMUL.FTZ R183, R151, R186 ;  /* 0x000000ba97b77220 */ /* 0x000fe20000410000 */
        /* <DEDUP_REMOVED lines=17> */
.L_x_1465:
[----:B------:R-:W-:Y:S05]  /*14b0*/  BSYNC B0 ;  /* 0x0000000000007941 */ /* 0x000fea0003800000 */
.L_x_1464:
        /* <DEDUP_REMOVED lines=15> */
[--C-:B------:R-:W-:Y:S02]  /*15b0*/  HADD2.F32 R194, -RZ, R129.reuse.H0_H0 ;  /* 0x20000081ffc27230 */ /* 0x100fe40000004100 */
[C---:B------:R-:W-:Y:S01]  /*15c0*/  FADD.FTZ R190, -R201.reuse, R190 ;  /* 0x000000bec9be7221 */ /* 0x040fe20000010100 */
[----:B------:R-:W-:Y:S02]  /*15d0*/  HADD2.F32 R128, -RZ, R129.H1_H1 ;  /* 0x30000081ff807230 */ /* 0x000fe40000004100 */
[----:B------:R-:W-:Y:S01]  /*15e0*/  FADD.FTZ R192, -R201, R192 ;  /* 0x000000c0c9c07221 */ /* 0x000fe20000010100 */
[----:B------:R-:W-:-:S02]  /*15f0*/  HADD2.F32 R196, -RZ, R130.H0_H0 ;  /* 0x20000082ffc47230 */ /* 0x000fc40000004100 */
[----:B------:R-:W-:Y:S01]  /*1600*/  FADD.FTZ R194, -R201, R194 ;  /* 0x000000c2c9c27221 */ /* 0x000fe20000010100 */
[----:B-----5:R-:W-:Y:S01]  /*1610*/  FMUL.FTZ R153, R151, R190 ;  /* 0x000000be97997220 */ /* 0x020fe20000410000 */
[----:B------:R-:W-:Y:S01]  /*1620*/  FADD.FTZ R128, -R201, R128 ;  /* 0x00000080c9807221 */ /* 0x000fe20000010100 */
[C---:B------:R-:W-:Y:S01]  /*1630*/  FMUL.FTZ R190, R151.reuse, R192 ;  /* 0x000000c097be7220 */ /* 0x040fe20000410000 */
[----:B------:R-:W-:Y:S02]  /*1640*/  HADD2.F32 R130, -RZ, R130.H1_H1 ;  /* 0x30000082ff827230 */ /* 0x000fe40000004100 */
[C---:B------:R-:W-:Y:S01]  /*1650*/  FMUL.FTZ R187, R151.reuse, R194 ;  /* 0x000000c297bb7220 */ /* 0x040fe20000410000 */
[--C-:B------:R-:W-:Y:S02]  /*1660*/  HADD2.F32 R198, -RZ, R131.reuse.H0_H0 ;  /* 0x20000083ffc67230 */ /* 0x100fe40000004100 */
[----:B------:R-:W-:Y:S01]  /*1670*/  FMUL.FTZ R194, R151, R128 ;  /* 0x0000008097c27220 */ /* 0x000fe20000410000 */
[----:B------:R-:W-:-:S02]  /*1680*/  HADD2.F32 R204, -RZ, R131.H1_H1 ;  /* 0x30000083ffcc7230 */ /* 0x000fc40000004100 */
[C---:B0-----:R-:W-:Y:S01]  /*1690*/  FADD.FTZ R174, -R201.reuse, R196 ;  /* 0x000000c4c9ae7221 */ /* 0x041fe20000010100 */
        /* <DEDUP_REMOVED lines=8> */
[----:B------:R-:W-:Y:S01]  /*1720*/  FMUL.FTZ R189, R25, R132 ;  /* 0x0000008419bd7220 */ /* 0x000fe20000410000 */
[----:B------:R-:W-:Y:S01]  /*1730*/  FADD.FTZ R128, R203, R192 ;  /* 0x000000c0cb807221 */ /* 0x000fe20000010000 */
[----:B------:R-:W-:Y:S01]  /*1740*/  FFMA.FTZ R129, R153, R192, R206 ;  /* 0x000000c099817223 */ /* 0x000fe200000100ce */
        /* <DEDUP_REMOVED lines=44> */
.L_x_1467:
[----:B------:R-:W-:Y:S05]  /*1a10*/  BSYNC B0 ;  /* 0x0000000000007941 */ /* 0x000fea0003800000 */
.L_x_1466:
        /* <DEDUP_REMOVED lines=27> */
.L_x_1490:
        /* <DEDUP_REMOVED lines=36> */
[-C--:B------:R-:W-:Y:S01]  /*1e10*/  FFMA.FTZ R134, R152, R203.reuse, R206 ;  /* 0x000000cb98867223 */ /* 0x080fe200000100ce */
[----:B------:R-:W-:Y:S01]  /*1e20*/  FADD.FTZ R176, R165, -R132 ;  /* 0x80000084a5b07221 */ /* 0x000fe20000010000 */
[----:B------:R-:W-:Y:S01]  /*1e30*/  FADD.FTZ R132, R154, -R133 ;  /* 0x800000859a847221 */ /* 0x000fe20000010000 */
[----:B------:R-:W-:Y:S01]  /*1e40*/  FADD.FTZ R174, R160, -R135 ;  /* 0x80000087a0ae7221 */ /* 0x000fe20000010000 */
[----:B------:R-:W-:Y:S01]  /*1e50*/  ISETP.NE.U32.AND P6, PT, RZ, UR14, PT ;  /* 0x0000000eff007c0c */ /* 0x000fe2000bfc5070 */
[----:B------:R-:W-:Y:S01]  /*1e60*/  FADD.FTZ R134, R157, -R134 ;  /* 0x800000869d867221 */ /* 0x000fe20000010000 */
[C---:B------:R-:W-:Y:S01]  /*1e70*/  FMUL.FTZ R132, R151.reuse, R132 ;  /* 0x0000008497847220 */ /* 0x040fe20000410000 */
[C---:B------:R-:W-:Y:S01]  /*1e80*/  FMUL.FTZ R208, R151.reuse, R174 ;  /* 0x000000ae97d07220 */ /* 0x040fe20000410000 */
[----:B------:R-:W-:Y:S01]  /*1e90*/  ISETP.NE.AND.EX P6, PT, RZ, UR15, PT, P6 ;  /* 0x0000000fff007c0c */ /* 0x000fe2000bfc5360 */
[C---:B------:R-:W-:Y:S01]  /*1ea0*/  FMUL.FTZ R134, R151.reuse, R134 ;  /* 0x0000008697867220 */ /* 0x040fe20000410000 */
[----:B------:R-:W-:Y:S01]  /*1eb0*/  FMUL.FTZ R214, R151, R176 ;  /* 0x000000b097d67220 */ /* 0x000fe20000410000 */
[----:B------:R-:W-:Y:S01]  /*1ec0*/  FFMA.FTZ R176, R156, R203, R206 ;  /* 0x000000cb9cb07223 */ /* 0x000fe200000100ce */
[----:B------:R-:W-:-:S02]  /*1ed0*/  @P5 HADD2.F32 R133, -RZ, R112.H0_H0 ;  /* 0x20000070ff855230 */ /* 0x000fc40000004100 */
[----:B------:R-:W-:Y:S02]  /*1ee0*/  @P5 HADD2.F32 R175, -RZ, R114.H0_H0 ;  /* 0x20000072ffaf5230 */ /* 0x000fe40000004100 */
[----:B------:R-:W-:Y:S01]  /*1ef0*/  FADD.FTZ R176, R163, -R176 ;  /* 0x800000b0a3b07221 */ /* 0x000fe20000010000 */
[----:B------:R-:W-:Y:S02]  /*1f00*/  @P5 HADD2.F32 R135, -RZ, R112.H1_H1 ;  /* 0x30000070ff875230 */ /* 0x000fe40000004100 */
[----:B------:R-:W-:Y:S01]  /*1f10*/  @P5 FADD.FTZ R132, R132, R133 ;  /* 0x0000008584845221 */ /* 0x000fe20000010000 */
[-CC-:B------:R-:W-:Y:S01]  /*1f20*/  FFMA.FTZ R133, R159, R203.reuse, R206.reuse ;  /* 0x000000cb9f857223 */ /* 0x180fe200000100ce */
[----:B------:R-:W-:Y:S01]  /*1f30*/  @P5 FADD.FTZ R208, R208, R175 ;  /* 0x000000afd0d05221 */ /* 0x000fe20000010000 */
[----:B------:R-:W-:Y:S01]  /*1f40*/  FFMA.FTZ R175, R168, R203, R206 ;  /* 0x000000cba8af7223 */ /* 0x000fe200000100ce */
[----:B------:R-:W-:Y:S01]  /*1f50*/  @P5 FADD.FTZ R134, R134, R135 ;  /* 0x0000008786865221 */ /* 0x000fe20000010000 */
[----:B------:R-:W-:-:S02]  /*1f60*/  @P5 HADD2.F32 R177, -RZ, R114.H1_H1 ;  /* 0x30000072ffb15230 */ /* 0x000fc40000004100 */
[----:B------:R-:W-:Y:S01]  /*1f70*/  FFMA.FTZ R135, R167, R203, R206 ;  /* 0x000000cba7877223 */ /* 0x000fe200000100ce */
[----:B------:R-:W-:Y:S01]  /*1f80*/  FADD.FTZ R174, R158, -R133 ;  /* 0x800000859eae7221 */ /* 0x000fe20000010000 */
[----:B------:R-:W-:Y:S01]  /*1f90*/  FADD.FTZ R218, R166, -R175 ;  /* 0x800000afa6da7221 */ /* 0x000fe20000010000 */
[--C-:B------:R-:W-:Y:S02]  /*1fa0*/  @P5 HADD2.F32 R175, -RZ, R115.reuse.H0_H0 ;  /* 0x20000073ffaf5230 */ /* 0x100fe40000004100 */
[----:B------:R-:W-:Y:S01]  /*1fb0*/  FADD.FTZ R216, R164, -R135 ;  /* 0x80000087a4d87221 */ /* 0x000fe20000010000 */
[----:B------:R-:W-:Y:S01]  /*1fc0*/  @P5 FADD.FTZ R214, R214, R177 ;  /* 0x000000b1d6d65221 */ /* 0x000fe20000010000 */
[C---:B------:R-:W-:Y:S01]  /*1fd0*/  FMUL.FTZ R210, R151.reuse, R174 ;  /* 0x000000ae97d27220 */ /* 0x040fe20000410000 */
[----:B------:R-:W-:Y:S02]  /*1fe0*/  @P5 HADD2.F32 R177, -RZ, R115.H1_H1 ;  /* 0x30000073ffb15230 */ /* 0x000fe40000004100 */
[C---:B------:R-:W-:Y:S01]  /*1ff0*/  FMUL.FTZ R218, R151.reuse, R218 ;  /* 0x000000da97da7220 */ /* 0x040fe20000410000 */
[----:B------:R-:W-:Y:S01]  /*2000*/  @P6 F2FP.F16.F32.PACK_AB R174, RZ, R208 ;  /* 0x000000d0ffae623e */ /* 0x000fe200000000ff */
[C---:B------:R-:W-:Y:S01]  /*2010*/  FMUL.FTZ R216, R151.reuse, R216 ;  /* 0x000000d897d87220 */ /* 0x040fe20000410000 */
[----:B------:R-:W-:Y:S01]  /*2020*/  FMUL.FTZ R212, R151, R176 ;  /* 0x000000b097d47220 */ /* 0x000fe20000410000 */
[----:B------:R-:W-:Y:S01]  /*2030*/  @P5 FADD.FTZ R218, R218, R177 ;  /* 0x000000b1dada5221 */ /* 0x000fe20000010000 */
[----:B------:R-:W-:Y:S01]  /*2040*/  @P6 PRMT R62, R174, 0x7610, R62 ;  /* 0x00007610ae3e6816 */ /* 0x000fe2000000003e */
[----:B------:R-:W-:Y:S01]  /*2050*/  @P5 FADD.FTZ R216, R216, R175 ;  /* 0x000000afd8d85221 */ /* 0x000fe20000010000 */
[----:B------:R-:W0:Y:S01]  /*2060*/  @P6 LDC.64 R176, c[0x0][0x308] ;  /* 0x0000c200ffb06b82 */ /* 0x000e220000000a00 */
[----:B------:R-:W-:-:S02]  /*2070*/  @P5 HADD2.F32 R133, -RZ, R113.H0_H0 ;  /* 0x20000071ff855230 */ /* 0x000fc40000004100 */
[-C--:B------:R-:W-:Y:S01]  /*2080*/  FMUL.FTZ R215, R208, R201.reuse ;  /* 0x000000c9d0d77220 */ /* 0x080fe20000410000 */
[----:B------:R-:W-:Y:S01]  /*2090*/  @P5 HADD2.F32 R135, -RZ, R113.H1_H1 ;  /* 0x30000071ff875230 */ /* 0x000fe20000004100 */
[----:B------:R-:W-:Y:S01]  /*20a0*/  @P6 F2FP.F16.F32.PACK_AB R213, RZ, R214 ;  /* 0x000000d6ffd5623e */ /* 0x000fe200000000ff */
[-C--:B------:R-:W-:Y:S01]  /*20b0*/  FMUL.FTZ R207, R132, R201.reuse ;  /* 0x000000c984cf7220 */ /* 0x080fe20000410000 */
[----:B------:R-:W-:Y:S01]  /*20c0*/  @P5 FADD.FTZ R210, R210, R133 ;  /* 0x00000085d2d25221 */ /* 0x000fe20000010000 */
[----:B------:R-:W-:Y:S01]  /*20d0*/  @P6 F2FP.F16.F32.PACK_AB R133, RZ, R132 ;  /* 0x00000084ff85623e */ /* 0x000fe200000000ff */
[----:B------:R-:W1:Y:S01]  /*20e0*/  LDC.64 R174, c[0x0][0x2f8] ;  /* 0x0000be00ffae7b82 */ /* 0x000e620000000a00 */
[----:B------:R-:W-:Y:S01]  /*20f0*/  @P5 FADD.FTZ R212, R212, R135 ;  /* 0x00000087d4d45221 */ /* 0x000fe20000010000 */
[----:B------:R-:W-:Y:S01]  /*2100*/  @P6 F2FP.F16.F32.PACK_AB R220, RZ, R218 ;  /* 0x000000daffdc623e */ /* 0x000fe200000000ff */
[-C--:B------:R-:W-:Y:S01]  /*2110*/  FMUL.FTZ R208, R134, R201.reuse ;  /* 0x000000c986d07220 */ /* 0x080fe20000410000 */
[----:B------:R-:W-:Y:S01]  /*2120*/  @P6 F2FP.F16.F32.PACK_AB R135, RZ, R210 ;  /* 0x000000d2ff87623e */ /* 0x000fe200000000ff */
[-C--:B------:R-:W-:Y:S01]  /*2130*/  FMUL.FTZ R214, R214, R201.reuse ;  /* 0x000000c9d6d67220 */ /* 0x080fe20000410000 */
[----:B------:R-:W-:Y:S01]  /*2140*/  @P6 F2FP.F16.F32.PACK_AB R209, RZ, R212 ;  /* 0x000000d4ffd1623e */ /* 0x000fe200000000ff */
[-C--:B------:R-:W-:Y:S01]  /*2150*/  FMUL.FTZ R211, R210, R201.reuse ;  /* 0x000000c9d2d37220 */ /* 0x080fe20000410000 */
[----:B------:R-:W-:Y:S01]  /*2160*/  @P6 F2FP.F16.F32.PACK_AB R217, RZ, R216 ;  /* 0x000000d8ffd9623e */ /* 0x000fe200000000ff */
[-C--:B------:R-:W-:Y:S01]  /*2170*/  FMUL.FTZ R212, R212, R201.reuse ;  /* 0x000000c9d4d47220 */ /* 0x080fe20000410000 */
[-C--:B------:R-:W-:Y:S01]  /*2180*/  FMUL.FTZ R219, R216, R201.reuse ;  /* 0x000000c9d8db7220 */ /* 0x080fe20000410000 */
[----:B------:R-:W-:Y:S01]  /*2190*/  FMUL.FTZ R218, R218, R201 ;  /* 0x000000c9dada7220 */ /* 0x000fe20000410000 */
[----:B------:R-:W-:Y:S01]  /*21a0*/  @P6 PRMT R61, R135, 0x7610, R61 ;  /* 0x00007610873d6816 */ /* 0x000fe2000000003d */
[----:B------:R-:W-:Y:S01]  /*21b0*/  FMUL.FTZ R132, R18, R207 ;  /* 0x000000cf12847220 */ /* 0x000fe20000410000 */
[----:B------:R-:W-:Y:S01]  /*21c0*/  @P6 F2FP.F16.F32.PACK_AB R205, RZ, R134 ;  /* 0x00000086ffcd623e */ /* 0x000fe200000000ff */
        /* <DEDUP_REMOVED lines=8> */
[----:B------:R-:W-:Y:S01]  /*2250*/  @P6 PRMT R63, R217, 0x7610, R63 ;  /* 0x00007610d93f6816 */ /* 0x000fe2000000003f */
[----:B0-----:R-:W-:Y:S01]  /*2260*/  @P6 IMAD.WIDE.U32 R176, R150, 0x10, R176 ;  /* 0x0000001096b06825 */ /* 0x001fe200078e00b0 */
[----:B------:R-:W-:-:S02]  /*2270*/  F2FP.F16.F32.PACK_AB R132, R135, R132 ;  /* 0x000000848784723e */ /* 0x000fc400000000ff */
[----:B------:R-:W-:Y:S01]  /*2280*/  @P6 PRMT R62, R62, 0x5410, R213 ;  /* 0x000054103e3e6816 */ /* 0x000fe200000000d5 */
[----:B-1----:R-:W-:Y:S01]  /*2290*/  IMAD.WIDE.U32 R174, R150, 0x10, R174 ;  /* 0x0000001096ae7825 */ /* 0x002fe200078e00ae */
[----:B------:R-:W-:Y:S02]  /*22a0*/  @P6 PRMT R60, R60, 0x5410, R205 ;  /* 0x000054103c3c6816 */ /* 0x000fe400000000cd */
[----:B------:R-:W-:Y:S02]  /*22b0*/  @P6 PRMT R61, R61, 0x5410, R209 ;  /* 0x000054103d3d6816 */ /* 0x000fe400000000d1 */
[----:B------:R-:W-:Y:S02]  /*22c0*/  @P6 PRMT R63, R63, 0x5410, R220 ;  /* 0x000054103f3f6816 */ /* 0x000fe400000000dc */
[----:B------:R-:W-:Y:S02]  /*22d0*/  F2FP.F16.F32.PACK_AB R134, R221, R134 ;  /* 0x00000086dd86723e */ /* 0x000fe400000000ff */
[----:B------:R-:W-:Y:S01]  /*22e0*/  F2FP.F16.F32.PACK_AB R133, R210, R133 ;  /* 0x00000085d285723e */ /* 0x000fe200000000ff */
[----:B------:R0:W-:Y:S01]  /*22f0*/  @P6 STG.E.128 desc[UR4][R176.64], R60 ;  /* 0x0000003cb0006986 */ /* 0x0001e2000c101d04 */
[----:B------:R-:W-:-:S02]  /*2300*/  F2FP.F16.F32.PACK_AB R135, R223, R216 ;  /* 0x000000d8df87723e */ /* 0x000fc400000000ff */
[----:B------:R-:W-:-:S03]  /*2310*/  IADD3 R150, R150, 0x80, RZ ;  /* 0x0000008096967810 */ /* 0x000fc60007ffe0ff */
[----:B------:R0:W-:Y:S01]  /*2320*/  STG.E.128 desc[UR4][R174.64], R132 ;  /* 0x00000084ae007986 */ /* 0x0001e2000c101d04 */
[--C-:B--2---:R-:W-:Y:S02]  /*2330*/  HADD2.F32 R213, -RZ, R130.reuse.H0_H0 ;  /* 0x20000082ffd57230 */ /* 0x104fe40000004100 */
[----:B------:R-:W-:Y:S02]  /*2340*/  HADD2.F32 R210, -RZ, R130.H1_H1 ;  /* 0x30000082ffd27230 */ /* 0x000fe40000004100 */
[----:B------:R-:W-:Y:S02]  /*2350*/  HADD2.F32 R205, -RZ, R128.H0_H0 ;  /* 0x20000080ffcd7230 */ /* 0x000fe40000004100 */
[----:B------:R-:W-:Y:S01]  /*2360*/  FFMA.FTZ R92, R213, R215, R92 ;  /* 0x000000d7d55c7223 */ /* 0x000fe2000001005c */
[--C-:B------:R-:W-:Y:S02]  /*2370*/  HADD2.F32 R209, -RZ, R129.reuse.H0_H0 ;  /* 0x20000081ffd17230 */ /* 0x100fe40000004100 */
[----:B------:R-:W-:Y:S01]  /*2380*/  FFMA.FTZ R93, R210, R214, R93 ;  /* 0x000000d6d25d7223 */ /* 0x000fe2000001005d */
[----:B------:R-:W-:-:S02]  /*2390*/  HADD2.F32 R130, -RZ, R129.H1_H1 ;  /* 0x30000081ff827230 */ /* 0x000fc40000004100 */
[----:B------:R-:W-:Y:S01]  /*23a0*/  FFMA.FTZ R88, R205, R207, R88 ;  /* 0x000000cfcd587223 */ /* 0x000fe20000010058 */
[----:B------:R-:W-:Y:S02]  /*23b0*/  HADD2.F32 R128, -RZ, R128.H1_H1 ;  /* 0x30000080ff807230 */ /* 0x000fe40000004100 */
[----:B------:R-:W-:Y:S01]  /*23c0*/  FFMA.FTZ R90, R209, R211, R90 ;  /* 0x000000d3d15a7223 */ /* 0x000fe2000001005a */
[--C-:B------:R-:W-:Y:S02]  /*23d0*/  HADD2.F32 R129, -RZ, R131.reuse.H0_H0 ;  /* 0x20000083ff817230 */ /* 0x100fe40000004100 */
[----:B------:R-:W-:Y:S01]  /*23e0*/  FFMA.FTZ R91, R130, R212, R91 ;  /* 0x000000d4825b7223 */ /* 0x000fe2000001005b */
[----:B------:R-:W-:Y:S02]  /*23f0*/  HADD2.F32 R216, -RZ, R131.H1_H1 ;  /* 0x30000083ffd87230 */ /* 0x000fe40000004100 */
[----:B------:R-:W-:Y:S01]  /*2400*/  FFMA.FTZ R89, R128, R208, R89 ;  /* 0x000000d080597223 */ /* 0x000fe20000010059 */
[----:B------:R-:W-:-:S02]  /*2410*/  FFMA.FTZ R94, R129, R219, R94 ;  /* 0x000000db815e7223 */ /* 0x000fc4000001005e */
[----:B0-----:R-:W-:-:S07]  /*2420*/  FFMA.FTZ R95, R216, R218, R95 ;  /* 0x000000dad85f7223 */ /* 0x001fce000001005f */
.L_x_1470:
[----:B------:R-:W-:Y:S05]  /*2430*/  BSYNC B0 ;  /* 0x0000000000007941 */ /* 0x000fea0003800000 */
.L_x_1469:
        /* <DEDUP_REMOVED lines=14> */
[----:B------:R-:W-:Y:S01]  /*2520*/  FADD.FTZ R134, R169, -R134 ;  /* 0x80000086a9867221 */ /* 0x000fe20000010000 */
[----:B------:R-:W-:Y:S01]  /*2530*/  ISETP.NE.U32.AND P6, PT, RZ, UR14, PT ;  /* 0x0000000eff007c0c */ /* 0x000fe2000bfc5070 */
[C---:B------:R-:W-:Y:S01]  /*2540*/  FMUL.FTZ R132, R151.reuse, R132 ;  /* 0x0000008497847220 */ /* 0x040fe20000410000 */
[C---:B------:R-:W-:Y:S01]  /*2550*/  FMUL.FTZ R212, R151.reuse, R174 ;  /* 0x000000ae97d47220 */ /* 0x040fe20000410000 */
[C---:B------:R-:W-:Y:S01]  /*2560*/  FMUL.FTZ R174, R151.reuse, R134 ;  /* 0x0000008697ae7220 */ /* 0x040fe20000410000 */
[----:B------:R-:W-:Y:S01]  /*2570*/  ISETP.NE.AND.EX P6, PT, RZ, UR15, PT, P6 ;  /* 0x0000000fff007c0c */ /* 0x000fe2000bfc5360 */
[----:B------:R-:W-:Y:S01]  /*2580*/  FMUL.FTZ R214, R151, R176 ;  /* 0x000000b097d67220 */ /* 0x000fe20000410000 */
[----:B------:R-:W-:Y:S01]  /*2590*/  FFMA.FTZ R176, R178, R203, R206 ;  /* 0x000000cbb2b07223 */ /* 0x000fe200000100ce */
[----:B------:R-:W-:-:S02]  /*25a0*/  @P5 HADD2.F32 R133, -RZ, R116.H0_H0 ;  /* 0x20000074ff855230 */ /* 0x000fc40000004100 */
[-C--:B------:R-:W-:Y:S01]  /*25b0*/  FFMA.FTZ R210, R188, R203.reuse, R206 ;  /* 0x000000cbbcd27223 */ /* 0x080fe200000100ce */
[----:B------:R-:W-:Y:S02]  /*25c0*/  @P5 HADD2.F32 R135, -RZ, R116.H1_H1 ;  /* 0x30000074ff875230 */ /* 0x000fe40000004100 */
[----:B------:R-:W-:Y:S01]  /*25d0*/  FADD.FTZ R208, R179, -R176 ;  /* 0x800000b0b3d07221 */ /* 0x000fe20000010000 */
[--C-:B------:R-:W-:Y:S02]  /*25e0*/  @P5 HADD2.F32 R177, -RZ, R118.reuse.H1_H1 ;  /* 0x30000076ffb15230 */ /* 0x100fe40000004100 */
[----:B------:R-:W-:Y:S01]  /*25f0*/  @P5 FADD.FTZ R132, R132, R133 ;  /* 0x0000008584845221 */ /* 0x000fe20000010000 */
[-CC-:B------:R-:W-:Y:S01]  /*2600*/  FFMA.FTZ R133, R171, R203.reuse, R206.reuse ;  /* 0x000000cbab857223 */ /* 0x180fe200000100ce */
[----:B------:R-:W-:Y:S01]  /*2610*/  @P5 FADD.FTZ R174, R174, R135 ;  /* 0x00000087aeae5221 */ /* 0x000fe20000010000 */
[----:B------:R-:W-:Y:S01]  /*2620*/  FFMA.FTZ R135, R183, R203, R206 ;  /* 0x000000cbb7877223 */ /* 0x000fe200000100ce */
[----:B------:R-:W-:-:S02]  /*2630*/  @P5 HADD2.F32 R175, -RZ, R118.H0_H0 ;  /* 0x20000076ffaf5230 */ /* 0x000fc40000004100 */
[----:B------:R-:W-:Y:S01]  /*2640*/  FADD.FTZ R134, R180, -R133 ;  /* 0x80000085b4867221 */ /* 0x000fe20000010000 */
[----:B------:R-:W-:Y:S01]  /*2650*/  @P5 FADD.FTZ R214, R214, R177 ;  /* 0x000000b1d6d65221 */ /* 0x000fe20000010000 */
[----:B------:R-:W-:Y:S01]  /*2660*/  FADD.FTZ R216, R186, -R135 ;  /* 0x80000087bad87221 */ /* 0x000fe20000010000 */
[--C-:B------:R-:W-:Y:S02]  /*2670*/  @P5 HADD2.F32 R133, -RZ, R117.reuse.H0_H0 ;  /* 0x20000075ff855230 */ /* 0x100fe40000004100 */
[----:B------:R-:W-:Y:S01]  /*2680*/  FADD.FTZ R218, R185, -R210 ;  /* 0x800000d2b9da7221 */ /* 0x000fe20000010000 */
[C---:B------:R-:W-:Y:S01]  /*2690*/  FMUL.FTZ R176, R151.reuse, R134 ;  /* 0x0000008697b07220 */ /* 0x040fe20000410000 */
[----:B------:R-:W-:Y:S02]  /*26a0*/  @P5 HADD2.F32 R135, -RZ, R117.H1_H1 ;  /* 0x30000075ff875230 */ /* 0x000fe40000004100 */
[----:B------:R-:W-:Y:S01]  /*26b0*/  @P5 FADD.FTZ R212, R212, R175 ;  /* 0x000000afd4d45221 */ /* 0x000fe20000010000 */
[----:B------:R-:W-:Y:S01]  /*26c0*/  FMUL.FTZ R210, R151, R208 ;  /* 0x000000d097d27220 */ /* 0x000fe20000410000 */
[----:B------:R-:W-:Y:S01]  /*26d0*/  @P5 FADD.FTZ R176, R176, R133 ;  /* 0x00000085b0b05221 */ /* 0x000fe20000010000 */
[----:B------:R-:W-:Y:S01]  /*26e0*/  @P6 F2FP.F16.F32.PACK_AB R209, RZ, R214 ;  /* 0x000000d6ffd1623e */ /* 0x000fe200000000ff */
[----:B------:R-:W-:-:S02]  /*26f0*/  @P5 HADD2.F32 R175, -RZ, R119.H0_H0 ;  /* 0x20000077ffaf5230 */ /* 0x000fc40000004100 */
[----:B------:R-:W-:Y:S01]  /*2700*/  @P5 FADD.FTZ R210, R210, R135 ;  /* 0x00000087d2d25221 */ /* 0x000fe20000010000 */
[-C--:B------:R-:W-:Y:S01]  /*2710*/  FMUL.FTZ R215, R212, R201.reuse ;  /* 0x000000c9d4d77220 */ /* 0x080fe20000410000 */
[----:B------:R-:W-:Y:S01]  /*2720*/  FMUL.FTZ R214, R214, R201 ;  /* 0x000000c9d6d67220 */ /* 0x000fe20000410000 */
[C---:B------:R-:W-:Y:S01]  /*2730*/  FMUL.FTZ R216, R151.reuse, R216 ;  /* 0x000000d897d87220 */ /* 0x040fe20000410000 */
[----:B------:R-:W-:Y:S02]  /*2740*/  @P5 HADD2.F32 R177, -RZ, R119.H1_H1 ;  /* 0x30000077ffb15230 */ /* 0x000fe40000004100 */
[----:B------:R-:W-:Y:S01]  /*2750*/  FMUL.FTZ R218, R151, R218 ;  /* 0x000000da97da7220 */ /* 0x000fe20000410000 */
[----:B------:R-:W-:Y:S01]  /*2760*/  @P6 F2FP.F16.F32.PACK_AB R134, RZ, R176 ;  /* 0x000000b0ff86623e */ /* 0x000fe200000000ff */
[----:B------:R-:W-:Y:S01]  /*2770*/  FMUL.FTZ R207, R6, R215 ;  /* 0x000000d706cf7220 */ /* 0x000fe20000410000 */
[----:B------:R-:W-:Y:S01]  /*2780*/  FMUL.FTZ R208, R5, R214 ;  /* 0x000000d605d07220 */ /* 0x000fe20000410000 */
[----:B------:R-:W-:Y:S01]  /*2790*/  @P5 FADD.FTZ R216, R216, R175 ;  /* 0x000000afd8d85221 */ /* 0x000fe20000010000 */
[----:B------:R-:W-:Y:S01]  /*27a0*/  @P6 F2FP.F16.F32.PACK_AB R133, RZ, R132 ;  /* 0x00000084ff85623e */ /* 0x000fe200000000ff */
[-C--:B------:R-:W-:Y:S01]  /*27b0*/  FMUL.FTZ R211, R176, R201.reuse ;  /* 0x000000c9b0d37220 */ /* 0x080fe20000410000 */
[----:B------:R-:W-:Y:S01]  /*27c0*/  @P6 F2FP.F16.F32.PACK_AB R205, RZ, R210 ;  /* 0x000000d2ffcd623e */ /* 0x000fe200000000ff */
[-C--:B------:R-:W-:Y:S01]  /*27d0*/  FMUL.FTZ R210, R210, R201.reuse ;  /* 0x000000c9d2d27220 */ /* 0x080fe20000410000 */
[----:B------:R-:W-:Y:S01]  /*27e0*/  @P5 FADD.FTZ R218, R218, R177 ;  /* 0x000000b1dada5221 */ /* 0x000fe20000010000 */
[----:B------:R-:W-:Y:S01]  /*27f0*/  @P6 PRMT R61, R134, 0x7610, R61 ;  /* 0x00007610863d6816 */ /* 0x000fe2000000003d */
[----:B------:R-:W-:Y:S01]  /*2800*/  FMUL.FTZ R217, R216, R201 ;  /* 0x000000c9d8d97220 */ /* 0x000fe20000410000 */
[----:B------:R-:W-:Y:S01]  /*2810*/  @P6 F2FP.F16.F32.PACK_AB R135, RZ, R212 ;  /* 0x000000d4ff87623e */ /* 0x000fe200000000ff */
[----:B------:R-:W-:Y:S01]  /*2820*/  FMUL.FTZ R176, R7, R210 ;  /* 0x000000d207b07220 */ /* 0x000fe20000410000 */
[----:B------:R-:W-:Y:S01]  /*2830*/  @P6 PRMT R60, R133, 0x7610, R60 ;  /* 0x00007610853c6816 */ /* 0x000fe2000000003c */
[----:B------:R-:W-:Y:S01]  /*2840*/  FMUL.FTZ R133, R8, R211 ;  /* 0x000000d308857220 */ /* 0x000fe20000410000 */
[----:B------:R-:W-:Y:S01]  /*2850*/  F2FP.F16.F32.PACK_AB R134, R208, R207 ;  /* 0x000000cfd086723e */ /* 0x000fe200000000ff */
[-C--:B------:R-:W-:Y:S01]  /*2860*/  FMUL.FTZ R207, R132, R201.reuse ;  /* 0x000000c984cf7220 */ /* 0x080fe20000410000 */
[----:B------:R-:W-:Y:S01]  /*2870*/  @P6 F2FP.F16.F32.PACK_AB R177, RZ, R174 ;  /* 0x000000aeffb1623e */ /* 0x000fe200000000ff */
[-C--:B------:R-:W-:Y:S01]  /*2880*/  FMUL.FTZ R208, R174, R201.reuse ;  /* 0x000000c9aed07220 */ /* 0x080fe20000410000 */
[----:B------:R-:W-:Y:S01]  /*2890*/  @P6 F2FP.F16.F32.PACK_AB R175, RZ, R216 ;  /* 0x000000d8ffaf623e */ /* 0x000fe200000000ff */
[----:B------:R-:W-:Y:S01]  /*28a0*/  FMUL.FTZ R219, R218, R201 ;  /* 0x000000c9dadb7220 */ /* 0x000fe20000410000 */
[----:B------:R-:W-:Y:S01]  /*28b0*/  @P6 LEA R174, P5, R150, UR14, 0x4 ;  /* 0x0000000e96ae6c11 */ /* 0x000fe2000f8a20ff */
[----:B------:R-:W-:Y:S01]  /*28c0*/  FMUL.FTZ R132, R10, R207 ;  /* 0x000000cf0a847220 */ /* 0x000fe20000410000 */
[----:B------:R-:W-:Y:S01]  /*28d0*/  @P6 PRMT R62, R135, 0x7610, R62 ;  /* 0x00007610873e6816 */ /* 0x000fe2000000003e */
[----:B------:R-:W-:Y:S01]  /*28e0*/  FMUL.FTZ R135, R9, R208 ;  /* 0x000000d009877220 */ /* 0x000fe20000410000 */
[----:B------:R-:W-:Y:S01]  /*28f0*/  @P6 PRMT R63, R175, 0x7610, R63 ;  /* 0x00007610af3f6816 */ /* 0x000fe2000000003f */
[----:B------:R-:W-:Y:S01]  /*2900*/  FMUL.FTZ R213, R4, R217 ;  /* 0x000000d904d57220 */ /* 0x000fe20000410000 */
[----:B------:R-:W-:Y:S01]  /*2910*/  @P6 F2FP.F16.F32.PACK_AB R212, RZ, R218 ;  /* 0x000000daffd4623e */ /* 0x000fe200000000ff */
[----:B------:R-:W-:Y:S01]  /*2920*/  FMUL.FTZ R216, R2, R219 ;  /* 0x000000db02d87220 */ /* 0x000fe20000410000 */
[----:B------:R-:W-:-:S02]  /*2930*/  F2FP.F16.F32.PACK_AB R133, R176, R133 ;  /* 0x00000085b085723e */ /* 0x000fc400000000ff */
[C---:B------:R-:W-:Y:S02]  /*2940*/  @P6 LEA.HI.X R175, R150.reuse, UR15, RZ, 0x4, P5 ;  /* 0x0000000f96af6c11 */ /* 0x040fe4000a8f24ff */
[----:B------:R-:W-:Y:S02]  /*2950*/  LEA R176, P5, R150, UR16, 0x4 ;  /* 0x0000001096b07c11 */ /* 0x000fe4000f8a20ff */
[----:B------:R-:W-:Y:S02]  /*2960*/  F2FP.F16.F32.PACK_AB R132, R135, R132 ;  /* 0x000000848784723e */ /* 0x000fe400000000ff */
[----:B------:R-:W-:Y:S02]  /*2970*/  @P6 PRMT R62, R62, 0x5410, R209 ;  /* 0x000054103e3e6816 */ /* 0x000fe400000000d1 */
[----:B------:R-:W-:Y:S02]  /*2980*/  @P6 PRMT R60, R60, 0x5410, R177 ;  /* 0x000054103c3c6816 */ /* 0x000fe400000000b1 */
[----:B------:R-:W-:-:S02]  /*2990*/  @P6 PRMT R61, R61, 0x5410, R205 ;  /* 0x000054103d3d6816 */ /* 0x000fc400000000cd */
[----:B------:R-:W-:Y:S02]  /*29a0*/  @P6 PRMT R63, R63, 0x5410, R212 ;  /* 0x000054103f3f6816 */ /* 0x000fe400000000d4 */
[----:B------:R-:W-:Y:S02]  /*29b0*/  F2FP.F16.F32.PACK_AB R135, R216, R213 ;  /* 0x000000d5d887723e */ /* 0x000fe400000000ff */
[C---:B------:R-:W-:Y:S01]  /*29c0*/  LEA.HI.X R177, R150.reuse, UR17, RZ, 0x4, P5 ;  /* 0x0000001196b17c11 */ /* 0x040fe2000a8f24ff */
[----:B------:R0:W-:Y:S01]  /*29d0*/  @P6 STG.E.128 desc[UR4][R174.64], R60 ;  /* 0x0000003cae006986 */ /* 0x0001e2000c101d04 */
        /* <DEDUP_REMOVED lines=18> */
.L_x_1472:
[----:B------:R-:W-:Y:S05]  /*2b00*/  BSYNC B0 ;  /* 0x0000000000007941 */ /* 0x000fea0003800000 */
.L_x_1471:
        /* <DEDUP_REMOVED lines=11> */
[----:B------:R-:W-:Y:S01]  /*2bc0*/  ISETP.NE.U32.AND P6, PT, RZ, UR14, PT ;  /* 0x0000000eff007c0c */ /* 0x000fe2000bfc5070 */
[----:B------:R-:W-:Y:S01]  /*2bd0*/  FADD.FTZ R132, R192, -R133 ;  /* 0x80000085c0847221 */ /* 0x000fe20000010000 */
[----:B------:R-:W-:Y:S01]  /*2be0*/  FADD.FTZ R134, R189, -R134 ;  /* 0x80000086bd867221 */ /* 0x000fe20000010000 */
[-CC-:B------:R-:W-:Y:S01]  /*2bf0*/  FFMA.FTZ R176, R194, R203.reuse, R206.reuse ;  /* 0x000000cbc2b07223 */ /* 0x180fe200000100ce */
[-CC-:B------:R-:W-:Y:S01]  /*2c00*/  FFMA.FTZ R208, R200, R203.reuse, R206.reuse ;  /* 0x000000cbc8d07223 */ /* 0x180fe200000100ce */
[-CC-:B------:R-:W-:Y:S01]  /*2c10*/  FFMA.FTZ R177, R197, R203.reuse, R206.reuse ;  /* 0x000000cbc5b17223 */ /* 0x180fe200000100ce */
[----:B------:R-:W-:Y:S01]  /*2c20*/  FFMA.FTZ R214, R204, R203, R206 ;  /* 0x000000cbccd67223 */ /* 0x000fe200000100ce */
[----:B------:R-:W-:Y:S01]  /*2c30*/  FADD.FTZ R174, R196, -R135 ;  /* 0x80000087c4ae7221 */ /* 0x000fe20000010000 */
[----:B------:R-:W-:Y:S01]  /*2c40*/  FADD.FTZ R206, R198, -R175 ;  /* 0x800000afc6ce7221 */ /* 0x000fe20000010000 */
[C---:B------:R-:W-:Y:S01]  /*2c50*/  FMUL.FTZ R132, R151.reuse, R132 ;  /* 0x0000008497847220 */ /* 0x040fe20000410000 */
[----:B------:R-:W-:Y:S01]  /*2c60*/  FMUL.FTZ R134, R151, R134 ;  /* 0x0000008697867220 */ /* 0x000fe20000410000 */
[--C-:B------:R-:W-:Y:S01]  /*2c70*/  @P5 HADD2.F32 R133, -RZ, R40.reuse.H0_H0 ;  /* 0x20000028ff855230 */ /* 0x100fe20000004100 */
[----:B------:R-:W-:Y:S01]  /*2c80*/  ISETP.NE.AND.EX P6, PT, RZ, UR15, PT, P6 ;  /* 0x0000000fff007c0c */ /* 0x000fe2000bfc5360 */
[----:B------:R-:W-:-:S02]  /*2c90*/  @P5 HADD2.F32 R135, -RZ, R40.H1_H1 ;  /* 0x30000028ff875230 */ /* 0x000fc40000004100 */
[----:B------:R-:W-:Y:S01]  /*2ca0*/  FADD.FTZ R210, R195, -R208 ;  /* 0x800000d0c3d27221 */ /* 0x000fe20000010000 */
[----:B------:R-:W-:Y:S02]  /*2cb0*/  @P5 HADD2.F32 R175, -RZ, R42.H0_H0 ;  /* 0x2000002affaf5230 */ /* 0x000fe40000004100 */
[----:B------:R-:W-:Y:S01]  /*2cc0*/  FADD.FTZ R176, R191, -R176 ;  /* 0x800000b0bfb07221 */ /* 0x000fe20000010000 */
[----:B------:R-:W-:Y:S01]  /*2cd0*/  FMUL.FTZ R208, R151, R206 ;  /* 0x000000ce97d07220 */ /* 0x000fe20000410000 */
[----:B------:R-:W-:Y:S01]  /*2ce0*/  FADD.FTZ R212, R202, -R177 ;  /* 0x800000b1cad47221 */ /* 0x000fe20000010000 */
[----:B------:R-:W-:Y:S01]  /*2cf0*/  FADD.FTZ R214, R199, -R214 ;  /* 0x800000d6c7d67221 */ /* 0x000fe20000010000 */
[----:B------:R-:W-:Y:S01]  /*2d00*/  @P5 FADD.FTZ R132, R132, R133 ;  /* 0x0000008584845221 */ /* 0x000fe20000010000 */
[----:B------:R-:W-:Y:S01]  /*2d10*/  @P5 FADD.FTZ R134, R134, R135 ;  /* 0x0000008786865221 */ /* 0x000fe20000010000 */
[--C-:B------:R-:W-:Y:S02]  /*2d20*/  @P5 HADD2.F32 R133, -RZ, R41.reuse.H0_H0 ;  /* 0x20000029ff855230 */ /* 0x100fe40000004100 */
[----:B------:R-:W-:Y:S01]  /*2d30*/  FMUL.FTZ R174, R151, R174 ;  /* 0x000000ae97ae7220 */ /* 0x000fe20000410000 */
[----:B------:R-:W-:-:S02]  /*2d40*/  @P5 HADD2.F32 R135, -RZ, R41.H1_H1 ;  /* 0x30000029ff875230 */ /* 0x000fc40000004100 */
[C---:B------:R-:W-:Y:S01]  /*2d50*/  FMUL.FTZ R176, R151.reuse, R176 ;  /* 0x000000b097b07220 */ /* 0x040fe20000410000 */
[----:B------:R-:W-:Y:S01]  /*2d60*/  @P5 FADD.FTZ R208, R208, R175 ;  /* 0x000000afd0d05221 */ /* 0x000fe20000010000 */
[C---:B------:R-:W-:Y:S01]  /*2d70*/  FMUL.FTZ R210, R151.reuse, R210 ;  /* 0x000000d297d27220 */ /* 0x040fe20000410000 */
[C---:B------:R-:W-:Y:S01]  /*2d80*/  FMUL.FTZ R212, R151.reuse, R212 ;  /* 0x000000d497d47220 */ /* 0x040fe20000410000 */
[----:B------:R-:W-:Y:S01]  /*2d90*/  FMUL.FTZ R214, R151, R214 ;  /* 0x000000d697d67220 */ /* 0x000fe20000410000 */
[--C-:B------:R-:W-:Y:S02]  /*2da0*/  @P5 HADD2.F32 R175, -RZ, R43.reuse.H0_H0 ;  /* 0x2000002bffaf5230 */ /* 0x100fe40000004100 */
[----:B------:R-:W-:Y:S01]  /*2db0*/  @P5 FADD.FTZ R174, R174, R133 ;  /* 0x00000085aeae5221 */ /* 0x000fe20000010000 */
[----:B------:R-:W-:Y:S02]  /*2dc0*/  @P5 HADD2.F32 R151, -RZ, R42.H1_H1 ;  /* 0x3000002aff975230 */ /* 0x000fe40000004100 */
[----:B------:R-:W-:Y:S01]  /*2dd0*/  @P5 FADD.FTZ R176, R176, R135 ;  /* 0x00000087b0b05221 */ /* 0x000fe20000010000 */
[----:B------:R-:W-:-:S02]  /*2de0*/  @P5 HADD2.F32 R177, -RZ, R43.H1_H1 ;  /* 0x3000002bffb15230 */ /* 0x000fc40000004100 */
[----:B------:R-:W-:Y:S01]  /*2df0*/  @P5 FADD.FTZ R212, R212, R175 ;  /* 0x000000afd4d45221 */ /* 0x000fe20000010000 */
[----:B------:R-:W-:Y:S01]  /*2e00*/  @P6 F2FP.F16.F32.PACK_AB R133, RZ, R132 ;  /* 0x00000084ff85623e */ /* 0x000fe200000000ff */
[----:B------:R-:W-:Y:S01]  /*2e10*/  @P5 FADD.FTZ R210, R210, R151 ;  /* 0x00000097d2d25221 */ /* 0x000fe20000010000 */
[----:B------:R-:W-:Y:S01]  /*2e20*/  @P6 F2FP.F16.F32.PACK_AB R175, RZ, R208 ;  /* 0x000000d0ffaf623e */ /* 0x000fe200000000ff */
[-C--:B------:R-:W-:Y:S01]  /*2e30*/  FMUL.FTZ R209, R208, R201.reuse ;  /* 0x000000c9d0d17220 */ /* 0x080fe20000410000 */
[----:B------:R-:W-:Y:S01]  /*2e40*/  @P5 FADD.FTZ R214, R214, R177 ;  /* 0x000000b1d6d65221 */ /* 0x000fe20000010000 */
[-C--:B------:R-:W-:Y:S01]  /*2e50*/  FMUL.FTZ R205, R174, R201.reuse ;  /* 0x000000c9aecd7220 */ /* 0x080fe20000410000 */
[-C--:B------:R-:W-:Y:S01]  /*2e60*/  FMUL.FTZ R208, R176, R201.reuse ;  /* 0x000000c9b0d07220 */ /* 0x080fe20000410000 */
[----:B------:R-:W-:Y:S01]  /*2e70*/  @P6 F2FP.F16.F32.PACK_AB R135, RZ, R174 ;  /* 0x000000aeff87623e */ /* 0x000fe200000000ff */
[-C--:B------:R-:W-:Y:S01]  /*2e80*/  FMUL.FTZ R203, R132, R201.reuse ;  /* 0x000000c984cb7220 */ /* 0x080fe20000410000 */
[-C--:B------:R-:W-:Y:S01]  /*2e90*/  FMUL.FTZ R206, R134, R201.reuse ;  /* 0x000000c986ce7220 */ /* 0x080fe20000410000 */
[----:B------:R-:W-:Y:S01]  /*2ea0*/  @P6 PRMT R60, R133, 0x7610, R60 ;  /* 0x00007610853c6816 */ /* 0x000fe2000000003c */
[-C--:B------:R-:W-:Y:S01]  /*2eb0*/  FMUL.FTZ R213, R212, R201.reuse ;  /* 0x000000c9d4d57220 */ /* 0x080fe20000410000 */
[----:B------:R-:W-:Y:S01]  /*2ec0*/  @P6 F2FP.F16.F32.PACK_AB R211, RZ, R210 ;  /* 0x000000d2ffd3623e */ /* 0x000fe200000000ff */
[----:B------:R-:W-:Y:S01]  /*2ed0*/  FMUL.FTZ R216, R214, R201 ;  /* 0x000000c9d6d87220 */ /* 0x000fe20000410000 */
[----:B------:R-:W-:Y:S01]  /*2ee0*/  @P6 F2FP.F16.F32.PACK_AB R207, RZ, R176 ;  /* 0x000000b0ffcf623e */ /* 0x000fe200000000ff */
[----:B------:R-:W-:Y:S01]  /*2ef0*/  FMUL.FTZ R133, R142, R205 ;  /* 0x000000cd8e857220 */ /* 0x000fe20000410000 */
[----:B------:R-:W-:Y:S01]  /*2f00*/  @P6 F2FP.F16.F32.PACK_AB R177, RZ, R212 ;  /* 0x000000d4ffb1623e */ /* 0x000fe200000000ff */
[----:B------:R-:W-:Y:S01]  /*2f10*/  FMUL.FTZ R174, R145, R208 ;  /* 0x000000d091ae7220 */ /* 0x000fe20000410000 */
        /* <DEDUP_REMOVED lines=17> */
[----:B------:R-:W-:Y:S02]  /*3030*/  F2FP.F16.F32.PACK_AB R135, R212, R175 ;  /* 0x000000afd487723e */ /* 0x000fe400000000ff */
[----:B------:R-:W-:Y:S02]  /*3040*/  @P6 PRMT R60, R60, 0x5410, R151 ;  /* 0x000054103c3c6816 */ /* 0x000fe40000000097 */
[----:B------:R-:W-:-:S02]  /*3050*/  @P6 PRMT R62, R62, 0x5410, R211 ;  /* 0x000054103e3e6816 */ /* 0x000fc400000000d3 */
[----:B------:R-:W-:Y:S02]  /*3060*/  @P6 PRMT R61, R61, 0x5410, R207 ;  /* 0x000054103d3d6816 */ /* 0x000fe400000000cf */
[----:B------:R-:W-:Y:S02]  /*3070*/  @P6 PRMT R63, R63, 0x5410, R214 ;  /* 0x000054103f3f6816 */ /* 0x000fe400000000d6 */
[----:B------:R-:W-:Y:S02]  /*3080*/  F2FP.F16.F32.PACK_AB R134, R201, R134 ;  /* 0x00000086c986723e */ /* 0x000fe400000000ff */
[----:B------:R-:W-:Y:S01]  /*3090*/  LEA.HI.X R175, R150, UR17, RZ, 0x4, P5 ;  /* 0x0000001196af7c11 */ /* 0x000fe2000a8f24ff */
[----:B------:R0:W-:Y:S04]  /*30a0*/  @P6 STG.E.128 desc[UR4][R176.64], R60 ;  /* 0x0000003cb0006986 */ /* 0x0001e8000c101d04 */
[----:B------:R0:W-:Y:S01]  /*30b0*/  STG.E.128 desc[UR4][R174.64], R132 ;  /* 0x00000084ae007986 */ /* 0x0001e2000c101d04 */
[----:B--2---:R-:W-:-:S02]  /*30c0*/  HADD2.F32 R207, -RZ, R130.H0_H0 ;  /* 0x20000082ffcf7230 */ /* 0x004fc40000004100 */
[----:B------:R-:W-:Y:S02]  /*30d0*/  HADD2.F32 R150, -RZ, R130.H1_H1 ;  /* 0x30000082ff967230 */ /* 0x000fe40000004100 */
[--C-:B------:R-:W-:Y:S02]  /*30e0*/  HADD2.F32 R151, -RZ, R128.reuse.H0_H0 ;  /* 0x20000080ff977230 */ /* 0x100fe40000004100 */
[----:B------:R-:W-:Y:S01]  /*30f0*/  FFMA.FTZ R108, R207, R209, R108 ;  /* 0x000000d1cf6c7223 */ /* 0x000fe2000001006c */
[--C-:B------:R-:W-:Y:S02]  /*3100*/  HADD2.F32 R201, -RZ, R129.reuse.H0_H0 ;  /* 0x20000081ffc97230 */ /* 0x100fe40000004100 */
[----:B------:R-:W-:Y:S01]  /*3110*/  FFMA.FTZ R109, R150, R210, R109 ;  /* 0x000000d2966d7223 */ /* 0x000fe2000001006d */
[----:B------:R-:W-:Y:S02]  /*3120*/  HADD2.F32 R130, -RZ, R129.H1_H1 ;  /* 0x30000081ff827230 */ /* 0x000fe40000004100 */
[----:B------:R-:W-:Y:S01]  /*3130*/  FFMA.FTZ R104, R151, R203, R104 ;  /* 0x000000cb97687223 */ /* 0x000fe20000010068 */
[----:B------:R-:W-:-:S02]  /*3140*/  HADD2.F32 R128, -RZ, R128.H1_H1 ;  /* 0x30000080ff807230 */ /* 0x000fc40000004100 */
[----:B------:R-:W-:Y:S01]  /*3150*/  FFMA.FTZ R106, R201, R205, R106 ;  /* 0x000000cdc96a7223 */ /* 0x000fe2000001006a */
[--C-:B------:R-:W-:Y:S02]  /*3160*/  HADD2.F32 R129, -RZ, R131.reuse.H0_H0 ;  /* 0x20000083ff817230 */ /* 0x100fe40000004100 */
[----:B------:R-:W-:Y:S01]  /*3170*/  FFMA.FTZ R107, R130, R208, R107 ;  /* 0x000000d0826b7223 */ /* 0x000fe2000001006b */
[----:B------:R-:W-:Y:S02]  /*3180*/  HADD2.F32 R212, -RZ, R131.H1_H1 ;  /* 0x30000083ffd47230 */ /* 0x000fe40000004100 */
[----:B------:R-:W-:Y:S01]  /*3190*/  FFMA.FTZ R105, R128, R206, R105 ;  /* 0x000000ce80697223 */ /* 0x000fe20000010069 */
[----:B------:R-:W-:Y:S02]  /*31a0*/  FFMA.FTZ R110, R129, R213, R110 ;  /* 0x000000d5816e7223 */ /* 0x000fe4000001006e */
[----:B0-----:R-:W-:-:S07]  /*31b0*/  FFMA.FTZ R111, R212, R216, R111 ;  /* 0x000000d8d46f7223 */ /* 0x001fce000001006f */
.L_x_1474:
[----:B------:R-:W-:Y:S05]  /*31c0*/  BSYNC B0 ;  /* 0x0000000000007941 */ /* 0x000fea0003800000 */
.L_x_1473:
[----:B------:R-:W-:Y:S02]  /*31d0*/  IADD3 R148, R148, UR18, RZ ;  /* 0x0000001294947c10 */ /* 0x000fe4000fffe0ff */
[----:B------:R-:W-:Y:S02]  /*31e0*/  SEL R176, RZ, 0x1, P4 ;  /* 0x00000001ffb07807 */ /* 0x000fe40002000000 */
[----:B------:R-:W-:-:S13]  /*31f0*/  ISETP.GE.AND P5, PT, R148, UR19, PT ;  /* 0x0000001394007c0c */ /* 0x000fda000bfa6270 */
[----:B------:R-:W-:Y:S05]  /*3200*/  @!P5 BRA `(.L_x_1475) ;  /* 0xffffffd4009cd947 */ /* 0x000fea000383ffff */
.L_x_1461:
        /* <DEDUP_REMOVED lines=20> */
.L_x_1477:
[----:B------:R-:W-:Y:S05]  /*3350*/  BSYNC B0 ;  /* 0x0000000000007941 */ /* 0x000fea0003800000 */
.L_x_1476:
        /* <DEDUP_REMOVED lines=15> */
.L_x_1479:
[----:B------:R-:W-:Y:S05]  /*3450*/  BSYNC B0 ;  /* 0x0000000000007941 */ /* 0x000fea0003800000 */
.L_x_1478:
        /* <DEDUP_REMOVED lines=14> */
.L_x_1468:
[----:B------:R-:W-:Y:S02]  /*3540*/  MOV R205, R203 ;  /* 0x000000cb00cd7202 */ /* 0x000fe40000000f00 */
[----:B------:R-:W-:Y:S02]  /*3550*/  MOV R207, 0x10 ;  /* 0x0000001000cf7802 */ /* 0x000fe40000000f00 */
[----:B------:R-:W-:Y:S02]  /*3560*/  MOV R208, 0x1f ;  /* 0x0000001f00d07802 */ /* 0x000fe40000000f00 */
[----:B------:R-:W-:-:S07]  /*3570*/  MOV R176, 0xffffffff ;  /* 0xffffffff00b07802 */ /* 0x000fce0000000f00 */
[----:B------:R-:W-:Y:S05]  /*3580*/  WARPSYNC.COLLECTIVE R176, `(.L_x_1480) ;  /* 0x00000000b0087348 */ /* 0x000fea0003c00000 */
[----:B------:R0:W1:Y:S02]  /*3590*/  SHFL.DOWN P6, R177, R205, R207, R208 ;  /* 0x080000cfcdb17389 */ /* 0x00006400000c00d0 */
[----:B01----:R-:W-:Y:S01]  /*35a0*/  ENDCOLLECTIVE ;  /* 0x000000000000791b */ /* 0x003fe20003800000 */
.L_x_1480:
[----:B------:R-:W-:Y:S02]  /*35b0*/  MOV R205, R206 ;  /* 0x000000ce00cd7202 */ /* 0x000fe40000000f00 */
[----:B------:R-:W-:-:S07]  /*35c0*/  MOV R130, R177 ;  /* 0x000000b100827202 */ /* 0x000fce0000000f00 */
[----:B------:R-:W-:Y:S05]  /*35d0*/  WARPSYNC.COLLECTIVE R176, `(.L_x_1481) ;  /* 0x00000000b0087348 */ /* 0x000fea0003c00000 */
[----:B------:R0:W1:Y:S02]  /*35e0*/  SHFL.DOWN P6, R177, R205, R207, R208 ;  /* 0x080000cfcdb17389 */ /* 0x00006400000c00d0 */
[----:B01----:R-:W-:Y:S01]  /*35f0*/  ENDCOLLECTIVE ;  /* 0x000000000000791b */ /* 0x003fe20003800000 */
.L_x_1481:
[----:B------:R-:W-:-:S05]  /*3600*/  FADD.FTZ R130, R130, R203 ;  /* 0x000000cb82827221 */ /* 0x000fca0000010000 */
[----:B------:R-:W-:Y:S02]  /*3610*/  MOV R205, R130 ;  /* 0x0000008200cd7202 */ /* 0x000fe40000000f00 */
[----:B------:R-:W-:Y:S02]  /*3620*/  MOV R207, 0x8 ;  /* 0x0000000800cf7802 */ /* 0x000fe40000000f00 */
[----:B------:R-:W-:-:S07]  /*3630*/  MOV R131, R177 ;  /* 0x000000b100837202 */ /* 0x000fce0000000f00 */
[----:B------:R-:W-:Y:S05]  /*3640*/  WARPSYNC.COLLECTIVE R176, `(.L_x_1482) ;  /* 0x00000000b0087348 */ /* 0x000fea0003c00000 */
[----:B------:R0:W1:Y:S02]  /*3650*/  SHFL.DOWN P6, R177, R205, R207, R208 ;  /* 0x080000cfcdb17389 */ /* 0x00006400000c00d0 */
[----:B01----:R-:W-:Y:S01]  /*3660*/  ENDCOLLECTIVE ;  /* 0x000000000000791b */ /* 0x003fe20003800000 */
.L_x_1482:
[----:B------:R-:W-:-:S05]  /*3670*/  FADD.FTZ R131, R131, R206 ;  /* 0x000000ce83837221 */ /* 0x000fca0000010000 */
[----:B------:R-:W-:Y:S02]  /*3680*/  MOV R205, R131 ;  /* 0x0000008300cd7202 */ /* 0x000fe40000000f00 */
[----:B------:R-:W-:-:S07]  /*3690*/  MOV R133, R177 ;  /* 0x000000b100857202 */ /* 0x000fce0000000f00 */
[----:B------:R-:W-:Y:S05]  /*36a0*/  WARPSYNC.COLLECTIVE R176, `(.L_x_1483) ;  /* 0x00000000b0087348 */ /* 0x000fea0003c00000 */
[----:B------:R0:W1:Y:S02]  /*36b0*/  SHFL.DOWN P6, R177, R205, R207, R208 ;  /* 0x080000cfcdb17389 */ /* 0x00006400000c00d0 */
[----:B01----:R-:W-:Y:S01]  /*36c0*/  ENDCOLLECTIVE ;  /* 0x000000000000791b */ /* 0x003fe20003800000 */
.L_x_1483:
[----:B------:R-:W-:-:S05]  /*36d0*/  FADD.FTZ R133, R130, R133 ;  /* 0x0000008582857221 */ /* 0x000fca0000010000 */
[----:B------:R-:W-:Y:S02]  /*36e0*/  MOV R205, R133 ;  /* 0x0000008500cd7202 */ /* 0x000fe40000000f00 */
[----:B------:R-:W-:Y:S02]  /*36f0*/  MOV R207, 0x4 ;  /* 0x0000000400cf7802 */ /* 0x000fe40000000f00 */
[----:B------:R-:W-:-:S07]  /*3700*/  MOV R132, R177 ;  /* 0x000000b100847202 */ /* 0x000fce0000000f00 */
[----:B------:R-:W-:Y:S05]  /*3710*/  WARPSYNC.COLLECTIVE R176, `(.L_x_1484) ;  /* 0x00000000b0087348 */ /* 0x000fea0003c00000 */
[----:B------:R0:W1:Y:S02]  /*3720*/  SHFL.DOWN P6, R177, R205, R207, R208 ;  /* 0x080000cfcdb17389 */ /* 0x00006400000c00d0 */
[----:B01----:R-:W-:Y:S01]  /*3730*/  ENDCOLLECTIVE ;  /* 0x000000000000791b */ /* 0x003fe20003800000 */
.L_x_1484:
[----:B------:R-:W-:-:S05]  /*3740*/  FADD.FTZ R132, R131, R132 ;  /* 0x0000008483847221 */ /* 0x000fca0000010000 */
[----:B------:R-:W-:Y:S02]  /*3750*/  MOV R205, R132 ;  /* 0x0000008400cd7202 */ /* 0x000fe40000000f00 */
[----:B------:R-:W-:-:S07]  /*3760*/  MOV R134, R177 ;  /* 0x000000b100867202 */ /* 0x000fce0000000f00 */
[----:B------:R-:W-:Y:S05]  /*3770*/  WARPSYNC.COLLECTIVE R176, `(.L_x_1485) ;  /* 0x00000000b0087348 */ /* 0x000fea0003c00000 */
[----:B------:R0:W1:Y:S02]  /*3780*/  SHFL.DOWN P6, R177, R205, R207, R208 ;  /* 0x080000cfcdb17389 */ /* 0x00006400000c00d0 */
[----:B01----:R-:W-:Y:S01]  /*3790*/  ENDCOLLECTIVE ;  /* 0x000000000000791b */ /* 0x003fe20003800000 */
.L_x_1485:
[----:B------:R-:W-:-:S05]  /*37a0*/  FADD.FTZ R134, R133, R134 ;  /* 0x0000008685867221 */ /* 0x000fca0000010000 */
[----:B------:R-:W-:Y:S02]  /*37b0*/  MOV R205, R134 ;  /* 0x0000008600cd7202 */ /* 0x000fe40000000f00 */
[----:B------:R-:W-:Y:S02]  /*37c0*/  MOV R207, 0x2 ;  /* 0x0000000200cf7802 */ /* 0x000fe40000000f00 */
[----:B------:R-:W-:-:S07]  /*37d0*/  MOV R135, R177 ;  /* 0x000000b100877202 */ /* 0x000fce0000000f00 */
[----:B------:R-:W-:Y:S05]  /*37e0*/  WARPSYNC.COLLECTIVE R176, `(.L_x_1486) ;  /* 0x00000000b0087348 */ /* 0x000fea0003c00000 */
[----:B------:R0:W1:Y:S02]  /*37f0*/  SHFL.DOWN P6, R177, R205, R207, R208 ;  /* 0x080000cfcdb17389 */ /* 0x00006400000c00d0 */
[----:B01----:R-:W-:Y:S01]  /*3800*/  ENDCOLLECTIVE ;  /* 0x000000000000791b */ /* 0x003fe20003800000 */
.L_x_1486:
[----:B------:R-:W-:-:S05]  /*3810*/  FADD.FTZ R135, R132, R135 ;  /* 0x0000008784877221 */ /* 0x000fca0000010000 */
[----:B------:R-:W-:Y:S02]  /*3820*/  MOV R205, R135 ;  /* 0x0000008700cd7202 */ /* 0x000fe40000000f00 */
[----:B------:R-:W-:-:S07]  /*3830*/  MOV R175, R177 ;  /* 0x000000b100af7202 */ /* 0x000fce0000000f00 */
[----:B------:R-:W-:Y:S05]  /*3840*/  WARPSYNC.COLLECTIVE R176, `(.L_x_1487) ;  /* 0x00000000b0087348 */ /* 0x000fea0003c00000 */
[----:B------:R0:W1:Y:S02]  /*3850*/  SHFL.DOWN P6, R177, R205, R207, R208 ;  /* 0x080000cfcdb17389 */ /* 0x00006400000c00d0 */
[----:B01----:R-:W-:Y:S01]  /*3860*/  ENDCOLLECTIVE ;  /* 0x000000000000791b */ /* 0x003fe20003800000 */
.L_x_1487:
[----:B------:R-:W-:-:S05]  /*3870*/  FADD.FTZ R175, R134, R175 ;  /* 0x000000af86af7221 */ /* 0x000fca0000010000 */
[----:B------:R-:W-:Y:S02]  /*3880*/  MOV R205, R175 ;  /* 0x000000af00cd7202 */ /* 0x000fe40000000f00 */
[----:B------:R-:W-:Y:S02]  /*3890*/  MOV R207, 0x1 ;  /* 0x0000000100cf7802 */ /* 0x000fe40000000f00 */
[----:B------:R-:W-:-:S07]  /*38a0*/  MOV R174, R177 ;  /* 0x000000b100ae7202 */ /* 0x000fce0000000f00 */
[----:B------:R-:W-:Y:S05]  /*38b0*/  WARPSYNC.COLLECTIVE R176, `(.L_x_1488) ;  /* 0x00000000b0087348 */ /* 0x000fea0003c00000 */
[----:B------:R0:W1:Y:S02]  /*38c0*/  SHFL.DOWN P6, R177, R205, R207, R208 ;  /* 0x080000cfcdb17389 */ /* 0x00006400000c00d0 */
[----:B01----:R-:W-:Y:S01]  /*38d0*/  ENDCOLLECTIVE ;  /* 0x000000000000791b */ /* 0x003fe20003800000 */
.L_x_1488:
[----:B------:R-:W-:-:S05]  /*38e0*/  FADD.FTZ R130, R135, R174 ;  /* 0x000000ae87827221 */ /* 0x000fca0000010000 */
[----:B------:R-:W-:Y:S02]  /*38f0*/  MOV R205, R130 ;  /* 0x0000008200cd7202 */ /* 0x000fe40000000f00 */
[----:B------:R-:W-:-:S07]  /*3900*/  MOV R174, R177 ;  /* 0x000000b100ae7202 */ /* 0x000fce0000000f00 */
[----:B------:R-:W-:Y:S05]  /*3910*/  WARPSYNC.COLLECTIVE R176, `(.L_x_1489) ;  /* 0x00000000b0087348 */ /* 0x000fea0003c00000 */
[----:B------:R0:W1:Y:S02]  /*3920*/  SHFL.DOWN P6, R177, R205, R207, R208 ;  /* 0x080000cfcdb17389 */ /* 0x00006400000c00d0 */
[----:B01----:R-:W-:Y:S01]  /*3930*/  ENDCOLLECTIVE ;  /* 0x000000000000791b */ /* 0x003fe20003800000 */
.L_x_1489:
[----:B------:R-:W-:Y:S01]  /*3940*/  MOV R131, R177 ;  /* 0x000000b100837202 */ /* 0x000fe20000000f00 */
[----:B------:R-:W-:Y:S06]  /*3950*/  BRA `(.L_x_1490) ;  /* 0xffffffe0009c7947 */ /* 0x000fec000383ffff */
.L_x_1491:
        /* <DEDUP_REMOVED lines=10> */
.L_x_11283:


//--------------------- .text._ZN10layer_norm13ln_bwd_kernelINS_13Kernel_traitsI6__halfS2_S2_S2_fjLj3072ELj1ELj1ELj4ELj16ENS_18Kernel_traits_baseILj3072ES2_S2_S2_S2_fjLj128EEEEELb0ELb1ELb0ELb1EEEvNS_9BwdParamsE --------------------------
	.section	.text._ZN10layer_norm13ln_bwd_kernelINS_13Kernel_traitsI6__halfS2_S2_S2_fjLj3072ELj1ELj1ELj4ELj16ENS_18Kernel_traits_baseILj3072ES2_S2_S2_S2_fjLj128EEEEELb0ELb1ELb0ELb1EEEvNS_9BwdParamsE,"ax",@progbits
	.align	128
        .global         _ZN10layer_norm13ln_bwd_kernelINS_13Kernel_traitsI6__halfS2_S2_S2_fjLj3072ELj1ELj1ELj4ELj16ENS_18Kernel_traits_baseILj3072ES2_S2_S2_S2_fjLj128EEEEELb0ELb1ELb0ELb1EEEvNS_9BwdParamsE
        .type           _ZN10layer_norm13ln_bwd_kernelINS_13Kernel_traitsI6__halfS2_S2_S2_fjLj3072ELj1ELj1ELj4ELj16ENS_18Kernel_traits_baseILj3072ES2_S2_S2_S2_fjLj128EEEEELb0ELb1ELb0ELb1EEEvNS_9BwdParamsE,@function
        .size           _ZN10layer_norm13ln_bwd_kernelINS_13Kernel_traitsI6__halfS2_S2_S2_fjLj3072ELj1ELj1ELj4ELj16ENS_18Kernel_traits_baseILj3072ES2_S2_S2_S2_fjLj128EEEEELb0ELb1ELb0ELb1EEEvNS_9BwdParamsE,(.L_x_11284 - _ZN10layer_norm13ln_bwd_kernelINS_13Kernel_traitsI6__halfS2_S2_S2_fjLj3072ELj1ELj1ELj4ELj16ENS_18Kernel_traits_baseILj3072ES2_S2_S2_S2_fjLj128EEEEELb0ELb1ELb0ELb1EEEvNS_9BwdParamsE)
        .other          _ZN10layer_norm13ln_bwd_kernelINS_13Kernel_traitsI6__halfS2_S2_S2_fjLj3072ELj1ELj1ELj4ELj16ENS_18Kernel_traits_baseILj3072ES2_S2_S2_S2_fjLj128EEEEELb0ELb1ELb0ELb1EEEvNS_9BwdParamsE,@"STO_CUDA_ENTRY STV_DEFAULT"
_ZN10layer_norm13ln_bwd_kernelINS_13Kernel_traitsI6__halfS2_S2_S2_fjLj3072ELj1ELj1ELj4ELj16ENS_18Kernel_traits_baseILj3072ES2_S2_S2_S2_fjLj128EEEEELb0ELb1ELb0ELb1EEEvNS_9BwdParamsE:
.text._ZN10layer_norm13ln_bwd_kernelINS_13Kernel_traitsI6__halfS2_S2_S2_fjLj3072ELj1ELj1ELj4ELj16ENS_18Kernel_traits_baseILj3072ES2_S2_S2_S2_fjLj128EEEEELb0ELb1ELb0ELb1EEEvNS_9BwdParamsE:
        /* <DEDUP_REMOVED lines=52> */
.L_x_1492:
        /* <DEDUP_REMOVED lines=16> */
[----:B------:R-:W-:Y:S01]  /*0440*/  HFMA2.MMA R172, -RZ, RZ, 0, 5.9604644775390625e-08 ;  /* 0x00000001ffac7435 */ /* 0x000fe200000001ff */
[----:B0-----:R-:W-:Y:S01]  /*0450*/  CS2R R2, SRZ ;  /* 0x0000000000027805 */ /* 0x001fe2000001ff00 */
[----:B------:R-:W-:Y:S01]  /*0460*/  HFMA2.MMA R170, -RZ, RZ, 0, 0 ;  /* 0x00000000ffaa7435 */ /* 0x000fe200000001ff */
[----:B------:R-:W-:-:S02]  /*0470*/  ISETP.NE.AND.EX P0, PT, RZ, UR5, PT, P0 ;  /* 0x00000005ff007c0c */ /* 0x000fc4000bf05300 */
[----:B------:R-:W-:Y:S02]  /*0480*/  CS2R R6, SRZ ;  /* 0x0000000000067805 */ /* 0x000fe4000001ff00 */
[----:B------:R-:W-:Y:S02]  /*0490*/  CS2R R96, SRZ ;  /* 0x0000000000607805 */ /* 0x000fe4000001ff00 */
[----:B------:R-:W-:Y:S02]  /*04a0*/  CS2R R32, SRZ ;  /* 0x0000000000207805 */ /* 0x000fe4000001ff00 */
[----:B------:R-:W-:Y:S02]  /*04b0*/  CS2R R34, SRZ ;  /* 0x0000000000227805 */ /* 0x000fe4000001ff00 */
[----:B-1----:R-:W-:Y:S02]  /*04c0*/  CS2R R4, SRZ ;  /* 0x0000000000047805 */ /* 0x002fe4000001ff00 */
        /* <DEDUP_REMOVED lines=47> */
[----:B------:R-:W-:Y:S01]  /*07c0*/  CS2R R26, SRZ ;  /* 0x00000000001a7805 */ /* 0x000fe2000001ff00 */
[--C-:B-----5:R-:W-:Y:S02]  /*07d0*/  HADD2.F32 R137, -RZ, R12.reuse.H0_H0 ;  /* 0x2000000cff897230 */ /* 0x120fe40000004100 */
[----:B------:R-:W-:Y:S02]  /*07e0*/  HADD2.F32 R138, -RZ, R12.H1_H1 ;  /* 0x3000000cff8a7230 */ /* 0x000fe40000004100 */
[----:B------:R-:W-:-:S02]  /*07f0*/  HADD2.F32 R139, -RZ, R13.H0_H0 ;  /* 0x2000000dff8b7230 */ /* 0x000fc40000004100 */
[----:B------:R-:W-:Y:S01]  /*0800*/  HADD2.F32 R140, -RZ, R13.H1_H1 ;  /* 0x3000000dff8c7230 */ /* 0x000fe20000004100 */
[----:B------:R-:W-:Y:S01]  /*0810*/  CS2R R12, SRZ ;  /* 0x00000000000c7805 */ /* 0x000fe2000001ff00 */
[--C-:B------:R-:W-:Y:S02]  /*0820*/  HADD2.F32 R141, -RZ, R14.reuse.H0_H0 ;  /* 0x2000000eff8d7230 */ /* 0x100fe40000004100 */
        /* <DEDUP_REMOVED lines=24> */
.L_x_1496:
        /* <DEDUP_REMOVED lines=14> */
[C---:B-1----:R-:W-:Y:S01]  /*0a90*/  IMAD.WIDE.U32 R72, R175.reuse, 0x10, R88 ;  /* 0x00000010af487825 */ /* 0x042fe200078e0058 */
[----:B------:R-:W-:-:S03]  /*0aa0*/  IADD3 R171, R175, 0x100, RZ ;  /* 0x00000100afab7810 */ /* 0x000fc60007ffe0ff */
[----:B------:R-:W-:Y:S01]  /*0ab0*/  IMAD.WIDE.U32 R80, R173, 0x10, R88 ;  /* 0x00000010ad507825 */ /* 0x000fe200078e0058 */
[----:B------:R-:W4:Y:S03]  /*0ac0*/  @P0 LDG.E.U16 R174, desc[UR6][R90.64] ;  /* 0x000000065aae0981 */ /* 0x000f26000c1e1500 */
[----:B--2---:R-:W-:Y:S01]  /*0ad0*/  IMAD.WIDE R146, R169, 0x4, R146 ;  /* 0x00000004a9927825 */ /* 0x004fe200078e0292 */
[----:B------:R-:W2:Y:S03]  /*0ae0*/  LDG.E.128 R72, desc[UR6][R72.64] ;  /* 0x0000000648487981 */ /* 0x000ea6000c1e1d00 */
[--C-:B---3--:R-:W-:Y:S01]  /*0af0*/  IMAD.WIDE.U32 R76, R175, 0x10, R92.reuse ;  /* 0x00000010af4c7825 */ /* 0x108fe200078e005c */
[----:B------:R1:W3:Y:S03]  /*0b00*/  LDG.E R180, desc[UR6][R146.64] ;  /* 0x0000000692b47981 */ /* 0x0002e6000c1e1900 */
[----:B------:R-:W-:Y:S01]  /*0b10*/  IMAD.WIDE.U32 R84, R173, 0x10, R92 ;  /* 0x00000010ad547825 */ /* 0x000fe200078e005c */
[----:B------:R-:W3:Y:S03]  /*0b20*/  LDG.E.128 R80, desc[UR6][R80.64] ;  /* 0x0000000650507981 */ /* 0x000ee6000c1e1d00 */
[----:B------:R-:W-:Y:S01]  /*0b30*/  IMAD.WIDE.U32 R88, R171, 0x10, R88 ;  /* 0x00000010ab587825 */ /* 0x000fe200078e0058 */
[----:B------:R-:W3:Y:S03]  /*0b40*/  LDG.E.128 R76, desc[UR6][R76.64] ;  /* 0x000000064c4c7981 */ /* 0x000ee6000c1e1d00 */
[----:B0-----:R-:W-:Y:S01]  /*0b50*/  IMAD.WIDE R152, R169, 0x4, R144 ;  /* 0x00000004a9987825 */ /* 0x001fe200078e0290 */
[----:B------:R-:W3:Y:S03]  /*0b60*/  LDG.E.128 R84, desc[UR6][R84.64] ;  /* 0x0000000654547981 */ /* 0x000ee6000c1e1d00 */
[----:B------:R-:W-:Y:S01]  /*0b70*/  IMAD.WIDE.U32 R92, R171, 0x10, R92 ;  /* 0x00000010ab5c7825 */ /* 0x000fe200078e005c */
[----:B------:R-:W3:Y:S04]  /*0b80*/  LDG.E.128 R88, desc[UR6][R88.64] ;  /* 0x0000000658587981 */ /* 0x000ee8000c1e1d00 */
[----:B------:R0:W3:Y:S04]  /*0b90*/  LDG.E R152, desc[UR6][R152.64] ;  /* 0x0000000698987981 */ /* 0x0000e8000c1e1900 */
[----:B------:R-:W3:Y:S01]  /*0ba0*/  LDG.E.128 R92, desc[UR6][R92.64] ;  /* 0x000000065c5c7981 */ /* 0x000ee2000c1e1d00 */
[----:B------:R-:W-:-:S04]  /*0bb0*/  ISETP.NE.U32.AND P1, PT, RZ, UR10, PT ;  /* 0x0000000aff007c0c */ /* 0x000fc8000bf25070 */
[----:B------:R-:W-:-:S13]  /*0bc0*/  ISETP.NE.AND.EX P1, PT, RZ, UR11, PT, P1 ;  /* 0x0000000bff007c0c */ /* 0x000fda000bf25310 */
[----:B-1----:R-:W1:Y:S08]  /*0bd0*/  @P1 LDC.64 R146, c[0x0][0x2c8] ;  /* 0x0000b200ff921b82 */ /* 0x002e700000000a00 */
[----:B------:R-:W0:Y:S08]  /*0be0*/  @P1 LDC.64 R148, c[0x0][0x2c8] ;  /* 0x0000b200ff941b82 */ /* 0x000e300000000a00 */
[----:B------:R-:W0:Y:S01]  /*0bf0*/  @P1 LDC.64 R144, c[0x0][0x2c8] ;  /* 0x0000b200ff901b82 */ /* 0x000e220000000a00 */
[----:B------:R-:W-:-:S02]  /*0c00*/  ISETP.NE.AND P4, PT, RZ, UR8, PT ;  /* 0x00000008ff007c0c */ /* 0x000fc4000bf85270 */
[----:B------:R-:W-:Y:S01]  /*0c10*/  LOP3.LUT P3, RZ, R172, 0xff, RZ, 0xc0, !PT ;  /* 0x000000ffacff7812 */ /* 0x000fe2000786c0ff */
[----:B-1----:R-:W-:Y:S01]  /*0c20*/  @P1 IMAD.WIDE.U32 R146, R171, 0x10, R146 ;  /* 0x00000010ab921825 */ /* 0x002fe200078e0092 */
[----:B0-----:R-:W-:-:S04]  /*0c30*/  MOV R153, 0x3f800000 ;  /* 0x3f80000000997802 */ /* 0x001fc80000000f00 */
[----:B------:R0:W5:Y:S01]  /*0c40*/  @P1 LDG.E.128 R64, desc[UR6][R146.64] ;  /* 0x0000000692401981 */ /* 0x000162000c1e1d00 */
[----:B------:R-:W-:-:S05]  /*0c50*/  @P1 IMAD.WIDE.U32 R148, R173, 0x10, R148 ;  /* 0x00000010ad941825 */ /* 0x000fca00078e0094 */
[----:B------:R1:W5:Y:S01]  /*0c60*/  @P1 LDG.E.128 R60, desc[UR6][R148.64] ;  /* 0x00000006943c1981 */ /* 0x000362000c1e1d00 */
[----:B------:R-:W-:-:S05]  /*0c70*/  @P1 IMAD.WIDE.U32 R144, R175, 0x10, R144 ;  /* 0x00000010af901825 */ /* 0x000fca00078e0090 */
[----:B------:R1:W5:Y:S01]  /*0c80*/  @P1 LDG.E.128 R56, desc[UR6][R144.64] ;  /* 0x0000000690381981 */ /* 0x000362000c1e1d00 */
[----:B------:R-:W-:Y:S01]  /*0c90*/  UMOV UR4, 0xffffffff ;  /* 0xffffffff00047882 */ /* 0x000fe20000000000 */
[----:B------:R-:W-:Y:S01]  /*0ca0*/  LOP3.LUT P2, RZ, R0, 0x1f, RZ, 0xc0, !PT ;  /* 0x0000001f00ff7812 */ /* 0x000fe2000784c0ff */
[----:B----4-:R-:W-:Y:S02]  /*0cb0*/  @P0 HADD2.F32 R153, -RZ, R174.H0_H0 ;  /* 0x200000aeff990230 */ /* 0x010fe40000004100 */
[--C-:B--2---:R-:W-:Y:S02]  /*0cc0*/  HADD2.F32 R172, -RZ, R72.reuse.H0_H0 ;  /* 0x20000048ffac7230 */ /* 0x104fe40000004100 */
[----:B------:R-:W-:Y:S01]  /*0cd0*/  HADD2.F32 R72, -RZ, R72.H1_H1 ;  /* 0x30000048ff487230 */ /* 0x000fe20000004100 */
[----:B---3--:R-:W-:Y:S01]  /*0ce0*/  FSEL R183, R180, RZ, !P4 ;  /* 0x000000ffb4b77208 */ /* 0x008fe20006000000 */
[----:B------:R-:W-:Y:S02]  /*0cf0*/  HADD2.F32 R174, -RZ, R73.H0_H0 ;  /* 0x20000049ffae7230 */ /* 0x000fe40000004100 */
[----:B0-----:R-:W-:-:S02]  /*0d00*/  HADD2.F32 R147, -RZ, R82.H0_H0 ;  /* 0x20000052ff937230 */ /* 0x001fc40000004100 */
[----:B------:R-:W-:Y:S02]  /*0d10*/  HADD2.F32 R82, -RZ, R82.H1_H1 ;  /* 0x30000052ff527230 */ /* 0x000fe40000004100 */
[----:B------:R-:W-:Y:S02]  /*0d20*/  HADD2.F32 R73, -RZ, R73.H1_H1 ;  /* 0x30000049ff497230 */ /* 0x000fe40000004100 */
[--C-:B------:R-:W-:Y:S02]  /*0d30*/  HADD2.F32 R146, -RZ, R76.reuse.H0_H0 ;  /* 0x2000004cff927230 */ /* 0x100fe40000004100 */
[----:B------:R-:W-:Y:S02]  /*0d40*/  HADD2.F32 R185, -RZ, R76.H1_H1 ;  /* 0x3000004cffb97230 */ /* 0x000fe40000004100 */
[--C-:B-1----:R-:W-:Y:S02]  /*0d50*/  HADD2.F32 R148, -RZ, R77.reuse.H0_H0 ;  /* 0x2000004dff947230 */ /* 0x102fe40000004100 */
[----:B------:R-:W-:-:S02]  /*0d60*/  HADD2.F32 R187, -RZ, R77.H1_H1 ;  /* 0x3000004dffbb7230 */ /* 0x000fc40000004100 */
        /* <DEDUP_REMOVED lines=10> */
[--C-:B------:R-:W-:Y:S02]  /*0e10*/  HADD2.F32 R177, -RZ, R83.reuse.H0_H0 ;  /* 0x20000053ffb17230 */ /* 0x100fe40000004100 */
[----:B------:R-:W-:Y:S02]  /*0e20*/  HADD2.F32 R179, -RZ, R83.H1_H1 ;  /* 0x30000053ffb37230 */ /* 0x000fe40000004100 */
[----:B------:R-:W-:-:S02]  /*0e30*/  HADD2.F32 R144, -RZ, R86.H0_H0 ;  /* 0x20000056ff907230 */ /* 0x000fc40000004100 */
[----:B------:R-:W-:Y:S02]  /*0e40*/  HADD2.F32 R201, -RZ, R86.H1_H1 ;  /* 0x30000056ffc97230 */ /* 0x000fe40000004100 */
[--C-:B------:R-:W-:Y:S02]  /*0e50*/  HADD2.F32 R84, -RZ, R88.reuse.H0_H0 ;  /* 0x20000058ff547230 */ /* 0x100fe40000004100 */
[----:B------:R-:W-:Y:S02]  /*0e60*/  HADD2.F32 R205, -RZ, R88.H1_H1 ;  /* 0x30000058ffcd7230 */ /* 0x000fe40000004100 */
[----:B------:R-:W-:Y:S02]  /*0e70*/  HADD2.F32 R180, -RZ, R90.H0_H0 ;  /* 0x2000005affb47230 */ /* 0x000fe40000004100 */
[----:B------:R-:W-:Y:S02]  /*0e80*/  HADD2.F32 R181, -RZ, R91.H0_H0 ;  /* 0x2000005bffb57230 */ /* 0x000fe40000004100 */
[----:B------:R-:W-:-:S02]  /*0e90*/  HADD2.F32 R74, -RZ, R74.H1_H1 ;  /* 0x3000004aff4a7230 */ /* 0x000fc40000004100 */
[----:B------:R-:W-:Y:S02]  /*0ea0*/  HADD2.F32 R75, -RZ, R75.H1_H1 ;  /* 0x3000004bff4b7230 */ /* 0x000fe40000004100 */
[----:B------:R-:W-:Y:S02]  /*0eb0*/  HADD2.F32 R80, -RZ, R80.H1_H1 ;  /* 0x30000050ff507230 */ /* 0x000fe40000004100 */
[--C-:B------:R-:W-:Y:S02]  /*0ec0*/  HADD2.F32 R86, -RZ, R89.reuse.H0_H0 ;  /* 0x20000059ff567230 */ /* 0x100fe40000004100 */
[----:B------:R-:W-:Y:S02]  /*0ed0*/  HADD2.F32 R88, -RZ, R89.H1_H1 ;  /* 0x30000059ff587230 */ /* 0x000fe40000004100 */
[----:B------:R-:W-:Y:S02]  /*0ee0*/  HADD2.F32 R90, -RZ, R90.H1_H1 ;  /* 0x3000005aff5a7230 */ /* 0x000fe40000004100 */
[----:B------:R-:W-:-:S02]  /*0ef0*/  HADD2.F32 R182, -RZ, R91.H1_H1 ;  /* 0x3000005bffb67230 */ /* 0x000fc40000004100 */
[C---:B------:R-:W-:Y:S01]  /*0f00*/  FADD.FTZ R83, -R183.reuse, R72 ;  /* 0x00000048b7537221 */ /* 0x040fe20000010100 */
[--C-:B------:R-:W-:Y:S02]  /*0f10*/  HADD2.F32 R178, -RZ, R78.reuse.H0_H0 ;  /* 0x2000004effb27230 */ /* 0x100fe40000004100 */
[----:B------:R-:W-:Y:S01]  /*0f20*/  FADD.FTZ R215, -R183, R82 ;  /* 0x00000052b7d77221 */ /* 0x000fe20000010100 */
[----:B------:R-:W-:Y:S02]  /*0f30*/  HADD2.F32 R189, -RZ, R78.H1_H1 ;  /* 0x3000004effbd7230 */ /* 0x000fe40000004100 */
[----:B------:R-:W-:Y:S01]  /*0f40*/  FMUL.FTZ R82, R113, R146 ;  /* 0x0000009271527220 */ /* 0x000fe20000410000 */
[--C-:B------:R-:W-:Y:S02]  /*0f50*/  HADD2.F32 R78, -RZ, R87.reuse.H0_H0 ;  /* 0x20000057ff4e7230 */ /* 0x100fe40000004100 */
[----:B------:R-:W-:Y:S02]  /*0f60*/  HADD2.F32 R145, -RZ, R87.H1_H1 ;  /* 0x30000057ff917230 */ /* 0x000fe40000004100 */
[----:B------:R-:W-:Y:S01]  /*0f70*/  FADD.FTZ R87, -R183, R73 ;  /* 0x00000049b7577221 */ /* 0x000fe20000010100 */
[----:B------:R-:W-:-:S02]  /*0f80*/  HADD2.F32 R190, -RZ, R85.H0_H0 ;  /* 0x20000055ffbe7230 */ /* 0x000fc40000004100 */
[C---:B------:R-:W-:Y:S01]  /*0f90*/  FADD.FTZ R209, -R183.reuse, R79 ;  /* 0x0000004fb7d17221 */ /* 0x040fe20000010100 */
[----:B------:R-:W-:Y:S02]  /*0fa0*/  HADD2.F32 R211, -RZ, R85.H1_H1 ;  /* 0x30000055ffd37230 */ /* 0x000fe40000004100 */
[C---:B------:R-:W-:Y:S01]  /*0fb0*/  FADD.FTZ R213, -R183.reuse, R147 ;  /* 0x00000093b7d57221 */ /* 0x040fe20000010100 */
[C---:B------:R-:W-:Y:S01]  /*0fc0*/  FADD.FTZ R217, -R183.reuse, R177 ;  /* 0x000000b1b7d97221 */ /* 0x040fe20000010100 */
[C---:B------:R-:W-:Y:S01]  /*0fd0*/  FADD.FTZ R219, -R183.reuse, R179 ;  /* 0x000000b3b7db7221 */ /* 0x040fe20000010100 */
[C---:B------:R-:W-:Y:S01]  /*0fe0*/  FADD.FTZ R73, -R183.reuse, R181 ;  /* 0x000000b5b7497221 */ /* 0x040fe20000010100 */
[----:B------:R-:W-:Y:S01]  /*0ff0*/  FMUL.FTZ R81, R152, R81 ;  /* 0x0000005198517220 */ /* 0x000fe20000410000 */
        /* <DEDUP_REMOVED lines=16> */
[----:B------:R-:W-:Y:S01]  /*1100*/  FMUL.FTZ R80, R152, R83 ;  /* 0x0000005398507220 */ /* 0x000fe20000410000 */
[----:B------:R-:W-:Y:S02]  /*1110*/  HADD2.F32 R183, -RZ, R92.H1_H1 ;  /* 0x3000005cffb77230 */ /* 0x000fe40000004100 */
[----:B------:R-:W-:Y:S01]  /*1120*/  FMUL.FTZ R83, R114, R185 ;  /* 0x000000b972537220 */ /* 0x000fe20000410000 */
[--C-:B------:R-:W-:Y:S02]  /*1130*/  HADD2.F32 R76, -RZ, R93.reuse.H0_H0 ;  /* 0x2000005dff4c7230 */ /* 0x100fe40000004100 */
[----:B------:R-:W-:Y:S01]  /*1140*/  FADD.FTZ R92, RZ, R82 ;  /* 0x00000052ff5c7221 */ /* 0x000fe20000010000 */
[----:B------:R-:W-:Y:S02]  /*1150*/  HADD2.F32 R149, -RZ, R93.H1_H1 ;  /* 0x3000005dff957230 */ /* 0x000fe40000004100 */
[----:B------:R-:W-:Y:S01]  /*1160*/  FFMA.FTZ R93, R81, R82, RZ ;  /* 0x00000052515d7223 */ /* 0x000fe200000100ff */
        /* <DEDUP_REMOVED lines=21> */
[----:B------:R-:W-:Y:S01]  /*12c0*/  FADD.FTZ R92, R92, R91 ;  /* 0x0000005b5c5c7221 */ /* 0x000fe20000010000 */
[C---:B------:R-:W-:Y:S01]  /*12d0*/  FMUL.FTZ R180, R152.reuse, R191 ;  /* 0x000000bf98b47220 */ /* 0x040fe20000410000 */
[----:B------:R-:W-:Y:S01]  /*12e0*/  FMUL.FTZ R189, R152, R199 ;  /* 0x000000c798bd7220 */ /* 0x000fe20000410000 */
[----:B------:R-:W-:Y:S01]  /*12f0*/  FFMA.FTZ R93, R90, R91, R93 ;  /* 0x0000005b5a5d7223 */ /* 0x000fe2000001005d */
[----:B------:R-:W-:Y:S01]  /*1300*/  FMUL.FTZ R199, R152, R215 ;  /* 0x000000d798c77220 */ /* 0x000fe20000410000 */
[----:B------:R-:W-:Y:S01]  /*1310*/  FADD.FTZ R106, R187, R106 ;  /* 0x0000006abb6a7221 */ /* 0x000fe20000010000 */
[----:B------:R-:W-:Y:S01]  /*1320*/  FFMA.FTZ R107, R86, R187, R107 ;  /* 0x000000bb566b7223 */ /* 0x000fe2000001006b */
[----:B------:R-:W-:Y:S01]  /*1330*/  FMUL.FTZ R196, R152, R217 ;  /* 0x000000d998c47220 */ /* 0x000fe20000410000 */
        /* <DEDUP_REMOVED lines=12> */
[----:B------:R-:W-:Y:S01]  /*1400*/  FMUL.FTZ R191, R121, R186 ;  /* 0x000000ba79bf7220 */ /* 0x000fe20000410000 */
[----:B------:R-:W-:Y:S01]  /*1410*/  FADD.FTZ R78, R92, R187 ;  /* 0x000000bb5c4e7221 */ /* 0x000fe20000010000 */
[----:B------:R-:W-:Y:S01]  /*1420*/  FMUL.FTZ R184, R152, R197 ;  /* 0x000000c598b87220 */ /* 0x000fe20000410000 */
[----:B------:R-:W-:Y:S01]  /*1430*/  FFMA.FTZ R93, R182, R187, R93 ;  /* 0x000000bbb65d7223 */ /* 0x000fe2000001005d */
[----:B------:R-:W-:-:S02]  /*1440*/  HADD2.F32 R72, -RZ, R95.H0_H0 ;  /* 0x2000005fff487230 */ /* 0x000fc40000004100 */
[----:B------:R-:W-:Y:S01]  /*1450*/  FADD.FTZ R40, R203, R40 ;  /* 0x00000028cb287221 */ /* 0x000fe20000010000 */
[----:B------:R-:W-:Y:S02]  /*1460*/  HADD2.F32 R75, -RZ, R95.H1_H1 ;  /* 0x3000005fff4b7230 */ /* 0x000fe40000004100 */
[-C--:B------:R-:W-:Y:S01]  /*1470*/  FFMA.FTZ R96, R189, R203.reuse, R96 ;  /* 0x000000cbbd607223 */ /* 0x080fe20000010060 */
[----:B------:R-:W-:Y:S01]  /*1480*/  FMUL.FTZ R188, R122, R203 ;  /* 0x000000cb7abc7220 */ /* 0x000fe20000410000 */
[----:B------:R-:W-:Y:S01]  /*1490*/  FMUL.FTZ R203, R152, R219 ;  /* 0x000000db98cb7220 */ /* 0x000fe20000410000 */
[----:B------:R-:W-:Y:S01]  /*14a0*/  FADD.FTZ R95, R78, R191 ;  /* 0x000000bf4e5f7221 */ /* 0x000fe20000010000 */
[----:B------:R-:W-:Y:S01]  /*14b0*/  FFMA.FTZ R78, R184, R191, R93 ;  /* 0x000000bfb84e7223 */ /* 0x000fe2000001005d */
[--C-:B------:R-:W-:Y:S02]  /*14c0*/  HADD2.F32 R74, -RZ, R94.reuse.H0_H0 ;  /* 0x2000005eff4a7230 */ /* 0x100fe40000004100 */
[----:B------:R-:W-:Y:S01]  /*14d0*/  FADD.FTZ R98, R195, R98 ;  /* 0x00000062c3627221 */ /* 0x000fe20000010000 */
[----:B------:R-:W-:-:S02]  /*14e0*/  HADD2.F32 R77, -RZ, R94.H1_H1 ;  /* 0x3000005eff4d7230 */ /* 0x000fc40000004100 */
        /* <DEDUP_REMOVED lines=8> */
[C---:B------:R-:W-:Y:S01]  /*1570*/  FMUL.FTZ R186, R152.reuse, R207 ;  /* 0x000000cf98ba7220 */ /* 0x040fe20000410000 */
[----:B------:R-:W-:Y:S01]  /*1580*/  FFMA.FTZ R145, R189, R188, R78 ;  /* 0x000000bcbd917223 */ /* 0x000fe2000001004e */
[----:B------:R-:W-:Y:S01]  /*1590*/  FMUL.FTZ R95, R152, R205 ;  /* 0x000000cd985f7220 */ /* 0x000fe20000410000 */
[----:B------:R-:W-:Y:S01]  /*15a0*/  FMUL.FTZ R192, R124, R211 ;  /* 0x000000d37cc07220 */ /* 0x000fe20000410000 */
[----:B------:R-:W-:Y:S01]  /*15b0*/  FADD.FTZ R205, R94, R195 ;  /* 0x000000c35ecd7221 */ /* 0x000fe20000010000 */
[----:B------:R-:W-:Y:S01]  /*15c0*/  FADD.FTZ R37, R190, R37 ;  /* 0x00000025be257221 */ /* 0x000fe20000010000 */
[----:B------:R-:W-:Y:S01]  /*15d0*/  FMUL.FTZ R193, R152, R209 ;  /* 0x000000d198c17220 */ /* 0x000fe20000410000 */
[C---:B------:R-:W-:Y:S01]  /*15e0*/  FFMA.FTZ R53, R186.reuse, R190, R53 ;  /* 0x000000beba357223 */ /* 0x040fe20000010035 */
[----:B------:R-:W-:Y:S01]  /*15f0*/  FFMA.FTZ R78, R186, R195, R145 ;  /* 0x000000c3ba4e7223 */ /* 0x000fe20000010091 */
[----:B------:R-:W-:Y:S01]  /*1600*/  FMUL.FTZ R190, R152, R213 ;  /* 0x000000d598be7220 */ /* 0x000fe20000410000 */
[----:B------:R-:W-:Y:S01]  /*1610*/  FADD.FTZ R112, R146, R112 ;  /* 0x0000007092707221 */ /* 0x000fe20000010000 */
[----:B------:R-:W-:Y:S01]  /*1620*/  FFMA.FTZ R170, R81, R146, R170 ;  /* 0x0000009251aa7223 */ /* 0x000fe200000100aa */
        /* <DEDUP_REMOVED lines=24> */
[----:B------:R-:W-:Y:S01]  /*17b0*/  FMUL.FTZ R92, R152, R221 ;  /* 0x000000dd985c7220 */ /* 0x000fe20000410000 */
        /* <DEDUP_REMOVED lines=24> */
[----:B------:R-:W-:Y:S01]  /*1940*/  FMUL.FTZ R174, R152, R73 ;  /* 0x0000004998ae7220 */ /* 0x000fe20000410000 */
[----:B------:R-:W-:Y:S01]  /*1950*/  FMUL.FTZ R179, R135, R72 ;  /* 0x0000004887b37220 */ /* 0x000fe20000410000 */
[----:B------:R-:W-:Y:S01]  /*1960*/  FADD.FTZ R44, R25, R172 ;  /* 0x000000ac192c7221 */ /* 0x000fe20000010000 */
[----:B------:R-:W-:Y:S01]  /*1970*/  FFMA.FTZ R25, R177, R172, R28 ;  /* 0x000000acb1197223 */ /* 0x000fe2000001001c */
        /* <DEDUP_REMOVED lines=23> */
[----:B------:R-:W0:Y:S01]  /*1af0*/  SHFL.DOWN PT, R72, R43, 0x4, 0x1f ;  /* 0x08801f002b487f89 */ /* 0x000e2200000e0000 */
[----:B------:R-:W-:-:S03]  /*1b00*/  MOV R44, R74 ;  /* 0x0000004a002c7202 */ /* 0x000fc60000000f00 */
        /* <DEDUP_REMOVED lines=10> */
[----:B------:R-:W-:-:S03]  /*1bb0*/  MOV R41, R73 ;  /* 0x0000004900297202 */ /* 0x000fc60000000f00 */
[----:B------:R0:W2:Y:S04]  /*1bc0*/  SHFL.DOWN PT, R202, R183, 0x1, 0x1f ;  /* 0x08201f00b7ca7f89 */ /* 0x0000a800000e0000 */
.L_x_1507:
        /* <DEDUP_REMOVED lines=12> */
.L_x_1495:
[----:B------:R-:W-:Y:S05]  /*1c90*/  WARPSYNC.ALL ;  /* 0x0000000000007948 */ /* 0x000fea0003800000 */
[----:B------:R-:W2:Y:S08]  /*1ca0*/  S2UR UR5, SR_CgaCtaId ;  /* 0x00000000000579c3 */ /* 0x000eb00000008800 */
[----:B------:R-:W-:Y:S01]  /*1cb0*/  BAR.SYNC.DEFER_BLOCKING 0x0 ;  /* 0x0000000000007b1d */ /* 0x000fe20000010000 */
[----:B-1----:R-:W-:-:S02]  /*1cc0*/  SHF.R.U32.HI R72, RZ, 0x5, R0 ;  /* 0x00000005ff487819 */ /* 0x002fc40000011600 */
[----:B------:R-:W-:Y:S02]  /*1cd0*/  ISETP.NE.U32.AND P2, PT, RZ, UR14, PT ;  /* 0x0000000eff007c0c */ /* 0x000fe4000bf45070 */
[----:B------:R-:W-:Y:S01]  /*1ce0*/  LOP3.LUT R72, R72, 0x7fffffc, RZ, 0xc0, !PT ;  /* 0x07fffffc48487812 */ /* 0x000fe200078ec0ff */
[----:B------:R-:W-:Y:S01]  /*1cf0*/  UMOV UR4, 0x400 ;  /* 0x0000040000047882 */ /* 0x000fe20000000000 */
[----:B------:R-:W-:Y:S02]  /*1d00*/  ISETP.NE.AND.EX P2, PT, RZ, UR15, PT, P2 ;  /* 0x0000000fff007c0c */ /* 0x000fe4000bf45320 */
[----:B------:R-:W-:Y:S01]  /*1d10*/  @!P3 IADD3 R72, R72, 0x4, RZ ;  /* 0x000000044848b810 */ /* 0x000fe20007ffe0ff */
[----:B--2---:R-:W-:-:S06]  /*1d20*/  ULEA UR4, UR5, UR4, 0x18 ;  /* 0x0000000405047291 */ /* 0x004fcc000f8ec03f */
[----:B0-----:R-:W-:-:S05]  /*1d30*/  LEA R183, R72, UR4, 0x3 ;  /* 0x0000000448b77c11 */ /* 0x001fca000f8e18ff */
        /* <DEDUP_REMOVED lines=8> */
[----:B-----5:R-:W-:Y:S02]  /*1dc0*/  @P1 HADD2.F32 R77, -RZ, R58.H0_H0 ;  /* 0x2000003aff4d1230 */ /* 0x020fe40000004100 */
        /* <DEDUP_REMOVED lines=8> */
[-C--:B------:R-:W-:Y:S01]  /*1e50*/  FFMA.FTZ R180, R180, R183.reuse, R178 ;  /* 0x000000b7b4b47223 */ /* 0x080fe200000100b2 */
[----:B------:R-:W-:Y:S01]  /*1e60*/  FADD.FTZ R91, R91, -R90 ;  /* 0x8000005a5b5b7221 */ /* 0x000fe20000010000 */
[----:B------:R-:W-:Y:S01]  /*1e70*/  FADD.FTZ R79, R85, -R84 ;  /* 0x80000054554f7221 */ /* 0x000fe20000010000 */
[----:B------:R-:W-:Y:S02]  /*1e80*/  @P1 HADD2.F32 R85, -RZ, R58.H1_H1 ;  /* 0x3000003aff551230 */ /* 0x000fe40000004100 */
[--C-:B------:R-:W-:Y:S01]  /*1e90*/  FFMA.FTZ R81, R81, R183, R178.reuse ;  /* 0x000000b751517223 */ /* 0x100fe200000100b2 */
[----:B------:R-:W-:Y:S01]  /*1ea0*/  FMUL.FTZ R90, R152, R91 ;  /* 0x0000005b985a7220 */ /* 0x000fe20000410000 */
[-C--:B------:R-:W-:Y:S01]  /*1eb0*/  FFMA.FTZ R182, R182, R183.reuse, R178 ;  /* 0x000000b7b6b67223 */ /* 0x080fe200000100b2 */
[----:B------:R-:W-:Y:S01]  /*1ec0*/  FADD.FTZ R73, R89, -R88 ;  /* 0x8000005859497221 */ /* 0x000fe20000010000 */
[----:B------:R-:W-:Y:S01]  /*1ed0*/  FADD.FTZ R185, R185, -R180 ;  /* 0x800000b4b9b97221 */ /* 0x000fe20000010000 */
[----:B------:R-:W-:Y:S01]  /*1ee0*/  FFMA.FTZ R184, R184, R183, R178 ;  /* 0x000000b7b8b87223 */ /* 0x000fe200000100b2 */
[----:B------:R-:W-:Y:S01]  /*1ef0*/  FADD.FTZ R81, R82, -R81 ;  /* 0x8000005152517221 */ /* 0x000fe20000010000 */
[----:B------:R-:W-:Y:S01]  /*1f00*/  @P1 FADD.FTZ R90, R90, R85 ;  /* 0x000000555a5a1221 */ /* 0x000fe20000010000 */
[----:B------:R-:W-:Y:S01]  /*1f10*/  FADD.FTZ R187, R187, -R182 ;  /* 0x800000b6bbbb7221 */ /* 0x000fe20000010000 */
[----:B------:R-:W-:-:S02]  /*1f20*/  @P1 HADD2.F32 R85, -RZ, R59.H0_H0 ;  /* 0x2000003bff551230 */ /* 0x000fc40000004100 */
[----:B------:R-:W-:Y:S01]  /*1f30*/  FFMA.FTZ R80, R80, R183, R178 ;  /* 0x000000b750507223 */ /* 0x000fe200000100b2 */
[C---:B------:R-:W-:Y:S01]  /*1f40*/  FMUL.FTZ R180, R152.reuse, R73 ;  /* 0x0000004998b47220 */ /* 0x040fe20000410000 */
[C---:B------:R-:W-:Y:S01]  /*1f50*/  FMUL.FTZ R182, R152.reuse, R185 ;  /* 0x000000b998b67220 */ /* 0x040fe20000410000 */
[----:B------:R-:W-:Y:S01]  /*1f60*/  FADD.FTZ R191, R191, -R184 ;  /* 0x800000b8bfbf7221 */ /* 0x000fe20000010000 */
[--C-:B------:R-:W-:Y:S02]  /*1f70*/  @P1 HADD2.F32 R73, -RZ, R56.reuse.H0_H0 ;  /* 0x20000038ff491230 */ /* 0x100fe40000004100 */
[----:B------:R-:W-:Y:S01]  /*1f80*/  FMUL.FTZ R184, R152, R81 ;  /* 0x0000005198b87220 */ /* 0x000fe20000410000 */
[----:B------:R-:W-:Y:S01]  /*1f90*/  FADD.FTZ R83, R83, -R80 ;  /* 0x8000005053537221 */ /* 0x000fe20000010000 */
[----:B------:R-:W-:Y:S01]  /*1fa0*/  @P1 FADD.FTZ R182, R182, R85 ;  /* 0x00000055b6b61221 */ /* 0x000fe20000010000 */
[----:B------:R-:W-:Y:S01]  /*1fb0*/  @P1 FADD.FTZ R180, R180, R77 ;  /* 0x0000004db4b41221 */ /* 0x000fe20000010000 */
[----:B------:R-:W0:Y:S01]  /*1fc0*/  LDC.64 R84, c[0x0][0x220] ;  /* 0x00008800ff547b82 */ /* 0x000e220000000a00 */
[----:B------:R-:W-:Y:S01]  /*1fd0*/  @P1 FADD.FTZ R184, R184, R73 ;  /* 0x00000049b8b81221 */ /* 0x000fe20000010000 */
[----:B------:R-:W-:-:S02]  /*1fe0*/  @P1 HADD2.F32 R77, -RZ, R56.H1_H1 ;  /* 0x30000038ff4d1230 */ /* 0x000fc40000004100 */
[----:B------:R-:W-:Y:S01]  /*1ff0*/  FMUL.FTZ R80, R152, R83 ;  /* 0x0000005398507220 */ /* 0x000fe20000410000 */
[-CC-:B------:R-:W-:Y:S01]  /*2000*/  FFMA.FTZ R86, R86, R183.reuse, R178.reuse ;  /* 0x000000b756567223 */ /* 0x180fe200000100b2 */
[-CC-:B------:R-:W-:Y:S01]  /*2010*/  FFMA.FTZ R186, R186, R183.reuse, R178.reuse ;  /* 0x000000b7baba7223 */ /* 0x180fe200000100b2 */
[-C--:B------:R-:W-:Y:S01]  /*2020*/  FFMA.FTZ R189, R189, R183.reuse, R178 ;  /* 0x000000b7bdbd7223 */ /* 0x080fe200000100b2 */
[----:B------:R-:W-:Y:S01]  /*2030*/  @P1 FADD.FTZ R80, R80, R77 ;  /* 0x0000004d50501221 */ /* 0x000fe20000010000 */
[----:B------:R-:W1:Y:S01]  /*2040*/  @P2 LDC.64 R72, c[0x0][0x308] ;  /* 0x0000c200ff482b82 */ /* 0x000e620000000a00 */
[----:B------:R-:W-:Y:S01]  /*2050*/  FADD.FTZ R87, R87, -R86 ;  /* 0x8000005657577221 */ /* 0x000fe20000010000 */
[----:B------:R-:W-:Y:S01]  /*2060*/  FFMA.FTZ R190, R190, R183, R178 ;  /* 0x000000b7bebe7223 */ /* 0x000fe200000100b2 */
[----:B------:R-:W-:Y:S01]  /*2070*/  FADD.FTZ R195, R195, -R186 ;  /* 0x800000bac3c37221 */ /* 0x000fe20000010000 */
[----:B------:R-:W-:Y:S02]  /*2080*/  @P1 HADD2.F32 R77, -RZ, R57.H0_H0 ;  /* 0x20000039ff4d1230 */ /* 0x000fe40000004100 */
[----:B------:R-:W-:Y:S01]  /*2090*/  FMUL.FTZ R186, R152, R79 ;  /* 0x0000004f98ba7220 */ /* 0x000fe20000410000 */
[----:B------:R-:W-:Y:S01]  /*20a0*/  FADD.FTZ R205, R188, -R189 ;  /* 0x800000bdbccd7221 */ /* 0x000fe20000010000 */
[----:B------:R-:W-:Y:S01]  /*20b0*/  FADD.FTZ R197, R197, -R190 ;  /* 0x800000bec5c57221 */ /* 0x000fe20000010000 */
[----:B------:R-:W-:-:S02]  /*20c0*/  @P1 HADD2.F32 R189, -RZ, R59.H1_H1 ;  /* 0x3000003bffbd1230 */ /* 0x000fc40000004100 */
[C---:B------:R-:W-:Y:S01]  /*20d0*/  FMUL.FTZ R190, R152.reuse, R187 ;  /* 0x000000bb98be7220 */ /* 0x040fe20000410000 */
[----:B------:R-:W-:Y:S02]  /*20e0*/  @P1 HADD2.F32 R81, -RZ, R57.H1_H1 ;  /* 0x30000039ff511230 */ /* 0x000fe40000004100 */
[C---:B------:R-:W-:Y:S01]  /*20f0*/  FMUL.FTZ R82, R152.reuse, R87 ;  /* 0x0000005798527220 */ /* 0x040fe20000410000 */
[--C-:B------:R-:W-:Y:S02]  /*2100*/  @P1 HADD2.F32 R83, -RZ, R60.reuse.H0_H0 ;  /* 0x2000003cff531230 */ /* 0x100fe40000004100 */
[----:B------:R-:W-:Y:S01]  /*2110*/  FMUL.FTZ R188, R152, R191 ;  /* 0x000000bf98bc7220 */ /* 0x000fe20000410000 */
[----:B------:R-:W-:Y:S01]  /*2120*/  @P1 FADD.FTZ R186, R186, R77 ;  /* 0x0000004dbaba1221 */ /* 0x000fe20000010000 */
[----:B------:R-:W2:Y:S01]  /*2130*/  LDC.64 R86, c[0x0][0x2f8] ;  /* 0x0000be00ff567b82 */ /* 0x000ea20000000a00 */
[----:B------:R-:W-:Y:S02]  /*2140*/  @P1 HADD2.F32 R185, -RZ, R60.H1_H1 ;  /* 0x3000003cffb91230 */ /* 0x000fe40000004100 */
[----:B------:R-:W-:Y:S01]  /*2150*/  @P1 FADD.FTZ R190, R190, R189 ;  /* 0x000000bdbebe1221 */ /* 0x000fe20000010000 */
[----:B------:R-:W-:Y:S01]  /*2160*/  FMUL.FTZ R88, R152, R205 ;  /* 0x000000cd98587220 */ /* 0x000fe20000410000 */
[----:B------:R-:W-:Y:S01]  /*2170*/  @P1 FADD.FTZ R82, R82, R81 ;  /* 0x0000005152521221 */ /* 0x000fe20000010000 */
[----:B------:R-:W-:Y:S01]  /*2180*/  @P1 FADD.FTZ R188, R188, R83 ;  /* 0x00000053bcbc1221 */ /* 0x000fe20000010000 */
[----:B------:R-:W-:Y:S01]  /*2190*/  @P2 F2FP.F16.F32.PACK_AB R77, RZ, R180 ;  /* 0x000000b4ff4d223e */ /* 0x000fe200000000ff */
[----:B------:R-:W-:Y:S01]  /*21a0*/  @P1 FADD.FTZ R88, R88, R185 ;  /* 0x000000b958581221 */ /* 0x000fe20000010000 */
[----:B------:R-:W-:Y:S01]  /*21b0*/  @P2 F2FP.F16.F32.PACK_AB R83, RZ, R182 ;  /* 0x000000b6ff53223e */ /* 0x000fe200000000ff */
[----:B-1----:R-:W-:Y:S01]  /*21c0*/  @P2 IMAD.WIDE.U32 R72, R175, 0x10, R72 ;  /* 0x00000010af482825 */ /* 0x002fe200078e0048 */
[----:B------:R-:W-:-:S03]  /*21d0*/  @P2 F2FP.F16.F32.PACK_AB R74, RZ, R184 ;  /* 0x000000b8ff4a223e */ /* 0x000fc600000000ff */
[-CC-:B------:R-:W-:Y:S01]  /*21e0*/  FFMA.FTZ R75, R193, R183.reuse, R178.reuse ;  /* 0x000000b7c14b7223 */ /* 0x180fe200000100b2 */
[----:B------:R-:W-:Y:S01]  /*21f0*/  @P2 F2FP.F16.F32.PACK_AB R76, RZ, R186 ;  /* 0x000000baff4c223e */ /* 0x000fe200000000ff */
[-CC-:B------:R-:W-:Y:S01]  /*2200*/  FFMA.FTZ R203, R203, R183.reuse, R178.reuse ;  /* 0x000000b7cbcb7223 */ /* 0x180fe200000100b2 */
[----:B------:R-:W-:Y:S01]  /*2210*/  @P2 F2FP.F16.F32.PACK_AB R81, RZ, R90 ;  /* 0x0000005aff51223e */ /* 0x000fe200000000ff */
[-CC-:B------:R-:W-:Y:S01]  /*2220*/  FFMA.FTZ R196, R196, R183.reuse, R178.reuse ;  /* 0x000000b7c4c47223 */ /* 0x180fe200000100b2 */
[----:B------:R-:W-:Y:S01]  /*2230*/  @P2 F2FP.F16.F32.PACK_AB R185, RZ, R190 ;  /* 0x000000beffb9223e */ /* 0x000fe200000000ff */
[----:B------:R-:W-:Y:S01]  /*2240*/  FFMA.FTZ R89, R199, R183, R178 ;  /* 0x000000b7c7597223 */ /* 0x000fe200000100b2 */
[----:B------:R-:W-:Y:S02]  /*2250*/  @P2 F2FP.F16.F32.PACK_AB R78, RZ, R80 ;  /* 0x00000050ff4e223e */ /* 0x000fe400000000ff */
[----:B------:R-:W-:Y:S02]  /*2260*/  @P2 F2FP.F16.F32.PACK_AB R79, RZ, R82 ;  /* 0x00000052ff4f223e */ /* 0x000fe400000000ff */
[----:B------:R-:W-:-:S02]  /*2270*/  @P2 PRMT R70, R77, 0x7610, R70 ;  /* 0x000076104d462816 */ /* 0x000fc40000000046 */
[----:B------:R-:W-:Y:S02]  /*2280*/  @P2 PRMT R71, R83, 0x7610, R71 ;  /* 0x0000761053472816 */ /* 0x000fe40000000047 */
[----:B------:R-:W-:Y:S01]  /*2290*/  @P2 PRMT R68, R74, 0x7610, R68 ;  /* 0x000076104a442816 */ /* 0x000fe20000000044 */
[----:B------:R-:W-:Y:S01]  /*22a0*/  FMUL.FTZ R180, R180, R153 ;  /* 0x00000099b4b47220 */ /* 0x000fe20000410000 */
[----:B------:R-:W-:Y:S01]  /*22b0*/  @P2 PRMT R69, R76, 0x7610, R69 ;  /* 0x000076104c452816 */ /* 0x000fe20000000045 */
[----:B0-----:R-:W-:Y:S01]  /*22c0*/  IMAD.WIDE.U32 R76, R175, 0x10, R84 ;  /* 0x00000010af4c7825 */ /* 0x001fe200078e0054 */
[----:B------:R-:W-:-:S03]  /*22d0*/  @P2 PRMT R70, R70, 0x5410, R81 ;  /* 0x0000541046462816 */ /* 0x000fc60000000051 */
[-C--:B------:R-:W-:Y:S01]  /*22e0*/  FMUL.FTZ R184, R184, R153.reuse ;  /* 0x00000099b8b87220 */ /* 0x080fe20000410000 */
[----:B------:R-:W-:Y:S01]  /*22f0*/  @P2 PRMT R71, R71, 0x5410, R185 ;  /* 0x0000541047472816 */ /* 0x000fe200000000b9 */
[-C--:B------:R-:W-:Y:S01]  /*2300*/  FMUL.FTZ R189, R80, R153.reuse ;  /* 0x0000009950bd7220 */ /* 0x080fe20000410000 */
[----:B------:R-:W-:Y:S01]  /*2310*/  @P2 PRMT R68, R68, 0x5410, R78 ;  /* 0x0000541044442816 */ /* 0x000fe2000000004e */
[-C--:B------:R-:W-:Y:S01]  /*2320*/  FMUL.FTZ R186, R186, R153.reuse ;  /* 0x00000099baba7220 */ /* 0x080fe20000410000 */
[----:B------:R-:W-:Y:S01]  /*2330*/  @P2 PRMT R69, R69, 0x5410, R79 ;  /* 0x0000541045452816 */ /* 0x000fe2000000004f */
[-C--:B------:R-:W-:Y:S01]  /*2340*/  FMUL.FTZ R185, R90, R153.reuse ;  /* 0x000000995ab97220 */ /* 0x080fe20000410000 */
[-C--:B------:R-:W-:Y:S01]  /*2350*/  FMUL.FTZ R191, R82, R153.reuse ;  /* 0x0000009952bf7220 */ /* 0x080fe20000410000 */
[-C--:B------:R-:W-:Y:S01]  /*2360*/  FMUL.FTZ R182, R182, R153.reuse ;  /* 0x00000099b6b67220 */ /* 0x080fe20000410000 */
[----:B------:R-:W-:Y:S01]  /*2370*/  FMUL.FTZ R187, R190, R153 ;  /* 0x00000099bebb7220 */ /* 0x000fe20000410000 */
[----:B------:R-:W3:Y:S01]  /*2380*/  LDG.E.128 R76, desc[UR6][R76.64] ;  /* 0x000000064c4c7981 */ /* 0x000ee2000c1e1d00 */
[----:B------:R-:W-:Y:S01]  /*2390*/  FMUL.FTZ R82, R141, R180 ;  /* 0x000000b48d527220 */ /* 0x000fe20000410000 */
[----:B------:R-:W-:Y:S01]  /*23a0*/  FMUL.FTZ R83, R142, R185 ;  /* 0x000000b98e537220 */ /* 0x000fe20000410000 */
[----:B------:R-:W-:Y:S01]  /*23b0*/  FMUL.FTZ R80, R137, R184 ;  /* 0x000000b889507220 */ /* 0x000fe20000410000 */
[----:B------:R0:W-:Y:S01]  /*23c0*/  @P2 STG.E.128 desc[UR6][R72.64], R68 ;  /* 0x0000004448002986 */ /* 0x0001e2000c101d06 */
[----:B------:R-:W-:Y:S01]  /*23d0*/  FMUL.FTZ R81, R139, R186 ;  /* 0x000000ba8b517220 */ /* 0x000fe20000410000 */
[----:B------:R-:W-:Y:S01]  /*23e0*/  FMUL.FTZ R74, R143, R182 ;  /* 0x000000b68f4a7220 */ /* 0x000fe20000410000 */
[----:B------:R-:W-:Y:S01]  /*23f0*/  FMUL.FTZ R193, R150, R187 ;  /* 0x000000bb96c17220 */ /* 0x000fe20000410000 */
[----:B------:R-:W-:Y:S01]  /*2400*/  F2FP.F16.F32.PACK_AB R82, R83, R82 ;  /* 0x000000525352723e */ /* 0x000fe200000000ff */
[----:B------:R-:W-:Y:S01]  /*2410*/  FADD.FTZ R75, R192, -R75 ;  /* 0x8000004bc04b7221 */ /* 0x000fe20000010000 */
[----:B--2---:R-:W-:-:S04]  /*2420*/  IMAD.WIDE.U32 R86, R175, 0x10, R86 ;  /* 0x00000010af567825 */ /* 0x004fc800078e0056 */
[----:B------:R-:W-:Y:S01]  /*2430*/  FADD.FTZ R91, R198, -R203 ;  /* 0x800000cbc65b7221 */ /* 0x000fe20000010000 */
[----:B------:R-:W-:Y:S01]  /*2440*/  F2FP.F16.F32.PACK_AB R83, R193, R74 ;  /* 0x0000004ac153723e */ /* 0x000fe200000000ff */
[----:B------:R-:W-:Y:S01]  /*2450*/  FADD.FTZ R201, R201, -R196 ;  /* 0x800000c4c9c97221 */ /* 0x000fe20000010000 */
[----:B------:R-:W-:Y:S01]  /*2460*/  FADD.FTZ R89, R194, -R89 ;  /* 0x80000059c2597221 */ /* 0x000fe20000010000 */
[----:B0-----:R-:W-:Y:S01]  /*2470*/  FMUL.FTZ R72, R140, R191 ;  /* 0x000000bf8c487220 */ /* 0x001fe20000410000 */
[----:B------:R-:W-:-:S04]  /*2480*/  FMUL.FTZ R73, R138, R189 ;  /* 0x000000bd8a497220 */ /* 0x000fc80000410000 */
[----:B------:R-:W-:Y:S02]  /*2490*/  F2FP.F16.F32.PACK_AB R81, R72, R81 ;  /* 0x000000514851723e */ /* 0x000fe400000000ff */
[----:B------:R-:W-:Y:S01]  /*24a0*/  F2FP.F16.F32.PACK_AB R80, R73, R80 ;  /* 0x000000504950723e */ /* 0x000fe200000000ff */
[----:B------:R-:W-:-:S04]  /*24b0*/  IMAD.WIDE.U32 R72, R173, 0x10, R84 ;  /* 0x00000010ad487825 */ /* 0x000fc800078e0054 */
[C---:B------:R-:W-:Y:S01]  /*24c0*/  FMUL.FTZ R192, R152.reuse, R75 ;  /* 0x0000004b98c07220 */ /* 0x040fe20000410000 */
[----:B------:R0:W-:Y:S04]  /*24d0*/  STG.E.128 desc[UR6][R86.64], R80 ;  /* 0x0000005056007986 */ /* 0x0001e8000c101d06 */
[----:B------:R-:W2:Y:S01]  /*24e0*/  LDG.E.128 R72, desc[UR6][R72.64] ;  /* 0x0000000648487981 */ /* 0x000ea2000c1e1d00 */
[--C-:B------:R-:W-:Y:S02]  /*24f0*/  @P1 HADD2.F32 R175, -RZ, R61.reuse.H0_H0 ;  /* 0x2000003dffaf1230 */ /* 0x100fe40000004100 */
[C---:B------:R-:W-:Y:S01]  /*2500*/  FMUL.FTZ R190, R152.reuse, R195 ;  /* 0x000000c398be7220 */ /* 0x040fe20000410000 */
[----:B------:R-:W-:Y:S02]  /*2510*/  @P1 HADD2.F32 R193, -RZ, R61.H1_H1 ;  /* 0x3000003dffc11230 */ /* 0x000fe40000004100 */
[----:B------:R-:W-:Y:S01]  /*2520*/  FMUL.FTZ R194, R152, R197 ;  /* 0x000000c598c27220 */ /* 0x000fe20000410000 */
[----:B------:R-:W-:Y:S01]  /*2530*/  @P1 FADD.FTZ R190, R190, R175 ;  /* 0x000000afbebe1221 */ /* 0x000fe20000010000 */
[----:B------:R-:W-:-:S02]  /*2540*/  @P1 HADD2.F32 R175, -RZ, R62.H0_H0 ;  /* 0x2000003effaf1230 */ /* 0x000fc40000004100 */
[----:B0-----:R-:W-:Y:S02]  /*2550*/  FMUL.FTZ R80, R152, R91 ;  /* 0x0000005b98507220 */ /* 0x001fe40000410000 */
[----:B------:R-:W0:Y:S01]  /*2560*/  @P2 LDC.64 R90, c[0x0][0x308] ;  /* 0x0000c200ff5a2b82 */ /* 0x000e220000000a00 */
[----:B------:R-:W-:Y:S01]  /*2570*/  @P1 FADD.FTZ R192, R192, R193 ;  /* 0x000000c1c0c01221 */ /* 0x000fe20000010000 */
[--C-:B------:R-:W-:Y:S02]  /*2580*/  @P1 HADD2.F32 R195, -RZ, R63.reuse.H0_H0 ;  /* 0x2000003fffc31230 */ /* 0x100fe40000004100 */
[C---:B------:R-:W-:Y:S01]  /*2590*/  FMUL.FTZ R202, R152.reuse, R201 ;  /* 0x000000c998ca7220 */ /* 0x040fe20000410000 */
[----:B------:R-:W-:Y:S02]  /*25a0*/  @P1 HADD2.F32 R193, -RZ, R62.H1_H1 ;  /* 0x3000003effc11230 */ /* 0x000fe40000004100 */
[----:B------:R-:W-:Y:S01]  /*25b0*/  FMUL.FTZ R200, R152, R89 ;  /* 0x0000005998c87220 */ /* 0x000fe20000410000 */
[----:B------:R-:W-:-:S02]  /*25c0*/  @P1 HADD2.F32 R199, -RZ, R63.H1_H1 ;  /* 0x3000003fffc71230 */ /* 0x000fc40000004100 */
[----:B------:R-:W-:Y:S01]  /*25d0*/  @P1 FADD.FTZ R194, R194, R175 ;  /* 0x000000afc2c21221 */ /* 0x000fe20000010000 */
[----:B------:R-:W-:Y:S01]  /*25e0*/  @P2 F2FP.F16.F32.PACK_AB R86, RZ, R188 ;  /* 0x000000bcff56223e */ /* 0x000fe200000000ff */
[----:B------:R-:W-:Y:S01]  /*25f0*/  @P1 FADD.FTZ R202, R202, R195 ;  /* 0x000000c3caca1221 */ /* 0x000fe20000010000 */
[-C--:B------:R-:W-:Y:S01]  /*2600*/  FMUL.FTZ R188, R188, R153.reuse ;  /* 0x00000099bcbc7220 */ /* 0x080fe20000410000 */
[-C--:B------:R-:W-:Y:S01]  /*2610*/  FMUL.FTZ R175, R88, R153.reuse ;  /* 0x0000009958af7220 */ /* 0x080fe20000410000 */
[----:B------:R-:W-:Y:S01]  /*2620*/  @P1 FADD.FTZ R200, R200, R193 ;  /* 0x000000c1c8c81221 */ /* 0x000fe20000010000 */
[----:B------:R-:W-:Y:S01]  /*2630*/  @P1 FADD.FTZ R80, R80, R199 ;  /* 0x000000c750501221 */ /* 0x000fe20000010000 */
[----:B------:R-:W-:Y:S01]  /*2640*/  @P2 F2FP.F16.F32.PACK_AB R87, RZ, R88 ;  /* 0x00000058ff57223e */ /* 0x000fe200000000ff */
[-C--:B------:R-:W-:Y:S01]  /*2650*/  FMUL.FTZ R193, R192, R153.reuse ;  /* 0x00000099c0c17220 */ /* 0x080fe20000410000 */
[----:B------:R-:W-:Y:S01]  /*2660*/  @P2 F2FP.F16.F32.PACK_AB R196, RZ, R192 ;  /* 0x000000c0ffc4223e */ /* 0x000fe200000000ff */
[----:B------:R-:W-:Y:S01]  /*2670*/  FMUL.FTZ R192, R194, R153 ;  /* 0x00000099c2c07220 */ /* 0x000fe20000410000 */
[----:B------:R-:W-:Y:S01]  /*2680*/  @P2 F2FP.F16.F32.PACK_AB R89, RZ, R190 ;  /* 0x000000beff59223e */ /* 0x000fe200000000ff */
[----:B------:R-:W-:Y:S01]  /*2690*/  FMUL.FTZ R88, R151, R188 ;  /* 0x000000bc97587220 */ /* 0x000fe20000410000 */
[----:B------:R-:W-:Y:S01]  /*26a0*/  @P2 F2FP.F16.F32.PACK_AB R198, RZ, R194 ;  /* 0x000000c2ffc6223e */ /* 0x000fe200000000ff */
[----:B------:R-:W-:Y:S01]  /*26b0*/  FMUL.FTZ R203, R154, R175 ;  /* 0x000000af9acb7220 */ /* 0x000fe20000410000 */
[----:B------:R-:W-:Y:S01]  /*26c0*/  @P2 F2FP.F16.F32.PACK_AB R201, RZ, R202 ;  /* 0x000000caffc9223e */ /* 0x000fe200000000ff */
[-C--:B------:R-:W-:Y:S01]  /*26d0*/  FMUL.FTZ R190, R190, R153.reuse ;  /* 0x00000099bebe7220 */ /* 0x080fe20000410000 */
[-C--:B------:R-:W-:Y:S01]  /*26e0*/  FMUL.FTZ R195, R200, R153.reuse ;  /* 0x00000099c8c37220 */ /* 0x080fe20000410000 */
[-C--:B------:R-:W-:Y:S01]  /*26f0*/  FMUL.FTZ R194, R202, R153.reuse ;  /* 0x00000099cac27220 */ /* 0x080fe20000410000 */
[----:B------:R-:W-:Y:S01]  /*2700*/  FMUL.FTZ R197, R80, R153 ;  /* 0x0000009950c57220 */ /* 0x000fe20000410000 */
[----:B------:R-:W-:Y:S01]  /*2710*/  @P2 F2FP.F16.F32.PACK_AB R199, RZ, R200 ;  /* 0x000000c8ffc7223e */ /* 0x000fe200000000ff */
[----:B------:R-:W-:Y:S01]  /*2720*/  FMUL.FTZ R81, R155, R190 ;  /* 0x000000be9b517220 */ /* 0x000fe20000410000 */
[----:B------:R-:W-:Y:S01]  /*2730*/  @P2 F2FP.F16.F32.PACK_AB R200, RZ, R80 ;  /* 0x00000050ffc8223e */ /* 0x000fe200000000ff */
[----:B------:R-:W-:Y:S01]  /*2740*/  FMUL.FTZ R82, R157, R192 ;  /* 0x000000c09d527220 */ /* 0x000fe20000410000 */
[----:B------:R-:W-:Y:S01]  /*2750*/  FMUL.FTZ R83, R159, R194 ;  /* 0x000000c29f537220 */ /* 0x000fe20000410000 */
[----:B------:R-:W-:Y:S01]  /*2760*/  FMUL.FTZ R204, R160, R197 ;  /* 0x000000c5a0cc7220 */ /* 0x000fe20000410000 */
[----:B------:R-:W-:Y:S01]  /*2770*/  FMUL.FTZ R205, R158, R195 ;  /* 0x000000c39ecd7220 */ /* 0x000fe20000410000 */
[----:B------:R-:W-:Y:S01]  /*2780*/  FMUL.FTZ R202, R156, R193 ;  /* 0x000000c19cca7220 */ /* 0x000fe20000410000 */
[----:B------:R-:W-:-:S02]  /*2790*/  F2FP.F16.F32.PACK_AB R80, R203, R88 ;  /* 0x00000058cb50723e */ /* 0x000fc400000000ff */
[----:B------:R-:W-:Y:S02]  /*27a0*/  @P2 PRMT R68, R86, 0x7610, R68 ;  /* 0x0000761056442816 */ /* 0x000fe40000000044 */
[----:B------:R-:W-:Y:S02]  /*27b0*/  @P2 PRMT R69, R89, 0x7610, R69 ;  /* 0x0000761059452816 */ /* 0x000fe40000000045 */
[----:B------:R-:W-:Y:S02]  /*27c0*/  @P2 PRMT R70, R198, 0x7610, R70 ;  /* 0x00007610c6462816 */ /* 0x000fe40000000046 */
[----:B------:R-:W-:Y:S02]  /*27d0*/  @P2 PRMT R71, R201, 0x7610, R71 ;  /* 0x00007610c9472816 */ /* 0x000fe40000000047 */
[C---:B------:R-:W-:Y:S01]  /*27e0*/  LEA R88, P4, R173.reuse, UR16, 0x4 ;  /* 0x00000010ad587c11 */ /* 0x040fe2000f8820ff */
[----:B0-----:R-:W-:Y:S01]  /*27f0*/  @P2 IMAD.WIDE.U32 R90, R173, 0x10, R90 ;  /* 0x00000010ad5a2825 */ /* 0x001fe200078e005a */
[----:B------:R-:W-:-:S02]  /*2800*/  @P2 PRMT R68, R68, 0x5410, R87 ;  /* 0x0000541044442816 */ /* 0x000fc40000000057 */
[----:B------:R-:W-:Y:S01]  /*2810*/  @P2 PRMT R69, R69, 0x5410, R196 ;  /* 0x0000541045452816 */ /* 0x000fe200000000c4 */
[----:B------:R-:W-:Y:S01]  /*2820*/  IMAD.WIDE.U32 R84, R171, 0x10, R84 ;  /* 0x00000010ab547825 */ /* 0x000fe200078e0054 */
[----:B------:R-:W-:Y:S02]  /*2830*/  @P2 PRMT R70, R70, 0x5410, R199 ;  /* 0x0000541046462816 */ /* 0x000fe400000000c7 */
[----:B------:R-:W-:Y:S02]  /*2840*/  @P2 PRMT R71, R71, 0x5410, R200 ;  /* 0x0000541047472816 */ /* 0x000fe400000000c8 */
[----:B------:R-:W-:Y:S02]  /*2850*/  F2FP.F16.F32.PACK_AB R83, R204, R83 ;  /* 0x00000053cc53723e */ /* 0x000fe400000000ff */
[----:B------:R-:W-:Y:S02]  /*2860*/  F2FP.F16.F32.PACK_AB R82, R205, R82 ;  /* 0x00000052cd52723e */ /* 0x000fe400000000ff */
[----:B------:R-:W-:-:S02]  /*2870*/  F2FP.F16.F32.PACK_AB R81, R202, R81 ;  /* 0x00000051ca51723e */ /* 0x000fc400000000ff */
[----:B------:R-:W-:Y:S01]  /*2880*/  LEA.HI.X R89, R173, UR17, RZ, 0x4, P4 ;  /* 0x00000011ad597c11 */ /* 0x000fe2000a0f24ff */
[----:B------:R0:W-:Y:S04]  /*2890*/  @P2 STG.E.128 desc[UR6][R90.64], R68 ;  /* 0x000000445a002986 */ /* 0x0001e8000c101d06 */
[----:B------:R1:W-:Y:S04]  /*28a0*/  STG.E.128 desc[UR6][R88.64], R80 ;  /* 0x0000005058007986 */ /* 0x0003e8000c101d06 */
[----:B------:R-:W4:Y:S01]  /*28b0*/  LDG.E.128 R84, desc[UR6][R84.64] ;  /* 0x0000000654547981 */ /* 0x000f22000c1e1d00 */
[-CC-:B------:R-:W-:Y:S01]  /*28c0*/  FFMA.FTZ R92, R92, R183.reuse, R178.reuse ;  /* 0x000000b75c5c7223 */ /* 0x180fe200000100b2 */
[-CC-:B------:R-:W-:Y:S01]  /*28d0*/  FFMA.FTZ R95, R95, R183.reuse, R178.reuse ;  /* 0x000000b75f5f7223 */ /* 0x180fe200000100b2 */
[----:B------:R-:W-:-:S02]  /*28e0*/  FFMA.FTZ R147, R147, R183, R178 ;  /* 0x000000b793937223 */ /* 0x000fc400000100b2 */
[----:B------:R-:W-:Y:S01]  /*28f0*/  FADD.FTZ R93, R93, -R92 ;  /* 0x8000005c5d5d7221 */ /* 0x000fe20000010000 */
[----:B------:R-:W-:Y:S01]  /*2900*/  FADD.FTZ R95, R94, -R95 ;  /* 0x8000005f5e5f7221 */ /* 0x000fe20000010000 */
[-CC-:B------:R-:W-:Y:S01]  /*2910*/  FFMA.FTZ R148, R148, R183.reuse, R178.reuse ;  /* 0x000000b794947223 */ /* 0x180fe200000100b2 */
[----:B------:R-:W-:Y:S02]  /*2920*/  FFMA.FTZ R144, R144, R183, R178 ;  /* 0x000000b790907223 */ /* 0x000fe400000100b2 */
[----:B0-----:R-:W-:Y:S01]  /*2930*/  FMUL.FTZ R90, R152, R95 ;  /* 0x0000005f985a7220 */ /* 0x001fe20000410000 */
[----:B------:R-:W-:Y:S01]  /*2940*/  FADD.FTZ R147, R146, -R147 ;  /* 0x8000009392937221 */ /* 0x000fe20000010000 */
[--C-:B-1----:R-:W-:Y:S02]  /*2950*/  @P1 HADD2.F32 R81, -RZ, R64.reuse.H0_H0 ;  /* 0x20000040ff511230 */ /* 0x102fe40000004100 */
[----:B------:R-:W-:Y:S01]  /*2960*/  FMUL.FTZ R88, R152, R93 ;  /* 0x0000005d98587220 */ /* 0x000fe20000410000 */
[----:B------:R-:W-:-:S02]  /*2970*/  @P1 HADD2.F32 R83, -RZ, R64.H1_H1 ;  /* 0x30000040ff531230 */ /* 0x000fc40000004100 */
[----:B------:R-:W-:Y:S01]  /*2980*/  FADD.FTZ R149, R149, -R148 ;  /* 0x8000009495957221 */ /* 0x000fe20000010000 */
[----:B------:R-:W-:Y:S01]  /*2990*/  FADD.FTZ R145, R145, -R144 ;  /* 0x8000009091917221 */ /* 0x000fe20000010000 */
[----:B------:R-:W-:Y:S01]  /*29a0*/  @P1 FADD.FTZ R88, R88, R81 ;  /* 0x0000005158581221 */ /* 0x000fe20000010000 */
[----:B------:R-:W-:Y:S02]  /*29b0*/  @P1 HADD2.F32 R81, -RZ, R65.H1_H1 ;  /* 0x30000041ff511230 */ /* 0x000fe40000004100 */
[----:B------:R-:W-:Y:S01]  /*29c0*/  @P1 FADD.FTZ R90, R90, R83 ;  /* 0x000000535a5a1221 */ /* 0x000fe20000010000 */
[----:B------:R-:W-:Y:S02]  /*29d0*/  @P1 HADD2.F32 R83, -RZ, R66.H0_H0 ;  /* 0x20000042ff531230 */ /* 0x000fe40000004100 */
[C---:B------:R-:W-:Y:S01]  /*29e0*/  FMUL.FTZ R94, R152.reuse, R147 ;  /* 0x00000093985e7220 */ /* 0x040fe20000410000 */
[----:B------:R-:W-:-:S03]  /*29f0*/  FMUL.FTZ R144, R152, R149 ;  /* 0x0000009598907220 */ /* 0x000fc60000410000 */
[----:B------:R-:W-:Y:S01]  /*2a00*/  @P1 FADD.FTZ R94, R94, R81 ;  /* 0x000000515e5e1221 */ /* 0x000fe20000010000 */
[----:B------:R-:W-:Y:S01]  /*2a10*/  @P1 FADD.FTZ R144, R144, R83 ;  /* 0x0000005390901221 */ /* 0x000fe20000010000 */
[-CC-:B------:R-:W-:Y:S01]  /*2a20*/  FFMA.FTZ R174, R174, R183.reuse, R178.reuse ;  /* 0x000000b7aeae7223 */ /* 0x180fe200000100b2 */
[-CC-:B------:R-:W-:Y:S01]  /*2a30*/  FFMA.FTZ R177, R177, R183.reuse, R178.reuse ;  /* 0x000000b7b1b17223 */ /* 0x180fe200000100b2 */
[----:B------:R-:W-:Y:S01]  /*2a40*/  FFMA.FTZ R181, R181, R183, R178 ;  /* 0x000000b7b5b57223 */ /* 0x000fe200000100b2 */
[----:B------:R-:W-:Y:S02]  /*2a50*/  @P1 HADD2.F32 R89, -RZ, R65.H0_H0 ;  /* 0x20000041ff591230 */ /* 0x000fe40000004100 */
[----:B------:R-:W-:Y:S01]  /*2a60*/  FADD.FTZ R179, R179, -R174 ;  /* 0x800000aeb3b37221 */ /* 0x000fe20000010000 */
[----:B------:R-:W-:Y:S01]  /*2a70*/  FMUL.FTZ R92, R152, R145 ;  /* 0x00000091985c7220 */ /* 0x000fe20000410000 */
[----:B------:R-:W-:Y:S01]  /*2a80*/  FADD.FTZ R177, R172, -R177 ;  /* 0x800000b1acb17221 */ /* 0x000fe20000010000 */
[----:B------:R-:W-:Y:S01]  /*2a90*/  FADD.FTZ R181, R176, -R181 ;  /* 0x800000b5b0b57221 */ /* 0x000fe20000010000 */
[----:B------:R-:W-:-:S02]  /*2aa0*/  @P1 HADD2.F32 R91, -RZ, R67.H0_H0 ;  /* 0x20000043ff5b1230 */ /* 0x000fc40000004100 */
[----:B------:R-:W-:Y:S01]  /*2ab0*/  FMUL.FTZ R148, R152, R179 ;  /* 0x000000b398947220 */ /* 0x000fe20000410000 */
[----:B------:R-:W-:Y:S01]  /*2ac0*/  @P1 FADD.FTZ R92, R92, R89 ;  /* 0x000000595c5c1221 */ /* 0x000fe20000010000 */
[----:B------:R-:W-:Y:S02]  /*2ad0*/  @P1 HADD2.F32 R89, -RZ, R66.H1_H1 ;  /* 0x30000042ff591230 */ /* 0x000fe40000004100 */
[C---:B------:R-:W-:Y:S01]  /*2ae0*/  FMUL.FTZ R146, R152.reuse, R177 ;  /* 0x000000b198927220 */ /* 0x040fe20000410000 */
[----:B------:R-:W-:Y:S02]  /*2af0*/  @P1 HADD2.F32 R93, -RZ, R67.H1_H1 ;  /* 0x30000043ff5d1230 */ /* 0x000fe40000004100 */
[----:B------:R-:W-:Y:S01]  /*2b00*/  FMUL.FTZ R152, R152, R181 ;  /* 0x000000b598987220 */ /* 0x000fe20000410000 */
[----:B------:R-:W-:Y:S01]  /*2b10*/  @P1 FADD.FTZ R148, R148, R91 ;  /* 0x0000005b94941221 */ /* 0x000fe20000010000 */
[----:B------:R-:W-:Y:S02]  /*2b20*/  @P1 FADD.FTZ R146, R146, R89 ;  /* 0x0000005992921221 */ /* 0x000fe40000010000 */
[----:B------:R-:W-:Y:S01]  /*2b30*/  @P1 FADD.FTZ R152, R152, R93 ;  /* 0x0000005d98981221 */ /* 0x000fe20000010000 */
[-C--:B------:R-:W-:Y:S01]  /*2b40*/  FMUL.FTZ R91, R94, R153.reuse ;  /* 0x000000995e5b7220 */ /* 0x080fe20000410000 */
[----:B------:R-:W-:Y:S01]  /*2b50*/  @P2 F2FP.F16.F32.PACK_AB R93, RZ, R148 ;  /* 0x00000094ff5d223e */ /* 0x000fe200000000ff */
[-C--:B------:R-:W-:Y:S01]  /*2b60*/  FMUL.FTZ R95, R146, R153.reuse ;  /* 0x00000099925f7220 */ /* 0x080fe20000410000 */
[----:B------:R-:W-:Y:S01]  /*2b70*/  FMUL.FTZ R148, R148, R153 ;  /* 0x0000009994947220 */ /* 0x000fe20000410000 */
[----:B------:R-:W-:-:S02]  /*2b80*/  @P2 F2FP.F16.F32.PACK_AB R89, RZ, R146 ;  /* 0x00000092ff59223e */ /* 0x000fc400000000ff */
[----:B------:R-:W-:Y:S01]  /*2b90*/  FMUL.FTZ R147, R166, R95 ;  /* 0x0000005fa6937220 */ /* 0x000fe20000410000 */
[----:B------:R-:W-:Y:S02]  /*2ba0*/  @P2 PRMT R71, R93, 0x7610, R71 ;  /* 0x000076105d472816 */ /* 0x000fe40000000047 */
[----:B------:R-:W-:Y:S02]  /*2bb0*/  IADD3 R169, R169, UR18, RZ ;  /* 0x00000012a9a97c10 */ /* 0x000fe4000fffe0ff */
[----:B------:R-:W-:Y:S01]  /*2bc0*/  SEL R172, RZ, 0x1, P3 ;  /* 0x00000001ffac7807 */ /* 0x000fe20001800000 */
[--C-:B---3--:R-:W-:Y:S02]  /*2bd0*/  HADD2.F32 R80, -RZ, R78.reuse.H0_H0 ;  /* 0x2000004eff507230 */ /* 0x108fe40000004100 */
[----:B------:R-:W-:Y:S02]  /*2be0*/  HADD2.F32 R81, -RZ, R78.H1_H1 ;  /* 0x3000004eff517230 */ /* 0x000fe40000004100 */
[----:B------:R-:W-:-:S02]  /*2bf0*/  HADD2.F32 R82, -RZ, R79.H0_H0 ;  /* 0x2000004fff527230 */ /* 0x000fc40000004100 */
[----:B------:R-:W-:Y:S02]  /*2c00*/  HADD2.F32 R83, -RZ, R79.H1_H1 ;  /* 0x3000004fff537230 */ /* 0x000fe40000004100 */
[--C-:B------:R-:W-:Y:S02]  /*2c10*/  HADD2.F32 R78, -RZ, R76.reuse.H0_H0 ;  /* 0x2000004cff4e7230 */ /* 0x100fe40000004100 */
[----:B------:R-:W-:-:S03]  /*2c20*/  HADD2.F32 R79, -RZ, R76.H1_H1 ;  /* 0x3000004cff4f7230 */ /* 0x000fc60000004100 */
[----:B------:R-:W-:Y:S02]  /*2c30*/  FFMA.FTZ R23, R78, R184, R23 ;  /* 0x000000b84e177223 */ /* 0x000fe40000010017 */
[----:B------:R-:W-:Y:S01]  /*2c40*/  FFMA.FTZ R24, R79, R189, R24 ;  /* 0x000000bd4f187223 */ /* 0x000fe20000010018 */
[--C-:B------:R-:W-:Y:S02]  /*2c50*/  HADD2.F32 R76, -RZ, R77.reuse.H0_H0 ;  /* 0x2000004dff4c7230 */ /* 0x100fe40000004100 */
[----:B------:R-:W-:-:S03]  /*2c60*/  HADD2.F32 R77, -RZ, R77.H1_H1 ;  /* 0x3000004dff4d7230 */ /* 0x000fc60000004100 */
[----:B------:R-:W-:Y:S01]  /*2c70*/  FFMA.FTZ R21, R76, R186, R21 ;  /* 0x000000ba4c157223 */ /* 0x000fe20000010015 */
[--C-:B--2---:R-:W-:Y:S02]  /*2c80*/  HADD2.F32 R78, -RZ, R74.reuse.H0_H0 ;  /* 0x2000004aff4e7230 */ /* 0x104fe40000004100 */
[----:B------:R-:W-:-:S03]  /*2c90*/  HADD2.F32 R79, -RZ, R74.H1_H1 ;  /* 0x3000004aff4f7230 */ /* 0x000fc60000004100 */
[----:B------:R-:W-:Y:S02]  /*2ca0*/  FFMA.FTZ R11, R78, R192, R11 ;  /* 0x000000c04e0b7223 */ /* 0x000fe4000001000b */
[----:B------:R-:W-:Y:S02]  /*2cb0*/  FFMA.FTZ R12, R79, R195, R12 ;  /* 0x000000c34f0c7223 */ /* 0x000fe4000001000c */
[----:B------:R-:W0:Y:S01]  /*2cc0*/  @P2 LDC.64 R78, c[0x0][0x308] ;  /* 0x0000c200ff4e2b82 */ /* 0x000e220000000a00 */
[--C-:B------:R-:W-:Y:S02]  /*2cd0*/  HADD2.F32 R76, -RZ, R72.reuse.H0_H0 ;  /* 0x20000048ff4c7230 */ /* 0x100fe40000004100 */
[----:B------:R-:W-:Y:S01]  /*2ce0*/  FFMA.FTZ R22, R77, R191, R22 ;  /* 0x000000bf4d167223 */ /* 0x000fe20000010016 */
[----:B------:R-:W-:Y:S02]  /*2cf0*/  HADD2.F32 R77, -RZ, R72.H1_H1 ;  /* 0x30000048ff4d7230 */ /* 0x000fe40000004100 */
[----:B------:R-:W-:Y:S01]  /*2d00*/  FFMA.FTZ R19, R80, R180, R19 ;  /* 0x000000b450137223 */ /* 0x000fe20000010013 */
[----:B------:R-:W-:Y:S01]  /*2d10*/  FFMA.FTZ R17, R82, R182, R17 ;  /* 0x000000b652117223 */ /* 0x000fe20000010011 */
[----:B------:R-:W-:-:S02]  /*2d20*/  HADD2.F32 R72, -RZ, R73.H0_H0 ;  /* 0x20000049ff487230 */ /* 0x000fc40000004100 */
[----:B------:R-:W-:Y:S01]  /*2d30*/  FFMA.FTZ R15, R76, R188, R15 ;  /* 0x000000bc4c0f7223 */ /* 0x000fe2000001000f */
[----:B------:R-:W-:Y:S02]  /*2d40*/  HADD2.F32 R74, -RZ, R75.H0_H0 ;  /* 0x2000004bff4a7230 */ /* 0x000fe40000004100 */
[----:B------:R-:W-:Y:S01]  /*2d50*/  FFMA.FTZ R18, R83, R187, R18 ;  /* 0x000000bb53127223 */ /* 0x000fe20000010012 */
[----:B------:R-:W-:Y:S01]  /*2d60*/  HADD2.F32 R73, -RZ, R73.H1_H1 ;  /* 0x30000049ff497230 */ /* 0x000fe20000004100 */
[----:B------:R-:W-:Y:S01]  /*2d70*/  @P2 F2FP.F16.F32.PACK_AB R76, RZ, R88 ;  /* 0x00000058ff4c223e */ /* 0x000fe200000000ff */
[----:B------:R-:W-:Y:S01]  /*2d80*/  HADD2.F32 R75, -RZ, R75.H1_H1 ;  /* 0x3000004bff4b7230 */ /* 0x000fe20000004100 */
[----:B------:R-:W-:Y:S01]  /*2d90*/  @P2 F2FP.F16.F32.PACK_AB R80, RZ, R92 ;  /* 0x0000005cff50223e */ /* 0x000fe200000000ff */
[-C--:B------:R-:W-:Y:S01]  /*2da0*/  FMUL.FTZ R88, R88, R153.reuse ;  /* 0x0000009958587220 */ /* 0x080fe20000410000 */
[----:B------:R-:W-:Y:S01]  /*2db0*/  @P2 F2FP.F16.F32.PACK_AB R82, RZ, R144 ;  /* 0x00000090ff52223e */ /* 0x000fe200000000ff */
[-C--:B------:R-:W-:Y:S01]  /*2dc0*/  FMUL.FTZ R83, R90, R153.reuse ;  /* 0x000000995a537220 */ /* 0x080fe20000410000 */
[-C--:B------:R-:W-:Y:S01]  /*2dd0*/  FMUL.FTZ R92, R92, R153.reuse ;  /* 0x000000995c5c7220 */ /* 0x080fe20000410000 */
[-C--:B------:R-:W-:Y:S01]  /*2de0*/  FMUL.FTZ R144, R144, R153.reuse ;  /* 0x0000009990907220 */ /* 0x080fe20000410000 */
[----:B------:R-:W-:Y:S01]  /*2df0*/  FMUL.FTZ R153, R152, R153 ;  /* 0x0000009998997220 */ /* 0x000fe20000410000 */
[----:B------:R-:W-:Y:S01]  /*2e00*/  FFMA.FTZ R20, R81, R185, R20 ;  /* 0x000000b951147223 */ /* 0x000fe20000010014 */
[----:B------:R-:W-:Y:S01]  /*2e10*/  FFMA.FTZ R16, R77, R175, R16 ;  /* 0x000000af4d107223 */ /* 0x000fe20000010010 */
[----:B------:R-:W-:Y:S01]  /*2e20*/  FFMA.FTZ R13, R72, R190, R13 ;  /* 0x000000be480d7223 */ /* 0x000fe2000001000d */
[----:B------:R-:W-:Y:S01]  /*2e30*/  FFMA.FTZ R14, R73, R193, R14 ;  /* 0x000000c1490e7223 */ /* 0x000fe2000001000e */
[----:B------:R-:W-:Y:S01]  /*2e40*/  FFMA.FTZ R9, R74, R194, R9 ;  /* 0x000000c24a097223 */ /* 0x000fe20000010009 */
[----:B------:R-:W-:Y:S01]  /*2e50*/  FFMA.FTZ R10, R75, R197, R10 ;  /* 0x000000c54b0a7223 */ /* 0x000fe2000001000a */
        /* <DEDUP_REMOVED lines=8> */
[----:B------:R-:W-:Y:S01]  /*2ee0*/  FMUL.FTZ R145, R162, R83 ;  /* 0x00000053a2917220 */ /* 0x000fe20000410000 */
[----:B------:R-:W-:-:S02]  /*2ef0*/  @P2 F2FP.F16.F32.PACK_AB R152, RZ, R152 ;  /* 0x00000098ff98223e */ /* 0x000fc400000000ff */
[----:B------:R-:W-:Y:S02]  /*2f00*/  @P2 PRMT R68, R76, 0x7610, R68 ;  /* 0x000076104c442816 */ /* 0x000fe40000000044 */
[----:B------:R-:W-:Y:S02]  /*2f10*/  @P2 PRMT R69, R80, 0x7610, R69 ;  /* 0x0000761050452816 */ /* 0x000fe40000000045 */
[----:B------:R-:W-:Y:S02]  /*2f20*/  @P2 PRMT R70, R82, 0x7610, R70 ;  /* 0x0000761052462816 */ /* 0x000fe40000000046 */
[C---:B------:R-:W-:Y:S01]  /*2f30*/  LEA R76, P1, R171.reuse, UR16, 0x4 ;  /* 0x00000010ab4c7c11 */ /* 0x040fe2000f8220ff */
[----:B0-----:R-:W-:Y:S01]  /*2f40*/  @P2 IMAD.WIDE.U32 R78, R171, 0x10, R78 ;  /* 0x00000010ab4e2825 */ /* 0x001fe200078e004e */
[----:B------:R-:W-:Y:S02]  /*2f50*/  @P2 PRMT R68, R68, 0x5410, R77 ;  /* 0x0000541044442816 */ /* 0x000fe4000000004d */
[----:B------:R-:W-:-:S02]  /*2f60*/  @P2 PRMT R69, R69, 0x5410, R81 ;  /* 0x0000541045452816 */ /* 0x000fc40000000051 */
[----:B------:R-:W-:Y:S02]  /*2f70*/  @P2 PRMT R70, R70, 0x5410, R89 ;  /* 0x0000541046462816 */ /* 0x000fe40000000059 */
[----:B------:R-:W-:Y:S02]  /*2f80*/  @P2 PRMT R71, R71, 0x5410, R152 ;  /* 0x0000541047472816 */ /* 0x000fe40000000098 */
[----:B------:R-:W-:Y:S02]  /*2f90*/  F2FP.F16.F32.PACK_AB R75, R94, R75 ;  /* 0x0000004b5e4b723e */ /* 0x000fe400000000ff */
[----:B------:R-:W-:Y:S02]  /*2fa0*/  F2FP.F16.F32.PACK_AB R74, R147, R74 ;  /* 0x0000004a934a723e */ /* 0x000fe400000000ff */
[----:B------:R-:W-:Y:S02]  /*2fb0*/  F2FP.F16.F32.PACK_AB R73, R90, R73 ;  /* 0x000000495a49723e */ /* 0x000fe400000000ff */
[----:B------:R-:W-:-:S02]  /*2fc0*/  F2FP.F16.F32.PACK_AB R72, R145, R72 ;  /* 0x000000489148723e */ /* 0x000fc400000000ff */
[----:B------:R-:W-:Y:S01]  /*2fd0*/  LEA.HI.X R77, R171, UR17, RZ, 0x4, P1 ;  /* 0x00000011ab4d7c11 */ /* 0x000fe200088f24ff */
[----:B------:R0:W-:Y:S04]  /*2fe0*/  @P2 STG.E.128 desc[UR6][R78.64], R68 ;  /* 0x000000444e002986 */ /* 0x0001e8000c101d06 */
[----:B------:R0:W-:Y:S01]  /*2ff0*/  STG.E.128 desc[UR6][R76.64], R72 ;  /* 0x000000484c007986 */ /* 0x0001e2000c101d06 */
[----:B------:R-:W-:Y:S01]  /*3000*/  ISETP.GE.AND P1, PT, R169, UR19, PT ;  /* 0x00000013a9007c0c */ /* 0x000fe2000bf26270 */
[--C-:B----4-:R-:W-:Y:S02]  /*3010*/  HADD2.F32 R80, -RZ, R84.reuse.H0_H0 ;  /* 0x20000054ff507230 */ /* 0x110fe40000004100 */
[----:B------:R-:W-:Y:S02]  /*3020*/  HADD2.F32 R81, -RZ, R84.H1_H1 ;  /* 0x30000054ff517230 */ /* 0x000fe40000004100 */
[----:B------:R-:W-:-:S02]  /*3030*/  HADD2.F32 R89, -RZ, R85.H0_H0 ;  /* 0x20000055ff597230 */ /* 0x000fc40000004100 */
[--C-:B------:R-:W-:Y:S02]  /*3040*/  HADD2.F32 R82, -RZ, R86.reuse.H0_H0 ;  /* 0x20000056ff527230 */ /* 0x100fe40000004100 */
[----:B------:R-:W-:Y:S02]  /*3050*/  HADD2.F32 R93, -RZ, R86.H1_H1 ;  /* 0x30000056ff5d7230 */ /* 0x000fe40000004100 */
[----:B------:R-:W-:Y:S02]  /*3060*/  HADD2.F32 R85, -RZ, R85.H1_H1 ;  /* 0x30000055ff557230 */ /* 0x000fe40000004100 */
[--C-:B------:R-:W-:Y:S02]  /*3070*/  HADD2.F32 R84, -RZ, R87.reuse.H0_H0 ;  /* 0x20000057ff547230 */ /* 0x100fe40000004100 */
[----:B------:R-:W-:Y:S02]  /*3080*/  HADD2.F32 R86, -RZ, R87.H1_H1 ;  /* 0x30000057ff567230 */ /* 0x000fe40000004100 */
[----:B------:R-:W-:Y:S01]  /*3090*/  FFMA.FTZ R97, R80, R88, R97 ;  /* 0x0000005850617223 */ /* 0x000fe20000010061 */
[----:B------:R-:W-:Y:S01]  /*30a0*/  FFMA.FTZ R2, R81, R83, R2 ;  /* 0x0000005351027223 */ /* 0x000fe20000010002 */
[----:B------:R-:W-:Y:S01]  /*30b0*/  FFMA.FTZ R8, R89, R92, R8 ;  /* 0x0000005c59087223 */ /* 0x000fe20000010008 */
[----:B------:R-:W-:Y:S01]  /*30c0*/  FFMA.FTZ R6, R85, R91, R6 ;  /* 0x0000005b55067223 */ /* 0x000fe20000010006 */
[----:B------:R-:W-:Y:S01]  /*30d0*/  FFMA.FTZ R7, R82, R144, R7 ;  /* 0x0000009052077223 */ /* 0x000fe20000010007 */
[----:B------:R-:W-:Y:S01]  /*30e0*/  FFMA.FTZ R4, R93, R95, R4 ;  /* 0x0000005f5d047223 */ /* 0x000fe20000010004 */
[----:B------:R-:W-:Y:S01]  /*30f0*/  FFMA.FTZ R5, R84, R148, R5 ;  /* 0x0000009454057223 */ /* 0x000fe20000010005 */
[----:B------:R-:W-:Y:S01]  /*3100*/  FFMA.FTZ R3, R86, R153, R3 ;  /* 0x0000009956037223 */ /* 0x000fe20000010003 */
[----:B0-----:R-:W-:Y:S06]  /*3110*/  @!P1 BRA `(.L_x_1496) ;  /* 0xffffffd800249947 */ /* 0x001fec000383ffff */
        /* <DEDUP_REMOVED lines=72> */
.L_x_1493:
        /* <DEDUP_REMOVED lines=31> */
.L_x_1494:
[----:B------:R-:W-:Y:S01]  /*3790*/  HFMA2.MMA R206, -RZ, RZ, 0, 9.5367431640625e-07 ;  /* 0x00000010ffce7435 */ /* 0x000fe200000001ff */
[----:B------:R-:W-:Y:S02]  /*37a0*/  MOV R205, R41 ;  /* 0x0000002900cd7202 */ /* 0x000fe40000000f00 */
[----:B------:R-:W-:Y:S02]  /*37b0*/  MOV R207, 0x1f ;  /* 0x0000001f00cf7802 */ /* 0x000fe40000000f00 */
[----:B------:R-:W-:-:S07]  /*37c0*/  MOV R204, 0xffffffff ;  /* 0xffffffff00cc7802 */ /* 0x000fce0000000f00 */
[----:B-----5:R-:W-:Y:S05]  /*37d0*/  WARPSYNC.COLLECTIVE R204, `(.L_x_1497) ;  /* 0x00000000cc087348 */ /* 0x020fea0003c00000 */
[----:B------:R0:W1:Y:S02]  /*37e0*/  SHFL.DOWN P5, R202, R205, R206, R207 ;  /* 0x080000cecdca7389 */ /* 0x00006400000a00cf */
[----:B01---5:R-:W-:Y:S01]  /*37f0*/  ENDCOLLECTIVE ;  /* 0x000000000000791b */ /* 0x023fe20003800000 */
.L_x_1497:
[----:B------:R-:W-:Y:S02]  /*3800*/  MOV R205, R25 ;  /* 0x0000001900cd7202 */ /* 0x000fe40000000f00 */
[----:B------:R-:W-:-:S07]  /*3810*/  MOV R28, R202 ;  /* 0x000000ca001c7202 */ /* 0x000fce0000000f00 */
[----:B------:R-:W-:Y:S05]  /*3820*/  WARPSYNC.COLLECTIVE R204, `(.L_x_1498) ;  /* 0x00000000cc087348 */ /* 0x000fea0003c00000 */
[----:B------:R0:W1:Y:S02]  /*3830*/  SHFL.DOWN P5, R202, R205, R206, R207 ;  /* 0x080000cecdca7389 */ /* 0x00006400000a00cf */
[----:B01----:R-:W-:Y:S01]  /*3840*/  ENDCOLLECTIVE ;  /* 0x000000000000791b */ /* 0x003fe20003800000 */
.L_x_1498:
[----:B------:R-:W-:Y:S01]  /*3850*/  FADD.FTZ R28, R41, R28 ;  /* 0x0000001c291c7221 */ /* 0x000fe20000010000 */
[----:B------:R-:W-:-:S04]  /*3860*/  HFMA2.MMA R206, -RZ, RZ, 0, 4.76837158203125e-07 ;  /* 0x00000008ffce7435 */ /* 0x000fc800000001ff */
[----:B------:R-:W-:Y:S02]  /*3870*/  MOV R205, R28 ;  /* 0x0000001c00cd7202 */ /* 0x000fe40000000f00 */
[----:B------:R-:W-:-:S07]  /*3880*/  MOV R44, R202 ;  /* 0x000000ca002c7202 */ /* 0x000fce0000000f00 */
[----:B------:R-:W-:Y:S05]  /*3890*/  WARPSYNC.COLLECTIVE R204, `(.L_x_1499) ;  /* 0x00000000cc087348 */ /* 0x000fea0003c00000 */
[----:B------:R0:W1:Y:S02]  /*38a0*/  SHFL.DOWN P5, R202, R205, R206, R207 ;  /* 0x080000cecdca7389 */ /* 0x00006400000a00cf */
[----:B01----:R-:W-:Y:S01]  /*38b0*/  ENDCOLLECTIVE ;  /* 0x000000000000791b */ /* 0x003fe20003800000 */
.L_x_1499:
[----:B------:R-:W-:-:S05]  /*38c0*/  FADD.FTZ R44, R25, R44 ;  /* 0x0000002c192c7221 */ /* 0x000fca0000010000 */
[----:B------:R-:W-:Y:S02]  /*38d0*/  MOV R205, R44 ;  /* 0x0000002c00cd7202 */ /* 0x000fe40000000f00 */
[----:B------:R-:W-:-:S07]  /*38e0*/  MOV R43, R202 ;  /* 0x000000ca002b7202 */ /* 0x000fce0000000f00 */
[----:B------:R-:W-:Y:S05]  /*38f0*/  WARPSYNC.COLLECTIVE R204, `(.L_x_1500) ;  /* 0x00000000cc087348 */ /* 0x000fea0003c00000 */
[----:B------:R0:W1:Y:S02]  /*3900*/  SHFL.DOWN P5, R202, R205, R206, R207 ;  /* 0x080000cecdca7389 */ /* 0x00006400000a00cf */
[----:B01----:R-:W-:Y:S01]  /*3910*/  ENDCOLLECTIVE ;  /* 0x000000000000791b */ /* 0x003fe20003800000 */
.L_x_1500:
        /* <DEDUP_REMOVED lines=8> */
.L_x_1501:
[----:B------:R-:W-:Y:S01]  /*39a0*/  FADD.FTZ R75, R44, R75 ;  /* 0x0000004b2c4b7221 */ /* 0x000fe20000010000 */
[----:B------:R-:W-:-:S04]  /*39b0*/  MOV R44, R74 ;  /* 0x0000004a002c7202 */ /* 0x000fc80000000f00 */
[----:B------:R-:W-:Y:S02]  /*39c0*/  MOV R205, R75 ;  /* 0x0000004b00cd7202 */ /* 0x000fe40000000f00 */
[----:B------:R-:W-:-:S07]  /*39d0*/  MOV R72, R202 ;  /* 0x000000ca00487202 */ /* 0x000fce0000000f00 */
[----:B------:R-:W-:Y:S05]  /*39e0*/  WARPSYNC.COLLECTIVE R204, `(.L_x_1502) ;  /* 0x00000000cc087348 */ /* 0x000fea0003c00000 */
[----:B------:R0:W1:Y:S02]  /*39f0*/  SHFL.DOWN P5, R202, R205, R206, R207 ;  /* 0x080000cecdca7389 */ /* 0x00006400000a00cf */
[----:B01----:R-:W-:Y:S01]  /*3a00*/  ENDCOLLECTIVE ;  /* 0x000000000000791b */ /* 0x003fe20003800000 */
.L_x_1502:
        /* <DEDUP_REMOVED lines=8> */
.L_x_1503:
[----:B------:R-:W-:-:S05]  /*3a90*/  FADD.FTZ R178, R75, R178 ;  /* 0x000000b24bb27221 */ /* 0x000fca0000010000 */
[----:B------:R-:W-:Y:S02]  /*3aa0*/  MOV R205, R178 ;  /* 0x000000b200cd7202 */ /* 0x000fe40000000f00 */
[----:B------:R-:W-:-:S07]  /*3ab0*/  MOV R25, R202 ;  /* 0x000000ca00197202 */ /* 0x000fce0000000f00 */
[----:B------:R-:W-:Y:S05]  /*3ac0*/  WARPSYNC.COLLECTIVE R204, `(.L_x_1504) ;  /* 0x00000000cc087348 */ /* 0x000fea0003c00000 */
[----:B------:R0:W1:Y:S02]  /*3ad0*/  SHFL.DOWN P5, R202, R205, R206, R207 ;  /* 0x080000cecdca7389 */ /* 0x00006400000a00cf */
[----:B01----:R-:W-:Y:S01]  /*3ae0*/  ENDCOLLECTIVE ;  /* 0x000000000000791b */ /* 0x003fe20003800000 */
.L_x_1504:
        /* <DEDUP_REMOVED lines=8> */
.L_x_1505:
[----:B------:R-:W-:Y:S01]  /*3b70*/  FADD.FTZ R183, R178, R41 ;  /* 0x00000029b2b77221 */ /* 0x000fe20000010000 */
[----:B------:R-:W-:-:S04]  /*3b80*/  MOV R41, R73 ;  /* 0x0000004900297202 */ /* 0x000fc80000000f00 */
[----:B------:R-:W-:Y:S02]  /*3b90*/  MOV R205, R183 ;  /* 0x000000b700cd7202 */ /* 0x000fe40000000f00 */
[----:B------:R-:W-:-:S07]  /*3ba0*/  MOV R200, R202 ;  /* 0x000000ca00c87202 */ /* 0x000fce0000000f00 */
[----:B------:R-:W-:Y:S05]  /*3bb0*/  WARPSYNC.COLLECTIVE R204, `(.L_x_1506) ;  /* 0x00000000cc087348 */ /* 0x000fea0003c00000 */
[----:B------:R0:W1:Y:S02]  /*3bc0*/  SHFL.DOWN P5, R202, R205, R206, R207 ;  /* 0x080000cecdca7389 */ /* 0x00006400000a00cf */
[----:B01----:R-:W-:Y:S01]  /*3bd0*/  ENDCOLLECTIVE ;  /* 0x000000000000791b */ /* 0x003fe20003800000 */
.L_x_1506:
[----:B------:R-:W-:Y:S05]  /*3be0*/  BRA `(.L_x_1507) ;  /* 0xffffffdc00f87947 */ /* 0x000fea000383ffff */
.L_x_1508:
        /* <DEDUP_REMOVED lines=9> */
.L_x_11284:


//--------------------- .text._ZN10layer_norm13ln_bwd_kernelINS_13Kernel_traitsI6__halfS2_S2_S2_fjLj3072ELj1ELj1ELj4ELj16ENS_18Kernel_traits_baseILj3072ES2_S2_S2_S2_fjLj128EEEEELb0ELb1ELb1ELb0EEEvNS_9BwdParamsE --------------------------
	.section	.text._ZN10layer_norm13ln_bwd_kernelINS_13Kernel_traitsI6__halfS2_S2_S2_fjLj3072ELj1ELj1ELj4ELj16ENS_18Kernel_traits_baseILj3072ES2_S2_S2_S2_fjLj128EEEEELb0ELb1ELb1ELb0EEEvNS_9BwdParamsE,"ax",@progbits
	.align	128
        .global         _ZN10layer_norm13ln_bwd_kernelINS_13Kernel_traitsI6__halfS2_S2_S2_fjLj3072ELj1ELj1ELj4ELj16ENS_18Kernel_traits_baseILj3072ES2_S2_S2_S2_fjLj128EEEEELb0ELb1ELb1ELb0EEEvNS_9BwdParamsE
        .type           _ZN10layer_norm13ln_bwd_kernelINS_13Kernel_traitsI6__halfS2_S2_S2_fjLj3072ELj1ELj1ELj4ELj16ENS_18Kernel_traits_baseILj3072ES2_S2_S2_S2_fjLj128EEEEELb0ELb1ELb1ELb0EEEvNS_9BwdParamsE,@function
        .size           _ZN10layer_norm13ln_bwd_kernelINS_13Kernel_traitsI6__halfS2_S2_S2_fjLj3072ELj1ELj1ELj4ELj16ENS_18Kernel_traits_baseILj3072ES2_S2_S2_S2_fjLj128EEEEELb0ELb1ELb1ELb0EEEvNS_9BwdParamsE,(.L_x_11285 - _ZN10layer_norm13ln_bwd_kernelINS_13Kernel_traitsI6__halfS2_S2_S2_fjLj3072ELj1ELj1ELj4ELj16ENS_18Kernel_traits_baseILj3072ES2_S2_S2_S2_fjLj128EEEEELb0ELb1ELb1ELb0EEEvNS_9BwdParamsE)
        .other          _ZN10layer_norm13ln_bwd_kernelINS_13Kernel_traitsI6__halfS2_S2_S2_fjLj3072ELj1ELj1ELj4ELj16ENS_18Kernel_traits_baseILj3072ES2_S2_S2_S2_fjLj128EEEEELb0ELb1ELb1ELb0EEEvNS_9BwdParamsE,@"STO_CUDA_ENTRY STV_DEFAULT"
_ZN10layer_norm13ln_bwd_kernelINS_13Kernel_traitsI6__halfS2_S2_S2_fjLj3072ELj1ELj1ELj4ELj16ENS_18Kernel_traits_baseILj3072ES2_S2_S2_S2_fjLj128EEEEELb0ELb1ELb1ELb0EEEvNS_9BwdParamsE:
.text._ZN10layer_norm13ln_bwd_kernelINS_13Kernel_traitsI6__halfS2_S2_S2_fjLj3072ELj1ELj1ELj4ELj16ENS_18Kernel_traits_baseILj3072ES2_S2_S2_S2_fjLj128EEEEELb0ELb1ELb1ELb0EEEvNS_9BwdParamsE:
        /* <DEDUP_REMOVED lines=21> */
[----:B-1----:R-:W-:Y:S02]  /*0150*/  LEA.HI R160, R38, UR6, RZ, 0x19 ;  /* 0x0000000626a07c11 */ /* 0x002fe4000f8fc8ff */
[----:B------:R-:W-:-:S05]  /*0160*/  P2R R0, PR, RZ, 0x4 ;  /* 0x00000004ff007803 */ /* 0x000fca0000000000 */
[----:B------:R-:W0:Y:S08]  /*0170*/  @P0 LDC.64 R2, c[0x0][0x260] ;  /* 0x00009800ff020b82 */ /* 0x000e300000000a00 */
[----:B------:R-:W1:Y:S08]  /*0180*/  @P0 LDC.64 R8, c[0x0][0x278] ;  /* 0x00009e00ff080b82 */ /* 0x000e700000000a00 */
[----:B------:R-:W2:Y:S08]  /*0190*/  @P1 LDC.64 R10, c[0x0][0x260] ;  /* 0x00009800ff0a1b82 */ /* 0x000eb00000000a00 */
[----:B------:R-:W3:Y:S01]  /*01a0*/  @P1 LDC.64 R12, c[0x0][0x278] ;  /* 0x00009e00ff0c1b82 */ /* 0x000ee20000000a00 */
[----:B0-----:R-:W-:-:S05]  /*01b0*/  @P0 IMAD.WIDE.U32 R2, R23, 0x10, R2 ;  /* 0x0000001017020825 */ /* 0x001fca00078e0002 */
[----:B------:R0:W5:Y:S01]  /*01c0*/  @P0 LDG.E.128 R24, desc[UR4][R2.64] ;  /* 0x0000000402180981 */ /* 0x000162000c1e1d00 */
[C---:B-1----:R-:W-:Y:S01]  /*01d0*/  @P0 IMAD.WIDE.U32 R8, R23.reuse, 0x10, R8 ;  /* 0x0000001017080825 */ /* 0x042fe200078e0008 */
[----:B------:R-:W-:Y:S01]  /*01e0*/  @P0 LOP3.LUT R23, R23, 0x80, RZ, 0xfc, !PT ;  /* 0x0000008017170812 */ /* 0x000fe200078efcff */
[----:B------:R-:W1:Y:S03]  /*01f0*/  @P2 LDC.64 R18, c[0x0][0x260] ;  /* 0x00009800ff122b82 */ /* 0x000e660000000a00 */
[----:B------:R0:W5:Y:S01]  /*0200*/  @P0 LDG.E.128 R68, desc[UR4][R8.64] ;  /* 0x0000000408440981 */ /* 0x000162000c1e1d00 */
[----:B--2---:R-:W-:-:S04]  /*0210*/  @P1 IMAD.WIDE.U32 R14, R23, 0x10, R10 ;  /* 0x00000010170e1825 */ /* 0x004fc800078e000a */
[----:B------:R-:W2:Y:S01]  /*0220*/  @P2 LDC.64 R20, c[0x0][0x278] ;  /* 0x00009e00ff142b82 */ /* 0x000ea20000000a00 */
[----:B------:R0:W5:Y:S01]  /*0230*/  @P1 LDG.E.128 R120, desc[UR4][R14.64] ;  /* 0x000000040e781981 */ /* 0x000162000c1e1d00 */
[C---:B---3--:R-:W-:Y:S01]  /*0240*/  @P1 IMAD.WIDE.U32 R16, R23.reuse, 0x10, R12 ;  /* 0x0000001017101825 */ /* 0x048fe200078e000c */
[----:B------:R-:W-:-:S04]  /*0250*/  @P1 IADD3 R23, R23, 0x80, RZ ;  /* 0x0000008017171810 */ /* 0x000fc80007ffe0ff */
[----:B------:R0:W5:Y:S01]  /*0260*/  @P1 LDG.E.128 R40, desc[UR4][R16.64] ;  /* 0x0000000410281981 */ /* 0x000162000c1e1d00 */
[----:B-1----:R-:W-:-:S05]  /*0270*/  @P2 IMAD.WIDE.U32 R10, R23, 0x10, R18 ;  /* 0x00000010170a2825 */ /* 0x002fca00078e0012 */
[----:B------:R0:W5:Y:S01]  /*0280*/  @P2 LDG.E.128 R4, desc[UR4][R10.64] ;  /* 0x000000040a042981 */ /* 0x000162000c1e1d00 */
[----:B--2---:R-:W-:-:S05]  /*0290*/  @P2 IMAD.WIDE.U32 R12, R23, 0x10, R20 ;  /* 0x00000010170c2825 */ /* 0x004fca00078e0014 */
        /* <DEDUP_REMOVED lines=39> */
[----:B------:R-:W0:Y:S01]  /*0510*/  LDC.U8 R146, c[0x0][0x2a0] ;  /* 0x0000a800ff927b82 */ /* 0x000e220000000000 */
[----:B------:R-:W-:Y:S01]  /*0520*/  ULDC.64 UR6, c[0x0][0x2c8] ;  /* 0x0000b20000067ab9 */ /* 0x000fe20000000a00 */
[----:B------:R-:W-:Y:S01]  /*0530*/  HFMA2.MMA R213, -RZ, RZ, 0, 5.9604644775390625e-08 ;  /* 0x00000001ffd57435 */ /* 0x000fe200000001ff */
[----:B------:R-:W-:Y:S01]  /*0540*/  ISETP.NE.U32.AND P2, PT, RZ, UR6, PT ;  /* 0x00000006ff007c0c */ /* 0x000fe2000bf45070 */
[--C-:B-----5:R-:W-:Y:S01]  /*0550*/  HADD2.F32 R35, -RZ, R24.reuse.H0_H0 ;  /* 0x20000018ff237230 */ /* 0x120fe20000004100 */
[----:B------:R-:W-:Y:S01]  /*0560*/  MOV R45, RZ ;  /* 0x000000ff002d7202 */ /* 0x000fe20000000f00 */
[----:B------:R-:W-:Y:S01]  /*0570*/  HADD2.F32 R34, -RZ, R24.H1_H1 ;  /* 0x30000018ff227230 */ /* 0x000fe20000004100 */
[----:B------:R-:W-:Y:S01]  /*0580*/  ISETP.NE.AND.EX P2, PT, RZ, UR7, PT, P2 ;  /* 0x00000007ff007c0c */ /* 0x000fe2000bf45320 */
[--C-:B------:R-:W-:Y:S02]  /*0590*/  HADD2.F32 R33, -RZ, R25.reuse.H0_H0 ;  /* 0x20000019ff217230 */ /* 0x100fe40000004100 */
[----:B------:R-:W-:Y:S01]  /*05a0*/  HADD2.F32 R32, -RZ, R25.H1_H1 ;  /* 0x30000019ff207230 */ /* 0x000fe20000004100 */
[----:B------:R-:W-:Y:S01]  /*05b0*/  ISETP.LT.U32.OR P2, PT, R116, 0x180, !P2 ;  /* 0x000001807400780c */ /* 0x000fe20005741470 */
[----:B------:R-:W-:-:S02]  /*05c0*/  HADD2.F32 R31, -RZ, R26.H0_H0 ;  /* 0x2000001aff1f7230 */ /* 0x000fc40000004100 */
[----:B------:R-:W-:Y:S01]  /*05d0*/  HADD2.F32 R30, -RZ, R26.H1_H1 ;  /* 0x3000001aff1e7230 */ /* 0x000fe20000004100 */
[----:B------:R-:W-:Y:S01]  /*05e0*/  P2R R152, PR, RZ, 0x4 ;  /* 0x00000004ff987803 */ /* 0x000fe20000000000 */
[--C-:B------:R-:W-:Y:S02]  /*05f0*/  HADD2.F32 R29, -RZ, R27.reuse.H0_H0 ;  /* 0x2000001bff1d7230 */ /* 0x100fe40000004100 */
[----:B------:R-:W-:Y:S02]  /*0600*/  HADD2.F32 R28, -RZ, R27.H1_H1 ;  /* 0x3000001bff1c7230 */ /* 0x000fe40000004100 */
[--C-:B------:R-:W-:Y:S02]  /*0610*/  HADD2.F32 R19, -RZ, R4.reuse.H0_H0 ;  /* 0x20000004ff137230 */ /* 0x100fe40000004100 */
[----:B------:R-:W-:Y:S02]  /*0620*/  HADD2.F32 R18, -RZ, R4.H1_H1 ;  /* 0x30000004ff127230 */ /* 0x000fe40000004100 */
[----:B------:R-:W-:-:S02]  /*0630*/  HADD2.F32 R17, -RZ, R5.H0_H0 ;  /* 0x20000005ff117230 */ /* 0x000fc40000004100 */
[----:B------:R-:W-:Y:S02]  /*0640*/  HADD2.F32 R16, -RZ, R5.H1_H1 ;  /* 0x30000005ff107230 */ /* 0x000fe40000004100 */
        /* <DEDUP_REMOVED lines=35> */
[----:B0-----:R-:W-:-:S07]  /*0880*/  HADD2.F32 R161, -RZ, R63.H1_H1 ;  /* 0x3000003fffa17230 */ /* 0x001fce0000004100 */
.L_x_1608:
        /* <DEDUP_REMOVED lines=11> */
[----:B------:R-:W-:-:S05]  /*0940*/  IMAD R36, R160, R37, RZ ;  /* 0x00000025a0247224 */ /* 0x000fca00078e02ff */
[----:B------:R-:W-:-:S04]  /*0950*/  SHF.R.S32.HI R143, RZ, 0x1f, R36 ;  /* 0x0000001fff8f7819 */ /* 0x000fc80000011424 */
[----:B------:R-:W-:Y:S02]  /*0960*/  LEA.HI R143, R143, R36, RZ, 0x3 ;  /* 0x000000248f8f7211 */ /* 0x000fe400078f18ff */
[----:B------:R-:W-:Y:S01]  /*0970*/  LOP3.LUT R36, R38, 0x7f, RZ, 0xc0, !PT ;  /* 0x0000007f26247812 */ /* 0x000fe200078ec0ff */
        /* <DEDUP_REMOVED lines=12> */
.L_x_1514:
[----:B------:R-:W-:-:S07]  /*0a40*/  IADD3 R137, R159, 0x80, RZ ;  /* 0x000000809f897810 */ /* 0x000fce0007ffe0ff */
.L_x_1513:
[----:B------:R-:W-:Y:S05]  /*0a50*/  BSYNC B1 ;  /* 0x0000000000017941 */ /* 0x000fea0003800000 */
.L_x_1512:
[----:B------:R-:W-:Y:S04]  /*0a60*/  BSSY B1, `(.L_x_1515) ;  /* 0x0000008000017945 */ /* 0x000fe80003800000 */
[----:B------:R-:W-:Y:S05]  /*0a70*/  @!P1 BRA `(.L_x_1516) ;  /* 0x0000000000189947 */ /* 0x000fea0003800000 */
[----:B------:R-:W-:-:S04]  /*0a80*/  ISETP.NE.U32.AND P3, PT, RZ, UR14, PT ;  /* 0x0000000eff007c0c */ /* 0x000fc8000bf65070 */
[----:B------:R-:W-:-:S13]  /*0a90*/  ISETP.NE.AND.EX P3, PT, RZ, UR15, PT, P3 ;  /* 0x0000000fff007c0c */ /* 0x000fda000bf65330 */
[----:B------:R-:W-:Y:S05]  /*0aa0*/  @!P3 BRA `(.L_x_1517) ;  /* 0x000000000008b947 */ /* 0x000fea0003800000 */
[----:B------:R-:W-:-:S06]  /*0ab0*/  IMAD.WIDE.U32 R120, R137, 0x10, R170 ;  /* 0x0000001089787825 */ /* 0x000fcc00078e00aa */
[----:B------:R-:W5:Y:S02]  /*0ac0*/  LDG.E.128 R120, desc[UR4][R120.64] ;  /* 0x0000000478787981 */ /* 0x000f64000c1e1d00 */
.L_x_1517:
[----:B------:R-:W-:-:S07]  /*0ad0*/  IADD3 R137, R137, 0x80, RZ ;  /* 0x0000008089897810 */ /* 0x000fce0007ffe0ff */
.L_x_1516:
[----:B------:R-:W-:Y:S05]  /*0ae0*/  BSYNC B1 ;  /* 0x0000000000017941 */ /* 0x000fea0003800000 */
.L_x_1515:
[----:B------:R-:W-:Y:S02]  /*0af0*/  ISETP.NE.AND P3, PT, R152, RZ, PT ;  /* 0x000000ff9800720c */ /* 0x000fe40003f65270 */
[----:B------:R-:W-:-:S11]  /*0b00*/  CS2R R218, SRZ ;  /* 0x0000000000da7805 */ /* 0x000fd6000001ff00 */
[----:B------:R-:W-:Y:S05]  /*0b10*/  @P3 BRA `(.L_x_1518) ;  /* 0x0000001000403947 */ /* 0x000fea0003800000 */
[----:B------:R-:W-:-:S06]  /*0b20*/  IMAD.WIDE.U32 R40, R137, 0x10, R170 ;  /* 0x0000001089287825 */ /* 0x000fcc00078e00aa */
[----:B------:R-:W5:Y:S01]  /*0b30*/  LDG.E.128 R40, desc[UR4][R40.64] ;  /* 0x0000000428287981 */ /* 0x000f62000c1e1d00 */
[----:B------:R-:W-:Y:S05]  /*0b40*/  BRA `(.L_x_1518) ;  /* 0x0000001000347947 */ /* 0x000fea0003800000 */
.L_x_1511:
[----:B------:R-:W0:Y:S02]  /*0b50*/  LDC.64 R136, c[0x0][0x250] ;  /* 0x00009400ff887b82 */ /* 0x000e240000000a00 */
[----:B0-----:R-:W-:-:S06]  /*0b60*/  IMAD.WIDE R136, R160, 0x4, R136 ;  /* 0x00000004a0887825 */ /* 0x001fcc00078e0288 */
[----:B------:R-:W2:Y:S01]  /*0b70*/  LDG.E R136, desc[UR4][R136.64] ;  /* 0x0000000488887981 */ /* 0x000ea2000c1e1900 */
[----:B------:R-:W-:Y:S01]  /*0b80*/  IADD3 R138, R142, -0x1, RZ ;  /* 0xffffffff8e8a7810 */ /* 0x000fe20007ffe0ff */
[----:B------:R-:W-:Y:S01]  /*0b90*/  BSSY B1, `(.L_x_1519) ;  /* 0x000005d000017945 */ /* 0x000fe20003800000 */
[----:B------:R-:W-:Y:S02]  /*0ba0*/  ISETP.NE.AND P3, PT, R146, RZ, PT ;  /* 0x000000ff9200720c */ /* 0x000fe40003f65270 */
[----:B------:R-:W-:Y:S02]  /*0bb0*/  CS2R R218, SRZ ;  /* 0x0000000000da7805 */ /* 0x000fe4000001ff00 */
[----:B------:R-:W-:Y:S01]  /*0bc0*/  MOV R221, R159 ;  /* 0x0000009f00dd7202 */ /* 0x000fe20000000f00 */
        /* <DEDUP_REMOVED lines=17> */
[--C-:B--2---:R-:W-:Y:S02]  /*0ce0*/  HADD2.F32 R3, -RZ, R136.reuse.H0_H0 ;  /* 0x20000088ff037230 */ /* 0x104fe40000004100 */
[----:B------:R-:W-:Y:S02]  /*0cf0*/  HADD2.F32 R165, -RZ, R136.H1_H1 ;  /* 0x30000088ffa57230 */ /* 0x000fe40000004100 */
[--C-:B------:R-:W-:Y:S02]  /*0d00*/  HADD2.F32 R167, -RZ, R137.reuse.H0_H0 ;  /* 0x20000089ffa77230 */ /* 0x100fe40000004100 */
[----:B------:R-:W-:Y:S01]  /*0d10*/  FADD.FTZ R3, -R216, R3 ;  /* 0x00000003d8037221 */ /* 0x000fe20000010100 */
[----:B------:R-:W-:-:S02]  /*0d20*/  HADD2.F32 R169, -RZ, R137.H1_H1 ;  /* 0x30000089ffa97230 */ /* 0x000fc40000004100 */
[----:B------:R-:W-:Y:S01]  /*0d30*/  FADD.FTZ R165, -R216, R165 ;  /* 0x000000a5d8a57221 */ /* 0x000fe20000010100 */
[----:B---3--:R-:W-:Y:S02]  /*0d40*/  HADD2.F32 R166, -RZ, R140.H0_H0 ;  /* 0x2000008cffa67230 */ /* 0x008fe40000004100 */
[----:B-----5:R-:W-:Y:S01]  /*0d50*/  FMUL.FTZ R3, R162, R3 ;  /* 0x00000003a2037220 */ /* 0x020fe20000410000 */
[----:B------:R-:W-:Y:S02]  /*0d60*/  HADD2.F32 R137, -RZ, R138.H1_H1 ;  /* 0x3000008aff897230 */ /* 0x000fe40000004100 */
[----:B------:R-:W-:Y:S01]  /*0d70*/  FADD.FTZ R167, -R216, R167 ;  /* 0x000000a7d8a77221 */ /* 0x000fe20000010100 */
[----:B------:R-:W-:Y:S02]  /*0d80*/  HADD2.F32 R140, -RZ, R140.H1_H1 ;  /* 0x3000008cff8c7230 */ /* 0x000fe40000004100 */
[----:B------:R-:W-:Y:S01]  /*0d90*/  FADD.FTZ R72, R72, R166 ;  /* 0x000000a648487221 */ /* 0x000fe20000010000 */
[-C--:B------:R-:W-:Y:S01]  /*0da0*/  FFMA.FTZ R44, R3, R166.reuse, R44 ;  /* 0x000000a6032c7223 */ /* 0x080fe2000001002c */
[----:B------:R-:W-:Y:S01]  /*0db0*/  FMUL.FTZ R166, R35, R166 ;  /* 0x000000a623a67220 */ /* 0x000fe20000410000 */
[----:B------:R-:W-:-:S02]  /*0dc0*/  HADD2.F32 R175, -RZ, R139.H0_H0 ;  /* 0x2000008bffaf7230 */ /* 0x000fc40000004100 */
[----:B------:R-:W-:Y:S01]  /*0dd0*/  FMUL.FTZ R164, R162, R165 ;  /* 0x000000a5a2a47220 */ /* 0x000fe20000410000 */
[----:B------:R-:W-:Y:S02]  /*0de0*/  HADD2.F32 R181, -RZ, R139.H1_H1 ;  /* 0x3000008bffb57230 */ /* 0x000fe40000004100 */
[----:B------:R-:W-:Y:S01]  /*0df0*/  FADD.FTZ R139, -R216, R137 ;  /* 0x00000089d88b7221 */ /* 0x000fe20000010100 */
[----:B------:R-:W-:Y:S02]  /*0e00*/  HADD2.F32 R173, -RZ, R138.H0_H0 ;  /* 0x2000008affad7230 */ /* 0x000fe40000004100 */
[----:B------:R-:W-:Y:S01]  /*0e10*/  FMUL.FTZ R165, R162, R167 ;  /* 0x000000a7a2a57220 */ /* 0x000fe20000410000 */
[--C-:B------:R-:W-:Y:S02]  /*0e20*/  HADD2.F32 R172, -RZ, R141.reuse.H0_H0 ;  /* 0x2000008dffac7230 */ /* 0x100fe40000004100 */
[----:B------:R-:W-:Y:S01]  /*0e30*/  FMUL.FTZ R167, R34, R140 ;  /* 0x0000008c22a77220 */ /* 0x000fe20000410000 */
[----:B------:R-:W-:Y:S01]  /*0e40*/  FADD.FTZ R136, RZ, R166 ;  /* 0x000000a6ff887221 */ /* 0x000fe20000010000 */
[----:B------:R-:W-:Y:S01]  /*0e50*/  FFMA.FTZ R137, R3, R166, RZ ;  /* 0x000000a603897223 */ /* 0x000fe200000100ff */
[----:B------:R-:W-:Y:S01]  /*0e60*/  FADD.FTZ R169, -R216, R169 ;  /* 0x000000a9d8a97221 */ /* 0x000fe20000010100 */
[----:B------:R-:W-:Y:S01]  /*0e70*/  FMUL.FTZ R176, R162, R139 ;  /* 0x0000008ba2b07220 */ /* 0x000fe20000410000 */
[----:B------:R-:W-:-:S02]  /*0e80*/  HADD2.F32 R141, -RZ, R141.H1_H1 ;  /* 0x3000008dff8d7230 */ /* 0x000fc40000004100 */
[----:B------:R-:W-:Y:S01]  /*0e90*/  FADD.FTZ R173, -R216, R173 ;  /* 0x000000add8ad7221 */ /* 0x000fe20000010100 */
[----:B------:R-:W-:Y:S01]  /*0ea0*/  FADD.FTZ R74, R74, R172 ;  /* 0x000000ac4a4a7221 */ /* 0x000fe20000010000 */
[-C--:B------:R-:W-:Y:S01]  /*0eb0*/  FFMA.FTZ R46, R165, R172.reuse, R46 ;  /* 0x000000aca52e7223 */ /* 0x080fe2000001002e */
[----:B------:R-:W-:Y:S01]  /*0ec0*/  FADD.FTZ R139, R136, R167 ;  /* 0x000000a7888b7221 */ /* 0x000fe20000010000 */
[----:B------:R-:W-:Y:S01]  /*0ed0*/  FMUL.FTZ R172, R33, R172 ;  /* 0x000000ac21ac7220 */ /* 0x000fe20000410000 */
[----:B------:R-:W-:Y:S01]  /*0ee0*/  FFMA.FTZ R136, R164, R167, R137 ;  /* 0x000000a7a4887223 */ /* 0x000fe20000010089 */
[--C-:B------:R-:W-:Y:S02]  /*0ef0*/  HADD2.F32 R174, -RZ, R142.reuse.H0_H0 ;  /* 0x2000008effae7230 */ /* 0x100fe40000004100 */
[C---:B------:R-:W-:Y:S01]  /*0f00*/  FMUL.FTZ R168, R162.reuse, R169 ;  /* 0x000000a9a2a87220 */ /* 0x040fe20000410000 */
[----:B------:R-:W-:Y:S01]  /*0f10*/  FMUL.FTZ R169, R162, R173 ;  /* 0x000000ada2a97220 */ /* 0x000fe20000410000 */
[----:B------:R-:W-:Y:S01]  /*0f20*/  FMUL.FTZ R173, R32, R141 ;  /* 0x0000008d20ad7220 */ /* 0x000fe20000410000 */
[----:B------:R-:W-:Y:S01]  /*0f30*/  FADD.FTZ R138, R139, R172 ;  /* 0x000000ac8b8a7221 */ /* 0x000fe20000010000 */
[----:B------:R-:W-:Y:S01]  /*0f40*/  FFMA.FTZ R137, R165, R172, R136 ;  /* 0x000000aca5897223 */ /* 0x000fe20000010088 */
[----:B------:R-:W-:-:S02]  /*0f50*/  HADD2.F32 R142, -RZ, R142.H1_H1 ;  /* 0x3000008eff8e7230 */ /* 0x000fc40000004100 */
[----:B------:R-:W-:Y:S01]  /*0f60*/  FADD.FTZ R177, -R216, R175 ;  /* 0x000000afd8b17221 */ /* 0x000fe20000010100 */
[----:B------:R-:W-:Y:S01]  /*0f70*/  FADD.FTZ R76, R76, R174 ;  /* 0x000000ae4c4c7221 */ /* 0x000fe20000010000 */
[-C--:B------:R-:W-:Y:S01]  /*0f80*/  FFMA.FTZ R48, R169, R174.reuse, R48 ;  /* 0x000000aea9307223 */ /* 0x080fe20000010030 */
        /* <DEDUP_REMOVED lines=29> */
.L_x_1520:
[----:B------:R-:W-:Y:S05]  /*1160*/  BSYNC B1 ;  /* 0x0000000000017941 */ /* 0x000fea0003800000 */
.L_x_1519:
        /* <DEDUP_REMOVED lines=22> */
[--C-:B------:R-:W-:Y:S02]  /*12d0*/  HADD2.F32 R137, -RZ, R138.reuse.H0_H0 ;  /* 0x2000008aff897230 */ /* 0x100fe40000004100 */
[C---:B------:R-:W-:Y:S01]  /*12e0*/  FADD.FTZ R187, -R216.reuse, R187 ;  /* 0x000000bbd8bb7221 */ /* 0x040fe20000010100 */
[----:B------:R-:W-:Y:S02]  /*12f0*/  HADD2.F32 R191, -RZ, R138.H1_H1 ;  /* 0x3000008affbf7230 */ /* 0x000fe40000004100 */
[----:B------:R-:W-:Y:S01]  /*1300*/  FADD.FTZ R189, -R216, R189 ;  /* 0x000000bdd8bd7221 */ /* 0x000fe20000010100 */
[----:B------:R-:W-:-:S02]  /*1310*/  HADD2.F32 R140, -RZ, R140.H1_H1 ;  /* 0x3000008cff8c7230 */ /* 0x000fc40000004100 */
[----:B------:R-:W-:Y:S01]  /*1320*/  FADD.FTZ R80, R80, R186 ;  /* 0x000000ba50507221 */ /* 0x000fe20000010000 */
[-C--:B------:R-:W-:Y:S01]  /*1330*/  FFMA.FTZ R52, R183, R186.reuse, R52 ;  /* 0x000000bab7347223 */ /* 0x080fe20000010034 */
[----:B------:R-:W-:Y:S01]  /*1340*/  FADD.FTZ R137, -R216, R137 ;  /* 0x00000089d8897221 */ /* 0x000fe20000010100 */
[----:B------:R-:W-:Y:S01]  /*1350*/  FMUL.FTZ R186, R27, R186 ;  /* 0x000000ba1bba7220 */ /* 0x000fe20000410000 */
[--C-:B------:R-:W-:Y:S02]  /*1360*/  HADD2.F32 R193, -RZ, R139.reuse.H0_H0 ;  /* 0x2000008bffc17230 */ /* 0x100fe40000004100 */
[----:B------:R-:W-:Y:S01]  /*1370*/  FMUL.FTZ R184, R162, R185 ;  /* 0x000000b9a2b87220 */ /* 0x000fe20000410000 */
[----:B------:R-:W-:Y:S02]  /*1380*/  HADD2.F32 R197, -RZ, R139.H1_H1 ;  /* 0x3000008bffc57230 */ /* 0x000fe40000004100 */
[----:B------:R-:W-:Y:S01]  /*1390*/  FADD.FTZ R139, -R216, R191 ;  /* 0x000000bfd88b7221 */ /* 0x000fe20000010100 */
[----:B------:R-:W-:-:S02]  /*13a0*/  HADD2.F32 R190, -RZ, R141.H0_H0 ;  /* 0x2000008dffbe7230 */ /* 0x000fc40000004100 */
[C---:B------:R-:W-:Y:S01]  /*13b0*/  FMUL.FTZ R185, R162.reuse, R187 ;  /* 0x000000bba2b97220 */ /* 0x040fe20000410000 */
[----:B------:R-:W-:Y:S01]  /*13c0*/  FMUL.FTZ R188, R162, R189 ;  /* 0x000000bda2bc7220 */ /* 0x000fe20000410000 */
[----:B------:R-:W-:Y:S01]  /*13d0*/  FMUL.FTZ R187, R26, R140 ;  /* 0x0000008c1abb7220 */ /* 0x000fe20000410000 */
[C---:B------:R-:W-:Y:S01]  /*13e0*/  FMUL.FTZ R189, R162.reuse, R137 ;  /* 0x00000089a2bd7220 */ /* 0x040fe20000410000 */
[----:B------:R-:W-:Y:S01]  /*13f0*/  FADD.FTZ R136, R219, R186 ;  /* 0x000000badb887221 */ /* 0x000fe20000010000 */
[----:B------:R-:W-:Y:S01]  /*1400*/  FFMA.FTZ R137, R183, R186, R218 ;  /* 0x000000bab7897223 */ /* 0x000fe200000100da */
[----:B------:R-:W-:Y:S01]  /*1410*/  FMUL.FTZ R194, R162, R139 ;  /* 0x0000008ba2c27220 */ /* 0x000fe20000410000 */
[----:B------:R-:W-:Y:S02]  /*1420*/  HADD2.F32 R141, -RZ, R141.H1_H1 ;  /* 0x3000008dff8d7230 */ /* 0x000fe40000004100 */
[----:B------:R-:W-:Y:S01]  /*1430*/  FADD.FTZ R82, R82, R190 ;  /* 0x000000be52527221 */ /* 0x000fe20000010000 */
[-C--:B------:R-:W-:Y:S01]  /*1440*/  FFMA.FTZ R54, R185, R190.reuse, R54 ;  /* 0x000000beb9367223 */ /* 0x080fe20000010036 */
[----:B------:R-:W-:Y:S01]  /*1450*/  FADD.FTZ R139, R136, R187 ;  /* 0x000000bb888b7221 */ /* 0x000fe20000010000 */
[----:B------:R-:W-:Y:S01]  /*1460*/  FMUL.FTZ R190, R25, R190 ;  /* 0x000000be19be7220 */ /* 0x000fe20000410000 */
[----:B------:R-:W-:Y:S01]  /*1470*/  FFMA.FTZ R136, R184, R187, R137 ;  /* 0x000000bbb8887223 */ /* 0x000fe20000010089 */
[----:B------:R-:W-:-:S02]  /*1480*/  HADD2.F32 R192, -RZ, R142.H0_H0 ;  /* 0x2000008effc07230 */ /* 0x000fc40000004100 */
        /* <DEDUP_REMOVED lines=36> */
.L_x_1522:
[----:B------:R-:W-:Y:S05]  /*16d0*/  BSYNC B1 ;  /* 0x0000000000017941 */ /* 0x000fea0003800000 */
.L_x_1521:
        /* <DEDUP_REMOVED lines=12> */
[--C-:B--2---:R-:W-:Y:S02]  /*17a0*/  HADD2.F32 R163, -RZ, R136.reuse.H0_H0 ;  /* 0x20000088ffa37230 */ /* 0x104fe40000004100 */
[--C-:B------:R-:W-:Y:S02]  /*17b0*/  HADD2.F32 R199, -RZ, R137.reuse.H0_H0 ;  /* 0x20000089ffc77230 */ /* 0x100fe40000004100 */
[----:B------:R-:W-:Y:S02]  /*17c0*/  HADD2.F32 R201, -RZ, R137.H1_H1 ;  /* 0x30000089ffc97230 */ /* 0x000fe40000004100 */
[C---:B------:R-:W-:Y:S01]  /*17d0*/  FADD.FTZ R163, -R216.reuse, R163 ;  /* 0x000000a3d8a37221 */ /* 0x040fe20000010100 */
[----:B------:R-:W-:Y:S02]  /*17e0*/  HADD2.F32 R179, -RZ, R136.H1_H1 ;  /* 0x30000088ffb37230 */ /* 0x000fe40000004100 */
[----:B------:R-:W-:Y:S01]  /*17f0*/  FADD.FTZ R199, -R216, R199 ;  /* 0x000000c7d8c77221 */ /* 0x000fe20000010100 */
[----:B---3--:R-:W-:-:S02]  /*1800*/  HADD2.F32 R202, -RZ, R140.H0_H0 ;  /* 0x2000008cffca7230 */ /* 0x008fc40000004100 */
[----:B-----5:R-:W-:Y:S01]  /*1810*/  FMUL.FTZ R163, R162, R163 ;  /* 0x000000a3a2a37220 */ /* 0x020fe20000410000 */
[----:B------:R-:W-:Y:S02]  /*1820*/  HADD2.F32 R140, -RZ, R140.H1_H1 ;  /* 0x3000008cff8c7230 */ /* 0x000fe40000004100 */
[----:B------:R-:W-:Y:S01]  /*1830*/  FADD.FTZ R137, -R216, R201 ;  /* 0x000000c9d8897221 */ /* 0x000fe20000010100 */
[--C-:B------:R-:W-:Y:S02]  /*1840*/  HADD2.F32 R209, -RZ, R139.reuse.H0_H0 ;  /* 0x2000008bffd17230 */ /* 0x100fe40000004100 */
[----:B------:R-:W-:Y:S01]  /*1850*/  FADD.FTZ R64, R64, R202 ;  /* 0x000000ca40407221 */ /* 0x000fe20000010000 */
[-C--:B------:R-:W-:Y:S01]  /*1860*/  FFMA.FTZ R124, R163, R202.reuse, R124 ;  /* 0x000000caa37c7223 */ /* 0x080fe2000001007c */
[----:B------:R-:W-:Y:S01]  /*1870*/  FMUL.FTZ R202, R19, R202 ;  /* 0x000000ca13ca7220 */ /* 0x000fe20000410000 */
[----:B------:R-:W-:Y:S01]  /*1880*/  FADD.FTZ R179, -R216, R179 ;  /* 0x000000b3d8b37221 */ /* 0x000fe20000010100 */
[----:B------:R-:W-:-:S02]  /*1890*/  HADD2.F32 R139, -RZ, R139.H1_H1 ;  /* 0x3000008bff8b7230 */ /* 0x000fc40000004100 */
[----:B------:R-:W-:Y:S01]  /*18a0*/  FMUL.FTZ R199, R162, R199 ;  /* 0x000000c7a2c77220 */ /* 0x000fe20000410000 */
[----:B------:R-:W-:Y:S02]  /*18b0*/  HADD2.F32 R203, -RZ, R138.H0_H0 ;  /* 0x2000008affcb7230 */ /* 0x000fe40000004100 */
[----:B------:R-:W-:Y:S01]  /*18c0*/  FMUL.FTZ R201, R18, R140 ;  /* 0x0000008c12c97220 */ /* 0x000fe20000410000 */
[--C-:B------:R-:W-:Y:S02]  /*18d0*/  HADD2.F32 R206, -RZ, R141.reuse.H0_H0 ;  /* 0x2000008dffce7230 */ /* 0x100fe40000004100 */
[C---:B------:R-:W-:Y:S01]  /*18e0*/  FMUL.FTZ R204, R162.reuse, R137 ;  /* 0x00000089a2cc7220 */ /* 0x040fe20000410000 */
[----:B------:R-:W-:Y:S01]  /*18f0*/  FADD.FTZ R136, R219, R202 ;  /* 0x000000cadb887221 */ /* 0x000fe20000010000 */
[----:B------:R-:W-:Y:S01]  /*1900*/  FMUL.FTZ R200, R162, R179 ;  /* 0x000000b3a2c87220 */ /* 0x000fe20000410000 */
[----:B------:R-:W-:Y:S01]  /*1910*/  FFMA.FTZ R137, R163, R202, R218 ;  /* 0x000000caa3897223 */ /* 0x000fe200000100da */
[C---:B0-----:R-:W-:Y:S01]  /*1920*/  FADD.FTZ R171, -R216.reuse, R139 ;  /* 0x0000008bd8ab7221 */ /* 0x041fe20000010100 */
[----:B------:R-:W-:Y:S01]  /*1930*/  FADD.FTZ R205, -R216, R203 ;  /* 0x000000cbd8cd7221 */ /* 0x000fe20000010100 */
[----:B------:R-:W-:-:S02]  /*1940*/  HADD2.F32 R141, -RZ, R141.H1_H1 ;  /* 0x3000008dff8d7230 */ /* 0x000fc40000004100 */
[----:B------:R-:W-:Y:S01]  /*1950*/  FADD.FTZ R66, R66, R206 ;  /* 0x000000ce42427221 */ /* 0x000fe20000010000 */
[-C--:B------:R-:W-:Y:S01]  /*1960*/  FFMA.FTZ R126, R199, R206.reuse, R126 ;  /* 0x000000cec77e7223 */ /* 0x080fe2000001007e */
[----:B------:R-:W-:Y:S01]  /*1970*/  FADD.FTZ R139, R136, R201 ;  /* 0x000000c9888b7221 */ /* 0x000fe20000010000 */
[----:B------:R-:W-:Y:S01]  /*1980*/  FMUL.FTZ R206, R17, R206 ;  /* 0x000000ce11ce7220 */ /* 0x000fe20000410000 */
[----:B------:R-:W-:Y:S01]  /*1990*/  FFMA.FTZ R136, R200, R201, R137 ;  /* 0x000000c9c8887223 */ /* 0x000fe20000010089 */
[----:B------:R-:W-:Y:S02]  /*19a0*/  HADD2.F32 R207, -RZ, R138.H1_H1 ;  /* 0x3000008affcf7230 */ /* 0x000fe40000004100 */
[----:B------:R-:W-:Y:S01]  /*19b0*/  FMUL.FTZ R205, R162, R205 ;  /* 0x000000cda2cd7220 */ /* 0x000fe20000410000 */
[--C-:B------:R-:W-:Y:S02]  /*19c0*/  HADD2.F32 R208, -RZ, R142.reuse.H0_H0 ;  /* 0x2000008effd07230 */ /* 0x100fe40000004100 */
[----:B------:R-:W-:Y:S01]  /*19d0*/  FMUL.FTZ R203, R16, R141 ;  /* 0x0000008d10cb7220 */ /* 0x000fe20000410000 */
[----:B------:R-:W-:Y:S01]  /*19e0*/  FADD.FTZ R138, R139, R206 ;  /* 0x000000ce8b8a7221 */ /* 0x000fe20000010000 */
[----:B------:R-:W-:Y:S01]  /*19f0*/  FFMA.FTZ R137, R199, R206, R136 ;  /* 0x000000cec7897223 */ /* 0x000fe20000010088 */
[C---:B------:R-:W-:Y:S01]  /*1a00*/  FADD.FTZ R207, -R216.reuse, R207 ;  /* 0x000000cfd8cf7221 */ /* 0x040fe20000010100 */
        /* <DEDUP_REMOVED lines=33> */
.L_x_1518:
[----:B------:R-:W-:Y:S05]  /*1c20*/  BSYNC B0 ;  /* 0x0000000000007941 */ /* 0x000fea0003800000 */
.L_x_1510:
        /* <DEDUP_REMOVED lines=26> */
.L_x_1623:
        /* <DEDUP_REMOVED lines=8> */
[----:B---3--:R-:W-:-:S04]  /*1e50*/  LEA R140, R141, R140, 0x18 ;  /* 0x0000008c8d8c7211 */ /* 0x008fc800078ec0ff */
[-C--:B------:R-:W-:Y:S02]  /*1e60*/  @!P3 LEA R179, R136, R140.reuse, 0x3 ;  /* 0x0000008c88b3b211 */ /* 0x080fe400078e18ff */
[----:B------:R-:W-:-:S03]  /*1e70*/  LEA R213, R137, R140, 0x3 ;  /* 0x0000008c89d57211 */ /* 0x000fc600078e18ff */
[----:B------:R-:W-:Y:S01]  /*1e80*/  @!P3 STS.64 [R179+0x3000], R170 ;  /* 0x003000aab300b388 */ /* 0x000fe20000000a00 */
[----:B------:R-:W-:Y:S01]  /*1e90*/  BAR.SYNC.DEFER_BLOCKING 0x0 ;  /* 0x0000000000007b1d */ /* 0x000fe20000010000 */
[----:B-----5:R-:W-:-:S13]  /*1ea0*/  ISETP.GE.AND P3, PT, R215, 0x1, PT ;  /* 0x00000001d700780c */ /* 0x020fda0003f66270 */
[----:B------:R-:W-:-:S05]  /*1eb0*/  @P3 IADD3 R216, R215, -0x1, RZ ;  /* 0xffffffffd7d83810 */ /* 0x000fca0007ffe0ff */
        /* <DEDUP_REMOVED lines=23> */
.L_x_1527:
[----:B------:R-:W-:Y:S05]  /*2030*/  BSYNC B1 ;  /* 0x0000000000017941 */ /* 0x000fea0003800000 */
.L_x_1526:
        /* <DEDUP_REMOVED lines=9> */
.L_x_1529:
        /* <DEDUP_REMOVED lines=8> */
[----:B------:R-:W-:-:S05]  /*2150*/  @P4 HADD2.F32 R136, -RZ, R116.H0_H0 ;  /* 0x20000074ff884230 */ /* 0x000fca0000004100 */
[----:B------:R-:W-:-:S07]  /*2160*/  @P4 FADD.FTZ R137, R137, R136 ;  /* 0x0000008889894221 */ /* 0x000fce0000010000 */
.L_x_1530:
[----:B------:R-:W-:Y:S05]  /*2170*/  BSYNC B1 ;  /* 0x0000000000017941 */ /* 0x000fea0003800000 */
.L_x_1528:
[----:B------:R-:W0:Y:S01]  /*2180*/  @P3 LDC R136, c[0x0][0x29c] ;  /* 0x0000a700ff883b82 */ /* 0x000e220000000800 */
[----:B------:R-:W-:Y:S01]  /*2190*/  ISETP.NE.U32.AND P5, PT, RZ, UR10, PT ;  /* 0x0000000aff007c0c */ /* 0x000fe2000bfa5070 */
[----:B------:R-:W-:Y:S03]  /*21a0*/  BSSY B1, `(.L_x_1531) ;  /* 0x0000016000017945 */ /* 0x000fe60003800000 */
[----:B------:R-:W-:Y:S01]  /*21b0*/  ISETP.NE.AND.EX P5, PT, RZ, UR11, PT, P5 ;  /* 0x0000000bff007c0c */ /* 0x000fe2000bfa5350 */
[----:B0-----:R-:W-:Y:S01]  /*21c0*/  @P3 FMUL.FTZ R139, R137, R136 ;  /* 0x00000088898b3220 */ /* 0x001fe20000410000 */
[----:B-----5:R-:W-:-:S11]  /*21d0*/  @P3 HADD2.F32 R136, -RZ, R132.H0_H0 ;  /* 0x20000084ff883230 */ /* 0x020fd60000004100 */
[----:B------:R-:W-:Y:S01]  /*21e0*/  @P5 F2FP.F16.F32.PACK_AB R137, RZ, R137 ;  /* 0x00000089ff89523e */ /* 0x000fe200000000ff */
[----:B------:R-:W-:Y:S01]  /*21f0*/  @P3 FMUL.FTZ R138, R11, R139 ;  /* 0x0000008b0b8a3220 */ /* 0x000fe20000410000 */
[----:B------:R-:W-:Y:S02]  /*2200*/  @P3 FFMA.FTZ R92, R139, R136, R92 ;  /* 0x000000888b5c3223 */ /* 0x000fe4000001005c */
[----:B------:R-:W-:Y:S02]  /*2210*/  @P5 PRMT R60, R137, 0x7610, R60 ;  /* 0x00007610893c5816 */ /* 0x000fe4000000003c */
[----:B------:R-:W-:-:S04]  /*2220*/  @P3 F2FP.F16.F32.PACK_AB R138, RZ, R138 ;  /* 0x0000008aff8a323e */ /* 0x000fc800000000ff */
[----:B------:R-:W-:Y:S01]  /*2230*/  @P3 PRMT R68, R138, 0x7610, R68 ;  /* 0x000076108a443816 */ /* 0x000fe20000000044 */
[----:B------:R-:W-:Y:S06]  /*2240*/  @P2 BRA `(.L_x_1532) ;  /* 0x0000000000102947 */ /* 0x000fec0003800000 */
[----:B------:R-:W-:Y:S01]  /*2250*/  HFMA2.MMA R137, -RZ, RZ, 0, 0 ;  /* 0x00000000ff897435 */ /* 0x000fe200000001ff */
[----:B------:R-:W-:Y:S10]  /*2260*/  @!P4 BRA `(.L_x_1533) ;  /* 0x000000000024c947 */ /* 0x000ff40003800000 */
[----:B------:R-:W-:Y:S01]  /*2270*/  HADD2.F32 R137, -RZ, R116.H1_H1 ;  /* 0x30000074ff897230 */ /* 0x000fe20000004100 */
[----:B------:R-:W-:Y:S06]  /*2280*/  BRA `(.L_x_1533) ;  /* 0x00000000001c7947 */ /* 0x000fec0003800000 */
.L_x_1532:
[----:B------:R-:W-:-:S04]  /*2290*/  ISETP.NE.AND P6, PT, R146, RZ, PT ;  /* 0x000000ff9200720c */ /* 0x000fc80003fc5270 */
[----:B------:R-:W-:-:S05]  /*22a0*/  FSEL R137, R140, RZ, !P6 ;  /* 0x000000ff8c897208 */ /* 0x000fca0007000000 */
[----:B------:R-:W-:-:S04]  /*22b0*/  FFMA.FTZ R136, R164, R142, R137 ;  /* 0x0000008ea4887223 */ /* 0x000fc80000010089 */
[----:B------:R-:W-:Y:S01]  /*22c0*/  FADD.FTZ R137, R167, -R136 ;  /* 0x80000088a7897221 */ /* 0x000fe20000010000 */
[----:B------:R-:W-:-:S03]  /*22d0*/  @P4 HADD2.F32 R136, -RZ, R116.H1_H1 ;  /* 0x30000074ff884230 */ /* 0x000fc60000004100 */
[----:B------:R-:W-:-:S04]  /*22e0*/  FMUL.FTZ R137, R162, R137 ;  /* 0x00000089a2897220 */ /* 0x000fc80000410000 */
[----:B------:R-:W-:-:S07]  /*22f0*/  @P4 FADD.FTZ R137, R137, R136 ;  /* 0x0000008889894221 */ /* 0x000fce0000010000 */
.L_x_1533:
[----:B------:R-:W-:Y:S05]  /*2300*/  BSYNC B1 ;  /* 0x0000000000017941 */ /* 0x000fea0003800000 */
.L_x_1531:
[----:B------:R-:W0:Y:S01]  /*2310*/  @P3 LDC R136, c[0x0][0x29c] ;  /* 0x0000a700ff883b82 */ /* 0x000e220000000800 */
[----:B------:R-:W-:Y:S01]  /*2320*/  @P3 HADD2.F32 R138, -RZ, R132.H1_H1 ;  /* 0x30000084ff8a3230 */ /* 0x000fe20000004100 */
[----:B------:R-:W-:Y:S01]  /*2330*/  BSSY B1, `(.L_x_1534) ;  /* 0x0000014000017945 */ /* 0x000fe20003800000 */
[----:B0-----:R-:W-:Y:S01]  /*2340*/  @P3 FMUL.FTZ R136, R137, R136 ;  /* 0x0000008889883220 */ /* 0x001fe20000410000 */
[----:B------:R-:W-:-:S03]  /*2350*/  @P5 F2FP.F16.F32.PACK_AB R137, RZ, R137 ;  /* 0x00000089ff89523e */ /* 0x000fc600000000ff */
[----:B------:R-:W-:Y:S01]  /*2360*/  @P3 FMUL.FTZ R139, R10, R136 ;  /* 0x000000880a8b3220 */ /* 0x000fe20000410000 */
[----:B------:R-:W-:Y:S01]  /*2370*/  @P3 FFMA.FTZ R93, R136, R138, R93 ;  /* 0x0000008a885d3223 */ /* 0x000fe2000001005d */
[----:B------:R-:W-:-:S03]  /*2380*/  @P5 PRMT R60, R60, 0x5410, R137 ;  /* 0x000054103c3c5816 */ /* 0x000fc60000000089 */
[----:B------:R-:W-:-:S04]  /*2390*/  @P3 F2FP.F16.F32.PACK_AB R139, RZ, R139 ;  /* 0x0000008bff8b323e */ /* 0x000fc800000000ff */
[----:B------:R-:W-:Y:S01]  /*23a0*/  @P3 PRMT R68, R68, 0x5410, R139 ;  /* 0x0000541044443816 */ /* 0x000fe2000000008b */
[----:B------:R-:W-:Y:S06]  /*23b0*/  @P2 BRA `(.L_x_1535) ;  /* 0x0000000000102947 */ /* 0x000fec0003800000 */
[----:B------:R-:W-:Y:S01]  /*23c0*/  MOV R137, RZ ;  /* 0x000000ff00897202 */ /* 0x000fe20000000f00 */
[----:B------:R-:W-:Y:S06]  /*23d0*/  @!P4 BRA `(.L_x_1536) ;  /* 0x000000000024c947 */ /* 0x000fec0003800000 */
[----:B------:R-:W-:Y:S01]  /*23e0*/  HADD2.F32 R137, -RZ, R117.H0_H0 ;  /* 0x20000075ff897230 */ /* 0x000fe20000004100 */
[----:B------:R-:W-:Y:S06]  /*23f0*/  BRA `(.L_x_1536) ;  /* 0x00000000001c7947 */ /* 0x000fec0003800000 */
.L_x_1535:
[----:B------:R-:W-:-:S04]  /*2400*/  ISETP.NE.AND P6, PT, R146, RZ, PT ;  /* 0x000000ff9200720c */ /* 0x000fc80003fc5270 */
[----:B------:R-:W-:-:S05]  /*2410*/  FSEL R136, R140, RZ, !P6 ;  /* 0x000000ff8c887208 */ /* 0x000fca0007000000 */
[----:B------:R-:W-:Y:S01]  /*2420*/  FFMA.FTZ R137, R165, R142, R136 ;  /* 0x0000008ea5897223 */ /* 0x000fe20000010088 */
[----:B------:R-:W-:-:S03]  /*2430*/  @P4 HADD2.F32 R136, -RZ, R117.H0_H0 ;  /* 0x20000075ff884230 */ /* 0x000fc60000004100 */
[----:B------:R-:W-:-:S04]  /*2440*/  FADD.FTZ R137, R172, -R137 ;  /* 0x80000089ac897221 */ /* 0x000fc80000010000 */
[----:B------:R-:W-:-:S04]  /*2450*/  FMUL.FTZ R137, R162, R137 ;  /* 0x00000089a2897220 */ /* 0x000fc80000410000 */
[----:B------:R-:W-:-:S07]  /*2460*/  @P4 FADD.FTZ R137, R137, R136 ;  /* 0x0000008889894221 */ /* 0x000fce0000010000 */
.L_x_1536:
[----:B------:R-:W-:Y:S05]  /*2470*/  BSYNC B1 ;  /* 0x0000000000017941 */ /* 0x000fea0003800000 */
.L_x_1534:
[----:B------:R-:W0:Y:S01]  /*2480*/  @P3 LDC R136, c[0x0][0x29c] ;  /* 0x0000a700ff883b82 */ /* 0x000e220000000800 */
[----:B------:R-:W-:Y:S01]  /*2490*/  BSSY B1, `(.L_x_1537) ;  /* 0x0000015000017945 */ /* 0x000fe20003800000 */
[----:B0-----:R-:W-:Y:S01]  /*24a0*/  @P3 FMUL.FTZ R139, R137, R136 ;  /* 0x00000088898b3220 */ /* 0x001fe20000410000 */
[----:B------:R-:W-:Y:S01]  /*24b0*/  @P3 HADD2.F32 R136, -RZ, R133.H0_H0 ;  /* 0x20000085ff883230 */ /* 0x000fe20000004100 */
[----:B------:R-:W-:Y:S02]  /*24c0*/  @P5 F2FP.F16.F32.PACK_AB R137, RZ, R137 ;  /* 0x00000089ff89523e */ /* 0x000fe400000000ff */
[----:B------:R-:W-:Y:S02]  /*24d0*/  @P3 FMUL.FTZ R138, R9, R139 ;  /* 0x0000008b098a3220 */ /* 0x000fe40000410000 */
[----:B------:R-:W-:Y:S01]  /*24e0*/  @P3 FFMA.FTZ R94, R139, R136, R94 ;  /* 0x000000888b5e3223 */ /* 0x000fe2000001005e */
        /* <DEDUP_REMOVED lines=8> */
.L_x_1538:
[----:B------:R-:W-:-:S04]  /*2570*/  ISETP.NE.AND P6, PT, R146, RZ, PT ;  /* 0x000000ff9200720c */ /* 0x000fc80003fc5270 */
[----:B------:R-:W-:-:S05]  /*2580*/  FSEL R137, R140, RZ, !P6 ;  /* 0x000000ff8c897208 */ /* 0x000fca0007000000 */
[----:B------:R-:W-:-:S04]  /*2590*/  FFMA.FTZ R136, R168, R142, R137 ;  /* 0x0000008ea8887223 */ /* 0x000fc80000010089 */
[----:B------:R-:W-:Y:S01]  /*25a0*/  FADD.FTZ R137, R173, -R136 ;  /* 0x80000088ad897221 */ /* 0x000fe20000010000 */
[----:B------:R-:W-:-:S03]  /*25b0*/  @P4 HADD2.F32 R136, -RZ, R117.H1_H1 ;  /* 0x30000075ff884230 */ /* 0x000fc60000004100 */
[----:B------:R-:W-:-:S04]  /*25c0*/  FMUL.FTZ R137, R162, R137 ;  /* 0x00000089a2897220 */ /* 0x000fc80000410000 */
[----:B------:R-:W-:-:S07]  /*25d0*/  @P4 FADD.FTZ R137, R137, R136 ;  /* 0x0000008889894221 */ /* 0x000fce0000010000 */
.L_x_1539:
[----:B------:R-:W-:Y:S05]  /*25e0*/  BSYNC B1 ;  /* 0x0000000000017941 */ /* 0x000fea0003800000 */
.L_x_1537:
        /* <DEDUP_REMOVED lines=15> */
.L_x_1541:
[----:B------:R-:W-:-:S04]  /*26e0*/  ISETP.NE.AND P6, PT, R146, RZ, PT ;  /* 0x000000ff9200720c */ /* 0x000fc80003fc5270 */
[----:B------:R-:W-:-:S05]  /*26f0*/  FSEL R136, R140, RZ, !P6 ;  /* 0x000000ff8c887208 */ /* 0x000fca0007000000 */
[----:B------:R-:W-:Y:S01]  /*2700*/  FFMA.FTZ R137, R169, R142, R136 ;  /* 0x0000008ea9897223 */ /* 0x000fe20000010088 */
[----:B------:R-:W-:-:S03]  /*2710*/  @P4 HADD2.F32 R136, -RZ, R118.H0_H0 ;  /* 0x20000076ff884230 */ /* 0x000fc60000004100 */
[----:B------:R-:W-:-:S04]  /*2720*/  FADD.FTZ R137, R174, -R137 ;  /* 0x80000089ae897221 */ /* 0x000fc80000010000 */
[----:B------:R-:W-:-:S04]  /*2730*/  FMUL.FTZ R137, R162, R137 ;  /* 0x00000089a2897220 */ /* 0x000fc80000410000 */
[----:B------:R-:W-:-:S07]  /*2740*/  @P4 FADD.FTZ R137, R137, R136 ;  /* 0x0000008889894221 */ /* 0x000fce0000010000 */
.L_x_1542:
[----:B------:R-:W-:Y:S05]  /*2750*/  BSYNC B1 ;  /* 0x0000000000017941 */ /* 0x000fea0003800000 */
.L_x_1540:
        /* <DEDUP_REMOVED lines=15> */
.L_x_1544:
[----:B------:R-:W-:-:S04]  /*2850*/  ISETP.NE.AND P6, PT, R146, RZ, PT ;  /* 0x000000ff9200720c */ /* 0x000fc80003fc5270 */
[----:B------:R-:W-:-:S05]  /*2860*/  FSEL R137, R140, RZ, !P6 ;  /* 0x000000ff8c897208 */ /* 0x000fca0007000000 */
[----:B------:R-:W-:-:S04]  /*2870*/  FFMA.FTZ R136, R176, R142, R137 ;  /* 0x0000008eb0887223 */ /* 0x000fc80000010089 */
[----:B------:R-:W-:Y:S01]  /*2880*/  FADD.FTZ R137, R175, -R136 ;  /* 0x80000088af897221 */ /* 0x000fe20000010000 */
[----:B------:R-:W-:-:S03]  /*2890*/  @P4 HADD2.F32 R136, -RZ, R118.H1_H1 ;  /* 0x30000076ff884230 */ /* 0x000fc60000004100 */
[----:B------:R-:W-:-:S04]  /*28a0*/  FMUL.FTZ R137, R162, R137 ;  /* 0x00000089a2897220 */ /* 0x000fc80000410000 */
[----:B------:R-:W-:-:S07]  /*28b0*/  @P4 FADD.FTZ R137, R137, R136 ;  /* 0x0000008889894221 */ /* 0x000fce0000010000 */
.L_x_1545:
[----:B------:R-:W-:Y:S05]  /*28c0*/  BSYNC B1 ;  /* 0x0000000000017941 */ /* 0x000fea0003800000 */
.L_x_1543:
        /* <DEDUP_REMOVED lines=15> */
.L_x_1547:
[----:B------:R-:W-:-:S04]  /*29c0*/  ISETP.NE.AND P6, PT, R146, RZ, PT ;  /* 0x000000ff9200720c */ /* 0x000fc80003fc5270 */
[----:B------:R-:W-:-:S05]  /*29d0*/  FSEL R136, R140, RZ, !P6 ;  /* 0x000000ff8c887208 */ /* 0x000fca0007000000 */
[----:B------:R-:W-:Y:S01]  /*29e0*/  FFMA.FTZ R137, R177, R142, R136 ;  /* 0x0000008eb1897223 */ /* 0x000fe20000010088 */
[----:B------:R-:W-:-:S03]  /*29f0*/  @P4 HADD2.F32 R136, -RZ, R119.H0_H0 ;  /* 0x20000077ff884230 */ /* 0x000fc60000004100 */
[----:B------:R-:W-:-:S04]  /*2a00*/  FADD.FTZ R137, R180, -R137 ;  /* 0x80000089b4897221 */ /* 0x000fc80000010000 */
[----:B------:R-:W-:-:S04]  /*2a10*/  FMUL.FTZ R137, R162, R137 ;  /* 0x00000089a2897220 */ /* 0x000fc80000410000 */
[----:B------:R-:W-:-:S07]  /*2a20*/  @P4 FADD.FTZ R137, R137, R136 ;  /* 0x0000008889894221 */ /* 0x000fce0000010000 */
.L_x_1548:
[----:B------:R-:W-:Y:S05]  /*2a30*/  BSYNC B1 ;  /* 0x0000000000017941 */ /* 0x000fea0003800000 */
.L_x_1546:
        /* <DEDUP_REMOVED lines=15> */
.L_x_1550:
[----:B------:R-:W-:-:S04]  /*2b30*/  ISETP.NE.AND P6, PT, R146, RZ, PT ;  /* 0x000000ff9200720c */ /* 0x000fc80003fc5270 */
[----:B------:R-:W-:-:S05]  /*2b40*/  FSEL R137, R140, RZ, !P6 ;  /* 0x000000ff8c897208 */ /* 0x000fca0007000000 */
[----:B------:R-:W-:-:S04]  /*2b50*/  FFMA.FTZ R136, R182, R142, R137 ;  /* 0x0000008eb6887223 */ /* 0x000fc80000010089 */
[----:B------:R-:W-:Y:S01]  /*2b60*/  FADD.FTZ R137, R181, -R136 ;  /* 0x80000088b5897221 */ /* 0x000fe20000010000 */
[----:B------:R-:W-:-:S03]  /*2b70*/  @P4 HADD2.F32 R136, -RZ, R119.H1_H1 ;  /* 0x30000077ff884230 */ /* 0x000fc60000004100 */
[----:B------:R-:W-:-:S04]  /*2b80*/  FMUL.FTZ R143, R162, R137 ;  /* 0x00000089a28f7220 */ /* 0x000fc80000410000 */
[----:B------:R-:W-:-:S07]  /*2b90*/  @P4 FADD.FTZ R143, R143, R136 ;  /* 0x000000888f8f4221 */ /* 0x000fce0000010000 */
.L_x_1551:
[----:B------:R-:W-:Y:S05]  /*2ba0*/  BSYNC B1 ;  /* 0x0000000000017941 */ /* 0x000fea0003800000 */
.L_x_1549:
[----:B------:R-:W0:Y:S01]  /*2bb0*/  @P5 LDC.64 R136, c[0x0][0x308] ;  /* 0x0000c200ff885b82 */ /* 0x000e220000000a00 */
[----:B------:R-:W-:-:S04]  /*2bc0*/  @P5 F2FP.F16.F32.PACK_AB R170, RZ, R143 ;  /* 0x0000008fffaa523e */ /* 0x000fc800000000ff */
        /* <DEDUP_REMOVED lines=8> */
[----:B------:R-:W-:-:S04]  /*2c50*/  @P3 F2FP.F16.F32.PACK_AB R143, RZ, R143 ;  /* 0x0000008fff8f323e */ /* 0x000fc800000000ff */
[----:B------:R-:W-:Y:S01]  /*2c60*/  @P3 PRMT R71, R71, 0x5410, R143 ;  /* 0x0000541047473816 */ /* 0x000fe2000000008f */
[----:B------:R-:W-:Y:S02]  /*2c70*/  @P3 HADD2.F32 R143, -RZ, R135.H1_H1 ;  /* 0x30000087ff8f3230 */ /* 0x000fe40000004100 */
[----:B0-----:R-:W-:-:S04]  /*2c80*/  @P3 IMAD.WIDE.U32 R136, R141, 0x10, R136 ;  /* 0x000000108d883825 */ /* 0x001fc800078e0088 */
[----:B------:R-:W-:Y:S01]  /*2c90*/  @P3 FFMA.FTZ R99, R170, R143, R99 ;  /* 0x0000008faa633223 */ /* 0x000fe20000010063 */
[----:B------:R-:W-:Y:S01]  /*2ca0*/  IADD3 R141, R141, 0x80, RZ ;  /* 0x000000808d8d7810 */ /* 0x000fe20007ffe0ff */
[----:B------:R2:W-:Y:S06]  /*2cb0*/  @P3 STG.E.128 desc[UR4][R136.64], R68 ;  /* 0x0000004488003986 */ /* 0x0005ec000c101d04 */
.L_x_1525:
[----:B------:R-:W-:Y:S05]  /*2cc0*/  BSYNC B0 ;  /* 0x0000000000007941 */ /* 0x000fea0003800000 */
.L_x_1524:
[----:B------:R-:W-:Y:S04]  /*2cd0*/  BSSY B0, `(.L_x_1552) ;  /* 0x00000d0000007945 */ /* 0x000fe80003800000 */
[----:B------:R-:W-:Y:S05]  /*2ce0*/  @!P1 BRA `(.L_x_1553) ;  /* 0x0000000c00389947 */ /* 0x000fea0003800000 */
[----:B------:R-:W-:Y:S04]  /*2cf0*/  BSSY B1, `(.L_x_1554) ;  /* 0x0000005000017945 */ /* 0x000fe80003800000 */
[----:B------:R-:W-:Y:S05]  /*2d00*/  @!P3 BRA `(.L_x_1555) ;  /* 0x00000000000cb947 */ /* 0x000fea0003800000 */
[----:B------:R-:W0:Y:S02]  /*2d10*/  LDC.64 R132, c[0x0][0x220] ;  /* 0x00008800ff847b82 */ /* 0x000e240000000a00 */
[----:B0-----:R-:W-:-:S06]  /*2d20*/  IMAD.WIDE.U32 R132, R141, 0x10, R132 ;  /* 0x000000108d847825 */ /* 0x001fcc00078e0084 */
[----:B------:R-:W5:Y:S02]  /*2d30*/  LDG.E.128 R132, desc[UR4][R132.64] ;  /* 0x0000000484847981 */ /* 0x000f64000c1e1d00 */
.L_x_1555:
[----:B------:R-:W-:Y:S05]  /*2d40*/  BSYNC B1 ;  /* 0x0000000000017941 */ /* 0x000fea0003800000 */
.L_x_1554:
[----:B------:R-:W-:Y:S04]  /*2d50*/  BSSY B1, `(.L_x_1556) ;  /* 0x0000013000017945 */ /* 0x000fe80003800000 */
[----:B------:R-:W-:Y:S05]  /*2d60*/  @P2 BRA `(.L_x_1557) ;  /* 0x00000000001c2947 */ /* 0x000fea0003800000 */
[----:B------:R-:W-:Y:S01]  /*2d70*/  UISETP.NE.U32.AND UP0, UPT, UR14, URZ, UPT ;  /* 0x0000003f0e00728c */ /* 0x000fe2000bf05070 */
[----:B--2---:R-:W-:-:S03]  /*2d80*/  MOV R137, RZ ;  /* 0x000000ff00897202 */ /* 0x004fc60000000f00 */
[----:B------:R-:W-:-:S06]  /*2d90*/  UISETP.NE.AND.EX UP0, UPT, UR15, URZ, UPT, UP0 ;  /* 0x0000003f0f00728c */ /* 0x000fcc000bf05300 */
[----:B------:R-:W-:-:S13]  /*2da0*/  PLOP3.LUT P4, PT, PT, PT, UP0, 0x80, 0x0 ;  /* 0x000000000000781c */ /* 0x000fda0003f8f008 */
[----:B------:R-:W-:Y:S05]  /*2db0*/  @!P4 BRA `(.L_x_1558) ;  /* 0x000000000030c947 */ /* 0x000fea0003800000 */
[----:B------:R-:W-:Y:S01]  /*2dc0*/  HADD2.F32 R137, -RZ, R120.H0_H0 ;  /* 0x20000078ff897230 */ /* 0x000fe20000004100 */
[----:B------:R-:W-:Y:S06]  /*2dd0*/  BRA `(.L_x_1558) ;  /* 0x0000000000287947 */ /* 0x000fec0003800000 */
.L_x_1557:
        /* <DEDUP_REMOVED lines=8> */
[----:B------:R-:W-:-:S05]  /*2e60*/  @P4 HADD2.F32 R136, -RZ, R120.H0_H0 ;  /* 0x20000078ff884230 */ /* 0x000fca0000004100 */
[----:B------:R-:W-:-:S07]  /*2e70*/  @P4 FADD.FTZ R137, R137, R136 ;  /* 0x0000008889894221 */ /* 0x000fce0000010000 */
.L_x_1558:
[----:B------:R-:W-:Y:S05]  /*2e80*/  BSYNC B1 ;  /* 0x0000000000017941 */ /* 0x000fea0003800000 */
.L_x_1556:
[----:B------:R-:W0:Y:S01]  /*2e90*/  @P3 LDC R136, c[0x0][0x29c] ;  /* 0x0000a700ff883b82 */ /* 0x000e220000000800 */
[----:B------:R-:W-:Y:S01]  /*2ea0*/  ISETP.NE.U32.AND P5, PT, RZ, UR10, PT ;  /* 0x0000000aff007c0c */ /* 0x000fe2000bfa5070 */
[----:B-----5:R-:W-:Y:S01]  /*2eb0*/  @P3 HADD2.F32 R143, -RZ, R132.H0_H0 ;  /* 0x20000084ff8f3230 */ /* 0x020fe20000004100 */
[----:B------:R-:W-:Y:S02]  /*2ec0*/  BSSY B1, `(.L_x_1559) ;  /* 0x0000015000017945 */ /* 0x000fe40003800000 */
[----:B------:R-:W-:Y:S01]  /*2ed0*/  ISETP.NE.AND.EX P5, PT, RZ, UR11, PT, P5 ;  /* 0x0000000bff007c0c */ /* 0x000fe2000bfa5350 */
[----:B0-----:R-:W-:-:S12]  /*2ee0*/  @P3 FMUL.FTZ R139, R137, R136 ;  /* 0x00000088898b3220 */ /* 0x001fd80000410000 */
[----:B------:R-:W-:Y:S01]  /*2ef0*/  @P5 F2FP.F16.F32.PACK_AB R137, RZ, R137 ;  /* 0x00000089ff89523e */ /* 0x000fe200000000ff */
[-C--:B------:R-:W-:Y:S01]  /*2f00*/  @P3 FMUL.FTZ R136, R2, R139.reuse ;  /* 0x0000008b02883220 */ /* 0x080fe20000410000 */
        /* <DEDUP_REMOVED lines=9> */
.L_x_1560:
[----:B------:R-:W-:-:S04]  /*2fa0*/  ISETP.NE.AND P6, PT, R146, RZ, PT ;  /* 0x000000ff9200720c */ /* 0x000fc80003fc5270 */
[----:B------:R-:W-:-:S05]  /*2fb0*/  FSEL R137, R140, RZ, !P6 ;  /* 0x000000ff8c897208 */ /* 0x000fca0007000000 */
[----:B------:R-:W-:-:S04]  /*2fc0*/  FFMA.FTZ R136, R184, R142, R137 ;  /* 0x0000008eb8887223 */ /* 0x000fc80000010089 */
[----:B------:R-:W-:Y:S01]  /*2fd0*/  FADD.FTZ R137, R187, -R136 ;  /* 0x80000088bb897221 */ /* 0x000fe20000010000 */
[----:B------:R-:W-:-:S03]  /*2fe0*/  @P4 HADD2.F32 R136, -RZ, R120.H1_H1 ;  /* 0x30000078ff884230 */ /* 0x000fc60000004100 */
[----:B------:R-:W-:-:S04]  /*2ff0*/  FMUL.FTZ R137, R162, R137 ;  /* 0x00000089a2897220 */ /* 0x000fc80000410000 */
[----:B------:R-:W-:-:S07]  /*3000*/  @P4 FADD.FTZ R137, R137, R136 ;  /* 0x0000008889894221 */ /* 0x000fce0000010000 */
.L_x_1561:
[----:B------:R-:W-:Y:S05]  /*3010*/  BSYNC B1 ;  /* 0x0000000000017941 */ /* 0x000fea0003800000 */
.L_x_1559:
[----:B------:R-:W0:Y:S01]  /*3020*/  @P3 LDC R136, c[0x0][0x29c] ;  /* 0x0000a700ff883b82 */ /* 0x000e220000000800 */
[----:B------:R-:W-:Y:S01]  /*3030*/  @P3 HADD2.F32 R170, -RZ, R132.H1_H1 ;  /* 0x30000084ffaa3230 */ /* 0x000fe20000004100 */
[----:B------:R-:W-:Y:S01]  /*3040*/  BSSY B1, `(.L_x_1562) ;  /* 0x0000014000017945 */ /* 0x000fe20003800000 */
[----:B0-----:R-:W-:Y:S01]  /*3050*/  @P3 FMUL.FTZ R136, R137, R136 ;  /* 0x0000008889883220 */ /* 0x001fe20000410000 */
[----:B------:R-:W-:-:S03]  /*3060*/  @P5 F2FP.F16.F32.PACK_AB R137, RZ, R137 ;  /* 0x00000089ff89523e */ /* 0x000fc600000000ff */
[-C--:B------:R-:W-:Y:S01]  /*3070*/  @P3 FMUL.FTZ R138, R144, R136.reuse ;  /* 0x00000088908a3220 */ /* 0x080fe20000410000 */
        /* <DEDUP_REMOVED lines=9> */
.L_x_1563:
[----:B------:R-:W-:-:S04]  /*3110*/  ISETP.NE.AND P6, PT, R146, RZ, PT ;  /* 0x000000ff9200720c */ /* 0x000fc80003fc5270 */
[----:B------:R-:W-:-:S05]  /*3120*/  FSEL R136, R140, RZ, !P6 ;  /* 0x000000ff8c887208 */ /* 0x000fca0007000000 */
[----:B------:R-:W-:Y:S01]  /*3130*/  FFMA.FTZ R137, R185, R142, R136 ;  /* 0x0000008eb9897223 */ /* 0x000fe20000010088 */
[----:B------:R-:W-:-:S03]  /*3140*/  @P4 HADD2.F32 R136, -RZ, R121.H0_H0 ;  /* 0x20000079ff884230 */ /* 0x000fc60000004100 */
[----:B------:R-:W-:-:S04]  /*3150*/  FADD.FTZ R137, R190, -R137 ;  /* 0x80000089be897221 */ /* 0x000fc80000010000 */
[----:B------:R-:W-:-:S04]  /*3160*/  FMUL.FTZ R137, R162, R137 ;  /* 0x00000089a2897220 */ /* 0x000fc80000410000 */
[----:B------:R-:W-:-:S07]  /*3170*/  @P4 FADD.FTZ R137, R137, R136 ;  /* 0x0000008889894221 */ /* 0x000fce0000010000 */
.L_x_1564:
[----:B------:R-:W-:Y:S05]  /*3180*/  BSYNC B1 ;  /* 0x0000000000017941 */ /* 0x000fea0003800000 */
.L_x_1562:
[----:B------:R-:W0:Y:S01]  /*3190*/  @P3 LDC R136, c[0x0][0x29c] ;  /* 0x0000a700ff883b82 */ /* 0x000e220000000800 */
[----:B------:R-:W-:Y:S01]  /*31a0*/  @P3 HADD2.F32 R139, -RZ, R133.H0_H0 ;  /* 0x20000085ff8b3230 */ /* 0x000fe20000004100 */
        /* <DEDUP_REMOVED lines=9> */
[----:B------:R-:W-:Y:S01]  /*3240*/  HFMA2.MMA R137, -RZ, RZ, 0, 0 ;  /* 0x00000000ff897435 */ /* 0x000fe200000001ff */
[----:B------:R-:W-:Y:S10]  /*3250*/  @!P4 BRA `(.L_x_1567) ;  /* 0x000000000024c947 */ /* 0x000ff40003800000 */
[----:B------:R-:W-:Y:S01]  /*3260*/  HADD2.F32 R137, -RZ, R121.H1_H1 ;  /* 0x30000079ff897230 */ /* 0x000fe20000004100 */
[----:B------:R-:W-:Y:S06]  /*3270*/  BRA `(.L_x_1567) ;  /* 0x00000000001c7947 */ /* 0x000fec0003800000 */
.L_x_1566:
[----:B------:R-:W-:-:S04]  /*3280*/  ISETP.NE.AND P6, PT, R146, RZ, PT ;  /* 0x000000ff9200720c */ /* 0x000fc80003fc5270 */
[----:B------:R-:W-:-:S05]  /*3290*/  FSEL R137, R140, RZ, !P6 ;  /* 0x000000ff8c897208 */ /* 0x000fca0007000000 */
[----:B------:R-:W-:-:S04]  /*32a0*/  FFMA.FTZ R136, R188, R142, R137 ;  /* 0x0000008ebc887223 */ /* 0x000fc80000010089 */
[----:B------:R-:W-:Y:S01]  /*32b0*/  FADD.FTZ R137, R191, -R136 ;  /* 0x80000088bf897221 */ /* 0x000fe20000010000 */
[----:B------:R-:W-:-:S03]  /*32c0*/  @P4 HADD2.F32 R136, -RZ, R121.H1_H1 ;  /* 0x30000079ff884230 */ /* 0x000fc60000004100 */
[----:B------:R-:W-:-:S04]  /*32d0*/  FMUL.FTZ R137, R162, R137 ;  /* 0x00000089a2897220 */ /* 0x000fc80000410000 */
[----:B------:R-:W-:-:S07]  /*32e0*/  @P4 FADD.FTZ R137, R137, R136 ;  /* 0x0000008889894221 */ /* 0x000fce0000010000 */
.L_x_1567:
[----:B------:R-:W-:Y:S05]  /*32f0*/  BSYNC B1 ;  /* 0x0000000000017941 */ /* 0x000fea0003800000 */
.L_x_1565:
        /* <DEDUP_REMOVED lines=15> */
.L_x_1569:
[----:B------:R-:W-:-:S04]  /*33f0*/  ISETP.NE.AND P6, PT, R146, RZ, PT ;  /* 0x000000ff9200720c */ /* 0x000fc80003fc5270 */
[----:B------:R-:W-:-:S05]  /*3400*/  FSEL R136, R140, RZ, !P6 ;  /* 0x000000ff8c887208 */ /* 0x000fca0007000000 */
[----:B------:R-:W-:Y:S01]  /*3410*/  FFMA.FTZ R137, R189, R142, R136 ;  /* 0x0000008ebd897223 */ /* 0x000fe20000010088 */
[----:B------:R-:W-:-:S03]  /*3420*/  @P4 HADD2.F32 R136, -RZ, R122.H0_H0 ;  /* 0x2000007aff884230 */ /* 0x000fc60000004100 */
[----:B------:R-:W-:-:S04]  /*3430*/  FADD.FTZ R137, R192, -R137 ;  /* 0x80000089c0897221 */ /* 0x000fc80000010000 */
[----:B------:R-:W-:-:S04]  /*3440*/  FMUL.FTZ R137, R162, R137 ;  /* 0x00000089a2897220 */ /* 0x000fc80000410000 */
[----:B------:R-:W-:-:S07]  /*3450*/  @P4 FADD.FTZ R137, R137, R136 ;  /* 0x0000008889894221 */ /* 0x000fce0000010000 */
.L_x_1570:
[----:B------:R-:W-:Y:S05]  /*3460*/  BSYNC B1 ;  /* 0x0000000000017941 */ /* 0x000fea0003800000 */
.L_x_1568:
        /* <DEDUP_REMOVED lines=15> */
.L_x_1572:
[----:B------:R-:W-:-:S04]  /*3560*/  ISETP.NE.AND P6, PT, R146, RZ, PT ;  /* 0x000000ff9200720c */ /* 0x000fc80003fc5270 */
[----:B------:R-:W-:-:S05]  /*3570*/  FSEL R137, R140, RZ, !P6 ;  /* 0x000000ff8c897208 */ /* 0x000fca0007000000 */
[----:B------:R-:W-:-:S04]  /*3580*/  FFMA.FTZ R136, R194, R142, R137 ;  /* 0x0000008ec2887223 */ /* 0x000fc80000010089 */
[----:B------:R-:W-:Y:S01]  /*3590*/  FADD.FTZ R137, R193, -R136 ;  /* 0x80000088c1897221 */ /* 0x000fe20000010000 */
[----:B------:R-:W-:-:S03]  /*35a0*/  @P4 HADD2.F32 R136, -RZ, R122.H1_H1 ;  /* 0x3000007aff884230 */ /* 0x000fc60000004100 */
[----:B------:R-:W-:-:S04]  /*35b0*/  FMUL.FTZ R137, R162, R137 ;  /* 0x00000089a2897220 */ /* 0x000fc80000410000 */
[----:B------:R-:W-:-:S07]  /*35c0*/  @P4 FADD.FTZ R137, R137, R136 ;  /* 0x0000008889894221 */ /* 0x000fce0000010000 */
.L_x_1573:
[----:B------:R-:W-:Y:S05]  /*35d0*/  BSYNC B1 ;  /* 0x0000000000017941 */ /* 0x000fea0003800000 */
.L_x_1571:
        /* <DEDUP_REMOVED lines=15> */
.L_x_1575:
[----:B------:R-:W-:-:S04]  /*36d0*/  ISETP.NE.AND P6, PT, R146, RZ, PT ;  /* 0x000000ff9200720c */ /* 0x000fc80003fc5270 */
[----:B------:R-:W-:-:S05]  /*36e0*/  FSEL R136, R140, RZ, !P6 ;  /* 0x000000ff8c887208 */ /* 0x000fca0007000000 */
[----:B------:R-:W-:Y:S01]  /*36f0*/  FFMA.FTZ R137, R195, R142, R136 ;  /* 0x0000008ec3897223 */ /* 0x000fe20000010088 */
[----:B------:R-:W-:-:S03]  /*3700*/  @P4 HADD2.F32 R136, -RZ, R123.H0_H0 ;  /* 0x2000007bff884230 */ /* 0x000fc60000004100 */
[----:B------:R-:W-:-:S04]  /*3710*/  FADD.FTZ R137, R196, -R137 ;  /* 0x80000089c4897221 */ /* 0x000fc80000010000 */
[----:B------:R-:W-:-:S04]  /*3720*/  FMUL.FTZ R137, R162, R137 ;  /* 0x00000089a2897220 */ /* 0x000fc80000410000 */
[----:B------:R-:W-:-:S07]  /*3730*/  @P4 FADD.FTZ R137, R137, R136 ;  /* 0x0000008889894221 */ /* 0x000fce0000010000 */
.L_x_1576:
[----:B------:R-:W-:Y:S05]  /*3740*/  BSYNC B1 ;  /* 0x0000000000017941 */ /* 0x000fea0003800000 */
.L_x_1574:
        /* <DEDUP_REMOVED lines=15> */
.L_x_1578:
[----:B------:R-:W-:-:S04]  /*3840*/  ISETP.NE.AND P6, PT, R146, RZ, PT ;  /* 0x000000ff9200720c */ /* 0x000fc80003fc5270 */
[----:B------:R-:W-:-:S05]  /*3850*/  FSEL R137, R140, RZ, !P6 ;  /* 0x000000ff8c897208 */ /* 0x000fca0007000000 */
[----:B------:R-:W-:-:S04]  /*3860*/  FFMA.FTZ R136, R198, R142, R137 ;  /* 0x0000008ec6887223 */ /* 0x000fc80000010089 */
[----:B------:R-:W-:Y:S01]  /*3870*/  FADD.FTZ R137, R197, -R136 ;  /* 0x80000088c5897221 */ /* 0x000fe20000010000 */
[----:B------:R-:W-:-:S03]  /*3880*/  @P4 HADD2.F32 R136, -RZ, R123.H1_H1 ;  /* 0x3000007bff884230 */ /* 0x000fc60000004100 */
[----:B------:R-:W-:-:S04]  /*3890*/  FMUL.FTZ R143, R162, R137 ;  /* 0x00000089a28f7220 */ /* 0x000fc80000410000 */
[----:B------:R-:W-:-:S07]  /*38a0*/  @P4 FADD.FTZ R143, R143, R136 ;  /* 0x000000888f8f4221 */ /* 0x000fce0000010000 */
.L_x_1579:
[----:B------:R-:W-:Y:S05]  /*38b0*/  BSYNC B1 ;  /* 0x0000000000017941 */ /* 0x000fea0003800000 */
.L_x_1577:
[----:B------:R-:W0:Y:S01]  /*38c0*/  @P3 LDC R170, c[0x0][0x29c] ;  /* 0x0000a700ffaa3b82 */ /* 0x000e220000000800 */
[----:B------:R-:W-:Y:S01]  /*38d0*/  @P5 F2FP.F16.F32.PACK_AB R138, RZ, R143 ;  /* 0x0000008fff8a523e */ /* 0x000fe200000000ff */
[----:B------:R-:W-:-:S03]  /*38e0*/  @P3 HADD2.F32 R216, -RZ, R135.H1_H1 ;  /* 0x30000087ffd83230 */ /* 0x000fc60000004100 */
[----:B------:R-:W-:-:S03]  /*38f0*/  @P5 PRMT R63, R63, 0x5410, R138 ;  /* 0x000054103f3f5816 */ /* 0x000fc6000000008a */
[----:B------:R-:W1:Y:S08]  /*3900*/  @P5 LDC.64 R136, c[0x0][0x308] ;  /* 0x0000c200ff885b82 */ /* 0x000e700000000a00 */
[----:B------:R-:W2:Y:S01]  /*3910*/  @P3 LDC.64 R138, c[0x0][0x2f8] ;  /* 0x0000be00ff8a3b82 */ /* 0x000ea20000000a00 */
[----:B0-----:R-:W-:-:S04]  /*3920*/  @P3 FMUL.FTZ R170, R143, R170 ;  /* 0x000000aa8faa3220 */ /* 0x001fc80000410000 */
[-C--:B------:R-:W-:Y:S01]  /*3930*/  @P3 FMUL.FTZ R143, R151, R170.reuse ;  /* 0x000000aa978f3220 */ /* 0x080fe20000410000 */
[----:B------:R-:W-:Y:S01]  /*3940*/  @P3 FFMA.FTZ R107, R216, R170, R107 ;  /* 0x000000aad86b3223 */ /* 0x000fe2000001006b */
[----:B-1----:R-:W-:-:S03]  /*3950*/  @P5 IMAD.WIDE.U32 R136, R159, 0x10, R136 ;  /* 0x000000109f885825 */ /* 0x002fc600078e0088 */
[----:B------:R-:W-:Y:S02]  /*3960*/  @P3 F2FP.F16.F32.PACK_AB R143, RZ, R143 ;  /* 0x0000008fff8f323e */ /* 0x000fe400000000ff */
[----:B------:R-:W-:Y:S02]  /*3970*/  IADD3 R159, R159, 0x80, RZ ;  /* 0x000000809f9f7810 */ /* 0x000fe40007ffe0ff */
[----:B------:R-:W-:Y:S01]  /*3980*/  @P3 PRMT R71, R71, 0x5410, R143 ;  /* 0x0000541047473816 */ /* 0x000fe2000000008f */
[----:B------:R0:W-:Y:S01]  /*3990*/  @P5 STG.E.128 desc[UR4][R136.64], R60 ;  /* 0x0000003c88005986 */ /* 0x0001e2000c101d04 */
[C---:B--2---:R-:W-:Y:S01]  /*39a0*/  @P3 IMAD.WIDE.U32 R138, R141.reuse, 0x10, R138 ;  /* 0x000000108d8a3825 */ /* 0x044fe200078e008a */
[----:B------:R-:W-:-:S04]  /*39b0*/  IADD3 R141, R141, 0x80, RZ ;  /* 0x000000808d8d7810 */ /* 0x000fc80007ffe0ff */
[----:B------:R0:W-:Y:S03]  /*39c0*/  @P3 STG.E.128 desc[UR4][R138.64], R68 ;  /* 0x000000448a003986 */ /* 0x0001e6000c101d04 */
.L_x_1553:
[----:B------:R-:W-:Y:S05]  /*39d0*/  BSYNC B0 ;  /* 0x0000000000007941 */ /* 0x000fea0003800000 */
.L_x_1552:
        /* <DEDUP_REMOVED lines=8> */
.L_x_1583:
[----:B------:R-:W-:Y:S05]  /*3a60*/  BSYNC B1 ;  /* 0x0000000000017941 */ /* 0x000fea0003800000 */
.L_x_1582:
[----:B------:R-:W-:Y:S04]  /*3a70*/  BSSY B1, `(.L_x_1584) ;  /* 0x0000013000017945 */ /* 0x000fe80003800000 */
[----:B------:R-:W-:Y:S05]  /*3a80*/  @P2 BRA `(.L_x_1585) ;  /* 0x00000000001c2947 */ /* 0x000fea0003800000 */
[----:B------:R-:W-:Y:S01]  /*3a90*/  UISETP.NE.U32.AND UP0, UPT, UR14, URZ, UPT ;  /* 0x0000003f0e00728c */ /* 0x000fe2000bf05070 */
[----:B0-2---:R-:W-:-:S03]  /*3aa0*/  MOV R137, RZ ;  /* 0x000000ff00897202 */ /* 0x005fc60000000f00 */
[----:B------:R-:W-:-:S06]  /*3ab0*/  UISETP.NE.AND.EX UP0, UPT, UR15, URZ, UPT, UP0 ;  /* 0x0000003f0f00728c */ /* 0x000fcc000bf05300 */
[----:B------:R-:W-:-:S13]  /*3ac0*/  PLOP3.LUT P4, PT, PT, PT, UP0, 0x80, 0x0 ;  /* 0x000000000000781c */ /* 0x000fda0003f8f008 */
[----:B------:R-:W-:Y:S05]  /*3ad0*/  @!P4 BRA `(.L_x_1586) ;  /* 0x000000000030c947 */ /* 0x000fea0003800000 */
[----:B------:R-:W-:Y:S01]  /*3ae0*/  HADD2.F32 R137, -RZ, R40.H0_H0 ;  /* 0x20000028ff897230 */ /* 0x000fe20000004100 */
[----:B------:R-:W-:Y:S06]  /*3af0*/  BRA `(.L_x_1586) ;  /* 0x0000000000287947 */ /* 0x000fec0003800000 */
.L_x_1585:
        /* <DEDUP_REMOVED lines=8> */
[----:B------:R-:W-:-:S05]  /*3b80*/  @P4 HADD2.F32 R136, -RZ, R40.H0_H0 ;  /* 0x20000028ff884230 */ /* 0x000fca0000004100 */
[----:B------:R-:W-:-:S07]  /*3b90*/  @P4 FADD.FTZ R137, R137, R136 ;  /* 0x0000008889894221 */ /* 0x000fce0000010000 */
.L_x_1586:
[----:B------:R-:W-:Y:S05]  /*3ba0*/  BSYNC B1 ;  /* 0x0000000000017941 */ /* 0x000fea0003800000 */
.L_x_1584:
        /* <DEDUP_REMOVED lines=17> */
.L_x_1588:
[----:B------:R-:W-:-:S04]  /*3cc0*/  ISETP.NE.AND P6, PT, R146, RZ, PT ;  /* 0x000000ff9200720c */ /* 0x000fc80003fc5270 */
[----:B------:R-:W-:-:S05]  /*3cd0*/  FSEL R137, R140, RZ, !P6 ;  /* 0x000000ff8c897208 */ /* 0x000fca0007000000 */
[----:B------:R-:W-:-:S04]  /*3ce0*/  FFMA.FTZ R136, R200, R142, R137 ;  /* 0x0000008ec8887223 */ /* 0x000fc80000010089 */
[----:B------:R-:W-:Y:S01]  /*3cf0*/  FADD.FTZ R137, R201, -R136 ;  /* 0x80000088c9897221 */ /* 0x000fe20000010000 */
[----:B------:R-:W-:-:S03]  /*3d00*/  @P4 HADD2.F32 R136, -RZ, R40.H1_H1 ;  /* 0x30000028ff884230 */ /* 0x000fc60000004100 */
[----:B------:R-:W-:-:S04]  /*3d10*/  FMUL.FTZ R137, R162, R137 ;  /* 0x00000089a2897220 */ /* 0x000fc80000410000 */
[----:B------:R-:W-:-:S07]  /*3d20*/  @P4 FADD.FTZ R137, R137, R136 ;  /* 0x0000008889894221 */ /* 0x000fce0000010000 */
.L_x_1589:
[----:B------:R-:W-:Y:S05]  /*3d30*/  BSYNC B1 ;  /* 0x0000000000017941 */ /* 0x000fea0003800000 */
.L_x_1587:
        /* <DEDUP_REMOVED lines=15> */
.L_x_1591:
[----:B------:R-:W-:-:S04]  /*3e30*/  ISETP.NE.AND P6, PT, R146, RZ, PT ;  /* 0x000000ff9200720c */ /* 0x000fc80003fc5270 */
[----:B------:R-:W-:-:S05]  /*3e40*/  FSEL R136, R140, RZ, !P6 ;  /* 0x000000ff8c887208 */ /* 0x000fca0007000000 */
[----:B------:R-:W-:Y:S01]  /*3e50*/  FFMA.FTZ R137, R199, R142, R136 ;  /* 0x0000008ec7897223 */ /* 0x000fe20000010088 */
[----:B------:R-:W-:-:S03]  /*3e60*/  @P4 HADD2.F32 R136, -RZ, R41.H0_H0 ;  /* 0x20000029ff884230 */ /* 0x000fc60000004100 */
[----:B------:R-:W-:-:S04]  /*3e70*/  FADD.FTZ R137, R206, -R137 ;  /* 0x80000089ce897221 */ /* 0x000fc80000010000 */
[----:B------:R-:W-:-:S04]  /*3e80*/  FMUL.FTZ R137, R162, R137 ;  /* 0x00000089a2897220 */ /* 0x000fc80000410000 */
[----:B------:R-:W-:-:S07]  /*3e90*/  @P4 FADD.FTZ R137, R137, R136 ;  /* 0x0000008889894221 */ /* 0x000fce0000010000 */
.L_x_1592:
[----:B------:R-:W-:Y:S05]  /*3ea0*/  BSYNC B1 ;  /* 0x0000000000017941 */ /* 0x000fea0003800000 */
.L_x_1590:
        /* <DEDUP_REMOVED lines=15> */
.L_x_1594:
[----:B------:R-:W-:-:S04]  /*3fa0*/  ISETP.NE.AND P6, PT, R146, RZ, PT ;  /* 0x000000ff9200720c */ /* 0x000fc80003fc5270 */
[----:B------:R-:W-:-:S05]  /*3fb0*/  FSEL R137, R140, RZ, !P6 ;  /* 0x000000ff8c897208 */ /* 0x000fca0007000000 */
[----:B------:R-:W-:-:S04]  /*3fc0*/  FFMA.FTZ R136, R204, R142, R137 ;  /* 0x0000008ecc887223 */ /* 0x000fc80000010089 */
[----:B------:R-:W-:Y:S01]  /*3fd0*/  FADD.FTZ R137, R203, -R136 ;  /* 0x80000088cb897221 */ /* 0x000fe20000010000 */
[----:B------:R-:W-:-:S03]  /*3fe0*/  @P4 HADD2.F32 R136, -RZ, R41.H1_H1 ;  /* 0x30000029ff884230 */ /* 0x000fc60000004100 */
[----:B------:R-:W-:-:S04]  /*3ff0*/  FMUL.FTZ R137, R162, R137 ;  /* 0x00000089a2897220 */ /* 0x000fc80000410000 */
[----:B------:R-:W-:-:S07]  /*4000*/  @P4 FADD.FTZ R137, R137, R136 ;  /* 0x0000008889894221 */ /* 0x000fce0000010000 */
.L_x_1595:
[----:B------:R-:W-:Y:S05]  /*4010*/  BSYNC B1 ;  /* 0x0000000000017941 */ /* 0x000fea0003800000 */
.L_x_1593:
        /* <DEDUP_REMOVED lines=15> */
.L_x_1597:
[----:B------:R-:W-:-:S04]  /*4110*/  ISETP.NE.AND P6, PT, R146, RZ, PT ;  /* 0x000000ff9200720c */ /* 0x000fc80003fc5270 */
[----:B------:R-:W-:-:S05]  /*4120*/  FSEL R136, R140, RZ, !P6 ;  /* 0x000000ff8c887208 */ /* 0x000fca0007000000 */
[----:B------:R-:W-:Y:S01]  /*4130*/  FFMA.FTZ R137, R205, R142, R136 ;  /* 0x0000008ecd897223 */ /* 0x000fe20000010088 */
[----:B------:R-:W-:-:S03]  /*4140*/  @P4 HADD2.F32 R136, -RZ, R42.H0_H0 ;  /* 0x2000002aff884230 */ /* 0x000fc60000004100 */
[----:B------:R-:W-:-:S04]  /*4150*/  FADD.FTZ R137, R208, -R137 ;  /* 0x80000089d0897221 */ /* 0x000fc80000010000 */
[----:B------:R-:W-:-:S04]  /*4160*/  FMUL.FTZ R137, R162, R137 ;  /* 0x00000089a2897220 */ /* 0x000fc80000410000 */
[----:B------:R-:W-:-:S07]  /*4170*/  @P4 FADD.FTZ R137, R137, R136 ;  /* 0x0000008889894221 */ /* 0x000fce0000010000 */
.L_x_1598:
[----:B------:R-:W-:Y:S05]  /*4180*/  BSYNC B1 ;  /* 0x0000000000017941 */ /* 0x000fea0003800000 */
.L_x_1596:
        /* <DEDUP_REMOVED lines=15> */
.L_x_1600:
[----:B------:R-:W-:-:S04]  /*4280*/  ISETP.NE.AND P6, PT, R146, RZ, PT ;  /* 0x000000ff9200720c */ /* 0x000fc80003fc5270 */
[----:B------:R-:W-:-:S05]  /*4290*/  FSEL R137, R140, RZ, !P6 ;  /* 0x000000ff8c897208 */ /* 0x000fca0007000000 */
[----:B------:R-:W-:-:S04]  /*42a0*/  FFMA.FTZ R136, R210, R142, R137 ;  /* 0x0000008ed2887223 */ /* 0x000fc80000010089 */
[----:B------:R-:W-:Y:S01]  /*42b0*/  FADD.FTZ R137, R207, -R136 ;  /* 0x80000088cf897221 */ /* 0x000fe20000010000 */
[----:B------:R-:W-:-:S03]  /*42c0*/  @P4 HADD2.F32 R136, -RZ, R42.H1_H1 ;  /* 0x3000002aff884230 */ /* 0x000fc60000004100 */
[----:B------:R-:W-:-:S04]  /*42d0*/  FMUL.FTZ R137, R162, R137 ;  /* 0x00000089a2897220 */ /* 0x000fc80000410000 */
[----:B------:R-:W-:-:S07]  /*42e0*/  @P4 FADD.FTZ R137, R137, R136 ;  /* 0x0000008889894221 */ /* 0x000fce0000010000 */
.L_x_1601:
[----:B------:R-:W-:Y:S05]  /*42f0*/  BSYNC B1 ;  /* 0x0000000000017941 */ /* 0x000fea0003800000 */
.L_x_1599:
        /* <DEDUP_REMOVED lines=15> */
.L_x_1603:
[----:B------:R-:W-:-:S04]  /*43f0*/  ISETP.NE.AND P6, PT, R146, RZ, PT ;  /* 0x000000ff9200720c */ /* 0x000fc80003fc5270 */
[----:B------:R-:W-:-:S05]  /*4400*/  FSEL R136, R140, RZ, !P6 ;  /* 0x000000ff8c887208 */ /* 0x000fca0007000000 */
[----:B------:R-:W-:Y:S01]  /*4410*/  FFMA.FTZ R137, R209, R142, R136 ;  /* 0x0000008ed1897223 */ /* 0x000fe20000010088 */
[----:B------:R-:W-:-:S03]  /*4420*/  @P4 HADD2.F32 R136, -RZ, R43.H0_H0 ;  /* 0x2000002bff884230 */ /* 0x000fc60000004100 */
[----:B------:R-:W-:-:S04]  /*4430*/  FADD.FTZ R137, R212, -R137 ;  /* 0x80000089d4897221 */ /* 0x000fc80000010000 */
[----:B------:R-:W-:-:S04]  /*4440*/  FMUL.FTZ R137, R162, R137 ;  /* 0x00000089a2897220 */ /* 0x000fc80000410000 */
[----:B------:R-:W-:-:S07]  /*4450*/  @P4 FADD.FTZ R137, R137, R136 ;  /* 0x0000008889894221 */ /* 0x000fce0000010000 */
.L_x_1604:
[----:B------:R-:W-:Y:S05]  /*4460*/  BSYNC B1 ;  /* 0x0000000000017941 */ /* 0x000fea0003800000 */
.L_x_1602:
        /* <DEDUP_REMOVED lines=15> */
.L_x_1606:
[----:B------:R-:W-:Y:S01]  /*4560*/  ISETP.NE.AND P2, PT, R146, RZ, PT ;  /* 0x000000ff9200720c */ /* 0x000fe20003f45270 */
[----:B------:R-:W-:-:S03]  /*4570*/  @P4 HADD2.F32 R139, -RZ, R43.H1_H1 ;  /* 0x3000002bff8b4230 */ /* 0x000fc60000004100 */
[----:B------:R-:W-:-:S05]  /*4580*/  FSEL R137, R140, RZ, !P2 ;  /* 0x000000ff8c897208 */ /* 0x000fca0005000000 */
[----:B------:R-:W-:-:S04]  /*4590*/  FFMA.FTZ R142, R214, R142, R137 ;  /* 0x0000008ed68e7223 */ /* 0x000fc80000010089 */
[----:B------:R-:W-:-:S04]  /*45a0*/  FADD.FTZ R137, R211, -R142 ;  /* 0x8000008ed3897221 */ /* 0x000fc80000010000 */
[----:B------:R-:W-:-:S04]  /*45b0*/  FMUL.FTZ R162, R162, R137 ;  /* 0x00000089a2a27220 */ /* 0x000fc80000410000 */
[----:B------:R-:W-:-:S07]  /*45c0*/  @P4 FADD.FTZ R162, R162, R139 ;  /* 0x0000008ba2a24221 */ /* 0x000fce0000010000 */
.L_x_1607:
[----:B------:R-:W-:Y:S05]  /*45d0*/  BSYNC B1 ;  /* 0x0000000000017941 */ /* 0x000fea0003800000 */
.L_x_1605:
[----:B------:R-:W0:Y:S08]  /*45e0*/  @P3 LDC R143, c[0x0][0x29c] ;  /* 0x0000a700ff8f3b82 */ /* 0x000e300000000800 */
[----:B------:R-:W1:Y:S08]  /*45f0*/  @P5 LDC.64 R136, c[0x0][0x308] ;  /* 0x0000c200ff885b82 */ /* 0x000e700000000a00 */
[----:B------:R-:W2:Y:S01]  /*4600*/  @P3 LDC.64 R138, c[0x0][0x2f8] ;  /* 0x0000be00ff8a3b82 */ /* 0x000ea20000000a00 */
[----:B0-----:R-:W-:Y:S01]  /*4610*/  @P3 FMUL.FTZ R140, R162, R143 ;  /* 0x0000008fa28c3220 */ /* 0x001fe20000410000 */
[----:B------:R-:W-:-:S03]  /*4620*/  @P5 F2FP.F16.F32.PACK_AB R162, RZ, R162 ;  /* 0x000000a2ffa2523e */ /* 0x000fc600000000ff */
[----:B------:R-:W-:Y:S01]  /*4630*/  @P3 FMUL.FTZ R142, R161, R140 ;  /* 0x0000008ca18e3220 */ /* 0x000fe20000410000 */
[----:B------:R-:W-:Y:S01]  /*4640*/  @P5 PRMT R63, R63, 0x5410, R162 ;  /* 0x000054103f3f5816 */ /* 0x000fe200000000a2 */
[----:B-1----:R-:W-:-:S03]  /*4650*/  @P5 IMAD.WIDE.U32 R136, R159, 0x10, R136 ;  /* 0x000000109f885825 */ /* 0x002fc600078e0088 */
[----:B------:R-:W-:-:S04]  /*4660*/  @P3 F2FP.F16.F32.PACK_AB R142, RZ, R142 ;  /* 0x0000008eff8e323e */ /* 0x000fc800000000ff */
[----:B------:R-:W-:Y:S01]  /*4670*/  @P3 PRMT R71, R71, 0x5410, R142 ;  /* 0x0000541047473816 */ /* 0x000fe2000000008e */
[----:B------:R1:W-:Y:S01]  /*4680*/  @P5 STG.E.128 desc[UR4][R136.64], R60 ;  /* 0x0000003c88005986 */ /* 0x0003e2000c101d04 */
[----:B------:R-:W-:Y:S02]  /*4690*/  @P3 HADD2.F32 R142, -RZ, R135.H1_H1 ;  /* 0x30000087ff8e3230 */ /* 0x000fe40000004100 */
[----:B--2---:R-:W-:-:S04]  /*46a0*/  @P3 IMAD.WIDE.U32 R138, R141, 0x10, R138 ;  /* 0x000000108d8a3825 */ /* 0x004fc800078e008a */
[----:B------:R-:W-:Y:S01]  /*46b0*/  @P3 FFMA.FTZ R115, R142, R140, R115 ;  /* 0x0000008c8e733223 */ /* 0x000fe20000010073 */
[----:B------:R1:W-:Y:S06]  /*46c0*/  @P3 STG.E.128 desc[UR4][R138.64], R68 ;  /* 0x000000448a003986 */ /* 0x0003ec000c101d04 */
.L_x_1581:
[----:B------:R-:W-:Y:S05]  /*46d0*/  BSYNC B0 ;  /* 0x0000000000007941 */ /* 0x000fea0003800000 */
.L_x_1580:
[----:B------:R-:W-:Y:S02]  /*46e0*/  IADD3 R160, R160, UR12, RZ ;  /* 0x0000000ca0a07c10 */ /* 0x000fe4000fffe0ff */
[----:B------:R-:W-:Y:S02]  /*46f0*/  ISETP.NE.AND P3, PT, R178, RZ, PT ;  /* 0x000000ffb200720c */ /* 0x000fe40003f65270 */
[----:B------:R-:W-:Y:S02]  /*4700*/  ISETP.GE.AND P2, PT, R160, UR13, PT ;  /* 0x0000000da0007c0c */ /* 0x000fe4000bf46270 */
[----:B------:R-:W-:-:S11]  /*4710*/  SEL R213, RZ, 0x1, P3 ;  /* 0x00000001ffd57807 */ /* 0x000fd60001800000 */
[----:B------:R-:W-:Y:S05]  /*4720*/  @!P2 BRA `(.L_x_1608) ;  /* 0xffffffc00058a947 */ /* 0x000fea000383ffff */
.L_x_1509:
        /* <DEDUP_REMOVED lines=20> */
.L_x_1610:
[----:B------:R-:W-:Y:S05]  /*4870*/  BSYNC B0 ;  /* 0x0000000000007941 */ /* 0x000fea0003800000 */
.L_x_1609:
        /* <DEDUP_REMOVED lines=15> */
.L_x_1612:
[----:B------:R-:W-:Y:S05]  /*4970*/  BSYNC B0 ;  /* 0x0000000000007941 */ /* 0x000fea0003800000 */
.L_x_1611:
[----:B------:R-:W-:-:S13]  /*4980*/  ISETP.NE.AND P0, PT, R0, RZ, PT ;  /* 0x000000ff0000720c */ /* 0x000fda0003f05270 */
        /* <DEDUP_REMOVED lines=14> */
.L_x_1523:
[----:B------:R-:W-:Y:S01]  /*4a70*/  HFMA2.MMA R217, -RZ, RZ, 0, 9.5367431640625e-07 ;  /* 0x00000010ffd97435 */ /* 0x000fe200000001ff */
[----:B------:R-:W-:Y:S02]  /*4a80*/  MOV R216, R219 ;  /* 0x000000db00d87202 */ /* 0x000fe40000000f00 */
[----:B------:R-:W-:Y:S02]  /*4a90*/  MOV R220, 0x1f ;  /* 0x0000001f00dc7802 */ /* 0x000fe40000000f00 */
[----:B------:R-:W-:-:S07]  /*4aa0*/  MOV R179, 0xffffffff ;  /* 0xffffffff00b37802 */ /* 0x000fce0000000f00 */
[----:B-----5:R-:W-:Y:S05]  /*4ab0*/  WARPSYNC.COLLECTIVE R179, `(.L_x_1613) ;  /* 0x00000000b3087348 */ /* 0x020fea0003c00000 */
[----:B------:R0:W1:Y:S02]  /*4ac0*/  SHFL.DOWN P4, R213, R216, R217, R220 ;  /* 0x080000d9d8d57389 */ /* 0x00006400000800dc */
[----:B01---5:R-:W-:Y:S01]  /*4ad0*/  ENDCOLLECTIVE ;  /* 0x000000000000791b */ /* 0x023fe20003800000 */
.L_x_1613:
[----:B------:R-:W-:Y:S02]  /*4ae0*/  MOV R216, R218 ;  /* 0x000000da00d87202 */ /* 0x000fe40000000f00 */
[----:B------:R-:W-:-:S07]  /*4af0*/  MOV R138, R213 ;  /* 0x000000d5008a7202 */ /* 0x000fce0000000f00 */
[----:B------:R-:W-:Y:S05]  /*4b00*/  WARPSYNC.COLLECTIVE R179, `(.L_x_1614) ;  /* 0x00000000b3087348 */ /* 0x000fea0003c00000 */
[----:B------:R0:W1:Y:S02]  /*4b10*/  SHFL.DOWN P4, R213, R216, R217, R220 ;  /* 0x080000d9d8d57389 */ /* 0x00006400000800dc */
[----:B01----:R-:W-:Y:S01]  /*4b20*/  ENDCOLLECTIVE ;  /* 0x000000000000791b */ /* 0x003fe20003800000 */
.L_x_1614:
[----:B------:R-:W-:Y:S01]  /*4b30*/  FADD.FTZ R138, R138, R219 ;  /* 0x000000db8a8a7221 */ /* 0x000fe20000010000 */
[----:B------:R-:W-:-:S04]  /*4b40*/  HFMA2.MMA R217, -RZ, RZ, 0, 4.76837158203125e-07 ;  /* 0x00000008ffd97435 */ /* 0x000fc800000001ff */
[----:B------:R-:W-:Y:S02]  /*4b50*/  MOV R216, R138 ;  /* 0x0000008a00d87202 */ /* 0x000fe40000000f00 */
[----:B------:R-:W-:-:S07]  /*4b60*/  MOV R139, R213 ;  /* 0x000000d5008b7202 */ /* 0x000fce0000000f00 */
[----:B------:R-:W-:Y:S05]  /*4b70*/  WARPSYNC.COLLECTIVE R179, `(.L_x_1615) ;  /* 0x00000000b3087348 */ /* 0x000fea0003c00000 */
[----:B------:R0:W1:Y:S02]  /*4b80*/  SHFL.DOWN P4, R213, R216, R217, R220 ;  /* 0x080000d9d8d57389 */ /* 0x00006400000800dc */
[----:B01----:R-:W-:Y:S01]  /*4b90*/  ENDCOLLECTIVE ;  /* 0x000000000000791b */ /* 0x003fe20003800000 */
.L_x_1615:
[----:B------:R-:W-:-:S05]  /*4ba0*/  FADD.FTZ R139, R139, R218 ;  /* 0x000000da8b8b7221 */ /* 0x000fca0000010000 */
[----:B------:R-:W-:Y:S02]  /*4bb0*/  MOV R216, R139 ;  /* 0x0000008b00d87202 */ /* 0x000fe40000000f00 */
[----:B------:R-:W-:-:S07]  /*4bc0*/  MOV R141, R213 ;  /* 0x000000d5008d7202 */ /* 0x000fce0000000f00 */
[----:B------:R-:W-:Y:S05]  /*4bd0*/  WARPSYNC.COLLECTIVE R179, `(.L_x_1616) ;  /* 0x00000000b3087348 */ /* 0x000fea0003c00000 */
[----:B------:R0:W1:Y:S02]  /*4be0*/  SHFL.DOWN P4, R213, R216, R217, R220 ;  /* 0x080000d9d8d57389 */ /* 0x00006400000800dc */
[----:B01----:R-:W-:Y:S01]  /*4bf0*/  ENDCOLLECTIVE ;  /* 0x000000000000791b */ /* 0x003fe20003800000 */
.L_x_1616:
[----:B------:R-:W-:Y:S01]  /*4c00*/  FADD.FTZ R141, R138, R141 ;  /* 0x0000008d8a8d7221 */ /* 0x000fe20000010000 */
[----:B------:R-:W-:-:S04]  /*4c10*/  HFMA2.MMA R217, -RZ, RZ, 0, 2.384185791015625e-07 ;  /* 0x00000004ffd97435 */ /* 0x000fc800000001ff */
[----:B------:R-:W-:Y:S02]  /*4c20*/  MOV R216, R141 ;  /* 0x0000008d00d87202 */ /* 0x000fe40000000f00 */
[----:B------:R-:W-:-:S07]  /*4c30*/  MOV R140, R213 ;  /* 0x000000d5008c7202 */ /* 0x000fce0000000f00 */
[----:B------:R-:W-:Y:S05]  /*4c40*/  WARPSYNC.COLLECTIVE R179, `(.L_x_1617) ;  /* 0x00000000b3087348 */ /* 0x000fea0003c00000 */
[----:B------:R0:W1:Y:S02]  /*4c50*/  SHFL.DOWN P4, R213, R216, R217, R220 ;  /* 0x080000d9d8d57389 */ /* 0x00006400000800dc */
[----:B01----:R-:W-:Y:S01]  /*4c60*/  ENDCOLLECTIVE ;  /* 0x000000000000791b */ /* 0x003fe20003800000 */
.L_x_1617:
[----:B------:R-:W-:-:S05]  /*4c70*/  FADD.FTZ R140, R139, R140 ;  /* 0x0000008c8b8c7221 */ /* 0x000fca0000010000 */
[----:B------:R-:W-:Y:S02]  /*4c80*/  MOV R216, R140 ;  /* 0x0000008c00d87202 */ /* 0x000fe40000000f00 */
[----:B------:R-:W-:-:S07]  /*4c90*/  MOV R142, R213 ;  /* 0x000000d5008e7202 */ /* 0x000fce0000000f00 */
[----:B------:R-:W-:Y:S05]  /*4ca0*/  WARPSYNC.COLLECTIVE R179, `(.L_x_1618) ;  /* 0x00000000b3087348 */ /* 0x000fea0003c00000 */
[----:B------:R0:W1:Y:S02]  /*4cb0*/  SHFL.DOWN P4, R213, R216, R217, R220 ;  /* 0x080000d9d8d57389 */ /* 0x00006400000800dc */
[----:B01----:R-:W-:Y:S01]  /*4cc0*/  ENDCOLLECTIVE ;  /* 0x000000000000791b */ /* 0x003fe20003800000 */
.L_x_1618:
[----:B------:R-:W-:Y:S01]  /*4cd0*/  FADD.FTZ R142, R141, R142 ;  /* 0x0000008e8d8e7221 */ /* 0x000fe20000010000 */
[----:B------:R-:W-:-:S04]  /*4ce0*/  HFMA2.MMA R217, -RZ, RZ, 0, 1.1920928955078125e-07 ;  /* 0x00000002ffd97435 */ /* 0x000fc800000001ff */
[----:B------:R-:W-:Y:S02]  /*4cf0*/  MOV R216, R142 ;  /* 0x0000008e00d87202 */ /* 0x000fe40000000f00 */
[----:B------:R-:W-:-:S07]  /*4d00*/  MOV R143, R213 ;  /* 0x000000d5008f7202 */ /* 0x000fce0000000f00 */
[----:B------:R-:W-:Y:S05]  /*4d10*/  WARPSYNC.COLLECTIVE R179, `(.L_x_1619) ;  /* 0x00000000b3087348 */ /* 0x000fea0003c00000 */
[----:B------:R0:W1:Y:S02]  /*4d20*/  SHFL.DOWN P4, R213, R216, R217, R220 ;  /* 0x080000d9d8d57389 */ /* 0x00006400000800dc */
[----:B01----:R-:W-:Y:S01]  /*4d30*/  ENDCOLLECTIVE ;  /* 0x000000000000791b */ /* 0x003fe20003800000 */
.L_x_1619:
[----:B------:R-:W-:-:S05]  /*4d40*/  FADD.FTZ R143, R140, R143 ;  /* 0x0000008f8c8f7221 */ /* 0x000fca0000010000 */
[----:B------:R-:W-:Y:S02]  /*4d50*/  MOV R216, R143 ;  /* 0x0000008f00d87202 */ /* 0x000fe40000000f00 */
[----:B------:R-:W-:-:S07]  /*4d60*/  MOV R171, R213 ;  /* 0x000000d500ab7202 */ /* 0x000fce0000000f00 */
[----:B------:R-:W-:Y:S05]  /*4d70*/  WARPSYNC.COLLECTIVE R179, `(.L_x_1620) ;  /* 0x00000000b3087348 */ /* 0x000fea0003c00000 */
[----:B------:R0:W1:Y:S02]  /*4d80*/  SHFL.DOWN P4, R213, R216, R217, R220 ;  /* 0x080000d9d8d57389 */ /* 0x00006400000800dc */
[----:B01----:R-:W-:Y:S01]  /*4d90*/  ENDCOLLECTIVE ;  /* 0x000000000000791b */ /* 0x003fe20003800000 */
.L_x_1620:
[----:B------:R-:W-:Y:S01]  /*4da0*/  FADD.FTZ R171, R142, R171 ;  /* 0x000000ab8eab7221 */ /* 0x000fe20000010000 */
[----:B------:R-:W-:-:S04]  /*4db0*/  HFMA2.MMA R217, -RZ, RZ, 0, 5.9604644775390625e-08 ;  /* 0x00000001ffd97435 */ /* 0x000fc800000001ff */
[----:B------:R-:W-:Y:S02]  /*4dc0*/  MOV R216, R171 ;  /* 0x000000ab00d87202 */ /* 0x000fe40000000f00 */
[----:B------:R-:W-:-:S07]  /*4dd0*/  MOV R170, R213 ;  /* 0x000000d500aa7202 */ /* 0x000fce0000000f00 */
[----:B------:R-:W-:Y:S05]  /*4de0*/  WARPSYNC.COLLECTIVE R179, `(.L_x_1621) ;  /* 0x00000000b3087348 */ /* 0x000fea0003c00000 */
[----:B------:R0:W1:Y:S02]  /*4df0*/  SHFL.DOWN P4, R213, R216, R217, R220 ;  /* 0x080000d9d8d57389 */ /* 0x00006400000800dc */
[----:B01----:R-:W-:Y:S01]  /*4e00*/  ENDCOLLECTIVE ;  /* 0x000000000000791b */ /* 0x003fe20003800000 */
.L_x_1621:
[----:B------:R-:W-:-:S05]  /*4e10*/  FADD.FTZ R138, R143, R170 ;  /* 0x000000aa8f8a7221 */ /* 0x000fca0000010000 */
[----:B------:R-:W-:Y:S02]  /*4e20*/  MOV R216, R138 ;  /* 0x0000008a00d87202 */ /* 0x000fe40000000f00 */
[----:B------:R-:W-:-:S07]  /*4e30*/  MOV R170, R213 ;  /* 0x000000d500aa7202 */ /* 0x000fce0000000f00 */
[----:B------:R-:W-:Y:S05]  /*4e40*/  WARPSYNC.COLLECTIVE R179, `(.L_x_1622) ;  /* 0x00000000b3087348 */ /* 0x000fea0003c00000 */
[----:B------:R0:W1:Y:S02]  /*4e50*/  SHFL.DOWN P4, R213, R216, R217, R220 ;  /* 0x080000d9d8d57389 */ /* 0x00006400000800dc */
[----:B01----:R-:W-:Y:S01]  /*4e60*/  ENDCOLLECTIVE ;  /* 0x000000000000791b */ /* 0x003fe20003800000 */
.L_x_1622:
[----:B------:R-:W-:Y:S01]  /*4e70*/  MOV R139, R213 ;  /* 0x000000d5008b7202 */ /* 0x000fe20000000f00 */
[----:B------:R-:W-:Y:S06]  /*4e80*/  BRA `(.L_x_1623) ;  /* 0xffffffcc00d07947 */ /* 0x000fec000383ffff */
.L_x_1624:
        /* <DEDUP_REMOVED lines=15> */
.L_x_11285:


//--------------------- .text._ZN10layer_norm13ln_bwd_kernelINS_13Kernel_traitsI6__halfS2_S2_S2_fjLj3072ELj1ELj1ELj4ELj16ENS_18Kernel_traits_baseILj3072ES2_S2_S2_S2_fjLj128EEEEELb0ELb1ELb1ELb1EEEvNS_9BwdParamsE --------------------------
	.section	.text._ZN10layer_norm13ln_bwd_kernelINS_13Kernel_traitsI6__halfS2_S2_S2_fjLj3072ELj1ELj1ELj4ELj16ENS_18Kernel_traits_baseILj3072ES2_S2_S2_S2_fjLj128EEEEELb0ELb1ELb1ELb1EEEvNS_9BwdParamsE,"ax",@progbits
	.align	128
        .global         _ZN10layer_norm13ln_bwd_kernelINS_13Kernel_traitsI6__halfS2_S2_S2_fjLj3072ELj1ELj1ELj4ELj16ENS_18Kernel_traits_baseILj3072ES2_S2_S2_S2_fjLj128EEEEELb0ELb1ELb1ELb1EEEvNS_9BwdParamsE
        .type           _ZN10layer_norm13ln_bwd_kernelINS_13Kernel_traitsI6__halfS2_S2_S2_fjLj3072ELj1ELj1ELj4ELj16ENS_18Kernel_traits_baseILj3072ES2_S2_S2_S2_fjLj128EEEEELb0ELb1ELb1ELb1EEEvNS_9BwdParamsE,@function
        .size           _ZN10layer_norm13ln_bwd_kernelINS_13Kernel_traitsI6__halfS2_S2_S2_fjLj3072ELj1ELj1ELj4ELj16ENS_18Kernel_traits_baseILj3072ES2_S2_S2_S2_fjLj128EEEEELb0ELb1ELb1ELb1EEEvNS_9BwdParamsE,(.L_x_11286 - _ZN10layer_norm13ln_bwd_kernelINS_13Kernel_traitsI6__halfS2_S2_S2_fjLj3072ELj1ELj1ELj4ELj16ENS_18Kernel_traits_baseILj3072ES2_S2_S2_S2_fjLj128EEEEELb0ELb1ELb1ELb1EEEvNS_9BwdParamsE)
        .other          _ZN10layer_norm13ln_bwd_kernelINS_13Kernel_traitsI6__halfS2_S2_S2_fjLj3072ELj1ELj1ELj4ELj16ENS_18Kernel_traits_baseILj3072ES2_S2_S2_S2_fjLj128EEEEELb0ELb1ELb1ELb1EEEvNS_9BwdParamsE,@"STO_CUDA_ENTRY STV_DEFAULT"
_ZN10layer_norm13ln_bwd_kernelINS_13Kernel_traitsI6__halfS2_S2_S2_fjLj3072ELj1ELj1ELj4ELj16ENS_18Kernel_traits_baseILj3072ES2_S2_S2_S2_fjLj128EEEEELb0ELb1ELb1ELb1EEEvNS_9BwdParamsE:
.text._ZN10layer_norm13ln_bwd_kernelINS_13Kernel_traitsI6__halfS2_S2_S2_fjLj3072ELj1ELj1ELj4ELj16ENS_18Kernel_traits_baseILj3072ES2_S2_S2_S2_fjLj128EEEEELb0ELb1ELb1ELb1EEEvNS_9BwdParamsE:
        /* <DEDUP_REMOVED lines=10> */
[----:B------:R-:W-:-:S04]  /*00a0*/  IADD3 R2, P0, R0, UR4, RZ ;  /* 0x0000000400027c10 */ /* 0x000fc8000ff1e0ff */
[----:B------:R-:W-:Y:S01]  /*00b0*/  IADD3.X R3, RZ, UR5, RZ, P0, !PT ;  /* 0x00000005ff037c10 */ /* 0x000fe200087fe4ff */
        /* <DEDUP_REMOVED lines=46> */
.L_x_1625:
[----:B------:R-:W-:Y:S01]  /*03a0*/  ULDC.64 UR6, c[0x0][0x260] ;  /* 0x0000980000067ab9 */ /* 0x000fe20000000a00 */
[----:B------:R-:W0:Y:S01]  /*03b0*/  LDC.U8 R180, c[0x0][0x2a0] ;  /* 0x0000a800ffb47b82 */ /* 0x000e220000000000 */
[----:B------:R-:W-:-:S04]  /*03c0*/  LEA R2, P0, R154, UR6, 0x4 ;  /* 0x000000069a027c11 */ /* 0x000fc8000f8020ff */
        /* <DEDUP_REMOVED lines=64> */
[----:B0-----:R-:W-:-:S07]  /*07d0*/  CS2R R14, SRZ ;  /* 0x00000000000e7805 */ /* 0x001fce000001ff00 */
.L_x_1707:
        /* <DEDUP_REMOVED lines=16> */
[C---:B------:R-:W-:Y:S02]  /*08e0*/  IADD3 R203, R205.reuse, 0x80, RZ ;  /* 0x00000080cdcb7810 */ /* 0x040fe40007ffe0ff */
[C---:B------:R-:W-:Y:S01]  /*08f0*/  IADD3 R167, R205.reuse, 0x100, RZ ;  /* 0x00000100cda77810 */ /* 0x040fe20007ffe0ff */
[----:B-1----:R-:W-:-:S04]  /*0900*/  IMAD.WIDE.U32 R162, R205, 0x10, R164 ;  /* 0x00000010cda27825 */ /* 0x002fc800078e00a4 */
[----:B------:R-:W-:-:S04]  /*0910*/  IMAD.WIDE.U32 R160, R203, 0x10, R164 ;  /* 0x00000010cba07825 */ /* 0x000fc800078e00a4 */
[----:B------:R-:W-:Y:S01]  /*0920*/  IMAD.WIDE.U32 R164, R167, 0x10, R164 ;  /* 0x00000010a7a47825 */ /* 0x000fe200078e00a4 */
[----:B---3--:R-:W-:-:S13]  /*0930*/  ISETP.GT.AND P2, PT, R112, RZ, PT ;  /* 0x000000ff7000720c */ /* 0x008fda0003f44270 */
[----:B----4-:R-:W-:Y:S05]  /*0940*/  @P2 BRA `(.L_x_1628) ;  /* 0x0000000000342947 */ /* 0x010fea0003800000 */
        /* <DEDUP_REMOVED lines=13> */
.L_x_1628:
        /* <DEDUP_REMOVED lines=15> */
[----:B------:R0:W4:Y:S02]  /*0b10*/  LDG.E R168, desc[UR4][R168.64] ;  /* 0x00000004a8a87981 */ /* 0x000124000c1e1900 */
[----:B--2---:R-:W-:-:S02]  /*0b20*/  IMAD.WIDE.U32 R120, R121, 0x10, R128 ;  /* 0x0000001079787825 */ /* 0x004fc400078e0080 */
[----:B------:R-:W2:Y:S02]  /*0b30*/  LDG.E.128 R124, desc[UR4][R124.64] ;  /* 0x000000047c7c7981 */ /* 0x000ea4000c1e1d00 */
[C-C-:B------:R-:W-:Y:S01]  /*0b40*/  IMAD.WIDE.U32 R112, R3.reuse, 0x10, R128.reuse ;  /* 0x0000001003707825 */ /* 0x140fe200078e0080 */
[----:B------:R-:W-:Y:S01]  /*0b50*/  IADD3 R3, R3, 0x100, RZ ;  /* 0x0000010003037810 */ /* 0x000fe20007ffe0ff */
[----:B------:R-:W2:Y:S04]  /*0b60*/  LDG.E.128 R120, desc[UR4][R120.64] ;  /* 0x0000000478787981 */ /* 0x000ea8000c1e1d00 */
[----:B------:R-:W2:Y:S01]  /*0b70*/  LDG.E.128 R112, desc[UR4][R112.64] ;  /* 0x0000000470707981 */ /* 0x000ea2000c1e1d00 */
[----:B------:R-:W-:-:S06]  /*0b80*/  IMAD.WIDE.U32 R128, R3, 0x10, R128 ;  /* 0x0000001003807825 */ /* 0x000fcc00078e0080 */
[----:B------:R-:W2:Y:S01]  /*0b90*/  LDG.E.128 R128, desc[UR4][R128.64] ;  /* 0x0000000480807981 */ /* 0x000ea2000c1e1d00 */
[----:B------:R-:W-:Y:S02]  /*0ba0*/  MOV R207, UR14 ;  /* 0x0000000e00cf7c02 */ /* 0x000fe40008000f00 */
[----:B------:R-:W-:Y:S02]  /*0bb0*/  MOV R208, UR15 ;  /* 0x0000000f00d07c02 */ /* 0x000fe40008000f00 */
[----:B------:R-:W-:-:S04]  /*0bc0*/  ISETP.NE.U32.AND P0, PT, R207, RZ, PT ;  /* 0x000000ffcf00720c */ /* 0x000fc80003f05070 */
[----:B------:R-:W-:-:S13]  /*0bd0*/  ISETP.NE.AND.EX P0, PT, R208, RZ, PT, P0 ;  /* 0x000000ffd000720c */ /* 0x000fda0003f05300 */
[----:B------:R1:W5:Y:S04]  /*0be0*/  @P0 LDG.E.128 R84, desc[UR4][R162.64] ;  /* 0x00000004a2540981 */ /* 0x000368000c1e1d00 */
[----:B------:R-:W5:Y:S04]  /*0bf0*/  @P0 LDG.E.128 R88, desc[UR4][R160.64] ;  /* 0x00000004a0580981 */ /* 0x000f68000c1e1d00 */
[----:B------:R1:W5:Y:S01]  /*0c00*/  @P0 LDG.E.128 R92, desc[UR4][R164.64] ;  /* 0x00000004a45c0981 */ /* 0x000362000c1e1d00 */
[----:B------:R-:W-:Y:S01]  /*0c10*/  ISETP.NE.AND P0, PT, R180, RZ, PT ;  /* 0x000000ffb400720c */ /* 0x000fe20003f05270 */
[----:B---3--:R-:W-:-:S02]  /*0c20*/  HADD2.F32 R3, -RZ, R108.H0_H0 ;  /* 0x2000006cff037230 */ /* 0x008fc40000004100 */
[--C-:B0-----:R-:W-:Y:S01]  /*0c30*/  HADD2.F32 R169, -RZ, R109.reuse.H0_H0 ;  /* 0x2000006dffa97230 */ /* 0x101fe20000004100 */
[----:B----4-:R-:W-:Y:S01]  /*0c40*/  FSEL R199, R168, RZ, !P0 ;  /* 0x000000ffa8c77208 */ /* 0x010fe20004000000 */
[----:B------:R-:W-:Y:S02]  /*0c50*/  HADD2.F32 R109, -RZ, R109.H1_H1 ;  /* 0x3000006dff6d7230 */ /* 0x000fe40000004100 */
[--C-:B------:R-:W-:Y:S02]  /*0c60*/  HADD2.F32 R170, -RZ, R110.reuse.H0_H0 ;  /* 0x2000006effaa7230 */ /* 0x100fe40000004100 */
[----:B------:R-:W-:Y:S01]  /*0c70*/  FADD.FTZ R3, -R199, R3 ;  /* 0x00000003c7037221 */ /* 0x000fe20000010100 */
[----:B------:R-:W-:Y:S02]  /*0c80*/  HADD2.F32 R110, -RZ, R110.H1_H1 ;  /* 0x3000006eff6e7230 */ /* 0x000fe40000004100 */
[----:B------:R-:W-:Y:S02]  /*0c90*/  HADD2.F32 R171, -RZ, R111.H0_H0 ;  /* 0x2000006fffab7230 */ /* 0x000fe40000004100 */
[----:B--2---:R-:W-:-:S02]  /*0ca0*/  HADD2.F32 R188, -RZ, R120.H0_H0 ;  /* 0x20000078ffbc7230 */ /* 0x004fc40000004100 */
[----:B------:R-:W-:Y:S02]  /*0cb0*/  HADD2.F32 R187, -RZ, R120.H1_H1 ;  /* 0x30000078ffbb7230 */ /* 0x000fe40000004100 */
[--C-:B------:R-:W-:Y:S02]  /*0cc0*/  HADD2.F32 R192, -RZ, R122.reuse.H0_H0 ;  /* 0x2000007affc07230 */ /* 0x100fe40000004100 */
[----:B------:R-:W-:Y:S02]  /*0cd0*/  HADD2.F32 R191, -RZ, R122.H1_H1 ;  /* 0x3000007affbf7230 */ /* 0x000fe40000004100 */
[----:B-----5:R-:W-:Y:S01]  /*0ce0*/  FMUL.FTZ R3, R166, R3 ;  /* 0x00000003a6037220 */ /* 0x020fe20000410000 */
[----:B------:R-:W-:Y:S02]  /*0cf0*/  HADD2.F32 R111, -RZ, R111.H1_H1 ;  /* 0x3000006fff6f7230 */ /* 0x000fe40000004100 */
[----:B------:R-:W-:Y:S02]  /*0d00*/  HADD2.F32 R178, -RZ, R112.H0_H0 ;  /* 0x20000070ffb27230 */ /* 0x000fe40000004100 */
[----:B------:R-:W-:-:S02]  /*0d10*/  HADD2.F32 R176, -RZ, R119.H1_H1 ;  /* 0x30000077ffb07230 */ /* 0x000fc40000004100 */
[--C-:B------:R-:W-:Y:S02]  /*0d20*/  HADD2.F32 R120, -RZ, R124.reuse.H0_H0 ;  /* 0x2000007cff787230 */ /* 0x100fe40000004100 */
[----:B------:R-:W-:Y:S02]  /*0d30*/  HADD2.F32 R122, -RZ, R125.H0_H0 ;  /* 0x2000007dff7a7230 */ /* 0x000fe40000004100 */
[----:B------:R-:W-:Y:S02]  /*0d40*/  HADD2.F32 R174, -RZ, R119.H0_H0 ;  /* 0x20000077ffae7230 */ /* 0x000fe40000004100 */
[----:B------:R-:W-:Y:S01]  /*0d50*/  FADD.FTZ R119, -R199, R109 ;  /* 0x0000006dc7777221 */ /* 0x000fe20000010100 */
[----:B------:R-:W-:Y:S02]  /*0d60*/  HADD2.F32 R124, -RZ, R124.H1_H1 ;  /* 0x3000007cff7c7230 */ /* 0x000fe40000004100 */
[----:B------:R-:W-:Y:S02]  /*0d70*/  HADD2.F32 R108, -RZ, R108.H1_H1 ;  /* 0x3000006cff6c7230 */ /* 0x000fe40000004100 */
[----:B------:R-:W-:-:S02]  /*0d80*/  HADD2.F32 R172, -RZ, R118.H0_H0 ;  /* 0x20000076ffac7230 */ /* 0x000fc40000004100 */
[----:B------:R-:W-:Y:S02]  /*0d90*/  HADD2.F32 R195, -RZ, R125.H1_H1 ;  /* 0x3000007dffc37230 */ /* 0x000fe40000004100 */
[C---:B------:R-:W-:Y:S01]  /*0da0*/  FADD.FTZ R125, -R199.reuse, R110 ;  /* 0x0000006ec77d7221 */ /* 0x040fe20000010100 */
[--C-:B------:R-:W-:Y:S02]  /*0db0*/  HADD2.F32 R168, -RZ, R126.reuse.H0_H0 ;  /* 0x2000007effa87230 */ /* 0x100fe40000004100 */
[C---:B------:R-:W-:Y:S01]  /*0dc0*/  FADD.FTZ R171, -R199.reuse, R171 ;  /* 0x000000abc7ab7221 */ /* 0x040fe20000010100 */
[----:B------:R-:W-:Y:S02]  /*0dd0*/  HADD2.F32 R126, -RZ, R126.H1_H1 ;  /* 0x3000007eff7e7230 */ /* 0x000fe40000004100 */
[C---:B------:R-:W-:Y:S01]  /*0de0*/  FADD.FTZ R179, -R199.reuse, R176 ;  /* 0x000000b0c7b37221 */ /* 0x040fe20000010100 */
[----:B------:R-:W-:Y:S02]  /*0df0*/  HADD2.F32 R182, -RZ, R113.H0_H0 ;  /* 0x20000071ffb67230 */ /* 0x000fe40000004100 */
[----:B------:R-:W-:Y:S01]  /*0e00*/  FADD.FTZ R181, -R199, R120 ;  /* 0x00000078c7b57221 */ /* 0x000fe20000010100 */
[----:B------:R-:W-:-:S02]  /*0e10*/  HADD2.F32 R190, -RZ, R121.H0_H0 ;  /* 0x20000079ffbe7230 */ /* 0x000fc40000004100 */
[C---:B------:R-:W-:Y:S01]  /*0e20*/  FADD.FTZ R185, -R199.reuse, R122 ;  /* 0x0000007ac7b97221 */ /* 0x040fe20000010100 */
[----:B------:R-:W-:Y:S02]  /*0e30*/  HADD2.F32 R189, -RZ, R121.H1_H1 ;  /* 0x30000079ffbd7230 */ /* 0x000fe40000004100 */
[----:B------:R-:W-:Y:S01]  /*0e40*/  FADD.FTZ R121, -R199, R169 ;  /* 0x000000a9c7797221 */ /* 0x000fe20000010100 */
[--C-:B------:R-:W-:Y:S02]  /*0e50*/  HADD2.F32 R196, -RZ, R127.reuse.H0_H0 ;  /* 0x2000007fffc47230 */ /* 0x100fe40000004100 */
[----:B------:R-:W-:Y:S01]  /*0e60*/  FFMA.FTZ R4, R3, R178, R4 ;  /* 0x000000b203047223 */ /* 0x000fe20000010004 */
[----:B------:R-:W-:Y:S02]  /*0e70*/  HADD2.F32 R197, -RZ, R127.H1_H1 ;  /* 0x3000007fffc57230 */ /* 0x000fe40000004100 */
[----:B------:R-:W-:Y:S01]  /*0e80*/  FADD.FTZ R127, -R199, R111 ;  /* 0x0000006fc77f7221 */ /* 0x000fe20000010100 */
[----:B------:R-:W-:-:S02]  /*0e90*/  HADD2.F32 R112, -RZ, R112.H1_H1 ;  /* 0x30000070ff707230 */ /* 0x000fc40000004100 */
[----:B------:R-:W-:Y:S01]  /*0ea0*/  FADD.FTZ R72, R72, R178 ;  /* 0x000000b248487221 */ /* 0x000fe20000010000 */
[----:B------:R-:W-:Y:S02]  /*0eb0*/  HADD2.F32 R113, -RZ, R113.H1_H1 ;  /* 0x30000071ff717230 */ /* 0x000fe40000004100 */
[----:B------:R-:W-:Y:S01]  /*0ec0*/  FADD.FTZ R183, -R199, R124 ;  /* 0x0000007cc7b77221 */ /* 0x000fe20000010100 */
[--C-:B-1----:R-:W-:Y:S02]  /*0ed0*/  HADD2.F32 R162, -RZ, R117.reuse.H0_H0 ;  /* 0x20000075ffa27230 */ /* 0x102fe40000004100 */
[----:B------:R-:W-:Y:S01]  /*0ee0*/  FMUL.FTZ R122, R166, R119 ;  /* 0x00000077a67a7220 */ /* 0x000fe20000410000 */
[----:B------:R-:W-:Y:S02]  /*0ef0*/  HADD2.F32 R164, -RZ, R117.H1_H1 ;  /* 0x30000075ffa47230 */ /* 0x000fe40000004100 */
[----:B------:R-:W-:Y:S01]  /*0f00*/  FMUL.FTZ R178, R153, R178 ;  /* 0x000000b299b27220 */ /* 0x000fe20000410000 */
[----:B------:R-:W-:-:S02]  /*0f10*/  HADD2.F32 R186, -RZ, R115.H0_H0 ;  /* 0x20000073ffba7230 */ /* 0x000fc40000004100 */
[C---:B------:R-:W-:Y:S01]  /*0f20*/  FADD.FTZ R117, -R199.reuse, R108 ;  /* 0x0000006cc7757221 */ /* 0x040fe20000010100 */
[--C-:B------:R-:W-:Y:S02]  /*0f30*/  HADD2.F32 R194, -RZ, R123.reuse.H0_H0 ;  /* 0x2000007bffc27230 */ /* 0x100fe40000004100 */
[C---:B------:R-:W-:Y:S01]  /*0f40*/  FADD.FTZ R173, -R199.reuse, R172 ;  /* 0x000000acc7ad7221 */ /* 0x040fe20000010100 */
[----:B------:R-:W-:Y:S02]  /*0f50*/  HADD2.F32 R193, -RZ, R123.H1_H1 ;  /* 0x3000007bffc17230 */ /* 0x000fe40000004100 */
[C---:B------:R-:W-:Y:S01]  /*0f60*/  FMUL.FTZ R124, R166.reuse, R125 ;  /* 0x0000007da67c7220 */ /* 0x040fe20000410000 */
[----:B------:R-:W-:Y:S02]  /*0f70*/  HADD2.F32 R115, -RZ, R115.H1_H1 ;  /* 0x30000073ff737230 */ /* 0x000fe40000004100 */
[C---:B------:R-:W-:Y:S01]  /*0f80*/  FADD.FTZ R123, -R199.reuse, R170 ;  /* 0x000000aac77b7221 */ /* 0x040fe20000010100 */
[----:B------:R-:W-:Y:S01]  /*0f90*/  FADD.FTZ R213, -R199, R126 ;  /* 0x0000007ec7d57221 */ /* 0x000fe20000010100 */
[C---:B------:R-:W-:Y:S01]  /*0fa0*/  FMUL.FTZ R125, R166.reuse, R171 ;  /* 0x000000aba67d7220 */ /* 0x040fe20000410000 */
[C---:B------:R-:W-:Y:S01]  /*0fb0*/  FMUL.FTZ R121, R166.reuse, R121 ;  /* 0x00000079a6797220 */ /* 0x040fe20000410000 */
[C---:B------:R-:W-:Y:S01]  /*0fc0*/  FMUL.FTZ R126, R166.reuse, R127 ;  /* 0x0000007fa67e7220 */ /* 0x040fe20000410000 */
[C---:B------:R-:W-:Y:S01]  /*0fd0*/  FMUL.FTZ R170, R166.reuse, R179 ;  /* 0x000000b3a6aa7220 */ /* 0x040fe20000410000 */
[----:B------:R-:W-:Y:S01]  /*0fe0*/  FMUL.FTZ R171, R166, R181 ;  /* 0x000000b5a6ab7220 */ /* 0x000fe20000410000 */
[----:B------:R-:W-:-:S02]  /*0ff0*/  HADD2.F32 R111, -RZ, R131.H0_H0 ;  /* 0x20000083ff6f7230 */ /* 0x000fc40000004100 */
[----:B------:R-:W-:Y:S01]  /*1000*/  FMUL.FTZ R179, R152, R112 ;  /* 0x0000007098b37220 */ /* 0x000fe20000410000 */
[----:B------:R-:W-:Y:S02]  /*1010*/  HADD2.F32 R108, -RZ, R131.H1_H1 ;  /* 0x30000083ff6c7230 */ /* 0x000fe40000004100 */
[-C--:B------:R-:W-:Y:S01]  /*1020*/  FFMA.FTZ R7, R122, R113.reuse, R7 ;  /* 0x000000717a077223 */ /* 0x080fe20000010007 */
[----:B------:R-:W-:Y:S01]  /*1030*/  FADD.FTZ R75, R75, R113 ;  /* 0x000000714b4b7221 */ /* 0x000fe20000010000 */
[----:B------:R-:W-:Y:S01]  /*1040*/  FMUL.FTZ R181, R150, R113 ;  /* 0x0000007196b57220 */ /* 0x000fe20000410000 */
[----:B------:R-:W-:Y:S01]  /*1050*/  FADD.FTZ R110, RZ, R178 ;  /* 0x000000b2ff6e7221 */ /* 0x000fe20000010000 */
[C---:B------:R-:W-:Y:S01]  /*1060*/  FMUL.FTZ R120, R166.reuse, R117 ;  /* 0x00000075a6787220 */ /* 0x040fe20000410000 */
[C---:B------:R-:W-:Y:S01]  /*1070*/  FMUL.FTZ R131, R166.reuse, R173 ;  /* 0x000000ada6837220 */ /* 0x040fe20000410000 */
[----:B------:R-:W-:Y:S01]  /*1080*/  FFMA.FTZ R113, R3, R178, RZ ;  /* 0x000000b203717223 */ /* 0x000fe200000100ff */
[----:B------:R-:W-:Y:S01]  /*1090*/  FMUL.FTZ R173, R166, R185 ;  /* 0x000000b9a6ad7220 */ /* 0x000fe20000410000 */
[-C--:B------:R-:W-:Y:S01]  /*10a0*/  FFMA.FTZ R6, R121, R182.reuse, R6 ;  /* 0x000000b679067223 */ /* 0x080fe20000010006 */
[----:B------:R-:W-:Y:S01]  /*10b0*/  FADD.FTZ R74, R74, R182 ;  /* 0x000000b64a4a7221 */ /* 0x000fe20000010000 */
[-C--:B------:R-:W-:Y:S01]  /*10c0*/  FFMA.FTZ R11, R126, R115.reuse, R11 ;  /* 0x000000737e0b7223 */ /* 0x080fe2000001000b */
[----:B------:R-:W-:Y:S01]  /*10d0*/  FADD.FTZ R71, R71, R115 ;  /* 0x0000007347477221 */ /* 0x000fe20000010000 */
[----:B------:R-:W-:Y:S01]  /*10e0*/  FMUL.FTZ R185, R146, R115 ;  /* 0x0000007392b97220 */ /* 0x000fe20000410000 */
[----:B------:R-:W-:Y:S01]  /*10f0*/  FMUL.FTZ R182, R151, R182 ;  /* 0x000000b697b67220 */ /* 0x000fe20000410000 */
[----:B------:R-:W-:Y:S01]  /*1100*/  FADD.FTZ R115, R110, R179 ;  /* 0x000000b36e737221 */ /* 0x000fe20000010000 */
[----:B------:R-:W-:Y:S01]  /*1110*/  FFMA.FTZ R110, R120, R179, R113 ;  /* 0x000000b3786e7223 */ /* 0x000fe20000010071 */
[----:B------:R-:W-:-:S02]  /*1120*/  HADD2.F32 R184, -RZ, R114.H0_H0 ;  /* 0x20000072ffb87230 */ /* 0x000fc40000004100 */
[----:B------:R-:W-:Y:S01]  /*1130*/  FMUL.FTZ R123, R166, R123 ;  /* 0x0000007ba67b7220 */ /* 0x000fe20000410000 */
[----:B------:R-:W-:Y:S01]  /*1140*/  FFMA.FTZ R5, R120, R112, R5 ;  /* 0x0000007078057223 */ /* 0x000fe20000010005 */
[----:B------:R-:W-:Y:S01]  /*1150*/  FADD.FTZ R73, R73, R112 ;  /* 0x0000007049497221 */ /* 0x000fe20000010000 */
        /* <DEDUP_REMOVED lines=15> */
[-C--:B------:R-:W-:Y:S01]  /*1250*/  FFMA.FTZ R10, R125, R186.reuse, R10 ;  /* 0x000000ba7d0a7223 */ /* 0x080fe2000001000a */
[----:B------:R-:W-:Y:S01]  /*1260*/  FADD.FTZ R70, R70, R186 ;  /* 0x000000ba46467221 */ /* 0x000fe20000010000 */
[----:B------:R-:W-:Y:S01]  /*1270*/  FMUL.FTZ R186, R147, R186 ;  /* 0x000000ba93ba7220 */ /* 0x000fe20000410000 */
[----:B------:R-:W-:Y:S01]  /*1280*/  FADD.FTZ R115, R112, R183 ;  /* 0x000000b770737221 */ /* 0x000fe20000010000 */
[----:B------:R-:W-:Y:S01]  /*1290*/  FFMA.FTZ R110, R124, R183, R113 ;  /* 0x000000b77c6e7223 */ /* 0x000fe20000010071 */
[----:B------:R-:W-:Y:S01]  /*12a0*/  FADD.FTZ R163, -R199, R116 ;  /* 0x00000074c7a37221 */ /* 0x000fe20000010100 */
[----:B------:R-:W-:Y:S01]  /*12b0*/  FMUL.FTZ R127, R166, R161 ;  /* 0x000000a1a67f7220 */ /* 0x000fe20000410000 */
[----:B------:R-:W-:Y:S01]  /*12c0*/  FADD.FTZ R112, R115, R186 ;  /* 0x000000ba73707221 */ /* 0x000fe20000010000 */
[C---:B------:R-:W-:Y:S01]  /*12d0*/  FADD.FTZ R201, -R199.reuse, R195 ;  /* 0x000000c3c7c97221 */ /* 0x040fe20000010100 */
[----:B------:R-:W-:Y:S01]  /*12e0*/  FADD.FTZ R215, -R199, R196 ;  /* 0x000000c4c7d77221 */ /* 0x000fe20000010100 */
[----:B------:R-:W-:Y:S01]  /*12f0*/  FFMA.FTZ R113, R125, R186, R110 ;  /* 0x000000ba7d717223 */ /* 0x000fe2000001006e */
[----:B------:R-:W-:-:S02]  /*1300*/  HADD2.F32 R196, -RZ, R128.H0_H0 ;  /* 0x20000080ffc47230 */ /* 0x000fc40000004100 */
[----:B------:R-:W-:Y:S01]  /*1310*/  FADD.FTZ R165, -R199, R162 ;  /* 0x000000a2c7a57221 */ /* 0x000fe20000010100 */
[----:B------:R-:W-:Y:S02]  /*1320*/  HADD2.F32 R195, -RZ, R128.H1_H1 ;  /* 0x30000080ffc37230 */ /* 0x000fe40000004100 */
[----:B------:R-:W-:Y:S01]  /*1330*/  FMUL.FTZ R128, R166, R163 ;  /* 0x000000a3a6807220 */ /* 0x000fe20000410000 */
[-C--:B------:R-:W-:Y:S01]  /*1340*/  FFMA.FTZ R12, R127, R188.reuse, R12 ;  /* 0x000000bc7f0c7223 */ /* 0x080fe2000001000c */
[----:B------:R-:W-:Y:S01]  /*1350*/  FADD.FTZ R64, R64, R188 ;  /* 0x000000bc40407221 */ /* 0x000fe20000010000 */
[----:B------:R-:W-:Y:S02]  /*1360*/  HADD2.F32 R118, -RZ, R118.H1_H1 ;  /* 0x30000076ff767230 */ /* 0x000fe40000004100 */
[----:B------:R-:W-:Y:S01]  /*1370*/  FMUL.FTZ R188, R145, R188 ;  /* 0x000000bc91bc7220 */ /* 0x000fe20000410000 */
[----:B------:R-:W-:Y:S01]  /*1380*/  FADD.FTZ R115, R112, R185 ;  /* 0x000000b970737221 */ /* 0x000fe20000010000 */
        /* <DEDUP_REMOVED lines=8> */
[----:B------:R-:W-:Y:S01]  /*1410*/  FMUL.FTZ R187, R144, R187 ;  /* 0x000000bb90bb7220 */ /* 0x000fe20000410000 */
[----:B------:R-:W-:Y:S01]  /*1420*/  FADD.FTZ R110, R115, R188 ;  /* 0x000000bc736e7221 */ /* 0x000fe20000010000 */
[C---:B------:R-:W-:Y:S01]  /*1430*/  FADD.FTZ R175, -R199.reuse, R118 ;  /* 0x00000076c7af7221 */ /* 0x040fe20000010100 */
[C---:B------:R-:W-:Y:S01]  /*1440*/  FADD.FTZ R177, -R199.reuse, R174 ;  /* 0x000000aec7b17221 */ /* 0x040fe20000010100 */
[----:B------:R-:W-:Y:S01]  /*1450*/  FADD.FTZ R211, -R199, R168 ;  /* 0x000000a8c7d37221 */ /* 0x000fe20000010100 */
[----:B------:R-:W-:Y:S01]  /*1460*/  FFMA.FTZ R113, R127, R188, R112 ;  /* 0x000000bc7f717223 */ /* 0x000fe20000010070 */
[----:B------:R-:W-:-:S02]  /*1470*/  HADD2.F32 R200, -RZ, R130.H0_H0 ;  /* 0x20000082ffc87230 */ /* 0x000fc40000004100 */
[-C--:B------:R-:W-:Y:S01]  /*1480*/  FFMA.FTZ R14, R129, R190.reuse, R14 ;  /* 0x000000be810e7223 */ /* 0x080fe2000001000e */
[----:B------:R-:W-:Y:S02]  /*1490*/  HADD2.F32 R199, -RZ, R130.H1_H1 ;  /* 0x30000082ffc77230 */ /* 0x000fe40000004100 */
        /* <DEDUP_REMOVED lines=79> */
[----:B------:R-:W-:Y:S01]  /*1990*/  FADD.FTZ R112, R112, R201 ;  /* 0x000000c970707221 */ /* 0x000fe20000010000 */
[----:B------:R-:W-:-:S07]  /*19a0*/  FFMA.FTZ R110, R204, R201, R110 ;  /* 0x000000c9cc6e7223 */ /* 0x000fce000001006e */
.L_x_1629:
[----:B------:R-:W-:Y:S05]  /*19b0*/  BSYNC B0 ;  /* 0x0000000000007941 */ /* 0x000fea0003800000 */
.L_x_1627:
[----:B0-----:R-:W0:Y:S01]  /*19c0*/  S2R R160, SR_TID.X ;  /* 0x0000000000a07919 */ /* 0x001e220000002100 */
        /* <DEDUP_REMOVED lines=25> */
.L_x_1718:
[----:B-----5:R-:W-:Y:S01]  /*1b60*/  ISETP.GE.AND P4, PT, R209, 0x1, PT ;  /* 0x00000001d100780c */ /* 0x020fe20003f86270 */
[----:B------:R-:W3:Y:S01]  /*1b70*/  S2R R117, SR_CgaCtaId ;  /* 0x0000000000757919 */ /* 0x000ee20000008800 */
[----:B------:R-:W-:Y:S01]  /*1b80*/  MOV R116, 0x400 ;  /* 0x0000040000747802 */ /* 0x000fe20000000f00 */
[----:B------:R-:W-:Y:S05]  /*1b90*/  WARPSYNC.ALL ;  /* 0x0000000000007948 */ /* 0x000fea0003800000 */
[----:B------:R-:W-:-:S05]  /*1ba0*/  HFMA2.MMA R161, -RZ, RZ, 0, 0 ;  /* 0x00000000ffa17435 */ /* 0x000fca00000001ff */
[----:B------:R-:W-:Y:S01]  /*1bb0*/  @P4 IADD3 R209, R209, -0x1, RZ ;  /* 0xffffffffd1d14810 */ /* 0x000fe20007ffe0ff */
[----:B------:R-:W4:Y:S04]  /*1bc0*/  @P4 LDC.64 R108, c[0x0][0x220] ;  /* 0x00008800ff6c4b82 */ /* 0x000f280000000a00 */
[----:B------:R-:W-:-:S05]  /*1bd0*/  @P4 IMAD R209, R209, R210, RZ ;  /* 0x000000d2d1d14224 */ /* 0x000fca00078e02ff */
[----:B------:R-:W-:-:S04]  /*1be0*/  @P4 SHF.R.S32.HI R114, RZ, 0x1f, R209 ;  /* 0x0000001fff724819 */ /* 0x000fc800000114d1 */
[----:B------:R-:W-:Y:S02]  /*1bf0*/  @P4 LEA.HI R209, R114, R209, RZ, 0x3 ;  /* 0x000000d172d14211 */ /* 0x000fe400078f18ff */
[----:B------:R-:W-:Y:S02]  /*1c00*/  @!P0 LOP3.LUT R114, R111, 0x3, RZ, 0xc0, !PT ;  /* 0x000000036f728812 */ /* 0x000fe400078ec0ff */
[----:B------:R-:W-:Y:S02]  /*1c10*/  @P4 LEA.HI.SX32 R161, R209, R154, 0x1d ;  /* 0x0000009ad1a14211 */ /* 0x000fe400078feaff */
[----:B---3--:R-:W-:Y:S01]  /*1c20*/  LEA R111, R117, R116, 0x18 ;  /* 0x00000074756f7211 */ /* 0x008fe200078ec0ff */
[----:B-1----:R-:W-:Y:S01]  /*1c30*/  FADD.FTZ R116, R110, R115 ;  /* 0x000000736e747221 */ /* 0x002fe20000010000 */
[----:B------:R-:W-:Y:S01]  /*1c40*/  @!P0 IADD3 R114, R113, R114, RZ ;  /* 0x0000007271728210 */ /* 0x000fe20007ffe0ff */
[----:B--2---:R-:W-:Y:S01]  /*1c50*/  FADD.FTZ R117, R112, R163 ;  /* 0x000000a370757221 */ /* 0x004fe20000010000 */
[----:B----4-:R-:W-:-:S02]  /*1c60*/  @P4 IMAD.WIDE.U32 R118, R161, 0x10, R108 ;  /* 0x00000010a1764825 */ /* 0x010fc400078e006c */
[----:B------:R-:W-:-:S05]  /*1c70*/  @!P0 LEA R162, R114, R111, 0x3 ;  /* 0x0000006f72a28211 */ /* 0x000fca00078e18ff */
[----:B------:R-:W-:Y:S01]  /*1c80*/  @!P0 STS.64 [R162+0x3000], R116 ;  /* 0x00300074a2008388 */ /* 0x000fe20000000a00 */
[----:B------:R-:W-:Y:S06]  /*1c90*/  BAR.SYNC.DEFER_BLOCKING 0x0 ;  /* 0x0000000000007b1d */ /* 0x000fec0000010000 */
[----:B------:R1:W5:Y:S01]  /*1ca0*/  @P4 LDG.E.128 R96, desc[UR4][R118.64] ;  /* 0x0000000476604981 */ /* 0x000362000c1e1d00 */
[----:B------:R-:W-:Y:S01]  /*1cb0*/  LEA R163, R113, R111, 0x3 ;  /* 0x0000006f71a37211 */ /* 0x000fe200078e18ff */
[----:B------:R-:W-:Y:S04]  /*1cc0*/  BSSY B0, `(.L_x_1631) ;  /* 0x000001d000007945 */ /* 0x000fe80003800000 */
[----:B0-----:R-:W0:Y:S04]  /*1cd0*/  LDS.128 R108, [R163+0x3000] ;  /* 0x00300000a36c7984 */ /* 0x001e280000000c00 */
[----:B------:R-:W2:Y:S01]  /*1ce0*/  LDS.128 R112, [R163+0x3010] ;  /* 0x00301000a3707984 */ /* 0x000ea20000000c00 */
[----:B0-----:R-:W-:Y:S01]  /*1cf0*/  FADD.FTZ R165, RZ, R108 ;  /* 0x0000006cffa57221 */ /* 0x001fe20000010000 */
        /* <DEDUP_REMOVED lines=9> */
[----:B-1----:R-:W-:Y:S06]  /*1d90*/  @P2 BRA `(.L_x_1632) ;  /* 0x0000000000182947 */ /* 0x002fec0003800000 */
[----:B------:R-:W-:Y:S02]  /*1da0*/  ISETP.NE.U32.AND P0, PT, R207, RZ, PT ;  /* 0x000000ffcf00720c */ /* 0x000fe40003f05070 */
[----:B------:R-:W-:Y:S02]  /*1db0*/  MOV R109, RZ ;  /* 0x000000ff006d7202 */ /* 0x000fe40000000f00 */
[----:B------:R-:W-:-:S13]  /*1dc0*/  ISETP.NE.AND.EX P0, PT, R208, RZ, PT, P0 ;  /* 0x000000ffd000720c */ /* 0x000fda0003f05300 */
[----:B------:R-:W-:Y:S05]  /*1dd0*/  @!P0 BRA `(.L_x_1633) ;  /* 0x00000000002c8947 */ /* 0x000fea0003800000 */
[----:B------:R-:W-:Y:S01]  /*1de0*/  HADD2.F32 R109, -RZ, R84.H0_H0 ;  /* 0x20000054ff6d7230 */ /* 0x000fe20000004100 */
[----:B------:R-:W-:Y:S06]  /*1df0*/  BRA `(.L_x_1633) ;  /* 0x0000000000247947 */ /* 0x000fec0003800000 */
.L_x_1632:
[----:B------:R-:W-:Y:S02]  /*1e00*/  ISETP.NE.U32.AND P0, PT, R207, RZ, PT ;  /* 0x000000ffcf00720c */ /* 0x000fe40003f05070 */
[----:B------:R-:W-:Y:S02]  /*1e10*/  ISETP.NE.AND P1, PT, R180, RZ, PT ;  /* 0x000000ffb400720c */ /* 0x000fe40003f25270 */
[----:B------:R-:W-:Y:S02]  /*1e20*/  ISETP.NE.AND.EX P0, PT, R208, RZ, PT, P0 ;  /* 0x000000ffd000720c */ /* 0x000fe40003f05300 */
[----:B------:R-:W-:-:S05]  /*1e30*/  FSEL R108, R112, RZ, !P1 ;  /* 0x000000ff706c7208 */ /* 0x000fca0004800000 */
[----:B------:R-:W-:-:S04]  /*1e40*/  FFMA.FTZ R109, R3, R113, R108 ;  /* 0x00000071036d7223 */ /* 0x000fc8000001006c */
[----:B------:R-:W-:Y:S02]  /*1e50*/  FADD.FTZ R109, R178, -R109 ;  /* 0x8000006db26d7221 */ /* 0x000fe40000010000 */
[----:B------:R-:W-:Y:S02]  /*1e60*/  @P0 HADD2.F32 R108, -RZ, R84.H0_H0 ;  /* 0x20000054ff6c0230 */ /* 0x000fe40000004100 */
[----:B------:R-:W-:-:S04]  /*1e70*/  FMUL.FTZ R109, R166, R109 ;  /* 0x0000006da66d7220 */ /* 0x000fc80000410000 */
[----:B------:R-:W-:-:S07]  /*1e80*/  @P0 FADD.FTZ R109, R109, R108 ;  /* 0x0000006c6d6d0221 */ /* 0x000fce0000010000 */
.L_x_1633:
[----:B------:R-:W-:Y:S05]  /*1e90*/  BSYNC B0 ;  /* 0x0000000000007941 */ /* 0x000fea0003800000 */
.L_x_1631:
[----:B------:R-:W0:Y:S01]  /*1ea0*/  @P4 LDC R110, c[0x0][0x29c] ;  /* 0x0000a700ff6e4b82 */ /* 0x000e220000000800 */
[----:B------:R-:W-:Y:S01]  /*1eb0*/  ISETP.NE.U32.AND P1, PT, RZ, UR10, PT ;  /* 0x0000000aff007c0c */ /* 0x000fe2000bf25070 */
[----:B------:R-:W-:Y:S01]  /*1ec0*/  @P4 HADD2.F32 R108, -RZ, R156.H0_H0 ;  /* 0x2000009cff6c4230 */ /* 0x000fe20000004100 */
[----:B------:R-:W-:Y:S02]  /*1ed0*/  BSSY B0, `(.L_x_1634) ;  /* 0x0000016000007945 */ /* 0x000fe40003800000 */
[----:B------:R-:W-:Y:S01]  /*1ee0*/  ISETP.NE.AND.EX P1, PT, RZ, UR11, PT, P1 ;  /* 0x0000000bff007c0c */ /* 0x000fe2000bf25310 */
[----:B0-----:R-:W-:-:S12]  /*1ef0*/  @P4 FMUL.FTZ R111, R109, R110 ;  /* 0x0000006e6d6f4220 */ /* 0x001fd80000410000 */
[----:B------:R-:W-:Y:S01]  /*1f00*/  @P1 F2FP.F16.F32.PACK_AB R109, RZ, R109 ;  /* 0x0000006dff6d123e */ /* 0x000fe200000000ff */
[----:B------:R-:W-:Y:S01]  /*1f10*/  @P4 FMUL.FTZ R110, R111, R108 ;  /* 0x0000006c6f6e4220 */ /* 0x000fe20000410000 */
[----:B-----5:R-:W-:Y:S02]  /*1f20*/  @P4 HADD2.F32 R108, -RZ, R96.H0_H0 ;  /* 0x20000060ff6c4230 */ /* 0x020fe40000004100 */
[----:B------:R-:W-:Y:S02]  /*1f30*/  @P1 PRMT R100, R109, 0x7610, R100 ;  /* 0x000076106d641816 */ /* 0x000fe40000000064 */
[----:B------:R-:W-:Y:S01]  /*1f40*/  @P4 F2FP.F16.F32.PACK_AB R110, RZ, R110 ;  /* 0x0000006eff6e423e */ /* 0x000fe200000000ff */
[----:B------:R-:W-:-:S03]  /*1f50*/  @P4 FFMA.FTZ R48, R111, R108, R48 ;  /* 0x0000006c6f304223 */ /* 0x000fc60000010030 */
[----:B------:R-:W-:Y:S01]  /*1f60*/  @P4 PRMT R104, R110, 0x7610, R104 ;  /* 0x000076106e684816 */ /* 0x000fe20000000068 */
[----:B------:R-:W-:Y:S06]  /*1f70*/  @P2 BRA `(.L_x_1635) ;  /* 0x0000000000102947 */ /* 0x000fec0003800000 */
[----:B------:R-:W-:Y:S01]  /*1f80*/  MOV R109, RZ ;  /* 0x000000ff006d7202 */ /* 0x000fe20000000f00 */
[----:B------:R-:W-:Y:S06]  /*1f90*/  @!P0 BRA `(.L_x_1636) ;  /* 0x0000000000248947 */ /* 0x000fec0003800000 */
[----:B------:R-:W-:Y:S01]  /*1fa0*/  HADD2.F32 R109, -RZ, R84.H1_H1 ;  /* 0x30000054ff6d7230 */ /* 0x000fe20000004100 */
[----:B------:R-:W-:Y:S06]  /*1fb0*/  BRA `(.L_x_1636) ;  /* 0x00000000001c7947 */ /* 0x000fec0003800000 */
.L_x_1635:
[----:B------:R-:W-:-:S04]  /*1fc0*/  ISETP.NE.AND P5, PT, R180, RZ, PT ;  /* 0x000000ffb400720c */ /* 0x000fc80003fa5270 */
[----:B------:R-:W-:-:S05]  /*1fd0*/  FSEL R109, R112, RZ, !P5 ;  /* 0x000000ff706d7208 */ /* 0x000fca0006800000 */
[----:B------:R-:W-:-:S04]  /*1fe0*/  FFMA.FTZ R108, R120, R113, R109 ;  /* 0x00000071786c7223 */ /* 0x000fc8000001006d */
[----:B------:R-:W-:Y:S01]  /*1ff0*/  FADD.FTZ R109, R179, -R108 ;  /* 0x8000006cb36d7221 */ /* 0x000fe20000010000 */
[----:B------:R-:W-:-:S03]  /*2000*/  @P0 HADD2.F32 R108, -RZ, R84.H1_H1 ;  /* 0x30000054ff6c0230 */ /* 0x000fc60000004100 */
[----:B------:R-:W-:-:S04]  /*2010*/  FMUL.FTZ R109, R166, R109 ;  /* 0x0000006da66d7220 */ /* 0x000fc80000410000 */
[----:B------:R-:W-:-:S07]  /*2020*/  @P0 FADD.FTZ R109, R109, R108 ;  /* 0x0000006c6d6d0221 */ /* 0x000fce0000010000 */
.L_x_1636:
[----:B------:R-:W-:Y:S05]  /*2030*/  BSYNC B0 ;  /* 0x0000000000007941 */ /* 0x000fea0003800000 */
.L_x_1634:
[----:B------:R-:W0:Y:S01]  /*2040*/  @P4 LDC R108, c[0x0][0x29c] ;  /* 0x0000a700ff6c4b82 */ /* 0x000e220000000800 */
[----:B------:R-:W-:Y:S01]  /*2050*/  @P4 HADD2.F32 R111, -RZ, R156.H1_H1 ;  /* 0x3000009cff6f4230 */ /* 0x000fe20000004100 */
[----:B------:R-:W-:Y:S01]  /*2060*/  BSSY B0, `(.L_x_1637) ;  /* 0x0000015000007945 */ /* 0x000fe20003800000 */
[----:B------:R-:W-:Y:S02]  /*2070*/  @P4 HADD2.F32 R110, -RZ, R96.H1_H1 ;  /* 0x30000060ff6e4230 */ /* 0x000fe40000004100 */
[----:B0-----:R-:W-:Y:S01]  /*2080*/  @P4 FMUL.FTZ R108, R109, R108 ;  /* 0x0000006c6d6c4220 */ /* 0x001fe20000410000 */
[----:B------:R-:W-:-:S03]  /*2090*/  @P1 F2FP.F16.F32.PACK_AB R109, RZ, R109 ;  /* 0x0000006dff6d123e */ /* 0x000fc600000000ff */
[C---:B------:R-:W-:Y:S01]  /*20a0*/  @P4 FMUL.FTZ R111, R108.reuse, R111 ;  /* 0x0000006f6c6f4220 */ /* 0x040fe20000410000 */
[----:B------:R-:W-:Y:S01]  /*20b0*/  @P4 FFMA.FTZ R49, R108, R110, R49 ;  /* 0x0000006e6c314223 */ /* 0x000fe20000010031 */
[----:B------:R-:W-:-:S03]  /*20c0*/  @P1 PRMT R100, R100, 0x5410, R109 ;  /* 0x0000541064641816 */ /* 0x000fc6000000006d */
[----:B------:R-:W-:-:S04]  /*20d0*/  @P4 F2FP.F16.F32.PACK_AB R111, RZ, R111 ;  /* 0x0000006fff6f423e */ /* 0x000fc800000000ff */
[----:B------:R-:W-:Y:S01]  /*20e0*/  @P4 PRMT R104, R104, 0x5410, R111 ;  /* 0x0000541068684816 */ /* 0x000fe2000000006f */
[----:B------:R-:W-:Y:S06]  /*20f0*/  @P2 BRA `(.L_x_1638) ;  /* 0x0000000000102947 */ /* 0x000fec0003800000 */
[----:B------:R-:W-:Y:S01]  /*2100*/  HFMA2.MMA R109, -RZ, RZ, 0, 0 ;  /* 0x00000000ff6d7435 */ /* 0x000fe200000001ff */
[----:B------:R-:W-:Y:S10]  /*2110*/  @!P0 BRA `(.L_x_1639) ;  /* 0x0000000000248947 */ /* 0x000ff40003800000 */
[----:B------:R-:W-:Y:S01]  /*2120*/  HADD2.F32 R109, -RZ, R85.H0_H0 ;  /* 0x20000055ff6d7230 */ /* 0x000fe20000004100 */
[----:B------:R-:W-:Y:S06]  /*2130*/  BRA `(.L_x_1639) ;  /* 0x00000000001c7947 */ /* 0x000fec0003800000 */
.L_x_1638:
[----:B------:R-:W-:-:S04]  /*2140*/  ISETP.NE.AND P5, PT, R180, RZ, PT ;  /* 0x000000ffb400720c */ /* 0x000fc80003fa5270 */
[----:B------:R-:W-:-:S05]  /*2150*/  FSEL R108, R112, RZ, !P5 ;  /* 0x000000ff706c7208 */ /* 0x000fca0006800000 */
[----:B------:R-:W-:Y:S01]  /*2160*/  FFMA.FTZ R109, R121, R113, R108 ;  /* 0x00000071796d7223 */ /* 0x000fe2000001006c */
[----:B------:R-:W-:-:S03]  /*2170*/  @P0 HADD2.F32 R108, -RZ, R85.H0_H0 ;  /* 0x20000055ff6c0230 */ /* 0x000fc60000004100 */
[----:B------:R-:W-:-:S04]  /*2180*/  FADD.FTZ R109, R182, -R109 ;  /* 0x8000006db66d7221 */ /* 0x000fc80000010000 */
[----:B------:R-:W-:-:S04]  /*2190*/  FMUL.FTZ R109, R166, R109 ;  /* 0x0000006da66d7220 */ /* 0x000fc80000410000 */
[----:B------:R-:W-:-:S07]  /*21a0*/  @P0 FADD.FTZ R109, R109, R108 ;  /* 0x0000006c6d6d0221 */ /* 0x000fce0000010000 */
.L_x_1639:
[----:B------:R-:W-:Y:S05]  /*21b0*/  BSYNC B0 ;  /* 0x0000000000007941 */ /* 0x000fea0003800000 */
.L_x_1637:
[----:B------:R-:W0:Y:S01]  /*21c0*/  @P4 LDC R110, c[0x0][0x29c] ;  /* 0x0000a700ff6e4b82 */ /* 0x000e220000000800 */
[----:B------:R-:W-:Y:S01]  /*21d0*/  @P4 HADD2.F32 R108, -RZ, R157.H0_H0 ;  /* 0x2000009dff6c4230 */ /* 0x000fe20000004100 */
[----:B------:R-:W-:Y:S01]  /*21e0*/  BSSY B0, `(.L_x_1640) ;  /* 0x0000015000007945 */ /* 0x000fe20003800000 */
[----:B0-----:R-:W-:Y:S01]  /*21f0*/  @P4 FMUL.FTZ R111, R109, R110 ;  /* 0x0000006e6d6f4220 */ /* 0x001fe20000410000 */
[----:B------:R-:W-:-:S03]  /*2200*/  @P1 F2FP.F16.F32.PACK_AB R109, RZ, R109 ;  /* 0x0000006dff6d123e */ /* 0x000fc600000000ff */
[----:B------:R-:W-:Y:S01]  /*2210*/  @P4 FMUL.FTZ R110, R111, R108 ;  /* 0x0000006c6f6e4220 */ /* 0x000fe20000410000 */
[----:B------:R-:W-:Y:S01]  /*2220*/  @P4 HADD2.F32 R108, -RZ, R97.H0_H0 ;  /* 0x20000061ff6c4230 */ /* 0x000fe20000004100 */
[----:B------:R-:W-:-:S03]  /*2230*/  @P1 PRMT R101, R109, 0x7610, R101 ;  /* 0x000076106d651816 */ /* 0x000fc60000000065 */
        /* <DEDUP_REMOVED lines=8> */
.L_x_1641:
[----:B------:R-:W-:-:S04]  /*22c0*/  ISETP.NE.AND P5, PT, R180, RZ, PT ;  /* 0x000000ffb400720c */ /* 0x000fc80003fa5270 */
[----:B------:R-:W-:-:S05]  /*22d0*/  FSEL R109, R112, RZ, !P5 ;  /* 0x000000ff706d7208 */ /* 0x000fca0006800000 */
[----:B------:R-:W-:-:S04]  /*22e0*/  FFMA.FTZ R108, R122, R113, R109 ;  /* 0x000000717a6c7223 */ /* 0x000fc8000001006d */
[----:B------:R-:W-:Y:S01]  /*22f0*/  FADD.FTZ R109, R181, -R108 ;  /* 0x8000006cb56d7221 */ /* 0x000fe20000010000 */
[----:B------:R-:W-:-:S03]  /*2300*/  @P0 HADD2.F32 R108, -RZ, R85.H1_H1 ;  /* 0x30000055ff6c0230 */ /* 0x000fc60000004100 */
[----:B------:R-:W-:-:S04]  /*2310*/  FMUL.FTZ R109, R166, R109 ;  /* 0x0000006da66d7220 */ /* 0x000fc80000410000 */
[----:B------:R-:W-:-:S07]  /*2320*/  @P0 FADD.FTZ R109, R109, R108 ;  /* 0x0000006c6d6d0221 */ /* 0x000fce0000010000 */
.L_x_1642:
[----:B------:R-:W-:Y:S05]  /*2330*/  BSYNC B0 ;  /* 0x0000000000007941 */ /* 0x000fea0003800000 */
.L_x_1640:
        /* <DEDUP_REMOVED lines=16> */
.L_x_1644:
[----:B------:R-:W-:-:S04]  /*2440*/  ISETP.NE.AND P5, PT, R180, RZ, PT ;  /* 0x000000ffb400720c */ /* 0x000fc80003fa5270 */
[----:B------:R-:W-:-:S05]  /*2450*/  FSEL R108, R112, RZ, !P5 ;  /* 0x000000ff706c7208 */ /* 0x000fca0006800000 */
[----:B------:R-:W-:Y:S01]  /*2460*/  FFMA.FTZ R109, R123, R113, R108 ;  /* 0x000000717b6d7223 */ /* 0x000fe2000001006c */
[----:B------:R-:W-:-:S03]  /*2470*/  @P0 HADD2.F32 R108, -RZ, R86.H0_H0 ;  /* 0x20000056ff6c0230 */ /* 0x000fc60000004100 */
[----:B------:R-:W-:-:S04]  /*2480*/  FADD.FTZ R109, R184, -R109 ;  /* 0x8000006db86d7221 */ /* 0x000fc80000010000 */
[----:B------:R-:W-:-:S04]  /*2490*/  FMUL.FTZ R109, R166, R109 ;  /* 0x0000006da66d7220 */ /* 0x000fc80000410000 */
[----:B------:R-:W-:-:S07]  /*24a0*/  @P0 FADD.FTZ R109, R109, R108 ;  /* 0x0000006c6d6d0221 */ /* 0x000fce0000010000 */
.L_x_1645:
[----:B------:R-:W-:Y:S05]  /*24b0*/  BSYNC B0 ;  /* 0x0000000000007941 */ /* 0x000fea0003800000 */
.L_x_1643:
        /* <DEDUP_REMOVED lines=16> */
.L_x_1647:
[----:B------:R-:W-:-:S04]  /*25c0*/  ISETP.NE.AND P5, PT, R180, RZ, PT ;  /* 0x000000ffb400720c */ /* 0x000fc80003fa5270 */
[----:B------:R-:W-:-:S05]  /*25d0*/  FSEL R109, R112, RZ, !P5 ;  /* 0x000000ff706d7208 */ /* 0x000fca0006800000 */
[----:B------:R-:W-:-:S04]  /*25e0*/  FFMA.FTZ R108, R124, R113, R109 ;  /* 0x000000717c6c7223 */ /* 0x000fc8000001006d */
[----:B------:R-:W-:Y:S01]  /*25f0*/  FADD.FTZ R109, R183, -R108 ;  /* 0x8000006cb76d7221 */ /* 0x000fe20000010000 */
[----:B------:R-:W-:-:S03]  /*2600*/  @P0 HADD2.F32 R108, -RZ, R86.H1_H1 ;  /* 0x30000056ff6c0230 */ /* 0x000fc60000004100 */
[----:B------:R-:W-:-:S04]  /*2610*/  FMUL.FTZ R109, R166, R109 ;  /* 0x0000006da66d7220 */ /* 0x000fc80000410000 */
[----:B------:R-:W-:-:S07]  /*2620*/  @P0 FADD.FTZ R109, R109, R108 ;  /* 0x0000006c6d6d0221 */ /* 0x000fce0000010000 */
.L_x_1648:
[----:B------:R-:W-:Y:S05]  /*2630*/  BSYNC B0 ;  /* 0x0000000000007941 */ /* 0x000fea0003800000 */
.L_x_1646:
        /* <DEDUP_REMOVED lines=16> */
.L_x_1650:
[----:B------:R-:W-:-:S04]  /*2740*/  ISETP.NE.AND P5, PT, R180, RZ, PT ;  /* 0x000000ffb400720c */ /* 0x000fc80003fa5270 */
[----:B------:R-:W-:-:S05]  /*2750*/  FSEL R108, R112, RZ, !P5 ;  /* 0x000000ff706c7208 */ /* 0x000fca0006800000 */
[----:B------:R-:W-:Y:S01]  /*2760*/  FFMA.FTZ R109, R125, R113, R108 ;  /* 0x000000717d6d7223 */ /* 0x000fe2000001006c */
[----:B------:R-:W-:-:S03]  /*2770*/  @P0 HADD2.F32 R108, -RZ, R87.H0_H0 ;  /* 0x20000057ff6c0230 */ /* 0x000fc60000004100 */
[----:B------:R-:W-:-:S04]  /*2780*/  FADD.FTZ R109, R186, -R109 ;  /* 0x8000006dba6d7221 */ /* 0x000fc80000010000 */
[----:B------:R-:W-:-:S04]  /*2790*/  FMUL.FTZ R109, R166, R109 ;  /* 0x0000006da66d7220 */ /* 0x000fc80000410000 */
[----:B------:R-:W-:-:S07]  /*27a0*/  @P0 FADD.FTZ R109, R109, R108 ;  /* 0x0000006c6d6d0221 */ /* 0x000fce0000010000 */
.L_x_1651:
[----:B------:R-:W-:Y:S05]  /*27b0*/  BSYNC B0 ;  /* 0x0000000000007941 */ /* 0x000fea0003800000 */
.L_x_1649:
        /* <DEDUP_REMOVED lines=16> */
.L_x_1653:
[----:B------:R-:W-:Y:S01]  /*28c0*/  ISETP.NE.AND P5, PT, R180, RZ, PT ;  /* 0x000000ffb400720c */ /* 0x000fe20003fa5270 */
[----:B------:R-:W-:-:S03]  /*28d0*/  @P0 HADD2.F32 R111, -RZ, R87.H1_H1 ;  /* 0x30000057ff6f0230 */ /* 0x000fc60000004100 */
[----:B------:R-:W-:-:S05]  /*28e0*/  FSEL R109, R112, RZ, !P5 ;  /* 0x000000ff706d7208 */ /* 0x000fca0006800000 */
[----:B------:R-:W-:-:S04]  /*28f0*/  FFMA.FTZ R108, R126, R113, R109 ;  /* 0x000000717e6c7223 */ /* 0x000fc8000001006d */
[----:B------:R-:W-:-:S04]  /*2900*/  FADD.FTZ R109, R185, -R108 ;  /* 0x8000006cb96d7221 */ /* 0x000fc80000010000 */
[----:B------:R-:W-:-:S04]  /*2910*/  FMUL.FTZ R114, R166, R109 ;  /* 0x0000006da6727220 */ /* 0x000fc80000410000 */
[----:B------:R-:W-:-:S07]  /*2920*/  @P0 FADD.FTZ R114, R114, R111 ;  /* 0x0000006f72720221 */ /* 0x000fce0000010000 */
.L_x_1654:
[----:B------:R-:W-:Y:S05]  /*2930*/  BSYNC B0 ;  /* 0x0000000000007941 */ /* 0x000fea0003800000 */
.L_x_1652:
[----:B------:R-:W0:Y:S01]  /*2940*/  @P4 LDC R117, c[0x0][0x29c] ;  /* 0x0000a700ff754b82 */ /* 0x000e220000000800 */
[----:B------:R-:W-:Y:S01]  /*2950*/  @P4 HADD2.F32 R115, -RZ, R159.H1_H1 ;  /* 0x3000009fff734230 */ /* 0x000fe20000004100 */
[----:B------:R-:W-:Y:S06]  /*2960*/  BSSY B0, `(.L_x_1655) ;  /* 0x0000013000007945 */ /* 0x000fec0003800000 */
[----:B------:R-:W1:Y:S08]  /*2970*/  @P1 LDC.64 R110, c[0x0][0x308] ;  /* 0x0000c200ff6e1b82 */ /* 0x000e700000000a00 */
[----:B------:R-:W2:Y:S01]  /*2980*/  @P4 LDC.64 R108, c[0x0][0x2f8] ;  /* 0x0000be00ff6c4b82 */ /* 0x000ea20000000a00 */
[----:B0-----:R-:W-:Y:S01]  /*2990*/  @P4 FMUL.FTZ R116, R114, R117 ;  /* 0x0000007572744220 */ /* 0x001fe20000410000 */
[----:B------:R-:W-:-:S03]  /*29a0*/  @P1 F2FP.F16.F32.PACK_AB R114, RZ, R114 ;  /* 0x00000072ff72123e */ /* 0x000fc600000000ff */
[----:B------:R-:W-:Y:S01]  /*29b0*/  @P4 FMUL.FTZ R115, R116, R115 ;  /* 0x0000007374734220 */ /* 0x000fe20000410000 */
[----:B------:R-:W-:Y:S01]  /*29c0*/  @P1 PRMT R103, R103, 0x5410, R114 ;  /* 0x0000541067671816 */ /* 0x000fe20000000072 */
[----:B------:R-:W-:Y:S02]  /*29d0*/  @P4 HADD2.F32 R114, -RZ, R99.H1_H1 ;  /* 0x30000063ff724230 */ /* 0x000fe40000004100 */
[----:B-1----:R-:W-:Y:S01]  /*29e0*/  @P1 IMAD.WIDE.U32 R110, R205, 0x10, R110 ;  /* 0x00000010cd6e1825 */ /* 0x002fe200078e006e */
[----:B------:R-:W-:-:S04]  /*29f0*/  @P4 F2FP.F16.F32.PACK_AB R115, RZ, R115 ;  /* 0x00000073ff73423e */ /* 0x000fc800000000ff */
[----:B------:R-:W-:Y:S01]  /*2a00*/  @P4 PRMT R107, R107, 0x5410, R115 ;  /* 0x000054106b6b4816 */ /* 0x000fe20000000073 */
[----:B------:R0:W-:Y:S01]  /*2a10*/  @P1 STG.E.128 desc[UR4][R110.64], R100 ;  /* 0x000000646e001986 */ /* 0x0001e2000c101d04 */
[----:B--2---:R-:W-:-:S05]  /*2a20*/  @P4 IMAD.WIDE.U32 R108, R161, 0x10, R108 ;  /* 0x00000010a16c4825 */ /* 0x004fca00078e006c */
[----:B------:R0:W-:Y:S01]  /*2a30*/  @P4 STG.E.128 desc[UR4][R108.64], R104 ;  /* 0x000000686c004986 */ /* 0x0001e2000c101d04 */
[----:B------:R-:W-:Y:S05]  /*2a40*/  @!P4 BRA `(.L_x_1656) ;  /* 0x000000000010c947 */ /* 0x000fea0003800000 */
[----:B------:R-:W1:Y:S01]  /*2a50*/  LDC.64 R96, c[0x0][0x220] ;  /* 0x00008800ff607b82 */ /* 0x000e620000000a00 */
[----:B------:R-:W-:-:S05]  /*2a60*/  IADD3 R99, R161, 0x80, RZ ;  /* 0x00000080a1637810 */ /* 0x000fca0007ffe0ff */
[----:B-1----:R-:W-:-:S06]  /*2a70*/  IMAD.WIDE.U32 R96, R99, 0x10, R96 ;  /* 0x0000001063607825 */ /* 0x002fcc00078e0060 */
[----:B------:R-:W5:Y:S02]  /*2a80*/  LDG.E.128 R96, desc[UR4][R96.64] ;  /* 0x0000000460607981 */ /* 0x000f64000c1e1d00 */
.L_x_1656:
[----:B------:R-:W-:Y:S05]  /*2a90*/  BSYNC B0 ;  /* 0x0000000000007941 */ /* 0x000fea0003800000 */
.L_x_1655:
[----:B------:R-:W-:Y:S01]  /*2aa0*/  BSSY B0, `(.L_x_1657) ;  /* 0x000000e000007945 */ /* 0x000fe20003800000 */
[----:B------:R-:W-:-:S03]  /*2ab0*/  @P4 FFMA.FTZ R47, R116, R114, R47 ;  /* 0x00000072742f4223 */ /* 0x000fc6000001002f */
[----:B------:R-:W-:Y:S05]  /*2ac0*/  @P2 BRA `(.L_x_1658) ;  /* 0x0000000000102947 */ /* 0x000fea0003800000 */
[----:B0-----:R-:W-:Y:S01]  /*2ad0*/  HFMA2.MMA R109, -RZ, RZ, 0, 0 ;  /* 0x00000000ff6d7435 */ /* 0x001fe200000001ff */
[----:B------:R-:W-:Y:S10]  /*2ae0*/  @!P0 BRA `(.L_x_1659) ;  /* 0x0000000000248947 */ /* 0x000ff40003800000 */
[----:B------:R-:W-:Y:S01]  /*2af0*/  HADD2.F32 R109, -RZ, R88.H0_H0 ;  /* 0x20000058ff6d7230 */ /* 0x000fe20000004100 */
[----:B------:R-:W-:Y:S06]  /*2b00*/  BRA `(.L_x_1659) ;  /* 0x00000000001c7947 */ /* 0x000fec0003800000 */
.L_x_1658:
[----:B------:R-:W-:-:S04]  /*2b10*/  ISETP.NE.AND P5, PT, R180, RZ, PT ;  /* 0x000000ffb400720c */ /* 0x000fc80003fa5270 */
[----:B0-----:R-:W-:-:S05]  /*2b20*/  FSEL R108, R112, RZ, !P5 ;  /* 0x000000ff706c7208 */ /* 0x001fca0006800000 */
[----:B------:R-:W-:Y:S01]  /*2b30*/  FFMA.FTZ R109, R127, R113, R108 ;  /* 0x000000717f6d7223 */ /* 0x000fe2000001006c */
[----:B------:R-:W-:-:S03]  /*2b40*/  @P0 HADD2.F32 R108, -RZ, R88.H0_H0 ;  /* 0x20000058ff6c0230 */ /* 0x000fc60000004100 */
[----:B------:R-:W-:-:S04]  /*2b50*/  FADD.FTZ R109, R188, -R109 ;  /* 0x8000006dbc6d7221 */ /* 0x000fc80000010000 */
[----:B------:R-:W-:-:S04]  /*2b60*/  FMUL.FTZ R109, R166, R109 ;  /* 0x0000006da66d7220 */ /* 0x000fc80000410000 */
[----:B------:R-:W-:-:S07]  /*2b70*/  @P0 FADD.FTZ R109, R109, R108 ;  /* 0x0000006c6d6d0221 */ /* 0x000fce0000010000 */
.L_x_1659:
[----:B------:R-:W-:Y:S05]  /*2b80*/  BSYNC B0 ;  /* 0x0000000000007941 */ /* 0x000fea0003800000 */
.L_x_1657:
[----:B------:R-:W0:Y:S01]  /*2b90*/  @P4 LDC R110, c[0x0][0x29c] ;  /* 0x0000a700ff6e4b82 */ /* 0x000e220000000800 */
[----:B------:R-:W-:Y:S01]  /*2ba0*/  @P4 HADD2.F32 R108, -RZ, R80.H0_H0 ;  /* 0x20000050ff6c4230 */ /* 0x000fe20000004100 */
[----:B------:R-:W-:Y:S01]  /*2bb0*/  BSSY B0, `(.L_x_1660) ;  /* 0x0000015000007945 */ /* 0x000fe20003800000 */
[----:B-----5:R-:W-:Y:S02]  /*2bc0*/  @P4 HADD2.F32 R115, -RZ, R96.H0_H0 ;  /* 0x20000060ff734230 */ /* 0x020fe40000004100 */
        /* <DEDUP_REMOVED lines=10> */
[----:B------:R-:W-:Y:S01]  /*2c70*/  HADD2.F32 R109, -RZ, R88.H1_H1 ;  /* 0x30000058ff6d7230 */ /* 0x000fe20000004100 */
[----:B------:R-:W-:Y:S06]  /*2c80*/  BRA `(.L_x_1662) ;  /* 0x00000000001c7947 */ /* 0x000fec0003800000 */
.L_x_1661:
[----:B------:R-:W-:-:S04]  /*2c90*/  ISETP.NE.AND P5, PT, R180, RZ, PT ;  /* 0x000000ffb400720c */ /* 0x000fc80003fa5270 */
[----:B------:R-:W-:-:S05]  /*2ca0*/  FSEL R109, R112, RZ, !P5 ;  /* 0x000000ff706d7208 */ /* 0x000fca0006800000 */
[----:B------:R-:W-:-:S04]  /*2cb0*/  FFMA.FTZ R108, R128, R113, R109 ;  /* 0x00000071806c7223 */ /* 0x000fc8000001006d */
[----:B------:R-:W-:Y:S01]  /*2cc0*/  FADD.FTZ R109, R187, -R108 ;  /* 0x8000006cbb6d7221 */ /* 0x000fe20000010000 */
[----:B------:R-:W-:-:S03]  /*2cd0*/  @P0 HADD2.F32 R108, -RZ, R88.H1_H1 ;  /* 0x30000058ff6c0230 */ /* 0x000fc60000004100 */
[----:B------:R-:W-:-:S04]  /*2ce0*/  FMUL.FTZ R109, R166, R109 ;  /* 0x0000006da66d7220 */ /* 0x000fc80000410000 */
[----:B------:R-:W-:-:S07]  /*2cf0*/  @P0 FADD.FTZ R109, R109, R108 ;  /* 0x0000006c6d6d0221 */ /* 0x000fce0000010000 */
.L_x_1662:
[----:B------:R-:W-:Y:S05]  /*2d00*/  BSYNC B0 ;  /* 0x0000000000007941 */ /* 0x000fea0003800000 */
.L_x_1660:
[----:B------:R-:W0:Y:S01]  /*2d10*/  @P4 LDC R108, c[0x0][0x29c] ;  /* 0x0000a700ff6c4b82 */ /* 0x000e220000000800 */
[----:B------:R-:W-:Y:S01]  /*2d20*/  @P4 HADD2.F32 R111, -RZ, R80.H1_H1 ;  /* 0x30000050ff6f4230 */ /* 0x000fe20000004100 */
[----:B------:R-:W-:Y:S01]  /*2d30*/  BSSY B0, `(.L_x_1663) ;  /* 0x0000015000007945 */ /* 0x000fe20003800000 */
[----:B------:R-:W-:Y:S02]  /*2d40*/  @P4 HADD2.F32 R110, -RZ, R96.H1_H1 ;  /* 0x30000060ff6e4230 */ /* 0x000fe40000004100 */
        /* <DEDUP_REMOVED lines=12> */
.L_x_1664:
[----:B------:R-:W-:-:S04]  /*2e10*/  ISETP.NE.AND P5, PT, R180, RZ, PT ;  /* 0x000000ffb400720c */ /* 0x000fc80003fa5270 */
[----:B------:R-:W-:-:S05]  /*2e20*/  FSEL R108, R112, RZ, !P5 ;  /* 0x000000ff706c7208 */ /* 0x000fca0006800000 */
[----:B------:R-:W-:Y:S01]  /*2e30*/  FFMA.FTZ R109, R129, R113, R108 ;  /* 0x00000071816d7223 */ /* 0x000fe2000001006c */
[----:B------:R-:W-:-:S03]  /*2e40*/  @P0 HADD2.F32 R108, -RZ, R89.H0_H0 ;  /* 0x20000059ff6c0230 */ /* 0x000fc60000004100 */
[----:B------:R-:W-:-:S04]  /*2e50*/  FADD.FTZ R109, R190, -R109 ;  /* 0x8000006dbe6d7221 */ /* 0x000fc80000010000 */
[----:B------:R-:W-:-:S04]  /*2e60*/  FMUL.FTZ R109, R166, R109 ;  /* 0x0000006da66d7220 */ /* 0x000fc80000410000 */
[----:B------:R-:W-:-:S07]  /*2e70*/  @P0 FADD.FTZ R109, R109, R108 ;  /* 0x0000006c6d6d0221 */ /* 0x000fce0000010000 */
.L_x_1665:
[----:B------:R-:W-:Y:S05]  /*2e80*/  BSYNC B0 ;  /* 0x0000000000007941 */ /* 0x000fea0003800000 */
.L_x_1663:
[----:B------:R-:W0:Y:S01]  /*2e90*/  @P4 LDC R110, c[0x0][0x29c] ;  /* 0x0000a700ff6e4b82 */ /* 0x000e220000000800 */
[----:B------:R-:W-:Y:S01]  /*2ea0*/  @P4 HADD2.F32 R108, -RZ, R81.H0_H0 ;  /* 0x20000051ff6c4230 */ /* 0x000fe20000004100 */
[----:B------:R-:W-:Y:S01]  /*2eb0*/  BSSY B0, `(.L_x_1666) ;  /* 0x0000015000007945 */ /* 0x000fe20003800000 */
[----:B------:R-:W-:Y:S02]  /*2ec0*/  @P4 HADD2.F32 R115, -RZ, R97.H0_H0 ;  /* 0x20000061ff734230 */ /* 0x000fe40000004100 */
        /* <DEDUP_REMOVED lines=12> */
.L_x_1667:
[----:B------:R-:W-:-:S04]  /*2f90*/  ISETP.NE.AND P5, PT, R180, RZ, PT ;  /* 0x000000ffb400720c */ /* 0x000fc80003fa5270 */
[----:B------:R-:W-:-:S05]  /*2fa0*/  FSEL R109, R112, RZ, !P5 ;  /* 0x000000ff706d7208 */ /* 0x000fca0006800000 */
[----:B------:R-:W-:-:S04]  /*2fb0*/  FFMA.FTZ R108, R130, R113, R109 ;  /* 0x00000071826c7223 */ /* 0x000fc8000001006d */
[----:B------:R-:W-:Y:S01]  /*2fc0*/  FADD.FTZ R109, R189, -R108 ;  /* 0x8000006cbd6d7221 */ /* 0x000fe20000010000 */
[----:B------:R-:W-:-:S03]  /*2fd0*/  @P0 HADD2.F32 R108, -RZ, R89.H1_H1 ;  /* 0x30000059ff6c0230 */ /* 0x000fc60000004100 */
[----:B------:R-:W-:-:S04]  /*2fe0*/  FMUL.FTZ R109, R166, R109 ;  /* 0x0000006da66d7220 */ /* 0x000fc80000410000 */
[----:B------:R-:W-:-:S07]  /*2ff0*/  @P0 FADD.FTZ R109, R109, R108 ;  /* 0x0000006c6d6d0221 */ /* 0x000fce0000010000 */
.L_x_1668:
[----:B------:R-:W-:Y:S05]  /*3000*/  BSYNC B0 ;  /* 0x0000000000007941 */ /* 0x000fea0003800000 */
.L_x_1666:
        /* <DEDUP_REMOVED lines=16> */
.L_x_1670:
[----:B------:R-:W-:-:S04]  /*3110*/  ISETP.NE.AND P5, PT, R180, RZ, PT ;  /* 0x000000ffb400720c */ /* 0x000fc80003fa5270 */
[----:B------:R-:W-:-:S05]  /*3120*/  FSEL R108, R112, RZ, !P5 ;  /* 0x000000ff706c7208 */ /* 0x000fca0006800000 */
[----:B------:R-:W-:Y:S01]  /*3130*/  FFMA.FTZ R109, R131, R113, R108 ;  /* 0x00000071836d7223 */ /* 0x000fe2000001006c */
[----:B------:R-:W-:-:S03]  /*3140*/  @P0 HADD2.F32 R108, -RZ, R90.H0_H0 ;  /* 0x2000005aff6c0230 */ /* 0x000fc60000004100 */
[----:B------:R-:W-:-:S04]  /*3150*/  FADD.FTZ R109, R192, -R109 ;  /* 0x8000006dc06d7221 */ /* 0x000fc80000010000 */
[----:B------:R-:W-:-:S04]  /*3160*/  FMUL.FTZ R109, R166, R109 ;  /* 0x0000006da66d7220 */ /* 0x000fc80000410000 */
[----:B------:R-:W-:-:S07]  /*3170*/  @P0 FADD.FTZ R109, R109, R108 ;  /* 0x0000006c6d6d0221 */ /* 0x000fce0000010000 */
.L_x_1671:
[----:B------:R-:W-:Y:S05]  /*3180*/  BSYNC B0 ;  /* 0x0000000000007941 */ /* 0x000fea0003800000 */
.L_x_1669:
        /* <DEDUP_REMOVED lines=16> */
.L_x_1673:
[----:B------:R-:W-:-:S04]  /*3290*/  ISETP.NE.AND P5, PT, R180, RZ, PT ;  /* 0x000000ffb400720c */ /* 0x000fc80003fa5270 */
[----:B------:R-:W-:-:S05]  /*32a0*/  FSEL R109, R112, RZ, !P5 ;  /* 0x000000ff706d7208 */ /* 0x000fca0006800000 */
[----:B------:R-:W-:-:S04]  /*32b0*/  FFMA.FTZ R108, R168, R113, R109 ;  /* 0x00000071a86c7223 */ /* 0x000fc8000001006d */
[----:B------:R-:W-:Y:S01]  /*32c0*/  FADD.FTZ R109, R191, -R108 ;  /* 0x8000006cbf6d7221 */ /* 0x000fe20000010000 */
[----:B------:R-:W-:-:S03]  /*32d0*/  @P0 HADD2.F32 R108, -RZ, R90.H1_H1 ;  /* 0x3000005aff6c0230 */ /* 0x000fc60000004100 */
[----:B------:R-:W-:-:S04]  /*32e0*/  FMUL.FTZ R109, R166, R109 ;  /* 0x0000006da66d7220 */ /* 0x000fc80000410000 */
[----:B------:R-:W-:-:S07]  /*32f0*/  @P0 FADD.FTZ R109, R109, R108 ;  /* 0x0000006c6d6d0221 */ /* 0x000fce0000010000 */
.L_x_1674:
[----:B------:R-:W-:Y:S05]  /*3300*/  BSYNC B0 ;  /* 0x0000000000007941 */ /* 0x000fea0003800000 */
.L_x_1672:
        /* <DEDUP_REMOVED lines=16> */
.L_x_1676:
[----:B------:R-:W-:-:S04]  /*3410*/  ISETP.NE.AND P5, PT, R180, RZ, PT ;  /* 0x000000ffb400720c */ /* 0x000fc80003fa5270 */
[----:B------:R-:W-:-:S05]  /*3420*/  FSEL R108, R112, RZ, !P5 ;  /* 0x000000ff706c7208 */ /* 0x000fca0006800000 */
[----:B------:R-:W-:Y:S01]  /*3430*/  FFMA.FTZ R109, R169, R113, R108 ;  /* 0x00000071a96d7223 */ /* 0x000fe2000001006c */
[----:B------:R-:W-:-:S03]  /*3440*/  @P0 HADD2.F32 R108, -RZ, R91.H0_H0 ;  /* 0x2000005bff6c0230 */ /* 0x000fc60000004100 */
[----:B------:R-:W-:-:S04]  /*3450*/  FADD.FTZ R109, R194, -R109 ;  /* 0x8000006dc26d7221 */ /* 0x000fc80000010000 */
[----:B------:R-:W-:-:S04]  /*3460*/  FMUL.FTZ R109, R166, R109 ;  /* 0x0000006da66d7220 */ /* 0x000fc80000410000 */
[----:B------:R-:W-:-:S07]  /*3470*/  @P0 FADD.FTZ R109, R109, R108 ;  /* 0x0000006c6d6d0221 */ /* 0x000fce0000010000 */
.L_x_1677:
[----:B------:R-:W-:Y:S05]  /*3480*/  BSYNC B0 ;  /* 0x0000000000007941 */ /* 0x000fea0003800000 */
.L_x_1675:
        /* <DEDUP_REMOVED lines=16> */
.L_x_1679:
[----:B------:R-:W-:Y:S01]  /*3590*/  ISETP.NE.AND P5, PT, R180, RZ, PT ;  /* 0x000000ffb400720c */ /* 0x000fe20003fa5270 */
[----:B------:R-:W-:-:S03]  /*35a0*/  @P0 HADD2.F32 R111, -RZ, R91.H1_H1 ;  /* 0x3000005bff6f0230 */ /* 0x000fc60000004100 */
[----:B------:R-:W-:-:S05]  /*35b0*/  FSEL R109, R112, RZ, !P5 ;  /* 0x000000ff706d7208 */ /* 0x000fca0006800000 */
[----:B------:R-:W-:-:S04]  /*35c0*/  FFMA.FTZ R108, R170, R113, R109 ;  /* 0x00000071aa6c7223 */ /* 0x000fc8000001006d */
[----:B------:R-:W-:-:S04]  /*35d0*/  FADD.FTZ R109, R193, -R108 ;  /* 0x8000006cc16d7221 */ /* 0x000fc80000010000 */
[----:B------:R-:W-:-:S04]  /*35e0*/  FMUL.FTZ R114, R166, R109 ;  /* 0x0000006da6727220 */ /* 0x000fc80000410000 */
[----:B------:R-:W-:-:S07]  /*35f0*/  @P0 FADD.FTZ R114, R114, R111 ;  /* 0x0000006f72720221 */ /* 0x000fce0000010000 */
.L_x_1680:
[----:B------:R-:W-:Y:S05]  /*3600*/  BSYNC B0 ;  /* 0x0000000000007941 */ /* 0x000fea0003800000 */
.L_x_1678:
[----:B------:R-:W0:Y:S01]  /*3610*/  @P4 LDC R117, c[0x0][0x29c] ;  /* 0x0000a700ff754b82 */ /* 0x000e220000000800 */
[----:B------:R-:W-:Y:S01]  /*3620*/  @P4 HADD2.F32 R115, -RZ, R83.H1_H1 ;  /* 0x30000053ff734230 */ /* 0x000fe20000004100 */
[----:B------:R-:W-:Y:S06]  /*3630*/  BSSY B0, `(.L_x_1681) ;  /* 0x0000014000007945 */ /* 0x000fec0003800000 */
[----:B------:R-:W1:Y:S08]  /*3640*/  @P1 LDC.64 R110, c[0x0][0x308] ;  /* 0x0000c200ff6e1b82 */ /* 0x000e700000000a00 */
[----:B------:R-:W2:Y:S01]  /*3650*/  @P4 LDC.64 R108, c[0x0][0x2f8] ;  /* 0x0000be00ff6c4b82 */ /* 0x000ea20000000a00 */
[----:B0-----:R-:W-:Y:S01]  /*3660*/  @P4 FMUL.FTZ R116, R114, R117 ;  /* 0x0000007572744220 */ /* 0x001fe20000410000 */
[----:B------:R-:W-:-:S02]  /*3670*/  @P4 IADD3 R117, R161, 0x80, RZ ;  /* 0x00000080a1754810 */ /* 0x000fc40007ffe0ff */
[----:B------:R-:W-:Y:S01]  /*3680*/  @P1 F2FP.F16.F32.PACK_AB R114, RZ, R114 ;  /* 0x00000072ff72123e */ /* 0x000fe200000000ff */
[----:B------:R-:W-:Y:S01]  /*3690*/  @P4 FMUL.FTZ R115, R116, R115 ;  /* 0x0000007374734220 */ /* 0x000fe20000410000 */
[----:B------:R-:W-:Y:S02]  /*36a0*/  IADD3 R161, R161, 0x100, RZ ;  /* 0x00000100a1a17810 */ /* 0x000fe40007ffe0ff */
[----:B------:R-:W-:Y:S01]  /*36b0*/  @P1 PRMT R103, R103, 0x5410, R114 ;  /* 0x0000541067671816 */ /* 0x000fe20000000072 */
[----:B-1----:R-:W-:Y:S01]  /*36c0*/  @P1 IMAD.WIDE.U32 R110, R203, 0x10, R110 ;  /* 0x00000010cb6e1825 */ /* 0x002fe200078e006e */
[----:B------:R-:W-:-:S03]  /*36d0*/  @P4 F2FP.F16.F32.PACK_AB R115, RZ, R115 ;  /* 0x00000073ff73423e */ /* 0x000fc600000000ff */
[----:B------:R-:W-:Y:S01]  /*36e0*/  @P4 HADD2.F32 R114, -RZ, R99.H1_H1 ;  /* 0x30000063ff724230 */ /* 0x000fe20000004100 */
[----:B------:R-:W-:Y:S01]  /*36f0*/  @P4 PRMT R107, R107, 0x5410, R115 ;  /* 0x000054106b6b4816 */ /* 0x000fe20000000073 */
[----:B------:R0:W-:Y:S01]  /*3700*/  @P1 STG.E.128 desc[UR4][R110.64], R100 ;  /* 0x000000646e001986 */ /* 0x0001e2000c101d04 */
[----:B--2---:R-:W-:-:S05]  /*3710*/  @P4 IMAD.WIDE.U32 R108, R117, 0x10, R108 ;  /* 0x00000010756c4825 */ /* 0x004fca00078e006c */
[----:B------:R0:W-:Y:S01]  /*3720*/  @P4 STG.E.128 desc[UR4][R108.64], R104 ;  /* 0x000000686c004986 */ /* 0x0001e2000c101d04 */
[----:B------:R-:W-:Y:S05]  /*3730*/  @!P4 BRA `(.L_x_1682) ;  /* 0x00000000000cc947 */ /* 0x000fea0003800000 */
[----:B------:R-:W1:Y:S02]  /*3740*/  LDC.64 R96, c[0x0][0x220] ;  /* 0x00008800ff607b82 */ /* 0x000e640000000a00 */
[----:B-1----:R-:W-:-:S06]  /*3750*/  IMAD.WIDE.U32 R96, R161, 0x10, R96 ;  /* 0x00000010a1607825 */ /* 0x002fcc00078e0060 */
[----:B------:R-:W5:Y:S02]  /*3760*/  LDG.E.128 R96, desc[UR4][R96.64] ;  /* 0x0000000460607981 */ /* 0x000f64000c1e1d00 */
.L_x_1682:
[----:B------:R-:W-:Y:S05]  /*3770*/  BSYNC B0 ;  /* 0x0000000000007941 */ /* 0x000fea0003800000 */
.L_x_1681:
[----:B------:R-:W-:Y:S01]  /*3780*/  BSSY B0, `(.L_x_1683) ;  /* 0x000000e000007945 */ /* 0x000fe20003800000 */
[----:B------:R-:W-:-:S03]  /*3790*/  @P4 FFMA.FTZ R39, R114, R116, R39 ;  /* 0x0000007472274223 */ /* 0x000fc60000010027 */
[----:B------:R-:W-:Y:S05]  /*37a0*/  @P2 BRA `(.L_x_1684) ;  /* 0x0000000000102947 */ /* 0x000fea0003800000 */
[----:B0-----:R-:W-:Y:S01]  /*37b0*/  HFMA2.MMA R109, -RZ, RZ, 0, 0 ;  /* 0x00000000ff6d7435 */ /* 0x001fe200000001ff */
[----:B------:R-:W-:Y:S10]  /*37c0*/  @!P0 BRA `(.L_x_1685) ;  /* 0x0000000000248947 */ /* 0x000ff40003800000 */
[----:B------:R-:W-:Y:S01]  /*37d0*/  HADD2.F32 R109, -RZ, R92.H0_H0 ;  /* 0x2000005cff6d7230 */ /* 0x000fe20000004100 */
[----:B------:R-:W-:Y:S06]  /*37e0*/  BRA `(.L_x_1685) ;  /* 0x00000000001c7947 */ /* 0x000fec0003800000 */
.L_x_1684:
[----:B------:R-:W-:-:S04]  /*37f0*/  ISETP.NE.AND P5, PT, R180, RZ, PT ;  /* 0x000000ffb400720c */ /* 0x000fc80003fa5270 */
[----:B0-----:R-:W-:-:S05]  /*3800*/  FSEL R108, R112, RZ, !P5 ;  /* 0x000000ff706c7208 */ /* 0x001fca0006800000 */
[----:B------:R-:W-:Y:S01]  /*3810*/  FFMA.FTZ R109, R171, R113, R108 ;  /* 0x00000071ab6d7223 */ /* 0x000fe2000001006c */
[----:B------:R-:W-:-:S03]  /*3820*/  @P0 HADD2.F32 R108, -RZ, R92.H0_H0 ;  /* 0x2000005cff6c0230 */ /* 0x000fc60000004100 */
[----:B------:R-:W-:-:S04]  /*3830*/  FADD.FTZ R109, R196, -R109 ;  /* 0x8000006dc46d7221 */ /* 0x000fc80000010000 */
[----:B------:R-:W-:-:S04]  /*3840*/  FMUL.FTZ R109, R166, R109 ;  /* 0x0000006da66d7220 */ /* 0x000fc80000410000 */
[----:B------:R-:W-:-:S07]  /*3850*/  @P0 FADD.FTZ R109, R109, R108 ;  /* 0x0000006c6d6d0221 */ /* 0x000fce0000010000 */
.L_x_1685:
[----:B------:R-:W-:Y:S05]  /*3860*/  BSYNC B0 ;  /* 0x0000000000007941 */ /* 0x000fea0003800000 */
.L_x_1683:
        /* <DEDUP_REMOVED lines=16> */
.L_x_1687:
[----:B------:R-:W-:-:S04]  /*3970*/  ISETP.NE.AND P5, PT, R180, RZ, PT ;  /* 0x000000ffb400720c */ /* 0x000fc80003fa5270 */
[----:B------:R-:W-:-:S05]  /*3980*/  FSEL R109, R112, RZ, !P5 ;  /* 0x000000ff706d7208 */ /* 0x000fca0006800000 */
[----:B------:R-:W-:-:S04]  /*3990*/  FFMA.FTZ R108, R172, R113, R109 ;  /* 0x00000071ac6c7223 */ /* 0x000fc8000001006d */
[----:B------:R-:W-:Y:S01]  /*39a0*/  FADD.FTZ R109, R195, -R108 ;  /* 0x8000006cc36d7221 */ /* 0x000fe20000010000 */
[----:B------:R-:W-:-:S03]  /*39b0*/  @P0 HADD2.F32 R108, -RZ, R92.H1_H1 ;  /* 0x3000005cff6c0230 */ /* 0x000fc60000004100 */
[----:B------:R-:W-:-:S04]  /*39c0*/  FMUL.FTZ R109, R166, R109 ;  /* 0x0000006da66d7220 */ /* 0x000fc80000410000 */
[----:B------:R-:W-:-:S07]  /*39d0*/  @P0 FADD.FTZ R109, R109, R108 ;  /* 0x0000006c6d6d0221 */ /* 0x000fce0000010000 */
.L_x_1688:
[----:B------:R-:W-:Y:S05]  /*39e0*/  BSYNC B0 ;  /* 0x0000000000007941 */ /* 0x000fea0003800000 */
.L_x_1686:
        /* <DEDUP_REMOVED lines=16> */
.L_x_1690:
[----:B------:R-:W-:-:S04]  /*3af0*/  ISETP.NE.AND P5, PT, R180, RZ, PT ;  /* 0x000000ffb400720c */ /* 0x000fc80003fa5270 */
[----:B------:R-:W-:-:S05]  /*3b00*/  FSEL R108, R112, RZ, !P5 ;  /* 0x000000ff706c7208 */ /* 0x000fca0006800000 */
[----:B------:R-:W-:Y:S01]  /*3b10*/  FFMA.FTZ R109, R173, R113, R108 ;  /* 0x00000071ad6d7223 */ /* 0x000fe2000001006c */
[----:B------:R-:W-:-:S03]  /*3b20*/  @P0 HADD2.F32 R108, -RZ, R93.H0_H0 ;  /* 0x2000005dff6c0230 */ /* 0x000fc60000004100 */
[----:B------:R-:W-:-:S04]  /*3b30*/  FADD.FTZ R109, R198, -R109 ;  /* 0x8000006dc66d7221 */ /* 0x000fc80000010000 */
[----:B------:R-:W-:-:S04]  /*3b40*/  FMUL.FTZ R109, R166, R109 ;  /* 0x0000006da66d7220 */ /* 0x000fc80000410000 */
[----:B------:R-:W-:-:S07]  /*3b50*/  @P0 FADD.FTZ R109, R109, R108 ;  /* 0x0000006c6d6d0221 */ /* 0x000fce0000010000 */
.L_x_1691:
[----:B------:R-:W-:Y:S05]  /*3b60*/  BSYNC B0 ;  /* 0x0000000000007941 */ /* 0x000fea0003800000 */
.L_x_1689:
        /* <DEDUP_REMOVED lines=16> */
.L_x_1693:
[----:B------:R-:W-:-:S04]  /*3c70*/  ISETP.NE.AND P5, PT, R180, RZ, PT ;  /* 0x000000ffb400720c */ /* 0x000fc80003fa5270 */
[----:B------:R-:W-:-:S05]  /*3c80*/  FSEL R109, R112, RZ, !P5 ;  /* 0x000000ff706d7208 */ /* 0x000fca0006800000 */
[----:B------:R-:W-:-:S04]  /*3c90*/  FFMA.FTZ R108, R174, R113, R109 ;  /* 0x00000071ae6c7223 */ /* 0x000fc8000001006d */
[----:B------:R-:W-:Y:S01]  /*3ca0*/  FADD.FTZ R109, R197, -R108 ;  /* 0x8000006cc56d7221 */ /* 0x000fe20000010000 */
[----:B------:R-:W-:-:S03]  /*3cb0*/  @P0 HADD2.F32 R108, -RZ, R93.H1_H1 ;  /* 0x3000005dff6c0230 */ /* 0x000fc60000004100 */
[----:B------:R-:W-:-:S04]  /*3cc0*/  FMUL.FTZ R109, R166, R109 ;  /* 0x0000006da66d7220 */ /* 0x000fc80000410000 */
[----:B------:R-:W-:-:S07]  /*3cd0*/  @P0 FADD.FTZ R109, R109, R108 ;  /* 0x0000006c6d6d0221 */ /* 0x000fce0000010000 */
.L_x_1694:
[----:B------:R-:W-:Y:S05]  /*3ce0*/  BSYNC B0 ;  /* 0x0000000000007941 */ /* 0x000fea0003800000 */
.L_x_1692:
        /* <DEDUP_REMOVED lines=16> */
.L_x_1696:
[----:B------:R-:W-:-:S04]  /*3df0*/  ISETP.NE.AND P5, PT, R180, RZ, PT ;  /* 0x000000ffb400720c */ /* 0x000fc80003fa5270 */
[----:B------:R-:W-:-:S05]  /*3e00*/  FSEL R108, R112, RZ, !P5 ;  /* 0x000000ff706c7208 */ /* 0x000fca0006800000 */
[----:B------:R-:W-:Y:S01]  /*3e10*/  FFMA.FTZ R109, R175, R113, R108 ;  /* 0x00000071af6d7223 */ /* 0x000fe2000001006c */
[----:B------:R-:W-:-:S03]  /*3e20*/  @P0 HADD2.F32 R108, -RZ, R94.H0_H0 ;  /* 0x2000005eff6c0230 */ /* 0x000fc60000004100 */
[----:B------:R-:W-:-:S04]  /*3e30*/  FADD.FTZ R109, R200, -R109 ;  /* 0x8000006dc86d7221 */ /* 0x000fc80000010000 */
[----:B------:R-:W-:-:S04]  /*3e40*/  FMUL.FTZ R109, R166, R109 ;  /* 0x0000006da66d7220 */ /* 0x000fc80000410000 */
[----:B------:R-:W-:-:S07]  /*3e50*/  @P0 FADD.FTZ R109, R109, R108 ;  /* 0x0000006c6d6d0221 */ /* 0x000fce0000010000 */
.L_x_1697:
[----:B------:R-:W-:Y:S05]  /*3e60*/  BSYNC B0 ;  /* 0x0000000000007941 */ /* 0x000fea0003800000 */
.L_x_1695:
        /* <DEDUP_REMOVED lines=16> */
.L_x_1699:
[----:B------:R-:W-:-:S04]  /*3f70*/  ISETP.NE.AND P5, PT, R180, RZ, PT ;  /* 0x000000ffb400720c */ /* 0x000fc80003fa5270 */
[----:B------:R-:W-:-:S05]  /*3f80*/  FSEL R109, R112, RZ, !P5 ;  /* 0x000000ff706d7208 */ /* 0x000fca0006800000 */
[----:B------:R-:W-:-:S04]  /*3f90*/  FFMA.FTZ R108, R176, R113, R109 ;  /* 0x00000071b06c7223 */ /* 0x000fc8000001006d */
[----:B------:R-:W-:Y:S01]  /*3fa0*/  FADD.FTZ R109, R199, -R108 ;  /* 0x8000006cc76d7221 */ /* 0x000fe20000010000 */
[----:B------:R-:W-:-:S03]  /*3fb0*/  @P0 HADD2.F32 R108, -RZ, R94.H1_H1 ;  /* 0x3000005eff6c0230 */ /* 0x000fc60000004100 */
[----:B------:R-:W-:-:S04]  /*3fc0*/  FMUL.FTZ R109, R166, R109 ;  /* 0x0000006da66d7220 */ /* 0x000fc80000410000 */
[----:B------:R-:W-:-:S07]  /*3fd0*/  @P0 FADD.FTZ R109, R109, R108 ;  /* 0x0000006c6d6d0221 */ /* 0x000fce0000010000 */
.L_x_1700:
[----:B------:R-:W-:Y:S05]  /*3fe0*/  BSYNC B0 ;  /* 0x0000000000007941 */ /* 0x000fea0003800000 */
.L_x_1698:
        /* <DEDUP_REMOVED lines=16> */
.L_x_1702:
[----:B------:R-:W-:-:S04]  /*40f0*/  ISETP.NE.AND P5, PT, R180, RZ, PT ;  /* 0x000000ffb400720c */ /* 0x000fc80003fa5270 */
[----:B------:R-:W-:-:S05]  /*4100*/  FSEL R108, R112, RZ, !P5 ;  /* 0x000000ff706c7208 */ /* 0x000fca0006800000 */
[----:B------:R-:W-:Y:S01]  /*4110*/  FFMA.FTZ R109, R177, R113, R108 ;  /* 0x00000071b16d7223 */ /* 0x000fe2000001006c */
[----:B------:R-:W-:-:S03]  /*4120*/  @P0 HADD2.F32 R108, -RZ, R95.H0_H0 ;  /* 0x2000005fff6c0230 */ /* 0x000fc60000004100 */
[----:B------:R-:W-:-:S04]  /*4130*/  FADD.FTZ R109, R202, -R109 ;  /* 0x8000006dca6d7221 */ /* 0x000fc80000010000 */
[----:B------:R-:W-:-:S04]  /*4140*/  FMUL.FTZ R109, R166, R109 ;  /* 0x0000006da66d7220 */ /* 0x000fc80000410000 */
[----:B------:R-:W-:-:S07]  /*4150*/  @P0 FADD.FTZ R109, R109, R108 ;  /* 0x0000006c6d6d0221 */ /* 0x000fce0000010000 */
.L_x_1703:
[----:B------:R-:W-:Y:S05]  /*4160*/  BSYNC B0 ;  /* 0x0000000000007941 */ /* 0x000fea0003800000 */
.L_x_1701:
        /* <DEDUP_REMOVED lines=16> */
.L_x_1705:
[----:B------:R-:W-:Y:S01]  /*4270*/  ISETP.NE.AND P2, PT, R180, RZ, PT ;  /* 0x000000ffb400720c */ /* 0x000fe20003f45270 */
[----:B------:R-:W-:-:S03]  /*4280*/  @P0 HADD2.F32 R111, -RZ, R95.H1_H1 ;  /* 0x3000005fff6f0230 */ /* 0x000fc60000004100 */
[----:B------:R-:W-:-:S05]  /*4290*/  FSEL R109, R112, RZ, !P2 ;  /* 0x000000ff706d7208 */ /* 0x000fca0005000000 */
[----:B------:R-:W-:-:S04]  /*42a0*/  FFMA.FTZ R108, R204, R113, R109 ;  /* 0x00000071cc6c7223 */ /* 0x000fc8000001006d */
[----:B------:R-:W-:-:S04]  /*42b0*/  FADD.FTZ R109, R201, -R108 ;  /* 0x8000006cc96d7221 */ /* 0x000fc80000010000 */
[----:B------:R-:W-:-:S04]  /*42c0*/  FMUL.FTZ R166, R166, R109 ;  /* 0x0000006da6a67220 */ /* 0x000fc80000410000 */
[----:B------:R-:W-:-:S07]  /*42d0*/  @P0 FADD.FTZ R166, R166, R111 ;  /* 0x0000006fa6a60221 */ /* 0x000fce0000010000 */
.L_x_1706:
[----:B------:R-:W-:Y:S05]  /*42e0*/  BSYNC B0 ;  /* 0x0000000000007941 */ /* 0x000fea0003800000 */
.L_x_1704:
[----:B------:R-:W0:Y:S01]  /*42f0*/  @P4 LDC R115, c[0x0][0x29c] ;  /* 0x0000a700ff734b82 */ /* 0x000e220000000800 */
[----:B------:R-:W-:Y:S01]  /*4300*/  @P4 HADD2.F32 R113, -RZ, R79.H1_H1 ;  /* 0x3000004fff714230 */ /* 0x000fe20000004100 */
[----:B------:R-:W-:Y:S01]  /*4310*/  IADD3 R155, R155, UR12, RZ ;  /* 0x0000000c9b9b7c10 */ /* 0x000fe2000fffe0ff */
[----:B------:R-:W-:Y:S01]  /*4320*/  @P4 HADD2.F32 R114, -RZ, R99.H1_H1 ;  /* 0x30000063ff724230 */ /* 0x000fe20000004100 */
[----:B------:R-:W-:Y:S02]  /*4330*/  SEL R206, RZ, 0x1, P3 ;  /* 0x00000001ffce7807 */ /* 0x000fe40001800000 */
[----:B------:R-:W-:Y:S02]  /*4340*/  ISETP.GE.AND P0, PT, R155, UR13, PT ;  /* 0x0000000d9b007c0c */ /* 0x000fe4000bf06270 */
[----:B------:R-:W1:Y:S08]  /*4350*/  @P1 LDC.64 R110, c[0x0][0x308] ;  /* 0x0000c200ff6e1b82 */ /* 0x000e700000000a00 */
[----:B------:R-:W2:Y:S01]  /*4360*/  @P4 LDC.64 R108, c[0x0][0x2f8] ;  /* 0x0000be00ff6c4b82 */ /* 0x000ea20000000a00 */
[----:B0-----:R-:W-:Y:S01]  /*4370*/  @P4 FMUL.FTZ R112, R166, R115 ;  /* 0x00000073a6704220 */ /* 0x001fe20000410000 */
[----:B------:R-:W-:-:S03]  /*4380*/  @P1 F2FP.F16.F32.PACK_AB R166, RZ, R166 ;  /* 0x000000a6ffa6123e */ /* 0x000fc600000000ff */
[----:B------:R-:W-:Y:S01]  /*4390*/  @P4 FMUL.FTZ R113, R112, R113 ;  /* 0x0000007170714220 */ /* 0x000fe20000410000 */
[----:B------:R-:W-:Y:S01]  /*43a0*/  @P1 PRMT R103, R103, 0x5410, R166 ;  /* 0x0000541067671816 */ /* 0x000fe200000000a6 */
[----:B------:R-:W-:Y:S01]  /*43b0*/  @P4 FFMA.FTZ R31, R114, R112, R31 ;  /* 0x00000070721f4223 */ /* 0x000fe2000001001f */
[----:B-1----:R-:W-:Y:S02]  /*43c0*/  @P1 IMAD.WIDE.U32 R110, R167, 0x10, R110 ;  /* 0x00000010a76e1825 */ /* 0x002fe400078e006e */
[----:B------:R-:W-:-:S04]  /*43d0*/  @P4 F2FP.F16.F32.PACK_AB R113, RZ, R113 ;  /* 0x00000071ff71423e */ /* 0x000fc800000000ff */
[----:B------:R-:W-:Y:S01]  /*43e0*/  @P4 PRMT R107, R107, 0x5410, R113 ;  /* 0x000054106b6b4816 */ /* 0x000fe20000000071 */
[----:B------:R0:W-:Y:S01]  /*43f0*/  @P1 STG.E.128 desc[UR4][R110.64], R100 ;  /* 0x000000646e001986 */ /* 0x0001e2000c101d04 */
[----:B--2---:R-:W-:-:S05]  /*4400*/  @P4 IMAD.WIDE.U32 R108, R161, 0x10, R108 ;  /* 0x00000010a16c4825 */ /* 0x004fca00078e006c */
[----:B------:R0:W-:Y:S01]  /*4410*/  @P4 STG.E.128 desc[UR4][R108.64], R104 ;  /* 0x000000686c004986 */ /* 0x0001e2000c101d04 */
[----:B------:R-:W-:Y:S05]  /*4420*/  @!P0 BRA `(.L_x_1707) ;  /* 0xffffffc000ec8947 */ /* 0x000fea000383ffff */
.L_x_1626:
        /* <DEDUP_REMOVED lines=30> */
.L_x_1630:
[----:B------:R-:W-:Y:S01]  /*4610*/  HFMA2.MMA R118, -RZ, RZ, 0, 9.5367431640625e-07 ;  /* 0x00000010ff767435 */ /* 0x000fe200000001ff */
[----:B------:R-:W-:Y:S02]  /*4620*/  MOV R161, R112 ;  /* 0x0000007000a17202 */ /* 0x000fe40000000f00 */
[----:B------:R-:W-:Y:S02]  /*4630*/  MOV R165, 0x1f ;  /* 0x0000001f00a57802 */ /* 0x000fe40000000f00 */
[----:B------:R-:W-:-:S07]  /*4640*/  MOV R116, 0xffffffff ;  /* 0xffffffff00747802 */ /* 0x000fce0000000f00 */
[----:B-----5:R-:W-:Y:S05]  /*4650*/  WARPSYNC.COLLECTIVE R116, `(.L_x_1708) ;  /* 0x0000000074087348 */ /* 0x020fea0003c00000 */
[----:B------:R0:W1:Y:S02]  /*4660*/  SHFL.DOWN P1, R163, R161, R118, R165 ;  /* 0x08000076a1a37389 */ /* 0x00006400000200a5 */
[----:B01---5:R-:W-:Y:S01]  /*4670*/  ENDCOLLECTIVE ;  /* 0x000000000000791b */ /* 0x023fe20003800000 */
.L_x_1708:
[----:B------:R-:W-:Y:S02]  /*4680*/  MOV R161, R110 ;  /* 0x0000006e00a17202 */ /* 0x000fe40000000f00 */
[----:B------:R-:W-:-:S07]  /*4690*/  MOV R109, R163 ;  /* 0x000000a3006d7202 */ /* 0x000fce0000000f00 */
[----:B------:R-:W-:Y:S05]  /*46a0*/  WARPSYNC.COLLECTIVE R116, `(.L_x_1709) ;  /* 0x0000000074087348 */ /* 0x000fea0003c00000 */
[----:B------:R0:W1:Y:S02]  /*46b0*/  SHFL.DOWN P1, R163, R161, R118, R165 ;  /* 0x08000076a1a37389 */ /* 0x00006400000200a5 */
[----:B01----:R-:W-:Y:S01]  /*46c0*/  ENDCOLLECTIVE ;  /* 0x000000000000791b */ /* 0x003fe20003800000 */
.L_x_1709:
[----:B------:R-:W-:Y:S01]  /*46d0*/  FADD.FTZ R109, R109, R112 ;  /* 0x000000706d6d7221 */ /* 0x000fe20000010000 */
[----:B------:R-:W-:-:S04]  /*46e0*/  HFMA2.MMA R118, -RZ, RZ, 0, 4.76837158203125e-07 ;  /* 0x00000008ff767435 */ /* 0x000fc800000001ff */
[----:B------:R-:W-:Y:S02]  /*46f0*/  MOV R161, R109 ;  /* 0x0000006d00a17202 */ /* 0x000fe40000000f00 */
[----:B------:R-:W-:-:S07]  /*4700*/  MOV R115, R163 ;  /* 0x000000a300737202 */ /* 0x000fce0000000f00 */
[----:B------:R-:W-:Y:S05]  /*4710*/  WARPSYNC.COLLECTIVE R116, `(.L_x_1710) ;  /* 0x0000000074087348 */ /* 0x000fea0003c00000 */
[----:B------:R0:W1:Y:S02]  /*4720*/  SHFL.DOWN P1, R163, R161, R118, R165 ;  /* 0x08000076a1a37389 */ /* 0x00006400000200a5 */
[----:B01----:R-:W-:Y:S01]  /*4730*/  ENDCOLLECTIVE ;  /* 0x000000000000791b */ /* 0x003fe20003800000 */
.L_x_1710:
[----:B------:R-:W-:-:S05]  /*4740*/  FADD.FTZ R115, R115, R110 ;  /* 0x0000006e73737221 */ /* 0x000fca0000010000 */
[----:B------:R-:W-:Y:S02]  /*4750*/  MOV R161, R115 ;  /* 0x0000007300a17202 */ /* 0x000fe40000000f00 */
[----:B------:R-:W-:-:S07]  /*4760*/  MOV R108, R163 ;  /* 0x000000a3006c7202 */ /* 0x000fce0000000f00 */
[----:B------:R-:W-:Y:S05]  /*4770*/  WARPSYNC.COLLECTIVE R116, `(.L_x_1711) ;  /* 0x0000000074087348 */ /* 0x000fea0003c00000 */
[----:B------:R0:W1:Y:S02]  /*4780*/  SHFL.DOWN P1, R163, R161, R118, R165 ;  /* 0x08000076a1a37389 */ /* 0x00006400000200a5 */
[----:B01----:R-:W-:Y:S01]  /*4790*/  ENDCOLLECTIVE ;  /* 0x000000000000791b */ /* 0x003fe20003800000 */
.L_x_1711:
[----:B------:R-:W-:Y:S01]  /*47a0*/  FADD.FTZ R108, R109, R108 ;  /* 0x0000006c6d6c7221 */ /* 0x000fe20000010000 */
[----:B------:R-:W-:-:S04]  /*47b0*/  HFMA2.MMA R118, -RZ, RZ, 0, 2.384185791015625e-07 ;  /* 0x00000004ff767435 */ /* 0x000fc800000001ff */
[----:B------:R-:W-:Y:S02]  /*47c0*/  MOV R161, R108 ;  /* 0x0000006c00a17202 */ /* 0x000fe40000000f00 */
[----:B------:R-:W-:-:S07]  /*47d0*/  MOV R114, R163 ;  /* 0x000000a300727202 */ /* 0x000fce0000000f00 */
[----:B------:R-:W-:Y:S05]  /*47e0*/  WARPSYNC.COLLECTIVE R116, `(.L_x_1712) ;  /* 0x0000000074087348 */ /* 0x000fea0003c00000 */
[----:B------:R0:W1:Y:S02]  /*47f0*/  SHFL.DOWN P1, R163, R161, R118, R165 ;  /* 0x08000076a1a37389 */ /* 0x00006400000200a5 */
[----:B01----:R-:W-:Y:S01]  /*4800*/  ENDCOLLECTIVE ;  /* 0x000000000000791b */ /* 0x003fe20003800000 */
.L_x_1712:
[----:B------:R-:W-:-:S05]  /*4810*/  FADD.FTZ R114, R115, R114 ;  /* 0x0000007273727221 */ /* 0x000fca0000010000 */
[----:B------:R-:W-:Y:S02]  /*4820*/  MOV R161, R114 ;  /* 0x0000007200a17202 */ /* 0x000fe40000000f00 */
[----:B------:R-:W-:-:S07]  /*4830*/  MOV R117, R163 ;  /* 0x000000a300757202 */ /* 0x000fce0000000f00 */
[----:B------:R-:W-:Y:S05]  /*4840*/  WARPSYNC.COLLECTIVE R116, `(.L_x_1713) ;  /* 0x0000000074087348 */ /* 0x000fea0003c00000 */
[----:B------:R0:W1:Y:S02]  /*4850*/  SHFL.DOWN P1, R163, R161, R118, R165 ;  /* 0x08000076a1a37389 */ /* 0x00006400000200a5 */
[----:B01----:R-:W-:Y:S01]  /*4860*/  ENDCOLLECTIVE ;  /* 0x000000000000791b */ /* 0x003fe20003800000 */
.L_x_1713:
[----:B------:R-:W-:Y:S01]  /*4870*/  FADD.FTZ R117, R108, R117 ;  /* 0x000000756c757221 */ /* 0x000fe20000010000 */
[----:B------:R-:W-:-:S04]  /*4880*/  HFMA2.MMA R118, -RZ, RZ, 0, 1.1920928955078125e-07 ;  /* 0x00000002ff767435 */ /* 0x000fc800000001ff */
[----:B------:R-:W-:Y:S02]  /*4890*/  MOV R161, R117 ;  /* 0x0000007500a17202 */ /* 0x000fe40000000f00 */
[----:B------:R-:W-:-:S07]  /*48a0*/  MOV R119, R163 ;  /* 0x000000a300777202 */ /* 0x000fce0000000f00 */
[----:B------:R-:W-:Y:S05]  /*48b0*/  WARPSYNC.COLLECTIVE R116, `(.L_x_1714) ;  /* 0x0000000074087348 */ /* 0x000fea0003c00000 */
[----:B------:R0:W1:Y:S02]  /*48c0*/  SHFL.DOWN P1, R163, R161, R118, R165 ;  /* 0x08000076a1a37389 */ /* 0x00006400000200a5 */
[----:B01----:R-:W-:Y:S01]  /*48d0*/  ENDCOLLECTIVE ;  /* 0x000000000000791b */ /* 0x003fe20003800000 */
.L_x_1714:
[----:B------:R-:W-:-:S05]  /*48e0*/  FADD.FTZ R119, R114, R119 ;  /* 0x0000007772777221 */ /* 0x000fca0000010000 */
[----:B------:R-:W-:Y:S02]  /*48f0*/  MOV R161, R119 ;  /* 0x0000007700a17202 */ /* 0x000fe40000000f00 */
[----:B------:R-:W-:-:S07]  /*4900*/  MOV R110, R163 ;  /* 0x000000a3006e7202 */ /* 0x000fce0000000f00 */
[----:B------:R-:W-:Y:S05]  /*4910*/  WARPSYNC.COLLECTIVE R116, `(.L_x_1715) ;  /* 0x0000000074087348 */ /* 0x000fea0003c00000 */
[----:B------:R0:W1:Y:S02]  /*4920*/  SHFL.DOWN P1, R163, R161, R118, R165 ;  /* 0x08000076a1a37389 */ /* 0x00006400000200a5 */
[----:B01----:R-:W-:Y:S01]  /*4930*/  ENDCOLLECTIVE ;  /* 0x000000000000791b */ /* 0x003fe20003800000 */
.L_x_1715:
[----:B------:R-:W-:Y:S01]  /*4940*/  FADD.FTZ R110, R117, R110 ;  /* 0x0000006e756e7221 */ /* 0x000fe20000010000 */
[----:B------:R-:W-:-:S04]  /*4950*/  HFMA2.MMA R118, -RZ, RZ, 0, 5.9604644775390625e-08 ;  /* 0x00000001ff767435 */ /* 0x000fc800000001ff */
[----:B------:R-:W-:Y:S02]  /*4960*/  MOV R161, R110 ;  /* 0x0000006e00a17202 */ /* 0x000fe40000000f00 */
[----:B------:R-:W-:-:S07]  /*4970*/  MOV R112, R163 ;  /* 0x000000a300707202 */ /* 0x000fce0000000f00 */
[----:B------:R-:W-:Y:S05]  /*4980*/  WARPSYNC.COLLECTIVE R116, `(.L_x_1716) ;  /* 0x0000000074087348 */ /* 0x000fea0003c00000 */
[----:B------:R0:W1:Y:S02]  /*4990*/  SHFL.DOWN P1, R163, R161, R118, R165 ;  /* 0x08000076a1a37389 */ /* 0x00006400000200a5 */
[----:B01----:R-:W-:Y:S01]  /*49a0*/  ENDCOLLECTIVE ;  /* 0x000000000000791b */ /* 0x003fe20003800000 */
.L_x_1716:
[----:B------:R-:W-:-:S05]  /*49b0*/  FADD.FTZ R112, R119, R112 ;  /* 0x0000007077707221 */ /* 0x000fca0000010000 */
[----:B------:R-:W-:Y:S02]  /*49c0*/  MOV R161, R112 ;  /* 0x0000007000a17202 */ /* 0x000fe40000000f00 */
[----:B------:R-:W-:-:S07]  /*49d0*/  MOV R115, R163 ;  /* 0x000000a300737202 */ /* 0x000fce0000000f00 */
[----:B------:R-:W-:Y:S05]  /*49e0*/  WARPSYNC.COLLECTIVE R116, `(.L_x_1717) ;  /* 0x0000000074087348 */ /* 0x000fea0003c00000 */
[----:B------:R0:W1:Y:S02]  /*49f0*/  SHFL.DOWN P1, R163, R161, R118, R165 ;  /* 0x08000076a1a37389 */ /* 0x00006400000200a5 */
[----:B01----:R-:W-:Y:S01]  /*4a00*/  ENDCOLLECTIVE ;  /* 0x000000000000791b */ /* 0x003fe20003800000 */
.L_x_1717:
[----:B------:R-:W-:Y:S05]  /*4a10*/  BRA `(.L_x_1718) ;  /* 0xffffffd000507947 */ /* 0x000fea000383ffff */
.L_x_1719:
        /* <DEDUP_REMOVED lines=14> */
.L_x_11286:


//--------------------- .text._ZN10layer_norm13ln_bwd_kernelINS_13Kernel_traitsI6__halfS2_S2_S2_fjLj3072ELj1ELj1ELj4ELj16ENS_18Kernel_traits_baseILj3072ES2_S2_S2_S2_fjLj128EEEEELb1ELb0ELb0ELb0EEEvNS_9BwdParamsE --------------------------
	.section	.text._ZN10layer_norm13ln_bwd_kernelINS_13Kernel_traitsI6__halfS2_S2_S2_fjLj3072ELj1ELj1ELj4ELj16ENS_18Kernel_traits_baseILj3072ES2_S2_S2_S2_fjLj128EEEEELb1ELb0ELb0ELb0EEEvNS_9BwdParamsE,"ax",@progbits
	.align	128
        .global         _ZN10layer_norm13ln_bwd_kernelINS_13Kernel_traitsI6__halfS2_S2_S2_fjLj3072ELj1ELj1ELj4ELj16ENS_18Kernel_traits_baseILj3072ES2_S2_S2_S2_fjLj128EEEEELb1ELb0ELb0ELb0EEEvNS_9BwdParamsE
        .type           _ZN10layer_norm13ln_bwd_kernelINS_13Kernel_traitsI6__halfS2_S2_S2_fjLj3072ELj1ELj1ELj4ELj16ENS_18Kernel_traits_baseILj3072ES2_S2_S2_S2_fjLj128EEEEELb1ELb0ELb0ELb0EEEvNS_9BwdParamsE,@function
        .size           _ZN10layer_norm13ln_bwd_kernelINS_13Kernel_traitsI6__halfS2_S2_S2_fjLj3072ELj1ELj1ELj4ELj16ENS_18Kernel_traits_baseILj3072ES2_S2_S2_S2_fjLj128EEEEELb1ELb0ELb0ELb0EEEvNS_9BwdParamsE,(.L_x_11287 - _ZN10layer_norm13ln_bwd_kernelINS_13Kernel_traitsI6__halfS2_S2_S2_fjLj3072ELj1ELj1ELj4ELj16ENS_18Kernel_traits_baseILj3072ES2_S2_S2_S2_fjLj128EEEEELb1ELb0ELb0ELb0EEEvNS_9BwdParamsE)
        .other          _ZN10layer_norm13ln_bwd_kernelINS_13Kernel_traitsI6__halfS2_S2_S2_fjLj3072ELj1ELj1ELj4ELj16ENS_18Kernel_traits_baseILj3072ES2_S2_S2_S2_fjLj128EEEEELb1ELb0ELb0ELb0EEEvNS_9BwdParamsE,@"STO_CUDA_ENTRY STV_DEFAULT"
_ZN10layer_norm13ln_bwd_kernelINS_13Kernel_traitsI6__halfS2_S2_S2_fjLj3072ELj1ELj1ELj4ELj16ENS_18Kernel_traits_baseILj3072ES2_S2_S2_S2_fjLj128EEEEELb1ELb0ELb0ELb0EEEvNS_9BwdParamsE:
.text._ZN10layer_norm13ln_bwd_kernelINS_13Kernel_traitsI6__halfS2_S2_S2_fjLj3072ELj1ELj1ELj4ELj16ENS_18Kernel_traits_baseILj3072ES2_S2_S2_S2_fjLj128EEEEELb1ELb0ELb0ELb0EEEvNS_9BwdParamsE:
        /* <DEDUP_REMOVED lines=92> */
.L_x_1734:
        /* <DEDUP_REMOVED lines=21> */
[----:B------:R-:W-:-:S04]  /*0710*/  LEA.HI.SX32 R99, R95, R100, 0x1d ;  /* 0x000000645f637211 */ /* 0x000fc800078feaff */
[----:B------:R-:W-:Y:S01]  /*0720*/  MOV R154, R99 ;  /* 0x00000063009a7202 */ /* 0x000fe20000000f00 */
[----:B--2---:R-:W-:Y:S01]  /*0730*/  @P0 HADD2.F32 R102, -RZ, R88.H0_H0 ;  /* 0x20000058ff660230 */ /* 0x004fe20000004100 */
        /* <DEDUP_REMOVED lines=16> */
[----:B--2---:R-:W-:Y:S02]  /*0840*/  HADD2.F32 R148, -RZ, R88.H0_H0 ;  /* 0x20000058ff947230 */ /* 0x004fe40000004100 */
[----:B------:R-:W-:-:S03]  /*0850*/  HADD2.F32 R152, -RZ, R89.H0_H0 ;  /* 0x20000059ff987230 */ /* 0x000fc60000004100 */
[----:B------:R-:W-:Y:S01]  /*0860*/  FADD.FTZ R148, -R123, R148 ;  /* 0x000000947b947221 */ /* 0x000fe20000010100 */
[----:B------:R-:W-:Y:S02]  /*0870*/  HADD2.F32 R150, -RZ, R88.H1_H1 ;  /* 0x30000058ff967230 */ /* 0x000fe40000004100 */
[--C-:B------:R-:W-:Y:S02]  /*0880*/  HADD2.F32 R144, -RZ, R90.reuse.H1_H1 ;  /* 0x3000005aff907230 */ /* 0x100fe40000004100 */
[----:B-----5:R-:W-:Y:S01]  /*0890*/  FMUL.FTZ R153, R103, R148 ;  /* 0x0000009467997220 */ /* 0x020fe20000410000 */
[----:B------:R-:W-:Y:S02]  /*08a0*/  HADD2.F32 R142, -RZ, R90.H0_H0 ;  /* 0x2000005aff8e7230 */ /* 0x000fe40000004100 */
[C---:B------:R-:W-:Y:S01]  /*08b0*/  FADD.FTZ R148, -R123.reuse, R152 ;  /* 0x000000987b947221 */ /* 0x040fe20000010100 */
[----:B------:R-:W-:Y:S02]  /*08c0*/  HADD2.F32 R154, -RZ, R89.H1_H1 ;  /* 0x30000059ff9a7230 */ /* 0x000fe40000004100 */
[C---:B------:R-:W-:Y:S01]  /*08d0*/  FADD.FTZ R150, -R123.reuse, R150 ;  /* 0x000000967b967221 */ /* 0x040fe20000010100 */
[----:B------:R-:W-:Y:S01]  /*08e0*/  FADD.FTZ R144, -R123, R144 ;  /* 0x000000907b907221 */ /* 0x000fe20000010100 */
[----:B---3--:R-:W-:-:S02]  /*08f0*/  HADD2.F32 R151, -RZ, R92.H0_H0 ;  /* 0x2000005cff977230 */ /* 0x008fc40000004100 */
[----:B0-----:R-:W-:-:S03]  /*0900*/  HADD2.F32 R140, -RZ, R92.H1_H1 ;  /* 0x3000005cff8c7230 */ /* 0x001fc60000004100 */
[----:B------:R-:W-:Y:S01]  /*0910*/  FADD.FTZ R48, R48, R151 ;  /* 0x0000009730307221 */ /* 0x000fe20000010000 */
[-C--:B------:R-:W-:Y:S01]  /*0920*/  FFMA.FTZ R28, R153, R151.reuse, R28 ;  /* 0x00000097991c7223 */ /* 0x080fe2000001001c */
[----:B------:R-:W-:Y:S01]  /*0930*/  FMUL.FTZ R151, R2, R151 ;  /* 0x0000009702977220 */ /* 0x000fe20000410000 */
[--C-:B------:R-:W-:Y:S02]  /*0940*/  HADD2.F32 R143, -RZ, R94.reuse.H0_H0 ;  /* 0x2000005eff8f7230 */ /* 0x100fe40000004100 */
[----:B------:R-:W-:Y:S01]  /*0950*/  FMUL.FTZ R149, R103, R148 ;  /* 0x0000009467957220 */ /* 0x000fe20000410000 */
[----:B------:R-:W-:Y:S02]  /*0960*/  HADD2.F32 R147, -RZ, R93.H0_H0 ;  /* 0x2000005dff937230 */ /* 0x000fe40000004100 */
[----:B------:R-:W-:Y:S01]  /*0970*/  FADD.FTZ R142, -R123, R142 ;  /* 0x0000008e7b8e7221 */ /* 0x000fe20000010100 */
[----:B------:R-:W-:Y:S02]  /*0980*/  HADD2.F32 R94, -RZ, R94.H1_H1 ;  /* 0x3000005eff5e7230 */ /* 0x000fe40000004100 */
[----:B------:R-:W-:Y:S01]  /*0990*/  FMUL.FTZ R152, R103, R150 ;  /* 0x0000009667987220 */ /* 0x000fe20000410000 */
[----:B------:R-:W-:-:S02]  /*09a0*/  HADD2.F32 R90, -RZ, R91.H0_H0 ;  /* 0x2000005bff5a7230 */ /* 0x000fc40000004100 */
[----:B------:R-:W-:Y:S01]  /*09b0*/  FADD.FTZ R148, -R123, R154 ;  /* 0x0000009a7b947221 */ /* 0x000fe20000010100 */
[----:B------:R-:W-:Y:S02]  /*09c0*/  HADD2.F32 R88, -RZ, R91.H1_H1 ;  /* 0x3000005bff587230 */ /* 0x000fe40000004100 */
[----:B------:R-:W-:Y:S01]  /*09d0*/  FMUL.FTZ R144, R103, R144 ;  /* 0x0000009067907220 */ /* 0x000fe20000410000 */
[----:B------:R-:W-:Y:S01]  /*09e0*/  FMUL.FTZ R150, R3, R140 ;  /* 0x0000008c03967220 */ /* 0x000fe20000410000 */
[----:B------:R-:W-:Y:S01]  /*09f0*/  FADD.FTZ R89, RZ, R151 ;  /* 0x00000097ff597221 */ /* 0x000fe20000010000 */
[----:B------:R-:W-:Y:S01]  /*0a00*/  FFMA.FTZ R91, R153, R151, RZ ;  /* 0x00000097995b7223 */ /* 0x000fe200000100ff */
[----:B------:R-:W-:Y:S02]  /*0a10*/  HADD2.F32 R146, -RZ, R93.H1_H1 ;  /* 0x3000005dff927230 */ /* 0x000fe40000004100 */
        /* <DEDUP_REMOVED lines=34> */
[----:B------:R-:W-:Y:S01]  /*0c40*/  FMUL.FTZ R140, R103, R140 ;  /* 0x0000008c678c7220 */ /* 0x000fe20000410000 */
[-C--:B------:R-:W-:Y:S01]  /*0c50*/  FMUL.FTZ R137, R9, R92.reuse ;  /* 0x0000005c09897220 */ /* 0x080fe20000410000 */
[----:B------:R-:W-:Y:S01]  /*0c60*/  FADD.FTZ R88, R88, R139 ;  /* 0x0000008b58587221 */ /* 0x000fe20000010000 */
[----:B------:R-:W-:Y:S01]  /*0c70*/  FFMA.FTZ R89, R141, R139, R90 ;  /* 0x0000008b8d597223 */ /* 0x000fe2000001005a */
[----:B------:R-:W-:Y:S01]  /*0c80*/  FADD.FTZ R55, R55, R92 ;  /* 0x0000005c37377221 */ /* 0x000fe20000010000 */
[----:B------:R-:W-:Y:S01]  /*0c90*/  FFMA.FTZ R35, R140, R92, R35 ;  /* 0x0000005c8c237223 */ /* 0x000fe20000010023 */
[----:B------:R-:W-:Y:S01]  /*0ca0*/  FADD.FTZ R155, R88, R137 ;  /* 0x00000089589b7221 */ /* 0x000fe20000010000 */
[----:B------:R-:W-:Y:S01]  /*0cb0*/  FFMA.FTZ R156, R140, R137, R89 ;  /* 0x000000898c9c7223 */ /* 0x000fe20000010059 */
[----:B------:R-:W-:-:S07]  /*0cc0*/  IADD3 R154, R99, 0x80, RZ ;  /* 0x00000080639a7810 */ /* 0x000fce0007ffe0ff */
.L_x_1722:
[----:B------:R-:W-:Y:S05]  /*0cd0*/  BSYNC B0 ;  /* 0x0000000000007941 */ /* 0x000fea0003800000 */
.L_x_1721:
        /* <DEDUP_REMOVED lines=16> */
[----:B------:R-:W-:Y:S01]  /*0de0*/  IADD3 R154, R154, 0x80, RZ ;  /* 0x000000809a9a7810 */ /* 0x000fe20007ffe0ff */
[--C-:B--2---:R-:W-:Y:S02]  /*0df0*/  HADD2.F32 R116, -RZ, R88.reuse.H0_H0 ;  /* 0x20000058ff747230 */ /* 0x104fe40000004100 */
[----:B------:R-:W-:Y:S02]  /*0e00*/  HADD2.F32 R136, -RZ, R88.H1_H1 ;  /* 0x30000058ff887230 */ /* 0x000fe40000004100 */
[--C-:B------:R-:W-:Y:S02]  /*0e10*/  HADD2.F32 R104, -RZ, R89.reuse.H0_H0 ;  /* 0x20000059ff687230 */ /* 0x100fe40000004100 */
[C---:B------:R-:W-:Y:S01]  /*0e20*/  FADD.FTZ R116, -R123.reuse, R116 ;  /* 0x000000747b747221 */ /* 0x040fe20000010100 */
[----:B------:R-:W-:Y:S01]  /*0e30*/  FADD.FTZ R136, -R123, R136 ;  /* 0x000000887b887221 */ /* 0x000fe20000010100 */
[----:B------:R-:W-:-:S02]  /*0e40*/  HADD2.F32 R112, -RZ, R89.H1_H1 ;  /* 0x30000059ff707230 */ /* 0x000fc40000004100 */
[C---:B0----5:R-:W-:Y:S01]  /*0e50*/  FMUL.FTZ R107, R103.reuse, R116 ;  /* 0x00000074676b7220 */ /* 0x061fe20000410000 */
[----:B------:R-:W-:Y:S02]  /*0e60*/  HADD2.F32 R108, -RZ, R90.H0_H0 ;  /* 0x2000005aff6c7230 */ /* 0x000fe40000004100 */
[----:B------:R-:W-:Y:S01]  /*0e70*/  FMUL.FTZ R136, R103, R136 ;  /* 0x0000008867887220 */ /* 0x000fe20000410000 */
[----:B------:R-:W-:Y:S01]  /*0e80*/  FADD.FTZ R116, -R123, R104 ;  /* 0x000000687b747221 */ /* 0x000fe20000010100 */
[--C-:B---3--:R-:W-:Y:S02]  /*0e90*/  HADD2.F32 R109, -RZ, R92.reuse.H0_H0 ;  /* 0x2000005cff6d7230 */ /* 0x108fe40000004100 */
[----:B------:R-:W-:Y:S02]  /*0ea0*/  HADD2.F32 R106, -RZ, R92.H1_H1 ;  /* 0x3000005cff6a7230 */ /* 0x000fe40000004100 */
[----:B------:R-:W-:Y:S02]  /*0eb0*/  HADD2.F32 R111, -RZ, R93.H0_H0 ;  /* 0x2000005dff6f7230 */ /* 0x000fe40000004100 */
[----:B------:R-:W-:Y:S01]  /*0ec0*/  FADD.FTZ R36, R36, R109 ;  /* 0x0000006d24247221 */ /* 0x000fe20000010000 */
[-C--:B------:R-:W-:Y:S01]  /*0ed0*/  FFMA.FTZ R76, R107, R109.reuse, R76 ;  /* 0x0000006d6b4c7223 */ /* 0x080fe2000001004c */
[----:B------:R-:W-:Y:S01]  /*0ee0*/  FMUL.FTZ R138, R10, R109 ;  /* 0x0000006d0a8a7220 */ /* 0x000fe20000410000 */
[----:B------:R-:W-:Y:S01]  /*0ef0*/  FADD.FTZ R37, R37, R106 ;  /* 0x0000006a25257221 */ /* 0x000fe20000010000 */
[-C--:B------:R-:W-:Y:S01]  /*0f00*/  FFMA.FTZ R77, R136, R106.reuse, R77 ;  /* 0x0000006a884d7223 */ /* 0x080fe2000001004d */
[----:B------:R-:W-:Y:S01]  /*0f10*/  FMUL.FTZ R104, R11, R106 ;  /* 0x0000006a0b687220 */ /* 0x000fe20000410000 */
[----:B------:R-:W-:Y:S01]  /*0f20*/  FADD.FTZ R106, -R123, R112 ;  /* 0x000000707b6a7221 */ /* 0x000fe20000010100 */
[----:B------:R-:W-:Y:S01]  /*0f30*/  FMUL.FTZ R109, R103, R116 ;  /* 0x00000074676d7220 */ /* 0x000fe20000410000 */
[----:B------:R-:W-:-:S02]  /*0f40*/  HADD2.F32 R110, -RZ, R90.H1_H1 ;  /* 0x3000005aff6e7230 */ /* 0x000fc40000004100 */
[----:B------:R-:W-:Y:S01]  /*0f50*/  FADD.FTZ R112, -R123, R108 ;  /* 0x0000006c7b707221 */ /* 0x000fe20000010100 */
[--C-:B------:R-:W-:Y:S02]  /*0f60*/  HADD2.F32 R90, -RZ, R91.reuse.H0_H0 ;  /* 0x2000005bff5a7230 */ /* 0x100fe40000004100 */
[----:B------:R-:W-:Y:S01]  /*0f70*/  FADD.FTZ R38, R38, R111 ;  /* 0x0000006f26267221 */ /* 0x000fe20000010000 */
[----:B------:R-:W-:Y:S02]  /*0f80*/  HADD2.F32 R88, -RZ, R91.H1_H1 ;  /* 0x3000005bff587230 */ /* 0x000fe40000004100 */
[-C--:B------:R-:W-:Y:S01]  /*0f90*/  FFMA.FTZ R78, R109, R111.reuse, R78 ;  /* 0x0000006f6d4e7223 */ /* 0x080fe2000001004e */
[----:B------:R-:W-:Y:S01]  /*0fa0*/  FMUL.FTZ R108, R12, R111 ;  /* 0x0000006f0c6c7220 */ /* 0x000fe20000410000 */
[--C-:B------:R-:W-:Y:S02]  /*0fb0*/  HADD2.F32 R91, -RZ, R94.reuse.H0_H0 ;  /* 0x2000005eff5b7230 */ /* 0x100fe40000004100 */
[----:B------:R-:W-:Y:S01]  /*0fc0*/  FMUL.FTZ R111, R103, R112 ;  /* 0x00000070676f7220 */ /* 0x000fe20000410000 */
[----:B------:R-:W-:Y:S01]  /*0fd0*/  FADD.FTZ R112, -R123, R110 ;  /* 0x0000006e7b707221 */ /* 0x000fe20000010100 */
[----:B------:R-:W-:-:S02]  /*0fe0*/  HADD2.F32 R94, -RZ, R94.H1_H1 ;  /* 0x3000005eff5e7230 */ /* 0x000fc40000004100 */
[----:B------:R-:W-:Y:S01]  /*0ff0*/  FADD.FTZ R155, R155, R138 ;  /* 0x0000008a9b9b7221 */ /* 0x000fe20000010000 */
[----:B------:R-:W-:Y:S01]  /*1000*/  FADD.FTZ R80, R80, R91 ;  /* 0x0000005b50507221 */ /* 0x000fe20000010000 */
[-C--:B------:R-:W-:Y:S01]  /*1010*/  FFMA.FTZ R56, R111, R91.reuse, R56 ;  /* 0x0000005b6f387223 */ /* 0x080fe20000010038 */
[----:B------:R-:W-:Y:S01]  /*1020*/  FMUL.FTZ R110, R14, R91 ;  /* 0x0000005b0e6e7220 */ /* 0x000fe20000410000 */
[----:B------:R-:W-:Y:S01]  /*1030*/  FMUL.FTZ R112, R103, R112 ;  /* 0x0000007067707220 */ /* 0x000fe20000410000 */
[----:B------:R-:W-:Y:S01]  /*1040*/  FFMA.FTZ R91, R107, R138, R156 ;  /* 0x0000008a6b5b7223 */ /* 0x000fe2000001009c */
[----:B------:R-:W-:Y:S02]  /*1050*/  HADD2.F32 R114, -RZ, R93.H1_H1 ;  /* 0x3000005dff727230 */ /* 0x000fe40000004100 */
        /* <DEDUP_REMOVED lines=12> */
[----:B------:R-:W-:-:S02]  /*1120*/  HADD2.F32 R89, -RZ, R95.H0_H0 ;  /* 0x2000005fff597230 */ /* 0x000fc40000004100 */
[----:B------:R-:W-:Y:S01]  /*1130*/  FMUL.FTZ R117, R103, R114 ;  /* 0x0000007267757220 */ /* 0x000fe20000410000 */
[----:B------:R-:W-:Y:S01]  /*1140*/  FADD.FTZ R116, -R123, R88 ;  /* 0x000000587b747221 */ /* 0x000fe20000010100 */
[----:B------:R-:W-:Y:S01]  /*1150*/  FADD.FTZ R93, R90, R113 ;  /* 0x000000715a5d7221 */ /* 0x000fe20000010000 */
[----:B------:R-:W-:Y:S01]  /*1160*/  FFMA.FTZ R88, R106, R113, R91 ;  /* 0x000000716a587223 */ /* 0x000fe2000001005b */
[----:B------:R-:W-:Y:S01]  /*1170*/  FADD.FTZ R82, R82, R89 ;  /* 0x0000005952527221 */ /* 0x000fe20000010000 */
[-C--:B------:R-:W-:Y:S01]  /*1180*/  FFMA.FTZ R58, R117, R89.reuse, R58 ;  /* 0x00000059753a7223 */ /* 0x080fe2000001003a */
[----:B------:R-:W-:Y:S01]  /*1190*/  FMUL.FTZ R114, R16, R89 ;  /* 0x0000005910727220 */ /* 0x000fe20000410000 */
[----:B------:R-:W-:Y:S01]  /*11a0*/  FADD.FTZ R90, R93, R110 ;  /* 0x0000006e5d5a7221 */ /* 0x000fe20000010000 */
[----:B------:R-:W-:Y:S01]  /*11b0*/  FFMA.FTZ R89, R111, R110, R88 ;  /* 0x0000006e6f597223 */ /* 0x000fe20000010058 */
[----:B------:R-:W-:Y:S02]  /*11c0*/  HADD2.F32 R92, -RZ, R95.H1_H1 ;  /* 0x3000005fff5c7230 */ /* 0x000fe40000004100 */
        /* <DEDUP_REMOVED lines=9> */
[----:B------:R-:W-:-:S07]  /*1260*/  FFMA.FTZ R156, R116, R119, R89 ;  /* 0x00000077749c7223 */ /* 0x000fce0000010059 */
.L_x_1724:
[----:B------:R-:W-:Y:S05]  /*1270*/  BSYNC B0 ;  /* 0x0000000000007941 */ /* 0x000fea0003800000 */
.L_x_1723:
        /* <DEDUP_REMOVED lines=16> */
[--C-:B--2---:R-:W-:Y:S02]  /*1380*/  HADD2.F32 R118, -RZ, R88.reuse.H0_H0 ;  /* 0x20000058ff767230 */ /* 0x104fe40000004100 */
[----:B------:R-:W-:Y:S02]  /*1390*/  HADD2.F32 R88, -RZ, R88.H1_H1 ;  /* 0x30000058ff587230 */ /* 0x000fe40000004100 */
[--C-:B------:R-:W-:Y:S02]  /*13a0*/  HADD2.F32 R124, -RZ, R89.reuse.H0_H0 ;  /* 0x20000059ff7c7230 */ /* 0x100fe40000004100 */
[C---:B------:R-:W-:Y:S01]  /*13b0*/  FADD.FTZ R118, -R123.reuse, R118 ;  /* 0x000000767b767221 */ /* 0x040fe20000010100 */
[----:B------:R-:W-:Y:S02]  /*13c0*/  HADD2.F32 R128, -RZ, R89.H1_H1 ;  /* 0x30000059ff807230 */ /* 0x000fe40000004100 */
[----:B0-----:R-:W-:Y:S01]  /*13d0*/  FADD.FTZ R120, -R123, R88 ;  /* 0x000000587b787221 */ /* 0x001fe20000010100 */
[----:B------:R-:W-:-:S02]  /*13e0*/  HADD2.F32 R130, -RZ, R90.H0_H0 ;  /* 0x2000005aff827230 */ /* 0x000fc40000004100 */
[--C-:B------:R-:W-:Y:S02]  /*13f0*/  HADD2.F32 R132, -RZ, R91.reuse.H0_H0 ;  /* 0x2000005bff847230 */ /* 0x100fe40000004100 */
[----:B------:R-:W-:Y:S02]  /*1400*/  HADD2.F32 R134, -RZ, R91.H1_H1 ;  /* 0x3000005bff867230 */ /* 0x000fe40000004100 */
[----:B------:R-:W-:Y:S02]  /*1410*/  HADD2.F32 R90, -RZ, R90.H1_H1 ;  /* 0x3000005aff5a7230 */ /* 0x000fe40000004100 */
[C---:B------:R-:W-:Y:S01]  /*1420*/  FADD.FTZ R126, -R123.reuse, R124 ;  /* 0x0000007c7b7e7221 */ /* 0x040fe20000010100 */
[----:B------:R-:W-:Y:S01]  /*1430*/  FADD.FTZ R124, -R123, R128 ;  /* 0x000000807b7c7221 */ /* 0x000fe20000010100 */
[--C-:B---3--:R-:W-:Y:S02]  /*1440*/  HADD2.F32 R91, -RZ, R92.reuse.H0_H0 ;  /* 0x2000005cff5b7230 */ /* 0x108fe40000004100 */
[----:B-----5:R-:W-:Y:S01]  /*1450*/  FMUL.FTZ R105, R103, R118 ;  /* 0x0000007667697220 */ /* 0x020fe20000410000 */
[----:B------:R-:W-:-:S02]  /*1460*/  HADD2.F32 R92, -RZ, R92.H1_H1 ;  /* 0x3000005cff5c7230 */ /* 0x000fc40000004100 */
[----:B------:R-:W-:Y:S01]  /*1470*/  FADD.FTZ R128, -R123, R130 ;  /* 0x000000827b807221 */ /* 0x000fe20000010100 */
[----:B------:R-:W-:Y:S01]  /*1480*/  FMUL.FTZ R118, R103, R120 ;  /* 0x0000007867767220 */ /* 0x000fe20000410000 */
[C---:B------:R-:W-:Y:S01]  /*1490*/  FADD.FTZ R130, -R123.reuse, R90 ;  /* 0x0000005a7b827221 */ /* 0x040fe20000010100 */
[C---:B------:R-:W-:Y:S01]  /*14a0*/  FADD.FTZ R88, -R123.reuse, R132 ;  /* 0x000000847b587221 */ /* 0x040fe20000010100 */
[----:B------:R-:W-:Y:S01]  /*14b0*/  FADD.FTZ R134, -R123, R134 ;  /* 0x000000867b867221 */ /* 0x000fe20000010100 */
[----:B------:R-:W-:Y:S01]  /*14c0*/  FMUL.FTZ R120, R18, R91 ;  /* 0x0000005b12787220 */ /* 0x000fe20000410000 */
[--C-:B------:R-:W-:Y:S02]  /*14d0*/  HADD2.F32 R123, -RZ, R93.reuse.H0_H0 ;  /* 0x2000005dff7b7230 */ /* 0x100fe40000004100 */
[----:B------:R-:W-:Y:S02]  /*14e0*/  HADD2.F32 R132, -RZ, R93.H1_H1 ;  /* 0x3000005dff847230 */ /* 0x000fe40000004100 */
[----:B------:R-:W-:Y:S01]  /*14f0*/  FADD.FTZ R61, R61, R92 ;  /* 0x0000005c3d3d7221 */ /* 0x000fe20000010000 */
[----:B------:R-:W-:-:S02]  /*1500*/  HADD2.F32 R93, -RZ, R94.H0_H0 ;  /* 0x2000005eff5d7230 */ /* 0x000fc40000004100 */
[-C--:B------:R-:W-:Y:S01]  /*1510*/  FFMA.FTZ R41, R118, R92.reuse, R41 ;  /* 0x0000005c76297223 */ /* 0x080fe20000010029 */
[----:B------:R-:W-:Y:S01]  /*1520*/  FMUL.FTZ R125, R19, R92 ;  /* 0x0000005c137d7220 */ /* 0x000fe20000410000 */
[----:B------:R-:W-:Y:S01]  /*1530*/  FMUL.FTZ R127, R103, R128 ;  /* 0x00000080677f7220 */ /* 0x000fe20000410000 */
[----:B------:R-:W-:Y:S01]  /*1540*/  FADD.FTZ R60, R60, R91 ;  /* 0x0000005b3c3c7221 */ /* 0x000fe20000010000 */
[----:B------:R-:W-:Y:S01]  /*1550*/  FFMA.FTZ R40, R105, R91, R40 ;  /* 0x0000005b69287223 */ /* 0x000fe20000010028 */
[----:B------:R-:W-:Y:S01]  /*1560*/  FADD.FTZ R92, R155, R120 ;  /* 0x000000789b5c7221 */ /* 0x000fe20000010000 */
[----:B------:R-:W-:Y:S01]  /*1570*/  FFMA.FTZ R91, R105, R120, R156 ;  /* 0x00000078695b7223 */ /* 0x000fe2000001009c */
[----:B------:R-:W-:Y:S02]  /*1580*/  HADD2.F32 R94, -RZ, R94.H1_H1 ;  /* 0x3000005eff5e7230 */ /* 0x000fe40000004100 */
[----:B------:R-:W-:Y:S01]  /*1590*/  FADD.FTZ R64, R64, R93 ;  /* 0x0000005d40407221 */ /* 0x000fe20000010000 */
[-C--:B------:R-:W-:Y:S01]  /*15a0*/  FFMA.FTZ R44, R127, R93.reuse, R44 ;  /* 0x0000005d7f2c7223 */ /* 0x080fe2000001002c */
[----:B------:R-:W-:Y:S01]  /*15b0*/  FMUL.FTZ R128, R22, R93 ;  /* 0x0000005d16807220 */ /* 0x000fe20000410000 */
[C---:B------:R-:W-:Y:S01]  /*15c0*/  FMUL.FTZ R121, R103.reuse, R126 ;  /* 0x0000007e67797220 */ /* 0x040fe20000410000 */
        /* <DEDUP_REMOVED lines=11> */
[----:B------:R-:W-:-:S02]  /*1680*/  HADD2.F32 R89, -RZ, R95.H0_H0 ;  /* 0x2000005fff597230 */ /* 0x000fc40000004100 */
        /* <DEDUP_REMOVED lines=10> */
[----:B------:R-:W-:-:S02]  /*1730*/  HADD2.F32 R90, -RZ, R95.H1_H1 ;  /* 0x3000005fff5a7230 */ /* 0x000fc40000004100 */
        /* <DEDUP_REMOVED lines=11> */
[----:B------:R-:W-:-:S07]  /*17f0*/  FFMA.FTZ R156, R134, R135, R89 ;  /* 0x00000087869c7223 */ /* 0x000fce0000010059 */
.L_x_1726:
[----:B------:R-:W-:Y:S05]  /*1800*/  BSYNC B0 ;  /* 0x0000000000007941 */ /* 0x000fea0003800000 */
.L_x_1725:
[----:B------:R-:W-:Y:S01]  /*1810*/  LOP3.LUT P4, RZ, R122, 0xff, RZ, 0xc0, !PT ;  /* 0x000000ff7aff7812 */ /* 0x000fe2000788c0ff */
[----:B------:R-:W-:Y:S01]  /*1820*/  UMOV UR6, 0xffffffff ;  /* 0xffffffff00067882 */ /* 0x000fe20000000000 */
[----:B------:R-:W-:Y:S02]  /*1830*/  SHF.R.U32.HI R89, RZ, 0x5, R0 ;  /* 0x00000005ff597819 */ /* 0x000fe40000011600 */
        /* <DEDUP_REMOVED lines=22> */
.L_x_1749:
        /* <DEDUP_REMOVED lines=30> */
[----:B------:R-:W-:Y:S01]  /*1b80*/  ISETP.NE.U32.AND P5, PT, RZ, UR16, PT ;  /* 0x00000010ff007c0c */ /* 0x000fe2000bfa5070 */
[-CC-:B------:R-:W-:Y:S01]  /*1b90*/  FFMA.FTZ R90, R145, R94.reuse, R95.reuse ;  /* 0x0000005e915a7223 */ /* 0x180fe2000001005f */
[----:B------:R-:W-:Y:S01]  /*1ba0*/  ISETP.NE.AND.EX P6, PT, RZ, UR11, PT, P6 ;  /* 0x0000000bff007c0c */ /* 0x000fe2000bfc5360 */
[----:B------:R-:W-:Y:S01]  /*1bb0*/  FADD.FTZ R88, R147, -R88 ;  /* 0x8000005893587221 */ /* 0x000fe20000010000 */
[----:B------:R-:W-:Y:S01]  /*1bc0*/  ISETP.NE.AND.EX P5, PT, RZ, UR17, PT, P5 ;  /* 0x00000011ff007c0c */ /* 0x000fe2000bfa5350 */
[----:B------:R-:W-:Y:S01]  /*1bd0*/  FADD.FTZ R90, R143, -R90 ;  /* 0x8000005a8f5a7221 */ /* 0x000fe20000010000 */
[----:B------:R-:W-:Y:S01]  /*1be0*/  FFMA.FTZ R91, R144, R94, R95 ;  /* 0x0000005e905b7223 */ /* 0x000fe2000001005f */
[C---:B-----5:R-:W-:Y:S02]  /*1bf0*/  FMUL.FTZ R157, R103.reuse, R88 ;  /* 0x00000058679d7220 */ /* 0x060fe40000410000 */
[----:B------:R-:W-:Y:S01]  /*1c00*/  FMUL.FTZ R90, R103, R90 ;  /* 0x0000005a675a7220 */ /* 0x000fe20000410000 */
[----:B------:R-:W-:Y:S01]  /*1c10*/  FADD.FTZ R92, R142, -R91 ;  /* 0x8000005b8e5c7221 */ /* 0x000fe20000010000 */
[----:B------:R-:W-:-:S03]  /*1c20*/  FFMA.FTZ R91, R148, R94, R95 ;  /* 0x0000005e945b7223 */ /* 0x000fc6000001005f */
[----:B------:R-:W-:Y:S01]  /*1c30*/  FMUL.FTZ R165, R103, R92 ;  /* 0x0000005c67a57220 */ /* 0x000fe20000410000 */
[----:B------:R-:W-:Y:S02]  /*1c40*/  @P6 HADD2.F32 R88, -RZ, R69.H0_H0 ;  /* 0x20000045ff586230 */ /* 0x000fe40000004100 */
[----:B------:R-:W-:Y:S01]  /*1c50*/  FADD.FTZ R122, R146, -R91 ;  /* 0x8000005b927a7221 */ /* 0x000fe20000010000 */
[--C-:B------:R-:W-:Y:S02]  /*1c60*/  @P6 HADD2.F32 R89, -RZ, R70.reuse.H0_H0 ;  /* 0x20000046ff596230 */ /* 0x100fe40000004100 */
[----:B------:R-:W-:Y:S02]  /*1c70*/  @P6 HADD2.F32 R92, -RZ, R70.H1_H1 ;  /* 0x30000046ff5c6230 */ /* 0x000fe40000004100 */
[----:B------:R-:W-:Y:S01]  /*1c80*/  @P6 FADD.FTZ R157, R157, R88 ;  /* 0x000000589d9d6221 */ /* 0x000fe20000010000 */
[----:B------:R-:W-:Y:S02]  /*1c90*/  @P6 FADD.FTZ R90, R90, R89 ;  /* 0x000000595a5a6221 */ /* 0x000fe40000010000 */
[----:B------:R-:W-:-:S02]  /*1ca0*/  @P6 FADD.FTZ R165, R165, R92 ;  /* 0x0000005ca5a56221 */ /* 0x000fc40000010000 */
[----:B------:R-:W-:Y:S01]  /*1cb0*/  @P5 F2FP.F16.F32.PACK_AB R88, RZ, R157 ;  /* 0x0000009dff58523e */ /* 0x000fe200000000ff */
[----:B------:R-:W-:Y:S01]  /*1cc0*/  FMUL.FTZ R157, R157, R102 ;  /* 0x000000669d9d7220 */ /* 0x000fe20000410000 */
[----:B------:R-:W-:Y:S01]  /*1cd0*/  @P5 F2FP.F16.F32.PACK_AB R89, RZ, R90 ;  /* 0x0000005aff59523e */ /* 0x000fe200000000ff */
[----:B------:R-:W-:Y:S01]  /*1ce0*/  FMUL.FTZ R90, R90, R102 ;  /* 0x000000665a5a7220 */ /* 0x000fe20000410000 */
[----:B------:R-:W-:Y:S01]  /*1cf0*/  @P5 PRMT R73, R88, 0x7610, R73 ;  /* 0x0000761058495816 */ /* 0x000fe20000000049 */
[-CC-:B------:R-:W-:Y:S01]  /*1d00*/  FFMA.FTZ R88, R153, R94.reuse, R95.reuse ;  /* 0x0000005e99587223 */ /* 0x180fe2000001005f */
[----:B------:R-:W-:Y:S01]  /*1d10*/  @P5 PRMT R74, R89, 0x7610, R74 ;  /* 0x00007610594a5816 */ /* 0x000fe2000000004a */
[----:B------:R-:W-:Y:S01]  /*1d20*/  FFMA.FTZ R89, R152, R94, R95 ;  /* 0x0000005e98597223 */ /* 0x000fe2000001005f */
[----:B------:R-:W-:Y:S01]  /*1d30*/  FMUL.FTZ R90, R90, UR18 ;  /* 0x000000125a5a7c20 */ /* 0x000fe20008410000 */
[----:B------:R-:W-:Y:S02]  /*1d40*/  FADD.FTZ R88, R151, -R88 ;  /* 0x8000005897587221 */ /* 0x000fe40000010000 */
[----:B------:R-:W-:Y:S01]  /*1d50*/  FADD.FTZ R92, R150, -R89 ;  /* 0x80000059965c7221 */ /* 0x000fe20000010000 */
[----:B------:R-:W-:-:S02]  /*1d60*/  @P6 HADD2.F32 R89, -RZ, R69.H1_H1 ;  /* 0x30000045ff596230 */ /* 0x000fc40000004100 */
[C---:B------:R-:W-:Y:S01]  /*1d70*/  FMUL.FTZ R155, R103.reuse, R88 ;  /* 0x00000058679b7220 */ /* 0x040fe20000410000 */
[--C-:B------:R-:W-:Y:S02]  /*1d80*/  @P6 HADD2.F32 R88, -RZ, R68.reuse.H0_H0 ;  /* 0x20000044ff586230 */ /* 0x100fe40000004100 */
[C---:B------:R-:W-:Y:S01]  /*1d90*/  FMUL.FTZ R93, R103.reuse, R92 ;  /* 0x0000005c675d7220 */ /* 0x040fe20000410000 */
[----:B------:R-:W-:Y:S01]  /*1da0*/  FMUL.FTZ R92, R103, R122 ;  /* 0x0000007a675c7220 */ /* 0x000fe20000410000 */
[----:B------:R-:W-:Y:S01]  /*1db0*/  FFMA.FTZ R122, R141, R94, R95 ;  /* 0x0000005e8d7a7223 */ /* 0x000fe2000001005f */
[----:B------:R-:W-:Y:S01]  /*1dc0*/  @P6 FADD.FTZ R155, R155, R88 ;  /* 0x000000589b9b6221 */ /* 0x000fe20000010000 */
[----:B------:R-:W-:Y:S02]  /*1dd0*/  @P6 HADD2.F32 R88, -RZ, R68.H1_H1 ;  /* 0x30000044ff586230 */ /* 0x000fe40000004100 */
[----:B------:R-:W-:Y:S01]  /*1de0*/  FADD.FTZ R122, R139, -R122 ;  /* 0x8000007a8b7a7221 */ /* 0x000fe20000010000 */
[----:B------:R-:W-:-:S03]  /*1df0*/  @P6 FADD.FTZ R92, R92, R89 ;  /* 0x000000595c5c6221 */ /* 0x000fc60000010000 */
[----:B------:R-:W-:Y:S01]  /*1e00*/  FMUL.FTZ R123, R103, R122 ;  /* 0x0000007a677b7220 */ /* 0x000fe20000410000 */
[----:B------:R-:W-:Y:S01]  /*1e10*/  @P6 FADD.FTZ R93, R93, R88 ;  /* 0x000000585d5d6221 */ /* 0x000fe20000010000 */
[----:B------:R-:W-:Y:S01]  /*1e20*/  FFMA.FTZ R122, R140, R94, R95 ;  /* 0x0000005e8c7a7223 */ /* 0x000fe2000001005f */
[--C-:B------:R-:W-:Y:S01]  /*1e30*/  @P6 HADD2.F32 R88, -RZ, R71.reuse.H0_H0 ;  /* 0x20000047ff586230 */ /* 0x100fe20000004100 */
[----:B------:R-:W-:Y:S01]  /*1e40*/  @P5 F2FP.F16.F32.PACK_AB R89, RZ, R92 ;  /* 0x0000005cff59523e */ /* 0x000fe200000000ff */
[----:B------:R-:W-:Y:S01]  /*1e50*/  FMUL.FTZ R92, R92, R102 ;  /* 0x000000665c5c7220 */ /* 0x000fe20000410000 */
[----:B------:R-:W-:Y:S02]  /*1e60*/  FADD.FTZ R122, R137, -R122 ;  /* 0x8000007a897a7221 */ /* 0x000fe40000010000 */
[----:B------:R-:W-:Y:S01]  /*1e70*/  @P6 FADD.FTZ R123, R123, R88 ;  /* 0x000000587b7b6221 */ /* 0x000fe20000010000 */
[----:B------:R-:W-:Y:S02]  /*1e80*/  @P6 HADD2.F32 R88, -RZ, R71.H1_H1 ;  /* 0x30000047ff586230 */ /* 0x000fe40000004100 */
[----:B------:R-:W-:Y:S01]  /*1e90*/  FMUL.FTZ R91, R103, R122 ;  /* 0x0000007a675b7220 */ /* 0x000fe20000410000 */
[----:B------:R-:W-:Y:S01]  /*1ea0*/  @P5 PRMT R73, R73, 0x5410, R89 ;  /* 0x0000541049495816 */ /* 0x000fe20000000059 */
[-C--:B------:R-:W-:Y:S01]  /*1eb0*/  FMUL.FTZ R154, R123, R102.reuse ;  /* 0x000000667b9a7220 */ /* 0x080fe20000410000 */
[----:B------:R-:W-:Y:S01]  /*1ec0*/  @P5 F2FP.F16.F32.PACK_AB R122, RZ, R165 ;  /* 0x000000a5ff7a523e */ /* 0x000fe200000000ff */
[----:B------:R-:W-:Y:S01]  /*1ed0*/  @P6 FADD.FTZ R91, R91, R88 ;  /* 0x000000585b5b6221 */ /* 0x000fe20000010000 */
[----:B------:R-:W-:Y:S01]  /*1ee0*/  ISETP.NE.U32.AND P6, PT, RZ, UR16, PT ;  /* 0x00000010ff007c0c */ /* 0x000fe2000bfc5070 */
[-C--:B------:R-:W-:Y:S01]  /*1ef0*/  FMUL.FTZ R165, R165, R102.reuse ;  /* 0x00000066a5a57220 */ /* 0x080fe20000410000 */
[----:B------:R-:W-:Y:S01]  /*1f00*/  @P5 F2FP.F16.F32.PACK_AB R88, RZ, R155 ;  /* 0x0000009bff58523e */ /* 0x000fe200000000ff */
[----:B------:R-:W-:Y:S01]  /*1f10*/  FMUL.FTZ R155, R155, R102 ;  /* 0x000000669b9b7220 */ /* 0x000fe20000410000 */
[----:B------:R-:W-:Y:S01]  /*1f20*/  ISETP.NE.AND.EX P6, PT, RZ, UR17, PT, P6 ;  /* 0x00000011ff007c0c */ /* 0x000fe2000bfc5360 */
[----:B------:R-:W-:Y:S01]  /*1f30*/  FMUL.FTZ R165, R165, UR18 ;  /* 0x00000012a5a57c20 */ /* 0x000fe20008410000 */
[----:B------:R-:W-:Y:S01]  /*1f40*/  @P5 PRMT R72, R88, 0x7610, R72 ;  /* 0x0000761058485816 */ /* 0x000fe20000000048 */
[----:B------:R-:W-:Y:S01]  /*1f50*/  FMUL.FTZ R154, R154, UR18 ;  /* 0x000000129a9a7c20 */ /* 0x000fe20008410000 */
[----:B------:R-:W-:-:S02]  /*1f60*/  @P5 F2FP.F16.F32.PACK_AB R88, RZ, R123 ;  /* 0x0000007bff58523e */ /* 0x000fc400000000ff */
[----:B------:R-:W-:Y:S01]  /*1f70*/  @P5 F2FP.F16.F32.PACK_AB R89, RZ, R91 ;  /* 0x0000005bff59523e */ /* 0x000fe200000000ff */
[-C--:B------:R-:W-:Y:S01]  /*1f80*/  FMUL.FTZ R91, R91, R102.reuse ;  /* 0x000000665b5b7220 */ /* 0x080fe20000410000 */
[----:B------:R-:W-:Y:S02]  /*1f90*/  @P5 PRMT R75, R88, 0x7610, R75 ;  /* 0x00007610584b5816 */ /* 0x000fe4000000004b */
[----:B------:R-:W-:Y:S01]  /*1fa0*/  @P5 F2FP.F16.F32.PACK_AB R88, RZ, R93 ;  /* 0x0000005dff58523e */ /* 0x000fe200000000ff */
[----:B------:R-:W-:Y:S01]  /*1fb0*/  FMUL.FTZ R93, R93, R102 ;  /* 0x000000665d5d7220 */ /* 0x000fe20000410000 */
[----:B------:R-:W-:Y:S01]  /*1fc0*/  @P5 PRMT R75, R75, 0x5410, R89 ;  /* 0x000054104b4b5816 */ /* 0x000fe20000000059 */
[----:B------:R-:W-:Y:S01]  /*1fd0*/  FMUL.FTZ R91, R91, UR18 ;  /* 0x000000125b5b7c20 */ /* 0x000fe20008410000 */
[----:B------:R-:W-:Y:S01]  /*1fe0*/  @P5 PRMT R72, R72, 0x5410, R88 ;  /* 0x0000541048485816 */ /* 0x000fe20000000058 */
[----:B------:R-:W-:Y:S01]  /*1ff0*/  FMUL.FTZ R123, R93, UR18 ;  /* 0x000000125d7b7c20 */ /* 0x000fe20008410000 */
[----:B------:R-:W0:Y:S01]  /*2000*/  @P6 LDC.64 R88, c[0x0][0x308] ;  /* 0x0000c200ff586b82 */ /* 0x000e220000000a00 */
[----:B------:R-:W-:Y:S01]  /*2010*/  @P5 PRMT R74, R74, 0x5410, R122 ;  /* 0x000054104a4a5816 */ /* 0x000fe2000000007a */
[----:B------:R-:W-:Y:S01]  /*2020*/  FMUL.FTZ R122, R155, UR18 ;  /* 0x000000129b7a7c20 */ /* 0x000fe20008410000 */
[----:B------:R-:W-:-:S04]  /*2030*/  LOP3.LUT P5, RZ, R163, 0xff, RZ, 0xc0, !PT ;  /* 0x000000ffa3ff7812 */ /* 0x000fc800078ac0ff */
[----:B------:R-:W-:Y:S02]  /*2040*/  FSEL R90, R90, RZ, P5 ;  /* 0x000000ff5a5a7208 */ /* 0x000fe40002800000 */
[----:B------:R-:W-:-:S04]  /*2050*/  LOP3.LUT P5, RZ, R163, 0xff00, RZ, 0xc0, !PT ;  /* 0x0000ff00a3ff7812 */ /* 0x000fc800078ac0ff */
[----:B------:R-:W-:Y:S02]  /*2060*/  FSEL R165, R165, RZ, P5 ;  /* 0x000000ffa5a57208 */ /* 0x000fe40002800000 */
[----:B------:R-:W-:Y:S02]  /*2070*/  LOP3.LUT P5, RZ, R162, 0xff0000, RZ, 0xc0, !PT ;  /* 0x00ff0000a2ff7812 */ /* 0x000fe400078ac0ff */
[----:B------:R-:W-:Y:S01]  /*2080*/  F2FP.F16.F32.PACK_AB R90, R165, R90 ;  /* 0x0000005aa55a723e */ /* 0x000fe200000000ff */
[----:B0-----:R-:W-:-:S05]  /*2090*/  @P6 IMAD.WIDE.U32 R88, R99, 0x10, R88 ;  /* 0x0000001063586825 */ /* 0x001fca00078e0058 */
[----:B------:R0:W-:Y:S02]  /*20a0*/  @P6 STG.E.128 desc[UR4][R88.64], R72 ;  /* 0x0000004858006986 */ /* 0x0001e4000c101d04 */
[----:B0-----:R-:W-:Y:S01]  /*20b0*/  FMUL.FTZ R88, R157, UR18 ;  /* 0x000000129d587c20 */ /* 0x001fe20008410000 */
[----:B------:R-:W-:Y:S01]  /*20c0*/  FMUL.FTZ R89, R92, UR18 ;  /* 0x000000125c597c20 */ /* 0x000fe20008410000 */
[----:B------:R-:W-:-:S03]  /*20d0*/  MOV R92, R162 ;  /* 0x000000a2005c7202 */ /* 0x000fc60000000f00 */
[----:B------:R-:W-:Y:S02]  /*20e0*/  FSEL R88, R88, RZ, P5 ;  /* 0x000000ff58587208 */ /* 0x000fe40002800000 */
[----:B------:R-:W-:-:S04]  /*20f0*/  LOP3.LUT P5, RZ, R162, 0xff000000, RZ, 0xc0, !PT ;  /* 0xff000000a2ff7812 */ /* 0x000fc800078ac0ff */
[----:B------:R-:W-:Y:S02]  /*2100*/  FSEL R89, R89, RZ, P5 ;  /* 0x000000ff59597208 */ /* 0x000fe40002800000 */
[----:B------:R-:W-:Y:S02]  /*2110*/  LOP3.LUT P5, RZ, R92, 0xff, RZ, 0xc0, !PT ;  /* 0x000000ff5cff7812 */ /* 0x000fe400078ac0ff */
[----:B------:R-:W0:Y:S01]  /*2120*/  LDC.64 R92, c[0x0][0x2f8] ;  /* 0x0000be00ff5c7b82 */ /* 0x000e220000000a00 */
[----:B------:R-:W-:Y:S02]  /*2130*/  F2FP.F16.F32.PACK_AB R89, R89, R88 ;  /* 0x000000585959723e */ /* 0x000fe400000000ff */
[----:B------:R-:W-:Y:S02]  /*2140*/  FSEL R122, R122, RZ, P5 ;  /* 0x000000ff7a7a7208 */ /* 0x000fe40002800000 */
[----:B------:R-:W-:-:S04]  /*2150*/  LOP3.LUT P5, RZ, R162, 0xff00, RZ, 0xc0, !PT ;  /* 0x0000ff00a2ff7812 */ /* 0x000fc800078ac0ff */
[----:B------:R-:W-:Y:S02]  /*2160*/  FSEL R123, R123, RZ, P5 ;  /* 0x000000ff7b7b7208 */ /* 0x000fe40002800000 */
[----:B------:R-:W-:Y:S02]  /*2170*/  LOP3.LUT P5, RZ, R163, 0xff0000, RZ, 0xc0, !PT ;  /* 0x00ff0000a3ff7812 */ /* 0x000fe400078ac0ff */
[----:B------:R-:W-:Y:S02]  /*2180*/  F2FP.F16.F32.PACK_AB R88, R123, R122 ;  /* 0x0000007a7b58723e */ /* 0x000fe400000000ff */
[----:B------:R-:W-:Y:S02]  /*2190*/  FSEL R154, R154, RZ, P5 ;  /* 0x000000ff9a9a7208 */ /* 0x000fe40002800000 */
[----:B------:R-:W-:-:S04]  /*21a0*/  LOP3.LUT P5, RZ, R163, 0xff000000, RZ, 0xc0, !PT ;  /* 0xff000000a3ff7812 */ /* 0x000fc800078ac0ff */
[----:B------:R-:W-:Y:S01]  /*21b0*/  FSEL R91, R91, RZ, P5 ;  /* 0x000000ff5b5b7208 */ /* 0x000fe20002800000 */
[----:B0-----:R-:W-:-:S03]  /*21c0*/  IMAD.WIDE.U32 R92, R99, 0x10, R92 ;  /* 0x00000010635c7825 */ /* 0x001fc600078e005c */
[----:B------:R-:W-:Y:S02]  /*21d0*/  F2FP.F16.F32.PACK_AB R91, R91, R154 ;  /* 0x0000009a5b5b723e */ /* 0x000fe400000000ff */
[----:B------:R-:W-:-:S03]  /*21e0*/  IADD3 R99, R99, 0x80, RZ ;  /* 0x0000008063637810 */ /* 0x000fc60007ffe0ff */
[----:B------:R0:W-:Y:S04]  /*21f0*/  STG.E.128 desc[UR4][R92.64], R88 ;  /* 0x000000585c007986 */ /* 0x0001e8000c101d04 */
.L_x_1729:
[----:B------:R-:W-:Y:S05]  /*2200*/  BSYNC B0 ;  /* 0x0000000000007941 */ /* 0x000fea0003800000 */
.L_x_1728:
[----:B------:R-:W-:Y:S04]  /*2210*/  BSSY B0, `(.L_x_1730) ;  /* 0x000006c000007945 */ /* 0x000fe80003800000 */
[----:B------:R-:W-:Y:S05]  /*2220*/  @!P2 BRA `(.L_x_1731) ;  /* 0x0000000400a8a947 */ /* 0x000fea0003800000 */
[----:B------:R-:W-:Y:S01]  /*2230*/  ISETP.NE.U32.AND P5, PT, RZ, UR10, PT ;  /* 0x0000000aff007c0c */ /* 0x000fe2000bfa5070 */
[-CC-:B0-----:R-:W-:Y:S01]  /*2240*/  FFMA.FTZ R91, R111, R94.reuse, R95.reuse ;  /* 0x0000005e6f5b7223 */ /* 0x181fe2000001005f */
[----:B------:R-:W-:Y:S01]  /*2250*/  ISETP.NE.U32.AND P6, PT, RZ, UR16, PT ;  /* 0x00000010ff007c0c */ /* 0x000fe2000bfc5070 */
[-C--:B------:R-:W-:Y:S01]  /*2260*/  FFMA.FTZ R89, R109, R94.reuse, R95 ;  /* 0x0000005e6d597223 */ /* 0x080fe2000001005f */
[----:B------:R-:W-:Y:S01]  /*2270*/  ISETP.NE.AND.EX P5, PT, RZ, UR11, PT, P5 ;  /* 0x0000000bff007c0c */ /* 0x000fe2000bfa5350 */
[----:B------:R-:W-:Y:S01]  /*2280*/  FADD.FTZ R90, R110, -R91 ;  /* 0x8000005b6e5a7221 */ /* 0x000fe20000010000 */
[----:B------:R-:W-:Y:S01]  /*2290*/  ISETP.NE.AND.EX P6, PT, RZ, UR17, PT, P6 ;  /* 0x00000011ff007c0c */ /* 0x000fe2000bfc5360 */
[----:B------:R-:W-:Y:S01]  /*22a0*/  FADD.FTZ R88, R108, -R89 ;  /* 0x800000596c587221 */ /* 0x000fe20000010000 */
[--C-:B------:R-:W-:Y:S01]  /*22b0*/  FFMA.FTZ R92, R112, R94, R95.reuse ;  /* 0x0000005e705c7223 */ /* 0x100fe2000001005f */
[C---:B-----5:R-:W-:Y:S01]  /*22c0*/  FMUL.FTZ R90, R103.reuse, R90 ;  /* 0x0000005a675a7220 */ /* 0x060fe20000410000 */
[--C-:B------:R-:W-:Y:S01]  /*22d0*/  FFMA.FTZ R122, R106, R94, R95.reuse ;  /* 0x0000005e6a7a7223 */ /* 0x100fe2000001005f */
[----:B------:R-:W-:Y:S01]  /*22e0*/  FMUL.FTZ R157, R103, R88 ;  /* 0x00000058679d7220 */ /* 0x000fe20000410000 */
[----:B------:R-:W-:Y:S01]  /*22f0*/  FADD.FTZ R92, R115, -R92 ;  /* 0x8000005c735c7221 */ /* 0x000fe20000010000 */
[----:B------:R-:W-:Y:S01]  /*2300*/  FFMA.FTZ R91, R117, R94, R95 ;  /* 0x0000005e755b7223 */ /* 0x000fe2000001005f */
[----:B------:R-:W-:-:S02]  /*2310*/  FADD.FTZ R122, R113, -R122 ;  /* 0x8000007a717a7221 */ /* 0x000fc40000010000 */
[----:B------:R-:W-:Y:S01]  /*2320*/  FMUL.FTZ R165, R103, R92 ;  /* 0x0000005c67a57220 */ /* 0x000fe20000410000 */
[--C-:B------:R-:W-:Y:S02]  /*2330*/  @P5 HADD2.F32 R89, -RZ, R26.reuse.H0_H0 ;  /* 0x2000001aff595230 */ /* 0x100fe40000004100 */
[----:B------:R-:W-:Y:S02]  /*2340*/  @P5 HADD2.F32 R88, -RZ, R25.H0_H0 ;  /* 0x20000019ff585230 */ /* 0x000fe40000004100 */
[----:B------:R-:W-:Y:S02]  /*2350*/  @P5 HADD2.F32 R92, -RZ, R26.H1_H1 ;  /* 0x3000001aff5c5230 */ /* 0x000fe40000004100 */
[----:B------:R-:W-:Y:S01]  /*2360*/  @P5 FADD.FTZ R90, R90, R89 ;  /* 0x000000595a5a5221 */ /* 0x000fe20000010000 */
[----:B------:R-:W-:Y:S02]  /*2370*/  @P5 FADD.FTZ R157, R157, R88 ;  /* 0x000000589d9d5221 */ /* 0x000fe40000010000 */
[----:B------:R-:W-:-:S02]  /*2380*/  @P5 FADD.FTZ R165, R165, R92 ;  /* 0x0000005ca5a55221 */ /* 0x000fc40000010000 */
[----:B------:R-:W-:Y:S01]  /*2390*/  @P6 F2FP.F16.F32.PACK_AB R89, RZ, R90 ;  /* 0x0000005aff59623e */ /* 0x000fe200000000ff */
[-C--:B------:R-:W-:Y:S01]  /*23a0*/  FMUL.FTZ R90, R90, R102.reuse ;  /* 0x000000665a5a7220 */ /* 0x080fe20000410000 */
[----:B------:R-:W-:Y:S01]  /*23b0*/  @P6 F2FP.F16.F32.PACK_AB R88, RZ, R157 ;  /* 0x0000009dff58623e */ /* 0x000fe200000000ff */
[----:B------:R-:W-:Y:S01]  /*23c0*/  FMUL.FTZ R157, R157, R102 ;  /* 0x000000669d9d7220 */ /* 0x000fe20000410000 */
[----:B------:R-:W-:Y:S01]  /*23d0*/  @P6 PRMT R74, R89, 0x7610, R74 ;  /* 0x00007610594a6816 */ /* 0x000fe2000000004a */
[-C--:B------:R-:W-:Y:S01]  /*23e0*/  FFMA.FTZ R89, R107, R94.reuse, R95 ;  /* 0x0000005e6b597223 */ /* 0x080fe2000001005f */
[----:B------:R-:W-:Y:S01]  /*23f0*/  @P6 PRMT R73, R88, 0x7610, R73 ;  /* 0x0000761058496816 */ /* 0x000fe20000000049 */
[----:B------:R-:W-:Y:S02]  /*2400*/  FMUL.FTZ R90, R90, UR18 ;  /* 0x000000125a5a7c20 */ /* 0x000fe40008410000 */
[----:B------:R-:W-:Y:S01]  /*2410*/  FADD.FTZ R88, R138, -R89 ;  /* 0x800000598a587221 */ /* 0x000fe20000010000 */
[----:B------:R-:W-:-:S03]  /*2420*/  FFMA.FTZ R89, R136, R94, R95 ;  /* 0x0000005e88597223 */ /* 0x000fc6000001005f */
[----:B------:R-:W-:Y:S01]  /*2430*/  FMUL.FTZ R155, R103, R88 ;  /* 0x00000058679b7220 */ /* 0x000fe20000410000 */
[----:B------:R-:W-:Y:S02]  /*2440*/  @P5 HADD2.F32 R88, -RZ, R24.H0_H0 ;  /* 0x20000018ff585230 */ /* 0x000fe40000004100 */
[----:B------:R-:W-:Y:S01]  /*2450*/  FADD.FTZ R92, R104, -R89 ;  /* 0x80000059685c7221 */ /* 0x000fe20000010000 */
[----:B------:R-:W-:-:S03]  /*2460*/  @P5 HADD2.F32 R89, -RZ, R25.H1_H1 ;  /* 0x30000019ff595230 */ /* 0x000fc60000004100 */
[----:B------:R-:W-:Y:S01]  /*2470*/  FMUL.FTZ R93, R103, R92 ;  /* 0x0000005c675d7220 */ /* 0x000fe20000410000 */
[----:B------:R-:W-:Y:S01]  /*2480*/  @P5 FADD.FTZ R155, R155, R88 ;  /* 0x000000589b9b5221 */ /* 0x000fe20000010000 */
[----:B------:R-:W-:Y:S01]  /*2490*/  FMUL.FTZ R92, R103, R122 ;  /* 0x0000007a675c7220 */ /* 0x000fe20000410000 */
        /* <DEDUP_REMOVED lines=45> */
[----:B------:R-:W-:Y:S01]  /*2770*/  F2FP.F16.F32.PACK_AB R90, R165, R90 ;  /* 0x0000005aa55a723e */ /* 0x000fe200000000ff */
        /* <DEDUP_REMOVED lines=21> */
.L_x_1731:
[----:B------:R-:W-:Y:S05]  /*28d0*/  BSYNC B0 ;  /* 0x0000000000007941 */ /* 0x000fea0003800000 */
.L_x_1730:
[----:B------:R-:W-:Y:S04]  /*28e0*/  BSSY B0, `(.L_x_1732) ;  /* 0x000006b000007945 */ /* 0x000fe80003800000 */
[----:B------:R-:W-:Y:S05]  /*28f0*/  @!P1 BRA `(.L_x_1733) ;  /* 0x0000000400a49947 */ /* 0x000fea0003800000 */
[----:B------:R-:W-:Y:S01]  /*2900*/  ISETP.NE.U32.AND P5, PT, RZ, UR10, PT ;  /* 0x0000000aff007c0c */ /* 0x000fe2000bfa5070 */
[-CC-:B01----:R-:W-:Y:S01]  /*2910*/  FFMA.FTZ R89, R127, R94.reuse, R95.reuse ;  /* 0x0000005e7f597223 */ /* 0x183fe2000001005f */
[-CC-:B------:R-:W-:Y:S01]  /*2920*/  FFMA.FTZ R90, R130, R94.reuse, R95.reuse ;  /* 0x0000005e825a7223 */ /* 0x180fe2000001005f */
[----:B------:R-:W-:Y:S01]  /*2930*/  LOP3.LUT P6, RZ, R159, 0xff, RZ, 0xc0, !PT ;  /* 0x000000ff9fff7812 */ /* 0x000fe200078cc0ff */
[-C--:B------:R-:W-:Y:S01]  /*2940*/  FFMA.FTZ R91, R105, R94.reuse, R95 ;  /* 0x0000005e695b7223 */ /* 0x080fe2000001005f */
[----:B------:R-:W-:Y:S01]  /*2950*/  ISETP.NE.AND.EX P5, PT, RZ, UR11, PT, P5 ;  /* 0x0000000bff007c0c */ /* 0x000fe2000bfa5350 */
[----:B------:R-:W-:Y:S01]  /*2960*/  FADD.FTZ R88, R128, -R89 ;  /* 0x8000005980587221 */ /* 0x000fe20000010000 */
[----:B------:R-:W-:Y:S01]  /*2970*/  FADD.FTZ R90, R131, -R90 ;  /* 0x8000005a835a7221 */ /* 0x000fe20000010000 */
[-CC-:B------:R-:W-:Y:S01]  /*2980*/  FFMA.FTZ R157, R133, R94.reuse, R95.reuse ;  /* 0x0000005e859d7223 */ /* 0x180fe2000001005f */
[----:B------:R-:W-:Y:S01]  /*2990*/  FFMA.FTZ R92, R118, R94, R95 ;  /* 0x0000005e765c7223 */ /* 0x000fe2000001005f */
[C---:B-----5:R-:W-:Y:S01]  /*29a0*/  FMUL.FTZ R123, R103.reuse, R88 ;  /* 0x00000058677b7220 */ /* 0x060fe20000410000 */
[----:B------:R-:W-:Y:S01]  /*29b0*/  FMUL.FTZ R89, R103, R90 ;  /* 0x0000005a67597220 */ /* 0x000fe20000410000 */
[----:B------:R-:W-:Y:S01]  /*29c0*/  FADD.FTZ R154, R132, -R157 ;  /* 0x8000009d849a7221 */ /* 0x000fe20000010000 */
[-CC-:B------:R-:W-:Y:S01]  /*29d0*/  FFMA.FTZ R155, R121, R94.reuse, R95.reuse ;  /* 0x0000005e799b7223 */ /* 0x180fe2000001005f */
[-CC-:B------:R-:W-:Y:S01]  /*29e0*/  FFMA.FTZ R122, R124, R94.reuse, R95.reuse ;  /* 0x0000005e7c7a7223 */ /* 0x180fe2000001005f */
[----:B------:R-:W-:Y:S01]  /*29f0*/  FFMA.FTZ R156, R134, R94, R95 ;  /* 0x0000005e869c7223 */ /* 0x000fe2000001005f */
[----:B------:R-:W-:Y:S01]  /*2a00*/  FADD.FTZ R92, R125, -R92 ;  /* 0x8000005c7d5c7221 */ /* 0x000fe20000010000 */
[----:B------:R-:W-:Y:S01]  /*2a10*/  FADD.FTZ R94, R126, -R155 ;  /* 0x8000009b7e5e7221 */ /* 0x000fe20000010000 */
[----:B------:R-:W-:-:S02]  /*2a20*/  @P5 HADD2.F32 R88, -RZ, R86.H0_H0 ;  /* 0x20000056ff585230 */ /* 0x000fc40000004100 */
[----:B------:R-:W-:Y:S01]  /*2a30*/  FADD.FTZ R122, R129, -R122 ;  /* 0x8000007a817a7221 */ /* 0x000fe20000010000 */
[----:B------:R-:W-:Y:S01]  /*2a40*/  FADD.FTZ R156, R135, -R156 ;  /* 0x8000009c879c7221 */ /* 0x000fe20000010000 */
[C---:B------:R-:W-:Y:S01]  /*2a50*/  FMUL.FTZ R94, R103.reuse, R94 ;  /* 0x0000005e675e7220 */ /* 0x040fe20000410000 */
[----:B------:R-:W-:Y:S01]  /*2a60*/  FMUL.FTZ R95, R103, R154 ;  /* 0x0000009a675f7220 */ /* 0x000fe20000410000 */
[----:B------:R-:W-:Y:S01]  /*2a70*/  @P5 FADD.FTZ R123, R123, R88 ;  /* 0x000000587b7b5221 */ /* 0x000fe20000010000 */
[----:B------:R-:W-:Y:S02]  /*2a80*/  @P5 HADD2.F32 R88, -RZ, R86.H1_H1 ;  /* 0x30000056ff585230 */ /* 0x000fe40000004100 */
[C---:B------:R-:W-:Y:S01]  /*2a90*/  FMUL.FTZ R155, R103.reuse, R122 ;  /* 0x0000007a679b7220 */ /* 0x040fe20000410000 */
[----:B------:R-:W-:Y:S01]  /*2aa0*/  FMUL.FTZ R165, R103, R156 ;  /* 0x0000009c67a57220 */ /* 0x000fe20000410000 */
[----:B------:R-:W-:Y:S02]  /*2ab0*/  @P5 HADD2.F32 R122, -RZ, R84.H1_H1 ;  /* 0x30000054ff7a5230 */ /* 0x000fe40000004100 */
[----:B------:R-:W-:Y:S01]  /*2ac0*/  @P5 FADD.FTZ R89, R89, R88 ;  /* 0x0000005859595221 */ /* 0x000fe20000010000 */
[----:B------:R-:W-:-:S03]  /*2ad0*/  FMUL.FTZ R88, R123, R102 ;  /* 0x000000667b587220 */ /* 0x000fc60000410000 */
[----:B------:R-:W-:Y:S01]  /*2ae0*/  FMUL.FTZ R90, R89, R102 ;  /* 0x00000066595a7220 */ /* 0x000fe20000410000 */
[----:B------:R-:W-:-:S03]  /*2af0*/  FMUL.FTZ R88, R88, UR18 ;  /* 0x0000001258587c20 */ /* 0x000fc60008410000 */
[----:B------:R-:W-:Y:S02]  /*2b00*/  FMUL.FTZ R93, R90, UR18 ;  /* 0x000000125a5d7c20 */ /* 0x000fe40008410000 */
[----:B------:R-:W-:Y:S01]  /*2b10*/  FSEL R90, R88, RZ, P6 ;  /* 0x000000ff585a7208 */ /* 0x000fe20003000000 */
[----:B------:R-:W-:Y:S01]  /*2b20*/  FADD.FTZ R88, R120, -R91 ;  /* 0x8000005b78587221 */ /* 0x000fe20000010000 */
[----:B------:R-:W-:Y:S01]  /*2b30*/  LOP3.LUT P6, RZ, R159, 0xff00, RZ, 0xc0, !PT ;  /* 0x0000ff009fff7812 */ /* 0x000fe200078cc0ff */
[C---:B------:R-:W-:Y:S02]  /*2b40*/  FMUL.FTZ R91, R103.reuse, R92 ;  /* 0x0000005c675b7220 */ /* 0x040fe40000410000 */
[----:B------:R-:W-:Y:S01]  /*2b50*/  FMUL.FTZ R157, R103, R88 ;  /* 0x00000058679d7220 */ /* 0x000fe20000410000 */
[----:B------:R-:W-:Y:S01]  /*2b60*/  FSEL R93, R93, RZ, P6 ;  /* 0x000000ff5d5d7208 */ /* 0x000fe20003000000 */
[----:B------:R-:W-:Y:S01]  /*2b70*/  @P5 HADD2.F32 R88, -RZ, R84.H0_H0 ;  /* 0x20000054ff585230 */ /* 0x000fe20000004100 */
[----:B------:R-:W-:Y:S01]  /*2b80*/  ISETP.NE.U32.AND P6, PT, RZ, UR16, PT ;  /* 0x00000010ff007c0c */ /* 0x000fe2000bfc5070 */
[----:B------:R-:W-:Y:S01]  /*2b90*/  @P5 FADD.FTZ R91, R91, R122 ;  /* 0x0000007a5b5b5221 */ /* 0x000fe20000010000 */
[----:B------:R-:W-:Y:S01]  /*2ba0*/  @P5 HADD2.F32 R122, -RZ, R87.H1_H1 ;  /* 0x30000057ff7a5230 */ /* 0x000fe20000004100 */
[----:B------:R-:W-:Y:S01]  /*2bb0*/  F2FP.F16.F32.PACK_AB R90, R93, R90 ;  /* 0x0000005a5d5a723e */ /* 0x000fe200000000ff */
[----:B------:R-:W-:Y:S01]  /*2bc0*/  @P5 FADD.FTZ R157, R157, R88 ;  /* 0x000000589d9d5221 */ /* 0x000fe20000010000 */
[----:B------:R-:W-:Y:S01]  /*2bd0*/  ISETP.NE.AND.EX P6, PT, RZ, UR17, PT, P6 ;  /* 0x00000011ff007c0c */ /* 0x000fe2000bfc5360 */
[----:B------:R-:W-:-:S02]  /*2be0*/  @P5 HADD2.F32 R88, -RZ, R85.H1_H1 ;  /* 0x30000055ff585230 */ /* 0x000fc40000004100 */
[----:B------:R-:W-:-:S03]  /*2bf0*/  @P5 FADD.FTZ R165, R165, R122 ;  /* 0x0000007aa5a55221 */ /* 0x000fc60000010000 */
[----:B------:R-:W-:Y:S01]  /*2c00*/  @P5 FADD.FTZ R155, R155, R88 ;  /* 0x000000589b9b5221 */ /* 0x000fe20000010000 */
[----:B------:R-:W-:-:S05]  /*2c10*/  @P5 HADD2.F32 R88, -RZ, R87.H0_H0 ;  /* 0x20000057ff585230 */ /* 0x000fca0000004100 */
[----:B------:R-:W-:Y:S01]  /*2c20*/  @P5 FADD.FTZ R95, R95, R88 ;  /* 0x000000585f5f5221 */ /* 0x000fe20000010000 */
[----:B------:R-:W-:Y:S01]  /*2c30*/  @P6 F2FP.F16.F32.PACK_AB R103, RZ, R89 ;  /* 0x00000059ff67623e */ /* 0x000fe200000000ff */
[----:B------:R-:W-:Y:S01]  /*2c40*/  @P5 HADD2.F32 R89, -RZ, R85.H0_H0 ;  /* 0x20000055ff595230 */ /* 0x000fe20000004100 */
[----:B------:R-:W-:Y:S01]  /*2c50*/  @P6 F2FP.F16.F32.PACK_AB R92, RZ, R123 ;  /* 0x0000007bff5c623e */ /* 0x000fe200000000ff */
[-C--:B------:R-:W-:Y:S01]  /*2c60*/  FMUL.FTZ R154, R95, R102.reuse ;  /* 0x000000665f9a7220 */ /* 0x080fe20000410000 */
[----:B------:R-:W-:Y:S01]  /*2c70*/  @P6 F2FP.F16.F32.PACK_AB R123, RZ, R155 ;  /* 0x0000009bff7b623e */ /* 0x000fe200000000ff */
[-C--:B------:R-:W-:Y:S01]  /*2c80*/  FMUL.FTZ R155, R155, R102.reuse ;  /* 0x000000669b9b7220 */ /* 0x080fe20000410000 */
[----:B------:R-:W-:Y:S01]  /*2c90*/  @P5 FADD.FTZ R94, R94, R89 ;  /* 0x000000595e5e5221 */ /* 0x000fe20000010000 */
[----:B------:R-:W-:Y:S01]  /*2ca0*/  LOP3.LUT P5, RZ, R158, 0xff0000, RZ, 0xc0, !PT ;  /* 0x00ff00009eff7812 */ /* 0x000fe200078ac0ff */
[----:B------:R-:W-:Y:S01]  /*2cb0*/  FMUL.FTZ R154, R154, UR18 ;  /* 0x000000129a9a7c20 */ /* 0x000fe20008410000 */
[----:B------:R-:W-:Y:S01]  /*2cc0*/  FMUL.FTZ R155, R155, UR18 ;  /* 0x000000129b9b7c20 */ /* 0x000fe20008410000 */
[-C--:B------:R-:W-:Y:S01]  /*2cd0*/  FMUL.FTZ R88, R94, R102.reuse ;  /* 0x000000665e587220 */ /* 0x080fe20000410000 */
[----:B------:R-:W-:Y:S01]  /*2ce0*/  @P6 F2FP.F16.F32.PACK_AB R122, RZ, R91 ;  /* 0x0000005bff7a623e */ /* 0x000fe200000000ff */
[----:B------:R-:W-:Y:S01]  /*2cf0*/  FMUL.FTZ R91, R91, R102 ;  /* 0x000000665b5b7220 */ /* 0x000fe20000410000 */
[----:B------:R-:W-:Y:S01]  /*2d00*/  @P6 F2FP.F16.F32.PACK_AB R94, RZ, R94 ;  /* 0x0000005eff5e623e */ /* 0x000fe200000000ff */
[----:B------:R-:W-:Y:S01]  /*2d10*/  FMUL.FTZ R88, R88, UR18 ;  /* 0x0000001258587c20 */ /* 0x000fe20008410000 */
[----:B------:R-:W-:Y:S01]  /*2d20*/  @P6 F2FP.F16.F32.PACK_AB R95, RZ, R95 ;  /* 0x0000005fff5f623e */ /* 0x000fe200000000ff */
[----:B------:R-:W-:Y:S01]  /*2d30*/  FMUL.FTZ R91, R91, UR18 ;  /* 0x000000125b5b7c20 */ /* 0x000fe20008410000 */
[----:B------:R-:W-:-:S02]  /*2d40*/  @P6 PRMT R73, R94, 0x7610, R73 ;  /* 0x000076105e496816 */ /* 0x000fc40000000049 */
[----:B------:R-:W-:Y:S02]  /*2d50*/  FSEL R89, R88, RZ, P5 ;  /* 0x000000ff58597208 */ /* 0x000fe40002800000 */
[----:B------:R-:W-:Y:S02]  /*2d60*/  LOP3.LUT P5, RZ, R158, 0xff000000, RZ, 0xc0, !PT ;  /* 0xff0000009eff7812 */ /* 0x000fe400078ac0ff */
[----:B------:R-:W-:Y:S02]  /*2d70*/  MOV R88, R158 ;  /* 0x0000009e00587202 */ /* 0x000fe40000000f00 */
[----:B------:R-:W-:Y:S02]  /*2d80*/  FSEL R156, R155, RZ, P5 ;  /* 0x000000ff9b9c7208 */ /* 0x000fe40002800000 */
[----:B------:R-:W-:Y:S01]  /*2d90*/  LOP3.LUT P5, RZ, R88, 0xff, RZ, 0xc0, !PT ;  /* 0x000000ff58ff7812 */ /* 0x000fe200078ac0ff */
[-C--:B------:R-:W-:Y:S01]  /*2da0*/  FMUL.FTZ R88, R157, R102.reuse ;  /* 0x000000669d587220 */ /* 0x080fe20000410000 */
[----:B------:R-:W-:Y:S01]  /*2db0*/  FMUL.FTZ R102, R165, R102 ;  /* 0x00000066a5667220 */ /* 0x000fe20000410000 */
[----:B------:R-:W-:-:S02]  /*2dc0*/  @P6 PRMT R75, R95, 0x7610, R75 ;  /* 0x000076105f4b6816 */ /* 0x000fc4000000004b */
[----:B------:R-:W-:Y:S01]  /*2dd0*/  FMUL.FTZ R88, R88, UR18 ;  /* 0x0000001258587c20 */ /* 0x000fe20008410000 */
[----:B------:R-:W-:Y:S01]  /*2de0*/  FMUL.FTZ R102, R102, UR18 ;  /* 0x0000001266667c20 */ /* 0x000fe20008410000 */
[----:B------:R-:W-:Y:S02]  /*2df0*/  @P6 PRMT R74, R92, 0x7610, R74 ;  /* 0x000076105c4a6816 */ /* 0x000fe4000000004a */
[----:B------:R-:W0:Y:S01]  /*2e00*/  LDC.64 R92, c[0x0][0x2f8] ;  /* 0x0000be00ff5c7b82 */ /* 0x000e220000000a00 */
[----:B------:R-:W-:Y:S02]  /*2e10*/  FSEL R88, R88, RZ, P5 ;  /* 0x000000ff58587208 */ /* 0x000fe40002800000 */
[----:B------:R-:W-:Y:S02]  /*2e20*/  LOP3.LUT P5, RZ, R158, 0xff00, RZ, 0xc0, !PT ;  /* 0x0000ff009eff7812 */ /* 0x000fe400078ac0ff */
[----:B------:R-:W-:Y:S02]  /*2e30*/  @P6 F2FP.F16.F32.PACK_AB R157, RZ, R157 ;  /* 0x0000009dff9d623e */ /* 0x000fe400000000ff */
[----:B------:R-:W-:-:S02]  /*2e40*/  FSEL R155, R91, RZ, P5 ;  /* 0x000000ff5b9b7208 */ /* 0x000fc40002800000 */
[----:B------:R-:W-:Y:S02]  /*2e50*/  LOP3.LUT P5, RZ, R159, 0xff0000, RZ, 0xc0, !PT ;  /* 0x00ff00009fff7812 */ /* 0x000fe400078ac0ff */
[----:B------:R-:W-:Y:S02]  /*2e60*/  @P6 PRMT R72, R157, 0x7610, R72 ;  /* 0x000076109d486816 */ /* 0x000fe40000000048 */
[----:B------:R-:W-:Y:S02]  /*2e70*/  FSEL R91, R154, RZ, P5 ;  /* 0x000000ff9a5b7208 */ /* 0x000fe40002800000 */
[----:B------:R-:W-:Y:S02]  /*2e80*/  LOP3.LUT P5, RZ, R159, 0xff000000, RZ, 0xc0, !PT ;  /* 0xff0000009fff7812 */ /* 0x000fe400078ac0ff */
[----:B------:R-:W-:Y:S02]  /*2e90*/  @P6 PRMT R74, R74, 0x5410, R103 ;  /* 0x000054104a4a6816 */ /* 0x000fe40000000067 */
[----:B------:R-:W-:-:S02]  /*2ea0*/  FSEL R154, R102, RZ, P5 ;  /* 0x000000ff669a7208 */ /* 0x000fc40002800000 */
[----:B------:R-:W-:Y:S02]  /*2eb0*/  ISETP.NE.U32.AND P5, PT, RZ, UR16, PT ;  /* 0x00000010ff007c0c */ /* 0x000fe4000bfa5070 */
[----:B------:R-:W-:Y:S01]  /*2ec0*/  @P6 F2FP.F16.F32.PACK_AB R102, RZ, R165 ;  /* 0x000000a5ff66623e */ /* 0x000fe200000000ff */
[----:B0-----:R-:W-:Y:S01]  /*2ed0*/  IMAD.WIDE.U32 R92, R99, 0x10, R92 ;  /* 0x00000010635c7825 */ /* 0x001fe200078e005c */
[----:B------:R-:W-:Y:S02]  /*2ee0*/  ISETP.NE.AND.EX P5, PT, RZ, UR17, PT, P5 ;  /* 0x00000011ff007c0c */ /* 0x000fe4000bfa5350 */
[----:B------:R-:W-:Y:S02]  /*2ef0*/  @P6 PRMT R73, R73, 0x5410, R123 ;  /* 0x0000541049496816 */ /* 0x000fe4000000007b */
[----:B------:R-:W-:Y:S02]  /*2f00*/  @P6 PRMT R72, R72, 0x5410, R122 ;  /* 0x0000541048486816 */ /* 0x000fe4000000007a */
[----:B------:R-:W-:-:S02]  /*2f10*/  @P6 PRMT R75, R75, 0x5410, R102 ;  /* 0x000054104b4b6816 */ /* 0x000fc40000000066 */
[----:B------:R-:W-:Y:S02]  /*2f20*/  F2FP.F16.F32.PACK_AB R89, R156, R89 ;  /* 0x000000599c59723e */ /* 0x000fe400000000ff */
[----:B------:R-:W-:Y:S02]  /*2f30*/  F2FP.F16.F32.PACK_AB R88, R155, R88 ;  /* 0x000000589b58723e */ /* 0x000fe400000000ff */
[----:B------:R-:W-:Y:S01]  /*2f40*/  F2FP.F16.F32.PACK_AB R91, R154, R91 ;  /* 0x0000005b9a5b723e */ /* 0x000fe200000000ff */
[----:B------:R-:W0:Y:S02]  /*2f50*/  @P5 LDC.64 R94, c[0x0][0x308] ;  /* 0x0000c200ff5e5b82 */ /* 0x000e240000000a00 */
[----:B0-----:R-:W-:-:S05]  /*2f60*/  @P5 IMAD.WIDE.U32 R94, R99, 0x10, R94 ;  /* 0x00000010635e5825 */ /* 0x001fca00078e005e */
[----:B------:R2:W-:Y:S04]  /*2f70*/  @P5 STG.E.128 desc[UR4][R94.64], R72 ;  /* 0x000000485e005986 */ /* 0x0005e8000c101d04 */
[----:B------:R2:W-:Y:S02]  /*2f80*/  STG.E.128 desc[UR4][R92.64], R88 ;  /* 0x000000585c007986 */ /* 0x0005e4000c101d04 */
.L_x_1733:
[----:B------:R-:W-:Y:S05]  /*2f90*/  BSYNC B0 ;  /* 0x0000000000007941 */ /* 0x000fea0003800000 */
.L_x_1732:
[----:B------:R-:W-:Y:S02]  /*2fa0*/  IADD3 R98, R98, UR20, RZ ;  /* 0x0000001462627c10 */ /* 0x000fe4000fffe0ff */
[----:B------:R-:W-:Y:S02]  /*2fb0*/  SEL R122, RZ, 0x1, P4 ;  /* 0x00000001ff7a7807 */ /* 0x000fe40002000000 */
[----:B------:R-:W-:-:S13]  /*2fc0*/  ISETP.GE.AND P5, PT, R98, UR21, PT ;  /* 0x0000001562007c0c */ /* 0x000fda000bfa6270 */
[----:B------:R-:W-:Y:S05]  /*2fd0*/  @!P5 BRA `(.L_x_1734) ;  /* 0xffffffd40078d947 */ /* 0x000fea000383ffff */
.L_x_1720:
        /* <DEDUP_REMOVED lines=16> */
.L_x_1736:
[----:B------:R-:W-:Y:S05]  /*30e0*/  BSYNC B0 ;  /* 0x0000000000007941 */ /* 0x000fea0003800000 */
.L_x_1735:
        /* <DEDUP_REMOVED lines=11> */
.L_x_1738:
[----:B------:R-:W-:Y:S05]  /*31a0*/  BSYNC B0 ;  /* 0x0000000000007941 */ /* 0x000fea0003800000 */
.L_x_1737:
        /* <DEDUP_REMOVED lines=10> */
.L_x_1727:
[----:B------:R-:W-:Y:S01]  /*3250*/  HFMA2.MMA R90, -RZ, RZ, 0, 9.5367431640625e-07 ;  /* 0x00000010ff5a7435 */ /* 0x000fe200000001ff */
[----:B------:R-:W-:Y:S02]  /*3260*/  MOV R165, R155 ;  /* 0x0000009b00a57202 */ /* 0x000fe40000000f00 */
[----:B------:R-:W-:Y:S02]  /*3270*/  MOV R91, 0x1f ;  /* 0x0000001f005b7802 */ /* 0x000fe40000000f00 */
[----:B------:R-:W-:-:S07]  /*3280*/  MOV R92, 0xffffffff ;  /* 0xffffffff005c7802 */ /* 0x000fce0000000f00 */
[----:B-----5:R-:W-:Y:S05]  /*3290*/  WARPSYNC.COLLECTIVE R92, `(.L_x_1739) ;  /* 0x000000005c087348 */ /* 0x020fea0003c00000 */
[----:B------:R0:W1:Y:S02]  /*32a0*/  SHFL.DOWN P6, R164, R165, R90, R91 ;  /* 0x0800005aa5a47389 */ /* 0x00006400000c005b */
[----:B01---5:R-:W-:Y:S01]  /*32b0*/  ENDCOLLECTIVE ;  /* 0x000000000000791b */ /* 0x023fe20003800000 */
.L_x_1739:
[----:B------:R-:W-:Y:S02]  /*32c0*/  MOV R165, R156 ;  /* 0x0000009c00a57202 */ /* 0x000fe40000000f00 */
[----:B------:R-:W-:-:S07]  /*32d0*/  MOV R94, R164 ;  /* 0x000000a4005e7202 */ /* 0x000fce0000000f00 */
[----:B------:R-:W-:Y:S05]  /*32e0*/  WARPSYNC.COLLECTIVE R92, `(.L_x_1740) ;  /* 0x000000005c087348 */ /* 0x000fea0003c00000 */
[----:B------:R0:W1:Y:S02]  /*32f0*/  SHFL.DOWN P6, R164, R165, R90, R91 ;  /* 0x0800005aa5a47389 */ /* 0x00006400000c005b */
[----:B01----:R-:W-:Y:S01]  /*3300*/  ENDCOLLECTIVE ;  /* 0x000000000000791b */ /* 0x003fe20003800000 */
.L_x_1740:
[----:B------:R-:W-:Y:S01]  /*3310*/  FADD.FTZ R94, R94, R155 ;  /* 0x0000009b5e5e7221 */ /* 0x000fe20000010000 */
[----:B------:R-:W-:-:S04]  /*3320*/  HFMA2.MMA R90, -RZ, RZ, 0, 4.76837158203125e-07 ;  /* 0x00000008ff5a7435 */ /* 0x000fc800000001ff */
[----:B------:R-:W-:Y:S02]  /*3330*/  MOV R165, R94 ;  /* 0x0000005e00a57202 */ /* 0x000fe40000000f00 */
[----:B------:R-:W-:-:S07]  /*3340*/  MOV R93, R164 ;  /* 0x000000a4005d7202 */ /* 0x000fce0000000f00 */
[----:B------:R-:W-:Y:S05]  /*3350*/  WARPSYNC.COLLECTIVE R92, `(.L_x_1741) ;  /* 0x000000005c087348 */ /* 0x000fea0003c00000 */
[----:B------:R0:W1:Y:S02]  /*3360*/  SHFL.DOWN P6, R164, R165, R90, R91 ;  /* 0x0800005aa5a47389 */ /* 0x00006400000c005b */
[----:B01----:R-:W-:Y:S01]  /*3370*/  ENDCOLLECTIVE ;  /* 0x000000000000791b */ /* 0x003fe20003800000 */
.L_x_1741:
[----:B------:R-:W-:-:S05]  /*3380*/  FADD.FTZ R93, R93, R156 ;  /* 0x0000009c5d5d7221 */ /* 0x000fca0000010000 */
[----:B------:R-:W-:Y:S02]  /*3390*/  MOV R165, R93 ;  /* 0x0000005d00a57202 */ /* 0x000fe40000000f00 */
[----:B------:R-:W-:-:S07]  /*33a0*/  MOV R95, R164 ;  /* 0x000000a4005f7202 */ /* 0x000fce0000000f00 */
[----:B------:R-:W-:Y:S05]  /*33b0*/  WARPSYNC.COLLECTIVE R92, `(.L_x_1742) ;  /* 0x000000005c087348 */ /* 0x000fea0003c00000 */
[----:B------:R0:W1:Y:S02]  /*33c0*/  SHFL.DOWN P6, R164, R165, R90, R91 ;  /* 0x0800005aa5a47389 */ /* 0x00006400000c005b */
[----:B01----:R-:W-:Y:S01]  /*33d0*/  ENDCOLLECTIVE ;  /* 0x000000000000791b */ /* 0x003fe20003800000 */
.L_x_1742:
[----:B------:R-:W-:Y:S01]  /*33e0*/  FADD.FTZ R95, R94, R95 ;  /* 0x0000005f5e5f7221 */ /* 0x000fe20000010000 */
[----:B------:R-:W-:-:S04]  /*33f0*/  HFMA2.MMA R90, -RZ, RZ, 0, 2.384185791015625e-07 ;  /* 0x00000004ff5a7435 */ /* 0x000fc800000001ff */
[----:B------:R-:W-:Y:S02]  /*3400*/  MOV R165, R95 ;  /* 0x0000005f00a57202 */ /* 0x000fe40000000f00 */
[----:B------:R-:W-:-:S07]  /*3410*/  MOV R122, R164 ;  /* 0x000000a4007a7202 */ /* 0x000fce0000000f00 */
[----:B------:R-:W-:Y:S05]  /*3420*/  WARPSYNC.COLLECTIVE R92, `(.L_x_1743) ;  /* 0x000000005c087348 */ /* 0x000fea0003c00000 */
[----:B------:R0:W1:Y:S02]  /*3430*/  SHFL.DOWN P6, R164, R165, R90, R91 ;  /* 0x0800005aa5a47389 */ /* 0x00006400000c005b */
[----:B01----:R-:W-:Y:S01]  /*3440*/  ENDCOLLECTIVE ;  /* 0x000000000000791b */ /* 0x003fe20003800000 */
.L_x_1743:
[----:B------:R-:W-:-:S05]  /*3450*/  FADD.FTZ R122, R93, R122 ;  /* 0x0000007a5d7a7221 */ /* 0x000fca0000010000 */
[----:B------:R-:W-:Y:S02]  /*3460*/  MOV R165, R122 ;  /* 0x0000007a00a57202 */ /* 0x000fe40000000f00 */
[----:B------:R-:W-:-:S07]  /*3470*/  MOV R154, R164 ;  /* 0x000000a4009a7202 */ /* 0x000fce0000000f00 */
[----:B------:R-:W-:Y:S05]  /*3480*/  WARPSYNC.COLLECTIVE R92, `(.L_x_1744) ;  /* 0x000000005c087348 */ /* 0x000fea0003c00000 */
[----:B------:R0:W1:Y:S02]  /*3490*/  SHFL.DOWN P6, R164, R165, R90, R91 ;  /* 0x0800005aa5a47389 */ /* 0x00006400000c005b */
[----:B01----:R-:W-:Y:S01]  /*34a0*/  ENDCOLLECTIVE ;  /* 0x000000000000791b */ /* 0x003fe20003800000 */
.L_x_1744:
[----:B------:R-:W-:Y:S01]  /*34b0*/  FADD.FTZ R154, R95, R154 ;  /* 0x0000009a5f9a7221 */ /* 0x000fe20000010000 */
[----:B------:R-:W-:-:S04]  /*34c0*/  HFMA2.MMA R90, -RZ, RZ, 0, 1.1920928955078125e-07 ;  /* 0x00000002ff5a7435 */ /* 0x000fc800000001ff */
[----:B------:R-:W-:Y:S02]  /*34d0*/  MOV R165, R154 ;  /* 0x0000009a00a57202 */ /* 0x000fe40000000f00 */
[----:B------:R-:W-:-:S07]  /*34e0*/  MOV R123, R164 ;  /* 0x000000a4007b7202 */ /* 0x000fce0000000f00 */
[----:B------:R-:W-:Y:S05]  /*34f0*/  WARPSYNC.COLLECTIVE R92, `(.L_x_1745) ;  /* 0x000000005c087348 */ /* 0x000fea0003c00000 */
[----:B------:R0:W1:Y:S02]  /*3500*/  SHFL.DOWN P6, R164, R165, R90, R91 ;  /* 0x0800005aa5a47389 */ /* 0x00006400000c005b */
[----:B01----:R-:W-:Y:S01]  /*3510*/  ENDCOLLECTIVE ;  /* 0x000000000000791b */ /* 0x003fe20003800000 */
.L_x_1745:
[----:B------:R-:W-:-:S05]  /*3520*/  FADD.FTZ R155, R122, R123 ;  /* 0x0000007b7a9b7221 */ /* 0x000fca0000010000 */
[----:B------:R-:W-:Y:S02]  /*3530*/  MOV R165, R155 ;  /* 0x0000009b00a57202 */ /* 0x000fe40000000f00 */
[----:B------:R-:W-:-:S07]  /*3540*/  MOV R123, R164 ;  /* 0x000000a4007b7202 */ /* 0x000fce0000000f00 */
[----:B------:R-:W-:Y:S05]  /*3550*/  WARPSYNC.COLLECTIVE R92, `(.L_x_1746) ;  /* 0x000000005c087348 */ /* 0x000fea0003c00000 */
[----:B------:R0:W1:Y:S02]  /*3560*/  SHFL.DOWN P6, R164, R165, R90, R91 ;  /* 0x0800005aa5a47389 */ /* 0x00006400000c005b */
[----:B01----:R-:W-:Y:S01]  /*3570*/  ENDCOLLECTIVE ;  /* 0x000000000000791b */ /* 0x003fe20003800000 */
.L_x_1746:
[----:B------:R-:W-:Y:S01]  /*3580*/  FADD.FTZ R157, R154, R123 ;  /* 0x0000007b9a9d7221 */ /* 0x000fe20000010000 */
[----:B------:R-:W-:-:S04]  /*3590*/  HFMA2.MMA R90, -RZ, RZ, 0, 5.9604644775390625e-08 ;  /* 0x00000001ff5a7435 */ /* 0x000fc800000001ff */
[----:B------:R-:W-:Y:S02]  /*35a0*/  MOV R165, R157 ;  /* 0x0000009d00a57202 */ /* 0x000fe40000000f00 */
[----:B------:R-:W-:-:S07]  /*35b0*/  MOV R156, R164 ;  /* 0x000000a4009c7202 */ /* 0x000fce0000000f00 */
[----:B------:R-:W-:Y:S05]  /*35c0*/  WARPSYNC.COLLECTIVE R92, `(.L_x_1747) ;  /* 0x000000005c087348 */ /* 0x000fea0003c00000 */
[----:B------:R0:W1:Y:S02]  /*35d0*/  SHFL.DOWN P6, R164, R165, R90, R91 ;  /* 0x0800005aa5a47389 */ /* 0x00006400000c005b */
[----:B01----:R-:W-:Y:S01]  /*35e0*/  ENDCOLLECTIVE ;  /* 0x000000000000791b */ /* 0x003fe20003800000 */
.L_x_1747:
[----:B------:R-:W-:-:S05]  /*35f0*/  FADD.FTZ R123, R155, R156 ;  /* 0x0000009c9b7b7221 */ /* 0x000fca0000010000 */
[----:B------:R-:W-:Y:S02]  /*3600*/  MOV R165, R123 ;  /* 0x0000007b00a57202 */ /* 0x000fe40000000f00 */
[----:B------:R-:W-:-:S07]  /*3610*/  MOV R94, R164 ;  /* 0x000000a4005e7202 */ /* 0x000fce0000000f00 */
[----:B------:R-:W-:Y:S05]  /*3620*/  WARPSYNC.COLLECTIVE R92, `(.L_x_1748) ;  /* 0x000000005c087348 */ /* 0x000fea0003c00000 */
[----:B------:R0:W1:Y:S02]  /*3630*/  SHFL.DOWN P6, R164, R165, R90, R91 ;  /* 0x0800005aa5a47389 */ /* 0x00006400000c005b */
[----:B01----:R-:W-:Y:S01]  /*3640*/  ENDCOLLECTIVE ;  /* 0x000000000000791b */ /* 0x003fe20003800000 */
.L_x_1748:
[----:B------:R-:W-:Y:S01]  /*3650*/  MOV R156, R164 ;  /* 0x000000a4009c7202 */ /* 0x000fe20000000f00 */
[----:B------:R-:W-:Y:S06]  /*3660*/  BRA `(.L_x_1749) ;  /* 0xffffffe000cc7947 */ /* 0x000fec000383ffff */
.L_x_1750:
        /* <DEDUP_REMOVED lines=9> */
.L_x_11287:


//--------------------- .text._ZN10layer_norm13ln_bwd_kernelINS_13Kernel_traitsI6__halfS2_S2_S2_fjLj3072ELj1ELj1ELj4ELj16ENS_18Kernel_traits_baseILj3072ES2_S2_S2_S2_fjLj128EEEEELb1ELb0ELb0ELb1EEEvNS_9BwdParamsE --------------------------
	.section	.text._ZN10layer_norm13ln_bwd_kernelINS_13Kernel_traitsI6__halfS2_S2_S2_fjLj3072ELj1ELj1ELj4ELj16ENS_18Kernel_traits_baseILj3072ES2_S2_S2_S2_fjLj128EEEEELb1ELb0ELb0ELb1EEEvNS_9BwdParamsE,"ax",@progbits
	.align	128
        .global         _ZN10layer_norm13ln_bwd_kernelINS_13Kernel_traitsI6__halfS2_S2_S2_fjLj3072ELj1ELj1ELj4ELj16ENS_18Kernel_traits_baseILj3072ES2_S2_S2_S2_fjLj128EEEEELb1ELb0ELb0ELb1EEEvNS_9BwdParamsE
        .type           _ZN10layer_norm13ln_bwd_kernelINS_13Kernel_traitsI6__halfS2_S2_S2_fjLj3072ELj1ELj1ELj4ELj16ENS_18Kernel_traits_baseILj3072ES2_S2_S2_S2_fjLj128EEEEELb1ELb0ELb0ELb1EEEvNS_9BwdParamsE,@function
        .size           _ZN10layer_norm13ln_bwd_kernelINS_13Kernel_traitsI6__halfS2_S2_S2_fjLj3072ELj1ELj1ELj4ELj16ENS_18Kernel_traits_baseILj3072ES2_S2_S2_S2_fjLj128EEEEELb1ELb0ELb0ELb1EEEvNS_9BwdParamsE,(.L_x_11288 - _ZN10layer_norm13ln_bwd_kernelINS_13Kernel_traitsI6__halfS2_S2_S2_fjLj3072ELj1ELj1ELj4ELj16ENS_18Kernel_traits_baseILj3072ES2_S2_S2_S2_fjLj128EEEEELb1ELb0ELb0ELb1EEEvNS_9BwdParamsE)
        .other          _ZN10layer_norm13ln_bwd_kernelINS_13Kernel_traitsI6__halfS2_S2_S2_fjLj3072ELj1ELj1ELj4ELj16ENS_18Kernel_traits_baseILj3072ES2_S2_S2_S2_fjLj128EEEEELb1ELb0ELb0ELb1EEEvNS_9BwdParamsE,@"STO_CUDA_ENTRY STV_DEFAULT"
_ZN10layer_norm13ln_bwd_kernelINS_13Kernel_traitsI6__halfS2_S2_S2_fjLj3072ELj1ELj1ELj4ELj16ENS_18Kernel_traits_baseILj3072ES2_S2_S2_S2_fjLj128EEEEELb1ELb0ELb0ELb1EEEvNS_9BwdParamsE:
.text._ZN10layer_norm13ln_bwd_kernelINS_13Kernel_traitsI6__halfS2_S2_S2_fjLj3072ELj1ELj1ELj4ELj16ENS_18Kernel_traits_baseILj3072ES2_S2_S2_S2_fjLj128EEEEELb1ELb0ELb0ELb1EEEvNS_9BwdParamsE:
        /* <DEDUP_REMOVED lines=40> */
.L_x_1751:
        /* <DEDUP_REMOVED lines=30> */
[----:B0-----:R-:W-:Y:S01]  /*0460*/  CS2R R2, SRZ ;  /* 0x0000000000027805 */ /* 0x001fe2000001ff00 */
        /* <DEDUP_REMOVED lines=30> */
.L_x_1755:
[----:B0-----:R-:W0:Y:S01]  /*0650*/  @P0 LDC.64 R48, c[0x0][0x270] ;  /* 0x00009c00ff300b82 */ /* 0x001e220000000a00 */
[----:B------:R-:W-:Y:S01]  /*0660*/  IMAD R0, R121, UR9, RZ ;  /* 0x0000000979007c24 */ /* 0x000fe2000f8e02ff */
[----:B------:R-:W-:-:S04]  /*0670*/  LOP3.LUT R122, R74, 0x7f, RZ, 0xc0, !PT ;  /* 0x0000007f4a7a7812 */ /* 0x000fc800078ec0ff */
[----:B------:R-:W-:Y:S02]  /*0680*/  SHF.R.S32.HI R51, RZ, 0x1f, R0 ;  /* 0x0000001fff337819 */ /* 0x000fe40000011400 */
[----:B------:R-:W1:Y:S02]  /*0690*/  LDC.64 R64, c[0x0][0x238] ;  /* 0x00008e00ff407b82 */ /* 0x000e640000000a00 */
[----:B------:R-:W-:Y:S02]  /*06a0*/  LEA.HI R51, R51, R0, RZ, 0x3 ;  /* 0x0000000033337211 */ /* 0x000fe400078f18ff */
[----:B------:R-:W-:Y:S02]  /*06b0*/  SHF.R.S32.HI R0, RZ, 0x1f, R121 ;  /* 0x0000001fff007819 */ /* 0x000fe40000011479 */
[----:B------:R-:W-:Y:S02]  /*06c0*/  LEA.HI.SX32 R122, R51, R122, 0x1d ;  /* 0x0000007a337a7211 */ /* 0x000fe400078feaff */
[----:B------:R-:W2:Y:S08]  /*06d0*/  LDC.64 R100, c[0x0][0x250] ;  /* 0x00009400ff647b82 */ /* 0x000eb00000000a00 */
[----:B------:R-:W3:Y:S01]  /*06e0*/  LDC.64 R68, c[0x0][0x2b8] ;  /* 0x0000ae00ff447b82 */ /* 0x000ee20000000a00 */
[----:B0-----:R-:W-:-:S04]  /*06f0*/  @P0 LEA R66, P1, R121, R48, 0x1 ;  /* 0x0000003079420211 */ /* 0x001fc800078208ff */
[----:B------:R-:W-:-:S03]  /*0700*/  @P0 LEA.HI.X R67, R121, R49, R0, 0x1, P1 ;  /* 0x0000003179430211 */ /* 0x000fc600008f0c00 */
[----:B------:R-:W0:Y:S01]  /*0710*/  LDC.64 R96, c[0x0][0x258] ;  /* 0x00009600ff607b82 */ /* 0x000e220000000a00 */
[C---:B-1----:R-:W-:Y:S01]  /*0720*/  IMAD.WIDE.U32 R48, R122.reuse, 0x10, R64 ;  /* 0x000000107a307825 */ /* 0x042fe200078e0040 */
[C---:B------:R-:W-:Y:S01]  /*0730*/  IADD3 R125, R122.reuse, 0x80, RZ ;  /* 0x000000807a7d7810 */ /* 0x040fe20007ffe0ff */
[----:B------:R-:W4:Y:S01]  /*0740*/  @P0 LDG.E.U16 R0, desc[UR6][R66.64] ;  /* 0x0000000642000981 */ /* 0x000f22000c1e1500 */
[----:B------:R-:W-:-:S03]  /*0750*/  IADD3 R124, R122, 0x100, RZ ;  /* 0x000001007a7c7810 */ /* 0x000fc60007ffe0ff */
[----:B------:R-:W4:Y:S01]  /*0760*/  LDG.E.128 R48, desc[UR6][R48.64] ;  /* 0x0000000630307981 */ /* 0x000f22000c1e1d00 */
[----:B--2---:R-:W-:-:S05]  /*0770*/  IMAD.WIDE R100, R121, 0x4, R100 ;  /* 0x0000000479647825 */ /* 0x004fca00078e0264 */
[----:B------:R1:W2:Y:S01]  /*0780*/  LDG.E R161, desc[UR6][R100.64] ;  /* 0x0000000664a17981 */ /* 0x0002a2000c1e1900 */
[----:B------:R-:W-:-:S04]  /*0790*/  IMAD.WIDE.U32 R56, R125, 0x10, R64 ;  /* 0x000000107d387825 */ /* 0x000fc800078e0040 */
[--C-:B---3--:R-:W-:Y:S02]  /*07a0*/  IMAD.WIDE.U32 R52, R122, 0x10, R68.reuse ;  /* 0x000000107a347825 */ /* 0x108fe400078e0044 */
[----:B------:R-:W3:Y:S02]  /*07b0*/  LDG.E.128 R56, desc[UR6][R56.64] ;  /* 0x0000000638387981 */ /* 0x000ee4000c1e1d00 */
[----:B------:R-:W-:Y:S01]  /*07c0*/  IMAD.WIDE.U32 R60, R125, 0x10, R68 ;  /* 0x000000107d3c7825 */ /* 0x000fe200078e0044 */
[----:B------:R-:W-:Y:S01]  /*07d0*/  ISETP.NE.U32.AND P1, PT, RZ, UR10, PT ;  /* 0x0000000aff007c0c */ /* 0x000fe2000bf25070 */
[----:B------:R-:W3:Y:S01]  /*07e0*/  LDG.E.128 R52, desc[UR6][R52.64] ;  /* 0x0000000634347981 */ /* 0x000ee2000c1e1d00 */
[----:B-1----:R-:W1:Y:S01]  /*07f0*/  LDC.64 R100, c[0x0][0x240] ;  /* 0x00009000ff647b82 */ /* 0x002e620000000a00 */
[----:B------:R-:W-:Y:S02]  /*0800*/  IMAD.WIDE.U32 R64, R124, 0x10, R64 ;  /* 0x000000107c407825 */ /* 0x000fe400078e0040 */
[----:B------:R-:W3:Y:S02]  /*0810*/  LDG.E.128 R60, desc[UR6][R60.64] ;  /* 0x000000063c3c7981 */ /* 0x000ee4000c1e1d00 */
[----:B0-----:R-:W-:-:S02]  /*0820*/  IMAD.WIDE R98, R121, 0x4, R96 ;  /* 0x0000000479627825 */ /* 0x001fc400078e0260 */
[----:B------:R-:W3:Y:S02]  /*0830*/  LDG.E.128 R64, desc[UR6][R64.64] ;  /* 0x0000000640407981 */ /* 0x000ee4000c1e1d00 */
[----:B------:R-:W-:Y:S02]  /*0840*/  IMAD.WIDE.U32 R68, R124, 0x10, R68 ;  /* 0x000000107c447825 */ /* 0x000fe400078e0044 */
[----:B------:R1:W3:Y:S04]  /*0850*/  LDG.E R126, desc[UR6][R98.64] ;  /* 0x00000006627e7981 */ /* 0x0002e8000c1e1900 */
[----:B------:R-:W3:Y:S01]  /*0860*/  LDG.E.128 R68, desc[UR6][R68.64] ;  /* 0x0000000644447981 */ /* 0x000ee2000c1e1d00 */
[----:B------:R-:W-:-:S13]  /*0870*/  ISETP.NE.AND.EX P1, PT, RZ, UR11, PT, P1 ;  /* 0x0000000bff007c0c */ /* 0x000fda000bf25310 */
[----:B------:R-:W0:Y:S01]  /*0880*/  @P1 LDC.64 R96, c[0x0][0x2c8] ;  /* 0x0000b200ff601b82 */ /* 0x000e220000000a00 */
[----:B-1----:R-:W-:-:S06]  /*0890*/  IMAD.WIDE.U32 R98, R125, 0x8, R100 ;  /* 0x000000087d627825 */ /* 0x002fcc00078e0064 */
[----:B------:R-:W5:Y:S01]  /*08a0*/  LDG.E.64 R98, desc[UR6][R98.64] ;  /* 0x0000000662627981 */ /* 0x000f62000c1e1b00 */
[----:B------:R-:W1:Y:S08]  /*08b0*/  @P1 LDC.64 R128, c[0x0][0x2c8] ;  /* 0x0000b200ff801b82 */ /* 0x000e700000000a00 */
[----:B------:R-:W1:Y:S01]  /*08c0*/  @P1 LDC.64 R130, c[0x0][0x2c8] ;  /* 0x0000b200ff821b82 */ /* 0x000e620000000a00 */
[----:B0-----:R-:W-:-:S04]  /*08d0*/  @P1 IMAD.WIDE.U32 R132, R122, 0x10, R96 ;  /* 0x000000107a841825 */ /* 0x001fc800078e0060 */
[--C-:B------:R-:W-:Y:S01]  /*08e0*/  IMAD.WIDE.U32 R96, R122, 0x8, R100.reuse ;  /* 0x000000087a607825 */ /* 0x100fe200078e0064 */
[----:B------:R-:W-:Y:S01]  /*08f0*/  ISETP.NE.AND P4, PT, RZ, UR8, PT ;  /* 0x00000008ff007c0c */ /* 0x000fe2000bf85270 */
[----:B------:R-:W5:Y:S02]  /*0900*/  @P1 LDG.E.128 R40, desc[UR6][R132.64] ;  /* 0x0000000684281981 */ /* 0x000f64000c1e1d00 */
[C---:B------:R-:W-:Y:S02]  /*0910*/  IMAD.WIDE.U32 R100, R124.reuse, 0x8, R100 ;  /* 0x000000087c647825 */ /* 0x040fe400078e0064 */
[----:B------:R-:W5:Y:S04]  /*0920*/  LDG.E.64 R96, desc[UR6][R96.64] ;  /* 0x0000000660607981 */ /* 0x000f68000c1e1b00 */
[----:B------:R-:W5:Y:S01]  /*0930*/  LDG.E.64 R100, desc[UR6][R100.64] ;  /* 0x0000000664647981 */ /* 0x000f62000c1e1b00 */
[----:B------:R-:W-:Y:S01]  /*0940*/  MOV R123, 0x3f800000 ;  /* 0x3f800000007b7802 */ /* 0x000fe20000000f00 */
[----:B-1----:R-:W-:-:S04]  /*0950*/  @P1 IMAD.WIDE.U32 R128, R124, 0x10, R128 ;  /* 0x000000107c801825 */ /* 0x002fc800078e0080 */
[----:B------:R-:W-:Y:S01]  /*0960*/  @P1 IMAD.WIDE.U32 R130, R125, 0x10, R130 ;  /* 0x000000107d821825 */ /* 0x000fe200078e0082 */
[----:B------:R0:W5:Y:S04]  /*0970*/  @P1 LDG.E.128 R32, desc[UR6][R128.64] ;  /* 0x0000000680201981 */ /* 0x000168000c1e1d00 */
[----:B------:R1:W5:Y:S01]  /*0980*/  @P1 LDG.E.128 R36, desc[UR6][R130.64] ;  /* 0x0000000682241981 */ /* 0x000362000c1e1d00 */
[----:B------:R-:W-:Y:S01]  /*0990*/  UMOV UR4, 0xffffffff ;  /* 0xffffffff00047882 */ /* 0x000fe20000000000 */
[----:B------:R-:W-:Y:S01]  /*09a0*/  LOP3.LUT P2, RZ, R74, 0x1f, RZ, 0xc0, !PT ;  /* 0x0000001f4aff7812 */ /* 0x000fe2000784c0ff */
[----:B----4-:R-:W-:Y:S02]  /*09b0*/  @P0 HADD2.F32 R123, -RZ, R0.H0_H0 ;  /* 0x20000000ff7b0230 */ /* 0x010fe40000004100 */
[--C-:B------:R-:W-:Y:S01]  /*09c0*/  HADD2.F32 R0, -RZ, R48.reuse.H0_H0 ;  /* 0x20000030ff007230 */ /* 0x100fe20000004100 */
[----:B--2---:R-:W-:Y:S01]  /*09d0*/  FSEL R161, R161, RZ, !P4 ;  /* 0x000000ffa1a17208 */ /* 0x004fe20006000000 */
[----:B------:R-:W-:-:S04]  /*09e0*/  HADD2.F32 R157, -RZ, R48.H1_H1 ;  /* 0x30000030ff9d7230 */ /* 0x000fc80000004100 */
[C---:B------:R-:W-:Y:S01]  /*09f0*/  FADD.FTZ R0, -R161.reuse, R0 ;  /* 0x00000000a1007221 */ /* 0x040fe20000010100 */
[----:B------:R-:W-:Y:S02]  /*0a00*/  HADD2.F32 R158, -RZ, R49.H0_H0 ;  /* 0x20000031ff9e7230 */ /* 0x000fe40000004100 */
[----:B------:R-:W-:Y:S01]  /*0a10*/  FADD.FTZ R157, -R161, R157 ;  /* 0x0000009da19d7221 */ /* 0x000fe20000010100 */
[--C-:B0-----:R-:W-:Y:S02]  /*0a20*/  HADD2.F32 R128, -RZ, R51.reuse.H0_H0 ;  /* 0x20000033ff807230 */ /* 0x101fe40000004100 */
[----:B------:R-:W-:Y:S02]  /*0a30*/  HADD2.F32 R134, -RZ, R51.H1_H1 ;  /* 0x30000033ff867230 */ /* 0x000fe40000004100 */
[----:B---3--:R-:W-:Y:S02]  /*0a40*/  HADD2.F32 R155, -RZ, R52.H0_H0 ;  /* 0x20000034ff9b7230 */ /* 0x008fe40000004100 */
[----:B-1----:R-:W-:-:S02]  /*0a50*/  HADD2.F32 R130, -RZ, R62.H0_H0 ;  /* 0x2000003eff827230 */ /* 0x002fc40000004100 */
[----:B------:R-:W-:Y:S02]  /*0a60*/  HADD2.F32 R129, -RZ, R62.H1_H1 ;  /* 0x3000003eff817230 */ /* 0x000fe40000004100 */
[----:B------:R-:W-:Y:S02]  /*0a70*/  HADD2.F32 R51, -RZ, R64.H1_H1 ;  /* 0x30000040ff337230 */ /* 0x000fe40000004100 */
[----:B------:R-:W-:Y:S02]  /*0a80*/  HADD2.F32 R62, -RZ, R67.H0_H0 ;  /* 0x20000043ff3e7230 */ /* 0x000fe40000004100 */
[----:B------:R-:W-:Y:S01]  /*0a90*/  FMUL.FTZ R0, R126, R0 ;  /* 0x000000007e007220 */ /* 0x000fe20000410000 */
[----:B------:R-:W-:Y:S02]  /*0aa0*/  HADD2.F32 R160, -RZ, R49.H1_H1 ;  /* 0x30000031ffa07230 */ /* 0x000fe40000004100 */
[----:B------:R-:W-:Y:S01]  /*0ab0*/  FADD.FTZ R153, -R161, R158 ;  /* 0x0000009ea1997221 */ /* 0x000fe20000010100 */
[----:B------:R-:W-:-:S02]  /*0ac0*/  HADD2.F32 R152, -RZ, R66.H0_H0 ;  /* 0x20000042ff987230 */ /* 0x000fc40000004100 */
[----:B------:R-:W-:Y:S01]  /*0ad0*/  FADD.FTZ R89, R155, R89 ;  /* 0x000000599b597221 */ /* 0x000fe20000010000 */
[----:B------:R-:W-:Y:S02]  /*0ae0*/  HADD2.F32 R52, -RZ, R52.H1_H1 ;  /* 0x30000034ff347230 */ /* 0x000fe40000004100 */
[----:B------:R-:W-:Y:S01]  /*0af0*/  FFMA.FTZ R91, R0, R155, R91 ;  /* 0x0000009b005b7223 */ /* 0x000fe2000001005b */
[----:B------:R-:W-:Y:S02]  /*0b00*/  HADD2.F32 R163, -RZ, R64.H0_H0 ;  /* 0x20000040ffa37230 */ /* 0x000fe40000004100 */
[----:B------:R-:W-:Y:S01]  /*0b10*/  FMUL.FTZ R157, R126, R157 ;  /* 0x0000009d7e9d7220 */ /* 0x000fe20000410000 */
[----:B------:R-:W-:Y:S02]  /*0b20*/  HADD2.F32 R64, -RZ, R67.H1_H1 ;  /* 0x30000043ff407230 */ /* 0x000fe40000004100 */
[----:B------:R-:W-:Y:S01]  /*0b30*/  FMUL.FTZ R155, R120, R155 ;  /* 0x0000009b789b7220 */ /* 0x000fe20000410000 */
[----:B------:R-:W-:Y:S01]  /*0b40*/  FADD.FTZ R67, -R161, R51 ;  /* 0x00000033a1437221 */ /* 0x000fe20000010100 */
[----:B------:R-:W-:-:S02]  /*0b50*/  HADD2.F32 R138, -RZ, R50.H0_H0 ;  /* 0x20000032ff8a7230 */ /* 0x000fc40000004100 */
[C---:B------:R-:W-:Y:S01]  /*0b60*/  FADD.FTZ R51, -R161.reuse, R62 ;  /* 0x0000003ea1337221 */ /* 0x040fe20000010100 */
[--C-:B------:R-:W-:Y:S02]  /*0b70*/  HADD2.F32 R150, -RZ, R53.reuse.H0_H0 ;  /* 0x20000035ff967230 */ /* 0x100fe40000004100 */
[C---:B------:R-:W-:Y:S01]  /*0b80*/  FADD.FTZ R151, -R161.reuse, R160 ;  /* 0x000000a0a1977221 */ /* 0x040fe20000010100 */
[----:B------:R-:W-:Y:S02]  /*0b90*/  HADD2.F32 R148, -RZ, R53.H1_H1 ;  /* 0x30000035ff947230 */ /* 0x000fe40000004100 */
[----:B------:R-:W-:Y:S01]  /*0ba0*/  FADD.FTZ R53, -R161, R152 ;  /* 0x00000098a1357221 */ /* 0x000fe20000010100 */
[--C-:B------:R-:W-:Y:S02]  /*0bb0*/  HADD2.F32 R133, -RZ, R61.reuse.H0_H0 ;  /* 0x2000003dff857230 */ /* 0x100fe40000004100 */
[----:B------:R-:W-:Y:S01]  /*0bc0*/  FMUL.FTZ R153, R126, R153 ;  /* 0x000000997e997220 */ /* 0x000fe20000410000 */
[----:B------:R-:W-:-:S02]  /*0bd0*/  HADD2.F32 R132, -RZ, R61.H1_H1 ;  /* 0x3000003dff847230 */ /* 0x000fc40000004100 */
[----:B------:R-:W-:Y:S01]  /*0be0*/  FADD.FTZ R87, R52, R87 ;  /* 0x0000005734577221 */ /* 0x000fe20000010000 */
[--C-:B------:R-:W-:Y:S02]  /*0bf0*/  HADD2.F32 R62, -RZ, R69.reuse.H0_H0 ;  /* 0x20000045ff3e7230 */ /* 0x100fe40000004100 */
[-C--:B------:R-:W-:Y:S01]  /*0c00*/  FFMA.FTZ R88, R157, R52.reuse, R88 ;  /* 0x000000349d587223 */ /* 0x080fe20000010058 */
[----:B------:R-:W-:Y:S02]  /*0c10*/  HADD2.F32 R61, -RZ, R69.H1_H1 ;  /* 0x30000045ff3d7230 */ /* 0x000fe40000004100 */
[----:B------:R-:W-:Y:S01]  /*0c20*/  FMUL.FTZ R152, R119, R52 ;  /* 0x0000003477987220 */ /* 0x000fe20000410000 */
[----:B------:R-:W-:Y:S01]  /*0c30*/  FADD.FTZ R69, RZ, R155 ;  /* 0x0000009bff457221 */ /* 0x000fe20000010000 */
[----:B------:R-:W-:Y:S01]  /*0c40*/  FFMA.FTZ R52, R0, R155, RZ ;  /* 0x0000009b00347223 */ /* 0x000fe200000100ff */
[----:B------:R-:W-:Y:S01]  /*0c50*/  FADD.FTZ R149, -R161, R138 ;  /* 0x0000008aa1957221 */ /* 0x000fe20000010100 */
[----:B------:R-:W-:Y:S01]  /*0c60*/  FADD.FTZ R85, R150, R85 ;  /* 0x0000005596557221 */ /* 0x000fe20000010000 */
[----:B------:R-:W-:Y:S01]  /*0c70*/  FMUL.FTZ R151, R126, R151 ;  /* 0x000000977e977220 */ /* 0x000fe20000410000 */
[-C--:B------:R-:W-:Y:S01]  /*0c80*/  FFMA.FTZ R86, R153, R150.reuse, R86 ;  /* 0x0000009699567223 */ /* 0x080fe20000010056 */
[----:B------:R-:W-:Y:S01]  /*0c90*/  FMUL.FTZ R150, R118, R150 ;  /* 0x0000009676967220 */ /* 0x000fe20000410000 */
[----:B------:R-:W-:Y:S01]  /*0ca0*/  FADD.FTZ R69, R69, R152 ;  /* 0x0000009845457221 */ /* 0x000fe20000010000 */
[----:B------:R-:W-:-:S02]  /*0cb0*/  HADD2.F32 R49, -RZ, R56.H0_H0 ;  /* 0x20000038ff317230 */ /* 0x000fc40000004100 */
[----:B------:R-:W-:Y:S01]  /*0cc0*/  FFMA.FTZ R52, R157, R152, R52 ;  /* 0x000000989d347223 */ /* 0x000fe20000010034 */
[----:B------:R-:W-:Y:S02]  /*0cd0*/  HADD2.F32 R139, -RZ, R56.H1_H1 ;  /* 0x30000038ff8b7230 */ /* 0x000fe40000004100 */
[----:B------:R-:W-:Y:S01]  /*0ce0*/  FADD.FTZ R83, R148, R83 ;  /* 0x0000005394537221 */ /* 0x000fe20000010000 */
[----:B------:R-:W-:Y:S02]  /*0cf0*/  HADD2.F32 R146, -RZ, R54.H0_H0 ;  /* 0x20000036ff927230 */ /* 0x000fe40000004100 */
[----:B------:R-:W-:Y:S01]  /*0d00*/  FMUL.FTZ R149, R126, R149 ;  /* 0x000000957e957220 */ /* 0x000fe20000410000 */
[----:B------:R-:W-:Y:S02]  /*0d10*/  HADD2.F32 R56, -RZ, R59.H0_H0 ;  /* 0x2000003bff387230 */ /* 0x000fe40000004100 */
[----:B------:R-:W-:Y:S01]  /*0d20*/  FFMA.FTZ R84, R151, R148, R84 ;  /* 0x0000009497547223 */ /* 0x000fe20000010054 */
[----:B------:R-:W-:-:S02]  /*0d30*/  HADD2.F32 R142, -RZ, R50.H1_H1 ;  /* 0x30000032ff8e7230 */ /* 0x000fc40000004100 */
[----:B------:R-:W-:Y:S01]  /*0d40*/  FMUL.FTZ R148, R117, R148 ;  /* 0x0000009475947220 */ /* 0x000fe20000410000 */
[----:B------:R-:W-:Y:S01]  /*0d50*/  FADD.FTZ R69, R69, R150 ;  /* 0x0000009645457221 */ /* 0x000fe20000010000 */
[----:B------:R-:W-:Y:S01]  /*0d60*/  FFMA.FTZ R52, R153, R150, R52 ;  /* 0x0000009699347223 */ /* 0x000fe20000010034 */
[----:B------:R-:W-:Y:S02]  /*0d70*/  HADD2.F32 R144, -RZ, R58.H1_H1 ;  /* 0x3000003aff907230 */ /* 0x000fe40000004100 */
[C---:B------:R-:W-:Y:S01]  /*0d80*/  FADD.FTZ R145, -R161.reuse, R128 ;  /* 0x00000080a1917221 */ /* 0x040fe20000010100 */
[----:B------:R-:W-:Y:S02]  /*0d90*/  HADD2.F32 R54, -RZ, R54.H1_H1 ;  /* 0x30000036ff367230 */ /* 0x000fe40000004100 */
[----:B------:R-:W-:Y:S01]  /*0da0*/  FADD.FTZ R128, -R161, R56 ;  /* 0x00000038a1807221 */ /* 0x000fe20000010100 */
[----:B------:R-:W-:Y:S02]  /*0db0*/  HADD2.F32 R136, -RZ, R58.H0_H0 ;  /* 0x2000003aff887230 */ /* 0x000fe40000004100 */
[----:B------:R-:W-:Y:S01]  /*0dc0*/  FADD.FTZ R81, R146, R81 ;  /* 0x0000005192517221 */ /* 0x000fe20000010000 */
[----:B------:R-:W-:Y:S01]  /*0dd0*/  FFMA.FTZ R82, R149, R146, R82 ;  /* 0x0000009295527223 */ /* 0x000fe20000010052 */
[----:B------:R-:W-:-:S02]  /*0de0*/  HADD2.F32 R58, -RZ, R59.H1_H1 ;  /* 0x3000003bff3a7230 */ /* 0x000fc40000004100 */
[----:B------:R-:W-:Y:S01]  /*0df0*/  FMUL.FTZ R146, R116, R146 ;  /* 0x0000009274927220 */ /* 0x000fe20000410000 */
[----:B------:R-:W-:Y:S01]  /*0e00*/  FADD.FTZ R69, R69, R148 ;  /* 0x0000009445457221 */ /* 0x000fe20000010000 */
[----:B------:R-:W-:Y:S01]  /*0e10*/  FADD.FTZ R147, -R161, R142 ;  /* 0x0000008ea1937221 */ /* 0x000fe20000010100 */
[----:B------:R-:W-:Y:S01]  /*0e20*/  FFMA.FTZ R52, R151, R148, R52 ;  /* 0x0000009497347223 */ /* 0x000fe20000010034 */
[----:B------:R-:W-:Y:S02]  /*0e30*/  HADD2.F32 R141, -RZ, R55.H0_H0 ;  /* 0x20000037ff8d7230 */ /* 0x000fe40000004100 */
[C---:B------:R-:W-:Y:S01]  /*0e40*/  FADD.FTZ R143, -R161.reuse, R134 ;  /* 0x00000086a18f7221 */ /* 0x040fe20000010100 */
[----:B------:R-:W-:Y:S02]  /*0e50*/  HADD2.F32 R50, -RZ, R63.H0_H0 ;  /* 0x2000003fff327230 */ /* 0x000fe40000004100 */
[----:B------:R-:W-:Y:S01]  /*0e60*/  FADD.FTZ R131, -R161, R144 ;  /* 0x00000090a1837221 */ /* 0x000fe20000010100 */
[C---:B------:R-:W-:Y:S01]  /*0e70*/  FMUL.FTZ R145, R126.reuse, R145 ;  /* 0x000000917e917220 */ /* 0x040fe20000410000 */
[----:B------:R-:W-:Y:S01]  /*0e80*/  FMUL.FTZ R128, R126, R128 ;  /* 0x000000807e807220 */ /* 0x000fe20000410000 */
[----:B------:R-:W-:Y:S01]  /*0e90*/  FMUL.FTZ R144, R115, R54 ;  /* 0x0000003673907220 */ /* 0x000fe20000410000 */
[----:B------:R-:W-:Y:S01]  /*0ea0*/  FADD.FTZ R69, R69, R146 ;  /* 0x0000009245457221 */ /* 0x000fe20000010000 */
[----:B------:R-:W-:-:S02]  /*0eb0*/  HADD2.F32 R154, -RZ, R57.H0_H0 ;  /* 0x20000039ff9a7230 */ /* 0x000fc40000004100 */
[----:B------:R-:W-:Y:S01]  /*0ec0*/  FADD.FTZ R165, -R161, R58 ;  /* 0x0000003aa1a57221 */ /* 0x000fe20000010100 */
[----:B------:R-:W-:Y:S02]  /*0ed0*/  HADD2.F32 R156, -RZ, R57.H1_H1 ;  /* 0x30000039ff9c7230 */ /* 0x000fe40000004100 */
[----:B------:R-:W-:Y:S01]  /*0ee0*/  FMUL.FTZ R147, R126, R147 ;  /* 0x000000937e937220 */ /* 0x000fe20000410000 */
[----:B------:R-:W-:Y:S01]  /*0ef0*/  FFMA.FTZ R52, R149, R146, R52 ;  /* 0x0000009295347223 */ /* 0x000fe20000010034 */
[----:B------:R-:W-:Y:S02]  /*0f00*/  HADD2.F32 R140, -RZ, R55.H1_H1 ;  /* 0x30000037ff8c7230 */ /* 0x000fe40000004100 */
[----:B------:R-:W-:Y:S01]  /*0f10*/  FADD.FTZ R142, -R161, R49 ;  /* 0x00000031a18e7221 */ /* 0x000fe20000010100 */
[--C-:B------:R-:W-:Y:S02]  /*0f20*/  HADD2.F32 R58, -RZ, R70.reuse.H0_H0 ;  /* 0x20000046ff3a7230 */ /* 0x100fe40000004100 */
[----:B------:R-:W-:Y:S01]  /*0f30*/  FADD.FTZ R77, R141, R77 ;  /* 0x0000004d8d4d7221 */ /* 0x000fe20000010000 */
[----:B------:R-:W-:-:S02]  /*0f40*/  HADD2.F32 R57, -RZ, R70.H1_H1 ;  /* 0x30000046ff397230 */ /* 0x000fc40000004100 */
[----:B------:R-:W-:Y:S01]  /*0f50*/  FMUL.FTZ R143, R126, R143 ;  /* 0x0000008f7e8f7220 */ /* 0x000fe20000410000 */
[-C--:B------:R-:W-:Y:S01]  /*0f60*/  FFMA.FTZ R78, R145, R141.reuse, R78 ;  /* 0x0000008d914e7223 */ /* 0x080fe2000001004e */
[----:B------:R-:W-:Y:S01]  /*0f70*/  FADD.FTZ R25, R50, R25 ;  /* 0x0000001932197221 */ /* 0x000fe20000010000 */
[-C--:B------:R-:W-:Y:S01]  /*0f80*/  FFMA.FTZ R9, R128, R50.reuse, R9 ;  /* 0x0000003280097223 */ /* 0x080fe20000010009 */
[----:B------:R-:W-:Y:S01]  /*0f90*/  FMUL.FTZ R70, R106, R50 ;  /* 0x000000326a467220 */ /* 0x000fe20000410000 */
[----:B------:R-:W-:Y:S01]  /*0fa0*/  FMUL.FTZ R141, R114, R141 ;  /* 0x0000008d728d7220 */ /* 0x000fe20000410000 */
[----:B------:R-:W-:Y:S01]  /*0fb0*/  FADD.FTZ R50, R69, R144 ;  /* 0x0000009045327221 */ /* 0x000fe20000010000 */
[----:B------:R-:W-:Y:S01]  /*0fc0*/  FFMA.FTZ R52, R147, R144, R52 ;  /* 0x0000009093347223 */ /* 0x000fe20000010034 */
[----:B------:R-:W-:Y:S02]  /*0fd0*/  HADD2.F32 R137, -RZ, R60.H0_H0 ;  /* 0x2000003cff897230 */ /* 0x000fe40000004100 */
[----:B------:R-:W-:Y:S01]  /*0fe0*/  FADD.FTZ R75, R140, R75 ;  /* 0x0000004b8c4b7221 */ /* 0x000fe20000010000 */
[----:B------:R-:W-:-:S02]  /*0ff0*/  HADD2.F32 R48, -RZ, R63.H1_H1 ;  /* 0x3000003fff307230 */ /* 0x000fc40000004100 */
[----:B------:R-:W-:Y:S01]  /*1000*/  FFMA.FTZ R76, R143, R140, R76 ;  /* 0x0000008c8f4c7223 */ /* 0x000fe2000001004c */
[--C-:B------:R-:W-:Y:S02]  /*1010*/  HADD2.F32 R159, -RZ, R71.reuse.H0_H0 ;  /* 0x20000047ff9f7230 */ /* 0x100fe40000004100 */
[C---:B------:R-:W-:Y:S01]  /*1020*/  FMUL.FTZ R142, R126.reuse, R142 ;  /* 0x0000008e7e8e7220 */ /* 0x040fe20000410000 */
[----:B------:R-:W-:Y:S02]  /*1030*/  HADD2.F32 R49, -RZ, R71.H1_H1 ;  /* 0x30000047ff317230 */ /* 0x000fe40000004100 */
[----:B------:R-:W-:Y:S01]  /*1040*/  FMUL.FTZ R71, R126, R165 ;  /* 0x000000a57e477220 */ /* 0x000fe20000410000 */
[----:B------:R-:W-:Y:S02]  /*1050*/  HADD2.F32 R66, -RZ, R66.H1_H1 ;  /* 0x30000042ff427230 */ /* 0x000fe40000004100 */
[----:B------:R-:W-:Y:S01]  /*1060*/  FMUL.FTZ R140, R113, R140 ;  /* 0x0000008c718c7220 */ /* 0x000fe20000410000 */
[----:B------:R-:W-:Y:S01]  /*1070*/  FADD.FTZ R165, R50, R141 ;  /* 0x0000008d32a57221 */ /* 0x000fe20000010000 */
[----:B------:R-:W-:Y:S01]  /*1080*/  FFMA.FTZ R52, R145, R141, R52 ;  /* 0x0000008d91347223 */ /* 0x000fe20000010034 */
[----:B------:R-:W-:-:S02]  /*1090*/  HADD2.F32 R60, -RZ, R60.H1_H1 ;  /* 0x3000003cff3c7230 */ /* 0x000fc40000004100 */
[C---:B------:R-:W-:Y:S01]  /*10a0*/  FADD.FTZ R138, -R161.reuse, R154 ;  /* 0x0000009aa18a7221 */ /* 0x040fe20000010100 */
[----:B------:R-:W-:Y:S01]  /*10b0*/  FADD.FTZ R163, -R161, R163 ;  /* 0x000000a3a1a37221 */ /* 0x000fe20000010100 */
[----:B------:R-:W-:Y:S01]  /*10c0*/  FADD.FTZ R19, R137, R19 ;  /* 0x0000001389137221 */ /* 0x000fe20000010000 */
[-C--:B------:R-:W-:Y:S01]  /*10d0*/  FFMA.FTZ R3, R142, R137.reuse, R3 ;  /* 0x000000898e037223 */ /* 0x080fe20000010003 */
[----:B------:R-:W-:Y:S01]  /*10e0*/  FADD.FTZ R24, R48, R24 ;  /* 0x0000001830187221 */ /* 0x000fe20000010000 */
[-C--:B------:R-:W-:Y:S01]  /*10f0*/  FFMA.FTZ R8, R71, R48.reuse, R8 ;  /* 0x0000003047087223 */ /* 0x080fe20000010008 */
[----:B------:R-:W-:Y:S01]  /*1100*/  FMUL.FTZ R69, R105, R48 ;  /* 0x0000003069457220 */ /* 0x000fe20000410000 */
[----:B------:R-:W-:Y:S01]  /*1110*/  FMUL.FTZ R137, R112, R137 ;  /* 0x0000008970897220 */ /* 0x000fe20000410000 */
[----:B------:R-:W-:Y:S01]  /*1120*/  FADD.FTZ R48, R165, R140 ;  /* 0x0000008ca5307221 */ /* 0x000fe20000010000 */
[--C-:B------:R-:W-:Y:S02]  /*1130*/  HADD2.F32 R162, -RZ, R65.reuse.H0_H0 ;  /* 0x20000041ffa27230 */ /* 0x100fe40000004100 */
[----:B------:R-:W-:Y:S01]  /*1140*/  FADD.FTZ R139, -R161, R139 ;  /* 0x0000008ba18b7221 */ /* 0x000fe20000010100 */
[----:B------:R-:W-:-:S02]  /*1150*/  HADD2.F32 R164, -RZ, R65.H1_H1 ;  /* 0x30000041ffa47230 */ /* 0x000fc40000004100 */
[----:B------:R-:W-:Y:S01]  /*1160*/  FADD.FTZ R59, -R161, R66 ;  /* 0x00000042a13b7221 */ /* 0x000fe20000010100 */
[----:B------:R-:W-:Y:S01]  /*1170*/  FFMA.FTZ R165, R143, R140, R52 ;  /* 0x0000008c8fa57223 */ /* 0x000fe20000010034 */
[--C-:B------:R-:W-:Y:S02]  /*1180*/  HADD2.F32 R66, -RZ, R68.reuse.H0_H0 ;  /* 0x20000044ff427230 */ /* 0x100fe40000004100 */
[C---:B------:R-:W-:Y:S01]  /*1190*/  FADD.FTZ R135, -R161.reuse, R156 ;  /* 0x0000009ca1877221 */ /* 0x040fe20000010100 */
[----:B------:R-:W-:Y:S02]  /*11a0*/  HADD2.F32 R65, -RZ, R68.H1_H1 ;  /* 0x30000044ff417230 */ /* 0x000fe40000004100 */
[----:B------:R-:W-:Y:S01]  /*11b0*/  FADD.FTZ R134, -R161, R136 ;  /* 0x00000088a1867221 */ /* 0x000fe20000010100 */
[C---:B------:R-:W-:Y:S01]  /*11c0*/  FMUL.FTZ R138, R126.reuse, R138 ;  /* 0x0000008a7e8a7220 */ /* 0x040fe20000410000 */
[----:B------:R-:W-:Y:S01]  /*11d0*/  FMUL.FTZ R68, R126, R163 ;  /* 0x000000a37e447220 */ /* 0x000fe20000410000 */
[----:B------:R-:W-:Y:S01]  /*11e0*/  FMUL.FTZ R136, R111, R60 ;  /* 0x0000003c6f887220 */ /* 0x000fe20000410000 */
[----:B------:R-:W-:Y:S01]  /*11f0*/  FADD.FTZ R163, R48, R137 ;  /* 0x0000008930a37221 */ /* 0x000fe20000010000 */
[----:B------:R-:W-:Y:S01]  /*1200*/  FMUL.FTZ R139, R126, R139 ;  /* 0x0000008b7e8b7220 */ /* 0x000fe20000410000 */
[----:B------:R-:W-:Y:S01]  /*1210*/  FFMA.FTZ R48, R142, R137, R165 ;  /* 0x000000898e307223 */ /* 0x000fe200000100a5 */
[----:B------:R-:W-:Y:S01]  /*1220*/  FADD.FTZ R21, R133, R21 ;  /* 0x0000001585157221 */ /* 0x000fe20000010000 */
[----:B------:R-:W-:Y:S01]  /*1230*/  FMUL.FTZ R135, R126, R135 ;  /* 0x000000877e877220 */ /* 0x000fe20000410000 */
[-C--:B------:R-:W-:Y:S01]  /*1240*/  FFMA.FTZ R5, R138, R133.reuse, R5 ;  /* 0x000000858a057223 */ /* 0x080fe20000010005 */
[----:B------:R-:W-:Y:S01]  /*1250*/  FMUL.FTZ R133, R110, R133 ;  /* 0x000000856e857220 */ /* 0x000fe20000410000 */
[----:B------:R-:W-:Y:S01]  /*1260*/  FADD.FTZ R50, R163, R136 ;  /* 0x00000088a3327221 */ /* 0x000fe20000010000 */
[----:B------:R-:W-:Y:S01]  /*1270*/  FFMA.FTZ R163, R139, R136, R48 ;  /* 0x000000888ba37223 */ /* 0x000fe20000010030 */
[----:B------:R-:W-:Y:S01]  /*1280*/  FADD.FTZ R20, R132, R20 ;  /* 0x0000001484147221 */ /* 0x000fe20000010000 */
[----:B------:R-:W-:Y:S01]  /*1290*/  FMUL.FTZ R134, R126, R134 ;  /* 0x000000867e867220 */ /* 0x000fe20000410000 */
[-C--:B------:R-:W-:Y:S01]  /*12a0*/  FFMA.FTZ R4, R135, R132.reuse, R4 ;  /* 0x0000008487047223 */ /* 0x080fe20000010004 */
[----:B------:R-:W-:Y:S01]  /*12b0*/  FADD.FTZ R55, -R161, R162 ;  /* 0x000000a2a1377221 */ /* 0x000fe20000010100 */
[----:B------:R-:W-:Y:S01]  /*12c0*/  FMUL.FTZ R132, R109, R132 ;  /* 0x000000846d847220 */ /* 0x000fe20000410000 */
[----:B------:R-:W-:Y:S01]  /*12d0*/  FADD.FTZ R165, R50, R133 ;  /* 0x0000008532a57221 */ /* 0x000fe20000010000 */
[----:B------:R-:W-:Y:S01]  /*12e0*/  FFMA.FTZ R48, R138, R133, R163 ;  /* 0x000000858a307223 */ /* 0x000fe200000100a3 */
[C---:B------:R-:W-:Y:S01]  /*12f0*/  FADD.FTZ R63, -R161.reuse, R164 ;  /* 0x000000a4a13f7221 */ /* 0x040fe20000010100 */
[----:B------:R-:W-:Y:S01]  /*1300*/  FADD.FTZ R161, -R161, R64 ;  /* 0x00000040a1a17221 */ /* 0x000fe20000010100 */
[----:B------:R-:W-:Y:S01]  /*1310*/  FADD.FTZ R23, R130, R23 ;  /* 0x0000001782177221 */ /* 0x000fe20000010000 */
[-C--:B------:R-:W-:Y:S01]  /*1320*/  FFMA.FTZ R7, R134, R130.reuse, R7 ;  /* 0x0000008286077223 */ /* 0x080fe20000010007 */
[----:B------:R-:W-:Y:S01]  /*1330*/  FMUL.FTZ R131, R126, R131 ;  /* 0x000000837e837220 */ /* 0x000fe20000410000 */
        /* <DEDUP_REMOVED lines=11> */
[----:B------:R-:W-:Y:S02]  /*13f0*/  FADD.FTZ R18, R60, R18 ;  /* 0x000000123c127221 */ /* 0x000fe40000010000 */
[----:B------:R-:W-:Y:S01]  /*1400*/  FADD.FTZ R48, R55, R70 ;  /* 0x0000004637307221 */ /* 0x000fe20000010000 */
[----:B------:R-:W-:Y:S01]  /*1410*/  FFMA.FTZ R50, R128, R70, R163 ;  /* 0x0000004680327223 */ /* 0x000fe200000100a3 */
[----:B------:R-:W-:Y:S01]  /*1420*/  FFMA.FTZ R2, R139, R60, R2 ;  /* 0x0000003c8b027223 */ /* 0x000fe20000010002 */
[----:B------:R-:W-:Y:S01]  /*1430*/  FADD.FTZ R27, R66, R27 ;  /* 0x0000001b421b7221 */ /* 0x000fe20000010000 */
[-C--:B------:R-:W-:Y:S01]  /*1440*/  FFMA.FTZ R11, R68, R66.reuse, R11 ;  /* 0x00000042440b7223 */ /* 0x080fe2000001000b */
        /* <DEDUP_REMOVED lines=67> */
.L_x_1766:
        /* <DEDUP_REMOVED lines=13> */
.L_x_1754:
        /* <DEDUP_REMOVED lines=14> */
[----:B-1----:R-:W-:Y:S02]  /*1a30*/  @P1 HADD2.F32 R127, -RZ, R42.H0_H0 ;  /* 0x2000002aff7f1230 */ /* 0x002fe40000004100 */
[----:B0-----:R-:W-:Y:S01]  /*1a40*/  FADD.FTZ R163, RZ, R48 ;  /* 0x00000030ffa37221 */ /* 0x001fe20000010000 */
[----:B------:R-:W-:-:S03]  /*1a50*/  FADD.FTZ R48, RZ, R49 ;  /* 0x00000031ff307221 */ /* 0x000fc60000010000 */
[----:B------:R-:W-:Y:S01]  /*1a60*/  FADD.FTZ R163, R50, R163 ;  /* 0x000000a332a37221 */ /* 0x000fe20000010000 */
[----:B------:R-:W-:Y:S01]  /*1a70*/  FADD.FTZ R48, R51, R48 ;  /* 0x0000003033307221 */ /* 0x000fe20000010000 */
[----:B------:R-:W-:Y:S02]  /*1a80*/  @P1 HADD2.F32 R51, -RZ, R40.H0_H0 ;  /* 0x20000028ff331230 */ /* 0x000fe40000004100 */
[----:B--2---:R-:W-:Y:S01]  /*1a90*/  FADD.FTZ R163, R163, R52 ;  /* 0x00000034a3a37221 */ /* 0x004fe20000010000 */
[----:B------:R-:W-:Y:S01]  /*1aa0*/  FADD.FTZ R48, R48, R53 ;  /* 0x0000003530307221 */ /* 0x000fe20000010000 */
[--C-:B------:R-:W-:Y:S02]  /*1ab0*/  @P1 HADD2.F32 R53, -RZ, R41.reuse.H0_H0 ;  /* 0x20000029ff351230 */ /* 0x100fe40000004100 */
[----:B------:R-:W-:Y:S01]  /*1ac0*/  FADD.FTZ R54, R54, R163 ;  /* 0x000000a336367221 */ /* 0x000fe20000010000 */
[----:B------:R-:W-:Y:S01]  /*1ad0*/  FADD.FTZ R49, R55, R48 ;  /* 0x0000003037317221 */ /* 0x000fe20000010000 */
[----:B------:R-:W-:-:S02]  /*1ae0*/  @P1 HADD2.F32 R55, -RZ, R41.H1_H1 ;  /* 0x30000029ff371230 */ /* 0x000fc40000004100 */
[----:B------:R-:W-:Y:S01]  /*1af0*/  FMUL.FTZ R48, R54, UR12 ;  /* 0x0000000c36307c20 */ /* 0x000fe20008410000 */
[----:B------:R-:W-:-:S04]  /*1b00*/  FMUL.FTZ R49, R49, UR12 ;  /* 0x0000000c31317c20 */ /* 0x000fc80008410000 */
[----:B------:R-:W-:Y:S02]  /*1b10*/  FSEL R48, R48, RZ, !P4 ;  /* 0x000000ff30307208 */ /* 0x000fe40006000000 */
[----:B------:R-:W-:-:S03]  /*1b20*/  LOP3.LUT P4, RZ, R96, 0xff000000, RZ, 0xc0, !PT ;  /* 0xff00000060ff7812 */ /* 0x000fc6000788c0ff */
        /* <DEDUP_REMOVED lines=8> */
[C---:B------:R-:W-:Y:S01]  /*1bb0*/  FMUL.FTZ R54, R126.reuse, R155 ;  /* 0x0000009b7e367220 */ /* 0x040fe20000410000 */
[----:B------:R-:W-:Y:S01]  /*1bc0*/  FMUL.FTZ R148, R126, R157 ;  /* 0x0000009d7e947220 */ /* 0x000fe20000410000 */
[----:B------:R-:W-:Y:S01]  /*1bd0*/  MOV R0, R96 ;  /* 0x0000006000007202 */ /* 0x000fe20000000f00 */
[--C-:B------:R-:W-:Y:S01]  /*1be0*/  FFMA.FTZ R149, R149, R49, R48.reuse ;  /* 0x0000003195957223 */ /* 0x100fe20000010030 */
[----:B------:R-:W-:Y:S01]  /*1bf0*/  @P1 FADD.FTZ R54, R54, R51 ;  /* 0x0000003336361221 */ /* 0x000fe20000010000 */
[----:B------:R-:W-:Y:S01]  /*1c00*/  @P1 HADD2.F32 R51, -RZ, R40.H1_H1 ;  /* 0x30000028ff331230 */ /* 0x000fe20000004100 */
[----:B------:R-:W-:Y:S01]  /*1c10*/  LOP3.LUT P5, RZ, R0, 0xff, RZ, 0xc0, !PT ;  /* 0x000000ff00ff7812 */ /* 0x000fe200078ac0ff */
[----:B------:R-:W-:Y:S01]  /*1c20*/  FADD.FTZ R149, R146, -R149 ;  /* 0x8000009592957221 */ /* 0x000fe20000010000 */
[----:B------:R-:W-:Y:S01]  /*1c30*/  FMUL.FTZ R152, R126, R153 ;  /* 0x000000997e987220 */ /* 0x000fe20000410000 */
[----:B------:R-:W-:Y:S01]  /*1c40*/  FMUL.FTZ R0, R54, R123 ;  /* 0x0000007b36007220 */ /* 0x000fe20000410000 */
[----:B------:R-:W-:Y:S01]  /*1c50*/  @P1 FADD.FTZ R148, R148, R51 ;  /* 0x0000003394941221 */ /* 0x000fe20000010000 */
[C---:B------:R-:W-:Y:S01]  /*1c60*/  FMUL.FTZ R146, R126.reuse, R151 ;  /* 0x000000977e927220 */ /* 0x040fe20000410000 */
[----:B------:R-:W-:Y:S01]  /*1c70*/  FMUL.FTZ R150, R126, R149 ;  /* 0x000000957e967220 */ /* 0x000fe20000410000 */
[----:B------:R-:W-:Y:S01]  /*1c80*/  @P1 FADD.FTZ R152, R152, R53 ;  /* 0x0000003598981221 */ /* 0x000fe20000010000 */
[-C--:B------:R-:W-:Y:S01]  /*1c90*/  FMUL.FTZ R50, R148, R123.reuse ;  /* 0x0000007b94327220 */ /* 0x080fe20000410000 */
[----:B------:R-:W-:Y:S01]  /*1ca0*/  FMUL.FTZ R0, R0, UR13 ;  /* 0x0000000d00007c20 */ /* 0x000fe20008410000 */
[----:B------:R-:W-:Y:S01]  /*1cb0*/  @P1 FADD.FTZ R146, R146, R55 ;  /* 0x0000003792921221 */ /* 0x000fe20000010000 */
[----:B------:R-:W-:Y:S01]  /*1cc0*/  @P1 FADD.FTZ R150, R150, R127 ;  /* 0x0000007f96961221 */ /* 0x000fe20000010000 */
[----:B------:R-:W-:Y:S01]  /*1cd0*/  FMUL.FTZ R50, R50, UR13 ;  /* 0x0000000d32327c20 */ /* 0x000fe20008410000 */
[-C--:B------:R-:W-:Y:S01]  /*1ce0*/  FMUL.FTZ R51, R152, R123.reuse ;  /* 0x0000007b98337220 */ /* 0x080fe20000410000 */
[----:B------:R-:W-:Y:S01]  /*1cf0*/  FSEL R53, R0, RZ, P5 ;  /* 0x000000ff00357208 */ /* 0x000fe20002800000 */
[----:B------:R-:W-:Y:S01]  /*1d00*/  FMUL.FTZ R52, R146, R123 ;  /* 0x0000007b92347220 */ /* 0x000fe20000410000 */
[--C-:B------:R-:W-:Y:S01]  /*1d10*/  FFMA.FTZ R96, R145, R49, R48.reuse ;  /* 0x0000003191607223 */ /* 0x100fe20000010030 */
[----:B------:R-:W-:Y:S01]  /*1d20*/  FSEL R0, R50, RZ, P2 ;  /* 0x000000ff32007208 */ /* 0x000fe20001000000 */
[----:B------:R-:W-:Y:S01]  /*1d30*/  FMUL.FTZ R51, R51, UR13 ;  /* 0x0000000d33337c20 */ /* 0x000fe20008410000 */
[----:B------:R-:W-:Y:S01]  /*1d40*/  FMUL.FTZ R50, R150, R123 ;  /* 0x0000007b96327220 */ /* 0x000fe20000410000 */
[----:B------:R-:W-:Y:S01]  /*1d50*/  FMUL.FTZ R55, R52, UR13 ;  /* 0x0000000d34377c20 */ /* 0x000fe20008410000 */
[-C--:B------:R-:W-:Y:S01]  /*1d60*/  FFMA.FTZ R147, R147, R49.reuse, R48 ;  /* 0x0000003193937223 */ /* 0x080fe20000010030 */
[----:B------:R-:W-:Y:S01]  /*1d70*/  LOP3.LUT P5, RZ, R97, 0xff, RZ, 0xc0, !PT ;  /* 0x000000ff61ff7812 */ /* 0x000fe200078ac0ff */
[----:B------:R-:W-:Y:S01]  /*1d80*/  FMUL.FTZ R50, R50, UR13 ;  /* 0x0000000d32327c20 */ /* 0x000fe20008410000 */
[----:B------:R-:W-:Y:S01]  /*1d90*/  FSEL R52, R51, RZ, P6 ;  /* 0x000000ff33347208 */ /* 0x000fe20003000000 */
[----:B------:R-:W-:Y:S01]  /*1da0*/  FADD.FTZ R141, R141, -R96 ;  /* 0x800000608d8d7221 */ /* 0x000fe20000010000 */
[----:B------:R-:W-:Y:S01]  /*1db0*/  MOV R51, R98 ;  /* 0x0000006200337202 */ /* 0x000fe20000000f00 */
[-CC-:B------:R-:W-:Y:S01]  /*1dc0*/  FFMA.FTZ R143, R143, R49.reuse, R48.reuse ;  /* 0x000000318f8f7223 */ /* 0x180fe20000010030 */
[----:B------:R-:W-:Y:S01]  /*1dd0*/  FSEL R55, R55, RZ, P4 ;  /* 0x000000ff37377208 */ /* 0x000fe20002000000 */
[----:B------:R-:W-:Y:S01]  /*1de0*/  FADD.FTZ R147, R144, -R147 ;  /* 0x8000009390937221 */ /* 0x000fe20000010000 */
[C---:B------:R-:W-:Y:S01]  /*1df0*/  LOP3.LUT P2, RZ, R97.reuse, 0xff00, RZ, 0xc0, !PT ;  /* 0x0000ff0061ff7812 */ /* 0x040fe2000784c0ff */
[----:B------:R-:W-:Y:S01]  /*1e00*/  FFMA.FTZ R142, R142, R49, R48 ;  /* 0x000000318e8e7223 */ /* 0x000fe20000010030 */
[C---:B------:R-:W-:Y:S01]  /*1e10*/  LOP3.LUT P6, RZ, R97.reuse, 0xff0000, RZ, 0xc0, !PT ;  /* 0x00ff000061ff7812 */ /* 0x040fe200078cc0ff */
[----:B------:R-:W-:Y:S01]  /*1e20*/  FADD.FTZ R143, R140, -R143 ;  /* 0x8000008f8c8f7221 */ /* 0x000fe20000010000 */
[----:B------:R-:W-:Y:S01]  /*1e30*/  LOP3.LUT P4, RZ, R97, 0xff000000, RZ, 0xc0, !PT ;  /* 0xff00000061ff7812 */ /* 0x000fe2000788c0ff */
[----:B------:R-:W-:Y:S01]  /*1e40*/  @P1 HADD2.F32 R97, -RZ, R43.H0_H0 ;  /* 0x2000002bff611230 */ /* 0x000fe20000004100 */
[----:B------:R-:W-:Y:S01]  /*1e50*/  FSEL R50, R50, RZ, P5 ;  /* 0x000000ff32327208 */ /* 0x000fe20002800000 */
[----:B------:R-:W-:Y:S01]  /*1e60*/  FMUL.FTZ R144, R126, R141 ;  /* 0x0000008d7e907220 */ /* 0x000fe20000410000 */
[----:B------:R-:W-:Y:S01]  /*1e70*/  LOP3.LUT P5, RZ, R51, 0xff, RZ, 0xc0, !PT ;  /* 0x000000ff33ff7812 */ /* 0x000fe200078ac0ff */
[----:B------:R-:W-:-:S02]  /*1e80*/  @P1 HADD2.F32 R51, -RZ, R42.H1_H1 ;  /* 0x3000002aff331230 */ /* 0x000fc40000004100 */
[----:B------:R-:W-:Y:S01]  /*1e90*/  FMUL.FTZ R140, R126, R147 ;  /* 0x000000937e8c7220 */ /* 0x000fe20000410000 */
[-CC-:B------:R-:W-:Y:S01]  /*1ea0*/  FFMA.FTZ R139, R139, R49.reuse, R48.reuse ;  /* 0x000000318b8b7223 */ /* 0x180fe20000010030 */
[-C--:B------:R-:W-:Y:S01]  /*1eb0*/  FFMA.FTZ R156, R131, R49.reuse, R48 ;  /* 0x00000031839c7223 */ /* 0x080fe20000010030 */
[----:B------:R-:W-:Y:S01]  /*1ec0*/  FADD.FTZ R137, R137, -R142 ;  /* 0x8000008e89897221 */ /* 0x000fe20000010000 */
[-CC-:B------:R-:W-:Y:S01]  /*1ed0*/  FFMA.FTZ R131, R128, R49.reuse, R48.reuse ;  /* 0x0000003180837223 */ /* 0x180fe20000010030 */
[-CC-:B------:R-:W-:Y:S01]  /*1ee0*/  FFMA.FTZ R127, R134, R49.reuse, R48.reuse ;  /* 0x00000031867f7223 */ /* 0x180fe20000010030 */
[----:B------:R-:W-:Y:S01]  /*1ef0*/  @P1 FADD.FTZ R144, R144, R97 ;  /* 0x0000006190901221 */ /* 0x000fe20000010000 */
[-CC-:B------:R-:W-:Y:S01]  /*1f00*/  FFMA.FTZ R128, R71, R49.reuse, R48.reuse ;  /* 0x0000003147807223 */ /* 0x180fe20000010030 */
[-CC-:B------:R-:W-:Y:S01]  /*1f10*/  FFMA.FTZ R135, R135, R49.reuse, R48.reuse ;  /* 0x0000003187877223 */ /* 0x180fe20000010030 */
[----:B------:R-:W-:Y:S01]  /*1f20*/  @P1 FADD.FTZ R140, R140, R51 ;  /* 0x000000338c8c1221 */ /* 0x000fe20000010000 */
[----:B------:R-:W-:Y:S01]  /*1f30*/  FFMA.FTZ R71, R68, R49, R48 ;  /* 0x0000003144477223 */ /* 0x000fe20000010030 */
[----:B------:R-:W-:Y:S01]  /*1f40*/  FADD.FTZ R139, R136, -R139 ;  /* 0x8000008b888b7221 */ /* 0x000fe20000010000 */
[----:B------:R-:W-:-:S02]  /*1f50*/  @P1 HADD2.F32 R51, -RZ, R43.H1_H1 ;  /* 0x3000002bff331230 */ /* 0x000fc40000004100 */
[--C-:B------:R-:W-:Y:S01]  /*1f60*/  FFMA.FTZ R68, R67, R49, R48.reuse ;  /* 0x0000003143447223 */ /* 0x100fe20000010030 */
[--C-:B------:R-:W-:Y:S02]  /*1f70*/  @P1 HADD2.F32 R97, -RZ, R36.reuse.H0_H0 ;  /* 0x20000024ff611230 */ /* 0x100fe40000004100 */
[C---:B------:R-:W-:Y:S01]  /*1f80*/  FMUL.FTZ R162, R126.reuse, R143 ;  /* 0x0000008f7ea27220 */ /* 0x040fe20000410000 */
[----:B------:R-:W-:Y:S01]  /*1f90*/  FMUL.FTZ R142, R126, R137 ;  /* 0x000000897e8e7220 */ /* 0x000fe20000410000 */
[--C-:B------:R-:W-:Y:S01]  /*1fa0*/  FFMA.FTZ R67, R64, R49, R48.reuse ;  /* 0x0000003140437223 */ /* 0x100fe20000010030 */
[----:B------:R-:W-:Y:S01]  /*1fb0*/  FADD.FTZ R145, R130, -R127 ;  /* 0x8000007f82917221 */ /* 0x000fe20000010000 */
[----:B------:R-:W-:Y:S01]  /*1fc0*/  FMUL.FTZ R96, R144, R123 ;  /* 0x0000007b90607220 */ /* 0x000fe20000410000 */
[----:B------:R-:W-:Y:S01]  /*1fd0*/  FFMA.FTZ R64, R63, R49, R48 ;  /* 0x000000313f407223 */ /* 0x000fe20000010030 */
[----:B------:R-:W-:Y:S01]  /*1fe0*/  FADD.FTZ R141, R132, -R135 ;  /* 0x80000087848d7221 */ /* 0x000fe20000010000 */
[----:B------:R-:W-:-:S02]  /*1ff0*/  @P1 HADD2.F32 R127, -RZ, R36.H1_H1 ;  /* 0x30000024ff7f1230 */ /* 0x000fc40000004100 */
[--C-:B------:R-:W-:Y:S01]  /*2000*/  FFMA.FTZ R63, R60, R49, R48.reuse ;  /* 0x000000313c3f7223 */ /* 0x100fe20000010030 */
[----:B------:R-:W-:Y:S01]  /*2010*/  FMUL.FTZ R132, R126, R139 ;  /* 0x0000008b7e847220 */ /* 0x000fe20000410000 */
[-C--:B------:R-:W-:Y:S01]  /*2020*/  FFMA.FTZ R60, R59, R49.reuse, R48 ;  /* 0x000000313b3c7223 */ /* 0x080fe20000010030 */
[----:B------:R-:W-:Y:S01]  /*2030*/  @P1 FADD.FTZ R162, R162, R51 ;  /* 0x00000033a2a21221 */ /* 0x000fe20000010000 */
[----:B------:R-:W-:Y:S01]  /*2040*/  @P1 FADD.FTZ R142, R142, R97 ;  /* 0x000000618e8e1221 */ /* 0x000fe20000010000 */
[----:B------:R-:W-:Y:S01]  /*2050*/  FADD.FTZ R129, R129, -R156 ;  /* 0x8000009c81817221 */ /* 0x000fe20000010000 */
[--C-:B------:R-:W-:Y:S01]  /*2060*/  FFMA.FTZ R138, R138, R49, R48.reuse ;  /* 0x000000318a8a7223 */ /* 0x100fe20000010030 */
[----:B------:R-:W-:Y:S02]  /*2070*/  @P1 HADD2.F32 R97, -RZ, R37.H1_H1 ;  /* 0x30000025ff611230 */ /* 0x000fe40000004100 */
[----:B------:R-:W-:Y:S01]  /*2080*/  FMUL.FTZ R51, R140, R123 ;  /* 0x0000007b8c337220 */ /* 0x000fe20000410000 */
[----:B------:R-:W-:Y:S01]  /*2090*/  FMUL.FTZ R96, R96, UR13 ;  /* 0x0000000d60607c20 */ /* 0x000fe20008410000 */
[----:B------:R-:W-:Y:S01]  /*20a0*/  FMUL.FTZ R136, R126, R141 ;  /* 0x0000008d7e887220 */ /* 0x000fe20000410000 */
[-CC-:B------:R-:W-:Y:S01]  /*20b0*/  FFMA.FTZ R56, R56, R49.reuse, R48.reuse ;  /* 0x0000003138387223 */ /* 0x180fe20000010030 */
[----:B------:R-:W-:Y:S01]  /*20c0*/  FFMA.FTZ R161, R161, R49, R48 ;  /* 0x00000031a1a17223 */ /* 0x000fe20000010030 */
[----:B------:R-:W-:Y:S01]  /*20d0*/  @P1 FADD.FTZ R132, R132, R127 ;  /* 0x0000007f84841221 */ /* 0x000fe20000010000 */
[----:B------:R-:W-:Y:S01]  /*20e0*/  FADD.FTZ R49, R57, -R60 ;  /* 0x8000003c39317221 */ /* 0x000fe20000010000 */
[----:B------:R-:W-:-:S02]  /*20f0*/  @P1 HADD2.F32 R48, -RZ, R38.H1_H1 ;  /* 0x30000026ff301230 */ /* 0x000fc40000004100 */
[----:B------:R-:W-:Y:S01]  /*2100*/  FMUL.FTZ R57, R126, R129 ;  /* 0x000000817e397220 */ /* 0x000fe20000410000 */
[----:B------:R-:W-:Y:S01]  /*2110*/  FADD.FTZ R133, R133, -R138 ;  /* 0x8000008a85857221 */ /* 0x000fe20000010000 */
[----:B------:R-:W-:Y:S01]  /*2120*/  FMUL.FTZ R51, R51, UR13 ;  /* 0x0000000d33337c20 */ /* 0x000fe20008410000 */
[----:B------:R-:W-:Y:S01]  /*2130*/  @P1 FADD.FTZ R136, R136, R97 ;  /* 0x0000006188881221 */ /* 0x000fe20000010000 */
[----:B------:R-:W-:Y:S01]  /*2140*/  FSEL R130, R96, RZ, P6 ;  /* 0x000000ff60827208 */ /* 0x000fe20003000000 */
[-C--:B------:R-:W-:Y:S01]  /*2150*/  FMUL.FTZ R97, R162, R123.reuse ;  /* 0x0000007ba2617220 */ /* 0x080fe20000410000 */
[----:B------:R-:W-:Y:S01]  /*2160*/  FMUL.FTZ R96, R132, R123 ;  /* 0x0000007b84607220 */ /* 0x000fe20000410000 */
[----:B------:R-:W-:Y:S01]  /*2170*/  @P1 FADD.FTZ R57, R57, R48 ;  /* 0x0000003039391221 */ /* 0x000fe20000010000 */
[----:B------:R-:W-:Y:S02]  /*2180*/  @P1 HADD2.F32 R135, -RZ, R37.H0_H0 ;  /* 0x20000025ff871230 */ /* 0x000fe40000004100 */
[----:B------:R-:W-:Y:S01]  /*2190*/  FMUL.FTZ R134, R126, R133 ;  /* 0x000000857e867220 */ /* 0x000fe20000410000 */
[----:B------:R-:W-:Y:S01]  /*21a0*/  FSEL R133, R51, RZ, P2 ;  /* 0x000000ff33857208 */ /* 0x000fe20001000000 */
[----:B------:R-:W-:-:S02]  /*21b0*/  @P1 HADD2.F32 R127, -RZ, R38.H0_H0 ;  /* 0x20000026ff7f1230 */ /* 0x000fc40000004100 */
[----:B------:R-:W-:Y:S01]  /*21c0*/  FMUL.FTZ R51, R97, UR13 ;  /* 0x0000000d61337c20 */ /* 0x000fe20008410000 */
[----:B------:R-:W-:Y:S01]  /*21d0*/  FMUL.FTZ R96, R96, UR13 ;  /* 0x0000000d60607c20 */ /* 0x000fe20008410000 */
[----:B------:R-:W-:Y:S01]  /*21e0*/  FADD.FTZ R131, R70, -R131 ;  /* 0x8000008346837221 */ /* 0x000fe20000010000 */
[----:B------:R-:W-:Y:S01]  /*21f0*/  FMUL.FTZ R138, R126, R145 ;  /* 0x000000917e8a7220 */ /* 0x000fe20000410000 */
[----:B------:R-:W-:Y:S01]  /*2200*/  LOP3.LUT P2, RZ, R98, 0xff00, RZ, 0xc0, !PT ;  /* 0x0000ff0062ff7812 */ /* 0x000fe2000784c0ff */
[----:B------:R-:W-:Y:S01]  /*2210*/  FADD.FTZ R69, R69, -R128 ;  /* 0x8000008045457221 */ /* 0x000fe20000010000 */
[----:B------:R-:W-:Y:S01]  /*2220*/  FMUL.FTZ R48, R57, R123 ;  /* 0x0000007b39307220 */ /* 0x000fe20000410000 */
[----:B------:R-:W-:Y:S01]  /*2230*/  FMUL.FTZ R128, R126, R49 ;  /* 0x000000317e807220 */ /* 0x000fe20000410000 */
[----:B------:R-:W-:Y:S01]  /*2240*/  @P1 FADD.FTZ R134, R134, R135 ;  /* 0x0000008786861221 */ /* 0x000fe20000010000 */
[----:B------:R-:W-:Y:S01]  /*2250*/  FADD.FTZ R159, R159, -R56 ;  /* 0x800000389f9f7221 */ /* 0x000fe20000010000 */
[----:B------:R-:W-:-:S02]  /*2260*/  @P1 HADD2.F32 R49, -RZ, R39.H0_H0 ;  /* 0x20000027ff311230 */ /* 0x000fc40000004100 */
[----:B------:R-:W-:Y:S01]  /*2270*/  FMUL.FTZ R56, R126, R131 ;  /* 0x000000837e387220 */ /* 0x000fe20000410000 */
[----:B------:R-:W-:Y:S01]  /*2280*/  @P1 FADD.FTZ R138, R138, R127 ;  /* 0x0000007f8a8a1221 */ /* 0x000fe20000010000 */
[----:B------:R-:W-:Y:S01]  /*2290*/  FSEL R51, R51, RZ, P4 ;  /* 0x000000ff33337208 */ /* 0x000fe20002000000 */
[----:B------:R-:W-:Y:S01]  /*22a0*/  FMUL.FTZ R48, R48, UR13 ;  /* 0x0000000d30307c20 */ /* 0x000fe20008410000 */
[----:B------:R-:W-:Y:S01]  /*22b0*/  FSEL R96, R96, RZ, P2 ;  /* 0x000000ff60607208 */ /* 0x000fe20001000000 */
[-C--:B------:R-:W-:Y:S01]  /*22c0*/  FMUL.FTZ R127, R142, R123.reuse ;  /* 0x0000007b8e7f7220 */ /* 0x080fe20000410000 */
[C---:B------:R-:W-:Y:S01]  /*22d0*/  LOP3.LUT P6, RZ, R98.reuse, 0xff0000, RZ, 0xc0, !PT ;  /* 0x00ff000062ff7812 */ /* 0x040fe200078cc0ff */
[----:B------:R-:W-:Y:S01]  /*22e0*/  @P1 HADD2.F32 R59, -RZ, R39.H1_H1 ;  /* 0x30000027ff3b1230 */ /* 0x000fe20000004100 */
[----:B------:R-:W-:Y:S01]  /*22f0*/  LOP3.LUT P4, RZ, R98, 0xff000000, RZ, 0xc0, !PT ;  /* 0xff00000062ff7812 */ /* 0x000fe2000788c0ff */
[----:B------:R-:W-:Y:S01]  /*2300*/  FMUL.FTZ R98, R134, R123 ;  /* 0x0000007b86627220 */ /* 0x000fe20000410000 */
[----:B------:R-:W-:Y:S01]  /*2310*/  LOP3.LUT P2, RZ, R99, 0xff00, RZ, 0xc0, !PT ;  /* 0x0000ff0063ff7812 */ /* 0x000fe2000784c0ff */
[----:B------:R-:W-:Y:S01]  /*2320*/  FMUL.FTZ R164, R126, R69 ;  /* 0x000000457ea47220 */ /* 0x000fe20000410000 */
[----:B------:R-:W-:Y:S01]  /*2330*/  FADD.FTZ R61, R61, -R64 ;  /* 0x800000403d3d7221 */ /* 0x000fe20000010000 */
[----:B------:R-:W-:Y:S01]  /*2340*/  @P1 FADD.FTZ R56, R56, R49 ;  /* 0x0000003138381221 */ /* 0x000fe20000010000 */
[----:B------:R-:W-:Y:S01]  /*2350*/  FADD.FTZ R67, R62, -R67 ;  /* 0x800000433e437221 */ /* 0x000fe20000010000 */
[----:B------:R-:W-:Y:S01]  /*2360*/  FMUL.FTZ R97, R127, UR13 ;  /* 0x0000000d7f617c20 */ /* 0x000fe20008410000 */
[----:B------:R-:W-:Y:S01]  /*2370*/  FADD.FTZ R71, R66, -R71 ;  /* 0x8000004742477221 */ /* 0x000fe20000010000 */
[----:B------:R-:W-:Y:S01]  /*2380*/  FADD.FTZ R63, R58, -R63 ;  /* 0x8000003f3a3f7221 */ /* 0x000fe20000010000 */
[----:B------:R-:W-:Y:S01]  /*2390*/  FSEL R62, R48, RZ, P2 ;  /* 0x000000ff303e7208 */ /* 0x000fe20001000000 */
[----:B------:R-:W-:Y:S01]  /*23a0*/  FMUL.FTZ R127, R136, R123 ;  /* 0x0000007b887f7220 */ /* 0x000fe20000410000 */
[----:B------:R-:W-:Y:S01]  /*23b0*/  FMUL.FTZ R98, R98, UR13 ;  /* 0x0000000d62627c20 */ /* 0x000fe20008410000 */
[----:B------:R-:W-:Y:S01]  /*23c0*/  FADD.FTZ R65, R65, -R68 ;  /* 0x8000004441417221 */ /* 0x000fe20000010000 */
[----:B------:R-:W-:Y:S01]  /*23d0*/  @P1 FADD.FTZ R164, R164, R59 ;  /* 0x0000003ba4a41221 */ /* 0x000fe20000010000 */
[----:B------:R-:W-:Y:S01]  /*23e0*/  ISETP.NE.U32.AND P2, PT, RZ, UR14, PT ;  /* 0x0000000eff007c0c */ /* 0x000fe2000bf45070 */
[----:B------:R-:W-:Y:S01]  /*23f0*/  FMUL.FTZ R68, R126, R61 ;  /* 0x0000003d7e447220 */ /* 0x000fe20000410000 */
[----:B------:R-:W-:-:S02]  /*2400*/  @P1 HADD2.F32 R49, -RZ, R33.H0_H0 ;  /* 0x20000021ff311230 */ /* 0x000fc40000004100 */
[----:B------:R-:W-:Y:S01]  /*2410*/  FMUL.FTZ R48, R56, R123 ;  /* 0x0000007b38307220 */ /* 0x000fe20000410000 */
[----:B------:R-:W-:Y:S02]  /*2420*/  @P1 HADD2.F32 R59, -RZ, R33.H1_H1 ;  /* 0x30000021ff3b1230 */ /* 0x000fe40000004100 */
[C---:B------:R-:W-:Y:S01]  /*2430*/  FMUL.FTZ R158, R126.reuse, R67 ;  /* 0x000000437e9e7220 */ /* 0x040fe20000410000 */
[--C-:B------:R-:W-:Y:S02]  /*2440*/  @P1 HADD2.F32 R61, -RZ, R32.reuse.H0_H0 ;  /* 0x20000020ff3d1230 */ /* 0x100fe40000004100 */
[C---:B------:R-:W-:Y:S01]  /*2450*/  FMUL.FTZ R70, R126.reuse, R71 ;  /* 0x000000477e467220 */ /* 0x040fe20000410000 */
[C---:B------:R-:W-:Y:S01]  /*2460*/  FMUL.FTZ R156, R126.reuse, R63 ;  /* 0x0000003f7e9c7220 */ /* 0x040fe20000410000 */
[----:B------:R-:W-:Y:S01]  /*2470*/  FMUL.FTZ R135, R127, UR13 ;  /* 0x0000000d7f877c20 */ /* 0x000fe20008410000 */
[----:B------:R-:W-:Y:S01]  /*2480*/  @P1 HADD2.F32 R63, -RZ, R32.H1_H1 ;  /* 0x30000020ff3f1230 */ /* 0x000fe20000004100 */
[----:B------:R-:W-:Y:S01]  /*2490*/  ISETP.NE.AND.EX P2, PT, RZ, UR15, PT, P2 ;  /* 0x0000000fff007c0c */ /* 0x000fe2000bf45320 */
[----:B------:R-:W-:Y:S01]  /*24a0*/  FMUL.FTZ R160, R126, R65 ;  /* 0x000000417ea07220 */ /* 0x000fe20000410000 */
[----:B------:R-:W-:Y:S01]  /*24b0*/  FSEL R127, R98, RZ, P6 ;  /* 0x000000ff627f7208 */ /* 0x000fe20003000000 */
[----:B------:R-:W-:Y:S01]  /*24c0*/  FMUL.FTZ R48, R48, UR13 ;  /* 0x0000000d30307c20 */ /* 0x000fe20008410000 */
[----:B------:R-:W-:Y:S01]  /*24d0*/  FMUL.FTZ R137, R138, R123 ;  /* 0x0000007b8a897220 */ /* 0x000fe20000410000 */
[----:B------:R-:W-:Y:S01]  /*24e0*/  LOP3.LUT P6, RZ, R99, 0xff0000, RZ, 0xc0, !PT ;  /* 0x00ff000063ff7812 */ /* 0x000fe200078cc0ff */
[----:B------:R-:W-:Y:S01]  /*24f0*/  @P1 FADD.FTZ R158, R158, R49 ;  /* 0x000000319e9e1221 */ /* 0x000fe20000010000 */
[----:B------:R-:W-:Y:S01]  /*2500*/  @P1 FADD.FTZ R68, R68, R59 ;  /* 0x0000003b44441221 */ /* 0x000fe20000010000 */
[----:B------:R-:W-:Y:S01]  /*2510*/  FADD.FTZ R161, R154, -R161 ;  /* 0x800000a19aa17221 */ /* 0x000fe20000010000 */
[----:B------:R-:W-:Y:S01]  /*2520*/  @P1 FADD.FTZ R70, R70, R61 ;  /* 0x0000003d46461221 */ /* 0x000fe20000010000 */
[----:B------:R-:W-:-:S02]  /*2530*/  @P1 HADD2.F32 R59, -RZ, R35.H0_H0 ;  /* 0x20000023ff3b1230 */ /* 0x000fc40000004100 */
[----:B------:R-:W-:Y:S01]  /*2540*/  FMUL.FTZ R49, R164, R123 ;  /* 0x0000007ba4317220 */ /* 0x000fe20000410000 */
[----:B------:R-:W-:Y:S01]  /*2550*/  FMUL.FTZ R154, R126, R159 ;  /* 0x0000009f7e9a7220 */ /* 0x000fe20000410000 */
[--C-:B------:R-:W-:Y:S02]  /*2560*/  @P1 HADD2.F32 R61, -RZ, R34.reuse.H0_H0 ;  /* 0x20000022ff3d1230 */ /* 0x100fe40000004100 */
[----:B------:R-:W-:Y:S01]  /*2570*/  @P1 FADD.FTZ R160, R160, R63 ;  /* 0x0000003fa0a01221 */ /* 0x000fe20000010000 */
[----:B------:R-:W-:Y:S01]  /*2580*/  FSEL R97, R97, RZ, P5 ;  /* 0x000000ff61617208 */ /* 0x000fe20002800000 */
[----:B------:R-:W-:Y:S01]  /*2590*/  FMUL.FTZ R137, R137, UR13 ;  /* 0x0000000d89897c20 */ /* 0x000fe20008410000 */
[----:B------:R-:W-:Y:S01]  /*25a0*/  @P1 HADD2.F32 R63, -RZ, R34.H1_H1 ;  /* 0x30000022ff3f1230 */ /* 0x000fe20000004100 */
[----:B------:R-:W-:Y:S01]  /*25b0*/  FSEL R64, R48, RZ, P6 ;  /* 0x000000ff30407208 */ /* 0x000fe20003000000 */
[----:B------:R-:W-:Y:S01]  /*25c0*/  FMUL.FTZ R49, R49, UR13 ;  /* 0x0000000d31317c20 */ /* 0x000fe20008410000 */
[----:B------:R-:W-:Y:S01]  /*25d0*/  LOP3.LUT P5, RZ, R99, 0xff, RZ, 0xc0, !PT ;  /* 0x000000ff63ff7812 */ /* 0x000fe200078ac0ff */
[-C--:B------:R-:W-:Y:S01]  /*25e0*/  FMUL.FTZ R48, R70, R123.reuse ;  /* 0x0000007b46307220 */ /* 0x080fe20000410000 */
[----:B------:R-:W-:Y:S01]  /*25f0*/  FSEL R98, R135, RZ, P4 ;  /* 0x000000ff87627208 */ /* 0x000fe20002000000 */
[----:B------:R-:W-:Y:S01]  /*2600*/  @P1 FADD.FTZ R154, R154, R59 ;  /* 0x0000003b9a9a1221 */ /* 0x000fe20000010000 */
[----:B------:R-:W-:Y:S01]  /*2610*/  MOV R139, R100 ;  /* 0x00000064008b7202 */ /* 0x000fe20000000f00 */
[----:B------:R-:W-:Y:S01]  /*2620*/  @P1 FADD.FTZ R156, R156, R61 ;  /* 0x0000003d9c9c1221 */ /* 0x000fe20000010000 */
[----:B------:R-:W-:Y:S01]  /*2630*/  LOP3.LUT P4, RZ, R99, 0xff000000, RZ, 0xc0, !PT ;  /* 0xff00000063ff7812 */ /* 0x000fe2000788c0ff */
[----:B------:R-:W-:Y:S01]  /*2640*/  @P1 FADD.FTZ R128, R128, R63 ;  /* 0x0000003f80801221 */ /* 0x000fe20000010000 */
[----:B------:R-:W-:Y:S01]  /*2650*/  FSEL R99, R137, RZ, P5 ;  /* 0x000000ff89637208 */ /* 0x000fe20002800000 */
[----:B------:R-:W-:Y:S01]  /*2660*/  FMUL.FTZ R66, R48, UR13 ;  /* 0x0000000d30427c20 */ /* 0x000fe20008410000 */
[----:B------:R-:W-:Y:S01]  /*2670*/  LOP3.LUT P5, RZ, R139, 0xff, RZ, 0xc0, !PT ;  /* 0x000000ff8bff7812 */ /* 0x000fe200078ac0ff */
[-C--:B------:R-:W-:Y:S01]  /*2680*/  FMUL.FTZ R60, R154, R123.reuse ;  /* 0x0000007b9a3c7220 */ /* 0x080fe20000410000 */
[----:B------:R-:W-:Y:S01]  /*2690*/  FSEL R63, R49, RZ, P4 ;  /* 0x000000ff313f7208 */ /* 0x000fe20002000000 */
[-C--:B------:R-:W-:Y:S01]  /*26a0*/  FMUL.FTZ R58, R158, R123.reuse ;  /* 0x0000007b9e3a7220 */ /* 0x080fe20000410000 */
[----:B------:R-:W-:Y:S01]  /*26b0*/  FMUL.FTZ R59, R156, R123 ;  /* 0x0000007b9c3b7220 */ /* 0x000fe20000410000 */
[----:B------:R-:W0:Y:S01]  /*26c0*/  @P2 LDC.64 R48, c[0x0][0x308] ;  /* 0x0000c200ff302b82 */ /* 0x000e220000000a00 */
[----:B------:R-:W-:Y:S01]  /*26d0*/  @P1 HADD2.F32 R61, -RZ, R35.H1_H1 ;  /* 0x30000023ff3d1230 */ /* 0x000fe20000004100 */
[----:B------:R-:W-:Y:S01]  /*26e0*/  FSEL R66, R66, RZ, P5 ;  /* 0x000000ff42427208 */ /* 0x000fe20002800000 */
[----:B------:R-:W-:Y:S01]  /*26f0*/  FMUL.FTZ R60, R60, UR13 ;  /* 0x0000000d3c3c7c20 */ /* 0x000fe20008410000 */
[----:B------:R-:W-:Y:S01]  /*2700*/  FMUL.FTZ R126, R126, R161 ;  /* 0x000000a17e7e7220 */ /* 0x000fe20000410000 */
[----:B------:R-:W-:Y:S01]  /*2710*/  FMUL.FTZ R58, R58, UR13 ;  /* 0x0000000d3a3a7c20 */ /* 0x000fe20008410000 */
[----:B------:R-:W-:Y:S01]  /*2720*/  FMUL.FTZ R59, R59, UR13 ;  /* 0x0000000d3b3b7c20 */ /* 0x000fe20008410000 */
[----:B------:R-:W-:Y:S01]  /*2730*/  LOP3.LUT P5, RZ, R101, 0xff0000, RZ, 0xc0, !PT ;  /* 0x00ff000065ff7812 */ /* 0x000fe200078ac0ff */
[----:B------:R-:W-:Y:S01]  /*2740*/  @P1 FADD.FTZ R126, R126, R61 ;  /* 0x0000003d7e7e1221 */ /* 0x000fe20000010000 */
[----:B------:R-:W-:-:S02]  /*2750*/  LOP3.LUT P6, RZ, R100, 0xff0000, RZ, 0xc0, !PT ;  /* 0x00ff000064ff7812 */ /* 0x000fc400078cc0ff */
[----:B------:R-:W-:Y:S02]  /*2760*/  LOP3.LUT P4, RZ, R101, 0xff, RZ, 0xc0, !PT ;  /* 0x000000ff65ff7812 */ /* 0x000fe4000788c0ff */
[----:B------:R-:W-:Y:S02]  /*2770*/  FSEL R71, R60, RZ, P5 ;  /* 0x000000ff3c477208 */ /* 0x000fe40002800000 */
[----:B------:R-:W-:Y:S01]  /*2780*/  FSEL R67, R58, RZ, P6 ;  /* 0x000000ff3a437208 */ /* 0x000fe20003000000 */
[----:B------:R-:W1:Y:S01]  /*2790*/  LDC.64 R60, c[0x0][0x2f8] ;  /* 0x0000be00ff3c7b82 */ /* 0x000e620000000a00 */
[----:B------:R-:W-:Y:S02]  /*27a0*/  FSEL R69, R59, RZ, P4 ;  /* 0x000000ff3b457208 */ /* 0x000fe40002000000 */
[----:B------:R-:W-:Y:S02]  /*27b0*/  @P2 F2FP.F16.F32.PACK_AB R54, RZ, R54 ;  /* 0x00000036ff36223e */ /* 0x000fe400000000ff */
[----:B------:R-:W-:-:S02]  /*27c0*/  @P2 F2FP.F16.F32.PACK_AB R152, RZ, R152 ;  /* 0x00000098ff98223e */ /* 0x000fc400000000ff */
[----:B------:R-:W-:Y:S01]  /*27d0*/  @P2 F2FP.F16.F32.PACK_AB R150, RZ, R150 ;  /* 0x00000096ff96223e */ /* 0x000fe200000000ff */
[----:B------:R-:W2:Y:S01]  /*27e0*/  @P2 LDC.64 R58, c[0x0][0x308] ;  /* 0x0000c200ff3a2b82 */ /* 0x000ea20000000a00 */
[----:B------:R-:W-:Y:S01]  /*27f0*/  @P2 F2FP.F16.F32.PACK_AB R144, RZ, R144 ;  /* 0x00000090ff90223e */ /* 0x000fe200000000ff */
[----:B0-----:R-:W-:Y:S01]  /*2800*/  @P2 IMAD.WIDE.U32 R48, R122, 0x10, R48 ;  /* 0x000000107a302825 */ /* 0x001fe200078e0030 */
[----:B------:R-:W-:Y:S02]  /*2810*/  @P2 F2FP.F16.F32.PACK_AB R148, RZ, R148 ;  /* 0x00000094ff94223e */ /* 0x000fe400000000ff */
[----:B------:R-:W-:Y:S02]  /*2820*/  @P2 F2FP.F16.F32.PACK_AB R146, RZ, R146 ;  /* 0x00000092ff92223e */ /* 0x000fe400000000ff */
        /* <DEDUP_REMOVED lines=8> */
[----:B------:R-:W-:Y:S01]  /*28b0*/  @P2 PRMT R46, R46, 0x5410, R140 ;  /* 0x000054102e2e2816 */ /* 0x000fe2000000008c */
[----:B--2---:R-:W-:Y:S01]  /*28c0*/  @P2 IMAD.WIDE.U32 R58, R125, 0x10, R58 ;  /* 0x000000107d3a2825 */ /* 0x004fe200078e003a */
[----:B------:R-:W-:Y:S02]  /*28d0*/  @P2 PRMT R47, R47, 0x5410, R162 ;  /* 0x000054102f2f2816 */ /* 0x000fe400000000a2 */
[----:B------:R-:W-:Y:S02]  /*28e0*/  @P2 F2FP.F16.F32.PACK_AB R142, RZ, R142 ;  /* 0x0000008eff8e223e */ /* 0x000fe400000000ff */
[----:B------:R-:W-:Y:S01]  /*28f0*/  @P2 F2FP.F16.F32.PACK_AB R134, RZ, R134 ;  /* 0x00000086ff86223e */ /* 0x000fe200000000ff */
[----:B------:R0:W-:Y:S01]  /*2900*/  @P2 STG.E.128 desc[UR6][R48.64], R44 ;  /* 0x0000002c30002986 */ /* 0x0001e2000c101d06 */
[----:B------:R-:W-:Y:S02]  /*2910*/  @P2 F2FP.F16.F32.PACK_AB R138, RZ, R138 ;  /* 0x0000008aff8a223e */ /* 0x000fe400000000ff */
[----:B------:R-:W-:-:S02]  /*2920*/  @P2 F2FP.F16.F32.PACK_AB R65, RZ, R56 ;  /* 0x00000038ff41223e */ /* 0x000fc400000000ff */
[C---:B------:R-:W-:Y:S02]  /*2930*/  LOP3.LUT P1, RZ, R100.reuse, 0xff00, RZ, 0xc0, !PT ;  /* 0x0000ff0064ff7812 */ /* 0x040fe4000782c0ff */
[----:B------:R-:W-:Y:S02]  /*2940*/  LOP3.LUT P6, RZ, R100, 0xff000000, RZ, 0xc0, !PT ;  /* 0xff00000064ff7812 */ /* 0x000fe400078cc0ff */
[----:B------:R-:W-:Y:S02]  /*2950*/  @P2 F2FP.F16.F32.PACK_AB R100, RZ, R57 ;  /* 0x00000039ff64223e */ /* 0x000fe400000000ff */
[----:B------:R-:W-:Y:S01]  /*2960*/  @P2 F2FP.F16.F32.PACK_AB R132, RZ, R132 ;  /* 0x00000084ff84223e */ /* 0x000fe200000000ff */
[----:B------:R-:W2:Y:S01]  /*2970*/  @P2 LDC.64 R56, c[0x0][0x308] ;  /* 0x0000c200ff382b82 */ /* 0x000ea20000000a00 */
[----:B------:R-:W-:Y:S02]  /*2980*/  @P2 F2FP.F16.F32.PACK_AB R136, RZ, R136 ;  /* 0x00000088ff88223e */ /* 0x000fe400000000ff */
[----:B------:R-:W-:-:S02]  /*2990*/  @P2 F2FP.F16.F32.PACK_AB R164, RZ, R164 ;  /* 0x000000a4ffa4223e */ /* 0x000fc400000000ff */
[----:B------:R-:W-:Y:S02]  /*29a0*/  F2FP.F16.F32.PACK_AB R54, R62, R99 ;  /* 0x000000633e36723e */ /* 0x000fe400000000ff */
[----:B0-----:R-:W-:Y:S02]  /*29b0*/  @P2 PRMT R44, R142, 0x7610, R44 ;  /* 0x000076108e2c2816 */ /* 0x001fe4000000002c */
[----:B------:R-:W-:Y:S02]  /*29c0*/  @P2 PRMT R45, R134, 0x7610, R45 ;  /* 0x00007610862d2816 */ /* 0x000fe4000000002d */
[----:B------:R-:W-:Y:S02]  /*29d0*/  @P2 PRMT R46, R138, 0x7610, R46 ;  /* 0x000076108a2e2816 */ /* 0x000fe4000000002e */
[----:B------:R-:W-:Y:S02]  /*29e0*/  @P2 PRMT R47, R65, 0x7610, R47 ;  /* 0x00007610412f2816 */ /* 0x000fe4000000002f */
[----:B------:R-:W-:-:S02]  /*29f0*/  F2FP.F16.F32.PACK_AB R49, R55, R52 ;  /* 0x000000343731723e */ /* 0x000fc400000000ff */
[----:B------:R-:W-:Y:S01]  /*2a00*/  F2FP.F16.F32.PACK_AB R55, R63, R64 ;  /* 0x000000403f37723e */ /* 0x000fe200000000ff */
[--C-:B-1----:R-:W-:Y:S01]  /*2a10*/  IMAD.WIDE.U32 R62, R122, 0x10, R60.reuse ;  /* 0x000000107a3e7825 */ /* 0x102fe200078e003c */
[----:B------:R-:W-:Y:S02]  /*2a20*/  F2FP.F16.F32.PACK_AB R51, R51, R130 ;  /* 0x000000823333723e */ /* 0x000fe400000000ff */
[----:B------:R-:W-:Y:S01]  /*2a30*/  F2FP.F16.F32.PACK_AB R50, R133, R50 ;  /* 0x000000328532723e */ /* 0x000fe200000000ff */
[----:B------:R-:W-:Y:S01]  /*2a40*/  IMAD.WIDE.U32 R64, R125, 0x10, R60 ;  /* 0x000000107d407825 */ /* 0x000fe200078e003c */
[----:B------:R-:W-:Y:S02]  /*2a50*/  F2FP.F16.F32.PACK_AB R48, R0, R53 ;  /* 0x000000350030723e */ /* 0x000fe400000000ff */
[----:B------:R-:W-:Y:S01]  /*2a60*/  @P2 PRMT R44, R44, 0x5410, R132 ;  /* 0x000054102c2c2816 */ /* 0x000fe20000000084 */
[----:B--2---:R-:W-:Y:S01]  /*2a70*/  @P2 IMAD.WIDE.U32 R56, R124, 0x10, R56 ;  /* 0x000000107c382825 */ /* 0x004fe200078e0038 */
[----:B------:R-:W-:Y:S01]  /*2a80*/  @P2 PRMT R45, R45, 0x5410, R136 ;  /* 0x000054102d2d2816 */ /* 0x000fe20000000088 */
[----:B------:R0:W-:Y:S01]  /*2a90*/  STG.E.128 desc[UR6][R62.64], R48 ;  /* 0x000000303e007986 */ /* 0x0001e2000c101d06 */
[----:B------:R-:W-:Y:S01]  /*2aa0*/  @P2 PRMT R46, R46, 0x5410, R100 ;  /* 0x000054102e2e2816 */ /* 0x000fe20000000064 */
[----:B------:R-:W-:Y:S01]  /*2ab0*/  IMAD.WIDE.U32 R60, R124, 0x10, R60 ;  /* 0x000000107c3c7825 */ /* 0x000fe200078e003c */
[----:B------:R-:W-:-:S02]  /*2ac0*/  @P2 PRMT R47, R47, 0x5410, R164 ;  /* 0x000054102f2f2816 */ /* 0x000fc400000000a4 */
[----:B------:R-:W-:Y:S01]  /*2ad0*/  @P2 F2FP.F16.F32.PACK_AB R0, RZ, R160 ;  /* 0x000000a0ff00223e */ /* 0x000fe200000000ff */
[----:B------:R-:W-:Y:S01]  /*2ae0*/  FMUL.FTZ R160, R160, R123 ;  /* 0x0000007ba0a07220 */ /* 0x000fe20000410000 */
[----:B------:R-:W-:Y:S01]  /*2af0*/  F2FP.F16.F32.PACK_AB R53, R98, R127 ;  /* 0x0000007f6235723e */ /* 0x000fe200000000ff */
[----:B------:R1:W-:Y:S01]  /*2b00*/  @P2 STG.E.128 desc[UR6][R58.64], R44 ;  /* 0x0000002c3a002986 */ /* 0x0003e2000c101d06 */
[----:B------:R-:W-:Y:S01]  /*2b10*/  F2FP.F16.F32.PACK_AB R52, R96, R97 ;  /* 0x000000616034723e */ /* 0x000fe200000000ff */
[----:B------:R-:W-:Y:S01]  /*2b20*/  FMUL.FTZ R160, R160, UR13 ;  /* 0x0000000da0a07c20 */ /* 0x000fe20008410000 */
[----:B------:R-:W-:Y:S02]  /*2b30*/  LOP3.LUT P5, RZ, R101, 0xff000000, RZ, 0xc0, !PT ;  /* 0xff00000065ff7812 */ /* 0x000fe400078ac0ff */
[----:B------:R-:W-:Y:S01]  /*2b40*/  @P2 F2FP.F16.F32.PACK_AB R70, RZ, R70 ;  /* 0x00000046ff46223e */ /* 0x000fe200000000ff */
[----:B------:R2:W-:Y:S01]  /*2b50*/  STG.E.128 desc[UR6][R64.64], R52 ;  /* 0x0000003440007986 */ /* 0x0005e2000c101d06 */
[----:B------:R-:W-:-:S02]  /*2b60*/  @P2 F2FP.F16.F32.PACK_AB R158, RZ, R158 ;  /* 0x0000009eff9e223e */ /* 0x000fc400000000ff */
[----:B------:R-:W-:Y:S01]  /*2b70*/  @P2 F2FP.F16.F32.PACK_AB R156, RZ, R156 ;  /* 0x0000009cff9c223e */ /* 0x000fe200000000ff */
[-C--:B0-----:R-:W-:Y:S01]  /*2b80*/  FMUL.FTZ R48, R126, R123.reuse ;  /* 0x0000007b7e307220 */ /* 0x081fe20000410000 */
[----:B------:R-:W-:Y:S02]  /*2b90*/  @P2 F2FP.F16.F32.PACK_AB R154, RZ, R154 ;  /* 0x0000009aff9a223e */ /* 0x000fe400000000ff */
[----:B------:R-:W-:Y:S01]  /*2ba0*/  LOP3.LUT P4, RZ, R101, 0xff00, RZ, 0xc0, !PT ;  /* 0x0000ff0065ff7812 */ /* 0x000fe2000788c0ff */
[----:B------:R-:W-:Y:S01]  /*2bb0*/  FMUL.FTZ R48, R48, UR13 ;  /* 0x0000000d30307c20 */ /* 0x000fe20008410000 */
[----:B------:R-:W-:Y:S02]  /*2bc0*/  @P2 F2FP.F16.F32.PACK_AB R126, RZ, R126 ;  /* 0x0000007eff7e223e */ /* 0x000fe400000000ff */
[----:B------:R-:W-:Y:S02]  /*2bd0*/  SEL R127, RZ, 0x1, P3 ;  /* 0x00000001ff7f7807 */ /* 0x000fe40001800000 */
[----:B-1----:R-:W-:Y:S01]  /*2be0*/  @P2 F2FP.F16.F32.PACK_AB R59, RZ, R68 ;  /* 0x00000044ff3b223e */ /* 0x002fe200000000ff */
[-C--:B------:R-:W-:Y:S01]  /*2bf0*/  FMUL.FTZ R68, R68, R123.reuse ;  /* 0x0000007b44447220 */ /* 0x080fe20000410000 */
[----:B------:R-:W-:Y:S01]  /*2c00*/  FMUL.FTZ R123, R128, R123 ;  /* 0x0000007b807b7220 */ /* 0x000fe20000410000 */
[----:B------:R-:W-:-:S02]  /*2c10*/  @P2 F2FP.F16.F32.PACK_AB R128, RZ, R128 ;  /* 0x00000080ff80223e */ /* 0x000fc400000000ff */
[----:B------:R-:W-:Y:S01]  /*2c20*/  FMUL.FTZ R68, R68, UR13 ;  /* 0x0000000d44447c20 */ /* 0x000fe20008410000 */
[----:B------:R-:W-:Y:S01]  /*2c30*/  FMUL.FTZ R123, R123, UR13 ;  /* 0x0000000d7b7b7c20 */ /* 0x000fe20008410000 */
[----:B------:R-:W-:Y:S02]  /*2c40*/  FSEL R48, R48, RZ, P5 ;  /* 0x000000ff30307208 */ /* 0x000fe40002800000 */
[----:B------:R-:W-:Y:S02]  /*2c50*/  @P2 PRMT R44, R70, 0x7610, R44 ;  /* 0x00007610462c2816 */ /* 0x000fe4000000002c */
[----:B------:R-:W-:Y:S02]  /*2c60*/  @P2 PRMT R45, R158, 0x7610, R45 ;  /* 0x000076109e2d2816 */ /* 0x000fe4000000002d */
[----:B------:R-:W-:Y:S02]  /*2c70*/  @P2 PRMT R46, R156, 0x7610, R46 ;  /* 0x000076109c2e2816 */ /* 0x000fe4000000002e */
[----:B------:R-:W-:-:S02]  /*2c80*/  @P2 PRMT R47, R154, 0x7610, R47 ;  /* 0x000076109a2f2816 */ /* 0x000fc4000000002f */
[----:B------:R-:W-:Y:S02]  /*2c90*/  FSEL R50, R123, RZ, P4 ;  /* 0x000000ff7b327208 */ /* 0x000fe40002000000 */
[----:B------:R-:W-:Y:S02]  /*2ca0*/  FSEL R68, R68, RZ, P6 ;  /* 0x000000ff44447208 */ /* 0x000fe40003000000 */
[----:B--2---:R-:W-:Y:S02]  /*2cb0*/  FSEL R53, R160, RZ, P1 ;  /* 0x000000ffa0357208 */ /* 0x004fe40000800000 */
[----:B------:R-:W-:Y:S02]  /*2cc0*/  F2FP.F16.F32.PACK_AB R51, R48, R71 ;  /* 0x000000473033723e */ /* 0x000fe400000000ff */
[----:B------:R-:W-:Y:S02]  /*2cd0*/  @P2 PRMT R44, R44, 0x5410, R0 ;  /* 0x000054102c2c2816 */ /* 0x000fe40000000000 */
[----:B------:R-:W-:-:S02]  /*2ce0*/  @P2 PRMT R45, R45, 0x5410, R59 ;  /* 0x000054102d2d2816 */ /* 0x000fc4000000003b */
[----:B------:R-:W-:Y:S02]  /*2cf0*/  @P2 PRMT R46, R46, 0x5410, R128 ;  /* 0x000054102e2e2816 */ /* 0x000fe40000000080 */
[----:B------:R-:W-:Y:S02]  /*2d00*/  @P2 PRMT R47, R47, 0x5410, R126 ;  /* 0x000054102f2f2816 */ /* 0x000fe4000000007e */
[----:B------:R-:W-:Y:S02]  /*2d10*/  F2FP.F16.F32.PACK_AB R50, R50, R69 ;  /* 0x000000453232723e */ /* 0x000fe400000000ff */
[----:B------:R-:W-:Y:S01]  /*2d20*/  F2FP.F16.F32.PACK_AB R49, R68, R67 ;  /* 0x000000434431723e */ /* 0x000fe200000000ff */
[----:B------:R0:W-:Y:S01]  /*2d30*/  @P2 STG.E.128 desc[UR6][R56.64], R44 ;  /* 0x0000002c38002986 */ /* 0x0001e2000c101d06 */
[----:B------:R-:W-:Y:S02]  /*2d40*/  F2FP.F16.F32.PACK_AB R48, R53, R66 ;  /* 0x000000423530723e */ /* 0x000fe400000000ff */
[----:B------:R-:W-:-:S03]  /*2d50*/  ISETP.GE.AND P1, PT, R121, UR17, PT ;  /* 0x0000001179007c0c */ /* 0x000fc6000bf26270 */
[----:B------:R0:W-:Y:S10]  /*2d60*/  STG.E.128 desc[UR6][R60.64], R48 ;  /* 0x000000303c007986 */ /* 0x0001f4000c101d06 */
[----:B------:R-:W-:Y:S05]  /*2d70*/  @!P1 BRA `(.L_x_1755) ;  /* 0xffffffd800349947 */ /* 0x000fea000383ffff */
[----:B------:R-:W-:Y:S02]  /*2d80*/  MOV R54, R21 ;  /* 0x0000001500367202 */ /* 0x000fe40000000f00 */
[----:B------:R-:W-:Y:S02]  /*2d90*/  MOV R55, R20 ;  /* 0x0000001400377202 */ /* 0x000fe40000000f00 */
[----:B0-----:R-:W-:Y:S02]  /*2da0*/  MOV R56, R27 ;  /* 0x0000001b00387202 */ /* 0x001fe40000000f00 */
        /* <DEDUP_REMOVED lines=45> */
.L_x_1752:
        /* <DEDUP_REMOVED lines=23> */
.L_x_1753:
[----:B------:R-:W-:Y:S01]  /*31f0*/  HFMA2.MMA R160, -RZ, RZ, 0, 9.5367431640625e-07 ;  /* 0x00000010ffa07435 */ /* 0x000fe200000001ff */
[----:B------:R-:W-:Y:S02]  /*3200*/  MOV R163, R49 ;  /* 0x0000003100a37202 */ /* 0x000fe40000000f00 */
[----:B------:R-:W-:Y:S02]  /*3210*/  MOV R165, 0x1f ;  /* 0x0000001f00a57802 */ /* 0x000fe40000000f00 */
[----:B------:R-:W-:-:S07]  /*3220*/  MOV R158, 0xffffffff ;  /* 0xffffffff009e7802 */ /* 0x000fce0000000f00 */
[----:B-----5:R-:W-:Y:S05]  /*3230*/  WARPSYNC.COLLECTIVE R158, `(.L_x_1756) ;  /* 0x000000009e087348 */ /* 0x020fea0003c00000 */
[----:B------:R0:W1:Y:S02]  /*3240*/  SHFL.DOWN P3, R156, R163, R160, R165 ;  /* 0x080000a0a39c7389 */ /* 0x00006400000600a5 */
[----:B01---5:R-:W-:Y:S01]  /*3250*/  ENDCOLLECTIVE ;  /* 0x000000000000791b */ /* 0x023fe20003800000 */
.L_x_1756:
[----:B------:R-:W-:Y:S02]  /*3260*/  MOV R163, R48 ;  /* 0x0000003000a37202 */ /* 0x000fe40000000f00 */
[----:B------:R-:W-:-:S07]  /*3270*/  MOV R50, R156 ;  /* 0x0000009c00327202 */ /* 0x000fce0000000f00 */
[----:B------:R-:W-:Y:S05]  /*3280*/  WARPSYNC.COLLECTIVE R158, `(.L_x_1757) ;  /* 0x000000009e087348 */ /* 0x000fea0003c00000 */
[----:B------:R0:W1:Y:S02]  /*3290*/  SHFL.DOWN P3, R156, R163, R160, R165 ;  /* 0x080000a0a39c7389 */ /* 0x00006400000600a5 */
[----:B01----:R-:W-:Y:S01]  /*32a0*/  ENDCOLLECTIVE ;  /* 0x000000000000791b */ /* 0x003fe20003800000 */
.L_x_1757:
[----:B------:R-:W-:Y:S01]  /*32b0*/  FADD.FTZ R50, R49, R50 ;  /* 0x0000003231327221 */ /* 0x000fe20000010000 */
[----:B------:R-:W-:-:S04]  /*32c0*/  HFMA2.MMA R160, -RZ, RZ, 0, 4.76837158203125e-07 ;  /* 0x00000008ffa07435 */ /* 0x000fc800000001ff */
[----:B------:R-:W-:Y:S02]  /*32d0*/  MOV R163, R50 ;  /* 0x0000003200a37202 */ /* 0x000fe40000000f00 */
[----:B------:R-:W-:-:S07]  /*32e0*/  MOV R51, R156 ;  /* 0x0000009c00337202 */ /* 0x000fce0000000f00 */
[----:B------:R-:W-:Y:S05]  /*32f0*/  WARPSYNC.COLLECTIVE R158, `(.L_x_1758) ;  /* 0x000000009e087348 */ /* 0x000fea0003c00000 */
[----:B------:R0:W1:Y:S02]  /*3300*/  SHFL.DOWN P3, R156, R163, R160, R165 ;  /* 0x080000a0a39c7389 */ /* 0x00006400000600a5 */
[----:B01----:R-:W-:Y:S01]  /*3310*/  ENDCOLLECTIVE ;  /* 0x000000000000791b */ /* 0x003fe20003800000 */
.L_x_1758:
[----:B------:R-:W-:-:S05]  /*3320*/  FADD.FTZ R51, R48, R51 ;  /* 0x0000003330337221 */ /* 0x000fca0000010000 */
[----:B------:R-:W-:Y:S02]  /*3330*/  MOV R163, R51 ;  /* 0x0000003300a37202 */ /* 0x000fe40000000f00 */
[----:B------:R-:W-:-:S07]  /*3340*/  MOV R53, R156 ;  /* 0x0000009c00357202 */ /* 0x000fce0000000f00 */
[----:B------:R-:W-:Y:S05]  /*3350*/  WARPSYNC.COLLECTIVE R158, `(.L_x_1759) ;  /* 0x000000009e087348 */ /* 0x000fea0003c00000 */
[----:B------:R0:W1:Y:S02]  /*3360*/  SHFL.DOWN P3, R156, R163, R160, R165 ;  /* 0x080000a0a39c7389 */ /* 0x00006400000600a5 */
[----:B01----:R-:W-:Y:S01]  /*3370*/  ENDCOLLECTIVE ;  /* 0x000000000000791b */ /* 0x003fe20003800000 */
.L_x_1759:
[----:B------:R-:W-:Y:S01]  /*3380*/  FADD.FTZ R53, R50, R53 ;  /* 0x0000003532357221 */ /* 0x000fe20000010000 */
[----:B------:R-:W-:-:S04]  /*3390*/  HFMA2.MMA R160, -RZ, RZ, 0, 2.384185791015625e-07 ;  /* 0x00000004ffa07435 */ /* 0x000fc800000001ff */
[----:B------:R-:W-:Y:S02]  /*33a0*/  MOV R163, R53 ;  /* 0x0000003500a37202 */ /* 0x000fe40000000f00 */
[----:B------:R-:W-:-:S07]  /*33b0*/  MOV R52, R156 ;  /* 0x0000009c00347202 */ /* 0x000fce0000000f00 */
[----:B------:R-:W-:Y:S05]  /*33c0*/  WARPSYNC.COLLECTIVE R158, `(.L_x_1760) ;  /* 0x000000009e087348 */ /* 0x000fea0003c00000 */
[----:B------:R0:W1:Y:S02]  /*33d0*/  SHFL.DOWN P3, R156, R163, R160, R165 ;  /* 0x080000a0a39c7389 */ /* 0x00006400000600a5 */
[----:B01----:R-:W-:Y:S01]  /*33e0*/  ENDCOLLECTIVE ;  /* 0x000000000000791b */ /* 0x003fe20003800000 */
.L_x_1760:
[----:B------:R-:W-:-:S05]  /*33f0*/  FADD.FTZ R52, R51, R52 ;  /* 0x0000003433347221 */ /* 0x000fca0000010000 */
[----:B------:R-:W-:Y:S02]  /*3400*/  MOV R163, R52 ;  /* 0x0000003400a37202 */ /* 0x000fe40000000f00 */
[----:B------:R-:W-:-:S07]  /*3410*/  MOV R54, R156 ;  /* 0x0000009c00367202 */ /* 0x000fce0000000f00 */
[----:B------:R-:W-:Y:S05]  /*3420*/  WARPSYNC.COLLECTIVE R158, `(.L_x_1761) ;  /* 0x000000009e087348 */ /* 0x000fea0003c00000 */
[----:B------:R0:W1:Y:S02]  /*3430*/  SHFL.DOWN P3, R156, R163, R160, R165 ;  /* 0x080000a0a39c7389 */ /* 0x00006400000600a5 */
[----:B01----:R-:W-:Y:S01]  /*3440*/  ENDCOLLECTIVE ;  /* 0x000000000000791b */ /* 0x003fe20003800000 */
.L_x_1761:
[----:B------:R-:W-:Y:S01]  /*3450*/  FADD.FTZ R54, R53, R54 ;  /* 0x0000003635367221 */ /* 0x000fe20000010000 */
[----:B------:R-:W-:-:S04]  /*3460*/  HFMA2.MMA R160, -RZ, RZ, 0, 1.1920928955078125e-07 ;  /* 0x00000002ffa07435 */ /* 0x000fc800000001ff */
[----:B------:R-:W-:Y:S02]  /*3470*/  MOV R163, R54 ;  /* 0x0000003600a37202 */ /* 0x000fe40000000f00 */
[----:B------:R-:W-:-:S07]  /*3480*/  MOV R55, R156 ;  /* 0x0000009c00377202 */ /* 0x000fce0000000f00 */
[----:B------:R-:W-:Y:S05]  /*3490*/  WARPSYNC.COLLECTIVE R158, `(.L_x_1762) ;  /* 0x000000009e087348 */ /* 0x000fea0003c00000 */
[----:B------:R0:W1:Y:S02]  /*34a0*/  SHFL.DOWN P3, R156, R163, R160, R165 ;  /* 0x080000a0a39c7389 */ /* 0x00006400000600a5 */
[----:B01----:R-:W-:Y:S01]  /*34b0*/  ENDCOLLECTIVE ;  /* 0x000000000000791b */ /* 0x003fe20003800000 */
.L_x_1762:
[----:B------:R-:W-:-:S05]  /*34c0*/  FADD.FTZ R55, R52, R55 ;  /* 0x0000003734377221 */ /* 0x000fca0000010000 */
[----:B------:R-:W-:Y:S02]  /*34d0*/  MOV R163, R55 ;  /* 0x0000003700a37202 */ /* 0x000fe40000000f00 */
[----:B------:R-:W-:-:S07]  /*34e0*/  MOV R49, R156 ;  /* 0x0000009c00317202 */ /* 0x000fce0000000f00 */
[----:B------:R-:W-:Y:S05]  /*34f0*/  WARPSYNC.COLLECTIVE R158, `(.L_x_1763) ;  /* 0x000000009e087348 */ /* 0x000fea0003c00000 */
[----:B------:R0:W1:Y:S02]  /*3500*/  SHFL.DOWN P3, R156, R163, R160, R165 ;  /* 0x080000a0a39c7389 */ /* 0x00006400000600a5 */
[----:B01----:R-:W-:Y:S01]  /*3510*/  ENDCOLLECTIVE ;  /* 0x000000000000791b */ /* 0x003fe20003800000 */
.L_x_1763:
[----:B------:R-:W-:Y:S01]  /*3520*/  FADD.FTZ R48, R54, R49 ;  /* 0x0000003136307221 */ /* 0x000fe20000010000 */
[----:B------:R-:W-:-:S04]  /*3530*/  HFMA2.MMA R160, -RZ, RZ, 0, 5.9604644775390625e-08 ;  /* 0x00000001ffa07435 */ /* 0x000fc800000001ff */
[----:B------:R-:W-:Y:S01]  /*3540*/  MOV R163, R48 ;  /* 0x0000003000a37202 */ /* 0x000fe20000000f00 */
[----:B------:R-:W-:-:S07]  /*3550*/  FADD.FTZ R49, R55, R156 ;  /* 0x0000009c37317221 */ /* 0x000fce0000010000 */
[----:B------:R-:W-:Y:S05]  /*3560*/  WARPSYNC.COLLECTIVE R158, `(.L_x_1764) ;  /* 0x000000009e087348 */ /* 0x000fea0003c00000 */
[----:B------:R0:W1:Y:S02]  /*3570*/  SHFL.DOWN P3, R156, R163, R160, R165 ;  /* 0x080000a0a39c7389 */ /* 0x00006400000600a5 */
[----:B01----:R-:W-:Y:S01]  /*3580*/  ENDCOLLECTIVE ;  /* 0x000000000000791b */ /* 0x003fe20003800000 */
.L_x_1764:
[----:B------:R-:W-:Y:S02]  /*3590*/  MOV R163, R49 ;  /* 0x0000003100a37202 */ /* 0x000fe40000000f00 */
[----:B------:R-:W-:-:S07]  /*35a0*/  MOV R51, R156 ;  /* 0x0000009c00337202 */ /* 0x000fce0000000f00 */
[----:B------:R-:W-:Y:S05]  /*35b0*/  WARPSYNC.COLLECTIVE R158, `(.L_x_1765) ;  /* 0x000000009e087348 */ /* 0x000fea0003c00000 */
[----:B------:R0:W1:Y:S02]  /*35c0*/  SHFL.DOWN P3, R156, R163, R160, R165 ;  /* 0x080000a0a39c7389 */ /* 0x00006400000600a5 */
[----:B01----:R-:W-:Y:S01]  /*35d0*/  ENDCOLLECTIVE ;  /* 0x000000000000791b */ /* 0x003fe20003800000 */
.L_x_1765:
[----:B------:R-:W-:Y:S01]  /*35e0*/  MOV R50, R156 ;  /* 0x0000009c00327202 */ /* 0x000fe20000000f00 */
[----:B------:R-:W-:Y:S06]  /*35f0*/  BRA `(.L_x_1766) ;  /* 0xffffffe000a07947 */ /* 0x000fec000383ffff */
.L_x_1767:
        /* <DEDUP_REMOVED lines=16> */
.L_x_11288:


//--------------------- .text._ZN10layer_norm22ln_bwd_finalize_kernelINS_22Kernel_traits_finalizeILj3072E6__halfS2_S2_S2_fjLb0ELj1024ELj4ENS_18Kernel_traits_baseILj3072ES2_S2_S2_S2_fjLj1024EEEEELb0ELb0EEEvNS_9BwdParamsE --------------------------
	.section	.text._ZN10layer_norm22ln_bwd_finalize_kernelINS_22Kernel_traits_finalizeILj3072E6__halfS2_S2_S2_fjLb0ELj1024ELj4ENS_18Kernel_traits_baseILj3072ES2_S2_S2_S2_fjLj1024EEEEELb0ELb0EEEvNS_9BwdParamsE,"ax",@progbits
	.align	128
        .global         _ZN10layer_norm22ln_bwd_finalize_kernelINS_22Kernel_traits_finalizeILj3072E6__halfS2_S2_S2_fjLb0ELj1024ELj4ENS_18Kernel_traits_baseILj3072ES2_S2_S2_S2_fjLj1024EEEEELb0ELb0EEEvNS_9BwdParamsE
        .type           _ZN10layer_norm22ln_bwd_finalize_kernelINS_22Kernel_traits_finalizeILj3072E6__halfS2_S2_S2_fjLb0ELj1024ELj4ENS_18Kernel_traits_baseILj3072ES2_S2_S2_S2_fjLj1024EEEEELb0ELb0EEEvNS_9BwdParamsE,@function
        .size           _ZN10layer_norm22ln_bwd_finalize_kernelINS_22Kernel_traits_finalizeILj3072E6__halfS2_S2_S2_fjLb0ELj1024ELj4ENS_18Kernel_traits_baseILj3072ES2_S2_S2_S2_fjLj1024EEEEELb0ELb0EEEvNS_9BwdParamsE,(.L_x_11289 - _ZN10layer_norm22ln_bwd_finalize_kernelINS_22Kernel_traits_finalizeILj3072E6__halfS2_S2_S2_fjLb0ELj1024ELj4ENS_18Kernel_traits_baseILj3072ES2_S2_S2_S2_fjLj1024EEEEELb0ELb0EEEvNS_9BwdParamsE)
        .other          _ZN10layer_norm22ln_bwd_finalize_kernelINS_22Kernel_traits_finalizeILj3072E6__halfS2_S2_S2_fjLb0ELj1024ELj4ENS_18Kernel_traits_baseILj3072ES2_S2_S2_S2_fjLj1024EEEEELb0ELb0EEEvNS_9BwdParamsE,@"STO_CUDA_ENTRY STV_DEFAULT"
_ZN10layer_norm22ln_bwd_finalize_kernelINS_22Kernel_traits_finalizeILj3072E6__halfS2_S2_S2_fjLb0ELj1024ELj4ENS_18Kernel_traits_baseILj3072ES2_S2_S2_S2_fjLj1024EEEEELb0ELb0EEEvNS_9BwdParamsE:
.text._ZN10layer_norm22ln_bwd_finalize_kernelINS_22Kernel_traits_finalizeILj3072E6__halfS2_S2_S2_fjLb0ELj1024ELj4ENS_18Kernel_traits_baseILj3072ES2_S2_S2_S2_fjLj1024EEEEELb0ELb0EEEvNS_9BwdParamsE:
        /* <DEDUP_REMOVED lines=25> */
.L_x_1780:
        /* <DEDUP_REMOVED lines=30> */
.L_x_1772:
        /* <DEDUP_REMOVED lines=36> */
.L_x_1771:
[----:B------:R-:W-:Y:S05]  /*05b0*/  BSYNC B1 ;  /* 0x0000000000017941 */ /* 0x000fea0003800000 */
.L_x_1770:
        /* <DEDUP_REMOVED lines=24> */
.L_x_1774:
[----:B------:R-:W-:Y:S05]  /*0740*/  BSYNC B1 ;  /* 0x0000000000017941 */ /* 0x000fea0003800000 */
.L_x_1773:
        /* <DEDUP_REMOVED lines=12> */
.L_x_1775:
[----:B------:R-:W-:Y:S05]  /*0810*/  BSYNC B1 ;  /* 0x0000000000017941 */ /* 0x000fea0003800000 */
.L_x_1769:
[----:B------:R-:W-:Y:S05]  /*0820*/  BSYNC B0 ;  /* 0x0000000000007941 */ /* 0x000fea0003800000 */
.L_x_1768:
        /* <DEDUP_REMOVED lines=29> */
.L_x_1791:
[----:B---3--:R-:W-:Y:S01]  /*0a00*/  FADD.FTZ R9, R18, R9 ;  /* 0x0000000912097221 */ /* 0x008fe20000010000 */
[----:B--2---:R-:W-:-:S04]  /*0a10*/  FADD.FTZ R11, R10, R11 ;  /* 0x0000000b0a0b7221 */ /* 0x004fc80000010000 */
[----:B------:R2:W-:Y:S04]  /*0a20*/  @!P1 STS [R6+0x2000], R9 ;  /* 0x0020000906009388 */ /* 0x0005e80000000800 */
[----:B------:R2:W-:Y:S02]  /*0a30*/  @!P1 STS [R6+0x2080], R11 ;  /* 0x0020800b06009388 */ /* 0x0005e40000000800 */
.L_x_1776:
        /* <DEDUP_REMOVED lines=14> */
[----:B---3--:R-:W-:Y:S02]  /*0b20*/  F2FP.F16.F32.PACK_AB R15, R15, R14 ;  /* 0x0000000e0f0f723e */ /* 0x008fe400000000ff */
[----:B----4-:R-:W-:-:S03]  /*0b30*/  F2FP.F16.F32.PACK_AB R17, R17, R16 ;  /* 0x000000101111723e */ /* 0x010fc600000000ff */
[----:B------:R2:W-:Y:S04]  /*0b40*/  STG.E desc[UR6][R12.64], R15 ;  /* 0x0000000f0c007986 */ /* 0x0005e8000c101906 */
[----:B------:R2:W-:Y:S02]  /*0b50*/  STG.E desc[UR6][R10.64], R17 ;  /* 0x000000110a007986 */ /* 0x0005e4000c101906 */
.L_x_1779:
[----:B------:R-:W-:Y:S05]  /*0b60*/  BSYNC B0 ;  /* 0x0000000000007941 */ /* 0x000fea0003800000 */
.L_x_1778:
[C---:B------:R-:W-:Y:S01]  /*0b70*/  ISETP.GT.U32.AND P1, PT, R3.reuse, -0xc01, PT ;  /* 0xfffff3ff0300780c */ /* 0x040fe20003f24070 */
[----:B------:R-:W-:Y:S01]  /*0b80*/  VIADD R4, R4, 0x600 ;  /* 0x0000060004047836 */ /* 0x000fe20000000000 */
[----:B------:R-:W-:-:S11]  /*0b90*/  IADD3 R3, R3, 0xc00, RZ ;  /* 0x00000c0003037810 */ /* 0x000fd60007ffe0ff */
[----:B------:R-:W-:Y:S05]  /*0ba0*/  @P1 BRA `(.L_x_1780) ;  /* 0xfffffff400781947 */ /* 0x000fea000383ffff */
[----:B------:R-:W-:Y:S05]  /*0bb0*/  EXIT ;  /* 0x000000000000794d */ /* 0x000fea0003800000 */
.L_x_1777:
[----:B------:R-:W-:Y:S01]  /*0bc0*/  HFMA2.MMA R21, -RZ, RZ, 0, 5.9604644775390625e-08 ;  /* 0x00000001ff157435 */ /* 0x000fe200000001ff */
[----:B0--3--:R-:W-:Y:S01]  /*0bd0*/  MOV R22, R10 ;  /* 0x0000000a00167202 */ /* 0x009fe20000000f00 */
[----:B------:R-:W-:Y:S01]  /*0be0*/  IMAD.MOV.U32 R19, RZ, RZ, -0x1 ;  /* 0xffffffffff137424 */ /* 0x000fe200078e00ff */
[----:B------:R-:W-:-:S08]  /*0bf0*/  MOV R24, 0x1f ;  /* 0x0000001f00187802 */ /* 0x000fd00000000f00 */
[----:B-12---:R-:W-:Y:S05]  /*0c00*/  WARPSYNC.COLLECTIVE R19, `(.L_x_1781) ;  /* 0x0000000013087348 */ /* 0x006fea0003c00000 */
[----:B------:R0:W3:Y:S02]  /*0c10*/  SHFL.BFLY P2, R20, R22, R21, R24 ;  /* 0x0c00001516147389 */ /* 0x0000e40000040018 */
[----:B0123--:R-:W-:Y:S01]  /*0c20*/  ENDCOLLECTIVE ;  /* 0x000000000000791b */ /* 0x00ffe20003800000 */
.L_x_1781:
[----:B------:R-:W-:Y:S01]  /*0c30*/  HFMA2.MMA R21, -RZ, RZ, 0, 1.1920928955078125e-07 ;  /* 0x00000002ff157435 */ /* 0x000fe200000001ff */
[----:B------:R-:W-:-:S05]  /*0c40*/  MOV R11, R20 ;  /* 0x00000014000b7202 */ /* 0x000fca0000000f00 */
[----:B------:R-:W-:-:S05]  /*0c50*/  FADD.FTZ R11, R10, R11 ;  /* 0x0000000b0a0b7221 */ /* 0x000fca0000010000 */
[----:B------:R-:W-:-:S07]  /*0c60*/  MOV R22, R11 ;  /* 0x0000000b00167202 */ /* 0x000fce0000000f00 */
[----:B------:R-:W-:Y:S05]  /*0c70*/  WARPSYNC.COLLECTIVE R19, `(.L_x_1782) ;  /* 0x0000000013087348 */ /* 0x000fea0003c00000 */
[----:B------:R0:W1:Y:S02]  /*0c80*/  SHFL.BFLY P2, R20, R22, R21, R24 ;  /* 0x0c00001516147389 */ /* 0x0000640000040018 */
[----:B01----:R-:W-:Y:S01]  /*0c90*/  ENDCOLLECTIVE ;  /* 0x000000000000791b */ /* 0x003fe20003800000 */
.L_x_1782:
[----:B------:R-:W-:Y:S01]  /*0ca0*/  HFMA2.MMA R21, -RZ, RZ, 0, 2.384185791015625e-07 ;  /* 0x00000004ff157435 */ /* 0x000fe200000001ff */
[----:B------:R-:W-:-:S04]  /*0cb0*/  IMAD.MOV.U32 R14, RZ, RZ, R20 ;  /* 0x000000ffff0e7224 */ /* 0x000fc800078e0014 */
[----:B------:R-:W-:-:S05]  /*0cc0*/  FADD.FTZ R14, R11, R14 ;  /* 0x0000000e0b0e7221 */ /* 0x000fca0000010000 */
[----:B------:R-:W-:-:S07]  /*0cd0*/  MOV R22, R14 ;  /* 0x0000000e00167202 */ /* 0x000fce0000000f00 */
[----:B------:R-:W-:Y:S05]  /*0ce0*/  WARPSYNC.COLLECTIVE R19, `(.L_x_1783) ;  /* 0x0000000013087348 */ /* 0x000fea0003c00000 */
[----:B------:R0:W1:Y:S02]  /*0cf0*/  SHFL.BFLY P2, R20, R22, R21, R24 ;  /* 0x0c00001516147389 */ /* 0x0000640000040018 */
[----:B01----:R-:W-:Y:S01]  /*0d00*/  ENDCOLLECTIVE ;  /* 0x000000000000791b */ /* 0x003fe20003800000 */
.L_x_1783:
[----:B------:R-:W-:Y:S01]  /*0d10*/  HFMA2.MMA R21, -RZ, RZ, 0, 4.76837158203125e-07 ;  /* 0x00000008ff157435 */ /* 0x000fe200000001ff */
[----:B------:R-:W-:-:S05]  /*0d20*/  MOV R13, R20 ;  /* 0x00000014000d7202 */ /* 0x000fca0000000f00 */
[----:B------:R-:W-:-:S04]  /*0d30*/  FADD.FTZ R13, R14, R13 ;  /* 0x0000000d0e0d7221 */ /* 0x000fc80000010000 */
[----:B------:R-:W-:-:S07]  /*0d40*/  IMAD.MOV.U32 R22, RZ, RZ, R13 ;  /* 0x000000ffff167224 */ /* 0x000fce00078e000d */
[----:B------:R-:W-:Y:S05]  /*0d50*/  WARPSYNC.COLLECTIVE R19, `(.L_x_1784) ;  /* 0x0000000013087348 */ /* 0x000fea0003c00000 */
[----:B------:R0:W1:Y:S02]  /*0d60*/  SHFL.BFLY P2, R20, R22, R21, R24 ;  /* 0x0c00001516147389 */ /* 0x0000640000040018 */
[----:B01----:R-:W-:Y:S01]  /*0d70*/  ENDCOLLECTIVE ;  /* 0x000000000000791b */ /* 0x003fe20003800000 */
.L_x_1784:
[----:B------:R-:W-:Y:S01]  /*0d80*/  IMAD.MOV.U32 R21, RZ, RZ, 0x10 ;  /* 0x00000010ff157424 */ /* 0x000fe200078e00ff */
[----:B------:R-:W-:-:S05]  /*0d90*/  MOV R10, R20 ;  /* 0x00000014000a7202 */ /* 0x000fca0000000f00 */
[----:B------:R-:W-:-:S05]  /*0da0*/  FADD.FTZ R10, R13, R10 ;  /* 0x0000000a0d0a7221 */ /* 0x000fca0000010000 */
[----:B------:R-:W-:-:S07]  /*0db0*/  MOV R22, R10 ;  /* 0x0000000a00167202 */ /* 0x000fce0000000f00 */
[----:B------:R-:W-:Y:S05]  /*0dc0*/  WARPSYNC.COLLECTIVE R19, `(.L_x_1785) ;  /* 0x0000000013087348 */ /* 0x000fea0003c00000 */
[----:B------:R0:W1:Y:S02]  /*0dd0*/  SHFL.BFLY P2, R20, R22, R21, R24 ;  /* 0x0c00001516147389 */ /* 0x0000640000040018 */
[----:B01----:R-:W-:Y:S01]  /*0de0*/  ENDCOLLECTIVE ;  /* 0x000000000000791b */ /* 0x003fe20003800000 */
.L_x_1785:
[----:B------:R-:W-:Y:S01]  /*0df0*/  HFMA2.MMA R21, -RZ, RZ, 0, 5.9604644775390625e-08 ;  /* 0x00000001ff157435 */ /* 0x000fe200000001ff */
[----:B------:R-:W-:Y:S02]  /*0e00*/  MOV R22, R9 ;  /* 0x0000000900167202 */ /* 0x000fe40000000f00 */
[----:B------:R-:W-:-:S08]  /*0e10*/  MOV R11, R20 ;  /* 0x00000014000b7202 */ /* 0x000fd00000000f00 */
[----:B------:R-:W-:Y:S05]  /*0e20*/  WARPSYNC.COLLECTIVE R19, `(.L_x_1786) ;  /* 0x0000000013087348 */ /* 0x000fea0003c00000 */
[----:B------:R0:W1:Y:S02]  /*0e30*/  SHFL.BFLY P2, R20, R22, R21, R24 ;  /* 0x0c00001516147389 */ /* 0x0000640000040018 */
[----:B01----:R-:W-:Y:S01]  /*0e40*/  ENDCOLLECTIVE ;  /* 0x000000000000791b */ /* 0x003fe20003800000 */
.L_x_1786:
[----:B------:R-:W-:Y:S01]  /*0e50*/  HFMA2.MMA R21, -RZ, RZ, 0, 1.1920928955078125e-07 ;  /* 0x00000002ff157435 */ /* 0x000fe200000001ff */
[----:B------:R-:W-:-:S04]  /*0e60*/  IMAD.MOV.U32 R14, RZ, RZ, R20 ;  /* 0x000000ffff0e7224 */ /* 0x000fc800078e0014 */
[----:B------:R-:W-:-:S05]  /*0e70*/  FADD.FTZ R15, R9, R14 ;  /* 0x0000000e090f7221 */ /* 0x000fca0000010000 */
[----:B------:R-:W-:-:S07]  /*0e80*/  MOV R22, R15 ;  /* 0x0000000f00167202 */ /* 0x000fce0000000f00 */
[----:B------:R-:W-:Y:S05]  /*0e90*/  WARPSYNC.COLLECTIVE R19, `(.L_x_1787) ;  /* 0x0000000013087348 */ /* 0x000fea0003c00000 */
[----:B------:R0:W1:Y:S02]  /*0ea0*/  SHFL.BFLY P2, R20, R22, R21, R24 ;  /* 0x0c00001516147389 */ /* 0x0000640000040018 */
[----:B01----:R-:W-:Y:S01]  /*0eb0*/  ENDCOLLECTIVE ;  /* 0x000000000000791b */ /* 0x003fe20003800000 */
.L_x_1787:
[----:B------:R-:W-:Y:S01]  /*0ec0*/  HFMA2.MMA R21, -RZ, RZ, 0, 2.384185791015625e-07 ;  /* 0x00000004ff157435 */ /* 0x000fe200000001ff */
[----:B------:R-:W-:-:S05]  /*0ed0*/  MOV R16, R20 ;  /* 0x0000001400107202 */ /* 0x000fca0000000f00 */
[----:B------:R-:W-:-:S04]  /*0ee0*/  FADD.FTZ R16, R15, R16 ;  /* 0x000000100f107221 */ /* 0x000fc80000010000 */
[----:B------:R-:W-:-:S07]  /*0ef0*/  IMAD.MOV.U32 R22, RZ, RZ, R16 ;  /* 0x000000ffff167224 */ /* 0x000fce00078e0010 */
[----:B------:R-:W-:Y:S05]  /*0f00*/  WARPSYNC.COLLECTIVE R19, `(.L_x_1788) ;  /* 0x0000000013087348 */ /* 0x000fea0003c00000 */
[----:B------:R0:W1:Y:S02]  /*0f10*/  SHFL.BFLY P2, R20, R22, R21, R24 ;  /* 0x0c00001516147389 */ /* 0x0000640000040018 */
[----:B01----:R-:W-:Y:S01]  /*0f20*/  ENDCOLLECTIVE ;  /* 0x000000000000791b */ /* 0x003fe20003800000 */
.L_x_1788:
[----:B------:R-:W-:Y:S01]  /*0f30*/  IMAD.MOV.U32 R21, RZ, RZ, 0x8 ;  /* 0x00000008ff157424 */ /* 0x000fe200078e00ff */
[----:B------:R-:W-:-:S05]  /*0f40*/  MOV R17, R20 ;  /* 0x0000001400117202 */ /* 0x000fca0000000f00 */
[----:B------:R-:W-:-:S05]  /*0f50*/  FADD.FTZ R17, R16, R17 ;  /* 0x0000001110117221 */ /* 0x000fca0000010000 */
[----:B------:R-:W-:-:S07]  /*0f60*/  MOV R22, R17 ;  /* 0x0000001100167202 */ /* 0x000fce0000000f00 */
[----:B------:R-:W-:Y:S05]  /*0f70*/  WARPSYNC.COLLECTIVE R19, `(.L_x_1789) ;  /* 0x0000000013087348 */ /* 0x000fea0003c00000 */
[----:B------:R0:W1:Y:S02]  /*0f80*/  SHFL.BFLY P2, R20, R22, R21, R24 ;  /* 0x0c00001516147389 */ /* 0x0000640000040018 */
[----:B01----:R-:W-:Y:S01]  /*0f90*/  ENDCOLLECTIVE ;  /* 0x000000000000791b */ /* 0x003fe20003800000 */
.L_x_1789:
[----:B------:R-:W-:Y:S01]  /*0fa0*/  HFMA2.MMA R21, -RZ, RZ, 0, 9.5367431640625e-07 ;  /* 0x00000010ff157435 */ /* 0x000fe200000001ff */
[----:B------:R-:W-:-:S05]  /*0fb0*/  MOV R18, R20 ;  /* 0x0000001400127202 */ /* 0x000fca0000000f00 */
[----:B------:R-:W-:-:S05]  /*0fc0*/  FADD.FTZ R18, R17, R18 ;  /* 0x0000001211127221 */ /* 0x000fca0000010000 */
[----:B------:R-:W-:-:S07]  /*0fd0*/  MOV R22, R18 ;  /* 0x0000001200167202 */ /* 0x000fce0000000f00 */
[----:B------:R-:W-:Y:S05]  /*0fe0*/  WARPSYNC.COLLECTIVE R19, `(.L_x_1790) ;  /* 0x0000000013087348 */ /* 0x000fea0003c00000 */
[----:B------:R0:W1:Y:S02]  /*0ff0*/  SHFL.BFLY P2, R20, R22, R21, R24 ;  /* 0x0c00001516147389 */ /* 0x0000640000040018 */
[----:B01----:R-:W-:Y:S01]  /*1000*/  ENDCOLLECTIVE ;  /* 0x000000000000791b */ /* 0x003fe20003800000 */
.L_x_1790:
[----:B------:R-:W-:Y:S01]  /*1010*/  MOV R9, R20 ;  /* 0x0000001400097202 */ /* 0x000fe20000000f00 */
[----:B------:R-:W-:Y:S06]  /*1020*/  BRA `(.L_x_1791) ;  /* 0xfffffff800747947 */ /* 0x000fec000383ffff */
.L_x_1792:
        /* <DEDUP_REMOVED lines=13> */
.L_x_11289:


//--------------------- .text._ZN10layer_norm13ln_bwd_kernelINS_13Kernel_traitsI6__halfS2_S2_S2_fjLj3072ELj1ELj1ELj4ELj16ENS_18Kernel_traits_baseILj3072ES2_S2_S2_S2_fjLj128EEEEELb1ELb0ELb1ELb0EEEvNS_9BwdParamsE --------------------------
	.section	.text._ZN10layer_norm13ln_bwd_kernelINS_13Kernel_traitsI6__halfS2_S2_S2_fjLj3072ELj1ELj1ELj4ELj16ENS_18Kernel_traits_baseILj3072ES2_S2_S2_S2_fjLj128EEEEELb1ELb0ELb1ELb0EEEvNS_9BwdParamsE,"ax",@progbits
	.align	128
        .global         _ZN10layer_norm13ln_bwd_kernelINS_13Kernel_traitsI6__halfS2_S2_S2_fjLj3072ELj1ELj1ELj4ELj16ENS_18Kernel_traits_baseILj3072ES2_S2_S2_S2_fjLj128EEEEELb1ELb0ELb1ELb0EEEvNS_9BwdParamsE
        .type           _ZN10layer_norm13ln_bwd_kernelINS_13Kernel_traitsI6__halfS2_S2_S2_fjLj3072ELj1ELj1ELj4ELj16ENS_18Kernel_traits_baseILj3072ES2_S2_S2_S2_fjLj128EEEEELb1ELb0ELb1ELb0EEEvNS_9BwdParamsE,@function
        .size           _ZN10layer_norm13ln_bwd_kernelINS_13Kernel_traitsI6__halfS2_S2_S2_fjLj3072ELj1ELj1ELj4ELj16ENS_18Kernel_traits_baseILj3072ES2_S2_S2_S2_fjLj128EEEEELb1ELb0ELb1ELb0EEEvNS_9BwdParamsE,(.L_x_11290 - _ZN10layer_norm13ln_bwd_kernelINS_13Kernel_traitsI6__halfS2_S2_S2_fjLj3072ELj1ELj1ELj4ELj16ENS_18Kernel_traits_baseILj3072ES2_S2_S2_S2_fjLj128EEEEELb1ELb0ELb1ELb0EEEvNS_9BwdParamsE)
        .other          _ZN10layer_norm13ln_bwd_kernelINS_13Kernel_traitsI6__halfS2_S2_S2_fjLj3072ELj1ELj1ELj4ELj16ENS_18Kernel_traits_baseILj3072ES2_S2_S2_S2_fjLj128EEEEELb1ELb0ELb1ELb0EEEvNS_9BwdParamsE,@"STO_CUDA_ENTRY STV_DEFAULT"
_ZN10layer_norm13ln_bwd_kernelINS_13Kernel_traitsI6__halfS2_S2_S2_fjLj3072ELj1ELj1ELj4ELj16ENS_18Kernel_traits_baseILj3072ES2_S2_S2_S2_fjLj128EEEEELb1ELb0ELb1ELb0EEEvNS_9BwdParamsE:
.text._ZN10layer_norm13ln_bwd_kernelINS_13Kernel_traitsI6__halfS2_S2_S2_fjLj3072ELj1ELj1ELj4ELj16ENS_18Kernel_traits_baseILj3072ES2_S2_S2_S2_fjLj128EEEEELb1ELb0ELb1ELb0EEEvNS_9BwdParamsE:
        /* <DEDUP_REMOVED lines=61> */
[--C-:B-----5:R-:W-:Y:S01]  /*03d0*/  HADD2.F32 R0, -RZ, R92.reuse.H0_H0 ;  /* 0x2000005cff007230 */ /* 0x120fe20000004100 */
[----:B------:R-:W-:Y:S01]  /*03e0*/  HFMA2.MMA R164, -RZ, RZ, 0, 5.9604644775390625e-08 ;  /* 0x00000001ffa47435 */ /* 0x000fe200000001ff */
[----:B------:R-:W-:Y:S01]  /*03f0*/  HADD2.F32 R2, -RZ, R92.H1_H1 ;  /* 0x3000005cff027230 */ /* 0x000fe20000004100 */
[----:B------:R-:W-:Y:S01]  /*0400*/  MOV R61, RZ ;  /* 0x000000ff003d7202 */ /* 0x000fe20000000f00 */
        /* <DEDUP_REMOVED lines=18> */
[----:B------:R-:W-:Y:S02]  /*0530*/  HADD2.F32 R110, -RZ, R111.H0_H0 ;  /* 0x2000006fff6e7230 */ /* 0x000fe40000004100 */
[----:B------:R-:W-:Y:S02]  /*0540*/  HADD2.F32 R95, -RZ, R95.H1_H1 ;  /* 0x3000005fff5f7230 */ /* 0x000fe40000004100 */
[----:B------:R-:W-:Y:S02]  /*0550*/  HADD2.F32 R103, -RZ, R103.H1_H1 ;  /* 0x30000067ff677230 */ /* 0x000fe40000004100 */
[----:B------:R-:W-:-:S07]  /*0560*/  HADD2.F32 R111, -RZ, R111.H1_H1 ;  /* 0x3000006fff6f7230 */ /* 0x000fce0000004100 */
.L_x_1884:
        /* <DEDUP_REMOVED lines=21> */
[----:B------:R-:W-:Y:S01]  /*06c0*/  HFMA2.MMA R75, -RZ, RZ, 0, 0 ;  /* 0x00000000ff4b7435 */ /* 0x000fe200000001ff */
[----:B------:R-:W-:Y:S01]  /*06d0*/  BSSY B1, `(.L_x_1796) ;  /* 0x0000010000017945 */ /* 0x000fe20003800000 */
        /* <DEDUP_REMOVED lines=13> */
[----:B------:R-:W-:Y:S02]  /*07b0*/  IADD3 R77, R147, 0x80, RZ ;  /* 0x00000080934d7810 */ /* 0x000fe40007ffe0ff */
[----:B--2---:R-:W-:-:S07]  /*07c0*/  IADD3 R75, R75, 0x80, RZ ;  /* 0x000000804b4b7810 */ /* 0x004fce0007ffe0ff */
.L_x_1797:
[----:B------:R-:W-:Y:S05]  /*07d0*/  BSYNC B1 ;  /* 0x0000000000017941 */ /* 0x000fea0003800000 */
.L_x_1796:
        /* <DEDUP_REMOVED lines=9> */
[----:B------:R-:W-:Y:S02]  /*0870*/  IADD3 R75, R75, 0x80, RZ ;  /* 0x000000804b4b7810 */ /* 0x000fe40007ffe0ff */
[----:B------:R-:W-:-:S07]  /*0880*/  IADD3 R77, R77, 0x80, RZ ;  /* 0x000000804d4d7810 */ /* 0x000fce0007ffe0ff */
.L_x_1799:
[----:B------:R-:W-:Y:S05]  /*0890*/  BSYNC B1 ;  /* 0x0000000000017941 */ /* 0x000fea0003800000 */
.L_x_1798:
        /* <DEDUP_REMOVED lines=10> */
[----:B------:R-:W-:Y:S01]  /*0940*/  HFMA2.MMA R170, -RZ, RZ, 0, 0 ;  /* 0x00000000ffaa7435 */ /* 0x000fe200000001ff */
[----:B---3--:R-:W-:Y:S10]  /*0950*/  BRA `(.L_x_1800) ;  /* 0x00000010007c7947 */ /* 0x008ff40003800000 */
.L_x_1795:
[----:B------:R-:W1:Y:S02]  /*0960*/  LDC.64 R72, c[0x0][0x250] ;  /* 0x00009400ff487b82 */ /* 0x000e640000000a00 */
[----:B-1----:R-:W-:-:S06]  /*0970*/  IMAD.WIDE R72, R112, 0x4, R72 ;  /* 0x0000000470487825 */ /* 0x002fcc00078e0248 */
[----:B------:R-:W2:Y:S01]  /*0980*/  LDG.E R72, desc[UR4][R72.64] ;  /* 0x0000000448487981 */ /* 0x000ea2000c1e1900 */
[----:B-----5:R-:W-:Y:S01]  /*0990*/  ISETP.GE.AND P3, PT, R165, 0x1, PT ;  /* 0x00000001a500780c */ /* 0x020fe20003f66270 */
[----:B------:R-:W-:Y:S01]  /*09a0*/  BSSY B1, `(.L_x_1801) ;  /* 0x0000068000017945 */ /* 0x000fe20003800000 */
[----:B------:R-:W-:Y:S02]  /*09b0*/  IADD3 R74, R74, -0x1, RZ ;  /* 0xffffffff4a4a7810 */ /* 0x000fe40007ffe0ff */
[----:B------:R-:W-:Y:S02]  /*09c0*/  CS2R R170, SRZ ;  /* 0x0000000000aa7805 */ /* 0x000fe4000001ff00 */
[----:B0-----:R-:W-:Y:S02]  /*09d0*/  ISETP.NE.AND P4, PT, R174, RZ, PT ;  /* 0x000000ffae00720c */ /* 0x001fe40003f85270 */
[----:B------:R-:W-:Y:S01]  /*09e0*/  MOV R167, RZ ;  /* 0x000000ff00a77202 */ /* 0x000fe20000000f00 */
[----:B------:R-:W-:Y:S01]  /*09f0*/  IMAD R74, R74, R113, RZ ;  /* 0x000000714a4a7224 */ /* 0x000fe200078e02ff */
[----:B------:R-:W-:-:S04]  /*0a00*/  MOV R169, R147 ;  /* 0x0000009300a97202 */ /* 0x000fc80000000f00 */
        /* <DEDUP_REMOVED lines=24> */
[----:B------:R-:W-:Y:S01]  /*0b90*/  IADD3 R167, R167, 0x80, RZ ;  /* 0x00000080a7a77810 */ /* 0x000fe20007ffe0ff */
[--C-:B---3--:R-:W-:Y:S02]  /*0ba0*/  HADD2.F32 R3, -RZ, R72.reuse.H0_H0 ;  /* 0x20000048ff037230 */ /* 0x108fe40000004100 */
[--C-:B------:R-:W-:Y:S02]  /*0bb0*/  HADD2.F32 R133, -RZ, R73.reuse.H0_H0 ;  /* 0x20000049ff857230 */ /* 0x100fe40000004100 */
[----:B------:R-:W-:Y:S02]  /*0bc0*/  HADD2.F32 R135, -RZ, R73.H1_H1 ;  /* 0x30000049ff877230 */ /* 0x000fe40000004100 */
[----:B------:R-:W-:Y:S02]  /*0bd0*/  HADD2.F32 R131, -RZ, R72.H1_H1 ;  /* 0x30000048ff837230 */ /* 0x000fe40000004100 */
[----:B------:R-:W-:Y:S01]  /*0be0*/  FADD.FTZ R72, -R166, R3 ;  /* 0x00000003a6487221 */ /* 0x000fe20000010100 */
[----:B----4-:R-:W-:-:S02]  /*0bf0*/  HADD2.F32 R73, -RZ, R76.H0_H0 ;  /* 0x2000004cff497230 */ /* 0x010fc40000004100 */
[--C-:B------:R-:W-:Y:S02]  /*0c00*/  HADD2.F32 R137, -RZ, R74.reuse.H0_H0 ;  /* 0x2000004aff897230 */ /* 0x100fe40000004100 */
[----:B------:R-:W-:Y:S02]  /*0c10*/  HADD2.F32 R139, -RZ, R74.H1_H1 ;  /* 0x3000004aff8b7230 */ /* 0x000fe40000004100 */
[----:B------:R-:W-:Y:S01]  /*0c20*/  FADD.FTZ R74, -R166, R133 ;  /* 0x00000085a64a7221 */ /* 0x000fe20000010100 */
[----:B------:R-:W-:Y:S02]  /*0c30*/  HADD2.F32 R76, -RZ, R76.H1_H1 ;  /* 0x3000004cff4c7230 */ /* 0x000fe40000004100 */
[----:B------:R-:W-:Y:S01]  /*0c40*/  FMUL.FTZ R3, R163, R72 ;  /* 0x00000048a3037220 */ /* 0x000fe20000410000 */
[----:B------:R-:W-:Y:S01]  /*0c50*/  FMUL.FTZ R134, R0, R73 ;  /* 0x0000004900867220 */ /* 0x000fe20000410000 */
[--C-:B------:R-:W-:Y:S02]  /*0c60*/  HADD2.F32 R141, -RZ, R75.reuse.H0_H0 ;  /* 0x2000004bff8d7230 */ /* 0x100fe40000004100 */
[----:B------:R-:W-:Y:S01]  /*0c70*/  FADD.FTZ R132, -R166, R131 ;  /* 0x00000083a6847221 */ /* 0x000fe20000010100 */
[----:B------:R-:W-:-:S02]  /*0c80*/  HADD2.F32 R143, -RZ, R75.H1_H1 ;  /* 0x3000004bff8f7230 */ /* 0x000fc40000004100 */
[----:B------:R-:W-:Y:S01]  /*0c90*/  FMUL.FTZ R131, R163, R74 ;  /* 0x0000004aa3837220 */ /* 0x000fe20000410000 */
[--C-:B------:R-:W-:Y:S02]  /*0ca0*/  HADD2.F32 R75, -RZ, R77.reuse.H0_H0 ;  /* 0x2000004dff4b7230 */ /* 0x100fe40000004100 */
[----:B------:R-:W-:Y:S01]  /*0cb0*/  FADD.FTZ R36, R36, R73 ;  /* 0x0000004924247221 */ /* 0x000fe20000010000 */
[----:B------:R-:W-:Y:S01]  /*0cc0*/  FFMA.FTZ R60, R3, R73, R60 ;  /* 0x00000049033c7223 */ /* 0x000fe2000001003c */
[----:B------:R-:W-:Y:S01]  /*0cd0*/  FMUL.FTZ R133, R2, R76 ;  /* 0x0000004c02857220 */ /* 0x000fe20000410000 */
[----:B------:R-:W-:Y:S01]  /*0ce0*/  FADD.FTZ R72, RZ, R134 ;  /* 0x00000086ff487221 */ /* 0x000fe20000010000 */
[----:B------:R-:W-:Y:S01]  /*0cf0*/  FMUL.FTZ R132, R163, R132 ;  /* 0x00000084a3847220 */ /* 0x000fe20000410000 */
[----:B------:R-:W-:Y:S01]  /*0d00*/  FFMA.FTZ R73, R3, R134, RZ ;  /* 0x0000008603497223 */ /* 0x000fe200000100ff */
[----:B------:R-:W-:Y:S01]  /*0d10*/  FADD.FTZ R38, R38, R75 ;  /* 0x0000004b26267221 */ /* 0x000fe20000010000 */
[-C--:B------:R-:W-:Y:S01]  /*0d20*/  FFMA.FTZ R62, R131, R75.reuse, R62 ;  /* 0x0000004b833e7223 */ /* 0x080fe2000001003e */
[----:B------:R-:W-:Y:S01]  /*0d30*/  FMUL.FTZ R138, R90, R75 ;  /* 0x0000004b5a8a7220 */ /* 0x000fe20000410000 */
[----:B0-----:R-:W-:-:S02]  /*0d40*/  HADD2.F32 R88, -RZ, R77.H1_H1 ;  /* 0x3000004dff587230 */ /* 0x001fc40000004100 */
[----:B------:R-:W-:Y:S01]  /*0d50*/  FADD.FTZ R75, R72, R133 ;  /* 0x00000085484b7221 */ /* 0x000fe20000010000 */
[----:B------:R-:W-:Y:S01]  /*0d60*/  FADD.FTZ R136, -R166, R135 ;  /* 0x00000087a6887221 */ /* 0x000fe20000010100 */
[----:B------:R-:W-:Y:S01]  /*0d70*/  FFMA.FTZ R72, R132, R133, R73 ;  /* 0x0000008584487223 */ /* 0x000fe20000010049 */
[--C-:B------:R-:W-:Y:S02]  /*0d80*/  HADD2.F32 R77, -RZ, R78.reuse.H0_H0 ;  /* 0x2000004eff4d7230 */ /* 0x100fe40000004100 */
[----:B------:R-:W-:Y:S02]  /*0d90*/  HADD2.F32 R144, -RZ, R78.H1_H1 ;  /* 0x3000004eff907230 */ /* 0x000fe40000004100 */
[C---:B------:R-:W-:Y:S01]  /*0da0*/  FADD.FTZ R78, -R166.reuse, R137 ;  /* 0x00000089a64e7221 */ /* 0x040fe20000010100 */
[----:B------:R-:W-:Y:S01]  /*0db0*/  FMUL.FTZ R136, R163, R136 ;  /* 0x00000088a3887220 */ /* 0x000fe20000410000 */
[----:B------:R-:W-:Y:S01]  /*0dc0*/  FMUL.FTZ R137, R91, R88 ;  /* 0x000000585b897220 */ /* 0x000fe20000410000 */
[----:B------:R-:W-:Y:S01]  /*0dd0*/  FADD.FTZ R74, R75, R138 ;  /* 0x0000008a4b4a7221 */ /* 0x000fe20000010000 */
[----:B------:R-:W-:Y:S01]  /*0de0*/  FFMA.FTZ R73, R131, R138, R72 ;  /* 0x0000008a83497223 */ /* 0x000fe20000010048 */
[----:B------:R-:W-:Y:S01]  /*0df0*/  FADD.FTZ R142, -R166, R139 ;  /* 0x0000008ba68e7221 */ /* 0x000fe20000010100 */
[----:B------:R-:W-:Y:S01]  /*0e00*/  FMUL.FTZ R135, R163, R78 ;  /* 0x0000004ea3877220 */ /* 0x000fe20000410000 */
[----:B------:R-:W-:Y:S01]  /*0e10*/  FMUL.FTZ R140, R92, R77 ;  /* 0x0000004d5c8c7220 */ /* 0x000fe20000410000 */
[----:B------:R-:W-:Y:S01]  /*0e20*/  FADD.FTZ R75, R74, R137 ;  /* 0x000000894a4b7221 */ /* 0x000fe20000010000 */
[----:B------:R-:W-:Y:S01]  /*0e30*/  FFMA.FTZ R72, R136, R137, R73 ;  /* 0x0000008988487223 */ /* 0x000fe20000010049 */
[----:B------:R-:W-:-:S02]  /*0e40*/  HADD2.F32 R89, -RZ, R79.H0_H0 ;  /* 0x2000004fff597230 */ /* 0x000fc40000004100 */
[----:B------:R-:W-:Y:S01]  /*0e50*/  FMUL.FTZ R142, R163, R142 ;  /* 0x0000008ea38e7220 */ /* 0x000fe20000410000 */
[----:B------:R-:W-:Y:S01]  /*0e60*/  FADD.FTZ R146, -R166, R141 ;  /* 0x0000008da6927221 */ /* 0x000fe20000010100 */
[----:B------:R-:W-:Y:S01]  /*0e70*/  FMUL.FTZ R139, R93, R144 ;  /* 0x000000905d8b7220 */ /* 0x000fe20000410000 */
[----:B------:R-:W-:Y:S01]  /*0e80*/  FADD.FTZ R74, R75, R140 ;  /* 0x0000008c4b4a7221 */ /* 0x000fe20000010000 */
[----:B------:R-:W-:Y:S01]  /*0e90*/  FFMA.FTZ R73, R135, R140, R72 ;  /* 0x0000008c87497223 */ /* 0x000fe20000010048 */
[----:B------:R-:W-:Y:S02]  /*0ea0*/  HADD2.F32 R176, -RZ, R79.H1_H1 ;  /* 0x3000004fffb07230 */ /* 0x000fe40000004100 */
[----:B------:R-:W-:Y:S01]  /*0eb0*/  FADD.FTZ R33, R33, R144 ;  /* 0x0000009021217221 */ /* 0x000fe20000010000 */
[----:B------:R-:W-:Y:S01]  /*0ec0*/  FFMA.FTZ R57, R142, R144, R57 ;  /* 0x000000908e397223 */ /* 0x000fe20000010039 */
[----:B------:R-:W-:Y:S01]  /*0ed0*/  FADD.FTZ R170, -R166, R143 ;  /* 0x0000008fa6aa7221 */ /* 0x000fe20000010100 */
[C---:B------:R-:W-:Y:S01]  /*0ee0*/  FMUL.FTZ R141, R163.reuse, R146 ;  /* 0x00000092a38d7220 */ /* 0x040fe20000410000 */
        /* <DEDUP_REMOVED lines=19> */
.L_x_1802:
[----:B------:R-:W-:Y:S05]  /*1020*/  BSYNC B1 ;  /* 0x0000000000017941 */ /* 0x000fea0003800000 */
.L_x_1801:
        /* <DEDUP_REMOVED lines=15> */
[----:B------:R-:W-:Y:S02]  /*1120*/  IADD3 R168, R168, 0x80, RZ ;  /* 0x00000080a8a87810 */ /* 0x000fe40007ffe0ff */
[----:B------:R-:W-:Y:S02]  /*1130*/  IADD3 R167, R167, 0x80, RZ ;  /* 0x00000080a7a77810 */ /* 0x000fe40007ffe0ff */
[----:B------:R-:W-:Y:S01]  /*1140*/  IADD3 R169, R169, 0x80, RZ ;  /* 0x00000080a9a97810 */ /* 0x000fe20007ffe0ff */
[----:B---3--:R-:W-:Y:S02]  /*1150*/  HADD2.F32 R115, -RZ, R72.H0_H0 ;  /* 0x20000048ff737230 */ /* 0x008fe40000004100 */
[--C-:B------:R-:W-:Y:S02]  /*1160*/  HADD2.F32 R119, -RZ, R73.reuse.H0_H0 ;  /* 0x20000049ff777230 */ /* 0x100fe40000004100 */
[----:B------:R-:W-:-:S02]  /*1170*/  HADD2.F32 R121, -RZ, R73.H1_H1 ;  /* 0x30000049ff797230 */ /* 0x000fc40000004100 */
[----:B------:R-:W-:Y:S02]  /*1180*/  HADD2.F32 R117, -RZ, R72.H1_H1 ;  /* 0x30000048ff757230 */ /* 0x000fe40000004100 */
[C---:B------:R-:W-:Y:S01]  /*1190*/  FADD.FTZ R72, -R166.reuse, R115 ;  /* 0x00000073a6487221 */ /* 0x040fe20000010100 */
[----:B----4-:R-:W-:Y:S02]  /*11a0*/  HADD2.F32 R73, -RZ, R76.H0_H0 ;  /* 0x2000004cff497230 */ /* 0x010fe40000004100 */
[--C-:B------:R-:W-:Y:S02]  /*11b0*/  HADD2.F32 R123, -RZ, R74.reuse.H0_H0 ;  /* 0x2000004aff7b7230 */ /* 0x100fe40000004100 */
[----:B------:R-:W-:Y:S02]  /*11c0*/  HADD2.F32 R125, -RZ, R74.H1_H1 ;  /* 0x3000004aff7d7230 */ /* 0x000fe40000004100 */
[----:B------:R-:W-:Y:S01]  /*11d0*/  FADD.FTZ R74, -R166, R119 ;  /* 0x00000077a64a7221 */ /* 0x000fe20000010100 */
[----:B------:R-:W-:-:S02]  /*11e0*/  HADD2.F32 R76, -RZ, R76.H1_H1 ;  /* 0x3000004cff4c7230 */ /* 0x000fc40000004100 */
[C---:B------:R-:W-:Y:S01]  /*11f0*/  FMUL.FTZ R115, R163.reuse, R72 ;  /* 0x00000048a3737220 */ /* 0x040fe20000410000 */
[-C--:B------:R-:W-:Y:S01]  /*1200*/  FMUL.FTZ R118, R96, R73.reuse ;  /* 0x0000004960767220 */ /* 0x080fe20000410000 */
[--C-:B------:R-:W-:Y:S02]  /*1210*/  HADD2.F32 R127, -RZ, R75.reuse.H0_H0 ;  /* 0x2000004bff7f7230 */ /* 0x100fe40000004100 */
[----:B------:R-:W-:Y:S01]  /*1220*/  FADD.FTZ R116, -R166, R117 ;  /* 0x00000075a6747221 */ /* 0x000fe20000010100 */
[----:B------:R-:W-:Y:S02]  /*1230*/  HADD2.F32 R129, -RZ, R75.H1_H1 ;  /* 0x3000004bff817230 */ /* 0x000fe40000004100 */
[----:B------:R-:W-:Y:S01]  /*1240*/  FMUL.FTZ R117, R163, R74 ;  /* 0x0000004aa3757220 */ /* 0x000fe20000410000 */
[--C-:B------:R-:W-:Y:S02]  /*1250*/  HADD2.F32 R75, -RZ, R77.reuse.H0_H0 ;  /* 0x2000004dff4b7230 */ /* 0x100fe40000004100 */
        /* <DEDUP_REMOVED lines=55> */
.L_x_1804:
[----:B------:R-:W-:Y:S05]  /*15d0*/  BSYNC B1 ;  /* 0x0000000000017941 */ /* 0x000fea0003800000 */
.L_x_1803:
        /* <DEDUP_REMOVED lines=15> */
[--C-:B---3--:R-:W-:Y:S02]  /*16d0*/  HADD2.F32 R149, -RZ, R73.reuse.H0_H0 ;  /* 0x20000049ff957230 */ /* 0x108fe40000004100 */
[----:B------:R-:W-:Y:S02]  /*16e0*/  HADD2.F32 R73, -RZ, R73.H1_H1 ;  /* 0x30000049ff497230 */ /* 0x000fe40000004100 */
[--C-:B------:R-:W-:Y:S02]  /*16f0*/  HADD2.F32 R89, -RZ, R72.reuse.H0_H0 ;  /* 0x20000048ff597230 */ /* 0x100fe40000004100 */
[----:B------:R-:W-:Y:S02]  /*1700*/  HADD2.F32 R145, -RZ, R72.H1_H1 ;  /* 0x30000048ff917230 */ /* 0x000fe40000004100 */
[----:B------:R-:W-:Y:S01]  /*1710*/  FADD.FTZ R152, -R166, R73 ;  /* 0x00000049a6987221 */ /* 0x000fe20000010100 */
[----:B------:R-:W-:-:S02]  /*1720*/  HADD2.F32 R155, -RZ, R75.H0_H0 ;  /* 0x2000004bff9b7230 */ /* 0x000fc40000004100 */
[C---:B------:R-:W-:Y:S01]  /*1730*/  FADD.FTZ R72, -R166.reuse, R89 ;  /* 0x00000059a6487221 */ /* 0x040fe20000010100 */
[----:B----4-:R-:W-:Y:S02]  /*1740*/  HADD2.F32 R73, -RZ, R76.H0_H0 ;  /* 0x2000004cff497230 */ /* 0x010fe40000004100 */
[----:B------:R-:W-:Y:S02]  /*1750*/  HADD2.F32 R75, -RZ, R75.H1_H1 ;  /* 0x3000004bff4b7230 */ /* 0x000fe40000004100 */
[C---:B------:R-:W-:Y:S01]  /*1760*/  FADD.FTZ R148, -R166.reuse, R145 ;  /* 0x00000091a6947221 */ /* 0x040fe20000010100 */
[--C-:B------:R-:W-:Y:S02]  /*1770*/  HADD2.F32 R151, -RZ, R74.reuse.H0_H0 ;  /* 0x2000004aff977230 */ /* 0x100fe40000004100 */
[----:B------:R-:W-:Y:S02]  /*1780*/  HADD2.F32 R153, -RZ, R74.H1_H1 ;  /* 0x3000004aff997230 */ /* 0x000fe40000004100 */
[----:B------:R-:W-:Y:S01]  /*1790*/  FADD.FTZ R74, -R166, R149 ;  /* 0x00000095a64a7221 */ /* 0x000fe20000010100 */
[----:B------:R-:W-:-:S02]  /*17a0*/  HADD2.F32 R76, -RZ, R76.H1_H1 ;  /* 0x3000004cff4c7230 */ /* 0x000fc40000004100 */
[C---:B------:R-:W-:Y:S01]  /*17b0*/  FMUL.FTZ R145, R163.reuse, R72 ;  /* 0x00000048a3917220 */ /* 0x040fe20000410000 */
[-C--:B------:R-:W-:Y:S01]  /*17c0*/  FMUL.FTZ R150, R104, R73.reuse ;  /* 0x0000004968967220 */ /* 0x080fe20000410000 */
[C---:B------:R-:W-:Y:S01]  /*17d0*/  FADD.FTZ R162, -R166.reuse, R75 ;  /* 0x0000004ba6a27221 */ /* 0x040fe20000010100 */
[--C-:B------:R-:W-:Y:S02]  /*17e0*/  HADD2.F32 R75, -RZ, R77.reuse.H0_H0 ;  /* 0x2000004dff4b7230 */ /* 0x100fe40000004100 */
[----:B------:R-:W-:Y:S01]  /*17f0*/  FADD.FTZ R88, -R166, R151 ;  /* 0x00000097a6587221 */ /* 0x000fe20000010100 */
        /* <DEDUP_REMOVED lines=12> */
[----:B------:R-:W-:Y:S01]  /*18c0*/  FFMA.FTZ R72, R148, R151, R73 ;  /* 0x0000009794487223 */ /* 0x000fe20000010049 */
[C---:B------:R-:W-:Y:S01]  /*18d0*/  FADD.FTZ R158, -R166.reuse, R153 ;  /* 0x00000099a69e7221 */ /* 0x040fe20000010100 */
[--C-:B------:R-:W-:Y:S02]  /*18e0*/  HADD2.F32 R77, -RZ, R78.reuse.H0_H0 ;  /* 0x2000004eff4d7230 */ /* 0x100fe40000004100 */
[----:B------:R-:W-:Y:S01]  /*18f0*/  FMUL.FTZ R152, R163, R152 ;  /* 0x00000098a3987220 */ /* 0x000fe20000410000 */
[----:B------:R-:W-:Y:S01]  /*1900*/  FMUL.FTZ R153, R107, R86 ;  /* 0x000000566b997220 */ /* 0x000fe20000410000 */
[----:B------:R-:W-:Y:S01]  /*1910*/  FADD.FTZ R74, R75, R154 ;  /* 0x0000009a4b4a7221 */ /* 0x000fe20000010000 */
[----:B------:R-:W-:Y:S01]  /*1920*/  FFMA.FTZ R73, R149, R154, R72 ;  /* 0x0000009a95497223 */ /* 0x000fe20000010048 */
[----:B------:R-:W-:Y:S01]  /*1930*/  FADD.FTZ R160, -R166, R155 ;  /* 0x0000009ba6a07221 */ /* 0x000fe20000010100 */
        /* <DEDUP_REMOVED lines=33> */
.L_x_1800:
[----:B------:R-:W-:Y:S05]  /*1b50*/  BSYNC B0 ;  /* 0x0000000000007941 */ /* 0x000fea0003800000 */
.L_x_1794:
        /* <DEDUP_REMOVED lines=26> */
.L_x_1899:
[----:B------:R-:W4:Y:S01]  /*1d00*/  S2R R77, SR_CgaCtaId ;  /* 0x00000000004d7919 */ /* 0x000f220000008800 */
[----:B------:R-:W-:Y:S01]  /*1d10*/  MOV R76, 0x400 ;  /* 0x00000400004c7802 */ /* 0x000fe20000000f00 */
[----:B--2---:R-:W-:Y:S01]  /*1d20*/  FADD.FTZ R86, R87, R86 ;  /* 0x0000005657567221 */ /* 0x004fe20000010000 */
[----:B------:R-:W-:Y:S01]  /*1d30*/  @!P4 LOP3.LUT R72, R72, 0x3, RZ, 0xc0, !PT ;  /* 0x000000034848c812 */ /* 0x000fe200078ec0ff */
[----:B-1-3--:R-:W-:Y:S01]  /*1d40*/  FADD.FTZ R87, R74, R75 ;  /* 0x0000004b4a577221 */ /* 0x00afe20000010000 */
[----:B------:R-:W-:Y:S05]  /*1d50*/  WARPSYNC.ALL ;  /* 0x0000000000007948 */ /* 0x000fea0003800000 */
[----:B------:R-:W-:Y:S01]  /*1d60*/  @!P4 IADD3 R72, R73, R72, RZ ;  /* 0x000000484948c210 */ /* 0x000fe20007ffe0ff */
[----:B------:R-:W-:Y:S01]  /*1d70*/  BSSY B0, `(.L_x_1806) ;  /* 0x00000e1000007945 */ /* 0x000fe20003800000 */
[----:B------:R-:W-:-:S05]  /*1d80*/  @P3 IADD3 R166, R165, -0x1, RZ ;  /* 0xffffffffa5a63810 */ /* 0x000fca0007ffe0ff */
[----:B------:R-:W-:Y:S01]  /*1d90*/  @P3 IMAD R166, R166, R113, RZ ;  /* 0x00000071a6a63224 */ /* 0x000fe200078e02ff */
[----:B----4-:R-:W-:-:S04]  /*1da0*/  LEA R76, R77, R76, 0x18 ;  /* 0x0000004c4d4c7211 */ /* 0x010fc800078ec0ff */
[-C--:B------:R-:W-:Y:S02]  /*1db0*/  @!P4 LEA R88, R72, R76.reuse, 0x3 ;  /* 0x0000004c4858c211 */ /* 0x080fe400078e18ff */
[----:B------:R-:W-:-:S03]  /*1dc0*/  LEA R89, R73, R76, 0x3 ;  /* 0x0000004c49597211 */ /* 0x000fc600078e18ff */
        /* <DEDUP_REMOVED lines=26> */
[----:B-----5:R-:W-:Y:S01]  /*1f70*/  HADD2.F32 R72, -RZ, R12.H0_H0 ;  /* 0x2000000cff487230 */ /* 0x020fe20000004100 */
[----:B------:R-:W-:Y:S06]  /*1f80*/  BRA `(.L_x_1810) ;  /* 0x0000000000287947 */ /* 0x000fec0003800000 */
.L_x_1809:
        /* <DEDUP_REMOVED lines=8> */
[----:B-----5:R-:W-:-:S05]  /*2010*/  @P4 HADD2.F32 R73, -RZ, R12.H0_H0 ;  /* 0x2000000cff494230 */ /* 0x020fca0000004100 */
[----:B------:R-:W-:-:S07]  /*2020*/  @P4 FADD.FTZ R72, R72, R73 ;  /* 0x0000004948484221 */ /* 0x000fce0000010000 */
.L_x_1810:
[----:B------:R-:W-:Y:S05]  /*2030*/  BSYNC B1 ;  /* 0x0000000000017941 */ /* 0x000fea0003800000 */
.L_x_1808:
[----:B------:R-:W1:Y:S01]  /*2040*/  @P3 LDC.64 R74, c[0x0][0x298] ;  /* 0x0000a600ff4a3b82 */ /* 0x000e620000000a00 */
[----:B-----5:R-:W-:Y:S01]  /*2050*/  @P3 LOP3.LUT P5, RZ, R84, 0xff, RZ, 0xc0, !PT ;  /* 0x000000ff54ff3812 */ /* 0x020fe200078ac0ff */
[----:B------:R-:W-:Y:S01]  /*2060*/  BSSY B1, `(.L_x_1811) ;  /* 0x0000016000017945 */ /* 0x000fe20003800000 */
[----:B-1----:R-:W-:-:S04]  /*2070*/  @P3 FMUL.FTZ R73, R72, R75 ;  /* 0x0000004b48493220 */ /* 0x002fc80000410000 */
[----:B------:R-:W-:-:S05]  /*2080*/  @P3 FMUL.FTZ R73, R73, R74 ;  /* 0x0000004a49493220 */ /* 0x000fca0000410000 */
[----:B------:R-:W-:Y:S02]  /*2090*/  @P3 FSEL R73, R73, RZ, P5 ;  /* 0x000000ff49493208 */ /* 0x000fe40002800000 */
[----:B------:R-:W-:Y:S02]  /*20a0*/  ISETP.NE.U32.AND P5, PT, RZ, UR6, PT ;  /* 0x00000006ff007c0c */ /* 0x000fe4000bfa5070 */
[----:B------:R-:W-:Y:S02]  /*20b0*/  @P3 F2FP.F16.F32.PACK_AB R73, RZ, R73 ;  /* 0x00000049ff49323e */ /* 0x000fe400000000ff */
[----:B------:R-:W-:Y:S02]  /*20c0*/  ISETP.NE.AND.EX P5, PT, RZ, UR7, PT, P5 ;  /* 0x00000007ff007c0c */ /* 0x000fe4000bfa5350 */
[----:B------:R-:W-:-:S11]  /*20d0*/  @P3 PRMT R68, R73, 0x7610, R68 ;  /* 0x0000761049443816 */ /* 0x000fd60000000044 */
[----:B------:R-:W-:-:S04]  /*20e0*/  @P5 F2FP.F16.F32.PACK_AB R72, RZ, R72 ;  /* 0x00000048ff48523e */ /* 0x000fc800000000ff */
[----:B------:R-:W-:Y:S01]  /*20f0*/  @P5 PRMT R64, R72, 0x7610, R64 ;  /* 0x0000761048405816 */ /* 0x000fe20000000040 */
[----:B------:R-:W-:Y:S06]  /*2100*/  @P2 BRA `(.L_x_1812) ;  /* 0x0000000000102947 */ /* 0x000fec0003800000 */
[----:B------:R-:W-:Y:S01]  /*2110*/  HFMA2.MMA R72, -RZ, RZ, 0, 0 ;  /* 0x00000000ff487435 */ /* 0x000fe200000001ff */
[----:B------:R-:W-:Y:S10]  /*2120*/  @!P4 BRA `(.L_x_1813) ;  /* 0x000000000024c947 */ /* 0x000ff40003800000 */
[----:B------:R-:W-:Y:S01]  /*2130*/  HADD2.F32 R72, -RZ, R12.H1_H1 ;  /* 0x3000000cff487230 */ /* 0x000fe20000004100 */
[----:B------:R-:W-:Y:S06]  /*2140*/  BRA `(.L_x_1813) ;  /* 0x00000000001c7947 */ /* 0x000fec0003800000 */
.L_x_1812:
[----:B0-----:R-:W-:-:S04]  /*2150*/  ISETP.NE.AND P6, PT, R174, RZ, PT ;  /* 0x000000ffae00720c */ /* 0x001fc80003fc5270 */
[----:B------:R-:W-:-:S05]  /*2160*/  FSEL R73, R76, RZ, !P6 ;  /* 0x000000ff4c497208 */ /* 0x000fca0007000000 */
[----:B------:R-:W-:Y:S01]  /*2170*/  FFMA.FTZ R72, R132, R78, R73 ;  /* 0x0000004e84487223 */ /* 0x000fe20000010049 */
[----:B------:R-:W-:-:S03]  /*2180*/  @P4 HADD2.F32 R73, -RZ, R12.H1_H1 ;  /* 0x3000000cff494230 */ /* 0x000fc60000004100 */
[----:B------:R-:W-:-:S04]  /*2190*/  FADD.FTZ R72, R133, -R72 ;  /* 0x8000004885487221 */ /* 0x000fc80000010000 */
[----:B------:R-:W-:-:S04]  /*21a0*/  FMUL.FTZ R72, R163, R72 ;  /* 0x00000048a3487220 */ /* 0x000fc80000410000 */
[----:B------:R-:W-:-:S07]  /*21b0*/  @P4 FADD.FTZ R72, R72, R73 ;  /* 0x0000004948484221 */ /* 0x000fce0000010000 */
.L_x_1813:
[----:B------:R-:W-:Y:S05]  /*21c0*/  BSYNC B1 ;  /* 0x0000000000017941 */ /* 0x000fea0003800000 */
.L_x_1811:
[----:B------:R-:W1:Y:S01]  /*21d0*/  @P3 LDC.64 R74, c[0x0][0x298] ;  /* 0x0000a600ff4a3b82 */ /* 0x000e620000000a00 */
[----:B------:R-:W-:Y:S01]  /*21e0*/  @P3 LOP3.LUT P6, RZ, R84, 0xff00, RZ, 0xc0, !PT ;  /* 0x0000ff0054ff3812 */ /* 0x000fe200078cc0ff */
[----:B------:R-:W-:Y:S01]  /*21f0*/  BSSY B1, `(.L_x_1814) ;  /* 0x0000014000017945 */ /* 0x000fe20003800000 */
[----:B-1----:R-:W-:Y:S01]  /*2200*/  @P3 FMUL.FTZ R73, R72, R75 ;  /* 0x0000004b48493220 */ /* 0x002fe20000410000 */
[----:B------:R-:W-:-:S03]  /*2210*/  @P5 F2FP.F16.F32.PACK_AB R72, RZ, R72 ;  /* 0x00000048ff48523e */ /* 0x000fc600000000ff */
[----:B------:R-:W-:Y:S01]  /*2220*/  @P3 FMUL.FTZ R73, R73, R74 ;  /* 0x0000004a49493220 */ /* 0x000fe20000410000 */
[----:B------:R-:W-:-:S04]  /*2230*/  @P5 PRMT R64, R64, 0x5410, R72 ;  /* 0x0000541040405816 */ /* 0x000fc80000000048 */
[----:B------:R-:W-:-:S04]  /*2240*/  @P3 FSEL R73, R73, RZ, P6 ;  /* 0x000000ff49493208 */ /* 0x000fc80003000000 */
[----:B------:R-:W-:-:S04]  /*2250*/  @P3 F2FP.F16.F32.PACK_AB R73, RZ, R73 ;  /* 0x00000049ff49323e */ /* 0x000fc800000000ff */
[----:B------:R-:W-:Y:S01]  /*2260*/  @P3 PRMT R68, R68, 0x5410, R73 ;  /* 0x0000541044443816 */ /* 0x000fe20000000049 */
[----:B------:R-:W-:Y:S06]  /*2270*/  @P2 BRA `(.L_x_1815) ;  /* 0x0000000000102947 */ /* 0x000fec0003800000 */
[----:B------:R-:W-:Y:S01]  /*2280*/  MOV R72, RZ ;  /* 0x000000ff00487202 */ /* 0x000fe20000000f00 */
[----:B------:R-:W-:Y:S06]  /*2290*/  @!P4 BRA `(.L_x_1816) ;  /* 0x000000000024c947 */ /* 0x000fec0003800000 */
[----:B------:R-:W-:Y:S01]  /*22a0*/  HADD2.F32 R72, -RZ, R13.H0_H0 ;  /* 0x2000000dff487230 */ /* 0x000fe20000004100 */
[----:B------:R-:W-:Y:S06]  /*22b0*/  BRA `(.L_x_1816) ;  /* 0x00000000001c7947 */ /* 0x000fec0003800000 */
.L_x_1815:
[----:B0-----:R-:W-:-:S04]  /*22c0*/  ISETP.NE.AND P6, PT, R174, RZ, PT ;  /* 0x000000ffae00720c */ /* 0x001fc80003fc5270 */
[----:B------:R-:W-:-:S05]  /*22d0*/  FSEL R72, R76, RZ, !P6 ;  /* 0x000000ff4c487208 */ /* 0x000fca0007000000 */
[----:B------:R-:W-:-:S04]  /*22e0*/  FFMA.FTZ R73, R131, R78, R72 ;  /* 0x0000004e83497223 */ /* 0x000fc80000010048 */
[----:B------:R-:W-:Y:S01]  /*22f0*/  FADD.FTZ R72, R138, -R73 ;  /* 0x800000498a487221 */ /* 0x000fe20000010000 */
[----:B------:R-:W-:-:S03]  /*2300*/  @P4 HADD2.F32 R73, -RZ, R13.H0_H0 ;  /* 0x2000000dff494230 */ /* 0x000fc60000004100 */
[----:B------:R-:W-:-:S04]  /*2310*/  FMUL.FTZ R72, R163, R72 ;  /* 0x00000048a3487220 */ /* 0x000fc80000410000 */
[----:B------:R-:W-:-:S07]  /*2320*/  @P4 FADD.FTZ R72, R72, R73 ;  /* 0x0000004948484221 */ /* 0x000fce0000010000 */
.L_x_1816:
[----:B------:R-:W-:Y:S05]  /*2330*/  BSYNC B1 ;  /* 0x0000000000017941 */ /* 0x000fea0003800000 */
.L_x_1814:
        /* <DEDUP_REMOVED lines=11> */
[----:B------:R-:W-:Y:S01]  /*23f0*/  HFMA2.MMA R72, -RZ, RZ, 0, 0 ;  /* 0x00000000ff487435 */ /* 0x000fe200000001ff */
[----:B------:R-:W-:Y:S10]  /*2400*/  @!P4 BRA `(.L_x_1819) ;  /* 0x000000000024c947 */ /* 0x000ff40003800000 */
[----:B------:R-:W-:Y:S01]  /*2410*/  HADD2.F32 R72, -RZ, R13.H1_H1 ;  /* 0x3000000dff487230 */ /* 0x000fe20000004100 */
[----:B------:R-:W-:Y:S06]  /*2420*/  BRA `(.L_x_1819) ;  /* 0x00000000001c7947 */ /* 0x000fec0003800000 */
.L_x_1818:
[----:B0-----:R-:W-:-:S04]  /*2430*/  ISETP.NE.AND P6, PT, R174, RZ, PT ;  /* 0x000000ffae00720c */ /* 0x001fc80003fc5270 */
[----:B------:R-:W-:-:S05]  /*2440*/  FSEL R73, R76, RZ, !P6 ;  /* 0x000000ff4c497208 */ /* 0x000fca0007000000 */
[----:B------:R-:W-:Y:S01]  /*2450*/  FFMA.FTZ R72, R136, R78, R73 ;  /* 0x0000004e88487223 */ /* 0x000fe20000010049 */
[----:B------:R-:W-:-:S03]  /*2460*/  @P4 HADD2.F32 R73, -RZ, R13.H1_H1 ;  /* 0x3000000dff494230 */ /* 0x000fc60000004100 */
[----:B------:R-:W-:-:S04]  /*2470*/  FADD.FTZ R72, R137, -R72 ;  /* 0x8000004889487221 */ /* 0x000fc80000010000 */
[----:B------:R-:W-:-:S04]  /*2480*/  FMUL.FTZ R72, R163, R72 ;  /* 0x00000048a3487220 */ /* 0x000fc80000410000 */
[----:B------:R-:W-:-:S07]  /*2490*/  @P4 FADD.FTZ R72, R72, R73 ;  /* 0x0000004948484221 */ /* 0x000fce0000010000 */
.L_x_1819:
[----:B------:R-:W-:Y:S05]  /*24a0*/  BSYNC B1 ;  /* 0x0000000000017941 */ /* 0x000fea0003800000 */
.L_x_1817:
        /* <DEDUP_REMOVED lines=15> */
.L_x_1821:
[----:B0-----:R-:W-:-:S04]  /*25a0*/  ISETP.NE.AND P6, PT, R174, RZ, PT ;  /* 0x000000ffae00720c */ /* 0x001fc80003fc5270 */
[----:B------:R-:W-:-:S05]  /*25b0*/  FSEL R72, R76, RZ, !P6 ;  /* 0x000000ff4c487208 */ /* 0x000fca0007000000 */
[----:B------:R-:W-:-:S04]  /*25c0*/  FFMA.FTZ R73, R135, R78, R72 ;  /* 0x0000004e87497223 */ /* 0x000fc80000010048 */
[----:B------:R-:W-:Y:S01]  /*25d0*/  FADD.FTZ R72, R140, -R73 ;  /* 0x800000498c487221 */ /* 0x000fe20000010000 */
[----:B------:R-:W-:-:S03]  /*25e0*/  @P4 HADD2.F32 R73, -RZ, R14.H0_H0 ;  /* 0x2000000eff494230 */ /* 0x000fc60000004100 */
[----:B------:R-:W-:-:S04]  /*25f0*/  FMUL.FTZ R72, R163, R72 ;  /* 0x00000048a3487220 */ /* 0x000fc80000410000 */
[----:B------:R-:W-:-:S07]  /*2600*/  @P4 FADD.FTZ R72, R72, R73 ;  /* 0x0000004948484221 */ /* 0x000fce0000010000 */
.L_x_1822:
[----:B------:R-:W-:Y:S05]  /*2610*/  BSYNC B1 ;  /* 0x0000000000017941 */ /* 0x000fea0003800000 */
.L_x_1820:
        /* <DEDUP_REMOVED lines=15> */
.L_x_1824:
[----:B0-----:R-:W-:-:S04]  /*2710*/  ISETP.NE.AND P6, PT, R174, RZ, PT ;  /* 0x000000ffae00720c */ /* 0x001fc80003fc5270 */
[----:B------:R-:W-:-:S05]  /*2720*/  FSEL R73, R76, RZ, !P6 ;  /* 0x000000ff4c497208 */ /* 0x000fca0007000000 */
[----:B------:R-:W-:Y:S01]  /*2730*/  FFMA.FTZ R72, R142, R78, R73 ;  /* 0x0000004e8e487223 */ /* 0x000fe20000010049 */
[----:B------:R-:W-:-:S03]  /*2740*/  @P4 HADD2.F32 R73, -RZ, R14.H1_H1 ;  /* 0x3000000eff494230 */ /* 0x000fc60000004100 */
[----:B------:R-:W-:-:S04]  /*2750*/  FADD.FTZ R72, R139, -R72 ;  /* 0x800000488b487221 */ /* 0x000fc80000010000 */
[----:B------:R-:W-:-:S04]  /*2760*/  FMUL.FTZ R72, R163, R72 ;  /* 0x00000048a3487220 */ /* 0x000fc80000410000 */
[----:B------:R-:W-:-:S07]  /*2770*/  @P4 FADD.FTZ R72, R72, R73 ;  /* 0x0000004948484221 */ /* 0x000fce0000010000 */
.L_x_1825:
[----:B------:R-:W-:Y:S05]  /*2780*/  BSYNC B1 ;  /* 0x0000000000017941 */ /* 0x000fea0003800000 */
.L_x_1823:
        /* <DEDUP_REMOVED lines=15> */
.L_x_1827:
[----:B0-----:R-:W-:-:S04]  /*2880*/  ISETP.NE.AND P6, PT, R174, RZ, PT ;  /* 0x000000ffae00720c */ /* 0x001fc80003fc5270 */
[----:B------:R-:W-:-:S05]  /*2890*/  FSEL R72, R76, RZ, !P6 ;  /* 0x000000ff4c487208 */ /* 0x000fca0007000000 */
[----:B------:R-:W-:-:S04]  /*28a0*/  FFMA.FTZ R73, R141, R78, R72 ;  /* 0x0000004e8d497223 */ /* 0x000fc80000010048 */
[----:B------:R-:W-:Y:S01]  /*28b0*/  FADD.FTZ R72, R144, -R73 ;  /* 0x8000004990487221 */ /* 0x000fe20000010000 */
[----:B------:R-:W-:-:S03]  /*28c0*/  @P4 HADD2.F32 R73, -RZ, R15.H0_H0 ;  /* 0x2000000fff494230 */ /* 0x000fc60000004100 */
[----:B------:R-:W-:-:S04]  /*28d0*/  FMUL.FTZ R72, R163, R72 ;  /* 0x00000048a3487220 */ /* 0x000fc80000410000 */
[----:B------:R-:W-:-:S07]  /*28e0*/  @P4 FADD.FTZ R72, R72, R73 ;  /* 0x0000004948484221 */ /* 0x000fce0000010000 */
.L_x_1828:
[----:B------:R-:W-:Y:S05]  /*28f0*/  BSYNC B1 ;  /* 0x0000000000017941 */ /* 0x000fea0003800000 */
.L_x_1826:
        /* <DEDUP_REMOVED lines=15> */
.L_x_1830:
[----:B0-----:R-:W-:-:S04]  /*29f0*/  ISETP.NE.AND P6, PT, R174, RZ, PT ;  /* 0x000000ffae00720c */ /* 0x001fc80003fc5270 */
[----:B------:R-:W-:-:S05]  /*2a00*/  FSEL R73, R76, RZ, !P6 ;  /* 0x000000ff4c497208 */ /* 0x000fca0007000000 */
[----:B------:R-:W-:Y:S01]  /*2a10*/  FFMA.FTZ R72, R146, R78, R73 ;  /* 0x0000004e92487223 */ /* 0x000fe20000010049 */
[----:B------:R-:W-:-:S03]  /*2a20*/  @P4 HADD2.F32 R73, -RZ, R15.H1_H1 ;  /* 0x3000000fff494230 */ /* 0x000fc60000004100 */
[----:B------:R-:W-:-:S04]  /*2a30*/  FADD.FTZ R72, R143, -R72 ;  /* 0x800000488f487221 */ /* 0x000fc80000010000 */
[----:B------:R-:W-:-:S04]  /*2a40*/  FMUL.FTZ R86, R163, R72 ;  /* 0x00000048a3567220 */ /* 0x000fc80000410000 */
[----:B------:R-:W-:-:S07]  /*2a50*/  @P4 FADD.FTZ R86, R86, R73 ;  /* 0x0000004956564221 */ /* 0x000fce0000010000 */
.L_x_1831:
[----:B------:R-:W-:Y:S05]  /*2a60*/  BSYNC B1 ;  /* 0x0000000000017941 */ /* 0x000fea0003800000 */
.L_x_1829:
[----:B------:R-:W1:Y:S01]  /*2a70*/  @P3 LDC.64 R72, c[0x0][0x298] ;  /* 0x0000a600ff483b82 */ /* 0x000e620000000a00 */
[----:B------:R-:W-:-:S07]  /*2a80*/  @P3 LOP3.LUT P4, RZ, R85, 0xff000000, RZ, 0xc0, !PT ;  /* 0xff00000055ff3812 */ /* 0x000fce000788c0ff */
[----:B------:R-:W2:Y:S01]  /*2a90*/  @P5 LDC.64 R74, c[0x0][0x308] ;  /* 0x0000c200ff4a5b82 */ /* 0x000ea20000000a00 */
[----:B-1----:R-:W-:Y:S01]  /*2aa0*/  @P3 FMUL.FTZ R73, R86, R73 ;  /* 0x0000004956493220 */ /* 0x002fe20000410000 */
[----:B------:R-:W-:-:S03]  /*2ab0*/  @P5 F2FP.F16.F32.PACK_AB R86, RZ, R86 ;  /* 0x00000056ff56523e */ /* 0x000fc600000000ff */
[----:B------:R-:W-:Y:S01]  /*2ac0*/  @P3 FMUL.FTZ R73, R73, R72 ;  /* 0x0000004849493220 */ /* 0x000fe20000410000 */
[----:B------:R-:W-:Y:S01]  /*2ad0*/  @P5 PRMT R67, R67, 0x5410, R86 ;  /* 0x0000541043435816 */ /* 0x000fe20000000056 */
[----:B--2---:R-:W-:-:S03]  /*2ae0*/  @P5 IMAD.WIDE.U32 R74, R147, 0x10, R74 ;  /* 0x00000010934a5825 */ /* 0x004fc600078e004a */
[----:B------:R-:W-:Y:S02]  /*2af0*/  @P3 FSEL R79, R73, RZ, P4 ;  /* 0x000000ff494f3208 */ /* 0x000fe40002000000 */
[----:B------:R-:W1:Y:S01]  /*2b00*/  @P3 LDC.64 R72, c[0x0][0x2f8] ;  /* 0x0000be00ff483b82 */ /* 0x000e620000000a00 */
[----:B------:R-:W-:Y:S01]  /*2b10*/  IADD3 R147, R147, 0x80, RZ ;  /* 0x0000008093937810 */ /* 0x000fe20007ffe0ff */
[----:B------:R2:W-:Y:S01]  /*2b20*/  @P5 STG.E.128 desc[UR4][R74.64], R64 ;  /* 0x000000404a005986 */ /* 0x0005e2000c101d04 */
[----:B------:R-:W-:-:S04]  /*2b30*/  @P3 F2FP.F16.F32.PACK_AB R79, RZ, R79 ;  /* 0x0000004fff4f323e */ /* 0x000fc800000000ff */
[----:B------:R-:W-:Y:S01]  /*2b40*/  @P3 PRMT R71, R71, 0x5410, R79 ;  /* 0x0000541047473816 */ /* 0x000fe2000000004f */
[C---:B-1----:R-:W-:Y:S01]  /*2b50*/  @P3 IMAD.WIDE.U32 R72, R77.reuse, 0x10, R72 ;  /* 0x000000104d483825 */ /* 0x042fe200078e0048 */
[----:B------:R-:W-:-:S04]  /*2b60*/  IADD3 R77, R77, 0x80, RZ ;  /* 0x000000804d4d7810 */ /* 0x000fc80007ffe0ff */
[----:B------:R2:W-:Y:S03]  /*2b70*/  @P3 STG.E.128 desc[UR4][R72.64], R68 ;  /* 0x0000004448003986 */ /* 0x0005e6000c101d04 */
.L_x_1807:
[----:B------:R-:W-:Y:S05]  /*2b80*/  BSYNC B0 ;  /* 0x0000000000007941 */ /* 0x000fea0003800000 */
.L_x_1806:
        /* <DEDUP_REMOVED lines=9> */
[----:B-----5:R-:W-:Y:S01]  /*2c20*/  HADD2.F32 R72, -RZ, R8.H0_H0 ;  /* 0x20000008ff487230 */ /* 0x020fe20000004100 */
[----:B------:R-:W-:Y:S06]  /*2c30*/  BRA `(.L_x_1836) ;  /* 0x0000000000287947 */ /* 0x000fec0003800000 */
.L_x_1835:
        /* <DEDUP_REMOVED lines=8> */
[----:B-----5:R-:W-:-:S05]  /*2cc0*/  @P4 HADD2.F32 R73, -RZ, R8.H0_H0 ;  /* 0x20000008ff494230 */ /* 0x020fca0000004100 */
[----:B------:R-:W-:-:S07]  /*2cd0*/  @P4 FADD.FTZ R72, R72, R73 ;  /* 0x0000004948484221 */ /* 0x000fce0000010000 */
.L_x_1836:
[----:B------:R-:W-:Y:S05]  /*2ce0*/  BSYNC B1 ;  /* 0x0000000000017941 */ /* 0x000fea0003800000 */
.L_x_1834:
        /* <DEDUP_REMOVED lines=17> */
.L_x_1838:
[----:B0-----:R-:W-:-:S04]  /*2e00*/  ISETP.NE.AND P6, PT, R174, RZ, PT ;  /* 0x000000ffae00720c */ /* 0x001fc80003fc5270 */
[----:B------:R-:W-:-:S05]  /*2e10*/  FSEL R73, R76, RZ, !P6 ;  /* 0x000000ff4c497208 */ /* 0x000fca0007000000 */
[----:B------:R-:W-:Y:S01]  /*2e20*/  FFMA.FTZ R72, R116, R78, R73 ;  /* 0x0000004e74487223 */ /* 0x000fe20000010049 */
[----:B------:R-:W-:-:S03]  /*2e30*/  @P4 HADD2.F32 R73, -RZ, R8.H1_H1 ;  /* 0x30000008ff494230 */ /* 0x000fc60000004100 */
[----:B------:R-:W-:-:S04]  /*2e40*/  FADD.FTZ R72, R119, -R72 ;  /* 0x8000004877487221 */ /* 0x000fc80000010000 */
[----:B------:R-:W-:-:S04]  /*2e50*/  FMUL.FTZ R72, R163, R72 ;  /* 0x00000048a3487220 */ /* 0x000fc80000410000 */
[----:B------:R-:W-:-:S07]  /*2e60*/  @P4 FADD.FTZ R72, R72, R73 ;  /* 0x0000004948484221 */ /* 0x000fce0000010000 */
.L_x_1839:
[----:B------:R-:W-:Y:S05]  /*2e70*/  BSYNC B1 ;  /* 0x0000000000017941 */ /* 0x000fea0003800000 */
.L_x_1837:
        /* <DEDUP_REMOVED lines=15> */
.L_x_1841:
[----:B0-----:R-:W-:-:S04]  /*2f70*/  ISETP.NE.AND P6, PT, R174, RZ, PT ;  /* 0x000000ffae00720c */ /* 0x001fc80003fc5270 */
[----:B------:R-:W-:-:S05]  /*2f80*/  FSEL R72, R76, RZ, !P6 ;  /* 0x000000ff4c487208 */ /* 0x000fca0007000000 */
[----:B------:R-:W-:-:S04]  /*2f90*/  FFMA.FTZ R73, R117, R78, R72 ;  /* 0x0000004e75497223 */ /* 0x000fc80000010048 */
[----:B------:R-:W-:Y:S01]  /*2fa0*/  FADD.FTZ R72, R122, -R73 ;  /* 0x800000497a487221 */ /* 0x000fe20000010000 */
[----:B------:R-:W-:-:S03]  /*2fb0*/  @P4 HADD2.F32 R73, -RZ, R9.H0_H0 ;  /* 0x20000009ff494230 */ /* 0x000fc60000004100 */
[----:B------:R-:W-:-:S04]  /*2fc0*/  FMUL.FTZ R72, R163, R72 ;  /* 0x00000048a3487220 */ /* 0x000fc80000410000 */
[----:B------:R-:W-:-:S07]  /*2fd0*/  @P4 FADD.FTZ R72, R72, R73 ;  /* 0x0000004948484221 */ /* 0x000fce0000010000 */
.L_x_1842:
[----:B------:R-:W-:Y:S05]  /*2fe0*/  BSYNC B1 ;  /* 0x0000000000017941 */ /* 0x000fea0003800000 */
.L_x_1840:
        /* <DEDUP_REMOVED lines=15> */
.L_x_1844:
[----:B0-----:R-:W-:-:S04]  /*30e0*/  ISETP.NE.AND P6, PT, R174, RZ, PT ;  /* 0x000000ffae00720c */ /* 0x001fc80003fc5270 */
[----:B------:R-:W-:-:S05]  /*30f0*/  FSEL R73, R76, RZ, !P6 ;  /* 0x000000ff4c497208 */ /* 0x000fca0007000000 */
[----:B------:R-:W-:Y:S01]  /*3100*/  FFMA.FTZ R72, R120, R78, R73 ;  /* 0x0000004e78487223 */ /* 0x000fe20000010049 */
[----:B------:R-:W-:-:S03]  /*3110*/  @P4 HADD2.F32 R73, -RZ, R9.H1_H1 ;  /* 0x30000009ff494230 */ /* 0x000fc60000004100 */
[----:B------:R-:W-:-:S04]  /*3120*/  FADD.FTZ R72, R123, -R72 ;  /* 0x800000487b487221 */ /* 0x000fc80000010000 */
[----:B------:R-:W-:-:S04]  /*3130*/  FMUL.FTZ R72, R163, R72 ;  /* 0x00000048a3487220 */ /* 0x000fc80000410000 */
[----:B------:R-:W-:-:S07]  /*3140*/  @P4 FADD.FTZ R72, R72, R73 ;  /* 0x0000004948484221 */ /* 0x000fce0000010000 */
.L_x_1845:
[----:B------:R-:W-:Y:S05]  /*3150*/  BSYNC B1 ;  /* 0x0000000000017941 */ /* 0x000fea0003800000 */
.L_x_1843:
        /* <DEDUP_REMOVED lines=15> */
.L_x_1847:
[----:B0-----:R-:W-:-:S04]  /*3250*/  ISETP.NE.AND P6, PT, R174, RZ, PT ;  /* 0x000000ffae00720c */ /* 0x001fc80003fc5270 */
[----:B------:R-:W-:-:S05]  /*3260*/  FSEL R72, R76, RZ, !P6 ;  /* 0x000000ff4c487208 */ /* 0x000fca0007000000 */
[----:B------:R-:W-:-:S04]  /*3270*/  FFMA.FTZ R73, R121, R78, R72 ;  /* 0x0000004e79497223 */ /* 0x000fc80000010048 */
[----:B------:R-:W-:Y:S01]  /*3280*/  FADD.FTZ R72, R124, -R73 ;  /* 0x800000497c487221 */ /* 0x000fe20000010000 */
[----:B------:R-:W-:-:S03]  /*3290*/  @P4 HADD2.F32 R73, -RZ, R10.H0_H0 ;  /* 0x2000000aff494230 */ /* 0x000fc60000004100 */
[----:B------:R-:W-:-:S04]  /*32a0*/  FMUL.FTZ R72, R163, R72 ;  /* 0x00000048a3487220 */ /* 0x000fc80000410000 */
[----:B------:R-:W-:-:S07]  /*32b0*/  @P4 FADD.FTZ R72, R72, R73 ;  /* 0x0000004948484221 */ /* 0x000fce0000010000 */
.L_x_1848:
[----:B------:R-:W-:Y:S05]  /*32c0*/  BSYNC B1 ;  /* 0x0000000000017941 */ /* 0x000fea0003800000 */
.L_x_1846:
        /* <DEDUP_REMOVED lines=15> */
.L_x_1850:
[----:B0-----:R-:W-:-:S04]  /*33c0*/  ISETP.NE.AND P6, PT, R174, RZ, PT ;  /* 0x000000ffae00720c */ /* 0x001fc80003fc5270 */
[----:B------:R-:W-:-:S05]  /*33d0*/  FSEL R73, R76, RZ, !P6 ;  /* 0x000000ff4c497208 */ /* 0x000fca0007000000 */
[----:B------:R-:W-:Y:S01]  /*33e0*/  FFMA.FTZ R72, R126, R78, R73 ;  /* 0x0000004e7e487223 */ /* 0x000fe20000010049 */
[----:B------:R-:W-:-:S03]  /*33f0*/  @P4 HADD2.F32 R73, -RZ, R10.H1_H1 ;  /* 0x3000000aff494230 */ /* 0x000fc60000004100 */
[----:B------:R-:W-:-:S04]  /*3400*/  FADD.FTZ R72, R125, -R72 ;  /* 0x800000487d487221 */ /* 0x000fc80000010000 */
[----:B------:R-:W-:-:S04]  /*3410*/  FMUL.FTZ R72, R163, R72 ;  /* 0x00000048a3487220 */ /* 0x000fc80000410000 */
[----:B------:R-:W-:-:S07]  /*3420*/  @P4 FADD.FTZ R72, R72, R73 ;  /* 0x0000004948484221 */ /* 0x000fce0000010000 */
.L_x_1851:
[----:B------:R-:W-:Y:S05]  /*3430*/  BSYNC B1 ;  /* 0x0000000000017941 */ /* 0x000fea0003800000 */
.L_x_1849:
        /* <DEDUP_REMOVED lines=15> */
.L_x_1853:
[----:B0-----:R-:W-:-:S04]  /*3530*/  ISETP.NE.AND P6, PT, R174, RZ, PT ;  /* 0x000000ffae00720c */ /* 0x001fc80003fc5270 */
[----:B------:R-:W-:-:S05]  /*3540*/  FSEL R72, R76, RZ, !P6 ;  /* 0x000000ff4c487208 */ /* 0x000fca0007000000 */
[----:B------:R-:W-:-:S04]  /*3550*/  FFMA.FTZ R73, R127, R78, R72 ;  /* 0x0000004e7f497223 */ /* 0x000fc80000010048 */
[----:B------:R-:W-:Y:S01]  /*3560*/  FADD.FTZ R72, R128, -R73 ;  /* 0x8000004980487221 */ /* 0x000fe20000010000 */
[----:B------:R-:W-:-:S03]  /*3570*/  @P4 HADD2.F32 R73, -RZ, R11.H0_H0 ;  /* 0x2000000bff494230 */ /* 0x000fc60000004100 */
[----:B------:R-:W-:-:S04]  /*3580*/  FMUL.FTZ R72, R163, R72 ;  /* 0x00000048a3487220 */ /* 0x000fc80000410000 */
[----:B------:R-:W-:-:S07]  /*3590*/  @P4 FADD.FTZ R72, R72, R73 ;  /* 0x0000004948484221 */ /* 0x000fce0000010000 */
.L_x_1854:
[----:B------:R-:W-:Y:S05]  /*35a0*/  BSYNC B1 ;  /* 0x0000000000017941 */ /* 0x000fea0003800000 */
.L_x_1852:
        /* <DEDUP_REMOVED lines=15> */
.L_x_1856:
[----:B0-----:R-:W-:-:S04]  /*36a0*/  ISETP.NE.AND P6, PT, R174, RZ, PT ;  /* 0x000000ffae00720c */ /* 0x001fc80003fc5270 */
[----:B------:R-:W-:-:S05]  /*36b0*/  FSEL R73, R76, RZ, !P6 ;  /* 0x000000ff4c497208 */ /* 0x000fca0007000000 */
[----:B------:R-:W-:Y:S01]  /*36c0*/  FFMA.FTZ R72, R130, R78, R73 ;  /* 0x0000004e82487223 */ /* 0x000fe20000010049 */
[----:B------:R-:W-:-:S03]  /*36d0*/  @P4 HADD2.F32 R73, -RZ, R11.H1_H1 ;  /* 0x3000000bff494230 */ /* 0x000fc60000004100 */
[----:B------:R-:W-:-:S04]  /*36e0*/  FADD.FTZ R72, R129, -R72 ;  /* 0x8000004881487221 */ /* 0x000fc80000010000 */
[----:B------:R-:W-:-:S04]  /*36f0*/  FMUL.FTZ R86, R163, R72 ;  /* 0x00000048a3567220 */ /* 0x000fc80000410000 */
[----:B------:R-:W-:-:S07]  /*3700*/  @P4 FADD.FTZ R86, R86, R73 ;  /* 0x0000004956564221 */ /* 0x000fce0000010000 */
.L_x_1857:
[----:B------:R-:W-:Y:S05]  /*3710*/  BSYNC B1 ;  /* 0x0000000000017941 */ /* 0x000fea0003800000 */
.L_x_1855:
        /* <DEDUP_REMOVED lines=17> */
.L_x_1833:
[----:B------:R-:W-:Y:S05]  /*3830*/  BSYNC B0 ;  /* 0x0000000000007941 */ /* 0x000fea0003800000 */
.L_x_1832:
[----:B------:R-:W-:Y:S01]  /*3840*/  ISETP.NE.AND P4, PT, R173, RZ, PT ;  /* 0x000000ffad00720c */ /* 0x000fe20003f85270 */
[----:B------:R-:W-:-:S12]  /*3850*/  BSSY B0, `(.L_x_1858) ;  /* 0x00000c8000007945 */ /* 0x000fd80003800000 */
[----:B------:R-:W-:Y:S05]  /*3860*/  @!P4 BRA `(.L_x_1859) ;  /* 0x0000000c0018c947 */ /* 0x000fea0003800000 */
[----:B------:R-:W-:Y:S04]  /*3870*/  BSSY B1, `(.L_x_1860) ;  /* 0x0000013000017945 */ /* 0x000fe80003800000 */
[----:B------:R-:W-:Y:S05]  /*3880*/  @P2 BRA `(.L_x_1861) ;  /* 0x00000000001c2947 */ /* 0x000fea0003800000 */
[----:B------:R-:W-:Y:S01]  /*3890*/  UISETP.NE.U32.AND UP0, UPT, UR8, URZ, UPT ;  /* 0x0000003f0800728c */ /* 0x000fe2000bf05070 */
[----:B--23--:R-:W-:-:S03]  /*38a0*/  MOV R72, RZ ;  /* 0x000000ff00487202 */ /* 0x00cfc60000000f00 */
[----:B------:R-:W-:-:S06]  /*38b0*/  UISETP.NE.AND.EX UP0, UPT, UR9, URZ, UPT, UP0 ;  /* 0x0000003f0900728c */ /* 0x000fcc000bf05300 */
[----:B------:R-:W-:-:S13]  /*38c0*/  PLOP3.LUT P4, PT, PT, PT, UP0, 0x80, 0x0 ;  /* 0x000000000000781c */ /* 0x000fda0003f8f008 */
[----:B------:R-:W-:Y:S05]  /*38d0*/  @!P4 BRA `(.L_x_1862) ;  /* 0x000000000030c947 */ /* 0x000fea0003800000 */
[----:B-----5:R-:W-:Y:S01]  /*38e0*/  HADD2.F32 R72, -RZ, R4.H0_H0 ;  /* 0x20000004ff487230 */ /* 0x020fe20000004100 */
[----:B------:R-:W-:Y:S06]  /*38f0*/  BRA `(.L_x_1862) ;  /* 0x0000000000287947 */ /* 0x000fec0003800000 */
.L_x_1861:
        /* <DEDUP_REMOVED lines=8> */
[----:B-----5:R-:W-:-:S05]  /*3980*/  @P4 HADD2.F32 R73, -RZ, R4.H0_H0 ;  /* 0x20000004ff494230 */ /* 0x020fca0000004100 */
[----:B------:R-:W-:-:S07]  /*3990*/  @P4 FADD.FTZ R72, R72, R73 ;  /* 0x0000004948484221 */ /* 0x000fce0000010000 */
.L_x_1862:
[----:B------:R-:W-:Y:S05]  /*39a0*/  BSYNC B1 ;  /* 0x0000000000017941 */ /* 0x000fea0003800000 */
.L_x_1860:
        /* <DEDUP_REMOVED lines=17> */
.L_x_1864:
[----:B0-----:R-:W-:-:S04]  /*3ac0*/  ISETP.NE.AND P6, PT, R174, RZ, PT ;  /* 0x000000ffae00720c */ /* 0x001fc80003fc5270 */
[----:B------:R-:W-:-:S05]  /*3ad0*/  FSEL R73, R76, RZ, !P6 ;  /* 0x000000ff4c497208 */ /* 0x000fca0007000000 */
[----:B------:R-:W-:Y:S01]  /*3ae0*/  FFMA.FTZ R72, R148, R78, R73 ;  /* 0x0000004e94487223 */ /* 0x000fe20000010049 */
[----:B------:R-:W-:-:S03]  /*3af0*/  @P4 HADD2.F32 R73, -RZ, R4.H1_H1 ;  /* 0x30000004ff494230 */ /* 0x000fc60000004100 */
[----:B------:R-:W-:-:S04]  /*3b00*/  FADD.FTZ R72, R151, -R72 ;  /* 0x8000004897487221 */ /* 0x000fc80000010000 */
[----:B------:R-:W-:-:S04]  /*3b10*/  FMUL.FTZ R72, R163, R72 ;  /* 0x00000048a3487220 */ /* 0x000fc80000410000 */
[----:B------:R-:W-:-:S07]  /*3b20*/  @P4 FADD.FTZ R72, R72, R73 ;  /* 0x0000004948484221 */ /* 0x000fce0000010000 */
.L_x_1865:
[----:B------:R-:W-:Y:S05]  /*3b30*/  BSYNC B1 ;  /* 0x0000000000017941 */ /* 0x000fea0003800000 */
.L_x_1863:
        /* <DEDUP_REMOVED lines=15> */
.L_x_1867:
[----:B0-----:R-:W-:-:S04]  /*3c30*/  ISETP.NE.AND P6, PT, R174, RZ, PT ;  /* 0x000000ffae00720c */ /* 0x001fc80003fc5270 */
[----:B------:R-:W-:-:S05]  /*3c40*/  FSEL R72, R76, RZ, !P6 ;  /* 0x000000ff4c487208 */ /* 0x000fca0007000000 */
[----:B------:R-:W-:-:S04]  /*3c50*/  FFMA.FTZ R73, R149, R78, R72 ;  /* 0x0000004e95497223 */ /* 0x000fc80000010048 */
[----:B------:R-:W-:Y:S01]  /*3c60*/  FADD.FTZ R72, R154, -R73 ;  /* 0x800000499a487221 */ /* 0x000fe20000010000 */
[----:B------:R-:W-:-:S03]  /*3c70*/  @P4 HADD2.F32 R73, -RZ, R5.H0_H0 ;  /* 0x20000005ff494230 */ /* 0x000fc60000004100 */
[----:B------:R-:W-:-:S04]  /*3c80*/  FMUL.FTZ R72, R163, R72 ;  /* 0x00000048a3487220 */ /* 0x000fc80000410000 */
[----:B------:R-:W-:-:S07]  /*3c90*/  @P4 FADD.FTZ R72, R72, R73 ;  /* 0x0000004948484221 */ /* 0x000fce0000010000 */
.L_x_1868:
[----:B------:R-:W-:Y:S05]  /*3ca0*/  BSYNC B1 ;  /* 0x0000000000017941 */ /* 0x000fea0003800000 */
.L_x_1866:
        /* <DEDUP_REMOVED lines=15> */
.L_x_1870:
[----:B0-----:R-:W-:-:S04]  /*3da0*/  ISETP.NE.AND P6, PT, R174, RZ, PT ;  /* 0x000000ffae00720c */ /* 0x001fc80003fc5270 */
[----:B------:R-:W-:-:S05]  /*3db0*/  FSEL R73, R76, RZ, !P6 ;  /* 0x000000ff4c497208 */ /* 0x000fca0007000000 */
[----:B------:R-:W-:Y:S01]  /*3dc0*/  FFMA.FTZ R72, R152, R78, R73 ;  /* 0x0000004e98487223 */ /* 0x000fe20000010049 */
[----:B------:R-:W-:-:S03]  /*3dd0*/  @P4 HADD2.F32 R73, -RZ, R5.H1_H1 ;  /* 0x30000005ff494230 */ /* 0x000fc60000004100 */
[----:B------:R-:W-:-:S04]  /*3de0*/  FADD.FTZ R72, R153, -R72 ;  /* 0x8000004899487221 */ /* 0x000fc80000010000 */
[----:B------:R-:W-:-:S04]  /*3df0*/  FMUL.FTZ R72, R163, R72 ;  /* 0x00000048a3487220 */ /* 0x000fc80000410000 */
[----:B------:R-:W-:-:S07]  /*3e00*/  @P4 FADD.FTZ R72, R72, R73 ;  /* 0x0000004948484221 */ /* 0x000fce0000010000 */
.L_x_1871:
[----:B------:R-:W-:Y:S05]  /*3e10*/  BSYNC B1 ;  /* 0x0000000000017941 */ /* 0x000fea0003800000 */
.L_x_1869:
        /* <DEDUP_REMOVED lines=15> */
.L_x_1873:
[----:B0-----:R-:W-:-:S04]  /*3f10*/  ISETP.NE.AND P6, PT, R174, RZ, PT ;  /* 0x000000ffae00720c */ /* 0x001fc80003fc5270 */
[----:B------:R-:W-:-:S05]  /*3f20*/  FSEL R72, R76, RZ, !P6 ;  /* 0x000000ff4c487208 */ /* 0x000fca0007000000 */
[----:B------:R-:W-:-:S04]  /*3f30*/  FFMA.FTZ R73, R155, R78, R72 ;  /* 0x0000004e9b497223 */ /* 0x000fc80000010048 */
[----:B------:R-:W-:Y:S01]  /*3f40*/  FADD.FTZ R72, R156, -R73 ;  /* 0x800000499c487221 */ /* 0x000fe20000010000 */
[----:B------:R-:W-:-:S03]  /*3f50*/  @P4 HADD2.F32 R73, -RZ, R6.H0_H0 ;  /* 0x20000006ff494230 */ /* 0x000fc60000004100 */
[----:B------:R-:W-:-:S04]  /*3f60*/  FMUL.FTZ R72, R163, R72 ;  /* 0x00000048a3487220 */ /* 0x000fc80000410000 */
[----:B------:R-:W-:-:S07]  /*3f70*/  @P4 FADD.FTZ R72, R72, R73 ;  /* 0x0000004948484221 */ /* 0x000fce0000010000 */
.L_x_1874:
[----:B------:R-:W-:Y:S05]  /*3f80*/  BSYNC B1 ;  /* 0x0000000000017941 */ /* 0x000fea0003800000 */
.L_x_1872:
        /* <DEDUP_REMOVED lines=15> */
.L_x_1876:
[----:B0-----:R-:W-:-:S04]  /*4080*/  ISETP.NE.AND P6, PT, R174, RZ, PT ;  /* 0x000000ffae00720c */ /* 0x001fc80003fc5270 */
[----:B------:R-:W-:-:S05]  /*4090*/  FSEL R73, R76, RZ, !P6 ;  /* 0x000000ff4c497208 */ /* 0x000fca0007000000 */
[----:B------:R-:W-:Y:S01]  /*40a0*/  FFMA.FTZ R72, R158, R78, R73 ;  /* 0x0000004e9e487223 */ /* 0x000fe20000010049 */
[----:B------:R-:W-:-:S03]  /*40b0*/  @P4 HADD2.F32 R73, -RZ, R6.H1_H1 ;  /* 0x30000006ff494230 */ /* 0x000fc60000004100 */
[----:B------:R-:W-:-:S04]  /*40c0*/  FADD.FTZ R72, R157, -R72 ;  /* 0x800000489d487221 */ /* 0x000fc80000010000 */
[----:B------:R-:W-:-:S04]  /*40d0*/  FMUL.FTZ R72, R163, R72 ;  /* 0x00000048a3487220 */ /* 0x000fc80000410000 */
[----:B------:R-:W-:-:S07]  /*40e0*/  @P4 FADD.FTZ R72, R72, R73 ;  /* 0x0000004948484221 */ /* 0x000fce0000010000 */
.L_x_1877:
[----:B------:R-:W-:Y:S05]  /*40f0*/  BSYNC B1 ;  /* 0x0000000000017941 */ /* 0x000fea0003800000 */
.L_x_1875:
        /* <DEDUP_REMOVED lines=15> */
.L_x_1879:
[----:B0-----:R-:W-:-:S04]  /*41f0*/  ISETP.NE.AND P6, PT, R174, RZ, PT ;  /* 0x000000ffae00720c */ /* 0x001fc80003fc5270 */
[----:B------:R-:W-:-:S05]  /*4200*/  FSEL R72, R76, RZ, !P6 ;  /* 0x000000ff4c487208 */ /* 0x000fca0007000000 */
[----:B------:R-:W-:-:S04]  /*4210*/  FFMA.FTZ R73, R159, R78, R72 ;  /* 0x0000004e9f497223 */ /* 0x000fc80000010048 */
[----:B------:R-:W-:Y:S01]  /*4220*/  FADD.FTZ R72, R160, -R73 ;  /* 0x80000049a0487221 */ /* 0x000fe20000010000 */
[----:B------:R-:W-:-:S03]  /*4230*/  @P4 HADD2.F32 R73, -RZ, R7.H0_H0 ;  /* 0x20000007ff494230 */ /* 0x000fc60000004100 */
[----:B------:R-:W-:-:S04]  /*4240*/  FMUL.FTZ R72, R163, R72 ;  /* 0x00000048a3487220 */ /* 0x000fc80000410000 */
[----:B------:R-:W-:-:S07]  /*4250*/  @P4 FADD.FTZ R72, R72, R73 ;  /* 0x0000004948484221 */ /* 0x000fce0000010000 */
.L_x_1880:
[----:B------:R-:W-:Y:S05]  /*4260*/  BSYNC B1 ;  /* 0x0000000000017941 */ /* 0x000fea0003800000 */
.L_x_1878:
        /* <DEDUP_REMOVED lines=15> */
.L_x_1882:
[----:B0-----:R-:W-:-:S04]  /*4360*/  ISETP.NE.AND P2, PT, R174, RZ, PT ;  /* 0x000000ffae00720c */ /* 0x001fc80003f45270 */
[----:B------:R-:W-:-:S05]  /*4370*/  FSEL R73, R76, RZ, !P2 ;  /* 0x000000ff4c497208 */ /* 0x000fca0005000000 */
[----:B------:R-:W-:Y:S01]  /*4380*/  FFMA.FTZ R78, R162, R78, R73 ;  /* 0x0000004ea24e7223 */ /* 0x000fe20000010049 */
[----:B------:R-:W-:-:S03]  /*4390*/  @P4 HADD2.F32 R73, -RZ, R7.H1_H1 ;  /* 0x30000007ff494230 */ /* 0x000fc60000004100 */
[----:B------:R-:W-:-:S04]  /*43a0*/  FADD.FTZ R78, R161, -R78 ;  /* 0x8000004ea14e7221 */ /* 0x000fc80000010000 */
[----:B------:R-:W-:-:S04]  /*43b0*/  FMUL.FTZ R78, R163, R78 ;  /* 0x0000004ea34e7220 */ /* 0x000fc80000410000 */
[----:B------:R-:W-:-:S07]  /*43c0*/  @P4 FADD.FTZ R78, R78, R73 ;  /* 0x000000494e4e4221 */ /* 0x000fce0000010000 */
.L_x_1883:
[----:B------:R-:W-:Y:S05]  /*43d0*/  BSYNC B1 ;  /* 0x0000000000017941 */ /* 0x000fea0003800000 */
.L_x_1881:
[----:B------:R-:W1:Y:S01]  /*43e0*/  @P3 LDC.64 R86, c[0x0][0x298] ;  /* 0x0000a600ff563b82 */ /* 0x000e620000000a00 */
[----:B------:R-:W-:-:S07]  /*43f0*/  @P3 LOP3.LUT P2, RZ, R81, 0xff000000, RZ, 0xc0, !PT ;  /* 0xff00000051ff3812 */ /* 0x000fce000784c0ff */
[----:B------:R-:W2:Y:S08]  /*4400*/  @P5 LDC.64 R74, c[0x0][0x308] ;  /* 0x0000c200ff4a5b82 */ /* 0x000eb00000000a00 */
[----:B------:R-:W3:Y:S01]  /*4410*/  @P3 LDC.64 R72, c[0x0][0x2f8] ;  /* 0x0000be00ff483b82 */ /* 0x000ee20000000a00 */
[----:B-1----:R-:W-:Y:S01]  /*4420*/  @P3 FMUL.FTZ R79, R78, R87 ;  /* 0x000000574e4f3220 */ /* 0x002fe20000410000 */
[----:B------:R-:W-:-:S03]  /*4430*/  @P5 F2FP.F16.F32.PACK_AB R78, RZ, R78 ;  /* 0x0000004eff4e523e */ /* 0x000fc600000000ff */
[----:B------:R-:W-:Y:S01]  /*4440*/  @P3 FMUL.FTZ R79, R79, R86 ;  /* 0x000000564f4f3220 */ /* 0x000fe20000410000 */
[----:B------:R-:W-:Y:S01]  /*4450*/  @P5 PRMT R67, R67, 0x5410, R78 ;  /* 0x0000541043435816 */ /* 0x000fe2000000004e */
[----:B--2---:R-:W-:-:S03]  /*4460*/  @P5 IMAD.WIDE.U32 R74, R147, 0x10, R74 ;  /* 0x00000010934a5825 */ /* 0x004fc600078e004a */
[----:B------:R-:W-:-:S04]  /*4470*/  @P3 FSEL R79, R79, RZ, P2 ;  /* 0x000000ff4f4f3208 */ /* 0x000fc80001000000 */
[----:B------:R-:W-:Y:S01]  /*4480*/  @P3 F2FP.F16.F32.PACK_AB R79, RZ, R79 ;  /* 0x0000004fff4f323e */ /* 0x000fe200000000ff */
[----:B------:R1:W-:Y:S01]  /*4490*/  @P5 STG.E.128 desc[UR4][R74.64], R64 ;  /* 0x000000404a005986 */ /* 0x0003e2000c101d04 */
[----:B---3--:R-:W-:Y:S02]  /*44a0*/  @P3 IMAD.WIDE.U32 R72, R77, 0x10, R72 ;  /* 0x000000104d483825 */ /* 0x008fe400078e0048 */
[----:B------:R-:W-:-:S05]  /*44b0*/  @P3 PRMT R71, R71, 0x5410, R79 ;  /* 0x0000541047473816 */ /* 0x000fca000000004f */
[----:B------:R1:W-:Y:S02]  /*44c0*/  @P3 STG.E.128 desc[UR4][R72.64], R68 ;  /* 0x0000004448003986 */ /* 0x0003e4000c101d04 */
.L_x_1859:
[----:B------:R-:W-:Y:S05]  /*44d0*/  BSYNC B0 ;  /* 0x0000000000007941 */ /* 0x000fea0003800000 */
.L_x_1858:
[----:B------:R-:W-:Y:S02]  /*44e0*/  IADD3 R112, R112, UR12, RZ ;  /* 0x0000000c70707c10 */ /* 0x000fe4000fffe0ff */
[----:B------:R-:W-:Y:S02]  /*44f0*/  ISETP.NE.AND P3, PT, R164, RZ, PT ;  /* 0x000000ffa400720c */ /* 0x000fe40003f65270 */
[----:B------:R-:W-:Y:S02]  /*4500*/  ISETP.GE.AND P2, PT, R112, UR13, PT ;  /* 0x0000000d70007c0c */ /* 0x000fe4000bf46270 */
[----:B------:R-:W-:-:S11]  /*4510*/  SEL R164, RZ, 0x1, P3 ;  /* 0x00000001ffa47807 */ /* 0x000fd60001800000 */
[----:B------:R-:W-:Y:S05]  /*4520*/  @!P2 BRA `(.L_x_1884) ;  /* 0xffffffc00010a947 */ /* 0x000fea000383ffff */
.L_x_1793:
        /* <DEDUP_REMOVED lines=16> */
.L_x_1886:
[----:B------:R-:W-:Y:S05]  /*4630*/  BSYNC B0 ;  /* 0x0000000000007941 */ /* 0x000fea0003800000 */
.L_x_1885:
        /* <DEDUP_REMOVED lines=11> */
.L_x_1888:
[----:B------:R-:W-:Y:S05]  /*46f0*/  BSYNC B0 ;  /* 0x0000000000007941 */ /* 0x000fea0003800000 */
.L_x_1887:
        /* <DEDUP_REMOVED lines=11> */
.L_x_1805:
[----:B------:R-:W-:Y:S01]  /*47b0*/  HFMA2.MMA R166, -RZ, RZ, 0, 9.5367431640625e-07 ;  /* 0x00000010ffa67435 */ /* 0x000fe200000001ff */
[----:B------:R-:W-:Y:S02]  /*47c0*/  MOV R167, R171 ;  /* 0x000000ab00a77202 */ /* 0x000fe40000000f00 */
[----:B------:R-:W-:Y:S02]  /*47d0*/  MOV R169, 0x1f ;  /* 0x0000001f00a97802 */ /* 0x000fe40000000f00 */
[----:B------:R-:W-:-:S07]  /*47e0*/  MOV R88, 0xffffffff ;  /* 0xffffffff00587802 */ /* 0x000fce0000000f00 */
[----:B0----5:R-:W-:Y:S05]  /*47f0*/  WARPSYNC.COLLECTIVE R88, `(.L_x_1889) ;  /* 0x0000000058087348 */ /* 0x021fea0003c00000 */
[----:B------:R1:W2:Y:S02]  /*4800*/  SHFL.DOWN P5, R89, R167, R166, R169 ;  /* 0x080000a6a7597389 */ /* 0x0002a400000a00a9 */
[----:B012--5:R-:W-:Y:S01]  /*4810*/  ENDCOLLECTIVE ;  /* 0x000000000000791b */ /* 0x027fe20003800000 */
.L_x_1889:
[----:B------:R-:W-:Y:S02]  /*4820*/  MOV R167, R170 ;  /* 0x000000aa00a77202 */ /* 0x000fe40000000f00 */
[----:B------:R-:W-:-:S07]  /*4830*/  MOV R74, R89 ;  /* 0x00000059004a7202 */ /* 0x000fce0000000f00 */
[----:B------:R-:W-:Y:S05]  /*4840*/  WARPSYNC.COLLECTIVE R88, `(.L_x_1890) ;  /* 0x0000000058087348 */ /* 0x000fea0003c00000 */
[----:B------:R0:W1:Y:S02]  /*4850*/  SHFL.DOWN P5, R89, R167, R166, R169 ;  /* 0x080000a6a7597389 */ /* 0x00006400000a00a9 */
[----:B01----:R-:W-:Y:S01]  /*4860*/  ENDCOLLECTIVE ;  /* 0x000000000000791b */ /* 0x003fe20003800000 */
.L_x_1890:
[----:B------:R-:W-:Y:S01]  /*4870*/  FADD.FTZ R74, R74, R171 ;  /* 0x000000ab4a4a7221 */ /* 0x000fe20000010000 */
[----:B------:R-:W-:-:S04]  /*4880*/  HFMA2.MMA R166, -RZ, RZ, 0, 4.76837158203125e-07 ;  /* 0x00000008ffa67435 */ /* 0x000fc800000001ff */
[----:B------:R-:W-:Y:S02]  /*4890*/  MOV R167, R74 ;  /* 0x0000004a00a77202 */ /* 0x000fe40000000f00 */
[----:B------:R-:W-:-:S07]  /*48a0*/  MOV R75, R89 ;  /* 0x00000059004b7202 */ /* 0x000fce0000000f00 */
[----:B------:R-:W-:Y:S05]  /*48b0*/  WARPSYNC.COLLECTIVE R88, `(.L_x_1891) ;  /* 0x0000000058087348 */ /* 0x000fea0003c00000 */
[----:B------:R0:W1:Y:S02]  /*48c0*/  SHFL.DOWN P5, R89, R167, R166, R169 ;  /* 0x080000a6a7597389 */ /* 0x00006400000a00a9 */
[----:B01----:R-:W-:Y:S01]  /*48d0*/  ENDCOLLECTIVE ;  /* 0x000000000000791b */ /* 0x003fe20003800000 */
.L_x_1891:
[----:B------:R-:W-:-:S05]  /*48e0*/  FADD.FTZ R75, R75, R170 ;  /* 0x000000aa4b4b7221 */ /* 0x000fca0000010000 */
[----:B------:R-:W-:Y:S02]  /*48f0*/  MOV R167, R75 ;  /* 0x0000004b00a77202 */ /* 0x000fe40000000f00 */
[----:B------:R-:W-:-:S07]  /*4900*/  MOV R77, R89 ;  /* 0x00000059004d7202 */ /* 0x000fce0000000f00 */
[----:B------:R-:W-:Y:S05]  /*4910*/  WARPSYNC.COLLECTIVE R88, `(.L_x_1892) ;  /* 0x0000000058087348 */ /* 0x000fea0003c00000 */
[----:B------:R0:W1:Y:S02]  /*4920*/  SHFL.DOWN P5, R89, R167, R166, R169 ;  /* 0x080000a6a7597389 */ /* 0x00006400000a00a9 */
[----:B01----:R-:W-:Y:S01]  /*4930*/  ENDCOLLECTIVE ;  /* 0x000000000000791b */ /* 0x003fe20003800000 */
.L_x_1892:
[----:B------:R-:W-:Y:S01]  /*4940*/  FADD.FTZ R77, R74, R77 ;  /* 0x0000004d4a4d7221 */ /* 0x000fe20000010000 */
[----:B------:R-:W-:-:S04]  /*4950*/  HFMA2.MMA R166, -RZ, RZ, 0, 2.384185791015625e-07 ;  /* 0x00000004ffa67435 */ /* 0x000fc800000001ff */
[----:B------:R-:W-:Y:S02]  /*4960*/  MOV R167, R77 ;  /* 0x0000004d00a77202 */ /* 0x000fe40000000f00 */
[----:B------:R-:W-:-:S07]  /*4970*/  MOV R76, R89 ;  /* 0x00000059004c7202 */ /* 0x000fce0000000f00 */
[----:B------:R-:W-:Y:S05]  /*4980*/  WARPSYNC.COLLECTIVE R88, `(.L_x_1893) ;  /* 0x0000000058087348 */ /* 0x000fea0003c00000 */
[----:B------:R0:W1:Y:S02]  /*4990*/  SHFL.DOWN P5, R89, R167, R166, R169 ;  /* 0x080000a6a7597389 */ /* 0x00006400000a00a9 */
[----:B01----:R-:W-:Y:S01]  /*49a0*/  ENDCOLLECTIVE ;  /* 0x000000000000791b */ /* 0x003fe20003800000 */
.L_x_1893:
[----:B------:R-:W-:-:S05]  /*49b0*/  FADD.FTZ R76, R75, R76 ;  /* 0x0000004c4b4c7221 */ /* 0x000fca0000010000 */
[----:B------:R-:W-:Y:S02]  /*49c0*/  MOV R167, R76 ;  /* 0x0000004c00a77202 */ /* 0x000fe40000000f00 */
[----:B------:R-:W-:-:S07]  /*49d0*/  MOV R78, R89 ;  /* 0x00000059004e7202 */ /* 0x000fce0000000f00 */
[----:B------:R-:W-:Y:S05]  /*49e0*/  WARPSYNC.COLLECTIVE R88, `(.L_x_1894) ;  /* 0x0000000058087348 */ /* 0x000fea0003c00000 */
[----:B------:R0:W1:Y:S02]  /*49f0*/  SHFL.DOWN P5, R89, R167, R166, R169 ;  /* 0x080000a6a7597389 */ /* 0x00006400000a00a9 */
[----:B01----:R-:W-:Y:S01]  /*4a00*/  ENDCOLLECTIVE ;  /* 0x000000000000791b */ /* 0x003fe20003800000 */
.L_x_1894:
[----:B------:R-:W-:Y:S01]  /*4a10*/  FADD.FTZ R78, R77, R78 ;  /* 0x0000004e4d4e7221 */ /* 0x000fe20000010000 */
[----:B------:R-:W-:-:S04]  /*4a20*/  HFMA2.MMA R166, -RZ, RZ, 0, 1.1920928955078125e-07 ;  /* 0x00000002ffa67435 */ /* 0x000fc800000001ff */
[----:B------:R-:W-:Y:S02]  /*4a30*/  MOV R167, R78 ;  /* 0x0000004e00a77202 */ /* 0x000fe40000000f00 */
[----:B------:R-:W-:-:S07]  /*4a40*/  MOV R79, R89 ;  /* 0x00000059004f7202 */ /* 0x000fce0000000f00 */
[----:B------:R-:W-:Y:S05]  /*4a50*/  WARPSYNC.COLLECTIVE R88, `(.L_x_1895) ;  /* 0x0000000058087348 */ /* 0x000fea0003c00000 */
[----:B------:R0:W1:Y:S02]  /*4a60*/  SHFL.DOWN P5, R89, R167, R166, R169 ;  /* 0x080000a6a7597389 */ /* 0x00006400000a00a9 */
[----:B01----:R-:W-:Y:S01]  /*4a70*/  ENDCOLLECTIVE ;  /* 0x000000000000791b */ /* 0x003fe20003800000 */
.L_x_1895:
[----:B------:R-:W-:-:S05]  /*4a80*/  FADD.FTZ R79, R76, R79 ;  /* 0x0000004f4c4f7221 */ /* 0x000fca0000010000 */
[----:B------:R-:W-:Y:S02]  /*4a90*/  MOV R167, R79 ;  /* 0x0000004f00a77202 */ /* 0x000fe40000000f00 */
[----:B------:R-:W-:-:S07]  /*4aa0*/  MOV R87, R89 ;  /* 0x0000005900577202 */ /* 0x000fce0000000f00 */
[----:B------:R-:W-:Y:S05]  /*4ab0*/  WARPSYNC.COLLECTIVE R88, `(.L_x_1896) ;  /* 0x0000000058087348 */ /* 0x000fea0003c00000 */
[----:B------:R0:W1:Y:S02]  /*4ac0*/  SHFL.DOWN P5, R89, R167, R166, R169 ;  /* 0x080000a6a7597389 */ /* 0x00006400000a00a9 */
[----:B01----:R-:W-:Y:S01]  /*4ad0*/  ENDCOLLECTIVE ;  /* 0x000000000000791b */ /* 0x003fe20003800000 */
.L_x_1896:
[----:B------:R-:W-:Y:S01]  /*4ae0*/  FADD.FTZ R87, R78, R87 ;  /* 0x000000574e577221 */ /* 0x000fe20000010000 */
[----:B------:R-:W-:-:S04]  /*4af0*/  HFMA2.MMA R166, -RZ, RZ, 0, 5.9604644775390625e-08 ;  /* 0x00000001ffa67435 */ /* 0x000fc800000001ff */
[----:B------:R-:W-:Y:S02]  /*4b00*/  MOV R167, R87 ;  /* 0x0000005700a77202 */ /* 0x000fe40000000f00 */
[----:B------:R-:W-:-:S07]  /*4b10*/  MOV R86, R89 ;  /* 0x0000005900567202 */ /* 0x000fce0000000f00 */
[----:B------:R-:W-:Y:S05]  /*4b20*/  WARPSYNC.COLLECTIVE R88, `(.L_x_1897) ;  /* 0x0000000058087348 */ /* 0x000fea0003c00000 */
[----:B------:R0:W1:Y:S02]  /*4b30*/  SHFL.DOWN P5, R89, R167, R166, R169 ;  /* 0x080000a6a7597389 */ /* 0x00006400000a00a9 */
[----:B01----:R-:W-:Y:S01]  /*4b40*/  ENDCOLLECTIVE ;  /* 0x000000000000791b */ /* 0x003fe20003800000 */
.L_x_1897:
[----:B------:R-:W-:-:S05]  /*4b50*/  FADD.FTZ R74, R79, R86 ;  /* 0x000000564f4a7221 */ /* 0x000fca0000010000 */
[----:B------:R-:W-:Y:S02]  /*4b60*/  MOV R167, R74 ;  /* 0x0000004a00a77202 */ /* 0x000fe40000000f00 */
[----:B------:R-:W-:-:S07]  /*4b70*/  MOV R86, R89 ;  /* 0x0000005900567202 */ /* 0x000fce0000000f00 */
[----:B------:R-:W-:Y:S05]  /*4b80*/  WARPSYNC.COLLECTIVE R88, `(.L_x_1898) ;  /* 0x0000000058087348 */ /* 0x000fea0003c00000 */
[----:B------:R0:W1:Y:S02]  /*4b90*/  SHFL.DOWN P5, R89, R167, R166, R169 ;  /* 0x080000a6a7597389 */ /* 0x00006400000a00a9 */
[----:B01----:R-:W-:Y:S01]  /*4ba0*/  ENDCOLLECTIVE ;  /* 0x000000000000791b */ /* 0x003fe20003800000 */
.L_x_1898:
[----:B------:R-:W-:Y:S01]  /*4bb0*/  MOV R75, R89 ;  /* 0x00000059004b7202 */ /* 0x000fe20000000f00 */
[----:B------:R-:W-:Y:S06]  /*4bc0*/  BRA `(.L_x_1899) ;  /* 0xffffffd0004c7947 */ /* 0x000fec000383ffff */
.L_x_1900:
        /* <DEDUP_REMOVED lines=11> */
.L_x_11290:


//--------------------- .text._ZN10layer_norm22ln_bwd_finalize_kernelINS_22Kernel_traits_finalizeILj3072E6__halfS2_S2_S2_fjLb0ELj1024ELj4ENS_18Kernel_traits_baseILj3072ES2_S2_S2_S2_fjLj1024EEEEELb0ELb1EEEvNS_9BwdParamsE --------------------------
	.section	.text._ZN10layer_norm22ln_bwd_finalize_kernelINS_22Kernel_traits_finalizeILj3072E6__halfS2_S2_S2_fjLb0ELj1024ELj4ENS_18Kernel_traits_baseILj3072ES2_S2_S2_S2_fjLj1024EEEEELb0ELb1EEEvNS_9BwdParamsE,"ax",@progbits
	.align	128
        .global         _ZN10layer_norm22ln_bwd_finalize_kernelINS_22Kernel_traits_finalizeILj3072E6__halfS2_S2_S2_fjLb0ELj1024ELj4ENS_18Kernel_traits_baseILj3072ES2_S2_S2_S2_fjLj1024EEEEELb0ELb1EEEvNS_9BwdParamsE
        .type           _ZN10layer_norm22ln_bwd_finalize_kernelINS_22Kernel_traits_finalizeILj3072E6__halfS2_S2_S2_fjLb0ELj1024ELj4ENS_18Kernel_traits_baseILj3072ES2_S2_S2_S2_fjLj1024EEEEELb0ELb1EEEvNS_9BwdParamsE,@function
        .size           _ZN10layer_norm22ln_bwd_finalize_kernelINS_22Kernel_traits_finalizeILj3072E6__halfS2_S2_S2_fjLb0ELj1024ELj4ENS_18Kernel_traits_baseILj3072ES2_S2_S2_S2_fjLj1024EEEEELb0ELb1EEEvNS_9BwdParamsE,(.L_x_11291 - _ZN10layer_norm22ln_bwd_finalize_kernelINS_22Kernel_traits_finalizeILj3072E6__halfS2_S2_S2_fjLb0ELj1024ELj4ENS_18Kernel_traits_baseILj3072ES2_S2_S2_S2_fjLj1024EEEEELb0ELb1EEEvNS_9BwdParamsE)
        .other          _ZN10layer_norm22ln_bwd_finalize_kernelINS_22Kernel_traits_finalizeILj3072E6__halfS2_S2_S2_fjLb0ELj1024ELj4ENS_18Kernel_traits_baseILj3072ES2_S2_S2_S2_fjLj1024EEEEELb0ELb1EEEvNS_9BwdParamsE,@"STO_CUDA_ENTRY STV_DEFAULT"
_ZN10layer_norm22ln_bwd_finalize_kernelINS_22Kernel_traits_finalizeILj3072E6__halfS2_S2_S2_fjLb0ELj1024ELj4ENS_18Kernel_traits_baseILj3072ES2_S2_S2_S2_fjLj1024EEEEELb0ELb1EEEvNS_9BwdParamsE:
.text._ZN10layer_norm22ln_bwd_finalize_kernelINS_22Kernel_traits_finalizeILj3072E6__halfS2_S2_S2_fjLb0ELj1024ELj4ENS_18Kernel_traits_baseILj3072ES2_S2_S2_S2_fjLj1024EEEEELb0ELb1EEEvNS_9BwdParamsE:
        /* <DEDUP_REMOVED lines=26> */
.L_x_1912:
        /* <DEDUP_REMOVED lines=31> */
.L_x_1905:
        /* <DEDUP_REMOVED lines=34> */
.L_x_1904:
[----:B------:R-:W-:Y:S05]  /*05b0*/  BSYNC B1 ;  /* 0x0000000000017941 */ /* 0x000fea0003800000 */
.L_x_1903:
        /* <DEDUP_REMOVED lines=25> */
.L_x_1907:
[----:B------:R-:W-:Y:S05]  /*0750*/  BSYNC B1 ;  /* 0x0000000000017941 */ /* 0x000fea0003800000 */
.L_x_1906:
        /* <DEDUP_REMOVED lines=12> */
.L_x_1902:
[----:B------:R-:W-:Y:S05]  /*0820*/  BSYNC B0 ;  /* 0x0000000000007941 */ /* 0x000fea0003800000 */
.L_x_1901:
        /* <DEDUP_REMOVED lines=29> */
.L_x_1923:
[----:B------:R-:W-:Y:S01]  /*0a00*/  @!P1 SHF.R.U32.HI R12, RZ, 0x3, R0 ;  /* 0x00000003ff0c9819 */ /* 0x000fe20000011600 */
[----:B----4-:R-:W-:Y:S01]  /*0a10*/  FADD.FTZ R14, R9, R14 ;  /* 0x0000000e090e7221 */ /* 0x010fe20000010000 */
[----:B---3--:R-:W-:Y:S02]  /*0a20*/  FADD.FTZ R11, R10, R11 ;  /* 0x0000000b0a0b7221 */ /* 0x008fe40000010000 */
[----:B------:R-:W-:-:S05]  /*0a30*/  @!P1 LOP3.LUT R12, R12, 0x1ffffffc, RZ, 0xc0, !PT ;  /* 0x1ffffffc0c0c9812 */ /* 0x000fca00078ec0ff */
[----:B------:R3:W-:Y:S04]  /*0a40*/  @!P1 STS [R12+UR4+0x2000], R14 ;  /* 0x0020000e0c009988 */ /* 0x0007e80008000804 */
[----:B------:R3:W-:Y:S02]  /*0a50*/  @!P1 STS [R12+UR4+0x2080], R11 ;  /* 0x0020800b0c009988 */ /* 0x0007e40008000804 */
.L_x_1908:
        /* <DEDUP_REMOVED lines=10> */
[----:B---3--:R-:W-:Y:S02]  /*0b00*/  F2FP.F16.F32.PACK_AB R15, R15, R14 ;  /* 0x0000000e0f0f723e */ /* 0x008fe400000000ff */
[----:B-----5:R-:W-:-:S03]  /*0b10*/  F2FP.F16.F32.PACK_AB R17, R17, R16 ;  /* 0x000000101111723e */ /* 0x020fc600000000ff */
[----:B------:R4:W-:Y:S04]  /*0b20*/  STG.E desc[UR6][R12.64], R15 ;  /* 0x0000000f0c007986 */ /* 0x0009e8000c101906 */
[----:B------:R4:W-:Y:S02]  /*0b30*/  STG.E desc[UR6][R10.64], R17 ;  /* 0x000000110a007986 */ /* 0x0009e4000c101906 */
.L_x_1911:
[----:B------:R-:W-:Y:S05]  /*0b40*/  BSYNC B0 ;  /* 0x0000000000007941 */ /* 0x000fea0003800000 */
.L_x_1910:
[C---:B------:R-:W-:Y:S02]  /*0b50*/  ISETP.GT.U32.AND P1, PT, R3.reuse, -0xc01, PT ;  /* 0xfffff3ff0300780c */ /* 0x040fe40003f24070 */
[----:B------:R-:W-:Y:S02]  /*0b60*/  IADD3 R3, R3, 0xc00, RZ ;  /* 0x00000c0003037810 */ /* 0x000fe40007ffe0ff */
[----:B------:R-:W-:-:S09]  /*0b70*/  IADD3 R4, R4, 0x600, RZ ;  /* 0x0000060004047810 */ /* 0x000fd20007ffe0ff */
[----:B------:R-:W-:Y:S05]  /*0b80*/  @P1 BRA `(.L_x_1912) ;  /* 0xfffffff400841947 */ /* 0x000fea000383ffff */
[----:B------:R-:W-:Y:S05]  /*0b90*/  EXIT ;  /* 0x000000000000794d */ /* 0x000fea0003800000 */
.L_x_1909:
[----:B------:R-:W-:Y:S01]  /*0ba0*/  HFMA2.MMA R22, -RZ, RZ, 0, 1.847743988037109375e-06 ;  /* 0x0000001fff167435 */ /* 0x000fe200000001ff */
[----:B0--3--:R-:W-:Y:S01]  /*0bb0*/  MOV R20, R10 ;  /* 0x0000000a00147202 */ /* 0x009fe20000000f00 */
[----:B------:R-:W-:Y:S01]  /*0bc0*/  IMAD.MOV.U32 R19, RZ, RZ, 0x1 ;  /* 0x00000001ff137424 */ /* 0x000fe200078e00ff */
[----:B------:R-:W-:-:S08]  /*0bd0*/  MOV R17, 0xffffffff ;  /* 0xffffffff00117802 */ /* 0x000fd00000000f00 */
[----:B-12---:R-:W-:Y:S05]  /*0be0*/  WARPSYNC.COLLECTIVE R17, `(.L_x_1913) ;  /* 0x0000000011087348 */ /* 0x006fea0003c00000 */
[----:B------:R0:W3:Y:S02]  /*0bf0*/  SHFL.BFLY P2, R18, R20, R19, R22 ;  /* 0x0c00001314127389 */ /* 0x0000e40000040016 */
[----:B0123--:R-:W-:Y:S01]  /*0c00*/  ENDCOLLECTIVE ;  /* 0x000000000000791b */ /* 0x00ffe20003800000 */
.L_x_1913:
[----:B------:R-:W-:Y:S01]  /*0c10*/  HFMA2.MMA R19, -RZ, RZ, 0, 1.1920928955078125e-07 ;  /* 0x00000002ff137435 */ /* 0x000fe200000001ff */
[----:B------:R-:W-:-:S05]  /*0c20*/  MOV R11, R18 ;  /* 0x00000012000b7202 */ /* 0x000fca0000000f00 */
[----:B------:R-:W-:-:S04]  /*0c30*/  FADD.FTZ R11, R10, R11 ;  /* 0x0000000b0a0b7221 */ /* 0x000fc80000010000 */
[----:B------:R-:W-:-:S07]  /*0c40*/  IMAD.MOV.U32 R20, RZ, RZ, R11 ;  /* 0x000000ffff147224 */ /* 0x000fce00078e000b */
[----:B------:R-:W-:Y:S05]  /*0c50*/  WARPSYNC.COLLECTIVE R17, `(.L_x_1914) ;  /* 0x0000000011087348 */ /* 0x000fea0003c00000 */
[----:B------:R0:W1:Y:S02]  /*0c60*/  SHFL.BFLY P2, R18, R20, R19, R22 ;  /* 0x0c00001314127389 */ /* 0x0000640000040016 */
[----:B01----:R-:W-:Y:S01]  /*0c70*/  ENDCOLLECTIVE ;  /* 0x000000000000791b */ /* 0x003fe20003800000 */
.L_x_1914:
[----:B------:R-:W-:Y:S01]  /*0c80*/  IMAD.MOV.U32 R19, RZ, RZ, 0x4 ;  /* 0x00000004ff137424 */ /* 0x000fe200078e00ff */
[----:B------:R-:W-:-:S05]  /*0c90*/  MOV R12, R18 ;  /* 0x00000012000c7202 */ /* 0x000fca0000000f00 */
[----:B------:R-:W-:-:S05]  /*0ca0*/  FADD.FTZ R12, R11, R12 ;  /* 0x0000000c0b0c7221 */ /* 0x000fca0000010000 */
[----:B------:R-:W-:-:S07]  /*0cb0*/  MOV R20, R12 ;  /* 0x0000000c00147202 */ /* 0x000fce0000000f00 */
[----:B------:R-:W-:Y:S05]  /*0cc0*/  WARPSYNC.COLLECTIVE R17, `(.L_x_1915) ;  /* 0x0000000011087348 */ /* 0x000fea0003c00000 */
[----:B------:R0:W1:Y:S02]  /*0cd0*/  SHFL.BFLY P2, R18, R20, R19, R22 ;  /* 0x0c00001314127389 */ /* 0x0000640000040016 */
[----:B01----:R-:W-:Y:S01]  /*0ce0*/  ENDCOLLECTIVE ;  /* 0x000000000000791b */ /* 0x003fe20003800000 */
.L_x_1915:
[----:B------:R-:W-:Y:S01]  /*0cf0*/  HFMA2.MMA R19, -RZ, RZ, 0, 4.76837158203125e-07 ;  /* 0x00000008ff137435 */ /* 0x000fe200000001ff */
[----:B------:R-:W-:-:S05]  /*0d00*/  MOV R13, R18 ;  /* 0x00000012000d7202 */ /* 0x000fca0000000f00 */
[----:B------:R-:W-:-:S05]  /*0d10*/  FADD.FTZ R13, R12, R13 ;  /* 0x0000000d0c0d7221 */ /* 0x000fca0000010000 */
[----:B------:R-:W-:-:S07]  /*0d20*/  MOV R20, R13 ;  /* 0x0000000d00147202 */ /* 0x000fce0000000f00 */
[----:B------:R-:W-:Y:S05]  /*0d30*/  WARPSYNC.COLLECTIVE R17, `(.L_x_1916) ;  /* 0x0000000011087348 */ /* 0x000fea0003c00000 */
[----:B------:R0:W1:Y:S02]  /*0d40*/  SHFL.BFLY P2, R18, R20, R19, R22 ;  /* 0x0c00001314127389 */ /* 0x0000640000040016 */
[----:B01----:R-:W-:Y:S01]  /*0d50*/  ENDCOLLECTIVE ;  /* 0x000000000000791b */ /* 0x003fe20003800000 */
.L_x_1916:
[----:B------:R-:W-:Y:S01]  /*0d60*/  HFMA2.MMA R19, -RZ, RZ, 0, 9.5367431640625e-07 ;  /* 0x00000010ff137435 */ /* 0x000fe200000001ff */
[----:B------:R-:W-:-:S04]  /*0d70*/  IMAD.MOV.U32 R10, RZ, RZ, R18 ;  /* 0x000000ffff0a7224 */ /* 0x000fc800078e0012 */
[----:B------:R-:W-:-:S05]  /*0d80*/  FADD.FTZ R10, R13, R10 ;  /* 0x0000000a0d0a7221 */ /* 0x000fca0000010000 */
[----:B------:R-:W-:-:S07]  /*0d90*/  MOV R20, R10 ;  /* 0x0000000a00147202 */ /* 0x000fce0000000f00 */
[----:B------:R-:W-:Y:S05]  /*0da0*/  WARPSYNC.COLLECTIVE R17, `(.L_x_1917) ;  /* 0x0000000011087348 */ /* 0x000fea0003c00000 */
[----:B------:R0:W1:Y:S02]  /*0db0*/  SHFL.BFLY P2, R18, R20, R19, R22 ;  /* 0x0c00001314127389 */ /* 0x0000640000040016 */
[----:B01----:R-:W-:Y:S01]  /*0dc0*/  ENDCOLLECTIVE ;  /* 0x000000000000791b */ /* 0x003fe20003800000 */
.L_x_1917:
[----:B------:R-:W-:Y:S01]  /*0dd0*/  HFMA2.MMA R19, -RZ, RZ, 0, 5.9604644775390625e-08 ;  /* 0x00000001ff137435 */ /* 0x000fe200000001ff */
[----:B------:R-:W-:Y:S01]  /*0de0*/  IMAD.MOV.U32 R20, RZ, RZ, R9 ;  /* 0x000000ffff147224 */ /* 0x000fe200078e0009 */
[----:B------:R-:W-:-:S09]  /*0df0*/  MOV R11, R18 ;  /* 0x00000012000b7202 */ /* 0x000fd20000000f00 */
[----:B------:R-:W-:Y:S05]  /*0e00*/  WARPSYNC.COLLECTIVE R17, `(.L_x_1918) ;  /* 0x0000000011087348 */ /* 0x000fea0003c00000 */
[----:B------:R0:W1:Y:S02]  /*0e10*/  SHFL.BFLY P2, R18, R20, R19, R22 ;  /* 0x0c00001314127389 */ /* 0x0000640000040016 */
[----:B01----:R-:W-:Y:S01]  /*0e20*/  ENDCOLLECTIVE ;  /* 0x000000000000791b */ /* 0x003fe20003800000 */
.L_x_1918:
[----:B------:R-:W-:Y:S01]  /*0e30*/  HFMA2.MMA R19, -RZ, RZ, 0, 1.1920928955078125e-07 ;  /* 0x00000002ff137435 */ /* 0x000fe200000001ff */
[----:B------:R-:W-:-:S05]  /*0e40*/  MOV R12, R18 ;  /* 0x00000012000c7202 */ /* 0x000fca0000000f00 */
[----:B------:R-:W-:-:S05]  /*0e50*/  FADD.FTZ R14, R9, R12 ;  /* 0x0000000c090e7221 */ /* 0x000fca0000010000 */
[----:B------:R-:W-:-:S07]  /*0e60*/  MOV R20, R14 ;  /* 0x0000000e00147202 */ /* 0x000fce0000000f00 */
[----:B------:R-:W-:Y:S05]  /*0e70*/  WARPSYNC.COLLECTIVE R17, `(.L_x_1919) ;  /* 0x0000000011087348 */ /* 0x000fea0003c00000 */
[----:B------:R0:W1:Y:S02]  /*0e80*/  SHFL.BFLY P2, R18, R20, R19, R22 ;  /* 0x0c00001314127389 */ /* 0x0000640000040016 */
[----:B01----:R-:W-:Y:S01]  /*0e90*/  ENDCOLLECTIVE ;  /* 0x000000000000791b */ /* 0x003fe20003800000 */
.L_x_1919:
[----:B------:R-:W-:Y:S01]  /*0ea0*/  HFMA2.MMA R19, -RZ, RZ, 0, 2.384185791015625e-07 ;  /* 0x00000004ff137435 */ /* 0x000fe200000001ff */
[----:B------:R-:W-:-:S04]  /*0eb0*/  IMAD.MOV.U32 R13, RZ, RZ, R18 ;  /* 0x000000ffff0d7224 */ /* 0x000fc800078e0012 */
[----:B------:R-:W-:-:S05]  /*0ec0*/  FADD.FTZ R15, R14, R13 ;  /* 0x0000000d0e0f7221 */ /* 0x000fca0000010000 */
[----:B------:R-:W-:-:S07]  /*0ed0*/  MOV R20, R15 ;  /* 0x0000000f00147202 */ /* 0x000fce0000000f00 */
[----:B------:R-:W-:Y:S05]  /*0ee0*/  WARPSYNC.COLLECTIVE R17, `(.L_x_1920) ;  /* 0x0000000011087348 */ /* 0x000fea0003c00000 */
[----:B------:R0:W1:Y:S02]  /*0ef0*/  SHFL.BFLY P2, R18, R20, R19, R22 ;  /* 0x0c00001314127389 */ /* 0x0000640000040016 */
[----:B01----:R-:W-:Y:S01]  /*0f00*/  ENDCOLLECTIVE ;  /* 0x000000000000791b */ /* 0x003fe20003800000 */
.L_x_1920:
[----:B------:R-:W-:Y:S01]  /*0f10*/  IMAD.MOV.U32 R19, RZ, RZ, 0x8 ;  /* 0x00000008ff137424 */ /* 0x000fe200078e00ff */
[----:B------:R-:W-:-:S05]  /*0f20*/  MOV R16, R18 ;  /* 0x0000001200107202 */ /* 0x000fca0000000f00 */
[----:B------:R-:W-:-:S05]  /*0f30*/  FADD.FTZ R16, R15, R16 ;  /* 0x000000100f107221 */ /* 0x000fca0000010000 */
[----:B------:R-:W-:-:S07]  /*0f40*/  MOV R20, R16 ;  /* 0x0000001000147202 */ /* 0x000fce0000000f00 */
[----:B------:R-:W-:Y:S05]  /*0f50*/  WARPSYNC.COLLECTIVE R17, `(.L_x_1921) ;  /* 0x0000000011087348 */ /* 0x000fea0003c00000 */
[----:B------:R0:W1:Y:S02]  /*0f60*/  SHFL.BFLY P2, R18, R20, R19, R22 ;  /* 0x0c00001314127389 */ /* 0x0000640000040016 */
[----:B01----:R-:W-:Y:S01]  /*0f70*/  ENDCOLLECTIVE ;  /* 0x000000000000791b */ /* 0x003fe20003800000 */
.L_x_1921:
[----:B------:R-:W-:Y:S01]  /*0f80*/  HFMA2.MMA R19, -RZ, RZ, 0, 9.5367431640625e-07 ;  /* 0x00000010ff137435 */ /* 0x000fe200000001ff */
[----:B------:R-:W-:-:S05]  /*0f90*/  MOV R9, R18 ;  /* 0x0000001200097202 */ /* 0x000fca0000000f00 */
[----:B------:R-:W-:-:S05]  /*0fa0*/  FADD.FTZ R9, R16, R9 ;  /* 0x0000000910097221 */ /* 0x000fca0000010000 */
[----:B------:R-:W-:-:S07]  /*0fb0*/  MOV R20, R9 ;  /* 0x0000000900147202 */ /* 0x000fce0000000f00 */
[----:B------:R-:W-:Y:S05]  /*0fc0*/  WARPSYNC.COLLECTIVE R17, `(.L_x_1922) ;  /* 0x0000000011087348 */ /* 0x000fea0003c00000 */
[----:B------:R0:W1:Y:S02]  /*0fd0*/  SHFL.BFLY P2, R18, R20, R19, R22 ;  /* 0x0c00001314127389 */ /* 0x0000640000040016 */
[----:B01----:R-:W-:Y:S01]  /*0fe0*/  ENDCOLLECTIVE ;  /* 0x000000000000791b */ /* 0x003fe20003800000 */
.L_x_1922:
[----:B------:R-:W-:Y:S01]  /*0ff0*/  MOV R14, R18 ;  /* 0x00000012000e7202 */ /* 0x000fe20000000f00 */
[----:B------:R-:W-:Y:S06]  /*1000*/  BRA `(.L_x_1923) ;  /* 0xfffffff8007c7947 */ /* 0x000fec000383ffff */
.L_x_1924:
        /* <DEDUP_REMOVED lines=15> */
.L_x_11291:


//--------------------- .text._ZN10layer_norm13ln_bwd_kernelINS_13Kernel_traitsI6__halfS2_S2_S2_fjLj3072ELj1ELj1ELj4ELj16ENS_18Kernel_traits_baseILj3072ES2_S2_S2_S2_fjLj128EEEEELb1ELb0ELb1ELb1EEEvNS_9BwdParamsE --------------------------
	.section	.text._ZN10layer_norm13ln_bwd_kernelINS_13Kernel_traitsI6__halfS2_S2_S2_fjLj3072ELj1ELj1ELj4ELj16ENS_18Kernel_traits_baseILj3072ES2_S2_S2_S2_fjLj128EEEEELb1ELb0ELb1ELb1EEEvNS_9BwdParamsE,"ax",@progbits
	.align	128
        .global         _ZN10layer_norm13ln_bwd_kernelINS_13Kernel_traitsI6__halfS2_S2_S2_fjLj3072ELj1ELj1ELj4ELj16ENS_18Kernel_traits_baseILj3072ES2_S2_S2_S2_fjLj128EEEEELb1ELb0ELb1ELb1EEEvNS_9BwdParamsE
        .type           _ZN10layer_norm13ln_bwd_kernelINS_13Kernel_traitsI6__halfS2_S2_S2_fjLj3072ELj1ELj1ELj4ELj16ENS_18Kernel_traits_baseILj3072ES2_S2_S2_S2_fjLj128EEEEELb1ELb0ELb1ELb1EEEvNS_9BwdParamsE,@function
        .size           _ZN10layer_norm13ln_bwd_kernelINS_13Kernel_traitsI6__halfS2_S2_S2_fjLj3072ELj1ELj1ELj4ELj16ENS_18Kernel_traits_baseILj3072ES2_S2_S2_S2_fjLj128EEEEELb1ELb0ELb1ELb1EEEvNS_9BwdParamsE,(.L_x_11292 - _ZN10layer_norm13ln_bwd_kernelINS_13Kernel_traitsI6__halfS2_S2_S2_fjLj3072ELj1ELj1ELj4ELj16ENS_18Kernel_traits_baseILj3072ES2_S2_S2_S2_fjLj128EEEEELb1ELb0ELb1ELb1EEEvNS_9BwdParamsE)
        .other          _ZN10layer_norm13ln_bwd_kernelINS_13Kernel_traitsI6__halfS2_S2_S2_fjLj3072ELj1ELj1ELj4ELj16ENS_18Kernel_traits_baseILj3072ES2_S2_S2_S2_fjLj128EEEEELb1ELb0ELb1ELb1EEEvNS_9BwdParamsE,@"STO_CUDA_ENTRY STV_DEFAULT"
_ZN10layer_norm13ln_bwd_kernelINS_13Kernel_traitsI6__halfS2_S2_S2_fjLj3072ELj1ELj1ELj4ELj16ENS_18Kernel_traits_baseILj3072ES2_S2_S2_S2_fjLj128EEEEELb1ELb0ELb1ELb1EEEvNS_9BwdParamsE:
.text._ZN10layer_norm13ln_bwd_kernelINS_13Kernel_traitsI6__halfS2_S2_S2_fjLj3072ELj1ELj1ELj4ELj16ENS_18Kernel_traits_baseILj3072ES2_S2_S2_S2_fjLj128EEEEELb1ELb0ELb1ELb1EEEvNS_9BwdParamsE:
        /* <DEDUP_REMOVED lines=37> */
.L_x_1925:
        /* <DEDUP_REMOVED lines=33> */
[----:B-1----:R-:W-:Y:S01]  /*0460*/  CS2R R4, SRZ ;  /* 0x0000000000047805 */ /* 0x002fe2000001ff00 */
[--C-:B--2---:R-:W-:Y:S02]  /*0470*/  HADD2.F32 R104, -RZ, R108.reuse.H0_H0 ;  /* 0x2000006cff687230 */ /* 0x104fe40000004100 */
[----:B------:R-:W-:-:S02]  /*0480*/  HADD2.F32 R105, -RZ, R108.H1_H1 ;  /* 0x3000006cff697230 */ /* 0x000fc40000004100 */
[--C-:B------:R-:W-:Y:S02]  /*0490*/  HADD2.F32 R106, -RZ, R109.reuse.H0_H0 ;  /* 0x2000006dff6a7230 */ /* 0x100fe40000004100 */
[----:B------:R-:W-:Y:S02]  /*04a0*/  HADD2.F32 R107, -RZ, R109.H1_H1 ;  /* 0x3000006dff6b7230 */ /* 0x000fe40000004100 */
[--C-:B---3--:R-:W-:Y:S02]  /*04b0*/  HADD2.F32 R112, -RZ, R116.reuse.H0_H0 ;  /* 0x20000074ff707230 */ /* 0x108fe40000004100 */
[----:B------:R-:W-:Y:S02]  /*04c0*/  HADD2.F32 R113, -RZ, R116.H1_H1 ;  /* 0x30000074ff717230 */ /* 0x000fe40000004100 */
[--C-:B------:R-:W-:Y:S02]  /*04d0*/  HADD2.F32 R114, -RZ, R117.reuse.H0_H0 ;  /* 0x20000075ff727230 */ /* 0x100fe40000004100 */
[----:B------:R-:W-:-:S02]  /*04e0*/  HADD2.F32 R115, -RZ, R117.H1_H1 ;  /* 0x30000075ff737230 */ /* 0x000fc40000004100 */
[--C-:B----4-:R-:W-:Y:S02]  /*04f0*/  HADD2.F32 R120, -RZ, R124.reuse.H0_H0 ;  /* 0x2000007cff787230 */ /* 0x110fe40000004100 */
        /* <DEDUP_REMOVED lines=12> */
[----:B------:R-:W-:Y:S02]  /*05c0*/  HADD2.F32 R111, -RZ, R111.H1_H1 ;  /* 0x3000006fff6f7230 */ /* 0x000fe40000004100 */
[----:B------:R-:W-:Y:S02]  /*05d0*/  HADD2.F32 R119, -RZ, R119.H1_H1 ;  /* 0x30000077ff777230 */ /* 0x000fe40000004100 */
[----:B0-----:R-:W-:-:S07]  /*05e0*/  HADD2.F32 R127, -RZ, R127.H1_H1 ;  /* 0x3000007fff7f7230 */ /* 0x001fce0000004100 */
.L_x_2003:
        /* <DEDUP_REMOVED lines=17> */
[C---:B-1----:R-:W-:Y:S02]  /*0700*/  IMAD.WIDE R92, R0.reuse, 0x4, R92 ;  /* 0x00000004005c7825 */ /* 0x042fe400078e025c */
[C---:B------:R-:W-:Y:S01]  /*0710*/  IADD3 R134, R135.reuse, 0x80, RZ ;  /* 0x0000008087867810 */ /* 0x040fe20007ffe0ff */
[----:B------:R-:W-:Y:S01]  /*0720*/  BSSY B0, `(.L_x_1927) ;  /* 0x000012a000007945 */ /* 0x000fe20003800000 */
[----:B------:R-:W-:Y:S02]  /*0730*/  IADD3 R0, R0, UR8, RZ ;  /* 0x0000000800007c10 */ /* 0x000fe4000fffe0ff */
[C---:B0-----:R-:W-:Y:S01]  /*0740*/  IADD3 R133, R135.reuse, 0x100, RZ ;  /* 0x0000010087857810 */ /* 0x041fe20007ffe0ff */
[----:B----4-:R-:W-:Y:S01]  /*0750*/  IMAD.WIDE.U32 R102, R135, 0x10, R98 ;  /* 0x0000001087667825 */ /* 0x010fe200078e0062 */
[----:B------:R-:W-:-:S03]  /*0760*/  ISETP.GE.AND P3, PT, R0, UR9, PT ;  /* 0x0000000900007c0c */ /* 0x000fc6000bf66270 */
[----:B------:R-:W-:-:S04]  /*0770*/  IMAD.WIDE.U32 R100, R134, 0x10, R98 ;  /* 0x0000001086647825 */ /* 0x000fc800078e0062 */
[----:B------:R-:W-:Y:S01]  /*0780*/  IMAD.WIDE.U32 R98, R133, 0x10, R98 ;  /* 0x0000001085627825 */ /* 0x000fe200078e0062 */
[----:B---3--:R-:W-:-:S13]  /*0790*/  ISETP.GT.AND P2, PT, R68, RZ, PT ;  /* 0x000000ff4400720c */ /* 0x008fda0003f44270 */
[----:B------:R-:W-:Y:S05]  /*07a0*/  @P2 BRA `(.L_x_1928) ;  /* 0x0000000000682947 */ /* 0x000fea0003800000 */
[----:B-----5:R-:W-:Y:S01]  /*07b0*/  ISETP.GE.AND P4, PT, R137, 0x1, PT ;  /* 0x000000018900780c */ /* 0x020fe20003f86270 */
[----:B------:R-:W0:Y:S01]  /*07c0*/  LDC.64 R96, c[0x0][0x240] ;  /* 0x00009000ff607b82 */ /* 0x000e220000000a00 */
[----:B------:R-:W-:Y:S02]  /*07d0*/  MOV R147, UR14 ;  /* 0x0000000e00937c02 */ /* 0x000fe40008000f00 */
[----:B------:R-:W-:Y:S02]  /*07e0*/  MOV R148, UR15 ;  /* 0x0000000f00947c02 */ /* 0x000fe40008000f00 */
[----:B------:R-:W-:Y:S02]  /*07f0*/  ISETP.NE.U32.AND P0, PT, R147, RZ, PT ;  /* 0x000000ff9300720c */ /* 0x000fe40003f05070 */
[----:B------:R-:W-:Y:S02]  /*0800*/  MOV R93, RZ ;  /* 0x000000ff005d7202 */ /* 0x000fe40000000f00 */
[----:B------:R-:W-:-:S03]  /*0810*/  ISETP.NE.AND.EX P0, PT, R148, RZ, PT, P0 ;  /* 0x000000ff9400720c */ /* 0x000fc60003f05300 */
        /* <DEDUP_REMOVED lines=8> */
[----:B------:R-:W-:-:S02]  /*08a0*/  IADD3 R95, R93, 0x80, RZ ;  /* 0x000000805d5f7810 */ /* 0x000fc40007ffe0ff */
[C---:B------:R-:W-:Y:S01]  /*08b0*/  IADD3 R69, R93.reuse, 0x100, RZ ;  /* 0x000001005d457810 */ /* 0x040fe20007ffe0ff */
[----:B0-----:R-:W-:-:S04]  /*08c0*/  IMAD.WIDE.U32 R92, R93, 0x8, R96 ;  /* 0x000000085d5c7825 */ /* 0x001fc800078e0060 */
[--C-:B------:R-:W-:Y:S02]  /*08d0*/  IMAD.WIDE.U32 R94, R95, 0x8, R96.reuse ;  /* 0x000000085f5e7825 */ /* 0x100fe400078e0060 */
[----:B------:R-:W5:Y:S02]  /*08e0*/  LDG.E.64 R92, desc[UR4][R92.64] ;  /* 0x000000045c5c7981 */ /* 0x000f64000c1e1b00 */
[----:B------:R-:W-:Y:S02]  /*08f0*/  IMAD.WIDE.U32 R96, R69, 0x8, R96 ;  /* 0x0000000845607825 */ /* 0x000fe400078e0060 */
[----:B------:R-:W5:Y:S04]  /*0900*/  LDG.E.64 R94, desc[UR4][R94.64] ;  /* 0x000000045e5e7981 */ /* 0x000f68000c1e1b00 */
[----:B------:R-:W5:Y:S01]  /*0910*/  LDG.E.64 R96, desc[UR4][R96.64] ;  /* 0x0000000460607981 */ /* 0x000f62000c1e1b00 */
[----:B------:R-:W-:Y:S01]  /*0920*/  HFMA2.MMA R72, -RZ, RZ, 0, 0 ;  /* 0x00000000ff487435 */ /* 0x000fe200000001ff */
[----:B------:R-:W-:Y:S01]  /*0930*/  MOV R68, RZ ;  /* 0x000000ff00447202 */ /* 0x000fe20000000f00 */
[----:B-1----:R-:W-:Y:S09]  /*0940*/  BRA `(.L_x_1929) ;  /* 0x00000010001c7947 */ /* 0x002ff20003800000 */
.L_x_1928:
        /* <DEDUP_REMOVED lines=8> */
[----:B------:R-:W-:-:S04]  /*09d0*/  LEA.HI.SX32 R3, R3, R138, 0x1d ;  /* 0x0000008a03037211 */ /* 0x000fc800078feaff */
[----:B------:R-:W-:Y:S01]  /*09e0*/  IADD3 R81, R3, 0x80, RZ ;  /* 0x0000008003517810 */ /* 0x000fe20007ffe0ff */
[----:B0-----:R-:W-:-:S04]  /*09f0*/  IMAD.WIDE.U32 R68, R135, 0x10, R84 ;  /* 0x0000001087447825 */ /* 0x001fc800078e0054 */
[----:B------:R-:W-:Y:S02]  /*0a00*/  IMAD.WIDE.U32 R76, R134, 0x10, R84 ;  /* 0x00000010864c7825 */ /* 0x000fe400078e0054 */
[----:B------:R-:W2:Y:S02]  /*0a10*/  LDG.E.128 R68, desc[UR4][R68.64] ;  /* 0x0000000444447981 */ /* 0x000ea4000c1e1d00 */
[--C-:B---3--:R-:W-:Y:S02]  /*0a20*/  IMAD.WIDE.U32 R80, R81, 0x10, R88.reuse ;  /* 0x0000001051507825 */ /* 0x108fe400078e0058 */
[----:B------:R-:W3:Y:S02]  /*0a30*/  LDG.E.128 R76, desc[UR4][R76.64] ;  /* 0x000000044c4c7981 */ /* 0x000ee4000c1e1d00 */
[----:B------:R-:W-:Y:S02]  /*0a40*/  IMAD.WIDE.U32 R72, R3, 0x10, R88 ;  /* 0x0000001003487825 */ /* 0x000fe400078e0058 */
[----:B------:R-:W3:Y:S02]  /*0a50*/  LDG.E.128 R80, desc[UR4][R80.64] ;  /* 0x0000000450507981 */ /* 0x000ee4000c1e1d00 */
        /* <DEDUP_REMOVED lines=8> */
[----:B------:R-:W-:-:S05]  /*0ae0*/  @P4 IADD3 R94, R137, -0x1, RZ ;  /* 0xffffffff895e4810 */ /* 0x000fca0007ffe0ff */
[----:B------:R-:W-:-:S05]  /*0af0*/  @P4 IMAD R94, R94, R139, RZ ;  /* 0x0000008b5e5e4224 */ /* 0x000fca00078e02ff */
[----:B------:R-:W-:-:S04]  /*0b00*/  @P4 SHF.R.S32.HI R3, RZ, 0x1f, R94 ;  /* 0x0000001fff034819 */ /* 0x000fc8000001145e */
[----:B------:R-:W-:-:S04]  /*0b10*/  @P4 LEA.HI R3, R3, R94, RZ, 0x3 ;  /* 0x0000005e03034211 */ /* 0x000fc800078f18ff */
[----:B------:R-:W-:-:S04]  /*0b20*/  @P4 LEA.HI.SX32 R93, R3, R138, 0x1d ;  /* 0x0000008a035d4211 */ /* 0x000fc800078feaff */
[C---:B------:R-:W-:Y:S02]  /*0b30*/  IADD3 R95, R93.reuse, 0x80, RZ ;  /* 0x000000805d5f7810 */ /* 0x040fe40007ffe0ff */
[C---:B------:R-:W-:Y:S01]  /*0b40*/  IADD3 R3, R93.reuse, 0x100, RZ ;  /* 0x000001005d037810 */ /* 0x040fe20007ffe0ff */
[----:B----4-:R-:W-:-:S04]  /*0b50*/  IMAD.WIDE.U32 R92, R93, 0x8, R96 ;  /* 0x000000085d5c7825 */ /* 0x010fc800078e0060 */
[--C-:B------:R-:W-:Y:S02]  /*0b60*/  IMAD.WIDE.U32 R94, R95, 0x8, R96.reuse ;  /* 0x000000085f5e7825 */ /* 0x100fe400078e0060 */
[----:B------:R-:W5:Y:S02]  /*0b70*/  LDG.E.64 R92, desc[UR4][R92.64] ;  /* 0x000000045c5c7981 */ /* 0x000f64000c1e1b00 */
[----:B------:R-:W-:Y:S02]  /*0b80*/  IMAD.WIDE.U32 R96, R3, 0x8, R96 ;  /* 0x0000000803607825 */ /* 0x000fe400078e0060 */
[----:B------:R-:W5:Y:S04]  /*0b90*/  LDG.E.64 R94, desc[UR4][R94.64] ;  /* 0x000000045e5e7981 */ /* 0x000f68000c1e1b00 */
[----:B------:R-:W5:Y:S01]  /*0ba0*/  LDG.E.64 R96, desc[UR4][R96.64] ;  /* 0x0000000460607981 */ /* 0x000f62000c1e1b00 */
[----:B------:R-:W-:-:S02]  /*0bb0*/  MOV R147, UR14 ;  /* 0x0000000e00937c02 */ /* 0x000fc40008000f00 */
[----:B------:R-:W-:Y:S02]  /*0bc0*/  MOV R148, UR15 ;  /* 0x0000000f00947c02 */ /* 0x000fe40008000f00 */
[----:B------:R-:W-:-:S04]  /*0bd0*/  ISETP.NE.U32.AND P0, PT, R147, RZ, PT ;  /* 0x000000ff9300720c */ /* 0x000fc80003f05070 */
[----:B------:R-:W-:-:S13]  /*0be0*/  ISETP.NE.AND.EX P0, PT, R148, RZ, PT, P0 ;  /* 0x000000ff9400720c */ /* 0x000fda0003f05300 */
[----:B------:R-:W5:Y:S04]  /*0bf0*/  @P0 LDG.E.128 R128, desc[UR4][R102.64] ;  /* 0x0000000466800981 */ /* 0x000f68000c1e1d00 */
[----:B------:R0:W5:Y:S04]  /*0c00*/  @P0 LDG.E.128 R52, desc[UR4][R100.64] ;  /* 0x0000000464340981 */ /* 0x000168000c1e1d00 */
[----:B------:R1:W5:Y:S01]  /*0c10*/  @P0 LDG.E.128 R56, desc[UR4][R98.64] ;  /* 0x0000000462380981 */ /* 0x000362000c1e1d00 */
[----:B------:R-:W-:-:S04]  /*0c20*/  ISETP.NE.AND P0, PT, R173, RZ, PT ;  /* 0x000000ffad00720c */ /* 0x000fc80003f05270 */
[----:B--2---:R-:W-:Y:S01]  /*0c30*/  FSEL R175, R149, RZ, !P0 ;  /* 0x000000ff95af7208 */ /* 0x004fe20004000000 */
[--C-:B------:R-:W-:Y:S02]  /*0c40*/  HADD2.F32 R140, -RZ, R68.reuse.H1_H1 ;  /* 0x30000044ff8c7230 */ /* 0x100fe40000004100 */
[----:B------:R-:W-:Y:S02]  /*0c50*/  HADD2.F32 R3, -RZ, R68.H0_H0 ;  /* 0x20000044ff037230 */ /* 0x000fe40000004100 */
[--C-:B---3--:R-:W-:Y:S02]  /*0c60*/  HADD2.F32 R143, -RZ, R76.reuse.H0_H0 ;  /* 0x2000004cff8f7230 */ /* 0x108fe40000004100 */
[----:B------:R-:W-:Y:S02]  /*0c70*/  HADD2.F32 R76, -RZ, R76.H1_H1 ;  /* 0x3000004cff4c7230 */ /* 0x000fe40000004100 */
[----:B------:R-:W-:Y:S02]  /*0c80*/  HADD2.F32 R146, -RZ, R78.H0_H0 ;  /* 0x2000004eff927230 */ /* 0x000fe40000004100 */
[----:B------:R-:W-:-:S02]  /*0c90*/  HADD2.F32 R157, -RZ, R80.H0_H0 ;  /* 0x20000050ff9d7230 */ /* 0x000fc40000004100 */
[----:B------:R-:W-:Y:S02]  /*0ca0*/  HADD2.F32 R158, -RZ, R80.H1_H1 ;  /* 0x30000050ff9e7230 */ /* 0x000fe40000004100 */
[--C-:B0-----:R-:W-:Y:S02]  /*0cb0*/  HADD2.F32 R100, -RZ, R71.reuse.H0_H0 ;  /* 0x20000047ff647230 */ /* 0x101fe40000004100 */
[----:B------:R-:W-:Y:S02]  /*0cc0*/  HADD2.F32 R102, -RZ, R71.H1_H1 ;  /* 0x30000047ff667230 */ /* 0x000fe40000004100 */
[--C-:B-1----:R-:W-:Y:S02]  /*0cd0*/  HADD2.F32 R99, -RZ, R73.reuse.H0_H0 ;  /* 0x20000049ff637230 */ /* 0x102fe40000004100 */
[----:B------:R-:W-:Y:S02]  /*0ce0*/  HADD2.F32 R98, -RZ, R73.H1_H1 ;  /* 0x30000049ff627230 */ /* 0x000fe40000004100 */
[----:B------:R-:W-:Y:S01]  /*0cf0*/  FADD.FTZ R73, -R175, R140 ;  /* 0x0000008caf497221 */ /* 0x000fe20000010100 */
[----:B------:R-:W-:-:S02]  /*0d00*/  HADD2.F32 R80, -RZ, R84.H0_H0 ;  /* 0x20000054ff507230 */ /* 0x000fc40000004100 */
[C---:B------:R-:W-:Y:S01]  /*0d10*/  FADD.FTZ R3, -R175.reuse, R3 ;  /* 0x00000003af037221 */ /* 0x040fe20000010100 */
[----:B------:R-:W-:Y:S02]  /*0d20*/  HADD2.F32 R71, -RZ, R72.H0_H0 ;  /* 0x20000048ff477230 */ /* 0x000fe40000004100 */
[----:B------:R-:W-:Y:S02]  /*0d30*/  HADD2.F32 R84, -RZ, R84.H1_H1 ;  /* 0x30000054ff547230 */ /* 0x000fe40000004100 */
[--C-:B------:R-:W-:Y:S02]  /*0d40*/  HADD2.F32 R166, -RZ, R87.reuse.H0_H0 ;  /* 0x20000057ffa67230 */ /* 0x100fe40000004100 */
[----:B------:R-:W-:Y:S02]  /*0d50*/  HADD2.F32 R167, -RZ, R87.H1_H1 ;  /* 0x30000057ffa77230 */ /* 0x000fe40000004100 */
[----:B------:R-:W-:Y:S01]  /*0d60*/  FADD.FTZ R87, -R175, R76 ;  /* 0x0000004caf577221 */ /* 0x000fe20000010100 */
[----:B------:R-:W-:-:S02]  /*0d70*/  HADD2.F32 R142, -RZ, R70.H0_H0 ;  /* 0x20000046ff8e7230 */ /* 0x000fc40000004100 */
[C---:B------:R-:W-:Y:S01]  /*0d80*/  FADD.FTZ R149, -R175.reuse, R146 ;  /* 0x00000092af957221 */ /* 0x040fe20000010100 */
[----:B------:R-:W-:Y:S02]  /*0d90*/  HADD2.F32 R70, -RZ, R70.H1_H1 ;  /* 0x30000046ff467230 */ /* 0x000fe40000004100 */
[C---:B------:R-:W-:Y:S01]  /*0da0*/  FMUL.FTZ R76, R132.reuse, R73 ;  /* 0x00000049844c7220 */ /* 0x040fe20000410000 */
[----:B------:R-:W-:Y:S02]  /*0db0*/  HADD2.F32 R72, -RZ, R72.H1_H1 ;  /* 0x30000048ff487230 */ /* 0x000fe40000004100 */
[----:B------:R-:W-:Y:S01]  /*0dc0*/  FADD.FTZ R169, -R175, R84 ;  /* 0x00000054afa97221 */ /* 0x000fe20000010100 */
[----:B------:R-:W-:Y:S02]  /*0dd0*/  HADD2.F32 R141, -RZ, R69.H0_H0 ;  /* 0x20000045ff8d7230 */ /* 0x000fe40000004100 */
[----:B------:R-:W-:Y:S01]  /*0de0*/  FMUL.FTZ R3, R132, R3 ;  /* 0x0000000384037220 */ /* 0x000fe20000410000 */
[----:B------:R-:W-:Y:S01]  /*0df0*/  FMUL.FTZ R146, R104, R71 ;  /* 0x0000004768927220 */ /* 0x000fe20000410000 */
[----:B------:R-:W-:-:S02]  /*0e00*/  HADD2.F32 R150, -RZ, R79.H0_H0 ;  /* 0x2000004fff967230 */ /* 0x000fc40000004100 */
[C---:B------:R-:W-:Y:S01]  /*0e10*/  FMUL.FTZ R84, R132.reuse, R87 ;  /* 0x0000005784547220 */ /* 0x040fe20000410000 */
[----:B------:R-:W-:Y:S02]  /*0e20*/  HADD2.F32 R69, -RZ, R69.H1_H1 ;  /* 0x30000045ff457230 */ /* 0x000fe40000004100 */
[----:B------:R-:W-:Y:S01]  /*0e30*/  FMUL.FTZ R87, R132, R149 ;  /* 0x0000009584577220 */ /* 0x000fe20000410000 */
[----:B------:R-:W-:Y:S02]  /*0e40*/  HADD2.F32 R78, -RZ, R78.H1_H1 ;  /* 0x3000004eff4e7230 */ /* 0x000fe40000004100 */
[----:B------:R-:W-:Y:S01]  /*0e50*/  FFMA.FTZ R5, R76, R72, R5 ;  /* 0x000000484c057223 */ /* 0x000fe20000010005 */
[--C-:B------:R-:W-:Y:S02]  /*0e60*/  HADD2.F32 R159, -RZ, R81.reuse.H0_H0 ;  /* 0x20000051ff9f7230 */ /* 0x100fe40000004100 */
[----:B------:R-:W-:Y:S01]  /*0e70*/  FADD.FTZ R37, R37, R72 ;  /* 0x0000004825257221 */ /* 0x000fe20000010000 */
[----:B------:R-:W-:-:S02]  /*0e80*/  HADD2.F32 R160, -RZ, R81.H1_H1 ;  /* 0x30000051ffa07230 */ /* 0x000fc40000004100 */
[----:B------:R-:W-:Y:S01]  /*0e90*/  FADD.FTZ R81, -R175, R70 ;  /* 0x00000046af517221 */ /* 0x000fe20000010100 */
[--C-:B------:R-:W-:Y:S02]  /*0ea0*/  HADD2.F32 R161, -RZ, R82.reuse.H0_H0 ;  /* 0x20000052ffa17230 */ /* 0x100fe40000004100 */
[----:B------:R-:W-:Y:S01]  /*0eb0*/  FMUL.FTZ R149, R105, R72 ;  /* 0x0000004869957220 */ /* 0x000fe20000410000 */
[----:B------:R-:W-:Y:S02]  /*0ec0*/  HADD2.F32 R162, -RZ, R82.H1_H1 ;  /* 0x30000052ffa27230 */ /* 0x000fe40000004100 */
[----:B------:R-:W-:Y:S02]  /*0ed0*/  HADD2.F32 R164, -RZ, R86.H0_H0 ;  /* 0x20000056ffa47230 */ /* 0x000fe40000004100 */
[----:B------:R-:W-:Y:S01]  /*0ee0*/  FFMA.FTZ R4, R3, R71, R4 ;  /* 0x0000004703047223 */ /* 0x000fe20000010004 */
[--C-:B------:R-:W-:Y:S02]  /*0ef0*/  HADD2.F32 R144, -RZ, R77.reuse.H0_H0 ;  /* 0x2000004dff907230 */ /* 0x100fe40000004100 */
[----:B------:R-:W-:Y:S01]  /*0f00*/  FADD.FTZ R36, R36, R71 ;  /* 0x0000004724247221 */ /* 0x000fe20000010000 */
[----:B------:R-:W-:-:S02]  /*0f10*/  HADD2.F32 R145, -RZ, R77.H1_H1 ;  /* 0x3000004dff917230 */ /* 0x000fc40000004100 */
[----:B------:R-:W-:Y:S01]  /*0f20*/  FADD.FTZ R72, RZ, R146 ;  /* 0x00000092ff487221 */ /* 0x000fe20000010000 */
[----:B------:R-:W-:Y:S02]  /*0f30*/  HADD2.F32 R152, -RZ, R79.H1_H1 ;  /* 0x3000004fff987230 */ /* 0x000fe40000004100 */
[--C-:B------:R-:W-:Y:S02]  /*0f40*/  HADD2.F32 R82, -RZ, R85.reuse.H0_H0 ;  /* 0x20000055ff527230 */ /* 0x100fe40000004100 */
[----:B------:R-:W-:Y:S02]  /*0f50*/  HADD2.F32 R154, -RZ, R85.H1_H1 ;  /* 0x30000055ff9a7230 */ /* 0x000fe40000004100 */
[----:B------:R-:W-:Y:S02]  /*0f60*/  HADD2.F32 R86, -RZ, R86.H1_H1 ;  /* 0x30000056ff567230 */ /* 0x000fe40000004100 */
[----:B------:R-:W-:Y:S01]  /*0f70*/  FADD.FTZ R77, -R175, R141 ;  /* 0x0000008daf4d7221 */ /* 0x000fe20000010100 */
[----:B------:R-:W-:-:S02]  /*0f80*/  HADD2.F32 R101, -RZ, R74.H0_H0 ;  /* 0x2000004aff657230 */ /* 0x000fc40000004100 */
[----:B------:R-:W-:Y:S01]  /*0f90*/  FFMA.FTZ R71, R3, R146, RZ ;  /* 0x0000009203477223 */ /* 0x000fe200000100ff */
[----:B------:R-:W-:Y:S02]  /*0fa0*/  HADD2.F32 R74, -RZ, R74.H1_H1 ;  /* 0x3000004aff4a7230 */ /* 0x000fe40000004100 */
[C---:B------:R-:W-:Y:S01]  /*0fb0*/  FADD.FTZ R153, -R175.reuse, R150 ;  /* 0x00000096af997221 */ /* 0x040fe20000010100 */
[--C-:B------:R-:W-:Y:S02]  /*0fc0*/  HADD2.F32 R103, -RZ, R75.reuse.H0_H0 ;  /* 0x2000004bff677230 */ /* 0x100fe40000004100 */
[C---:B------:R-:W-:Y:S01]  /*0fd0*/  FADD.FTZ R165, -R175.reuse, R80 ;  /* 0x00000050afa57221 */ /* 0x040fe20000010100 */
[----:B------:R-:W-:Y:S02]  /*0fe0*/  HADD2.F32 R156, -RZ, R75.H1_H1 ;  /* 0x3000004bff9c7230 */ /* 0x000fe40000004100 */
[----:B------:R-:W-:Y:S01]  /*0ff0*/  FADD.FTZ R75, -R175, R69 ;  /* 0x00000045af4b7221 */ /* 0x000fe20000010100 */
[----:B------:R-:W-:-:S02]  /*1000*/  HADD2.F32 R163, -RZ, R83.H0_H0 ;  /* 0x20000053ffa37230 */ /* 0x000fc40000004100 */
[C---:B------:R-:W-:Y:S01]  /*1010*/  FADD.FTZ R151, -R175.reuse, R78 ;  /* 0x0000004eaf977221 */ /* 0x040fe20000010100 */
[----:B------:R-:W-:Y:S02]  /*1020*/  HADD2.F32 R68, -RZ, R83.H1_H1 ;  /* 0x30000053ff447230 */ /* 0x000fe40000004100 */
        /* <DEDUP_REMOVED lines=15> */
[----:B------:R-:W-:Y:S01]  /*1120*/  FADD.FTZ R73, R72, R149 ;  /* 0x0000009548497221 */ /* 0x000fe20000010000 */
[----:B------:R-:W-:-:S02]  /*1130*/  HADD2.F32 R175, -RZ, R89.H0_H0 ;  /* 0x20000059ffaf7230 */ /* 0x000fc40000004100 */
[----:B------:R-:W-:Y:S01]  /*1140*/  FMUL.FTZ R77, R132, R77 ;  /* 0x0000004d844d7220 */ /* 0x000fe20000410000 */
[----:B------:R-:W-:Y:S02]  /*1150*/  HADD2.F32 R102, -RZ, R89.H1_H1 ;  /* 0x30000059ff667230 */ /* 0x000fe40000004100 */
[----:B------:R-:W-:Y:S01]  /*1160*/  FFMA.FTZ R72, R76, R149, R71 ;  /* 0x000000954c487223 */ /* 0x000fe20000010047 */
[--C-:B------:R-:W-:Y:S02]  /*1170*/  HADD2.F32 R167, -RZ, R88.reuse.H0_H0 ;  /* 0x20000058ffa77230 */ /* 0x100fe40000004100 */
[C---:B------:R-:W-:Y:S01]  /*1180*/  FMUL.FTZ R89, R132.reuse, R153 ;  /* 0x0000009984597220 */ /* 0x040fe20000410000 */
[----:B------:R-:W-:Y:S02]  /*1190*/  HADD2.F32 R100, -RZ, R88.H1_H1 ;  /* 0x30000058ff647230 */ /* 0x000fe40000004100 */
[----:B------:R-:W-:Y:S01]  /*11a0*/  FMUL.FTZ R88, R132, R151 ;  /* 0x0000009784587220 */ /* 0x000fe20000410000 */
[-C--:B------:R-:W-:Y:S01]  /*11b0*/  FFMA.FTZ R9, R80, R74.reuse, R9 ;  /* 0x0000004a50097223 */ /* 0x080fe20000010009 */
[----:B------:R-:W-:Y:S01]  /*11c0*/  FADD.FTZ R33, R33, R74 ;  /* 0x0000004a21217221 */ /* 0x000fe20000010000 */
[----:B------:R-:W-:Y:S01]  /*11d0*/  FMUL.FTZ R153, R109, R74 ;  /* 0x0000004a6d997220 */ /* 0x000fe20000410000 */
[----:B------:R-:W-:Y:S01]  /*11e0*/  FMUL.FTZ R151, R107, R98 ;  /* 0x000000626b977220 */ /* 0x000fe20000410000 */
[----:B------:R-:W-:Y:S01]  /*11f0*/  FADD.FTZ R74, R73, R150 ;  /* 0x00000096494a7221 */ /* 0x000fe20000010000 */
[----:B------:R-:W-:Y:S01]  /*1200*/  FMUL.FTZ R78, R132, R75 ;  /* 0x0000004b844e7220 */ /* 0x000fe20000410000 */
[----:B------:R-:W-:Y:S01]  /*1210*/  FFMA.FTZ R71, R77, R150, R72 ;  /* 0x000000964d477223 */ /* 0x000fe20000010048 */
[----:B------:R-:W-:Y:S01]  /*1220*/  FMUL.FTZ R152, R108, R101 ;  /* 0x000000656c987220 */ /* 0x000fe20000410000 */
[----:B------:R-:W-:Y:S01]  /*1230*/  FADD.FTZ R73, R74, R151 ;  /* 0x000000974a497221 */ /* 0x000fe20000010000 */
[----:B------:R-:W-:Y:S01]  /*1240*/  FMUL.FTZ R79, R132, R79 ;  /* 0x0000004f844f7220 */ /* 0x000fe20000410000 */
[----:B------:R-:W-:-:S02]  /*1250*/  FFMA.FTZ R72, R78, R151, R71 ;  /* 0x000000974e487223 */ /* 0x000fc40000010047 */
[----:B------:R-:W-:Y:S02]  /*1260*/  FADD.FTZ R74, R73, R152 ;  /* 0x00000098494a7221 */ /* 0x000fe40000010000 */
[----:B------:R-:W-:Y:S01]  /*1270*/  FFMA.FTZ R71, R79, R152, R72 ;  /* 0x000000984f477223 */ /* 0x000fe20000010048 */
[----:B------:R-:W-:Y:S01]  /*1280*/  FMUL.FTZ R154, R110, R103 ;  /* 0x000000676e9a7220 */ /* 0x000fe20000410000 */
[----:B------:R-:W-:Y:S01]  /*1290*/  FADD.FTZ R73, R74, R153 ;  /* 0x000000994a497221 */ /* 0x000fe20000010000 */
[----:B------:R-:W-:Y:S01]  /*12a0*/  FMUL.FTZ R81, R132, R83 ;  /* 0x0000005384517220 */ /* 0x000fe20000410000 */
[----:B------:R-:W-:Y:S01]  /*12b0*/  FFMA.FTZ R72, R80, R153, R71 ;  /* 0x0000009950487223 */ /* 0x000fe20000010047 */
[--C-:B------:R-:W-:Y:S02]  /*12c0*/  HADD2.F32 R181, -RZ, R90.reuse.H0_H0 ;  /* 0x2000005affb57230 */ /* 0x100fe40000004100 */
[----:B------:R-:W-:Y:S01]  /*12d0*/  FMUL.FTZ R82, R132, R85 ;  /* 0x0000005584527220 */ /* 0x000fe20000410000 */
[----:B------:R-:W-:-:S02]  /*12e0*/  HADD2.F32 R170, -RZ, R90.H1_H1 ;  /* 0x3000005affaa7230 */ /* 0x000fc40000004100 */
[C---:B------:R-:W-:Y:S01]  /*12f0*/  FMUL.FTZ R90, R132.reuse, R155 ;  /* 0x0000009b845a7220 */ /* 0x040fe20000410000 */
[----:B------:R-:W-:Y:S01]  /*1300*/  FMUL.FTZ R155, R111, R156 ;  /* 0x0000009c6f9b7220 */ /* 0x000fe20000410000 */
[----:B------:R-:W-:Y:S01]  /*1310*/  FADD.FTZ R74, R73, R154 ;  /* 0x0000009a494a7221 */ /* 0x000fe20000010000 */
[----:B------:R-:W-:Y:S01]  /*1320*/  FFMA.FTZ R71, R81, R154, R72 ;  /* 0x0000009a51477223 */ /* 0x000fe20000010048 */
[----:B------:R-:W-:Y:S01]  /*1330*/  FMUL.FTZ R83, R132, R143 ;  /* 0x0000008f84537220 */ /* 0x000fe20000410000 */
        /* <DEDUP_REMOVED lines=23> */
[-C--:B------:R-:W-:Y:S01]  /*14b0*/  FFMA.FTZ R48, R87, R161.reuse, R48 ;  /* 0x000000a157307223 */ /* 0x080fe20000010030 */
[----:B------:R-:W-:Y:S01]  /*14c0*/  FADD.FTZ R24, R24, R161 ;  /* 0x000000a118187221 */ /* 0x000fe20000010000 */
[----:B------:R-:W-:Y:S01]  /*14d0*/  FMUL.FTZ R160, R116, R161 ;  /* 0x000000a174a07220 */ /* 0x000fe20000410000 */
[----:B------:R-:W-:Y:S01]  /*14e0*/  FFMA.FTZ R71, R85, R158, R72 ;  /* 0x0000009e55477223 */ /* 0x000fe20000010048 */
[-C--:B------:R-:W-:Y:S01]  /*14f0*/  FFMA.FTZ R49, R88, R162.reuse, R49 ;  /* 0x000000a258317223 */ /* 0x080fe20000010031 */
[----:B------:R-:W-:Y:S01]  /*1500*/  FADD.FTZ R25, R25, R162 ;  /* 0x000000a219197221 */ /* 0x000fe20000010000 */
[----:B------:R-:W-:Y:S01]  /*1510*/  FMUL.FTZ R161, R117, R162 ;  /* 0x000000a275a17220 */ /* 0x000fe20000410000 */
[-C--:B------:R-:W-:Y:S01]  /*1520*/  FFMA.FTZ R50, R89, R163.reuse, R50 ;  /* 0x000000a359327223 */ /* 0x080fe20000010032 */
[----:B------:R-:W-:Y:S01]  /*1530*/  FADD.FTZ R26, R26, R163 ;  /* 0x000000a31a1a7221 */ /* 0x000fe20000010000 */
[----:B------:R-:W-:Y:S01]  /*1540*/  FMUL.FTZ R162, R118, R163 ;  /* 0x000000a376a27220 */ /* 0x000fe20000410000 */
[-C--:B------:R-:W-:Y:S01]  /*1550*/  FFMA.FTZ R51, R90, R68.reuse, R51 ;  /* 0x000000445a337223 */ /* 0x080fe20000010033 */
[----:B------:R-:W-:Y:S01]  /*1560*/  FADD.FTZ R27, R27, R68 ;  /* 0x000000441b1b7221 */ /* 0x000fe20000010000 */
[----:B------:R-:W-:Y:S01]  /*1570*/  FMUL.FTZ R163, R119, R68 ;  /* 0x0000004477a37220 */ /* 0x000fe20000410000 */
[----:B------:R-:W-:Y:S01]  /*1580*/  FADD.FTZ R73, R74, R159 ;  /* 0x0000009f4a497221 */ /* 0x000fe20000010000 */
[----:B------:R-:W-:-:S03]  /*1590*/  FFMA.FTZ R68, R86, R159, R71 ;  /* 0x0000009f56447223 */ /* 0x000fc60000010047 */
[----:B------:R-:W-:Y:S01]  /*15a0*/  FADD.FTZ R72, R73, R160 ;  /* 0x000000a049487221 */ /* 0x000fe20000010000 */
[----:B------:R-:W-:-:S03]  /*15b0*/  FFMA.FTZ R71, R87, R160, R68 ;  /* 0x000000a057477223 */ /* 0x000fc60000010044 */
[----:B------:R-:W-:Y:S01]  /*15c0*/  FADD.FTZ R73, R72, R161 ;  /* 0x000000a148497221 */ /* 0x000fe20000010000 */
[----:B------:R-:W-:-:S03]  /*15d0*/  FFMA.FTZ R68, R88, R161, R71 ;  /* 0x000000a158447223 */ /* 0x000fc60000010047 */
[----:B------:R-:W-:Y:S01]  /*15e0*/  FADD.FTZ R72, R73, R162 ;  /* 0x000000a249487221 */ /* 0x000fe20000010000 */
[----:B------:R-:W-:Y:S01]  /*15f0*/  FFMA.FTZ R71, R89, R162, R68 ;  /* 0x000000a259477223 */ /* 0x000fe20000010044 */
[--C-:B------:R-:W-:Y:S02]  /*1600*/  HADD2.F32 R187, -RZ, R91.reuse.H0_H0 ;  /* 0x2000005bffbb7230 */ /* 0x100fe40000004100 */
[----:B------:R-:W-:Y:S01]  /*1610*/  FMUL.FTZ R164, R120, R167 ;  /* 0x000000a778a47220 */ /* 0x000fe20000410000 */
[----:B------:R-:W-:Y:S02]  /*1620*/  HADD2.F32 R70, -RZ, R91.H1_H1 ;  /* 0x3000005bff467230 */ /* 0x000fe40000004100 */
[----:B------:R-:W-:Y:S01]  /*1630*/  FADD.FTZ R73, R72, R163 ;  /* 0x000000a348497221 */ /* 0x000fe20000010000 */
[----:B------:R-:W-:Y:S01]  /*1640*/  FMUL.FTZ R91, R132, R165 ;  /* 0x000000a5845b7220 */ /* 0x000fe20000410000 */
[----:B------:R-:W-:Y:S01]  /*1650*/  FFMA.FTZ R72, R90, R163, R71 ;  /* 0x000000a35a487223 */ /* 0x000fe20000010047 */
[----:B------:R-:W-:Y:S01]  /*1660*/  FMUL.FTZ R165, R121, R100 ;  /* 0x0000006479a57220 */ /* 0x000fe20000410000 */
[----:B------:R-:W-:Y:S01]  /*1670*/  FADD.FTZ R68, R73, R164 ;  /* 0x000000a449447221 */ /* 0x000fe20000010000 */
[C---:B------:R-:W-:Y:S01]  /*1680*/  FMUL.FTZ R140, R132.reuse, R169 ;  /* 0x000000a9848c7220 */ /* 0x040fe20000410000 */
[C---:B------:R-:W-:Y:S01]  /*1690*/  FFMA.FTZ R71, R91.reuse, R164, R72 ;  /* 0x000000a45b477223 */ /* 0x040fe20000010048 */
[----:B------:R-:W-:Y:S01]  /*16a0*/  FMUL.FTZ R141, R132, R171 ;  /* 0x000000ab848d7220 */ /* 0x000fe20000410000 */
[----:B------:R-:W-:Y:S01]  /*16b0*/  FADD.FTZ R73, R68, R165 ;  /* 0x000000a544497221 */ /* 0x000fe20000010000 */
[----:B------:R-:W-:Y:S01]  /*16c0*/  FMUL.FTZ R166, R122, R175 ;  /* 0x000000af7aa67220 */ /* 0x000fe20000410000 */
[----:B------:R-:W-:Y:S01]  /*16d0*/  FFMA.FTZ R68, R140, R165, R71 ;  /* 0x000000a58c447223 */ /* 0x000fe20000010047 */
[----:B------:R-:W-:Y:S01]  /*16e0*/  FFMA.FTZ R44, R91, R167, R44 ;  /* 0x000000a75b2c7223 */ /* 0x000fe2000001002c */
[----:B------:R-:W-:Y:S01]  /*16f0*/  FADD.FTZ R20, R20, R167 ;  /* 0x000000a714147221 */ /* 0x000fe20000010000 */
        /* <DEDUP_REMOVED lines=44> */
.L_x_1929:
[----:B------:R-:W-:Y:S05]  /*19c0*/  BSYNC B0 ;  /* 0x0000000000007941 */ /* 0x000fea0003800000 */
.L_x_1927:
[----:B------:R-:W-:Y:S01]  /*19d0*/  LOP3.LUT P5, RZ, R136, 0xff, RZ, 0xc0, !PT ;  /* 0x000000ff88ff7812 */ /* 0x000fe200078ac0ff */
[----:B------:R-:W-:Y:S01]  /*19e0*/  UMOV UR6, 0xffffffff ;  /* 0xffffffff00067882 */ /* 0x000fe20000000000 */
[----:B------:R-:W-:Y:S02]  /*19f0*/  SHF.R.U32.HI R69, RZ, 0x5, R2 ;  /* 0x00000005ff457819 */ /* 0x000fe40000011602 */
[----:B-----5:R-:W-:Y:S02]  /*1a00*/  MOV R71, R92 ;  /* 0x0000005c00477202 */ /* 0x020fe40000000f00 */
[----:B------:R-:W-:Y:S02]  /*1a10*/  MOV R73, R94 ;  /* 0x0000005e00497202 */ /* 0x000fe40000000f00 */
[----:B------:R-:W-:Y:S02]  /*1a20*/  MOV R74, R96 ;  /* 0x00000060004a7202 */ /* 0x000fe40000000f00 */
[----:B------:R-:W-:-:S02]  /*1a30*/  LOP3.LUT R70, R69, 0x7fffffc, RZ, 0xc0, !PT ;  /* 0x07fffffc45467812 */ /* 0x000fc400078ec0ff */
[----:B------:R-:W-:Y:S02]  /*1a40*/  LOP3.LUT P0, RZ, R2, 0x1f, RZ, 0xc0, !PT ;  /* 0x0000001f02ff7812 */ /* 0x000fe4000780c0ff */
[----:B------:R-:W-:Y:S02]  /*1a50*/  PRMT R176, R71, 0x7610, R176 ;  /* 0x0000761047b07816 */ /* 0x000fe400000000b0 */
        /* <DEDUP_REMOVED lines=22> */
.L_x_2014:
[----:B------:R-:W3:Y:S01]  /*1bc0*/  S2R R75, SR_CgaCtaId ;  /* 0x00000000004b7919 */ /* 0x000ee20000008800 */
[----:B------:R-:W-:Y:S01]  /*1bd0*/  MOV R74, 0x400 ;  /* 0x00000400004a7802 */ /* 0x000fe20000000f00 */
[----:B-1----:R-:W-:Y:S01]  /*1be0*/  FADD.FTZ R98, R68, R71 ;  /* 0x0000004744627221 */ /* 0x002fe20000010000 */
[----:B------:R-:W-:Y:S01]  /*1bf0*/  @!P0 LOP3.LUT R69, R69, 0x3, RZ, 0xc0, !PT ;  /* 0x0000000345458812 */ /* 0x000fe200078ec0ff */
[----:B--2---:R-:W-:Y:S01]  /*1c00*/  FADD.FTZ R99, R72, R73 ;  /* 0x0000004948637221 */ /* 0x004fe20000010000 */
[----:B------:R-:W-:Y:S05]  /*1c10*/  WARPSYNC.ALL ;  /* 0x0000000000007948 */ /* 0x000fea0003800000 */
[----:B------:R-:W-:Y:S01]  /*1c20*/  @!P0 IADD3 R69, R70, R69, RZ ;  /* 0x0000004546458210 */ /* 0x000fe20007ffe0ff */
[----:B------:R-:W-:Y:S01]  /*1c30*/  BSSY B0, `(.L_x_1931) ;  /* 0x0000028000007945 */ /* 0x000fe20003800000 */
[----:B------:R-:W-:-:S05]  /*1c40*/  @P4 IADD3 R174, R137, -0x1, RZ ;  /* 0xffffffff89ae4810 */ /* 0x000fca0007ffe0ff */
[----:B------:R-:W-:Y:S01]  /*1c50*/  @P4 IMAD R174, R174, R139, RZ ;  /* 0x0000008baeae4224 */ /* 0x000fe200078e02ff */
[----:B---3--:R-:W-:-:S04]  /*1c60*/  LEA R74, R75, R74, 0x18 ;  /* 0x0000004a4b4a7211 */ /* 0x008fc800078ec0ff */
[-C--:B------:R-:W-:Y:S02]  /*1c70*/  @!P0 LEA R100, R69, R74.reuse, 0x3 ;  /* 0x0000004a45648211 */ /* 0x080fe400078e18ff */
[----:B------:R-:W-:-:S03]  /*1c80*/  LEA R101, R70, R74, 0x3 ;  /* 0x0000004a46657211 */ /* 0x000fc600078e18ff */
[----:B------:R1:W-:Y:S01]  /*1c90*/  @!P0 STS.64 [R100+0x3000], R98 ;  /* 0x0030006264008388 */ /* 0x0003e20000000a00 */
[----:B------:R-:W-:Y:S01]  /*1ca0*/  BAR.SYNC.DEFER_BLOCKING 0x0 ;  /* 0x0000000000007b1d */ /* 0x000fe20000010000 */
[----:B-1----:R-:W-:-:S05]  /*1cb0*/  HFMA2.MMA R99, -RZ, RZ, 0, 0 ;  /* 0x00000000ff637435 */ /* 0x002fca00000001ff */
[----:B0-----:R-:W0:Y:S04]  /*1cc0*/  LDS.128 R68, [R101+0x3000] ;  /* 0x0030000065447984 */ /* 0x001e280000000c00 */
        /* <DEDUP_REMOVED lines=9> */
[----:B------:R-:W-:Y:S02]  /*1d60*/  @P4 LEA.HI.SX32 R99, R69, R138, 0x1d ;  /* 0x0000008a45634211 */ /* 0x000fe400078feaff */
[----:B------:R-:W-:Y:S01]  /*1d70*/  FADD.FTZ R74, R74, R103 ;  /* 0x000000674a4a7221 */ /* 0x000fe20000010000 */
[----:B------:R-:W-:-:S03]  /*1d80*/  FADD.FTZ R75, R75, R68 ;  /* 0x000000444b4b7221 */ /* 0x000fc60000010000 */
[----:B------:R-:W-:Y:S01]  /*1d90*/  FMUL.FTZ R74, R74, UR10 ;  /* 0x0000000a4a4a7c20 */ /* 0x000fe20008410000 */
[----:B------:R-:W-:Y:S01]  /*1da0*/  FMUL.FTZ R75, R75, UR10 ;  /* 0x0000000a4b4b7c20 */ /* 0x000fe20008410000 */
[----:B------:R-:W-:Y:S06]  /*1db0*/  @P2 BRA `(.L_x_1932) ;  /* 0x0000000000182947 */ /* 0x000fec0003800000 */
[----:B------:R-:W-:Y:S02]  /*1dc0*/  ISETP.NE.U32.AND P0, PT, R147, RZ, PT ;  /* 0x000000ff9300720c */ /* 0x000fe40003f05070 */
[----:B------:R-:W-:Y:S02]  /*1dd0*/  MOV R68, RZ ;  /* 0x000000ff00447202 */ /* 0x000fe40000000f00 */
[----:B------:R-:W-:-:S13]  /*1de0*/  ISETP.NE.AND.EX P0, PT, R148, RZ, PT, P0 ;  /* 0x000000ff9400720c */ /* 0x000fda0003f05300 */
[----:B------:R-:W-:Y:S05]  /*1df0*/  @!P0 BRA `(.L_x_1933) ;  /* 0x00000000002c8947 */ /* 0x000fea0003800000 */
[----:B------:R-:W-:Y:S01]  /*1e00*/  HADD2.F32 R68, -RZ, R128.H0_H0 ;  /* 0x20000080ff447230 */ /* 0x000fe20000004100 */
[----:B------:R-:W-:Y:S06]  /*1e10*/  BRA `(.L_x_1933) ;  /* 0x0000000000247947 */ /* 0x000fec0003800000 */
.L_x_1932:
        /* <DEDUP_REMOVED lines=9> */
.L_x_1933:
[----:B------:R-:W-:Y:S05]  /*1eb0*/  BSYNC B0 ;  /* 0x0000000000007941 */ /* 0x000fea0003800000 */
.L_x_1931:
[----:B------:R-:W0:Y:S01]  /*1ec0*/  @P4 LDC.64 R70, c[0x0][0x298] ;  /* 0x0000a600ff464b82 */ /* 0x000e220000000a00 */
[----:B------:R-:W-:Y:S01]  /*1ed0*/  ISETP.NE.U32.AND P1, PT, RZ, UR12, PT ;  /* 0x0000000cff007c0c */ /* 0x000fe2000bf25070 */
[----:B------:R-:W-:Y:S01]  /*1ee0*/  BSSY B0, `(.L_x_1934) ;  /* 0x0000016000007945 */ /* 0x000fe20003800000 */
[----:B------:R-:W-:Y:S02]  /*1ef0*/  @P4 LOP3.LUT P6, RZ, R176, 0xff, RZ, 0xc0, !PT ;  /* 0x000000ffb0ff4812 */ /* 0x000fe400078cc0ff */
[----:B------:R-:W-:Y:S01]  /*1f00*/  ISETP.NE.AND.EX P1, PT, RZ, UR13, PT, P1 ;  /* 0x0000000dff007c0c */ /* 0x000fe2000bf25310 */
[----:B0-----:R-:W-:-:S12]  /*1f10*/  @P4 FMUL.FTZ R69, R68, R71 ;  /* 0x0000004744454220 */ /* 0x001fd80000410000 */
[----:B------:R-:W-:Y:S01]  /*1f20*/  @P1 F2FP.F16.F32.PACK_AB R68, RZ, R68 ;  /* 0x00000044ff44123e */ /* 0x000fe200000000ff */
[----:B------:R-:W-:-:S03]  /*1f30*/  @P4 FMUL.FTZ R69, R69, R70 ;  /* 0x0000004645454220 */ /* 0x000fc60000410000 */
[----:B------:R-:W-:Y:S02]  /*1f40*/  @P1 PRMT R60, R68, 0x7610, R60 ;  /* 0x00007610443c1816 */ /* 0x000fe4000000003c */
[----:B------:R-:W-:-:S04]  /*1f50*/  @P4 FSEL R69, R69, RZ, P6 ;  /* 0x000000ff45454208 */ /* 0x000fc80003000000 */
[----:B------:R-:W-:-:S04]  /*1f60*/  @P4 F2FP.F16.F32.PACK_AB R69, RZ, R69 ;  /* 0x00000045ff45423e */ /* 0x000fc800000000ff */
[----:B------:R-:W-:Y:S01]  /*1f70*/  @P4 PRMT R64, R69, 0x7610, R64 ;  /* 0x0000761045404816 */ /* 0x000fe20000000040 */
[----:B------:R-:W-:Y:S06]  /*1f80*/  @P2 BRA `(.L_x_1935) ;  /* 0x0000000000102947 */ /* 0x000fec0003800000 */
[----:B------:R-:W-:Y:S01]  /*1f90*/  MOV R68, RZ ;  /* 0x000000ff00447202 */ /* 0x000fe20000000f00 */
[----:B------:R-:W-:Y:S06]  /*1fa0*/  @!P0 BRA `(.L_x_1936) ;  /* 0x0000000000248947 */ /* 0x000fec0003800000 */
[----:B------:R-:W-:Y:S01]  /*1fb0*/  HADD2.F32 R68, -RZ, R128.H1_H1 ;  /* 0x30000080ff447230 */ /* 0x000fe20000004100 */
[----:B------:R-:W-:Y:S06]  /*1fc0*/  BRA `(.L_x_1936) ;  /* 0x00000000001c7947 */ /* 0x000fec0003800000 */
.L_x_1935:
[----:B------:R-:W-:Y:S01]  /*1fd0*/  ISETP.NE.AND P6, PT, R173, RZ, PT ;  /* 0x000000ffad00720c */ /* 0x000fe20003fc5270 */
[----:B------:R-:W-:-:S03]  /*1fe0*/  @P0 HADD2.F32 R71, -RZ, R128.H1_H1 ;  /* 0x30000080ff470230 */ /* 0x000fc60000004100 */
[----:B------:R-:W-:-:S05]  /*1ff0*/  FSEL R69, R74, RZ, !P6 ;  /* 0x000000ff4a457208 */ /* 0x000fca0007000000 */
[----:B------:R-:W-:-:S04]  /*2000*/  FFMA.FTZ R68, R76, R75, R69 ;  /* 0x0000004b4c447223 */ /* 0x000fc80000010045 */
[----:B------:R-:W-:-:S04]  /*2010*/  FADD.FTZ R69, R149, -R68 ;  /* 0x8000004495457221 */ /* 0x000fc80000010000 */
[----:B------:R-:W-:-:S04]  /*2020*/  FMUL.FTZ R68, R132, R69 ;  /* 0x0000004584447220 */ /* 0x000fc80000410000 */
[----:B------:R-:W-:-:S07]  /*2030*/  @P0 FADD.FTZ R68, R68, R71 ;  /* 0x0000004744440221 */ /* 0x000fce0000010000 */
.L_x_1936:
[----:B------:R-:W-:Y:S05]  /*2040*/  BSYNC B0 ;  /* 0x0000000000007941 */ /* 0x000fea0003800000 */
.L_x_1934:
[----:B------:R-:W0:Y:S01]  /*2050*/  @P4 LDC.64 R70, c[0x0][0x298] ;  /* 0x0000a600ff464b82 */ /* 0x000e220000000a00 */
[----:B------:R-:W-:Y:S01]  /*2060*/  @P4 LOP3.LUT P6, RZ, R92, 0xff00, RZ, 0xc0, !PT ;  /* 0x0000ff005cff4812 */ /* 0x000fe200078cc0ff */
[----:B------:R-:W-:Y:S01]  /*2070*/  BSSY B0, `(.L_x_1937) ;  /* 0x0000014000007945 */ /* 0x000fe20003800000 */
[----:B0-----:R-:W-:Y:S01]  /*2080*/  @P4 FMUL.FTZ R69, R68, R71 ;  /* 0x0000004744454220 */ /* 0x001fe20000410000 */
        /* <DEDUP_REMOVED lines=9> */
[----:B------:R-:W-:Y:S01]  /*2120*/  HADD2.F32 R68, -RZ, R129.H0_H0 ;  /* 0x20000081ff447230 */ /* 0x000fe20000004100 */
[----:B------:R-:W-:Y:S06]  /*2130*/  BRA `(.L_x_1939) ;  /* 0x00000000001c7947 */ /* 0x000fec0003800000 */
.L_x_1938:
[----:B------:R-:W-:Y:S01]  /*2140*/  ISETP.NE.AND P6, PT, R173, RZ, PT ;  /* 0x000000ffad00720c */ /* 0x000fe20003fc5270 */
[----:B------:R-:W-:-:S03]  /*2150*/  @P0 HADD2.F32 R71, -RZ, R129.H0_H0 ;  /* 0x20000081ff470230 */ /* 0x000fc60000004100 */
[----:B------:R-:W-:-:S05]  /*2160*/  FSEL R68, R74, RZ, !P6 ;  /* 0x000000ff4a447208 */ /* 0x000fca0007000000 */
[----:B------:R-:W-:-:S04]  /*2170*/  FFMA.FTZ R69, R77, R75, R68 ;  /* 0x0000004b4d457223 */ /* 0x000fc80000010044 */
[----:B------:R-:W-:-:S04]  /*2180*/  FADD.FTZ R69, R150, -R69 ;  /* 0x8000004596457221 */ /* 0x000fc80000010000 */
[----:B------:R-:W-:-:S04]  /*2190*/  FMUL.FTZ R68, R132, R69 ;  /* 0x0000004584447220 */ /* 0x000fc80000410000 */
[----:B------:R-:W-:-:S07]  /*21a0*/  @P0 FADD.FTZ R68, R68, R71 ;  /* 0x0000004744440221 */ /* 0x000fce0000010000 */
.L_x_1939:
[----:B------:R-:W-:Y:S05]  /*21b0*/  BSYNC B0 ;  /* 0x0000000000007941 */ /* 0x000fea0003800000 */
.L_x_1937:
        /* <DEDUP_REMOVED lines=15> */
.L_x_1941:
[----:B------:R-:W-:Y:S01]  /*22b0*/  ISETP.NE.AND P6, PT, R173, RZ, PT ;  /* 0x000000ffad00720c */ /* 0x000fe20003fc5270 */
[----:B------:R-:W-:-:S03]  /*22c0*/  @P0 HADD2.F32 R71, -RZ, R129.H1_H1 ;  /* 0x30000081ff470230 */ /* 0x000fc60000004100 */
[----:B------:R-:W-:-:S05]  /*22d0*/  FSEL R69, R74, RZ, !P6 ;  /* 0x000000ff4a457208 */ /* 0x000fca0007000000 */
[----:B------:R-:W-:-:S04]  /*22e0*/  FFMA.FTZ R68, R78, R75, R69 ;  /* 0x0000004b4e447223 */ /* 0x000fc80000010045 */
[----:B------:R-:W-:-:S04]  /*22f0*/  FADD.FTZ R69, R151, -R68 ;  /* 0x8000004497457221 */ /* 0x000fc80000010000 */
[----:B------:R-:W-:-:S04]  /*2300*/  FMUL.FTZ R68, R132, R69 ;  /* 0x0000004584447220 */ /* 0x000fc80000410000 */
[----:B------:R-:W-:-:S07]  /*2310*/  @P0 FADD.FTZ R68, R68, R71 ;  /* 0x0000004744440221 */ /* 0x000fce0000010000 */
.L_x_1942:
[----:B------:R-:W-:Y:S05]  /*2320*/  BSYNC B0 ;  /* 0x0000000000007941 */ /* 0x000fea0003800000 */
.L_x_1940:
        /* <DEDUP_REMOVED lines=15> */
.L_x_1944:
[----:B------:R-:W-:Y:S01]  /*2420*/  ISETP.NE.AND P6, PT, R173, RZ, PT ;  /* 0x000000ffad00720c */ /* 0x000fe20003fc5270 */
[----:B------:R-:W-:-:S03]  /*2430*/  @P0 HADD2.F32 R71, -RZ, R130.H0_H0 ;  /* 0x20000082ff470230 */ /* 0x000fc60000004100 */
[----:B------:R-:W-:-:S05]  /*2440*/  FSEL R68, R74, RZ, !P6 ;  /* 0x000000ff4a447208 */ /* 0x000fca0007000000 */
[----:B------:R-:W-:-:S04]  /*2450*/  FFMA.FTZ R69, R79, R75, R68 ;  /* 0x0000004b4f457223 */ /* 0x000fc80000010044 */
[----:B------:R-:W-:-:S04]  /*2460*/  FADD.FTZ R69, R152, -R69 ;  /* 0x8000004598457221 */ /* 0x000fc80000010000 */
[----:B------:R-:W-:-:S04]  /*2470*/  FMUL.FTZ R68, R132, R69 ;  /* 0x0000004584447220 */ /* 0x000fc80000410000 */
[----:B------:R-:W-:-:S07]  /*2480*/  @P0 FADD.FTZ R68, R68, R71 ;  /* 0x0000004744440221 */ /* 0x000fce0000010000 */
.L_x_1945:
[----:B------:R-:W-:Y:S05]  /*2490*/  BSYNC B0 ;  /* 0x0000000000007941 */ /* 0x000fea0003800000 */
.L_x_1943:
        /* <DEDUP_REMOVED lines=15> */
.L_x_1947:
[----:B------:R-:W-:Y:S01]  /*2590*/  ISETP.NE.AND P6, PT, R173, RZ, PT ;  /* 0x000000ffad00720c */ /* 0x000fe20003fc5270 */
[----:B------:R-:W-:-:S03]  /*25a0*/  @P0 HADD2.F32 R71, -RZ, R130.H1_H1 ;  /* 0x30000082ff470230 */ /* 0x000fc60000004100 */
[----:B------:R-:W-:-:S05]  /*25b0*/  FSEL R69, R74, RZ, !P6 ;  /* 0x000000ff4a457208 */ /* 0x000fca0007000000 */
[----:B------:R-:W-:-:S04]  /*25c0*/  FFMA.FTZ R68, R80, R75, R69 ;  /* 0x0000004b50447223 */ /* 0x000fc80000010045 */
[----:B------:R-:W-:-:S04]  /*25d0*/  FADD.FTZ R69, R153, -R68 ;  /* 0x8000004499457221 */ /* 0x000fc80000010000 */
[----:B------:R-:W-:-:S04]  /*25e0*/  FMUL.FTZ R68, R132, R69 ;  /* 0x0000004584447220 */ /* 0x000fc80000410000 */
[----:B------:R-:W-:-:S07]  /*25f0*/  @P0 FADD.FTZ R68, R68, R71 ;  /* 0x0000004744440221 */ /* 0x000fce0000010000 */
.L_x_1948:
[----:B------:R-:W-:Y:S05]  /*2600*/  BSYNC B0 ;  /* 0x0000000000007941 */ /* 0x000fea0003800000 */
.L_x_1946:
        /* <DEDUP_REMOVED lines=15> */
.L_x_1950:
[----:B------:R-:W-:Y:S01]  /*2700*/  ISETP.NE.AND P6, PT, R173, RZ, PT ;  /* 0x000000ffad00720c */ /* 0x000fe20003fc5270 */
[----:B------:R-:W-:-:S03]  /*2710*/  @P0 HADD2.F32 R71, -RZ, R131.H0_H0 ;  /* 0x20000083ff470230 */ /* 0x000fc60000004100 */
[----:B------:R-:W-:-:S05]  /*2720*/  FSEL R68, R74, RZ, !P6 ;  /* 0x000000ff4a447208 */ /* 0x000fca0007000000 */
[----:B------:R-:W-:-:S04]  /*2730*/  FFMA.FTZ R69, R81, R75, R68 ;  /* 0x0000004b51457223 */ /* 0x000fc80000010044 */
[----:B------:R-:W-:-:S04]  /*2740*/  FADD.FTZ R69, R154, -R69 ;  /* 0x800000459a457221 */ /* 0x000fc80000010000 */
[----:B------:R-:W-:-:S04]  /*2750*/  FMUL.FTZ R68, R132, R69 ;  /* 0x0000004584447220 */ /* 0x000fc80000410000 */
[----:B------:R-:W-:-:S07]  /*2760*/  @P0 FADD.FTZ R68, R68, R71 ;  /* 0x0000004744440221 */ /* 0x000fce0000010000 */
.L_x_1951:
[----:B------:R-:W-:Y:S05]  /*2770*/  BSYNC B0 ;  /* 0x0000000000007941 */ /* 0x000fea0003800000 */
.L_x_1949:
        /* <DEDUP_REMOVED lines=15> */
.L_x_1953:
[----:B------:R-:W-:Y:S01]  /*2870*/  ISETP.NE.AND P6, PT, R173, RZ, PT ;  /* 0x000000ffad00720c */ /* 0x000fe20003fc5270 */
[----:B------:R-:W-:-:S03]  /*2880*/  @P0 HADD2.F32 R71, -RZ, R131.H1_H1 ;  /* 0x30000083ff470230 */ /* 0x000fc60000004100 */
[----:B------:R-:W-:-:S05]  /*2890*/  FSEL R69, R74, RZ, !P6 ;  /* 0x000000ff4a457208 */ /* 0x000fca0007000000 */
[----:B------:R-:W-:-:S04]  /*28a0*/  FFMA.FTZ R68, R82, R75, R69 ;  /* 0x0000004b52447223 */ /* 0x000fc80000010045 */
[----:B------:R-:W-:-:S04]  /*28b0*/  FADD.FTZ R69, R155, -R68 ;  /* 0x800000449b457221 */ /* 0x000fc80000010000 */
[----:B------:R-:W-:-:S04]  /*28c0*/  FMUL.FTZ R98, R132, R69 ;  /* 0x0000004584627220 */ /* 0x000fc80000410000 */
[----:B------:R-:W-:-:S07]  /*28d0*/  @P0 FADD.FTZ R98, R98, R71 ;  /* 0x0000004762620221 */ /* 0x000fce0000010000 */
.L_x_1954:
[----:B------:R-:W-:Y:S05]  /*28e0*/  BSYNC B0 ;  /* 0x0000000000007941 */ /* 0x000fea0003800000 */
.L_x_1952:
[----:B------:R-:W0:Y:S01]  /*28f0*/  @P4 LDC.64 R72, c[0x0][0x298] ;  /* 0x0000a600ff484b82 */ /* 0x000e220000000a00 */
[----:B------:R-:W-:Y:S01]  /*2900*/  @P4 LOP3.LUT P6, RZ, R93, 0xff000000, RZ, 0xc0, !PT ;  /* 0xff0000005dff4812 */ /* 0x000fe200078cc0ff */
[----:B------:R-:W-:Y:S06]  /*2910*/  BSSY B0, `(.L_x_1955) ;  /* 0x000001a000007945 */ /* 0x000fec0003800000 */
[----:B------:R-:W1:Y:S08]  /*2920*/  @P1 LDC.64 R70, c[0x0][0x308] ;  /* 0x0000c200ff461b82 */ /* 0x000e700000000a00 */
[----:B------:R-:W2:Y:S01]  /*2930*/  @P4 LDC.64 R68, c[0x0][0x2f8] ;  /* 0x0000be00ff444b82 */ /* 0x000ea20000000a00 */
[----:B0-----:R-:W-:Y:S01]  /*2940*/  @P4 FMUL.FTZ R73, R98, R73 ;  /* 0x0000004962494220 */ /* 0x001fe20000410000 */
[----:B------:R-:W-:-:S03]  /*2950*/  @P1 F2FP.F16.F32.PACK_AB R98, RZ, R98 ;  /* 0x00000062ff62123e */ /* 0x000fc600000000ff */
[----:B------:R-:W-:Y:S01]  /*2960*/  @P4 FMUL.FTZ R72, R73, R72 ;  /* 0x0000004849484220 */ /* 0x000fe20000410000 */
[----:B------:R-:W-:Y:S01]  /*2970*/  @P1 PRMT R63, R63, 0x5410, R98 ;  /* 0x000054103f3f1816 */ /* 0x000fe20000000062 */
[----:B-1----:R-:W-:-:S03]  /*2980*/  @P1 IMAD.WIDE.U32 R70, R135, 0x10, R70 ;  /* 0x0000001087461825 */ /* 0x002fc600078e0046 */
[----:B------:R-:W-:-:S04]  /*2990*/  @P4 FSEL R72, R72, RZ, P6 ;  /* 0x000000ff48484208 */ /* 0x000fc80003000000 */
[----:B------:R-:W-:Y:S01]  /*29a0*/  @P4 F2FP.F16.F32.PACK_AB R72, RZ, R72 ;  /* 0x00000048ff48423e */ /* 0x000fe200000000ff */
[----:B------:R0:W-:Y:S01]  /*29b0*/  @P1 STG.E.128 desc[UR4][R70.64], R60 ;  /* 0x0000003c46001986 */ /* 0x0001e2000c101d04 */
[----:B--2---:R-:W-:Y:S02]  /*29c0*/  @P4 IMAD.WIDE.U32 R68, R99, 0x10, R68 ;  /* 0x0000001063444825 */ /* 0x004fe400078e0044 */
[----:B------:R-:W-:-:S05]  /*29d0*/  @P4 PRMT R67, R67, 0x5410, R72 ;  /* 0x0000541043434816 */ /* 0x000fca0000000048 */
[----:B------:R0:W-:Y:S01]  /*29e0*/  @P4 STG.E.128 desc[UR4][R68.64], R64 ;  /* 0x0000004044004986 */ /* 0x0001e2000c101d04 */
[----:B------:R-:W-:Y:S05]  /*29f0*/  @P2 BRA `(.L_x_1956) ;  /* 0x0000000000102947 */ /* 0x000fea0003800000 */
[----:B0-----:R-:W-:Y:S01]  /*2a00*/  HFMA2.MMA R68, -RZ, RZ, 0, 0 ;  /* 0x00000000ff447435 */ /* 0x001fe200000001ff */
[----:B------:R-:W-:Y:S10]  /*2a10*/  @!P0 BRA `(.L_x_1957) ;  /* 0x0000000000248947 */ /* 0x000ff40003800000 */
[----:B------:R-:W-:Y:S01]  /*2a20*/  HADD2.F32 R68, -RZ, R52.H0_H0 ;  /* 0x20000034ff447230 */ /* 0x000fe20000004100 */
[----:B------:R-:W-:Y:S06]  /*2a30*/  BRA `(.L_x_1957) ;  /* 0x00000000001c7947 */ /* 0x000fec0003800000 */
.L_x_1956:
[----:B------:R-:W-:Y:S01]  /*2a40*/  ISETP.NE.AND P6, PT, R173, RZ, PT ;  /* 0x000000ffad00720c */ /* 0x000fe20003fc5270 */
[----:B0-----:R-:W-:-:S03]  /*2a50*/  @P0 HADD2.F32 R71, -RZ, R52.H0_H0 ;  /* 0x20000034ff470230 */ /* 0x001fc60000004100 */
[----:B------:R-:W-:-:S05]  /*2a60*/  FSEL R68, R74, RZ, !P6 ;  /* 0x000000ff4a447208 */ /* 0x000fca0007000000 */
[----:B------:R-:W-:-:S04]  /*2a70*/  FFMA.FTZ R69, R83, R75, R68 ;  /* 0x0000004b53457223 */ /* 0x000fc80000010044 */
[----:B------:R-:W-:-:S04]  /*2a80*/  FADD.FTZ R69, R156, -R69 ;  /* 0x800000459c457221 */ /* 0x000fc80000010000 */
[----:B------:R-:W-:-:S04]  /*2a90*/  FMUL.FTZ R68, R132, R69 ;  /* 0x0000004584447220 */ /* 0x000fc80000410000 */
[----:B------:R-:W-:-:S07]  /*2aa0*/  @P0 FADD.FTZ R68, R68, R71 ;  /* 0x0000004744440221 */ /* 0x000fce0000010000 */
.L_x_1957:
[----:B------:R-:W-:Y:S05]  /*2ab0*/  BSYNC B0 ;  /* 0x0000000000007941 */ /* 0x000fea0003800000 */
.L_x_1955:
        /* <DEDUP_REMOVED lines=15> */
.L_x_1959:
[----:B------:R-:W-:Y:S01]  /*2bb0*/  ISETP.NE.AND P6, PT, R173, RZ, PT ;  /* 0x000000ffad00720c */ /* 0x000fe20003fc5270 */
[----:B------:R-:W-:-:S03]  /*2bc0*/  @P0 HADD2.F32 R71, -RZ, R52.H1_H1 ;  /* 0x30000034ff470230 */ /* 0x000fc60000004100 */
[----:B------:R-:W-:-:S05]  /*2bd0*/  FSEL R69, R74, RZ, !P6 ;  /* 0x000000ff4a457208 */ /* 0x000fca0007000000 */
[----:B------:R-:W-:-:S04]  /*2be0*/  FFMA.FTZ R68, R84, R75, R69 ;  /* 0x0000004b54447223 */ /* 0x000fc80000010045 */
[----:B------:R-:W-:-:S04]  /*2bf0*/  FADD.FTZ R69, R157, -R68 ;  /* 0x800000449d457221 */ /* 0x000fc80000010000 */
[----:B------:R-:W-:-:S04]  /*2c00*/  FMUL.FTZ R68, R132, R69 ;  /* 0x0000004584447220 */ /* 0x000fc80000410000 */
[----:B------:R-:W-:-:S07]  /*2c10*/  @P0 FADD.FTZ R68, R68, R71 ;  /* 0x0000004744440221 */ /* 0x000fce0000010000 */
.L_x_1960:
[----:B------:R-:W-:Y:S05]  /*2c20*/  BSYNC B0 ;  /* 0x0000000000007941 */ /* 0x000fea0003800000 */
.L_x_1958:
        /* <DEDUP_REMOVED lines=15> */
.L_x_1962:
[----:B------:R-:W-:Y:S01]  /*2d20*/  ISETP.NE.AND P6, PT, R173, RZ, PT ;  /* 0x000000ffad00720c */ /* 0x000fe20003fc5270 */
[----:B------:R-:W-:-:S03]  /*2d30*/  @P0 HADD2.F32 R71, -RZ, R53.H0_H0 ;  /* 0x20000035ff470230 */ /* 0x000fc60000004100 */
[----:B------:R-:W-:-:S05]  /*2d40*/  FSEL R68, R74, RZ, !P6 ;  /* 0x000000ff4a447208 */ /* 0x000fca0007000000 */
[----:B------:R-:W-:-:S04]  /*2d50*/  FFMA.FTZ R69, R85, R75, R68 ;  /* 0x0000004b55457223 */ /* 0x000fc80000010044 */
[----:B------:R-:W-:-:S04]  /*2d60*/  FADD.FTZ R69, R158, -R69 ;  /* 0x800000459e457221 */ /* 0x000fc80000010000 */
[----:B------:R-:W-:-:S04]  /*2d70*/  FMUL.FTZ R68, R132, R69 ;  /* 0x0000004584447220 */ /* 0x000fc80000410000 */
[----:B------:R-:W-:-:S07]  /*2d80*/  @P0 FADD.FTZ R68, R68, R71 ;  /* 0x0000004744440221 */ /* 0x000fce0000010000 */
.L_x_1963:
[----:B------:R-:W-:Y:S05]  /*2d90*/  BSYNC B0 ;  /* 0x0000000000007941 */ /* 0x000fea0003800000 */
.L_x_1961:
        /* <DEDUP_REMOVED lines=15> */
.L_x_1965:
[----:B------:R-:W-:Y:S01]  /*2e90*/  ISETP.NE.AND P6, PT, R173, RZ, PT ;  /* 0x000000ffad00720c */ /* 0x000fe20003fc5270 */
[----:B------:R-:W-:-:S03]  /*2ea0*/  @P0 HADD2.F32 R71, -RZ, R53.H1_H1 ;  /* 0x30000035ff470230 */ /* 0x000fc60000004100 */
[----:B------:R-:W-:-:S05]  /*2eb0*/  FSEL R69, R74, RZ, !P6 ;  /* 0x000000ff4a457208 */ /* 0x000fca0007000000 */
[----:B------:R-:W-:-:S04]  /*2ec0*/  FFMA.FTZ R68, R86, R75, R69 ;  /* 0x0000004b56447223 */ /* 0x000fc80000010045 */
[----:B------:R-:W-:-:S04]  /*2ed0*/  FADD.FTZ R69, R159, -R68 ;  /* 0x800000449f457221 */ /* 0x000fc80000010000 */
[----:B------:R-:W-:-:S04]  /*2ee0*/  FMUL.FTZ R68, R132, R69 ;  /* 0x0000004584447220 */ /* 0x000fc80000410000 */
[----:B------:R-:W-:-:S07]  /*2ef0*/  @P0 FADD.FTZ R68, R68, R71 ;  /* 0x0000004744440221 */ /* 0x000fce0000010000 */
.L_x_1966:
[----:B------:R-:W-:Y:S05]  /*2f00*/  BSYNC B0 ;  /* 0x0000000000007941 */ /* 0x000fea0003800000 */
.L_x_1964:
        /* <DEDUP_REMOVED lines=15> */
.L_x_1968:
[----:B------:R-:W-:Y:S01]  /*3000*/  ISETP.NE.AND P6, PT, R173, RZ, PT ;  /* 0x000000ffad00720c */ /* 0x000fe20003fc5270 */
[----:B------:R-:W-:-:S03]  /*3010*/  @P0 HADD2.F32 R71, -RZ, R54.H0_H0 ;  /* 0x20000036ff470230 */ /* 0x000fc60000004100 */
[----:B------:R-:W-:-:S05]  /*3020*/  FSEL R68, R74, RZ, !P6 ;  /* 0x000000ff4a447208 */ /* 0x000fca0007000000 */
[----:B------:R-:W-:-:S04]  /*3030*/  FFMA.FTZ R69, R87, R75, R68 ;  /* 0x0000004b57457223 */ /* 0x000fc80000010044 */
[----:B------:R-:W-:-:S04]  /*3040*/  FADD.FTZ R69, R160, -R69 ;  /* 0x80000045a0457221 */ /* 0x000fc80000010000 */
[----:B------:R-:W-:-:S04]  /*3050*/  FMUL.FTZ R68, R132, R69 ;  /* 0x0000004584447220 */ /* 0x000fc80000410000 */
[----:B------:R-:W-:-:S07]  /*3060*/  @P0 FADD.FTZ R68, R68, R71 ;  /* 0x0000004744440221 */ /* 0x000fce0000010000 */
.L_x_1969:
[----:B------:R-:W-:Y:S05]  /*3070*/  BSYNC B0 ;  /* 0x0000000000007941 */ /* 0x000fea0003800000 */
.L_x_1967:
        /* <DEDUP_REMOVED lines=15> */
.L_x_1971:
[----:B------:R-:W-:Y:S01]  /*3170*/  ISETP.NE.AND P6, PT, R173, RZ, PT ;  /* 0x000000ffad00720c */ /* 0x000fe20003fc5270 */
[----:B------:R-:W-:-:S03]  /*3180*/  @P0 HADD2.F32 R71, -RZ, R54.H1_H1 ;  /* 0x30000036ff470230 */ /* 0x000fc60000004100 */
[----:B------:R-:W-:-:S05]  /*3190*/  FSEL R69, R74, RZ, !P6 ;  /* 0x000000ff4a457208 */ /* 0x000fca0007000000 */
[----:B------:R-:W-:-:S04]  /*31a0*/  FFMA.FTZ R68, R88, R75, R69 ;  /* 0x0000004b58447223 */ /* 0x000fc80000010045 */
[----:B------:R-:W-:-:S04]  /*31b0*/  FADD.FTZ R69, R161, -R68 ;  /* 0x80000044a1457221 */ /* 0x000fc80000010000 */
[----:B------:R-:W-:-:S04]  /*31c0*/  FMUL.FTZ R68, R132, R69 ;  /* 0x0000004584447220 */ /* 0x000fc80000410000 */
[----:B------:R-:W-:-:S07]  /*31d0*/  @P0 FADD.FTZ R68, R68, R71 ;  /* 0x0000004744440221 */ /* 0x000fce0000010000 */
.L_x_1972:
[----:B------:R-:W-:Y:S05]  /*31e0*/  BSYNC B0 ;  /* 0x0000000000007941 */ /* 0x000fea0003800000 */
.L_x_1970:
        /* <DEDUP_REMOVED lines=15> */
.L_x_1974:
[----:B------:R-:W-:Y:S01]  /*32e0*/  ISETP.NE.AND P6, PT, R173, RZ, PT ;  /* 0x000000ffad00720c */ /* 0x000fe20003fc5270 */
[----:B------:R-:W-:-:S03]  /*32f0*/  @P0 HADD2.F32 R71, -RZ, R55.H0_H0 ;  /* 0x20000037ff470230 */ /* 0x000fc60000004100 */
[----:B------:R-:W-:-:S05]  /*3300*/  FSEL R68, R74, RZ, !P6 ;  /* 0x000000ff4a447208 */ /* 0x000fca0007000000 */
[----:B------:R-:W-:-:S04]  /*3310*/  FFMA.FTZ R69, R89, R75, R68 ;  /* 0x0000004b59457223 */ /* 0x000fc80000010044 */
[----:B------:R-:W-:-:S04]  /*3320*/  FADD.FTZ R69, R162, -R69 ;  /* 0x80000045a2457221 */ /* 0x000fc80000010000 */
[----:B------:R-:W-:-:S04]  /*3330*/  FMUL.FTZ R68, R132, R69 ;  /* 0x0000004584447220 */ /* 0x000fc80000410000 */
[----:B------:R-:W-:-:S07]  /*3340*/  @P0 FADD.FTZ R68, R68, R71 ;  /* 0x0000004744440221 */ /* 0x000fce0000010000 */
.L_x_1975:
[----:B------:R-:W-:Y:S05]  /*3350*/  BSYNC B0 ;  /* 0x0000000000007941 */ /* 0x000fea0003800000 */
.L_x_1973:
        /* <DEDUP_REMOVED lines=15> */
.L_x_1977:
[----:B------:R-:W-:Y:S01]  /*3450*/  ISETP.NE.AND P6, PT, R173, RZ, PT ;  /* 0x000000ffad00720c */ /* 0x000fe20003fc5270 */
[----:B------:R-:W-:-:S03]  /*3460*/  @P0 HADD2.F32 R71, -RZ, R55.H1_H1 ;  /* 0x30000037ff470230 */ /* 0x000fc60000004100 */
[----:B------:R-:W-:-:S05]  /*3470*/  FSEL R69, R74, RZ, !P6 ;  /* 0x000000ff4a457208 */ /* 0x000fca0007000000 */
[----:B------:R-:W-:-:S04]  /*3480*/  FFMA.FTZ R68, R90, R75, R69 ;  /* 0x0000004b5a447223 */ /* 0x000fc80000010045 */
[----:B------:R-:W-:-:S04]  /*3490*/  FADD.FTZ R69, R163, -R68 ;  /* 0x80000044a3457221 */ /* 0x000fc80000010000 */
[----:B------:R-:W-:-:S04]  /*34a0*/  FMUL.FTZ R72, R132, R69 ;  /* 0x0000004584487220 */ /* 0x000fc80000410000 */
[----:B------:R-:W-:-:S07]  /*34b0*/  @P0 FADD.FTZ R72, R72, R71 ;  /* 0x0000004748480221 */ /* 0x000fce0000010000 */
.L_x_1978:
[----:B------:R-:W-:Y:S05]  /*34c0*/  BSYNC B0 ;  /* 0x0000000000007941 */ /* 0x000fea0003800000 */
.L_x_1976:
[----:B------:R-:W0:Y:S01]  /*34d0*/  @P4 LDC.64 R92, c[0x0][0x298] ;  /* 0x0000a600ff5c4b82 */ /* 0x000e220000000a00 */
[----:B------:R-:W-:Y:S01]  /*34e0*/  @P4 LOP3.LUT P6, RZ, R95, 0xff000000, RZ, 0xc0, !PT ;  /* 0xff0000005fff4812 */ /* 0x000fe200078cc0ff */
[----:B------:R-:W-:Y:S06]  /*34f0*/  BSSY B0, `(.L_x_1979) ;  /* 0x000001b000007945 */ /* 0x000fec0003800000 */
[----:B------:R-:W1:Y:S08]  /*3500*/  @P1 LDC.64 R70, c[0x0][0x308] ;  /* 0x0000c200ff461b82 */ /* 0x000e700000000a00 */
[----:B------:R-:W2:Y:S01]  /*3510*/  @P4 LDC.64 R68, c[0x0][0x2f8] ;  /* 0x0000be00ff444b82 */ /* 0x000ea20000000a00 */
[----:B0-----:R-:W-:Y:S01]  /*3520*/  @P4 FMUL.FTZ R73, R72, R93 ;  /* 0x0000005d48494220 */ /* 0x001fe20000410000 */
[----:B------:R-:W-:-:S02]  /*3530*/  @P4 IADD3 R93, R99, 0x80, RZ ;  /* 0x00000080635d4810 */ /* 0x000fc40007ffe0ff */
[----:B------:R-:W-:Y:S01]  /*3540*/  @P1 F2FP.F16.F32.PACK_AB R72, RZ, R72 ;  /* 0x00000048ff48123e */ /* 0x000fe200000000ff */
[----:B------:R-:W-:-:S03]  /*3550*/  @P4 FMUL.FTZ R73, R73, R92 ;  /* 0x0000005c49494220 */ /* 0x000fc60000410000 */
[----:B------:R-:W-:Y:S01]  /*3560*/  @P1 PRMT R63, R63, 0x5410, R72 ;  /* 0x000054103f3f1816 */ /* 0x000fe20000000048 */
[----:B-1----:R-:W-:Y:S01]  /*3570*/  @P1 IMAD.WIDE.U32 R70, R134, 0x10, R70 ;  /* 0x0000001086461825 */ /* 0x002fe200078e0046 */
        /* <DEDUP_REMOVED lines=11> */
.L_x_1980:
[----:B------:R-:W-:Y:S01]  /*3630*/  ISETP.NE.AND P6, PT, R173, RZ, PT ;  /* 0x000000ffad00720c */ /* 0x000fe20003fc5270 */
[----:B0-----:R-:W-:-:S03]  /*3640*/  @P0 HADD2.F32 R71, -RZ, R56.H0_H0 ;  /* 0x20000038ff470230 */ /* 0x001fc60000004100 */
[----:B------:R-:W-:-:S05]  /*3650*/  FSEL R68, R74, RZ, !P6 ;  /* 0x000000ff4a447208 */ /* 0x000fca0007000000 */
[----:B------:R-:W-:-:S04]  /*3660*/  FFMA.FTZ R69, R91, R75, R68 ;  /* 0x0000004b5b457223 */ /* 0x000fc80000010044 */
[----:B------:R-:W-:-:S04]  /*3670*/  FADD.FTZ R69, R164, -R69 ;  /* 0x80000045a4457221 */ /* 0x000fc80000010000 */
[----:B------:R-:W-:-:S04]  /*3680*/  FMUL.FTZ R68, R132, R69 ;  /* 0x0000004584447220 */ /* 0x000fc80000410000 */
[----:B------:R-:W-:-:S07]  /*3690*/  @P0 FADD.FTZ R68, R68, R71 ;  /* 0x0000004744440221 */ /* 0x000fce0000010000 */
.L_x_1981:
[----:B------:R-:W-:Y:S05]  /*36a0*/  BSYNC B0 ;  /* 0x0000000000007941 */ /* 0x000fea0003800000 */
.L_x_1979:
        /* <DEDUP_REMOVED lines=15> */
.L_x_1983:
[----:B------:R-:W-:Y:S01]  /*37a0*/  ISETP.NE.AND P6, PT, R173, RZ, PT ;  /* 0x000000ffad00720c */ /* 0x000fe20003fc5270 */
[----:B------:R-:W-:-:S03]  /*37b0*/  @P0 HADD2.F32 R71, -RZ, R56.H1_H1 ;  /* 0x30000038ff470230 */ /* 0x000fc60000004100 */
[----:B------:R-:W-:-:S05]  /*37c0*/  FSEL R69, R74, RZ, !P6 ;  /* 0x000000ff4a457208 */ /* 0x000fca0007000000 */
[----:B------:R-:W-:-:S04]  /*37d0*/  FFMA.FTZ R68, R140, R75, R69 ;  /* 0x0000004b8c447223 */ /* 0x000fc80000010045 */
[----:B------:R-:W-:-:S04]  /*37e0*/  FADD.FTZ R69, R165, -R68 ;  /* 0x80000044a5457221 */ /* 0x000fc80000010000 */
[----:B------:R-:W-:-:S04]  /*37f0*/  FMUL.FTZ R68, R132, R69 ;  /* 0x0000004584447220 */ /* 0x000fc80000410000 */
[----:B------:R-:W-:-:S07]  /*3800*/  @P0 FADD.FTZ R68, R68, R71 ;  /* 0x0000004744440221 */ /* 0x000fce0000010000 */
.L_x_1984:
[----:B------:R-:W-:Y:S05]  /*3810*/  BSYNC B0 ;  /* 0x0000000000007941 */ /* 0x000fea0003800000 */
.L_x_1982:
        /* <DEDUP_REMOVED lines=15> */
.L_x_1986:
[----:B------:R-:W-:Y:S01]  /*3910*/  ISETP.NE.AND P6, PT, R173, RZ, PT ;  /* 0x000000ffad00720c */ /* 0x000fe20003fc5270 */
[----:B------:R-:W-:-:S03]  /*3920*/  @P0 HADD2.F32 R71, -RZ, R57.H0_H0 ;  /* 0x20000039ff470230 */ /* 0x000fc60000004100 */
[----:B------:R-:W-:-:S05]  /*3930*/  FSEL R68, R74, RZ, !P6 ;  /* 0x000000ff4a447208 */ /* 0x000fca0007000000 */
[----:B------:R-:W-:-:S04]  /*3940*/  FFMA.FTZ R69, R141, R75, R68 ;  /* 0x0000004b8d457223 */ /* 0x000fc80000010044 */
[----:B------:R-:W-:-:S04]  /*3950*/  FADD.FTZ R69, R166, -R69 ;  /* 0x80000045a6457221 */ /* 0x000fc80000010000 */
[----:B------:R-:W-:-:S04]  /*3960*/  FMUL.FTZ R68, R132, R69 ;  /* 0x0000004584447220 */ /* 0x000fc80000410000 */
[----:B------:R-:W-:-:S07]  /*3970*/  @P0 FADD.FTZ R68, R68, R71 ;  /* 0x0000004744440221 */ /* 0x000fce0000010000 */
.L_x_1987:
[----:B------:R-:W-:Y:S05]  /*3980*/  BSYNC B0 ;  /* 0x0000000000007941 */ /* 0x000fea0003800000 */
.L_x_1985:
        /* <DEDUP_REMOVED lines=15> */
.L_x_1989:
[----:B------:R-:W-:Y:S01]  /*3a80*/  ISETP.NE.AND P6, PT, R173, RZ, PT ;  /* 0x000000ffad00720c */ /* 0x000fe20003fc5270 */
[----:B------:R-:W-:-:S03]  /*3a90*/  @P0 HADD2.F32 R71, -RZ, R57.H1_H1 ;  /* 0x30000039ff470230 */ /* 0x000fc60000004100 */
[----:B------:R-:W-:-:S05]  /*3aa0*/  FSEL R69, R74, RZ, !P6 ;  /* 0x000000ff4a457208 */ /* 0x000fca0007000000 */
[----:B------:R-:W-:-:S04]  /*3ab0*/  FFMA.FTZ R68, R142, R75, R69 ;  /* 0x0000004b8e447223 */ /* 0x000fc80000010045 */
[----:B------:R-:W-:-:S04]  /*3ac0*/  FADD.FTZ R69, R167, -R68 ;  /* 0x80000044a7457221 */ /* 0x000fc80000010000 */
[----:B------:R-:W-:-:S04]  /*3ad0*/  FMUL.FTZ R68, R132, R69 ;  /* 0x0000004584447220 */ /* 0x000fc80000410000 */
[----:B------:R-:W-:-:S07]  /*3ae0*/  @P0 FADD.FTZ R68, R68, R71 ;  /* 0x0000004744440221 */ /* 0x000fce0000010000 */
.L_x_1990:
[----:B------:R-:W-:Y:S05]  /*3af0*/  BSYNC B0 ;  /* 0x0000000000007941 */ /* 0x000fea0003800000 */
.L_x_1988:
        /* <DEDUP_REMOVED lines=15> */
.L_x_1992:
[----:B------:R-:W-:Y:S01]  /*3bf0*/  ISETP.NE.AND P6, PT, R173, RZ, PT ;  /* 0x000000ffad00720c */ /* 0x000fe20003fc5270 */
[----:B------:R-:W-:-:S03]  /*3c00*/  @P0 HADD2.F32 R71, -RZ, R58.H0_H0 ;  /* 0x2000003aff470230 */ /* 0x000fc60000004100 */
[----:B------:R-:W-:-:S05]  /*3c10*/  FSEL R68, R74, RZ, !P6 ;  /* 0x000000ff4a447208 */ /* 0x000fca0007000000 */
[----:B------:R-:W-:-:S04]  /*3c20*/  FFMA.FTZ R69, R143, R75, R68 ;  /* 0x0000004b8f457223 */ /* 0x000fc80000010044 */
[----:B------:R-:W-:-:S04]  /*3c30*/  FADD.FTZ R69, R168, -R69 ;  /* 0x80000045a8457221 */ /* 0x000fc80000010000 */
[----:B------:R-:W-:-:S04]  /*3c40*/  FMUL.FTZ R68, R132, R69 ;  /* 0x0000004584447220 */ /* 0x000fc80000410000 */
[----:B------:R-:W-:-:S07]  /*3c50*/  @P0 FADD.FTZ R68, R68, R71 ;  /* 0x0000004744440221 */ /* 0x000fce0000010000 */
.L_x_1993:
[----:B------:R-:W-:Y:S05]  /*3c60*/  BSYNC B0 ;  /* 0x0000000000007941 */ /* 0x000fea0003800000 */
.L_x_1991:
        /* <DEDUP_REMOVED lines=15> */
.L_x_1995:
[----:B------:R-:W-:Y:S01]  /*3d60*/  ISETP.NE.AND P6, PT, R173, RZ, PT ;  /* 0x000000ffad00720c */ /* 0x000fe20003fc5270 */
[----:B------:R-:W-:-:S03]  /*3d70*/  @P0 HADD2.F32 R71, -RZ, R58.H1_H1 ;  /* 0x3000003aff470230 */ /* 0x000fc60000004100 */
[----:B------:R-:W-:-:S05]  /*3d80*/  FSEL R69, R74, RZ, !P6 ;  /* 0x000000ff4a457208 */ /* 0x000fca0007000000 */
[----:B------:R-:W-:-:S04]  /*3d90*/  FFMA.FTZ R68, R144, R75, R69 ;  /* 0x0000004b90447223 */ /* 0x000fc80000010045 */
[----:B------:R-:W-:-:S04]  /*3da0*/  FADD.FTZ R69, R169, -R68 ;  /* 0x80000044a9457221 */ /* 0x000fc80000010000 */
[----:B------:R-:W-:-:S04]  /*3db0*/  FMUL.FTZ R68, R132, R69 ;  /* 0x0000004584447220 */ /* 0x000fc80000410000 */
[----:B------:R-:W-:-:S07]  /*3dc0*/  @P0 FADD.FTZ R68, R68, R71 ;  /* 0x0000004744440221 */ /* 0x000fce0000010000 */
.L_x_1996:
[----:B------:R-:W-:Y:S05]  /*3dd0*/  BSYNC B0 ;  /* 0x0000000000007941 */ /* 0x000fea0003800000 */
.L_x_1994:
        /* <DEDUP_REMOVED lines=15> */
.L_x_1998:
[----:B------:R-:W-:Y:S01]  /*3ed0*/  ISETP.NE.AND P6, PT, R173, RZ, PT ;  /* 0x000000ffad00720c */ /* 0x000fe20003fc5270 */
[----:B------:R-:W-:-:S03]  /*3ee0*/  @P0 HADD2.F32 R71, -RZ, R59.H0_H0 ;  /* 0x2000003bff470230 */ /* 0x000fc60000004100 */
[----:B------:R-:W-:-:S05]  /*3ef0*/  FSEL R68, R74, RZ, !P6 ;  /* 0x000000ff4a447208 */ /* 0x000fca0007000000 */
[----:B------:R-:W-:-:S04]  /*3f00*/  FFMA.FTZ R69, R145, R75, R68 ;  /* 0x0000004b91457223 */ /* 0x000fc80000010044 */
[----:B------:R-:W-:-:S04]  /*3f10*/  FADD.FTZ R69, R170, -R69 ;  /* 0x80000045aa457221 */ /* 0x000fc80000010000 */
[----:B------:R-:W-:-:S04]  /*3f20*/  FMUL.FTZ R68, R132, R69 ;  /* 0x0000004584447220 */ /* 0x000fc80000410000 */
[----:B------:R-:W-:-:S07]  /*3f30*/  @P0 FADD.FTZ R68, R68, R71 ;  /* 0x0000004744440221 */ /* 0x000fce0000010000 */
.L_x_1999:
[----:B------:R-:W-:Y:S05]  /*3f40*/  BSYNC B0 ;  /* 0x0000000000007941 */ /* 0x000fea0003800000 */
.L_x_1997:
        /* <DEDUP_REMOVED lines=15> */
.L_x_2001:
[----:B------:R-:W-:Y:S01]  /*4040*/  ISETP.NE.AND P2, PT, R173, RZ, PT ;  /* 0x000000ffad00720c */ /* 0x000fe20003f45270 */
[----:B------:R-:W-:-:S03]  /*4050*/  @P0 HADD2.F32 R71, -RZ, R59.H1_H1 ;  /* 0x3000003bff470230 */ /* 0x000fc60000004100 */
[----:B------:R-:W-:-:S05]  /*4060*/  FSEL R69, R74, RZ, !P2 ;  /* 0x000000ff4a457208 */ /* 0x000fca0005000000 */
[----:B------:R-:W-:-:S04]  /*4070*/  FFMA.FTZ R68, R172, R75, R69 ;  /* 0x0000004bac447223 */ /* 0x000fc80000010045 */
[----:B------:R-:W-:-:S04]  /*4080*/  FADD.FTZ R69, R171, -R68 ;  /* 0x80000044ab457221 */ /* 0x000fc80000010000 */
[----:B------:R-:W-:-:S04]  /*4090*/  FMUL.FTZ R132, R132, R69 ;  /* 0x0000004584847220 */ /* 0x000fc80000410000 */
[----:B------:R-:W-:-:S07]  /*40a0*/  @P0 FADD.FTZ R132, R132, R71 ;  /* 0x0000004784840221 */ /* 0x000fce0000010000 */
.L_x_2002:
[----:B------:R-:W-:Y:S05]  /*40b0*/  BSYNC B0 ;  /* 0x0000000000007941 */ /* 0x000fea0003800000 */
.L_x_2000:
[----:B------:R-:W0:Y:S01]  /*40c0*/  @P4 LDC.64 R72, c[0x0][0x298] ;  /* 0x0000a600ff484b82 */ /* 0x000e220000000a00 */
[----:B------:R-:W-:Y:S02]  /*40d0*/  @P4 LOP3.LUT P0, RZ, R97, 0xff000000, RZ, 0xc0, !PT ;  /* 0xff00000061ff4812 */ /* 0x000fe4000780c0ff */
[----:B------:R-:W-:Y:S02]  /*40e0*/  @P4 IADD3 R99, R99, 0x100, RZ ;  /* 0x0000010063634810 */ /* 0x000fe40007ffe0ff */
[----:B------:R-:W-:-:S03]  /*40f0*/  SEL R136, RZ, 0x1, P5 ;  /* 0x00000001ff887807 */ /* 0x000fc60002800000 */
        /* <DEDUP_REMOVED lines=13> */
[----:B------:R-:W-:Y:S05]  /*41d0*/  @!P3 BRA `(.L_x_2003) ;  /* 0xffffffc40004b947 */ /* 0x000fea000383ffff */
.L_x_1926:
        /* <DEDUP_REMOVED lines=23> */
.L_x_1930:
[----:B------:R-:W-:Y:S01]  /*4350*/  HFMA2.MMA R174, -RZ, RZ, 0, 9.5367431640625e-07 ;  /* 0x00000010ffae7435 */ /* 0x000fe200000001ff */
[----:B------:R-:W-:Y:S02]  /*4360*/  MOV R103, R72 ;  /* 0x0000004800677202 */ /* 0x000fe40000000f00 */
[----:B------:R-:W-:Y:S02]  /*4370*/  MOV R175, 0x1f ;  /* 0x0000001f00af7802 */ /* 0x000fe40000000f00 */
[----:B------:R-:W-:-:S07]  /*4380*/  MOV R100, 0xffffffff ;  /* 0xffffffff00647802 */ /* 0x000fce0000000f00 */
[----:B------:R-:W-:Y:S05]  /*4390*/  WARPSYNC.COLLECTIVE R100, `(.L_x_2004) ;  /* 0x0000000064087348 */ /* 0x000fea0003c00000 */
[----:B------:R0:W1:Y:S02]  /*43a0*/  SHFL.DOWN P1, R101, R103, R174, R175 ;  /* 0x080000ae67657389 */ /* 0x00006400000200af */
[----:B01----:R-:W-:Y:S01]  /*43b0*/  ENDCOLLECTIVE ;  /* 0x000000000000791b */ /* 0x003fe20003800000 */
.L_x_2004:
[----:B------:R-:W-:Y:S02]  /*43c0*/  MOV R103, R68 ;  /* 0x0000004400677202 */ /* 0x000fe40000000f00 */
[----:B------:R-:W-:-:S07]  /*43d0*/  MOV R71, R101 ;  /* 0x0000006500477202 */ /* 0x000fce0000000f00 */
[----:B------:R-:W-:Y:S05]  /*43e0*/  WARPSYNC.COLLECTIVE R100, `(.L_x_2005) ;  /* 0x0000000064087348 */ /* 0x000fea0003c00000 */
[----:B------:R0:W1:Y:S02]  /*43f0*/  SHFL.DOWN P1, R101, R103, R174, R175 ;  /* 0x080000ae67657389 */ /* 0x00006400000200af */
[----:B01----:R-:W-:Y:S01]  /*4400*/  ENDCOLLECTIVE ;  /* 0x000000000000791b */ /* 0x003fe20003800000 */
.L_x_2005:
[----:B------:R-:W-:Y:S01]  /*4410*/  FADD.FTZ R71, R71, R72 ;  /* 0x0000004847477221 */ /* 0x000fe20000010000 */
[----:B------:R-:W-:-:S04]  /*4420*/  HFMA2.MMA R174, -RZ, RZ, 0, 4.76837158203125e-07 ;  /* 0x00000008ffae7435 */ /* 0x000fc800000001ff */
[----:B------:R-:W-:Y:S02]  /*4430*/  MOV R103, R71 ;  /* 0x0000004700677202 */ /* 0x000fe40000000f00 */
[----:B------:R-:W-:-:S07]  /*4440*/  MOV R73, R101 ;  /* 0x0000006500497202 */ /* 0x000fce0000000f00 */
[----:B------:R-:W-:Y:S05]  /*4450*/  WARPSYNC.COLLECTIVE R100, `(.L_x_2006) ;  /* 0x0000000064087348 */ /* 0x000fea0003c00000 */
[----:B------:R0:W1:Y:S02]  /*4460*/  SHFL.DOWN P1, R101, R103, R174, R175 ;  /* 0x080000ae67657389 */ /* 0x00006400000200af */
[----:B01----:R-:W-:Y:S01]  /*4470*/  ENDCOLLECTIVE ;  /* 0x000000000000791b */ /* 0x003fe20003800000 */
.L_x_2006:
[----:B------:R-:W-:-:S05]  /*4480*/  FADD.FTZ R73, R73, R68 ;  /* 0x0000004449497221 */ /* 0x000fca0000010000 */
[----:B------:R-:W-:Y:S02]  /*4490*/  MOV R103, R73 ;  /* 0x0000004900677202 */ /* 0x000fe40000000f00 */
[----:B------:R-:W-:-:S07]  /*44a0*/  MOV R74, R101 ;  /* 0x00000065004a7202 */ /* 0x000fce0000000f00 */
[----:B------:R-:W-:Y:S05]  /*44b0*/  WARPSYNC.COLLECTIVE R100, `(.L_x_2007) ;  /* 0x0000000064087348 */ /* 0x000fea0003c00000 */
[----:B------:R0:W1:Y:S02]  /*44c0*/  SHFL.DOWN P1, R101, R103, R174, R175 ;  /* 0x080000ae67657389 */ /* 0x00006400000200af */
[----:B01----:R-:W-:Y:S01]  /*44d0*/  ENDCOLLECTIVE ;  /* 0x000000000000791b */ /* 0x003fe20003800000 */
.L_x_2007:
[----:B------:R-:W-:Y:S01]  /*44e0*/  FADD.FTZ R74, R71, R74 ;  /* 0x0000004a474a7221 */ /* 0x000fe20000010000 */
[----:B------:R-:W-:-:S04]  /*44f0*/  HFMA2.MMA R174, -RZ, RZ, 0, 2.384185791015625e-07 ;  /* 0x00000004ffae7435 */ /* 0x000fc800000001ff */
[----:B------:R-:W-:Y:S02]  /*4500*/  MOV R103, R74 ;  /* 0x0000004a00677202 */ /* 0x000fe40000000f00 */
[----:B------:R-:W-:-:S07]  /*4510*/  MOV R98, R101 ;  /* 0x0000006500627202 */ /* 0x000fce0000000f00 */
[----:B------:R-:W-:Y:S05]  /*4520*/  WARPSYNC.COLLECTIVE R100, `(.L_x_2008) ;  /* 0x0000000064087348 */ /* 0x000fea0003c00000 */
[----:B------:R0:W1:Y:S02]  /*4530*/  SHFL.DOWN P1, R101, R103, R174, R175 ;  /* 0x080000ae67657389 */ /* 0x00006400000200af */
[----:B01----:R-:W-:Y:S01]  /*4540*/  ENDCOLLECTIVE ;  /* 0x000000000000791b */ /* 0x003fe20003800000 */
.L_x_2008:
[----:B------:R-:W-:-:S05]  /*4550*/  FADD.FTZ R98, R73, R98 ;  /* 0x0000006249627221 */ /* 0x000fca0000010000 */
[----:B------:R-:W-:Y:S02]  /*4560*/  MOV R103, R98 ;  /* 0x0000006200677202 */ /* 0x000fe40000000f00 */
[----:B------:R-:W-:-:S07]  /*4570*/  MOV R75, R101 ;  /* 0x00000065004b7202 */ /* 0x000fce0000000f00 */
[----:B------:R-:W-:Y:S05]  /*4580*/  WARPSYNC.COLLECTIVE R100, `(.L_x_2009) ;  /* 0x0000000064087348 */ /* 0x000fea0003c00000 */
[----:B------:R0:W1:Y:S02]  /*4590*/  SHFL.DOWN P1, R101, R103, R174, R175 ;  /* 0x080000ae67657389 */ /* 0x00006400000200af */
[----:B01----:R-:W-:Y:S01]  /*45a0*/  ENDCOLLECTIVE ;  /* 0x000000000000791b */ /* 0x003fe20003800000 */
.L_x_2009:
[----:B------:R-:W-:Y:S01]  /*45b0*/  FADD.FTZ R75, R74, R75 ;  /* 0x0000004b4a4b7221 */ /* 0x000fe20000010000 */
[----:B------:R-:W-:-:S04]  /*45c0*/  HFMA2.MMA R174, -RZ, RZ, 0, 1.1920928955078125e-07 ;  /* 0x00000002ffae7435 */ /* 0x000fc800000001ff */
[----:B------:R-:W-:Y:S02]  /*45d0*/  MOV R103, R75 ;  /* 0x0000004b00677202 */ /* 0x000fe40000000f00 */
[----:B------:R-:W-:-:S07]  /*45e0*/  MOV R99, R101 ;  /* 0x0000006500637202 */ /* 0x000fce0000000f00 */
[----:B------:R-:W-:Y:S05]  /*45f0*/  WARPSYNC.COLLECTIVE R100, `(.L_x_2010) ;  /* 0x0000000064087348 */ /* 0x000fea0003c00000 */
[----:B------:R0:W1:Y:S02]  /*4600*/  SHFL.DOWN P1, R101, R103, R174, R175 ;  /* 0x080000ae67657389 */ /* 0x00006400000200af */
[----:B01----:R-:W-:Y:S01]  /*4610*/  ENDCOLLECTIVE ;  /* 0x000000000000791b */ /* 0x003fe20003800000 */
.L_x_2010:
[----:B------:R-:W-:-:S05]  /*4620*/  FADD.FTZ R99, R98, R99 ;  /* 0x0000006362637221 */ /* 0x000fca0000010000 */
[----:B------:R-:W-:Y:S02]  /*4630*/  MOV R103, R99 ;  /* 0x0000006300677202 */ /* 0x000fe40000000f00 */
[----:B------:R-:W-:-:S07]  /*4640*/  MOV R68, R101 ;  /* 0x0000006500447202 */ /* 0x000fce0000000f00 */
[----:B------:R-:W-:Y:S05]  /*4650*/  WARPSYNC.COLLECTIVE R100, `(.L_x_2011) ;  /* 0x0000000064087348 */ /* 0x000fea0003c00000 */
[----:B------:R0:W1:Y:S02]  /*4660*/  SHFL.DOWN P1, R101, R103, R174, R175 ;  /* 0x080000ae67657389 */ /* 0x00006400000200af */
[----:B01----:R-:W-:Y:S01]  /*4670*/  ENDCOLLECTIVE ;  /* 0x000000000000791b */ /* 0x003fe20003800000 */
.L_x_2011:
[----:B------:R-:W-:Y:S01]  /*4680*/  FADD.FTZ R68, R75, R68 ;  /* 0x000000444b447221 */ /* 0x000fe20000010000 */
[----:B------:R-:W-:-:S04]  /*4690*/  HFMA2.MMA R174, -RZ, RZ, 0, 5.9604644775390625e-08 ;  /* 0x00000001ffae7435 */ /* 0x000fc800000001ff */
[----:B------:R-:W-:Y:S02]  /*46a0*/  MOV R103, R68 ;  /* 0x0000004400677202 */ /* 0x000fe40000000f00 */
[----:B------:R-:W-:-:S07]  /*46b0*/  MOV R72, R101 ;  /* 0x0000006500487202 */ /* 0x000fce0000000f00 */
[----:B------:R-:W-:Y:S05]  /*46c0*/  WARPSYNC.COLLECTIVE R100, `(.L_x_2012) ;  /* 0x0000000064087348 */ /* 0x000fea0003c00000 */
[----:B------:R0:W1:Y:S02]  /*46d0*/  SHFL.DOWN P1, R101, R103, R174, R175 ;  /* 0x080000ae67657389 */ /* 0x00006400000200af */
[----:B01----:R-:W-:Y:S01]  /*46e0*/  ENDCOLLECTIVE ;  /* 0x000000000000791b */ /* 0x003fe20003800000 */
.L_x_2012:
[----:B------:R-:W-:-:S05]  /*46f0*/  FADD.FTZ R72, R99, R72 ;  /* 0x0000004863487221 */ /* 0x000fca0000010000 */
[----:B------:R-:W-:Y:S02]  /*4700*/  MOV R103, R72 ;  /* 0x0000004800677202 */ /* 0x000fe40000000f00 */
[----:B------:R-:W-:-:S07]  /*4710*/  MOV R71, R101 ;  /* 0x0000006500477202 */ /* 0x000fce0000000f00 */
[----:B------:R-:W-:Y:S05]  /*4720*/  WARPSYNC.COLLECTIVE R100, `(.L_x_2013) ;  /* 0x0000000064087348 */ /* 0x000fea0003c00000 */
[----:B------:R0:W1:Y:S02]  /*4730*/  SHFL.DOWN P1, R101, R103, R174, R175 ;  /* 0x080000ae67657389 */ /* 0x00006400000200af */
[----:B01----:R-:W-:Y:S01]  /*4740*/  ENDCOLLECTIVE ;  /* 0x000000000000791b */ /* 0x003fe20003800000 */
.L_x_2013:
[----:B------:R-:W-:Y:S01]  /*4750*/  MOV R73, R101 ;  /* 0x0000006500497202 */ /* 0x000fe20000000f00 */
[----:B------:R-:W-:Y:S06]  /*4760*/  BRA `(.L_x_2014) ;  /* 0xffffffd400147947 */ /* 0x000fec000383ffff */
.L_x_2015:
        /* <DEDUP_REMOVED lines=9> */
.L_x_11292:


//--------------------- .text._ZN10layer_norm13ln_bwd_kernelINS_13Kernel_traitsI6__halfS2_S2_S2_fjLj3072ELj1ELj1ELj4ELj16ENS_18Kernel_traits_baseILj3072ES2_S2_S2_S2_fjLj128EEEEELb1ELb1ELb0ELb0EEEvNS_9BwdParamsE --------------------------
	.section	.text._ZN10layer_norm13ln_bwd_kernelINS_13Kernel_traitsI6__halfS2_S2_S2_fjLj3072ELj1ELj1ELj4ELj16ENS_18Kernel_traits_baseILj3072ES2_S2_S2_S2_fjLj128EEEEELb1ELb1ELb0ELb0EEEvNS_9BwdParamsE,"ax",@progbits
	.align	128
        .global         _ZN10layer_norm13ln_bwd_kernelINS_13Kernel_traitsI6__halfS2_S2_S2_fjLj3072ELj1ELj1ELj4ELj16ENS_18Kernel_traits_baseILj3072ES2_S2_S2_S2_fjLj128EEEEELb1ELb1ELb0ELb0EEEvNS_9BwdParamsE
        .type           _ZN10layer_norm13ln_bwd_kernelINS_13Kernel_traitsI6__halfS2_S2_S2_fjLj3072ELj1ELj1ELj4ELj16ENS_18Kernel_traits_baseILj3072ES2_S2_S2_S2_fjLj128EEEEELb1ELb1ELb0ELb0EEEvNS_9BwdParamsE,@function
        .size           _ZN10layer_norm13ln_bwd_kernelINS_13Kernel_traitsI6__halfS2_S2_S2_fjLj3072ELj1ELj1ELj4ELj16ENS_18Kernel_traits_baseILj3072ES2_S2_S2_S2_fjLj128EEEEELb1ELb1ELb0ELb0EEEvNS_9BwdParamsE,(.L_x_11293 - _ZN10layer_norm13ln_bwd_kernelINS_13Kernel_traitsI6__halfS2_S2_S2_fjLj3072ELj1ELj1ELj4ELj16ENS_18Kernel_traits_baseILj3072ES2_S2_S2_S2_fjLj128EEEEELb1ELb1ELb0ELb0EEEvNS_9BwdParamsE)
        .other          _ZN10layer_norm13ln_bwd_kernelINS_13Kernel_traitsI6__halfS2_S2_S2_fjLj3072ELj1ELj1ELj4ELj16ENS_18Kernel_traits_baseILj3072ES2_S2_S2_S2_fjLj128EEEEELb1ELb1ELb0ELb0EEEvNS_9BwdParamsE,@"STO_CUDA_ENTRY STV_DEFAULT"
_ZN10layer_norm13ln_bwd_kernelINS_13Kernel_traitsI6__halfS2_S2_S2_fjLj3072ELj1ELj1ELj4ELj16ENS_18Kernel_traits_baseILj3072ES2_S2_S2_S2_fjLj128EEEEELb1ELb1ELb0ELb0EEEvNS_9BwdParamsE:
.text._ZN10layer_norm13ln_bwd_kernelINS_13Kernel_traitsI6__halfS2_S2_S2_fjLj3072ELj1ELj1ELj4ELj16ENS_18Kernel_traits_baseILj3072ES2_S2_S2_S2_fjLj128EEEEELb1ELb1ELb0ELb0EEEvNS_9BwdParamsE:
        /* <DEDUP_REMOVED lines=87> */
[----:B------:R-:W-:Y:S01]  /*0570*/  ULDC.U8 UR6, c[0x0][0x2a0] ;  /* 0x0000a80000067ab9 */ /* 0x000fe20000000000 */
[----:B------:R-:W-:Y:S01]  /*0580*/  HADD2.F32 R25, -RZ, R16.H1_H1 ;  /* 0x30000010ff197230 */ /* 0x000fe20000004100 */
[----:B------:R-:W-:Y:S01]  /*0590*/  ISETP.NE.AND P0, PT, RZ, UR6, PT ;  /* 0x00000006ff007c0c */ /* 0x000fe2000bf05270 */
[--C-:B------:R-:W-:Y:S01]  /*05a0*/  HADD2.F32 R24, -RZ, R17.reuse.H0_H0 ;  /* 0x20000011ff187230 */ /* 0x100fe20000004100 */
[----:B------:R-:W-:Y:S01]  /*05b0*/  HFMA2.MMA R205, -RZ, RZ, 0, 5.9604644775390625e-08 ;  /* 0x00000001ffcd7435 */ /* 0x000fe200000001ff */
[----:B------:R-:W-:Y:S01]  /*05c0*/  HADD2.F32 R23, -RZ, R17.H1_H1 ;  /* 0x30000011ff177230 */ /* 0x000fe20000004100 */
[----:B------:R-:W-:Y:S01]  /*05d0*/  ISETP.NE.AND.EX P2, PT, RZ, UR7, PT, P2 ;  /* 0x00000007ff007c0c */ /* 0x000fe2000bf45320 */
[--C-:B------:R-:W-:Y:S01]  /*05e0*/  HADD2.F32 R22, -RZ, R18.reuse.H0_H0 ;  /* 0x20000012ff167230 */ /* 0x100fe20000004100 */
[----:B------:R-:W-:Y:S01]  /*05f0*/  P2R R146, PR, RZ, 0x1 ;  /* 0x00000001ff927803 */ /* 0x000fe20000000000 */
[----:B------:R-:W-:Y:S01]  /*0600*/  HADD2.F32 R21, -RZ, R18.H1_H1 ;  /* 0x30000012ff157230 */ /* 0x000fe20000004100 */
[----:B------:R-:W-:Y:S01]  /*0610*/  MOV R45, RZ ;  /* 0x000000ff002d7202 */ /* 0x000fe20000000f00 */
[----:B------:R-:W-:-:S02]  /*0620*/  HADD2.F32 R138, -RZ, R32.H0_H0 ;  /* 0x20000020ff8a7230 */ /* 0x000fc40000004100 */
[----:B------:R-:W-:Y:S02]  /*0630*/  HADD2.F32 R137, -RZ, R32.H1_H1 ;  /* 0x30000020ff897230 */ /* 0x000fe40000004100 */
[--C-:B------:R-:W-:Y:S02]  /*0640*/  HADD2.F32 R136, -RZ, R33.reuse.H0_H0 ;  /* 0x20000021ff887230 */ /* 0x100fe40000004100 */
[----:B------:R-:W-:Y:S02]  /*0650*/  HADD2.F32 R39, -RZ, R33.H1_H1 ;  /* 0x30000021ff277230 */ /* 0x000fe40000004100 */
[--C-:B------:R-:W-:Y:S02]  /*0660*/  HADD2.F32 R38, -RZ, R34.reuse.H0_H0 ;  /* 0x20000022ff267230 */ /* 0x100fe40000004100 */
[----:B------:R-:W-:Y:S02]  /*0670*/  HADD2.F32 R37, -RZ, R34.H1_H1 ;  /* 0x30000022ff257230 */ /* 0x000fe40000004100 */
[----:B------:R-:W-:-:S02]  /*0680*/  HADD2.F32 R36, -RZ, R35.H0_H0 ;  /* 0x20000023ff247230 */ /* 0x000fc40000004100 */
        /* <DEDUP_REMOVED lines=17> */
[----:B------:R-:W-:-:S02]  /*07a0*/  HADD2.F32 R19, -RZ, R19.H1_H1 ;  /* 0x30000013ff137230 */ /* 0x000fc40000004100 */
        /* <DEDUP_REMOVED lines=16> */
[----:B------:R-:W-:-:S07]  /*08b0*/  HADD2.F32 R155, -RZ, R43.H1_H1 ;  /* 0x3000002bff9b7230 */ /* 0x000fce0000004100 */
.L_x_2030:
        /* <DEDUP_REMOVED lines=41> */
[----:B------:R-:W-:Y:S02]  /*0b50*/  HADD2.F32 R170, -RZ, R134.H1_H1 ;  /* 0x30000086ffaa7230 */ /* 0x000fe40000004100 */
[----:B------:R-:W-:-:S02]  /*0b60*/  HADD2.F32 R172, -RZ, R135.H0_H0 ;  /* 0x20000087ffac7230 */ /* 0x000fc40000004100 */
[----:B------:R-:W-:Y:S02]  /*0b70*/  HADD2.F32 R174, -RZ, R135.H1_H1 ;  /* 0x30000087ffae7230 */ /* 0x000fe40000004100 */
[--C-:B------:R-:W-:Y:S02]  /*0b80*/  HADD2.F32 R164, -RZ, R133.reuse.H0_H0 ;  /* 0x20000085ffa47230 */ /* 0x100fe40000004100 */
[----:B------:R-:W-:Y:S02]  /*0b90*/  HADD2.F32 R166, -RZ, R133.H1_H1 ;  /* 0x30000085ffa67230 */ /* 0x000fe40000004100 */
[C---:B------:R-:W-:Y:S01]  /*0ba0*/  FADD.FTZ R3, -R209.reuse, R160 ;  /* 0x000000a0d1037221 */ /* 0x040fe20000010100 */
[--C-:B---3--:R-:W-:Y:S02]  /*0bb0*/  HADD2.F32 R135, -RZ, R129.reuse.H0_H0 ;  /* 0x20000081ff877230 */ /* 0x108fe40000004100 */
[----:B------:R-:W-:Y:S02]  /*0bc0*/  HADD2.F32 R134, -RZ, R129.H1_H1 ;  /* 0x30000081ff867230 */ /* 0x000fe40000004100 */
[----:B------:R-:W-:Y:S01]  /*0bd0*/  FADD.FTZ R129, -R209, R132 ;  /* 0x00000084d1817221 */ /* 0x000fe20000010100 */
[----:B------:R-:W-:-:S02]  /*0be0*/  HADD2.F32 R133, -RZ, R128.H0_H0 ;  /* 0x20000080ff857230 */ /* 0x000fc40000004100 */
[----:B------:R-:W-:Y:S02]  /*0bf0*/  HADD2.F32 R128, -RZ, R128.H1_H1 ;  /* 0x30000080ff807230 */ /* 0x000fe40000004100 */
[----:B-----5:R-:W-:Y:S01]  /*0c00*/  FMUL.FTZ R160, R158, R129 ;  /* 0x000000819ea07220 */ /* 0x020fe20000410000 */
[----:B------:R-:W-:Y:S01]  /*0c10*/  FADD.FTZ R129, -R209, R166 ;  /* 0x000000a6d1817221 */ /* 0x000fe20000010100 */
[----:B0-----:R-:W-:Y:S01]  /*0c20*/  FMUL.FTZ R162, R138, R133 ;  /* 0x000000858aa27220 */ /* 0x001fe20000410000 */
[----:B------:R-:W-:Y:S01]  /*0c30*/  FMUL.FTZ R3, R158, R3 ;  /* 0x000000039e037220 */ /* 0x000fe20000410000 */
[--C-:B------:R-:W-:Y:S02]  /*0c40*/  HADD2.F32 R183, -RZ, R131.reuse.H0_H0 ;  /* 0x20000083ffb77230 */ /* 0x100fe40000004100 */
[----:B------:R-:W-:Y:S01]  /*0c50*/  FADD.FTZ R69, R69, R128 ;  /* 0x0000008045457221 */ /* 0x000fe20000010000 */
[----:B------:R-:W-:Y:S02]  /*0c60*/  HADD2.F32 R132, -RZ, R131.H1_H1 ;  /* 0x30000083ff847230 */ /* 0x000fe40000004100 */
[----:B------:R-:W-:Y:S01]  /*0c70*/  FADD.FTZ R165, -R209, R164 ;  /* 0x000000a4d1a57221 */ /* 0x000fe20000010100 */
[-C--:B------:R-:W-:Y:S01]  /*0c80*/  FFMA.FTZ R45, R160, R128.reuse, R45 ;  /* 0x00000080a02d7223 */ /* 0x080fe2000001002d */
[----:B------:R-:W-:Y:S01]  /*0c90*/  FMUL.FTZ R163, R137, R128 ;  /* 0x0000008089a37220 */ /* 0x000fe20000410000 */
[C---:B------:R-:W-:Y:S01]  /*0ca0*/  FADD.FTZ R167, -R209.reuse, R168 ;  /* 0x000000a8d1a77221 */ /* 0x040fe20000010100 */
[----:B------:R-:W-:Y:S01]  /*0cb0*/  FADD.FTZ R131, -R209, R170 ;  /* 0x000000aad1837221 */ /* 0x000fe20000010100 */
[----:B------:R-:W-:Y:S01]  /*0cc0*/  FMUL.FTZ R164, R158, R129 ;  /* 0x000000819ea47220 */ /* 0x000fe20000410000 */
[----:B------:R-:W-:Y:S01]  /*0cd0*/  FADD.FTZ R128, RZ, R162 ;  /* 0x000000a2ff807221 */ /* 0x000fe20000010000 */
[----:B------:R-:W-:Y:S01]  /*0ce0*/  FFMA.FTZ R129, R3, R162, RZ ;  /* 0x000000a203817223 */ /* 0x000fe200000100ff */
[----:B------:R-:W-:-:S02]  /*0cf0*/  HADD2.F32 R171, -RZ, R130.H0_H0 ;  /* 0x20000082ffab7230 */ /* 0x000fc40000004100 */
[C---:B------:R-:W-:Y:S01]  /*0d00*/  FMUL.FTZ R167, R158.reuse, R167 ;  /* 0x000000a79ea77220 */ /* 0x040fe20000410000 */
[----:B------:R-:W-:Y:S02]  /*0d10*/  HADD2.F32 R130, -RZ, R130.H1_H1 ;  /* 0x30000082ff827230 */ /* 0x000fe40000004100 */
        /* <DEDUP_REMOVED lines=13> */
[----:B------:R-:W-:-:S03]  /*0df0*/  FFMA.FTZ R129, R165, R166, R128 ;  /* 0x000000a6a5817223 */ /* 0x000fc60000010080 */
[----:B------:R-:W-:Y:S01]  /*0e00*/  FADD.FTZ R131, R130, R169 ;  /* 0x000000a982837221 */ /* 0x000fe20000010000 */
[----:B------:R-:W-:Y:S01]  /*0e10*/  FFMA.FTZ R128, R164, R169, R129 ;  /* 0x000000a9a4807223 */ /* 0x000fe20000010081 */
[----:B------:R-:W-:Y:S02]  /*0e20*/  FADD.FTZ R173, -R209, R172 ;  /* 0x000000acd1ad7221 */ /* 0x000fe40000010100 */
[----:B------:R-:W-:Y:S01]  /*0e30*/  FADD.FTZ R130, R131, R168 ;  /* 0x000000a883827221 */ /* 0x000fe20000010000 */
[----:B------:R-:W-:Y:S01]  /*0e40*/  FFMA.FTZ R129, R167, R168, R128 ;  /* 0x000000a8a7817223 */ /* 0x000fe20000010080 */
[----:B------:R-:W-:Y:S01]  /*0e50*/  FADD.FTZ R68, R68, R133 ;  /* 0x0000008544447221 */ /* 0x000fe20000010000 */
[----:B------:R-:W-:Y:S01]  /*0e60*/  FFMA.FTZ R44, R3, R133, R44 ;  /* 0x00000085032c7223 */ /* 0x000fe2000001002c */
[----:B------:R-:W-:Y:S01]  /*0e70*/  FMUL.FTZ R173, R158, R173 ;  /* 0x000000ad9ead7220 */ /* 0x000fe20000410000 */
        /* <DEDUP_REMOVED lines=17> */
[----:B------:R-:W-:-:S07]  /*0f90*/  FFMA.FTZ R212, R176, R174, R129 ;  /* 0x000000aeb0d47223 */ /* 0x000fce0000010081 */
.L_x_2018:
[----:B------:R-:W-:Y:S05]  /*0fa0*/  BSYNC B0 ;  /* 0x0000000000007941 */ /* 0x000fea0003800000 */
.L_x_2017:
        /* <DEDUP_REMOVED lines=19> */
[----:B------:R-:W-:Y:S02]  /*10e0*/  HADD2.F32 R182, -RZ, R129.H0_H0 ;  /* 0x20000081ffb67230 */ /* 0x000fe40000004100 */
[----:B------:R-:W-:Y:S01]  /*10f0*/  FADD.FTZ R159, -R209, R180 ;  /* 0x000000b4d19f7221 */ /* 0x000fe20000010100 */
[--C-:B------:R-:W-:Y:S02]  /*1100*/  HADD2.F32 R192, -RZ, R131.reuse.H0_H0 ;  /* 0x20000083ffc07230 */ /* 0x100fe40000004100 */
[----:B------:R-:W-:-:S02]  /*1110*/  HADD2.F32 R194, -RZ, R131.H1_H1 ;  /* 0x30000083ffc27230 */ /* 0x000fc40000004100 */
[C---:B------:R-:W-:Y:S01]  /*1120*/  FADD.FTZ R131, -R209.reuse, R128 ;  /* 0x00000080d1837221 */ /* 0x040fe20000010100 */
[----:B------:R-:W-:Y:S02]  /*1130*/  HADD2.F32 R184, -RZ, R129.H1_H1 ;  /* 0x30000081ffb87230 */ /* 0x000fe40000004100 */
[----:B------:R-:W-:Y:S01]  /*1140*/  FADD.FTZ R177, -R209, R182 ;  /* 0x000000b6d1b17221 */ /* 0x000fe20000010100 */
[----:B------:R-:W-:Y:S02]  /*1150*/  HADD2.F32 R186, -RZ, R130.H0_H0 ;  /* 0x20000082ffba7230 */ /* 0x000fe40000004100 */
[C---:B-----5:R-:W-:Y:S01]  /*1160*/  FMUL.FTZ R159, R158.reuse, R159 ;  /* 0x0000009f9e9f7220 */ /* 0x060fe20000410000 */
[C---:B0-----:R-:W-:Y:S01]  /*1170*/  FMUL.FTZ R178, R158.reuse, R131 ;  /* 0x000000839eb27220 */ /* 0x041fe20000410000 */
[----:B------:R-:W-:Y:S01]  /*1180*/  FMUL.FTZ R177, R158, R177 ;  /* 0x000000b19eb17220 */ /* 0x000fe20000410000 */
[----:B---3--:R-:W-:Y:S02]  /*1190*/  HADD2.F32 R129, -RZ, R132.H0_H0 ;  /* 0x20000084ff817230 */ /* 0x008fe40000004100 */
[----:B------:R-:W-:-:S02]  /*11a0*/  HADD2.F32 R179, -RZ, R133.H0_H0 ;  /* 0x20000085ffb37230 */ /* 0x000fc40000004100 */
[----:B------:R-:W-:Y:S01]  /*11b0*/  FADD.FTZ R131, -R209, R186 ;  /* 0x000000bad1837221 */ /* 0x000fe20000010100 */
[----:B------:R-:W-:Y:S02]  /*11c0*/  HADD2.F32 R190, -RZ, R130.H1_H1 ;  /* 0x30000082ffbe7230 */ /* 0x000fe40000004100 */
[----:B------:R-:W-:Y:S01]  /*11d0*/  FADD.FTZ R76, R76, R129 ;  /* 0x000000814c4c7221 */ /* 0x000fe20000010000 */
[----:B------:R-:W-:Y:S02]  /*11e0*/  HADD2.F32 R132, -RZ, R132.H1_H1 ;  /* 0x30000084ff847230 */ /* 0x000fe40000004100 */
[-C--:B------:R-:W-:Y:S01]  /*11f0*/  FFMA.FTZ R52, R159, R129.reuse, R52 ;  /* 0x000000819f347223 */ /* 0x080fe20000010034 */
[----:B------:R-:W-:Y:S01]  /*1200*/  FMUL.FTZ R180, R34, R129 ;  /* 0x0000008122b47220 */ /* 0x000fe20000410000 */
[----:B------:R-:W-:Y:S01]  /*1210*/  FADD.FTZ R129, -R209, R184 ;  /* 0x000000b8d1817221 */ /* 0x000fe20000010100 */
[----:B------:R-:W-:Y:S01]  /*1220*/  FADD.FTZ R78, R78, R179 ;  /* 0x000000b34e4e7221 */ /* 0x000fe20000010000 */
[-C--:B------:R-:W-:Y:S01]  /*1230*/  FFMA.FTZ R54, R177, R179.reuse, R54 ;  /* 0x000000b3b1367223 */ /* 0x080fe20000010036 */
[----:B------:R-:W-:Y:S01]  /*1240*/  FMUL.FTZ R186, R32, R179 ;  /* 0x000000b320ba7220 */ /* 0x000fe20000410000 */
[C---:B------:R-:W-:Y:S01]  /*1250*/  FMUL.FTZ R179, R158.reuse, R131 ;  /* 0x000000839eb37220 */ /* 0x040fe20000410000 */
[----:B------:R-:W-:Y:S01]  /*1260*/  FADD.FTZ R131, -R209, R190 ;  /* 0x000000bed1837221 */ /* 0x000fe20000010100 */
[----:B------:R-:W-:Y:S01]  /*1270*/  FMUL.FTZ R175, R33, R132 ;  /* 0x0000008421af7220 */ /* 0x000fe20000410000 */
[----:B------:R-:W-:Y:S01]  /*1280*/  FMUL.FTZ R184, R158, R129 ;  /* 0x000000819eb87220 */ /* 0x000fe20000410000 */
[----:B------:R-:W-:Y:S01]  /*1290*/  FADD.FTZ R128, R213, R180 ;  /* 0x000000b4d5807221 */ /* 0x000fe20000010000 */
[----:B------:R-:W-:Y:S01]  /*12a0*/  FFMA.FTZ R129, R159, R180, R212 ;  /* 0x000000b49f817223 */ /* 0x000fe200000100d4 */
[----:B------:R-:W-:-:S02]  /*12b0*/  HADD2.F32 R130, -RZ, R133.H1_H1 ;  /* 0x30000085ff827230 */ /* 0x000fc40000004100 */
        /* <DEDUP_REMOVED lines=14> */
[----:B------:R-:W-:Y:S01]  /*13a0*/  FADD.FTZ R187, -R209, R192 ;  /* 0x000000c0d1bb7221 */ /* 0x000fe20000010100 */
[----:B------:R-:W-:Y:S01]  /*13b0*/  FMUL.FTZ R185, R29, R134 ;  /* 0x000000861db97220 */ /* 0x000fe20000410000 */
[----:B------:R-:W-:Y:S01]  /*13c0*/  FADD.FTZ R130, R131, R188 ;  /* 0x000000bc83827221 */ /* 0x000fe20000010000 */
[C---:B------:R-:W-:Y:S01]  /*13d0*/  FFMA.FTZ R129, R179.reuse, R188, R128 ;  /* 0x000000bcb3817223 */ /* 0x040fe20000010080 */
[----:B------:R-:W-:Y:S02]  /*13e0*/  HADD2.F32 R214, -RZ, R135.H1_H1 ;  /* 0x30000087ffd67230 */ /* 0x000fe40000004100 */
        /* <DEDUP_REMOVED lines=21> */
.L_x_2020:
[----:B------:R-:W-:Y:S05]  /*1540*/  BSYNC B0 ;  /* 0x0000000000007941 */ /* 0x000fea0003800000 */
.L_x_2019:
        /* <DEDUP_REMOVED lines=16> */
[--C-:B--2---:R-:W-:Y:S02]  /*1650*/  HADD2.F32 R200, -RZ, R129.reuse.H1_H1 ;  /* 0x30000081ffc87230 */ /* 0x104fe40000004100 */
[--C-:B------:R-:W-:Y:S02]  /*1660*/  HADD2.F32 R196, -RZ, R128.reuse.H0_H0 ;  /* 0x20000080ffc47230 */ /* 0x100fe40000004100 */
[----:B------:R-:W-:Y:S02]  /*1670*/  HADD2.F32 R128, -RZ, R128.H1_H1 ;  /* 0x30000080ff807230 */ /* 0x000fe40000004100 */
[C---:B------:R-:W-:Y:S01]  /*1680*/  FADD.FTZ R195, -R209.reuse, R200 ;  /* 0x000000c8d1c37221 */ /* 0x040fe20000010100 */
[----:B------:R-:W-:Y:S02]  /*1690*/  HADD2.F32 R198, -RZ, R129.H0_H0 ;  /* 0x20000081ffc67230 */ /* 0x000fe40000004100 */
[----:B------:R-:W-:Y:S01]  /*16a0*/  FADD.FTZ R161, -R209, R196 ;  /* 0x000000c4d1a17221 */ /* 0x000fe20000010100 */
[----:B------:R-:W-:-:S02]  /*16b0*/  HADD2.F32 R204, -RZ, R131.H0_H0 ;  /* 0x20000083ffcc7230 */ /* 0x000fc40000004100 */
[----:B------:R-:W-:Y:S02]  /*16c0*/  HADD2.F32 R206, -RZ, R131.H1_H1 ;  /* 0x30000083ffce7230 */ /* 0x000fe40000004100 */
[C---:B------:R-:W-:Y:S01]  /*16d0*/  FADD.FTZ R131, -R209.reuse, R128 ;  /* 0x00000080d1837221 */ /* 0x040fe20000010100 */
[----:B------:R-:W-:Y:S01]  /*16e0*/  FADD.FTZ R191, -R209, R198 ;  /* 0x000000c6d1bf7221 */ /* 0x000fe20000010100 */
[C---:B-----5:R-:W-:Y:S01]  /*16f0*/  FMUL.FTZ R200, R158.reuse, R195 ;  /* 0x000000c39ec87220 */ /* 0x060fe20000410000 */
[----:B------:R-:W-:Y:S01]  /*1700*/  FMUL.FTZ R161, R158, R161 ;  /* 0x000000a19ea17220 */ /* 0x000fe20000410000 */
[--C-:B---3--:R-:W-:Y:S02]  /*1710*/  HADD2.F32 R129, -RZ, R132.reuse.H0_H0 ;  /* 0x20000084ff817230 */ /* 0x108fe40000004100 */
[----:B------:R-:W-:Y:S02]  /*1720*/  HADD2.F32 R128, -RZ, R133.H1_H1 ;  /* 0x30000085ff807230 */ /* 0x000fe40000004100 */
[----:B------:R-:W-:-:S02]  /*1730*/  HADD2.F32 R132, -RZ, R132.H1_H1 ;  /* 0x30000084ff847230 */ /* 0x000fc40000004100 */
[-C--:B------:R-:W-:Y:S01]  /*1740*/  FMUL.FTZ R198, R26, R129.reuse ;  /* 0x000000811ac67220 */ /* 0x080fe20000410000 */
[--C-:B------:R-:W-:Y:S02]  /*1750*/  HADD2.F32 R202, -RZ, R130.reuse.H0_H0 ;  /* 0x20000082ffca7230 */ /* 0x100fe40000004100 */
[----:B------:R-:W-:Y:S01]  /*1760*/  FADD.FTZ R67, R67, R128 ;  /* 0x0000008043437221 */ /* 0x000fe20000010000 */
[-C--:B------:R-:W-:Y:S01]  /*1770*/  FFMA.FTZ R123, R200, R128.reuse, R123 ;  /* 0x00000080c87b7223 */ /* 0x080fe2000001007b */
[----:B------:R-:W-:Y:S01]  /*1780*/  FMUL.FTZ R195, R23, R128 ;  /* 0x0000008017c37220 */ /* 0x000fe20000410000 */
[----:B0-----:R-:W-:Y:S02]  /*1790*/  HADD2.F32 R183, -RZ, R133.H0_H0 ;  /* 0x20000085ffb77230 */ /* 0x001fe40000004100 */
[----:B------:R-:W-:Y:S01]  /*17a0*/  FADD.FTZ R64, R64, R129 ;  /* 0x0000008140407221 */ /* 0x000fe20000010000 */
[----:B------:R-:W-:Y:S01]  /*17b0*/  FFMA.FTZ R120, R161, R129, R120 ;  /* 0x00000081a1787223 */ /* 0x000fe20000010078 */
[----:B------:R-:W-:Y:S01]  /*17c0*/  FMUL.FTZ R193, R25, R132 ;  /* 0x0000008419c17220 */ /* 0x000fe20000410000 */
[----:B------:R-:W-:Y:S01]  /*17d0*/  FADD.FTZ R128, R213, R198 ;  /* 0x000000c6d5807221 */ /* 0x000fe20000010000 */
[----:B------:R-:W-:Y:S01]  /*17e0*/  FMUL.FTZ R196, R158, R131 ;  /* 0x000000839ec47220 */ /* 0x000fe20000410000 */
[----:B------:R-:W-:Y:S01]  /*17f0*/  FFMA.FTZ R129, R161, R198, R212 ;  /* 0x000000c6a1817223 */ /* 0x000fe200000100d4 */
[----:B------:R-:W-:-:S02]  /*1800*/  HADD2.F32 R130, -RZ, R130.H1_H1 ;  /* 0x30000082ff827230 */ /* 0x000fc40000004100 */
[C---:B------:R-:W-:Y:S01]  /*1810*/  FADD.FTZ R197, -R209.reuse, R202 ;  /* 0x000000cad1c57221 */ /* 0x040fe20000010100 */
[----:B------:R-:W-:Y:S01]  /*1820*/  FADD.FTZ R131, R128, R193 ;  /* 0x000000c180837221 */ /* 0x000fe20000010000 */
[----:B------:R-:W-:Y:S01]  /*1830*/  FMUL.FTZ R191, R158, R191 ;  /* 0x000000bf9ebf7220 */ /* 0x000fe20000410000 */
[----:B------:R-:W-:Y:S01]  /*1840*/  FMUL.FTZ R202, R24, R183 ;  /* 0x000000b718ca7220 */ /* 0x000fe20000410000 */
[----:B------:R-:W-:Y:S01]  /*1850*/  FFMA.FTZ R128, R196, R193, R129 ;  /* 0x000000c1c4807223 */ /* 0x000fe20000010081 */
[----:B------:R-:W-:Y:S01]  /*1860*/  FADD.FTZ R199, -R209, R130 ;  /* 0x00000082d1c77221 */ /* 0x000fe20000010100 */
[--C-:B------:R-:W-:Y:S02]  /*1870*/  HADD2.F32 R133, -RZ, R134.reuse.H0_H0 ;  /* 0x20000086ff857230 */ /* 0x100fe40000004100 */
[----:B------:R-:W-:Y:S01]  /*1880*/  FADD.FTZ R130, R131, R202 ;  /* 0x000000ca83827221 */ /* 0x000fe20000010000 */
[----:B------:R-:W-:Y:S01]  /*1890*/  FFMA.FTZ R129, R191, R202, R128 ;  /* 0x000000cabf817223 */ /* 0x000fe20000010080 */
[----:B------:R-:W-:Y:S01]  /*18a0*/  FADD.FTZ R201, -R209, R204 ;  /* 0x000000ccd1c97221 */ /* 0x000fe20000010100 */
[----:B------:R-:W-:-:S02]  /*18b0*/  HADD2.F32 R134, -RZ, R134.H1_H1 ;  /* 0x30000086ff867230 */ /* 0x000fc40000004100 */
[----:B------:R-:W-:Y:S01]  /*18c0*/  FMUL.FTZ R197, R158, R197 ;  /* 0x000000c59ec57220 */ /* 0x000fe20000410000 */
[----:B------:R-:W-:Y:S01]  /*18d0*/  FMUL.FTZ R204, R22, R133 ;  /* 0x0000008516cc7220 */ /* 0x000fe20000410000 */
[----:B------:R-:W-:Y:S01]  /*18e0*/  FADD.FTZ R131, R130, R195 ;  /* 0x000000c382837221 */ /* 0x000fe20000010000 */
[----:B------:R-:W-:Y:S01]  /*18f0*/  FFMA.FTZ R128, R200, R195, R129 ;  /* 0x000000c3c8807223 */ /* 0x000fe20000010081 */
[----:B------:R-:W-:Y:S01]  /*1900*/  FADD.FTZ R209, -R209, R206 ;  /* 0x000000ced1d17221 */ /* 0x000fe20000010100 */
        /* <DEDUP_REMOVED lines=28> */
.L_x_2022:
[----:B------:R-:W-:Y:S05]  /*1ad0*/  BSYNC B0 ;  /* 0x0000000000007941 */ /* 0x000fea0003800000 */
.L_x_2021:
        /* <DEDUP_REMOVED lines=27> */
.L_x_2045:
        /* <DEDUP_REMOVED lines=34> */
[----:B------:R-:W-:Y:S01]  /*1eb0*/  ISETP.NE.AND.EX P0, PT, RZ, UR9, PT, P0 ;  /* 0x00000009ff007c0c */ /* 0x000fe2000bf05300 */
[----:B------:R-:W-:Y:S01]  /*1ec0*/  HFMA2.MMA R215, -RZ, RZ, 0, 0 ;  /* 0x00000000ffd77435 */ /* 0x000fe200000001ff */
[----:B------:R-:W-:Y:S01]  /*1ed0*/  MOV R132, RZ ;  /* 0x000000ff00847202 */ /* 0x000fe20000000f00 */
[-CC-:B------:R-:W-:Y:S01]  /*1ee0*/  FFMA.FTZ R133, R3, R209.reuse, R134.reuse ;  /* 0x000000d103857223 */ /* 0x180fe20000010086 */
[----:B------:R-:W-:Y:S01]  /*1ef0*/  FFMA.FTZ R182, R160, R209, R134 ;  /* 0x000000d1a0b67223 */ /* 0x000fe20000010086 */
[----:B------:R-:W-:Y:S01]  /*1f00*/  CS2R R216, SRZ ;  /* 0x0000000000d87805 */ /* 0x000fe2000001ff00 */
[----:B------:R-:W-:Y:S01]  /*1f10*/  HFMA2.MMA R220, -RZ, RZ, 0, 0 ;  /* 0x00000000ffdc7435 */ /* 0x000fe200000001ff */
[----:B------:R-:W-:Y:S01]  /*1f20*/  FADD.FTZ R133, R162, -R133 ;  /* 0x80000085a2857221 */ /* 0x000fe20000010000 */
[----:B------:R-:W-:Y:S01]  /*1f30*/  MOV R219, RZ ;  /* 0x000000ff00db7202 */ /* 0x000fe20000000f00 */
[----:B------:R-:W-:Y:S01]  /*1f40*/  HFMA2.MMA R222, -RZ, RZ, 0, 0 ;  /* 0x00000000ffde7435 */ /* 0x000fe200000001ff */
[----:B------:R-:W-:Y:S01]  /*1f50*/  MOV R226, RZ ;  /* 0x000000ff00e27202 */ /* 0x000fe20000000f00 */
[----:B------:R-:W-:-:S02]  /*1f60*/  FMUL.FTZ R214, R158, R133 ;  /* 0x000000859ed67220 */ /* 0x000fc40000410000 */
[----:B------:R-:W-:Y:S02]  /*1f70*/  @P0 HADD2.F32 R135, -RZ, R112.H0_H0 ;  /* 0x20000070ff870230 */ /* 0x000fe40000004100 */
[----:B------:R-:W-:Y:S02]  /*1f80*/  @P0 HADD2.F32 R183, -RZ, R113.H1_H1 ;  /* 0x30000071ffb70230 */ /* 0x000fe40000004100 */
[----:B------:R-:W-:Y:S02]  /*1f90*/  @P0 HADD2.F32 R221, -RZ, R115.H1_H1 ;  /* 0x30000073ffdd0230 */ /* 0x000fe40000004100 */
[----:B------:R-:W-:Y:S01]  /*1fa0*/  @P0 FADD.FTZ R214, R214, R135 ;  /* 0x00000087d6d60221 */ /* 0x000fe20000010000 */
[----:B------:R-:W-:-:S03]  /*1fb0*/  MOV R135, R148 ;  /* 0x0000009400877202 */ /* 0x000fc60000000f00 */
[----:B------:R-:W-:Y:S01]  /*1fc0*/  FMUL.FTZ R133, R214, R205 ;  /* 0x000000cdd6857220 */ /* 0x000fe20000410000 */
[----:B------:R-:W-:-:S03]  /*1fd0*/  LOP3.LUT P6, RZ, R135, 0xff, RZ, 0xc0, !PT ;  /* 0x000000ff87ff7812 */ /* 0x000fc600078cc0ff */
[----:B------:R-:W-:-:S10]  /*1fe0*/  FMUL.FTZ R133, R133, UR15 ;  /* 0x0000000f85857c20 */ /* 0x000fd40008410000 */
[----:B------:R-:W-:Y:S01]  /*1ff0*/  @P6 FMUL.FTZ R132, R18, R133 ;  /* 0x0000008512846220 */ /* 0x000fe20000410000 */
[----:B--2---:R-:W-:-:S05]  /*2000*/  @P6 HADD2.F32 R135, -RZ, R128.H0_H0 ;  /* 0x20000080ff876230 */ /* 0x004fca0000004100 */
[----:B------:R-:W-:Y:S01]  /*2010*/  @P6 FMUL.FTZ R211, R133, R135 ;  /* 0x0000008785d36220 */ /* 0x000fe20000410000 */
[----:B------:R-:W-:Y:S01]  /*2020*/  FADD.FTZ R133, R163, -R182 ;  /* 0x800000b6a3857221 */ /* 0x000fe20000010000 */
[----:B------:R-:W-:Y:S01]  /*2030*/  LOP3.LUT P6, RZ, R148, 0xff00, RZ, 0xc0, !PT ;  /* 0x0000ff0094ff7812 */ /* 0x000fe200078cc0ff */
[----:B------:R-:W-:Y:S02]  /*2040*/  @P0 HADD2.F32 R135, -RZ, R112.H1_H1 ;  /* 0x30000070ff870230 */ /* 0x000fe40000004100 */
[----:B------:R-:W-:Y:S01]  /*2050*/  FADD.FTZ R88, R88, R211 ;  /* 0x000000d358587221 */ /* 0x000fe20000010000 */
[----:B------:R-:W-:-:S04]  /*2060*/  FMUL.FTZ R218, R158, R133 ;  /* 0x000000859eda7220 */ /* 0x000fc80000410000 */
[----:B------:R-:W-:Y:S01]  /*2070*/  @P0 FADD.FTZ R218, R218, R135 ;  /* 0x00000087dada0221 */ /* 0x000fe20000010000 */
[----:B------:R-:W-:-:S03]  /*2080*/  @P0 HADD2.F32 R135, -RZ, R113.H0_H0 ;  /* 0x20000071ff870230 */ /* 0x000fc60000004100 */
[----:B------:R-:W-:Y:S01]  /*2090*/  FMUL.FTZ R133, R218, R205 ;  /* 0x000000cdda857220 */ /* 0x000fe20000410000 */
[----:B------:R-:W-:-:S03]  /*20a0*/  @P6 HADD2.F32 R128, -RZ, R128.H1_H1 ;  /* 0x30000080ff806230 */ /* 0x000fc60000004100 */
[----:B------:R-:W-:-:S04]  /*20b0*/  FMUL.FTZ R133, R133, UR15 ;  /* 0x0000000f85857c20 */ /* 0x000fc80008410000 */
[----:B------:R-:W-:Y:S01]  /*20c0*/  @P6 FMUL.FTZ R213, R17, R133 ;  /* 0x0000008511d56220 */ /* 0x000fe20000410000 */
[----:B------:R-:W-:Y:S01]  /*20d0*/  @P6 FMUL.FTZ R212, R133, R128 ;  /* 0x0000008085d46220 */ /* 0x000fe20000410000 */
[----:B------:R-:W-:Y:S01]  /*20e0*/  FFMA.FTZ R133, R165, R209, R134 ;  /* 0x000000d1a5857223 */ /* 0x000fe20000010086 */
[----:B------:R-:W-:Y:S02]  /*20f0*/  LOP3.LUT P6, RZ, R148, 0xff0000, RZ, 0xc0, !PT ;  /* 0x00ff000094ff7812 */ /* 0x000fe400078cc0ff */
[----:B------:R-:W-:Y:S01]  /*2100*/  F2FP.F16.F32.PACK_AB R132, R213, R132 ;  /* 0x00000084d584723e */ /* 0x000fe200000000ff */
[----:B------:R-:W-:Y:S01]  /*2110*/  FADD.FTZ R133, R166, -R133 ;  /* 0x80000085a6857221 */ /* 0x000fe20000010000 */
[----:B------:R-:W-:-:S03]  /*2120*/  FADD.FTZ R89, R89, R212 ;  /* 0x000000d459597221 */ /* 0x000fc60000010000 */
[----:B------:R-:W-:Y:S01]  /*2130*/  FMUL.FTZ R128, R158, R133 ;  /* 0x000000859e807220 */ /* 0x000fe20000410000 */
[----:B------:R-:W-:-:S03]  /*2140*/  MOV R133, RZ ;  /* 0x000000ff00857202 */ /* 0x000fc60000000f00 */
[----:B------:R-:W-:Y:S02]  /*2150*/  @P0 FADD.FTZ R128, R128, R135 ;  /* 0x0000008780800221 */ /* 0x000fe40000010000 */
[----:B------:R-:W-:Y:S02]  /*2160*/  @P6 HADD2.F32 R182, -RZ, R129.H0_H0 ;  /* 0x20000081ffb66230 */ /* 0x000fe40000004100 */
[----:B------:R-:W-:-:S04]  /*2170*/  FMUL.FTZ R135, R128, R205 ;  /* 0x000000cd80877220 */ /* 0x000fc80000410000 */
[----:B------:R-:W-:-:S04]  /*2180*/  FMUL.FTZ R135, R135, UR15 ;  /* 0x0000000f87877c20 */ /* 0x000fc80008410000 */
        /* <DEDUP_REMOVED lines=8> */
[----:B------:R-:W-:Y:S02]  /*2210*/  @P6 HADD2.F32 R129, -RZ, R129.H1_H1 ;  /* 0x30000081ff816230 */ /* 0x000fe40000004100 */
[----:B------:R-:W-:-:S04]  /*2220*/  FMUL.FTZ R135, R224, R205 ;  /* 0x000000cde0877220 */ /* 0x000fc80000410000 */
[----:B------:R-:W-:Y:S01]  /*2230*/  FMUL.FTZ R182, R135, UR15 ;  /* 0x0000000f87b67c20 */ /* 0x000fe20008410000 */
[----:B------:R-:W-:-:S03]  /*2240*/  @P0 HADD2.F32 R135, -RZ, R114.H0_H0 ;  /* 0x20000072ff870230 */ /* 0x000fc60000004100 */
[----:B------:R-:W-:Y:S01]  /*2250*/  @P6 FMUL.FTZ R216, R182, R129 ;  /* 0x00000081b6d86220 */ /* 0x000fe20000410000 */
[-CC-:B------:R-:W-:Y:S01]  /*2260*/  FFMA.FTZ R129, R167, R209.reuse, R134.reuse ;  /* 0x000000d1a7817223 */ /* 0x180fe20000010086 */
[----:B------:R-:W-:Y:S01]  /*2270*/  @P6 FMUL.FTZ R220, R15, R182 ;  /* 0x000000b60fdc6220 */ /* 0x000fe20000410000 */
[----:B------:R-:W-:Y:S01]  /*2280*/  LOP3.LUT P6, RZ, R149, 0xff, RZ, 0xc0, !PT ;  /* 0x000000ff95ff7812 */ /* 0x000fe200078cc0ff */
[----:B------:R-:W-:Y:S01]  /*2290*/  FFMA.FTZ R182, R170, R209, R134 ;  /* 0x000000d1aab67223 */ /* 0x000fe20000010086 */
[----:B------:R-:W-:Y:S01]  /*22a0*/  FADD.FTZ R129, R168, -R129 ;  /* 0x80000081a8817221 */ /* 0x000fe20000010000 */
[----:B------:R-:W-:Y:S01]  /*22b0*/  FADD.FTZ R91, R91, R216 ;  /* 0x000000d85b5b7221 */ /* 0x000fe20000010000 */
[----:B------:R-:W-:Y:S02]  /*22c0*/  F2FP.F16.F32.PACK_AB R133, R220, R133 ;  /* 0x00000085dc85723e */ /* 0x000fe400000000ff */
[----:B------:R-:W-:-:S04]  /*22d0*/  FMUL.FTZ R228, R158, R129 ;  /* 0x000000819ee47220 */ /* 0x000fc80000410000 */
[----:B------:R-:W-:-:S03]  /*22e0*/  @P0 FADD.FTZ R228, R228, R135 ;  /* 0x00000087e4e40221 */ /* 0x000fc60000010000 */
[----:B------:R-:W-:Y:S02]  /*22f0*/  @P6 HADD2.F32 R135, -RZ, R130.H0_H0 ;  /* 0x20000082ff876230 */ /* 0x000fe40000004100 */
[----:B------:R-:W-:-:S04]  /*2300*/  FMUL.FTZ R129, R228, R205 ;  /* 0x000000cde4817220 */ /* 0x000fc80000410000 */
[----:B------:R-:W-:-:S04]  /*2310*/  FMUL.FTZ R129, R129, UR15 ;  /* 0x0000000f81817c20 */ /* 0x000fc80008410000 */
[----:B------:R-:W-:Y:S01]  /*2320*/  @P6 FMUL.FTZ R219, R14, R129 ;  /* 0x000000810edb6220 */ /* 0x000fe20000410000 */
[----:B------:R-:W-:Y:S01]  /*2330*/  @P6 FMUL.FTZ R217, R129, R135 ;  /* 0x0000008781d96220 */ /* 0x000fe20000410000 */
[----:B------:R-:W-:Y:S01]  /*2340*/  FADD.FTZ R129, R171, -R182 ;  /* 0x800000b6ab817221 */ /* 0x000fe20000010000 */
[----:B------:R-:W-:Y:S01]  /*2350*/  LOP3.LUT P6, RZ, R149, 0xff00, RZ, 0xc0, !PT ;  /* 0x0000ff0095ff7812 */ /* 0x000fe200078cc0ff */
[----:B------:R-:W-:Y:S02]  /*2360*/  @P0 HADD2.F32 R135, -RZ, R114.H1_H1 ;  /* 0x30000072ff870230 */ /* 0x000fe40000004100 */
[----:B------:R-:W-:Y:S01]  /*2370*/  FADD.FTZ R92, R92, R217 ;  /* 0x000000d95c5c7221 */ /* 0x000fe20000010000 */
[----:B------:R-:W-:-:S04]  /*2380*/  FMUL.FTZ R230, R158, R129 ;  /* 0x000000819ee67220 */ /* 0x000fc80000410000 */
[----:B------:R-:W-:Y:S01]  /*2390*/  @P0 FADD.FTZ R230, R230, R135 ;  /* 0x00000087e6e60221 */ /* 0x000fe20000010000 */
[----:B------:R-:W-:-:S03]  /*23a0*/  FFMA.FTZ R135, R176, R209, R134 ;  /* 0x000000d1b0877223 */ /* 0x000fc60000010086 */
[----:B------:R-:W-:Y:S01]  /*23b0*/  FMUL.FTZ R129, R230, R205 ;  /* 0x000000cde6817220 */ /* 0x000fe20000410000 */
[----:B------:R-:W-:Y:S01]  /*23c0*/  FADD.FTZ R183, R174, -R135 ;  /* 0x80000087aeb77221 */ /* 0x000fe20000010000 */
[----:B------:R-:W-:Y:S02]  /*23d0*/  @P6 HADD2.F32 R130, -RZ, R130.H1_H1 ;  /* 0x30000082ff826230 */ /* 0x000fe40000004100 */
[----:B------:R-:W-:Y:S01]  /*23e0*/  FMUL.FTZ R129, R129, UR15 ;  /* 0x0000000f81817c20 */ /* 0x000fe20008410000 */
[----:B------:R-:W-:Y:S02]  /*23f0*/  @P0 HADD2.F32 R135, -RZ, R115.H0_H0 ;  /* 0x20000073ff870230 */ /* 0x000fe40000004100 */
[----:B------:R-:W-:Y:S01]  /*2400*/  FMUL.FTZ R232, R158, R183 ;  /* 0x000000b79ee87220 */ /* 0x000fe20000410000 */
[----:B------:R-:W-:Y:S01]  /*2410*/  @P6 FMUL.FTZ R226, R13, R129 ;  /* 0x000000810de26220 */ /* 0x000fe20000410000 */
[----:B------:R-:W-:Y:S01]  /*2420*/  @P6 FMUL.FTZ R222, R129, R130 ;  /* 0x0000008281de6220 */ /* 0x000fe20000410000 */
[----:B------:R-:W-:Y:S01]  /*2430*/  FFMA.FTZ R129, R173, R209, R134 ;  /* 0x000000d1ad817223 */ /* 0x000fe20000010086 */
[----:B------:R-:W-:Y:S01]  /*2440*/  @P0 FADD.FTZ R232, R232, R221 ;  /* 0x000000dde8e80221 */ /* 0x000fe20000010000 */
[----:B------:R-:W-:Y:S01]  /*2450*/  HFMA2.MMA R221, -RZ, RZ, 0, 0 ;  /* 0x00000000ffdd7435 */ /* 0x000fe200000001ff */
[----:B------:R-:W-:Y:S01]  /*2460*/  FADD.FTZ R93, R93, R222 ;  /* 0x000000de5d5d7221 */ /* 0x000fe20000010000 */
[----:B------:R-:W-:-:S04]  /*2470*/  FADD.FTZ R129, R172, -R129 ;  /* 0x80000081ac817221 */ /* 0x000fc80000010000 */
[----:B------:R-:W-:-:S04]  /*2480*/  FMUL.FTZ R130, R158, R129 ;  /* 0x000000819e827220 */ /* 0x000fc80000410000 */
[----:B------:R-:W-:Y:S01]  /*2490*/  @P0 FADD.FTZ R130, R130, R135 ;  /* 0x0000008782820221 */ /* 0x000fe20000010000 */
[----:B------:R-:W-:Y:S02]  /*24a0*/  LOP3.LUT P0, RZ, R149, 0xff0000, RZ, 0xc0, !PT ;  /* 0x00ff000095ff7812 */ /* 0x000fe4000780c0ff */
[----:B------:R-:W-:Y:S01]  /*24b0*/  MOV R135, RZ ;  /* 0x000000ff00877202 */ /* 0x000fe20000000f00 */
[----:B------:R-:W-:-:S04]  /*24c0*/  FMUL.FTZ R129, R130, R205 ;  /* 0x000000cd82817220 */ /* 0x000fc80000410000 */
[----:B------:R-:W-:-:S06]  /*24d0*/  FMUL.FTZ R129, R129, UR15 ;  /* 0x0000000f81817c20 */ /* 0x000fcc0008410000 */
[----:B------:R-:W-:Y:S02]  /*24e0*/  @P0 HADD2.F32 R134, -RZ, R131.H0_H0 ;  /* 0x20000083ff860230 */ /* 0x000fe40000004100 */
[----:B------:R-:W-:-:S03]  /*24f0*/  @P0 FMUL.FTZ R135, R12, R129 ;  /* 0x000000810c870220 */ /* 0x000fc60000410000 */
[----:B------:R-:W-:Y:S01]  /*2500*/  @P0 FMUL.FTZ R221, R129, R134 ;  /* 0x0000008681dd0220 */ /* 0x000fe20000410000 */
[----:B------:R-:W-:Y:S02]  /*2510*/  ISETP.NE.U32.AND P0, PT, RZ, UR16, PT ;  /* 0x00000010ff007c0c */ /* 0x000fe4000bf05070 */
[----:B------:R-:W-:Y:S01]  /*2520*/  F2FP.F16.F32.PACK_AB R134, R226, R219 ;  /* 0x000000dbe286723e */ /* 0x000fe200000000ff */
[----:B------:R-:W-:Y:S01]  /*2530*/  FADD.FTZ R94, R94, R221 ;  /* 0x000000dd5e5e7221 */ /* 0x000fe20000010000 */
[----:B------:R-:W-:-:S13]  /*2540*/  ISETP.NE.AND.EX P0, PT, RZ, UR17, PT, P0 ;  /* 0x00000011ff007c0c */ /* 0x000fda000bf05300 */
[----:B------:R-:W0:Y:S01]  /*2550*/  @P0 LDC.64 R182, c[0x0][0x308] ;  /* 0x0000c200ffb60b82 */ /* 0x000e220000000a00 */
[----:B------:R-:W-:Y:S02]  /*2560*/  @P0 F2FP.F16.F32.PACK_AB R130, RZ, R130 ;  /* 0x00000082ff82023e */ /* 0x000fe400000000ff */
[----:B------:R-:W-:Y:S02]  /*2570*/  @P0 F2FP.F16.F32.PACK_AB R214, RZ, R214 ;  /* 0x000000d6ffd6023e */ /* 0x000fe400000000ff */
[----:B------:R-:W-:Y:S02]  /*2580*/  @P0 F2FP.F16.F32.PACK_AB R128, RZ, R128 ;  /* 0x00000080ff80023e */ /* 0x000fe400000000ff */
[----:B------:R-:W-:Y:S02]  /*2590*/  @P0 F2FP.F16.F32.PACK_AB R228, RZ, R228 ;  /* 0x000000e4ffe4023e */ /* 0x000fe400000000ff */
[----:B------:R-:W-:Y:S01]  /*25a0*/  @P0 F2FP.F16.F32.PACK_AB R129, RZ, R232 ;  /* 0x000000e8ff81023e */ /* 0x000fe200000000ff */
[----:B------:R-:W-:Y:S01]  /*25b0*/  FMUL.FTZ R232, R232, R205 ;  /* 0x000000cde8e87220 */ /* 0x000fe20000410000 */
[----:B------:R-:W-:Y:S01]  /*25c0*/  @P0 PRMT R63, R130, 0x7610, R63 ;  /* 0x00007610823f0816 */ /* 0x000fe2000000003f */
[----:B------:R-:W-:Y:S01]  /*25d0*/  HFMA2.MMA R130, -RZ, RZ, 0, 0 ;  /* 0x00000000ff827435 */ /* 0x000fe200000001ff */
[----:B------:R-:W-:Y:S01]  /*25e0*/  @P0 F2FP.F16.F32.PACK_AB R218, RZ, R218 ;  /* 0x000000daffda023e */ /* 0x000fe200000000ff */
[----:B------:R-:W-:Y:S01]  /*25f0*/  FMUL.FTZ R232, R232, UR15 ;  /* 0x0000000fe8e87c20 */ /* 0x000fe20008410000 */
[----:B------:R-:W-:-:S02]  /*2600*/  @P0 F2FP.F16.F32.PACK_AB R224, RZ, R224 ;  /* 0x000000e0ffe0023e */ /* 0x000fc400000000ff */
[----:B------:R-:W-:Y:S02]  /*2610*/  @P0 F2FP.F16.F32.PACK_AB R230, RZ, R230 ;  /* 0x000000e6ffe6023e */ /* 0x000fe400000000ff */
[----:B------:R-:W-:Y:S02]  /*2620*/  @P0 PRMT R60, R214, 0x7610, R60 ;  /* 0x00007610d63c0816 */ /* 0x000fe4000000003c */
[----:B------:R-:W-:Y:S02]  /*2630*/  @P0 PRMT R61, R128, 0x7610, R61 ;  /* 0x00007610803d0816 */ /* 0x000fe4000000003d */
[----:B------:R-:W-:Y:S01]  /*2640*/  @P0 PRMT R62, R228, 0x7610, R62 ;  /* 0x00007610e43e0816 */ /* 0x000fe2000000003e */
[----:B0-----:R-:W-:Y:S01]  /*2650*/  @P0 IMAD.WIDE.U32 R182, R157, 0x10, R182 ;  /* 0x000000109db60825 */ /* 0x001fe200078e00b6 */
[----:B------:R-:W-:Y:S02]  /*2660*/  @P0 PRMT R63, R63, 0x5410, R129 ;  /* 0x000054103f3f0816 */ /* 0x000fe40000000081 */
[----:B------:R-:W-:Y:S01]  /*2670*/  @P0 PRMT R60, R60, 0x5410, R218 ;  /* 0x000054103c3c0816 */ /* 0x000fe200000000da */
[----:B------:R-:W0:Y:S01]  /*2680*/  LDC.64 R128, c[0x0][0x2f8] ;  /* 0x0000be00ff807b82 */ /* 0x000e220000000a00 */
[----:B------:R-:W-:-:S02]  /*2690*/  @P0 PRMT R61, R61, 0x5410, R224 ;  /* 0x000054103d3d0816 */ /* 0x000fc400000000e0 */
[----:B------:R-:W-:-:S05]  /*26a0*/  @P0 PRMT R62, R62, 0x5410, R230 ;  /* 0x000054103e3e0816 */ /* 0x000fca00000000e6 */
[----:B------:R1:W-:Y:S01]  /*26b0*/  @P0 STG.E.128 desc[UR4][R182.64], R60 ;  /* 0x0000003cb6000986 */ /* 0x0003e2000c101d04 */
[----:B------:R-:W-:-:S13]  /*26c0*/  LOP3.LUT P0, RZ, R149, 0xff000000, RZ, 0xc0, !PT ;  /* 0xff00000095ff7812 */ /* 0x000fda000780c0ff */
[----:B------:R-:W-:Y:S01]  /*26d0*/  @P0 FMUL.FTZ R130, R11, R232 ;  /* 0x000000e80b820220 */ /* 0x000fe20000410000 */
[----:B------:R-:W-:Y:S02]  /*26e0*/  @P0 HADD2.F32 R131, -RZ, R131.H1_H1 ;  /* 0x30000083ff830230 */ /* 0x000fe40000004100 */
[C---:B0-----:R-:W-:Y:S01]  /*26f0*/  IMAD.WIDE.U32 R128, R157.reuse, 0x10, R128 ;  /* 0x000000109d807825 */ /* 0x041fe200078e0080 */
[----:B------:R-:W-:Y:S02]  /*2700*/  IADD3 R157, R157, 0x80, RZ ;  /* 0x000000809d9d7810 */ /* 0x000fe40007ffe0ff */
[----:B------:R-:W-:Y:S02]  /*2710*/  F2FP.F16.F32.PACK_AB R135, R130, R135 ;  /* 0x000000878287723e */ /* 0x000fe400000000ff */
[----:B------:R-:W-:Y:S01]  /*2720*/  MOV R130, RZ ;  /* 0x000000ff00827202 */ /* 0x000fe20000000f00 */
[----:B------:R-:W-:Y:S02]  /*2730*/  @P0 FMUL.FTZ R130, R232, R131 ;  /* 0x00000083e8820220 */ /* 0x000fe40000410000 */
[----:B------:R1:W-:Y:S02]  /*2740*/  STG.E.128 desc[UR4][R128.64], R132 ;  /* 0x0000008480007986 */ /* 0x0003e4000c101d04 */
[----:B------:R-:W-:-:S07]  /*2750*/  FADD.FTZ R95, R95, R130 ;  /* 0x000000825f5f7221 */ /* 0x000fce0000010000 */
.L_x_2025:
[----:B------:R-:W-:Y:S05]  /*2760*/  BSYNC B0 ;  /* 0x0000000000007941 */ /* 0x000fea0003800000 */
.L_x_2024:
[----:B------:R-:W-:Y:S04]  /*2770*/  BSSY B0, `(.L_x_2026) ;  /* 0x0000095000007945 */ /* 0x000fe80003800000 */
[----:B------:R-:W-:Y:S05]  /*2780*/  @!P4 BRA `(.L_x_2027) ;  /* 0x00000008004cc947 */ /* 0x000fea0003800000 */
[----:B-1----:R-:W0:Y:S01]  /*2790*/  LDC.64 R128, c[0x0][0x220] ;  /* 0x00008800ff807b82 */ /* 0x002e220000000a00 */
        /* <DEDUP_REMOVED lines=92> */
[-CC-:B------:R-:W-:Y:S01]  /*2d60*/  FFMA.FTZ R129, R187, R209.reuse, R134.reuse ;  /* 0x000000d1bb817223 */ /* 0x180fe20000010086 */
[----:B------:R-:W-:Y:S02]  /*2d70*/  FFMA.FTZ R134, R194, R209, R134 ;  /* 0x000000d1c2867223 */ /* 0x000fe40000010086 */
[----:B------:R-:W-:Y:S01]  /*2d80*/  FADD.FTZ R101, R101, R222 ;  /* 0x000000de65657221 */ /* 0x000fe20000010000 */
[----:B------:R-:W-:Y:S01]  /*2d90*/  FADD.FTZ R129, R192, -R129 ;  /* 0x80000081c0817221 */ /* 0x000fe20000010000 */
[----:B------:R-:W-:-:S03]  /*2da0*/  FADD.FTZ R183, R189, -R134 ;  /* 0x80000086bdb77221 */ /* 0x000fc60000010000 */
[C---:B------:R-:W-:Y:S01]  /*2db0*/  FMUL.FTZ R130, R158.reuse, R129 ;  /* 0x000000819e827220 */ /* 0x040fe20000410000 */
[----:B------:R-:W-:-:S03]  /*2dc0*/  FMUL.FTZ R232, R158, R183 ;  /* 0x000000b79ee87220 */ /* 0x000fc60000410000 */
[----:B------:R-:W-:Y:S01]  /*2dd0*/  @P0 FADD.FTZ R130, R130, R135 ;  /* 0x0000008782820221 */ /* 0x000fe20000010000 */
[----:B------:R-:W-:Y:S01]  /*2de0*/  @P0 FADD.FTZ R232, R232, R221 ;  /* 0x000000dde8e80221 */ /* 0x000fe20000010000 */
[----:B------:R-:W-:Y:S01]  /*2df0*/  LOP3.LUT P0, RZ, R151, 0xff0000, RZ, 0xc0, !PT ;  /* 0x00ff000097ff7812 */ /* 0x000fe2000780c0ff */
[----:B------:R-:W-:Y:S01]  /*2e00*/  HFMA2.MMA R221, -RZ, RZ, 0, 0 ;  /* 0x00000000ffdd7435 */ /* 0x000fe200000001ff */
[----:B------:R-:W-:Y:S01]  /*2e10*/  FMUL.FTZ R129, R130, R205 ;  /* 0x000000cd82817220 */ /* 0x000fe20000410000 */
[----:B------:R-:W-:-:S03]  /*2e20*/  MOV R135, RZ ;  /* 0x000000ff00877202 */ /* 0x000fc60000000f00 */
[----:B------:R-:W-:-:S07]  /*2e30*/  FMUL.FTZ R129, R129, UR15 ;  /* 0x0000000f81817c20 */ /* 0x000fce0008410000 */
        /* <DEDUP_REMOVED lines=40> */
.L_x_2027:
[----:B------:R-:W-:Y:S05]  /*30c0*/  BSYNC B0 ;  /* 0x0000000000007941 */ /* 0x000fea0003800000 */
.L_x_2026:
[----:B------:R-:W-:Y:S04]  /*30d0*/  BSSY B0, `(.L_x_2028) ;  /* 0x0000094000007945 */ /* 0x000fe80003800000 */
[----:B------:R-:W-:Y:S05]  /*30e0*/  @!P3 BRA `(.L_x_2029) ;  /* 0x000000080048b947 */ /* 0x000fea0003800000 */
[----:B-12---:R-:W0:Y:S01]  /*30f0*/  LDC.64 R128, c[0x0][0x220] ;  /* 0x00008800ff807b82 */ /* 0x006e220000000a00 */
[----:B------:R-:W-:Y:S01]  /*3100*/  ISETP.NE.AND P6, PT, R146, RZ, PT ;  /* 0x000000ff9200720c */ /* 0x000fe20003fc5270 */
[----:B0-----:R-:W-:-:S06]  /*3110*/  IMAD.WIDE.U32 R128, R157, 0x10, R128 ;  /* 0x000000109d807825 */ /* 0x001fcc00078e0080 */
[----:B------:R-:W2:Y:S01]  /*3120*/  LDG.E.128 R128, desc[UR4][R128.64] ;  /* 0x0000000480807981 */ /* 0x000ea2000c1e1d00 */
[----:B------:R-:W-:Y:S01]  /*3130*/  ISETP.NE.U32.AND P0, PT, RZ, UR8, PT ;  /* 0x00000008ff007c0c */ /* 0x000fe2000bf05070 */
[----:B------:R-:W-:Y:S01]  /*3140*/  HFMA2.MMA R211, -RZ, RZ, 0, 0 ;  /* 0x00000000ffd37435 */ /* 0x000fe200000001ff */
[----:B------:R-:W-:Y:S01]  /*3150*/  FSEL R182, R207, RZ, !P6 ;  /* 0x000000ffcfb67208 */ /* 0x000fe20007000000 */
[----:B------:R-:W-:Y:S01]  /*3160*/  HFMA2.MMA R207, -RZ, RZ, 0, 0 ;  /* 0x00000000ffcf7435 */ /* 0x000fe200000001ff */
[----:B------:R-:W-:Y:S01]  /*3170*/  ISETP.NE.AND.EX P0, PT, RZ, UR9, PT, P0 ;  /* 0x00000009ff007c0c */ /* 0x000fe2000bf05300 */
[----:B------:R-:W-:Y:S01]  /*3180*/  HFMA2.MMA R218, -RZ, RZ, 0, 0 ;  /* 0x00000000ffda7435 */ /* 0x000fe200000001ff */
[----:B------:R-:W-:Y:S01]  /*3190*/  MOV R132, RZ ;  /* 0x000000ff00847202 */ /* 0x000fe20000000f00 */
[-CC-:B------:R-:W-:Y:S01]  /*31a0*/  FFMA.FTZ R133, R161, R209.reuse, R182.reuse ;  /* 0x000000d1a1857223 */ /* 0x180fe200000100b6 */
[-CC-:B------:R-:W-:Y:S01]  /*31b0*/  FFMA.FTZ R212, R196, R209.reuse, R182.reuse ;  /* 0x000000d1c4d47223 */ /* 0x180fe200000100b6 */
[----:B------:R-:W-:Y:S01]  /*31c0*/  FFMA.FTZ R214, R200, R209, R182 ;  /* 0x000000d1c8d67223 */ /* 0x000fe200000100b6 */
[----:B------:R-:W-:Y:S01]  /*31d0*/  MOV R217, RZ ;  /* 0x000000ff00d97202 */ /* 0x000fe20000000f00 */
[----:B------:R-:W-:Y:S01]  /*31e0*/  FADD.FTZ R133, R198, -R133 ;  /* 0x80000085c6857221 */ /* 0x000fe20000010000 */
[----:B------:R-:W-:-:S03]  /*31f0*/  MOV R228, RZ ;  /* 0x000000ff00e47202 */ /* 0x000fc60000000f00 */
[----:B------:R-:W-:Y:S02]  /*3200*/  FMUL.FTZ R134, R158, R133 ;  /* 0x000000859e867220 */ /* 0x000fe40000410000 */
[----:B------:R-:W-:-:S05]  /*3210*/  @P0 HADD2.F32 R135, -RZ, R40.H0_H0 ;  /* 0x20000028ff870230 */ /* 0x000fca0000004100 */
        /* <DEDUP_REMOVED lines=10> */
[----:B------:R-:W-:Y:S01]  /*32c0*/  @P0 HADD2.F32 R135, -RZ, R40.H1_H1 ;  /* 0x30000028ff870230 */ /* 0x000fe20000004100 */
[----:B------:R-:W-:Y:S01]  /*32d0*/  CS2R R212, SRZ ;  /* 0x0000000000d47805 */ /* 0x000fe2000001ff00 */
[----:B------:R-:W-:Y:S01]  /*32e0*/  FMUL.FTZ R216, R158, R133 ;  /* 0x000000859ed87220 */ /* 0x000fe20000410000 */
[----:B------:R-:W-:-:S03]  /*32f0*/  FADD.FTZ R104, R104, R207 ;  /* 0x000000cf68687221 */ /* 0x000fc60000010000 */
[----:B------:R-:W-:Y:S01]  /*3300*/  @P0 FADD.FTZ R216, R216, R135 ;  /* 0x00000087d8d80221 */ /* 0x000fe20000010000 */
[----:B------:R-:W-:-:S03]  /*3310*/  @P0 HADD2.F32 R135, -RZ, R41.H0_H0 ;  /* 0x20000029ff870230 */ /* 0x000fc60000004100 */
[----:B------:R-:W-:Y:S02]  /*3320*/  FMUL.FTZ R133, R216, R205 ;  /* 0x000000cdd8857220 */ /* 0x000fe40000410000 */
[----:B------:R-:W-:Y:S02]  /*3330*/  @P6 HADD2.F32 R128, -RZ, R128.H1_H1 ;  /* 0x30000080ff806230 */ /* 0x000fe40000004100 */
        /* <DEDUP_REMOVED lines=15> */
[----:B------:R-:W-:Y:S01]  /*3430*/  @P6 FMUL.FTZ R213, R135, R183 ;  /* 0x000000b787d56220 */ /* 0x000fe20000410000 */
[----:B------:R-:W-:Y:S01]  /*3440*/  FADD.FTZ R135, R195, -R214 ;  /* 0x800000d6c3877221 */ /* 0x000fe20000010000 */
[----:B------:R-:W-:Y:S01]  /*3450*/  LOP3.LUT P6, RZ, R152, 0xff000000, RZ, 0xc0, !PT ;  /* 0xff00000098ff7812 */ /* 0x000fe200078cc0ff */
[----:B------:R-:W-:Y:S01]  /*3460*/  @P0 HADD2.F32 R183, -RZ, R41.H1_H1 ;  /* 0x30000029ffb70230 */ /* 0x000fe20000004100 */
[----:B------:R-:W-:Y:S01]  /*3470*/  CS2R R214, SRZ ;  /* 0x0000000000d67805 */ /* 0x000fe2000001ff00 */
[----:B------:R-:W-:Y:S01]  /*3480*/  FMUL.FTZ R222, R158, R135 ;  /* 0x000000879ede7220 */ /* 0x000fe20000410000 */
[----:B------:R-:W-:-:S03]  /*3490*/  FADD.FTZ R106, R106, R213 ;  /* 0x000000d56a6a7221 */ /* 0x000fc60000010000 */
[----:B------:R-:W-:-:S04]  /*34a0*/  @P0 FADD.FTZ R222, R222, R183 ;  /* 0x000000b7dede0221 */ /* 0x000fc80000010000 */
[----:B------:R-:W-:Y:S02]  /*34b0*/  FMUL.FTZ R135, R222, R205 ;  /* 0x000000cdde877220 */ /* 0x000fe40000410000 */
[----:B------:R-:W-:Y:S02]  /*34c0*/  @P6 HADD2.F32 R129, -RZ, R129.H1_H1 ;  /* 0x30000081ff816230 */ /* 0x000fe40000004100 */
        /* <DEDUP_REMOVED lines=20> */
[----:B------:R-:W-:Y:S01]  /*3610*/  HFMA2.MMA R220, -RZ, RZ, 0, 0 ;  /* 0x00000000ffdc7435 */ /* 0x000fe200000001ff */
        /* <DEDUP_REMOVED lines=9> */
[-CC-:B------:R-:W-:Y:S01]  /*36b0*/  FFMA.FTZ R129, R201, R209.reuse, R182.reuse ;  /* 0x000000d1c9817223 */ /* 0x180fe200000100b6 */
[----:B------:R-:W-:Y:S01]  /*36c0*/  FFMA.FTZ R182, R210, R209, R182 ;  /* 0x000000d1d2b67223 */ /* 0x000fe200000100b6 */
[----:B------:R-:W-:Y:S02]  /*36d0*/  @P0 HADD2.F32 R209, -RZ, R43.H1_H1 ;  /* 0x3000002bffd10230 */ /* 0x000fe40000004100 */
        /* <DEDUP_REMOVED lines=9> */
[-C--:B------:R-:W-:Y:S01]  /*3770*/  FMUL.FTZ R129, R130, R205.reuse ;  /* 0x000000cd82817220 */ /* 0x080fe20000410000 */
[----:B------:R-:W-:Y:S01]  /*3780*/  MOV R135, RZ ;  /* 0x000000ff00877202 */ /* 0x000fe20000000f00 */
[----:B------:R-:W-:Y:S02]  /*3790*/  FMUL.FTZ R205, R230, R205 ;  /* 0x000000cde6cd7220 */ /* 0x000fe40000410000 */
[----:B------:R-:W-:-:S07]  /*37a0*/  FMUL.FTZ R129, R129, UR15 ;  /* 0x0000000f81817c20 */ /* 0x000fce0008410000 */
[----:B------:R-:W-:Y:S02]  /*37b0*/  @P0 HADD2.F32 R158, -RZ, R131.H0_H0 ;  /* 0x20000083ff9e0230 */ /* 0x000fe40000004100 */
[----:B------:R-:W-:-:S03]  /*37c0*/  @P0 FMUL.FTZ R135, R147, R129 ;  /* 0x0000008193870220 */ /* 0x000fc60000410000 */
[----:B------:R-:W-:Y:S01]  /*37d0*/  @P0 FMUL.FTZ R209, R129, R158 ;  /* 0x0000009e81d10220 */ /* 0x000fe20000410000 */
[----:B------:R-:W-:Y:S01]  /*37e0*/  ISETP.NE.U32.AND P0, PT, RZ, UR16, PT ;  /* 0x00000010ff007c0c */ /* 0x000fe2000bf05070 */
[----:B------:R-:W-:Y:S02]  /*37f0*/  FMUL.FTZ R158, R205, UR15 ;  /* 0x0000000fcd9e7c20 */ /* 0x000fe40008410000 */
[----:B------:R-:W-:Y:S01]  /*3800*/  FADD.FTZ R110, R110, R209 ;  /* 0x000000d16e6e7221 */ /* 0x000fe20000010000 */
[----:B------:R-:W-:-:S13]  /*3810*/  ISETP.NE.AND.EX P0, PT, RZ, UR17, PT, P0 ;  /* 0x00000011ff007c0c */ /* 0x000fda000bf05300 */
[----:B------:R-:W-:Y:S02]  /*3820*/  @P0 F2FP.F16.F32.PACK_AB R134, RZ, R134 ;  /* 0x00000086ff86023e */ /* 0x000fe400000000ff */
[----:B------:R-:W-:Y:S02]  /*3830*/  @P0 F2FP.F16.F32.PACK_AB R128, RZ, R128 ;  /* 0x00000080ff80023e */ /* 0x000fe400000000ff */
[----:B------:R-:W-:Y:S02]  /*3840*/  @P0 F2FP.F16.F32.PACK_AB R224, RZ, R224 ;  /* 0x000000e0ffe0023e */ /* 0x000fe400000000ff */
[----:B------:R-:W-:Y:S02]  /*3850*/  @P0 F2FP.F16.F32.PACK_AB R130, RZ, R130 ;  /* 0x00000082ff82023e */ /* 0x000fe400000000ff */
[----:B------:R-:W-:Y:S02]  /*3860*/  @P0 LEA R182, P6, R157, UR16, 0x4 ;  /* 0x000000109db60c11 */ /* 0x000fe4000f8c20ff */
[----:B------:R-:W-:-:S02]  /*3870*/  @P0 F2FP.F16.F32.PACK_AB R216, RZ, R216 ;  /* 0x000000d8ffd8023e */ /* 0x000fc400000000ff */
[----:B------:R-:W-:Y:S02]  /*3880*/  @P0 F2FP.F16.F32.PACK_AB R222, RZ, R222 ;  /* 0x000000deffde023e */ /* 0x000fe400000000ff */
[----:B------:R-:W-:Y:S02]  /*3890*/  @P0 F2FP.F16.F32.PACK_AB R226, RZ, R226 ;  /* 0x000000e2ffe2023e */ /* 0x000fe400000000ff */
[----:B------:R-:W-:Y:S02]  /*38a0*/  @P0 F2FP.F16.F32.PACK_AB R129, RZ, R230 ;  /* 0x000000e6ff81023e */ /* 0x000fe400000000ff */
[----:B------:R-:W-:Y:S02]  /*38b0*/  @P0 PRMT R60, R134, 0x7610, R60 ;  /* 0x00007610863c0816 */ /* 0x000fe4000000003c */
[----:B------:R-:W-:Y:S02]  /*38c0*/  @P0 PRMT R61, R128, 0x7610, R61 ;  /* 0x00007610803d0816 */ /* 0x000fe4000000003d */
[----:B------:R-:W-:-:S02]  /*38d0*/  @P0 PRMT R62, R224, 0x7610, R62 ;  /* 0x00007610e03e0816 */ /* 0x000fc4000000003e */
[----:B------:R-:W-:Y:S01]  /*38e0*/  @P0 PRMT R63, R130, 0x7610, R63 ;  /* 0x00007610823f0816 */ /* 0x000fe2000000003f */
[----:B------:R-:W-:Y:S01]  /*38f0*/  HFMA2.MMA R130, -RZ, RZ, 0, 0 ;  /* 0x00000000ff827435 */ /* 0x000fe200000001ff */
[----:B------:R-:W-:Y:S02]  /*3900*/  @P0 LEA.HI.X R183, R157, UR17, RZ, 0x4, P6 ;  /* 0x000000119db70c11 */ /* 0x000fe4000b0f24ff */
[----:B------:R-:W-:Y:S02]  /*3910*/  @P0 PRMT R60, R60, 0x5410, R216 ;  /* 0x000054103c3c0816 */ /* 0x000fe400000000d8 */
[----:B------:R-:W-:Y:S02]  /*3920*/  @P0 PRMT R61, R61, 0x5410, R222 ;  /* 0x000054103d3d0816 */ /* 0x000fe400000000de */
[----:B------:R-:W-:Y:S02]  /*3930*/  @P0 PRMT R62, R62, 0x5410, R226 ;  /* 0x000054103e3e0816 */ /* 0x000fe400000000e2 */
[----:B------:R-:W-:-:S02]  /*3940*/  @P0 PRMT R63, R63, 0x5410, R129 ;  /* 0x000054103f3f0816 */ /* 0x000fc40000000081 */
[----:B------:R-:W-:-:S03]  /*3950*/  F2FP.F16.F32.PACK_AB R134, R228, R217 ;  /* 0x000000d9e486723e */ /* 0x000fc600000000ff */
[----:B------:R0:W-:Y:S01]  /*3960*/  @P0 STG.E.128 desc[UR4][R182.64], R60 ;  /* 0x0000003cb6000986 */ /* 0x0001e2000c101d04 */
[----:B------:R-:W-:-:S04]  /*3970*/  LEA R128, P0, R157, UR18, 0x4 ;  /* 0x000000129d807c11 */ /* 0x000fc8000f8020ff */
[----:B------:R-:W-:Y:S02]  /*3980*/  LEA.HI.X R129, R157, UR19, RZ, 0x4, P0 ;  /* 0x000000139d817c11 */ /* 0x000fe400080f24ff */
[----:B------:R-:W-:-:S13]  /*3990*/  LOP3.LUT P0, RZ, R153, 0xff000000, RZ, 0xc0, !PT ;  /* 0xff00000099ff7812 */ /* 0x000fda000780c0ff */
[----:B------:R-:W-:Y:S01]  /*39a0*/  @P0 FMUL.FTZ R130, R155, R158 ;  /* 0x0000009e9b820220 */ /* 0x000fe20000410000 */
[----:B------:R-:W-:-:S04]  /*39b0*/  @P0 HADD2.F32 R131, -RZ, R131.H1_H1 ;  /* 0x30000083ff830230 */ /* 0x000fc80000004100 */
[----:B------:R-:W-:Y:S02]  /*39c0*/  F2FP.F16.F32.PACK_AB R135, R130, R135 ;  /* 0x000000878287723e */ /* 0x000fe400000000ff */
[----:B------:R-:W-:Y:S01]  /*39d0*/  MOV R130, RZ ;  /* 0x000000ff00827202 */ /* 0x000fe20000000f00 */
[----:B------:R-:W-:Y:S02]  /*39e0*/  @P0 FMUL.FTZ R130, R158, R131 ;  /* 0x000000839e820220 */ /* 0x000fe40000410000 */
[----:B------:R0:W-:Y:S02]  /*39f0*/  STG.E.128 desc[UR4][R128.64], R132 ;  /* 0x0000008480007986 */ /* 0x0001e4000c101d04 */
[----:B------:R-:W-:-:S07]  /*3a00*/  FADD.FTZ R111, R111, R130 ;  /* 0x000000826f6f7221 */ /* 0x000fce0000010000 */
.L_x_2029:
[----:B------:R-:W-:Y:S05]  /*3a10*/  BSYNC B0 ;  /* 0x0000000000007941 */ /* 0x000fea0003800000 */
.L_x_2028:
[----:B------:R-:W-:Y:S02]  /*3a20*/  IADD3 R156, R156, UR20, RZ ;  /* 0x000000149c9c7c10 */ /* 0x000fe4000fffe0ff */
[----:B------:R-:W-:Y:S02]  /*3a30*/  SEL R205, RZ, 0x1, P1 ;  /* 0x00000001ffcd7807 */ /* 0x000fe40000800000 */
[----:B------:R-:W-:-:S13]  /*3a40*/  ISETP.GE.AND P0, PT, R156, UR21, PT ;  /* 0x000000159c007c0c */ /* 0x000fda000bf06270 */
[----:B------:R-:W-:Y:S05]  /*3a50*/  @!P0 BRA `(.L_x_2030) ;  /* 0xffffffcc00988947 */ /* 0x000fea000383ffff */
.L_x_2016:
        /* <DEDUP_REMOVED lines=20> */
.L_x_2032:
[----:B------:R-:W-:Y:S05]  /*3ba0*/  BSYNC B0 ;  /* 0x0000000000007941 */ /* 0x000fea0003800000 */
.L_x_2031:
        /* <DEDUP_REMOVED lines=15> */
.L_x_2034:
[----:B------:R-:W-:Y:S05]  /*3ca0*/  BSYNC B0 ;  /* 0x0000000000007941 */ /* 0x000fea0003800000 */
.L_x_2033:
        /* <DEDUP_REMOVED lines=14> */
.L_x_2023:
[----:B------:R-:W-:Y:S02]  /*3d90*/  MOV R214, R213 ;  /* 0x000000d500d67202 */ /* 0x000fe40000000f00 */
[----:B------:R-:W-:Y:S02]  /*3da0*/  MOV R211, 0x10 ;  /* 0x0000001000d37802 */ /* 0x000fe40000000f00 */
[----:B------:R-:W-:Y:S02]  /*3db0*/  MOV R216, 0x1f ;  /* 0x0000001f00d87802 */ /* 0x000fe40000000f00 */
[----:B------:R-:W-:-:S07]  /*3dc0*/  MOV R207, 0xffffffff ;  /* 0xffffffff00cf7802 */ /* 0x000fce0000000f00 */
[----:B------:R-:W-:Y:S05]  /*3dd0*/  WARPSYNC.COLLECTIVE R207, `(.L_x_2035) ;  /* 0x00000000cf087348 */ /* 0x000fea0003c00000 */
[----:B------:R0:W1:Y:S02]  /*3de0*/  SHFL.DOWN P6, R209, R214, R211, R216 ;  /* 0x080000d3d6d17389 */ /* 0x00006400000c00d8 */
[----:B01----:R-:W-:Y:S01]  /*3df0*/  ENDCOLLECTIVE ;  /* 0x000000000000791b */ /* 0x003fe20003800000 */
.L_x_2035:
[----:B------:R-:W-:Y:S02]  /*3e00*/  MOV R214, R212 ;  /* 0x000000d400d67202 */ /* 0x000fe40000000f00 */
[----:B------:R-:W-:-:S07]  /*3e10*/  MOV R130, R209 ;  /* 0x000000d100827202 */ /* 0x000fce0000000f00 */
[----:B------:R-:W-:Y:S05]  /*3e20*/  WARPSYNC.COLLECTIVE R207, `(.L_x_2036) ;  /* 0x00000000cf087348 */ /* 0x000fea0003c00000 */
[----:B------:R0:W1:Y:S02]  /*3e30*/  SHFL.DOWN P6, R209, R214, R211, R216 ;  /* 0x080000d3d6d17389 */ /* 0x00006400000c00d8 */
[----:B01----:R-:W-:Y:S01]  /*3e40*/  ENDCOLLECTIVE ;  /* 0x000000000000791b */ /* 0x003fe20003800000 */
.L_x_2036:
[----:B------:R-:W-:-:S05]  /*3e50*/  FADD.FTZ R130, R130, R213 ;  /* 0x000000d582827221 */ /* 0x000fca0000010000 */
[----:B------:R-:W-:Y:S02]  /*3e60*/  MOV R214, R130 ;  /* 0x0000008200d67202 */ /* 0x000fe40000000f00 */
[----:B------:R-:W-:Y:S02]  /*3e70*/  MOV R211, 0x8 ;  /* 0x0000000800d37802 */ /* 0x000fe40000000f00 */
[----:B------:R-:W-:-:S07]  /*3e80*/  MOV R131, R209 ;  /* 0x000000d100837202 */ /* 0x000fce0000000f00 */
[----:B------:R-:W-:Y:S05]  /*3e90*/  WARPSYNC.COLLECTIVE R207, `(.L_x_2037) ;  /* 0x00000000cf087348 */ /* 0x000fea0003c00000 */
[----:B------:R0:W1:Y:S02]  /*3ea0*/  SHFL.DOWN P6, R209, R214, R211, R216 ;  /* 0x080000d3d6d17389 */ /* 0x00006400000c00d8 */
[----:B01----:R-:W-:Y:S01]  /*3eb0*/  ENDCOLLECTIVE ;  /* 0x000000000000791b */ /* 0x003fe20003800000 */
.L_x_2037:
[----:B------:R-:W-:-:S05]  /*3ec0*/  FADD.FTZ R131, R131, R212 ;  /* 0x000000d483837221 */ /* 0x000fca0000010000 */
[----:B------:R-:W-:Y:S02]  /*3ed0*/  MOV R214, R131 ;  /* 0x0000008300d67202 */ /* 0x000fe40000000f00 */
[----:B------:R-:W-:-:S07]  /*3ee0*/  MOV R133, R209 ;  /* 0x000000d100857202 */ /* 0x000fce0000000f00 */
[----:B------:R-:W-:Y:S05]  /*3ef0*/  WARPSYNC.COLLECTIVE R207, `(.L_x_2038) ;  /* 0x00000000cf087348 */ /* 0x000fea0003c00000 */
[----:B------:R0:W1:Y:S02]  /*3f00*/  SHFL.DOWN P6, R209, R214, R211, R216 ;  /* 0x080000d3d6d17389 */ /* 0x00006400000c00d8 */
[----:B01----:R-:W-:Y:S01]  /*3f10*/  ENDCOLLECTIVE ;  /* 0x000000000000791b */ /* 0x003fe20003800000 */
.L_x_2038:
[----:B------:R-:W-:-:S05]  /*3f20*/  FADD.FTZ R133, R130, R133 ;  /* 0x0000008582857221 */ /* 0x000fca0000010000 */
[----:B------:R-:W-:Y:S02]  /*3f30*/  MOV R214, R133 ;  /* 0x0000008500d67202 */ /* 0x000fe40000000f00 */
[----:B------:R-:W-:Y:S02]  /*3f40*/  MOV R211, 0x4 ;  /* 0x0000000400d37802 */ /* 0x000fe40000000f00 */
[----:B------:R-:W-:-:S07]  /*3f50*/  MOV R132, R209 ;  /* 0x000000d100847202 */ /* 0x000fce0000000f00 */
[----:B------:R-:W-:Y:S05]  /*3f60*/  WARPSYNC.COLLECTIVE R207, `(.L_x_2039) ;  /* 0x00000000cf087348 */ /* 0x000fea0003c00000 */
[----:B------:R0:W1:Y:S02]  /*3f70*/  SHFL.DOWN P6, R209, R214, R211, R216 ;  /* 0x080000d3d6d17389 */ /* 0x00006400000c00d8 */
[----:B01----:R-:W-:Y:S01]  /*3f80*/  ENDCOLLECTIVE ;  /* 0x000000000000791b */ /* 0x003fe20003800000 */
.L_x_2039:
[----:B------:R-:W-:-:S05]  /*3f90*/  FADD.FTZ R132, R131, R132 ;  /* 0x0000008483847221 */ /* 0x000fca0000010000 */
[----:B------:R-:W-:Y:S02]  /*3fa0*/  MOV R214, R132 ;  /* 0x0000008400d67202 */ /* 0x000fe40000000f00 */
[----:B------:R-:W-:-:S07]  /*3fb0*/  MOV R134, R209 ;  /* 0x000000d100867202 */ /* 0x000fce0000000f00 */
[----:B------:R-:W-:Y:S05]  /*3fc0*/  WARPSYNC.COLLECTIVE R207, `(.L_x_2040) ;  /* 0x00000000cf087348 */ /* 0x000fea0003c00000 */
[----:B------:R0:W1:Y:S02]  /*3fd0*/  SHFL.DOWN P6, R209, R214, R211, R216 ;  /* 0x080000d3d6d17389 */ /* 0x00006400000c00d8 */
[----:B01----:R-:W-:Y:S01]  /*3fe0*/  ENDCOLLECTIVE ;  /* 0x000000000000791b */ /* 0x003fe20003800000 */
.L_x_2040:
[----:B------:R-:W-:-:S05]  /*3ff0*/  FADD.FTZ R134, R133, R134 ;  /* 0x0000008685867221 */ /* 0x000fca0000010000 */
[----:B------:R-:W-:Y:S02]  /*4000*/  MOV R214, R134 ;  /* 0x0000008600d67202 */ /* 0x000fe40000000f00 */
[----:B------:R-:W-:Y:S02]  /*4010*/  MOV R211, 0x2 ;  /* 0x0000000200d37802 */ /* 0x000fe40000000f00 */
[----:B------:R-:W-:-:S07]  /*4020*/  MOV R135, R209 ;  /* 0x000000d100877202 */ /* 0x000fce0000000f00 */
[----:B------:R-:W-:Y:S05]  /*4030*/  WARPSYNC.COLLECTIVE R207, `(.L_x_2041) ;  /* 0x00000000cf087348 */ /* 0x000fea0003c00000 */
[----:B------:R0:W1:Y:S02]  /*4040*/  SHFL.DOWN P6, R209, R214, R211, R216 ;  /* 0x080000d3d6d17389 */ /* 0x00006400000c00d8 */
[----:B01----:R-:W-:Y:S01]  /*4050*/  ENDCOLLECTIVE ;  /* 0x000000000000791b */ /* 0x003fe20003800000 */
.L_x_2041:
[----:B------:R-:W-:-:S05]  /*4060*/  FADD.FTZ R135, R132, R135 ;  /* 0x0000008784877221 */ /* 0x000fca0000010000 */
[----:B------:R-:W-:Y:S02]  /*4070*/  MOV R214, R135 ;  /* 0x0000008700d67202 */ /* 0x000fe40000000f00 */
[----:B------:R-:W-:-:S07]  /*4080*/  MOV R183, R209 ;  /* 0x000000d100b77202 */ /* 0x000fce0000000f00 */
[----:B------:R-:W-:Y:S05]  /*4090*/  WARPSYNC.COLLECTIVE R207, `(.L_x_2042) ;  /* 0x00000000cf087348 */ /* 0x000fea0003c00000 */
[----:B------:R0:W1:Y:S02]  /*40a0*/  SHFL.DOWN P6, R209, R214, R211, R216 ;  /* 0x080000d3d6d17389 */ /* 0x00006400000c00d8 */
[----:B01----:R-:W-:Y:S01]  /*40b0*/  ENDCOLLECTIVE ;  /* 0x000000000000791b */ /* 0x003fe20003800000 */
.L_x_2042:
[----:B------:R-:W-:-:S05]  /*40c0*/  FADD.FTZ R183, R134, R183 ;  /* 0x000000b786b77221 */ /* 0x000fca0000010000 */
[----:B------:R-:W-:Y:S02]  /*40d0*/  MOV R214, R183 ;  /* 0x000000b700d67202 */ /* 0x000fe40000000f00 */
[----:B------:R-:W-:Y:S02]  /*40e0*/  MOV R211, 0x1 ;  /* 0x0000000100d37802 */ /* 0x000fe40000000f00 */
[----:B------:R-:W-:-:S07]  /*40f0*/  MOV R182, R209 ;  /* 0x000000d100b67202 */ /* 0x000fce0000000f00 */
[----:B------:R-:W-:Y:S05]  /*4100*/  WARPSYNC.COLLECTIVE R207, `(.L_x_2043) ;  /* 0x00000000cf087348 */ /* 0x000fea0003c00000 */
[----:B------:R0:W1:Y:S02]  /*4110*/  SHFL.DOWN P6, R209, R214, R211, R216 ;  /* 0x080000d3d6d17389 */ /* 0x00006400000c00d8 */
[----:B01----:R-:W-:Y:S01]  /*4120*/  ENDCOLLECTIVE ;  /* 0x000000000000791b */ /* 0x003fe20003800000 */
.L_x_2043:
[----:B------:R-:W-:-:S05]  /*4130*/  FADD.FTZ R130, R135, R182 ;  /* 0x000000b687827221 */ /* 0x000fca0000010000 */
[----:B------:R-:W-:Y:S02]  /*4140*/  MOV R214, R130 ;  /* 0x0000008200d67202 */ /* 0x000fe40000000f00 */
[----:B------:R-:W-:-:S07]  /*4150*/  MOV R182, R209 ;  /* 0x000000d100b67202 */ /* 0x000fce0000000f00 */
[----:B------:R-:W-:Y:S05]  /*4160*/  WARPSYNC.COLLECTIVE R207, `(.L_x_2044) ;  /* 0x00000000cf087348 */ /* 0x000fea0003c00000 */
[----:B------:R0:W1:Y:S02]  /*4170*/  SHFL.DOWN P6, R209, R214, R211, R216 ;  /* 0x080000d3d6d17389 */ /* 0x00006400000c00d8 */
[----:B01----:R-:W-:Y:S01]  /*4180*/  ENDCOLLECTIVE ;  /* 0x000000000000791b */ /* 0x003fe20003800000 */
.L_x_2044:
[----:B------:R-:W-:Y:S01]  /*4190*/  MOV R131, R209 ;  /* 0x000000d100837202 */ /* 0x000fe20000000f00 */
[----:B------:R-:W-:Y:S06]  /*41a0*/  BRA `(.L_x_2045) ;  /* 0xffffffd800b87947 */ /* 0x000fec000383ffff */
.L_x_2046:
        /* <DEDUP_REMOVED lines=13> */
.L_x_11293:


//--------------------- .text._ZN10layer_norm13ln_bwd_kernelINS_13Kernel_traitsI6__halfS2_S2_S2_fjLj3072ELj1ELj1ELj4ELj16ENS_18Kernel_traits_baseILj3072ES2_S2_S2_S2_fjLj128EEEEELb1ELb1ELb0ELb1EEEvNS_9BwdParamsE --------------------------
	.section	.text._ZN10layer_norm13ln_bwd_kernelINS_13Kernel_traitsI6__halfS2_S2_S2_fjLj3072ELj1ELj1ELj4ELj16ENS_18Kernel_traits_baseILj3072ES2_S2_S2_S2_fjLj128EEEEELb1ELb1ELb0ELb1EEEvNS_9BwdParamsE,"ax",@progbits
	.align	128
        .global         _ZN10layer_norm13ln_bwd_kernelINS_13Kernel_traitsI6__halfS2_S2_S2_fjLj3072ELj1ELj1ELj4ELj16ENS_18Kernel_traits_baseILj3072ES2_S2_S2_S2_fjLj128EEEEELb1ELb1ELb0ELb1EEEvNS_9BwdParamsE
        .type           _ZN10layer_norm13ln_bwd_kernelINS_13Kernel_traitsI6__halfS2_S2_S2_fjLj3072ELj1ELj1ELj4ELj16ENS_18Kernel_traits_baseILj3072ES2_S2_S2_S2_fjLj128EEEEELb1ELb1ELb0ELb1EEEvNS_9BwdParamsE,@function
        .size           _ZN10layer_norm13ln_bwd_kernelINS_13Kernel_traitsI6__halfS2_S2_S2_fjLj3072ELj1ELj1ELj4ELj16ENS_18Kernel_traits_baseILj3072ES2_S2_S2_S2_fjLj128EEEEELb1ELb1ELb0ELb1EEEvNS_9BwdParamsE,(.L_x_11294 - _ZN10layer_norm13ln_bwd_kernelINS_13Kernel_traitsI6__halfS2_S2_S2_fjLj3072ELj1ELj1ELj4ELj16ENS_18Kernel_traits_baseILj3072ES2_S2_S2_S2_fjLj128EEEEELb1ELb1ELb0ELb1EEEvNS_9BwdParamsE)
        .other          _ZN10layer_norm13ln_bwd_kernelINS_13Kernel_traitsI6__halfS2_S2_S2_fjLj3072ELj1ELj1ELj4ELj16ENS_18Kernel_traits_baseILj3072ES2_S2_S2_S2_fjLj128EEEEELb1ELb1ELb0ELb1EEEvNS_9BwdParamsE,@"STO_CUDA_ENTRY STV_DEFAULT"
_ZN10layer_norm13ln_bwd_kernelINS_13Kernel_traitsI6__halfS2_S2_S2_fjLj3072ELj1ELj1ELj4ELj16ENS_18Kernel_traits_baseILj3072ES2_S2_S2_S2_fjLj128EEEEELb1ELb1ELb0ELb1EEEvNS_9BwdParamsE:
.text._ZN10layer_norm13ln_bwd_kernelINS_13Kernel_traitsI6__halfS2_S2_S2_fjLj3072ELj1ELj1ELj4ELj16ENS_18Kernel_traits_baseILj3072ES2_S2_S2_S2_fjLj128EEEEELb1ELb1ELb0ELb1EEEvNS_9BwdParamsE:
        /* <DEDUP_REMOVED lines=62> */
.L_x_2047:
        /* <DEDUP_REMOVED lines=8> */
[----:B------:R-:W-:Y:S01]  /*0460*/  HFMA2.MMA R0, -RZ, RZ, 0, 5.9604644775390625e-08 ;  /* 0x00000001ff007435 */ /* 0x000fe200000001ff */
[----:B------:R-:W-:Y:S01]  /*0470*/  CS2R R68, SRZ ;  /* 0x0000000000447805 */ /* 0x000fe2000001ff00 */
[----:B------:R-:W-:Y:S01]  /*0480*/  HFMA2.MMA R65, -RZ, RZ, 0, 0 ;  /* 0x00000000ff417435 */ /* 0x000fe200000001ff */
[----:B------:R-:W-:Y:S01]  /*0490*/  ISETP.NE.AND.EX P0, PT, RZ, UR5, PT, P0 ;  /* 0x00000005ff007c0c */ /* 0x000fe2000bf05300 */
[----:B------:R-:W-:Y:S01]  /*04a0*/  HFMA2.MMA R167, -RZ, RZ, 0, 0 ;  /* 0x00000000ffa77435 */ /* 0x000fe200000001ff */
[----:B------:R-:W-:-:S02]  /*04b0*/  MOV R67, RZ ;  /* 0x000000ff00437202 */ /* 0x000fc40000000f00 */
        /* <DEDUP_REMOVED lines=34> */
[--C-:B--2---:R-:W-:Y:S02]  /*06e0*/  HADD2.F32 R140, -RZ, R144.reuse.H0_H0 ;  /* 0x20000090ff8c7230 */ /* 0x104fe40000004100 */
[----:B------:R-:W-:Y:S02]  /*06f0*/  HADD2.F32 R141, -RZ, R144.H1_H1 ;  /* 0x30000090ff8d7230 */ /* 0x000fe40000004100 */
[----:B------:R-:W-:-:S02]  /*0700*/  HADD2.F32 R142, -RZ, R145.H0_H0 ;  /* 0x20000091ff8e7230 */ /* 0x000fc40000004100 */
[----:B------:R-:W-:Y:S02]  /*0710*/  HADD2.F32 R143, -RZ, R145.H1_H1 ;  /* 0x30000091ff8f7230 */ /* 0x000fe40000004100 */
[--C-:B---3--:R-:W-:Y:S02]  /*0720*/  HADD2.F32 R148, -RZ, R152.reuse.H0_H0 ;  /* 0x20000098ff947230 */ /* 0x108fe40000004100 */
[----:B------:R-:W-:Y:S02]  /*0730*/  HADD2.F32 R149, -RZ, R152.H1_H1 ;  /* 0x30000098ff957230 */ /* 0x000fe40000004100 */
[--C-:B------:R-:W-:Y:S02]  /*0740*/  HADD2.F32 R150, -RZ, R153.reuse.H0_H0 ;  /* 0x20000099ff967230 */ /* 0x100fe40000004100 */
[----:B------:R-:W-:Y:S02]  /*0750*/  HADD2.F32 R151, -RZ, R153.H1_H1 ;  /* 0x30000099ff977230 */ /* 0x000fe40000004100 */
[----:B----4-:R-:W-:-:S02]  /*0760*/  HADD2.F32 R156, -RZ, R160.H0_H0 ;  /* 0x200000a0ff9c7230 */ /* 0x010fc40000004100 */
        /* <DEDUP_REMOVED lines=11> */
[----:B------:R-:W-:-:S02]  /*0820*/  HADD2.F32 R162, -RZ, R163.H0_H0 ;  /* 0x200000a3ffa27230 */ /* 0x000fc40000004100 */
[----:B------:R-:W-:Y:S02]  /*0830*/  HADD2.F32 R147, -RZ, R147.H1_H1 ;  /* 0x30000093ff937230 */ /* 0x000fe40000004100 */
[----:B------:R-:W-:Y:S02]  /*0840*/  HADD2.F32 R155, -RZ, R155.H1_H1 ;  /* 0x3000009bff9b7230 */ /* 0x000fe40000004100 */
[----:B------:R-:W-:-:S07]  /*0850*/  HADD2.F32 R163, -RZ, R163.H1_H1 ;  /* 0x300000a3ffa37230 */ /* 0x000fce0000004100 */
.L_x_2051:
        /* <DEDUP_REMOVED lines=24> */
[----:B------:R-:W-:-:S03]  /*09e0*/  IMAD.WIDE.U32 R44, R169, 0x10, R44 ;  /* 0x00000010a92c7825 */ /* 0x000fc600078e002c */
[----:B------:R-:W3:Y:S01]  /*09f0*/  LDG.E.128 R40, desc[UR6][R40.64] ;  /* 0x0000000628287981 */ /* 0x000ee2000c1e1d00 */
[----:B0-----:R-:W-:-:S03]  /*0a00*/  IMAD.WIDE R62, R165, 0x4, R52 ;  /* 0x00000004a53e7825 */ /* 0x001fc600078e0234 */
[----:B------:R-:W3:Y:S04]  /*0a10*/  LDG.E.128 R44, desc[UR6][R44.64] ;  /* 0x000000062c2c7981 */ /* 0x000ee8000c1e1d00 */
[----:B------:R-:W3:Y:S01]  /*0a20*/  LDG.E R62, desc[UR6][R62.64] ;  /* 0x000000063e3e7981 */ /* 0x000ee2000c1e1900 */
        /* <DEDUP_REMOVED lines=20> */
[----:B------:R-:W-:Y:S01]  /*0b70*/  @P1 IMAD.WIDE.U32 R56, R171, 0x10, R56 ;  /* 0x00000010ab381825 */ /* 0x000fe200078e0038 */
[----:B0-----:R-:W-:-:S04]  /*0b80*/  MOV R60, 0x3f800000 ;  /* 0x3f800000003c7802 */ /* 0x001fc80000000f00 */
[----:B------:R0:W5:Y:S01]  /*0b90*/  @P1 LDG.E.128 R16, desc[UR6][R56.64] ;  /* 0x0000000638101981 */ /* 0x000162000c1e1d00 */
[----:B------:R-:W-:Y:S01]  /*0ba0*/  UMOV UR4, 0xffffffff ;  /* 0xffffffff00047882 */ /* 0x000fe20000000000 */
[----:B------:R-:W-:Y:S01]  /*0bb0*/  LOP3.LUT P2, RZ, R64, 0x1f, RZ, 0xc0, !PT ;  /* 0x0000001f40ff7812 */ /* 0x000fe2000784c0ff */
[----:B--2---:R-:W-:Y:S01]  /*0bc0*/  HADD2.F32 R0, -RZ, R28.H0_H0 ;  /* 0x2000001cff007230 */ /* 0x004fe20000004100 */
[----:B----4-:R-:W-:Y:S01]  /*0bd0*/  FSEL R215, R168, RZ, !P4 ;  /* 0x000000ffa8d77208 */ /* 0x010fe20006000000 */
[----:B0-----:R-:W-:Y:S02]  /*0be0*/  HADD2.F32 R56, -RZ, R30.H0_H0 ;  /* 0x2000001eff387230 */ /* 0x001fe40000004100 */
[----:B------:R-:W-:Y:S02]  /*0bf0*/  HADD2.F32 R28, -RZ, R28.H1_H1 ;  /* 0x3000001cff1c7230 */ /* 0x000fe40000004100 */
[----:B------:R-:W-:Y:S02]  /*0c00*/  HADD2.F32 R30, -RZ, R30.H1_H1 ;  /* 0x3000001eff1e7230 */ /* 0x000fe40000004100 */
[----:B---3--:R-:W-:-:S02]  /*0c10*/  HADD2.F32 R201, -RZ, R33.H0_H0 ;  /* 0x20000021ffc97230 */ /* 0x008fc40000004100 */
[----:B------:R-:W-:Y:S02]  /*0c20*/  HADD2.F32 R199, -RZ, R33.H1_H1 ;  /* 0x30000021ffc77230 */ /* 0x000fe40000004100 */
[--C-:B------:R-:W-:Y:S02]  /*0c30*/  HADD2.F32 R191, -RZ, R35.reuse.H0_H0 ;  /* 0x20000023ffbf7230 */ /* 0x100fe40000004100 */
[----:B------:R-:W-:Y:S02]  /*0c40*/  HADD2.F32 R193, -RZ, R35.H1_H1 ;  /* 0x30000023ffc17230 */ /* 0x000fe40000004100 */
[--C-:B------:R-:W-:Y:S02]  /*0c50*/  HADD2.F32 R33, -RZ, R37.reuse.H0_H0 ;  /* 0x20000025ff217230 */ /* 0x100fe40000004100 */
[----:B------:R-:W-:Y:S02]  /*0c60*/  HADD2.F32 R35, -RZ, R37.H1_H1 ;  /* 0x30000025ff237230 */ /* 0x000fe40000004100 */
[----:B------:R-:W-:Y:S01]  /*0c70*/  FADD.FTZ R37, -R215, R0 ;  /* 0x00000000d7257221 */ /* 0x000fe20000010100 */
[----:B------:R-:W-:-:S02]  /*0c80*/  HADD2.F32 R174, -RZ, R42.H0_H0 ;  /* 0x2000002affae7230 */ /* 0x000fc40000004100 */
[----:B------:R-:W-:Y:S02]  /*0c90*/  HADD2.F32 R170, -RZ, R42.H1_H1 ;  /* 0x3000002affaa7230 */ /* 0x000fe40000004100 */
[----:B------:R-:W-:Y:S02]  /*0ca0*/  @P0 HADD2.F32 R60, -RZ, R166.H0_H0 ;  /* 0x200000a6ff3c0230 */ /* 0x000fe40000004100 */
[----:B------:R-:W-:Y:S02]  /*0cb0*/  HADD2.F32 R42, -RZ, R44.H0_H0 ;  /* 0x2000002cff2a7230 */ /* 0x000fe40000004100 */
[----:B------:R-:W-:Y:S01]  /*0cc0*/  FMUL.FTZ R0, R62, R37 ;  /* 0x000000253e007220 */ /* 0x000fe20000410000 */
[----:B------:R-:W-:Y:S02]  /*0cd0*/  HADD2.F32 R61, -RZ, R29.H0_H0 ;  /* 0x2000001dff3d7230 */ /* 0x000fe40000004100 */
[----:B------:R-:W-:Y:S02]  /*0ce0*/  HADD2.F32 R195, -RZ, R32.H0_H0 ;  /* 0x20000020ffc37230 */ /* 0x000fe40000004100 */
[----:B------:R-:W-:-:S02]  /*0cf0*/  HADD2.F32 R63, -RZ, R39.H0_H0 ;  /* 0x20000027ff3f7230 */ /* 0x000fc40000004100 */
[----:B------:R-:W-:Y:S02]  /*0d00*/  HADD2.F32 R166, -RZ, R39.H1_H1 ;  /* 0x30000027ffa67230 */ /* 0x000fe40000004100 */
[C---:B------:R-:W-:Y:S01]  /*0d10*/  FADD.FTZ R39, -R215.reuse, R28 ;  /* 0x0000001cd7277221 */ /* 0x040fe20000010100 */
        /* <DEDUP_REMOVED lines=8> */
[----:B------:R-:W-:Y:S02]  /*0da0*/  HADD2.F32 R29, -RZ, R29.H1_H1 ;  /* 0x3000001dff1d7230 */ /* 0x000fe40000004100 */
[----:B------:R-:W-:Y:S01]  /*0db0*/  FADD.FTZ R61, -R215, R61 ;  /* 0x0000003dd73d7221 */ /* 0x000fe20000010100 */
[----:B------:R-:W-:Y:S02]  /*0dc0*/  HADD2.F32 R197, -RZ, R32.H1_H1 ;  /* 0x30000020ffc57230 */ /* 0x000fe40000004100 */
[----:B------:R-:W-:Y:S01]  /*0dd0*/  FADD.FTZ R164, R195, R164 ;  /* 0x000000a4c3a47221 */ /* 0x000fe20000010000 */
[----:B------:R-:W-:Y:S02]  /*0de0*/  HADD2.F32 R34, -RZ, R34.H1_H1 ;  /* 0x30000022ff227230 */ /* 0x000fe40000004100 */
[----:B------:R-:W-:Y:S01]  /*0df0*/  FMUL.FTZ R194, R62, R39 ;  /* 0x000000273ec27220 */ /* 0x000fe20000410000 */
[----:B------:R-:W-:Y:S01]  /*0e00*/  FFMA.FTZ R167, R0, R195, R167 ;  /* 0x000000c300a77223 */ /* 0x000fe200000100a7 */
[----:B------:R-:W-:Y:S01]  /*0e10*/  FMUL.FTZ R42, R62, R45 ;  /* 0x0000002d3e2a7220 */ /* 0x000fe20000410000 */
[----:B------:R-:W-:Y:S01]  /*0e20*/  FMUL.FTZ R195, R140, R195 ;  /* 0x000000c38cc37220 */ /* 0x000fe20000410000 */
[----:B------:R-:W-:-:S02]  /*0e30*/  HADD2.F32 R58, -RZ, R38.H0_H0 ;  /* 0x20000026ff3a7230 */ /* 0x000fc40000004100 */
[C---:B------:R-:W-:Y:S01]  /*0e40*/  FMUL.FTZ R200, R62.reuse, R43 ;  /* 0x0000002b3ec87220 */ /* 0x040fe20000410000 */
[----:B------:R-:W-:Y:S02]  /*0e50*/  HADD2.F32 R59, -RZ, R38.H1_H1 ;  /* 0x30000026ff3b7230 */ /* 0x000fe40000004100 */
[----:B------:R-:W-:Y:S01]  /*0e60*/  FADD.FTZ R138, R197, R138 ;  /* 0x0000008ac58a7221 */ /* 0x000fe20000010000 */
[--C-:B------:R-:W-:Y:S02]  /*0e70*/  HADD2.F32 R38, -RZ, R41.reuse.H0_H0 ;  /* 0x20000029ff267230 */ /* 0x100fe40000004100 */
[----:B------:R-:W-:Y:S01]  /*0e80*/  FMUL.FTZ R196, R62, R61 ;  /* 0x0000003d3ec47220 */ /* 0x000fe20000410000 */
[----:B------:R-:W-:Y:S02]  /*0e90*/  HADD2.F32 R172, -RZ, R41.H1_H1 ;  /* 0x30000029ffac7230 */ /* 0x000fe40000004100 */
[----:B------:R-:W-:Y:S01]  /*0ea0*/  FADD.FTZ R41, -R215, R29 ;  /* 0x0000001dd7297221 */ /* 0x000fe20000010100 */
[-C--:B------:R-:W-:Y:S01]  /*0eb0*/  FFMA.FTZ R139, R194, R197.reuse, R139 ;  /* 0x000000c5c28b7223 */ /* 0x080fe2000001008b */
[----:B------:R-:W-:Y:S01]  /*0ec0*/  FADD.FTZ R130, R34, R130 ;  /* 0x0000008222827221 */ /* 0x000fe20000010000 */
[-C--:B------:R-:W-:Y:S01]  /*0ed0*/  FFMA.FTZ R131, R42, R34.reuse, R131 ;  /* 0x000000222a837223 */ /* 0x080fe20000010083 */
[----:B------:R-:W-:Y:S01]  /*0ee0*/  FMUL.FTZ R43, R145, R34 ;  /* 0x00000022912b7220 */ /* 0x000fe20000410000 */
[----:B------:R-:W-:Y:S01]  /*0ef0*/  FMUL.FTZ R197, R141, R197 ;  /* 0x000000c58dc57220 */ /* 0x000fe20000410000 */
[----:B------:R-:W-:Y:S01]  /*0f00*/  FADD.FTZ R34, RZ, R195 ;  /* 0x000000c3ff227221 */ /* 0x000fe20000010000 */
[----:B------:R-:W-:Y:S01]  /*0f10*/  FFMA.FTZ R37, R0, R195, RZ ;  /* 0x000000c300257223 */ /* 0x000fe200000100ff */
[----:B------:R-:W-:Y:S01]  /*0f20*/  FADD.FTZ R136, R201, R136 ;  /* 0x00000088c9887221 */ /* 0x000fe20000010000 */
[----:B------:R-:W-:Y:S01]  /*0f30*/  FMUL.FTZ R198, R62, R41 ;  /* 0x000000293ec67220 */ /* 0x000fe20000410000 */
[-C--:B------:R-:W-:Y:S01]  /*0f40*/  FFMA.FTZ R137, R196, R201.reuse, R137 ;  /* 0x000000c9c4897223 */ /* 0x080fe20000010089 */
[----:B------:R-:W-:Y:S01]  /*0f50*/  FMUL.FTZ R201, R142, R201 ;  /* 0x000000c98ec97220 */ /* 0x000fe20000410000 */
[----:B------:R-:W-:Y:S01]  /*0f60*/  FADD.FTZ R34, R34, R197 ;  /* 0x000000c522227221 */ /* 0x000fe20000010000 */
[----:B------:R-:W-:Y:S01]  /*0f70*/  FFMA.FTZ R37, R194, R197, R37 ;  /* 0x000000c5c2257223 */ /* 0x000fe20000010025 */
[----:B------:R-:W-:-:S02]  /*0f80*/  HADD2.F32 R57, -RZ, R31.H0_H0 ;  /* 0x2000001fff397230 */ /* 0x000fc40000004100 */
[----:B------:R-:W-:Y:S01]  /*0f90*/  FADD.FTZ R134, R199, R134 ;  /* 0x00000086c7867221 */ /* 0x000fe20000010000 */
[-C--:B------:R-:W-:Y:S01]  /*0fa0*/  FFMA.FTZ R135, R198, R199.reuse, R135 ;  /* 0x000000c7c6877223 */ /* 0x080fe20000010087 */
        /* <DEDUP_REMOVED lines=11> */
[C---:B------:R-:W-:Y:S01]  /*1060*/  FADD.FTZ R179, -R215.reuse, R31 ;  /* 0x0000001fd7b37221 */ /* 0x040fe20000010100 */
[----:B------:R-:W-:Y:S01]  /*1070*/  FMUL.FTZ R190, R62, R177 ;  /* 0x000000b13ebe7220 */ /* 0x000fe20000410000 */
[----:B------:R-:W-:Y:S01]  /*1080*/  FADD.FTZ R34, R34, R203 ;  /* 0x000000cb22227221 */ /* 0x000fe20000010000 */
[----:B------:R-:W-:Y:S01]  /*1090*/  FFMA.FTZ R37, R200, R203, R37 ;  /* 0x000000cbc8257223 */ /* 0x000fe20000010025 */
[----:B------:R-:W-:Y:S01]  /*10a0*/  FADD.FTZ R183, -R215, R32 ;  /* 0x00000020d7b77221 */ /* 0x000fe20000010100 */
        /* <DEDUP_REMOVED lines=8> */
[----:B------:R-:W-:Y:S01]  /*1130*/  FFMA.FTZ R127, R192, R193, R127 ;  /* 0x000000c1c07f7223 */ /* 0x000fe2000001007f */
[----:B------:R-:W-:Y:S01]  /*1140*/  FMUL.FTZ R186, R62, R183 ;  /* 0x000000b73eba7220 */ /* 0x000fe20000410000 */
[----:B------:R-:W-:Y:S02]  /*1150*/  HADD2.F32 R36, -RZ, R36.H1_H1 ;  /* 0x30000024ff247230 */ /* 0x000fe40000004100 */
[----:B------:R-:W-:Y:S01]  /*1160*/  FMUL.FTZ R193, R147, R193 ;  /* 0x000000c193c17220 */ /* 0x000fe20000410000 */
[----:B------:R-:W-:Y:S01]  /*1170*/  FADD.FTZ R34, R34, R191 ;  /* 0x000000bf22227221 */ /* 0x000fe20000010000 */
[----:B------:R-:W-:Y:S02]  /*1180*/  HADD2.F32 R44, -RZ, R44.H1_H1 ;  /* 0x3000002cff2c7230 */ /* 0x000fe40000004100 */
[----:B------:R-:W-:Y:S01]  /*1190*/  FFMA.FTZ R37, R190, R191, R37 ;  /* 0x000000bfbe257223 */ /* 0x000fe20000010025 */
[----:B------:R-:W-:-:S02]  /*11a0*/  HADD2.F32 R184, -RZ, R47.H1_H1 ;  /* 0x3000002fffb87230 */ /* 0x000fc40000004100 */
[----:B------:R-:W-:Y:S01]  /*11b0*/  FADD.FTZ R107, R182, R107 ;  /* 0x0000006bb66b7221 */ /* 0x000fe20000010000 */
[----:B------:R-:W-:Y:S02]  /*11c0*/  HADD2.F32 R40, -RZ, R40.H1_H1 ;  /* 0x30000028ff287230 */ /* 0x000fe40000004100 */
[-C--:B------:R-:W-:Y:S01]  /*11d0*/  FFMA.FTZ R123, R186, R182.reuse, R123 ;  /* 0x000000b6ba7b7223 */ /* 0x080fe2000001007b */
[----:B------:R-:W-:Y:S01]  /*11e0*/  FMUL.FTZ R182, R148, R182 ;  /* 0x000000b694b67220 */ /* 0x000fe20000410000 */
[----:B------:R-:W-:Y:S01]  /*11f0*/  FADD.FTZ R39, R34, R193 ;  /* 0x000000c122277221 */ /* 0x000fe20000010000 */
[----:B------:R-:W-:Y:S02]  /*1200*/  HADD2.F32 R180, -RZ, R47.H0_H0 ;  /* 0x2000002fffb47230 */ /* 0x000fe40000004100 */
[C---:B------:R-:W-:Y:S01]  /*1210*/  FADD.FTZ R185, -R215.reuse, R36 ;  /* 0x00000024d7b97221 */ /* 0x040fe20000010100 */
[C---:B------:R-:W-:Y:S01]  /*1220*/  FADD.FTZ R187, -R215.reuse, R33 ;  /* 0x00000021d7bb7221 */ /* 0x040fe20000010100 */
[----:B------:R-:W-:Y:S01]  /*1230*/  FFMA.FTZ R41, R192, R193, R37 ;  /* 0x000000c1c0297223 */ /* 0x000fe20000010025 */
[C---:B------:R-:W-:Y:S01]  /*1240*/  FADD.FTZ R47, -R215.reuse, R44 ;  /* 0x0000002cd72f7221 */ /* 0x040fe20000010100 */
[----:B------:R-:W-:Y:S01]  /*1250*/  FADD.FTZ R33, -R215, R175 ;  /* 0x000000afd7217221 */ /* 0x000fe20000010100 */
[----:B------:R-:W-:-:S02]  /*1260*/  HADD2.F32 R36, -RZ, R48.H0_H0 ;  /* 0x20000030ff247230 */ /* 0x000fc40000004100 */
[C---:B------:R-:W-:Y:S01]  /*1270*/  FADD.FTZ R189, -R215.reuse, R35 ;  /* 0x00000023d7bd7221 */ /* 0x040fe20000010100 */
[----:B------:R-:W-:Y:S01]  /*1280*/  FADD.FTZ R175, -R215, R184 ;  /* 0x000000b8d7af7221 */ /* 0x000fe20000010100 */
[C---:B------:R-:W-:Y:S01]  /*1290*/  FMUL.FTZ R44, R62.reuse, R213 ;  /* 0x000000d53e2c7220 */ /* 0x040fe20000410000 */
[----:B------:R-:W-:Y:S01]  /*12a0*/  FMUL.FTZ R184, R149, R40 ;  /* 0x0000002895b87220 */ /* 0x000fe20000410000 */
[----:B------:R-:W-:Y:S01]  /*12b0*/  FADD.FTZ R37, R39, R182 ;  /* 0x000000b627257221 */ /* 0x000fe20000010000 */
[--C-:B------:R-:W-:Y:S02]  /*12c0*/  HADD2.F32 R178, -RZ, R46.reuse.H0_H0 ;  /* 0x2000002effb27230 */ /* 0x100fe40000004100 */
[----:B------:R-:W-:Y:S01]  /*12d0*/  FMUL.FTZ R185, R62, R185 ;  /* 0x000000b93eb97220 */ /* 0x000fe20000410000 */
[----:B------:R-:W-:Y:S01]  /*12e0*/  FFMA.FTZ R34, R186, R182, R41 ;  /* 0x000000b6ba227223 */ /* 0x000fe20000010029 */
[C---:B------:R-:W-:Y:S01]  /*12f0*/  FADD.FTZ R29, -R215.reuse, R180 ;  /* 0x000000b4d71d7221 */ /* 0x040fe20000010100 */
[----:B------:R-:W-:Y:S01]  /*1300*/  FADD.FTZ R205, -R215, R58 ;  /* 0x0000003ad7cd7221 */ /* 0x000fe20000010100 */
[C---:B------:R-:W-:Y:S01]  /*1310*/  FMUL.FTZ R180, R62.reuse, R187 ;  /* 0x000000bb3eb47220 */ /* 0x040fe20000410000 */
[----:B------:R-:W-:Y:S01]  /*1320*/  FMUL.FTZ R183, R62, R189 ;  /* 0x000000bd3eb77220 */ /* 0x000fe20000410000 */
[----:B------:R-:W-:Y:S01]  /*1330*/  FADD.FTZ R99, R36, R99 ;  /* 0x0000006324637221 */ /* 0x000fe20000010000 */
[-C--:B------:R-:W-:Y:S01]  /*1340*/  FFMA.FTZ R115, R44, R36.reuse, R115 ;  /* 0x000000242c737223 */ /* 0x080fe20000010073 */
[----:B------:R-:W-:Y:S01]  /*1350*/  FMUL.FTZ R45, R156, R36 ;  /* 0x000000249c2d7220 */ /* 0x000fe20000410000 */
[----:B------:R-:W-:Y:S01]  /*1360*/  FMUL.FTZ R187, R150, R38 ;  /* 0x0000002696bb7220 */ /* 0x000fe20000410000 */
[----:B------:R-:W-:Y:S01]  /*1370*/  FADD.FTZ R36, R37, R184 ;  /* 0x000000b825247221 */ /* 0x000fe20000010000 */
[----:B------:R-:W-:Y:S01]  /*1380*/  FFMA.FTZ R37, R185, R184, R34 ;  /* 0x000000b8b9257223 */ /* 0x000fe20000010022 */
[C---:B------:R-:W-:Y:S01]  /*1390*/  FADD.FTZ R31, -R215.reuse, R178 ;  /* 0x000000b2d71f7221 */ /* 0x040fe20000010100 */
[----:B------:R-:W-:Y:S01]  /*13a0*/  FADD.FTZ R207, -R215, R59 ;  /* 0x0000003bd7cf7221 */ /* 0x000fe20000010100 */
[----:B------:R-:W-:Y:S01]  /*13b0*/  FADD.FTZ R106, R172, R106 ;  /* 0x0000006aac6a7221 */ /* 0x000fe20000010000 */
[----:B------:R-:W-:Y:S01]  /*13c0*/  FMUL.FTZ R178, R62, R205 ;  /* 0x000000cd3eb27220 */ /* 0x000fe20000410000 */
[----:B------:R-:W-:Y:S01]  /*13d0*/  FFMA.FTZ R122, R183, R172, R122 ;  /* 0x000000acb77a7223 */ /* 0x000fe2000001007a */
[----:B------:R-:W-:-:S02]  /*13e0*/  HADD2.F32 R46, -RZ, R46.H1_H1 ;  /* 0x3000002eff2e7230 */ /* 0x000fc40000004100 */
        /* <DEDUP_REMOVED lines=9> */
[----:B------:R-:W-:Y:S01]  /*1480*/  FADD.FTZ R39, R39, R172 ;  /* 0x000000ac27277221 */ /* 0x000fe20000010000 */
[----:B------:R-:W-:Y:S01]  /*1490*/  FADD.FTZ R59, -R215, R46 ;  /* 0x0000002ed73b7221 */ /* 0x000fe20000010100 */
[----:B------:R-:W-:Y:S01]  /*14a0*/  FFMA.FTZ R37, R183, R172, R34 ;  /* 0x000000acb7257223 */ /* 0x000fe20000010022 */
[----:B------:R-:W-:-:S02]  /*14b0*/  HADD2.F32 R46, -RZ, R48.H1_H1 ;  /* 0x30000030ff2e7230 */ /* 0x000fc40000004100 */
[----:B------:R-:W-:Y:S01]  /*14c0*/  FADD.FTZ R211, -R215, R166 ;  /* 0x000000a6d7d37221 */ /* 0x000fe20000010100 */
[--C-:B------:R-:W-:Y:S02]  /*14d0*/  HADD2.F32 R32, -RZ, R49.reuse.H0_H0 ;  /* 0x20000031ff207230 */ /* 0x100fe40000004100 */
[----:B------:R-:W-:Y:S01]  /*14e0*/  FADD.FTZ R104, R170, R104 ;  /* 0x00000068aa687221 */ /* 0x000fe20000010000 */
[-C--:B------:R-:W-:Y:S01]  /*14f0*/  FFMA.FTZ R120, R177, R170.reuse, R120 ;  /* 0x000000aab1787223 */ /* 0x080fe20000010078 */
[C---:B------:R-:W-:Y:S01]  /*1500*/  FMUL.FTZ R168, R62.reuse, R209 ;  /* 0x000000d13ea87220 */ /* 0x040fe20000410000 */
[----:B------:R-:W-:Y:S01]  /*1510*/  FMUL.FTZ R48, R62, R35 ;  /* 0x000000233e307220 */ /* 0x000fe20000410000 */
[----:B------:R-:W-:Y:S01]  /*1520*/  FMUL.FTZ R170, R153, R170 ;  /* 0x000000aa99aa7220 */ /* 0x000fe20000410000 */
[----:B------:R-:W-:Y:S01]  /*1530*/  FADD.FTZ R39, R39, R174 ;  /* 0x000000ae27277221 */ /* 0x000fe20000010000 */
[----:B------:R-:W-:Y:S01]  /*1540*/  FFMA.FTZ R34, R178, R174, R37 ;  /* 0x000000aeb2227223 */ /* 0x000fe20000010025 */
[----:B------:R-:W-:-:S02]  /*1550*/  HADD2.F32 R30, -RZ, R49.H1_H1 ;  /* 0x30000031ff1e7230 */ /* 0x000fc40000004100 */
[----:B------:R-:W-:Y:S01]  /*1560*/  FADD.FTZ R101, R181, R101 ;  /* 0x00000065b5657221 */ /* 0x000fe20000010000 */
[----:B------:R-:W-:Y:S01]  /*1570*/  FFMA.FTZ R117, R168, R181, R117 ;  /* 0x000000b5a8757223 */ /* 0x000fe20000010075 */
[----:B------:R-:W-:Y:S01]  /*1580*/  FMUL.FTZ R179, R62, R211 ;  /* 0x000000d33eb37220 */ /* 0x000fe20000410000 */
[----:B------:R-:W-:Y:S01]  /*1590*/  FADD.FTZ R97, R32, R97 ;  /* 0x0000006120617221 */ /* 0x000fe20000010000 */
        /* <DEDUP_REMOVED lines=8> */
[-C--:B------:R-:W-:Y:S01]  /*1620*/  FFMA.FTZ R118, R179, R176.reuse, R118 ;  /* 0x000000b0b3767223 */ /* 0x080fe20000010076 */
        /* <DEDUP_REMOVED lines=17> */
[----:B------:R-:W-:-:S03]  /*1740*/  FFMA.FTZ R30, R44, R45, R33 ;  /* 0x0000002d2c1e7223 */ /* 0x000fc60000010021 */
[----:B------:R-:W-:Y:S01]  /*1750*/  FADD.FTZ R32, R31, R46 ;  /* 0x0000002e1f207221 */ /* 0x000fe20000010000 */
[----:B------:R-:W-:-:S03]  /*1760*/  FFMA.FTZ R31, R47, R46, R30 ;  /* 0x0000002e2f1f7223 */ /* 0x000fc6000001001e */
        /* <DEDUP_REMOVED lines=50> */
.L_x_2062:
[----:B-1----:R-:W-:Y:S01]  /*1a90*/  FADD.FTZ R28, R30, R29 ;  /* 0x0000001d1e1c7221 */ /* 0x002fe20000010000 */
[----:B--2---:R-:W-:Y:S01]  /*1aa0*/  FADD.FTZ R29, R32, R31 ;  /* 0x0000001f201d7221 */ /* 0x004fe20000010000 */
[----:B------:R-:W-:Y:S06]  /*1ab0*/  @P2 BRA `(.L_x_2050) ;  /* 0x0000000000242947 */ /* 0x000fec0003800000 */
[----:B------:R-:W1:Y:S01]  /*1ac0*/  S2UR UR5, SR_CgaCtaId ;  /* 0x00000000000579c3 */ /* 0x000e620000008800 */
[----:B0-----:R-:W-:Y:S01]  /*1ad0*/  SHF.R.U32.HI R30, RZ, 0x5, R64 ;  /* 0x00000005ff1e7819 */ /* 0x001fe20000011640 */
[----:B------:R-:W-:-:S03]  /*1ae0*/  UMOV UR4, 0x400 ;  /* 0x0000040000047882 */ /* 0x000fc60000000000 */
[----:B------:R-:W-:-:S04]  /*1af0*/  LOP3.LUT R31, R30, 0x7fffffc, RZ, 0xc0, !PT ;  /* 0x07fffffc1e1f7812 */ /* 0x000fc800078ec0ff */
[----:B------:R-:W-:-:S04]  /*1b00*/  @!P3 IADD3 R31, R31, 0x4, RZ ;  /* 0x000000041f1fb810 */ /* 0x000fc80007ffe0ff */
[----:B------:R-:W-:Y:S01]  /*1b10*/  LOP3.LUT R30, R31, 0x3, R30, 0xf8, !PT ;  /* 0x000000031f1e7812 */ /* 0x000fe200078ef81e */
[----:B-1----:R-:W-:-:S06]  /*1b20*/  ULEA UR4, UR5, UR4, 0x18 ;  /* 0x0000000405047291 */ /* 0x002fcc000f8ec03f */
[----:B------:R-:W-:-:S05]  /*1b30*/  LEA R30, R30, UR4, 0x3 ;  /* 0x000000041e1e7c11 */ /* 0x000fca000f8e18ff */
[----:B------:R1:W-:Y:S02]  /*1b40*/  STS.64 [R30+0x3000], R28 ;  /* 0x0030001c1e007388 */ /* 0x0003e40000000a00 */
.L_x_2050:
[----:B------:R-:W1:Y:S01]  /*1b50*/  LDC.64 R40, c[0x0][0x220] ;  /* 0x00008800ff287b82 */ /* 0x000e620000000a00 */
[----:B------:R-:W-:Y:S05]  /*1b60*/  WARPSYNC.ALL ;  /* 0x0000000000007948 */ /* 0x000fea0003800000 */
[----:B-1----:R-:W-:Y:S02]  /*1b70*/  IMAD.WIDE.U32 R28, R173, 0x10, R40 ;  /* 0x00000010ad1c7825 */ /* 0x002fe400078e0028 */
[----:B------:R-:W-:Y:S06]  /*1b80*/  BAR.SYNC.DEFER_BLOCKING 0x0 ;  /* 0x0000000000007b1d */ /* 0x000fec0000010000 */
[----:B0-----:R-:W2:Y:S02]  /*1b90*/  LDG.E.128 R28, desc[UR6][R28.64] ;  /* 0x000000061c1c7981 */ /* 0x001ea4000c1e1d00 */
[----:B------:R-:W0:Y:S01]  /*1ba0*/  S2UR UR5, SR_CgaCtaId ;  /* 0x00000000000579c3 */ /* 0x000e220000008800 */
[----:B------:R-:W-:Y:S01]  /*1bb0*/  SHF.R.U32.HI R32, RZ, 0x5, R64 ;  /* 0x00000005ff207819 */ /* 0x000fe20000011640 */
[----:B------:R-:W-:Y:S01]  /*1bc0*/  UMOV UR4, 0x400 ;  /* 0x0000040000047882 */ /* 0x000fe20000000000 */
[----:B-----5:R-:W-:-:S02]  /*1bd0*/  LOP3.LUT P2, RZ, R54, 0xff00, RZ, 0xc0, !PT ;  /* 0x0000ff0036ff7812 */ /* 0x020fc4000784c0ff */
[----:B------:R-:W-:Y:S02]  /*1be0*/  LOP3.LUT R32, R32, 0x7fffffc, RZ, 0xc0, !PT ;  /* 0x07fffffc20207812 */ /* 0x000fe400078ec0ff */
        /* <DEDUP_REMOVED lines=13> */
[----:B------:R-:W-:Y:S02]  /*1cc0*/  MOV R36, RZ ;  /* 0x000000ff00247202 */ /* 0x000fe40000000f00 */
[----:B------:R-:W-:Y:S01]  /*1cd0*/  FADD.FTZ R38, R38, R205 ;  /* 0x000000cd26267221 */ /* 0x000fe20000010000 */
[----:B------:R-:W-:Y:S01]  /*1ce0*/  FADD.FTZ R32, R39, R32 ;  /* 0x0000002027207221 */ /* 0x000fe20000010000 */
[----:B------:R-:W-:Y:S02]  /*1cf0*/  HFMA2.MMA R205, -RZ, RZ, 0, 0 ;  /* 0x00000000ffcd7435 */ /* 0x000fe400000001ff */
[----:B------:R-:W-:Y:S01]  /*1d00*/  FMUL.FTZ R38, R38, UR12 ;  /* 0x0000000c26267c20 */ /* 0x000fe20008410000 */
[----:B------:R-:W-:Y:S01]  /*1d10*/  FMUL.FTZ R189, R32, UR12 ;  /* 0x0000000c20bd7c20 */ /* 0x000fe20008410000 */
[----:B------:R-:W-:-:S03]  /*1d20*/  MOV R32, R54 ;  /* 0x0000003600207202 */ /* 0x000fc60000000f00 */
[----:B------:R-:W-:Y:S01]  /*1d30*/  FSEL R188, R38, RZ, !P4 ;  /* 0x000000ff26bc7208 */ /* 0x000fe20006000000 */
[----:B------:R-:W-:Y:S01]  /*1d40*/  @P1 HADD2.F32 R38, -RZ, R13.H0_H0 ;  /* 0x2000000dff261230 */ /* 0x000fe20000004100 */
[----:B------:R-:W-:Y:S01]  /*1d50*/  LOP3.LUT P4, RZ, R32, 0xff, RZ, 0xc0, !PT ;  /* 0x000000ff20ff7812 */ /* 0x000fe2000788c0ff */
[--C-:B------:R-:W-:Y:S02]  /*1d60*/  @P1 HADD2.F32 R32, -RZ, R12.reuse.H1_H1 ;  /* 0x3000000cff201230 */ /* 0x100fe40000004100 */
[-CC-:B------:R-:W-:Y:S01]  /*1d70*/  FFMA.FTZ R0, R0, R189.reuse, R188.reuse ;  /* 0x000000bd00007223 */ /* 0x180fe200000100bc */
[-CC-:B------:R-:W-:Y:S01]  /*1d80*/  FFMA.FTZ R194, R194, R189.reuse, R188.reuse ;  /* 0x000000bdc2c27223 */ /* 0x180fe200000100bc */
[-CC-:B------:R-:W-:Y:S01]  /*1d90*/  FFMA.FTZ R198, R198, R189.reuse, R188.reuse ;  /* 0x000000bdc6c67223 */ /* 0x180fe200000100bc */
[----:B------:R-:W-:Y:S01]  /*1da0*/  FFMA.FTZ R196, R196, R189, R188 ;  /* 0x000000bdc4c47223 */ /* 0x000fe200000100bc */
[----:B------:R-:W-:Y:S01]  /*1db0*/  FADD.FTZ R35, R195, -R0 ;  /* 0x80000000c3237221 */ /* 0x000fe20000010000 */
[----:B------:R-:W-:-:S02]  /*1dc0*/  @P1 HADD2.F32 R0, -RZ, R12.H0_H0 ;  /* 0x2000000cff001230 */ /* 0x000fc40000004100 */
[----:B------:R-:W-:Y:S01]  /*1dd0*/  FADD.FTZ R33, R197, -R194 ;  /* 0x800000c2c5217221 */ /* 0x000fe20000010000 */
[----:B------:R-:W-:Y:S01]  /*1de0*/  HFMA2.MMA R195, -RZ, RZ, 0, 0 ;  /* 0x00000000ffc37435 */ /* 0x000fe200000001ff */
[----:B------:R-:W-:Y:S01]  /*1df0*/  FMUL.FTZ R35, R62, R35 ;  /* 0x000000233e237220 */ /* 0x000fe20000410000 */
[----:B------:R-:W-:Y:S01]  /*1e00*/  FFMA.FTZ R200, R200, R189, R188 ;  /* 0x000000bdc8c87223 */ /* 0x000fe200000100bc */
[----:B------:R-:W-:Y:S01]  /*1e10*/  FMUL.FTZ R33, R62, R33 ;  /* 0x000000213e217220 */ /* 0x000fe20000410000 */
[----:B------:R-:W-:Y:S02]  /*1e20*/  @P4 HADD2.F32 R34, -RZ, R84.H0_H0 ;  /* 0x20000054ff224230 */ /* 0x000fe40000004100 */
[----:B------:R-:W-:Y:S01]  /*1e30*/  @P1 FADD.FTZ R35, R35, R0 ;  /* 0x0000000023231221 */ /* 0x000fe20000010000 */
[----:B------:R-:W-:Y:S01]  /*1e40*/  FADD.FTZ R37, R199, -R198 ;  /* 0x800000c6c7257221 */ /* 0x000fe20000010000 */
[----:B------:R-:W-:Y:S01]  /*1e50*/  @P1 FADD.FTZ R33, R33, R32 ;  /* 0x0000002021211221 */ /* 0x000fe20000010000 */
[----:B------:R-:W-:Y:S01]  /*1e60*/  FADD.FTZ R39, R201, -R196 ;  /* 0x800000c4c9277221 */ /* 0x000fe20000010000 */
[----:B------:R-:W-:Y:S01]  /*1e70*/  FMUL.FTZ R0, R35, R60 ;  /* 0x0000003c23007220 */ /* 0x000fe20000410000 */
[----:B------:R-:W-:Y:S01]  /*1e80*/  FADD.FTZ R203, R203, -R200 ;  /* 0x800000c8cbcb7221 */ /* 0x000fe20000010000 */
[----:B------:R-:W-:-:S02]  /*1e90*/  @P1 HADD2.F32 R194, -RZ, R13.H1_H1 ;  /* 0x3000000dffc21230 */ /* 0x000fc40000004100 */
[----:B------:R-:W-:Y:S01]  /*1ea0*/  FMUL.FTZ R37, R62, R37 ;  /* 0x000000253e257220 */ /* 0x000fe20000410000 */
[----:B------:R-:W-:Y:S01]  /*1eb0*/  FMUL.FTZ R197, R0, UR13 ;  /* 0x0000000d00c57c20 */ /* 0x000fe20008410000 */
[C---:B------:R-:W-:Y:S01]  /*1ec0*/  FMUL.FTZ R39, R62.reuse, R39 ;  /* 0x000000273e277220 */ /* 0x040fe20000410000 */
[----:B------:R-:W-:Y:S02]  /*1ed0*/  @P1 HADD2.F32 R196, -RZ, R14.H0_H0 ;  /* 0x2000000effc41230 */ /* 0x000fe40000004100 */
[----:B------:R-:W-:Y:S01]  /*1ee0*/  FMUL.FTZ R203, R62, R203 ;  /* 0x000000cb3ecb7220 */ /* 0x000fe20000410000 */
[----:B------:R-:W-:Y:S01]  /*1ef0*/  @P4 FMUL.FTZ R36, R197, R34 ;  /* 0x00000022c5244220 */ /* 0x000fe20000410000 */
[----:B------:R-:W-:Y:S01]  /*1f00*/  FMUL.FTZ R34, R33, R60 ;  /* 0x0000003c21227220 */ /* 0x000fe20000410000 */
[----:B------:R-:W-:Y:S01]  /*1f10*/  @P1 FADD.FTZ R37, R37, R194 ;  /* 0x000000c225251221 */ /* 0x000fe20000010000 */
[----:B------:R-:W-:Y:S01]  /*1f20*/  @P1 FADD.FTZ R39, R39, R38 ;  /* 0x0000002627271221 */ /* 0x000fe20000010000 */
[----:B------:R-:W-:Y:S01]  /*1f30*/  HFMA2.MMA R0, -RZ, RZ, 0, 0 ;  /* 0x00000000ff007435 */ /* 0x000fe200000001ff */
[----:B------:R-:W-:-:S02]  /*1f40*/  @P2 HADD2.F32 R38, -RZ, R84.H1_H1 ;  /* 0x30000054ff262230 */ /* 0x000fc40000004100 */
[----:B------:R-:W-:Y:S01]  /*1f50*/  @P1 FADD.FTZ R203, R203, R196 ;  /* 0x000000c4cbcb1221 */ /* 0x000fe20000010000 */
[----:B------:R-:W-:Y:S01]  /*1f60*/  FMUL.FTZ R196, R37, R60 ;  /* 0x0000003c25c47220 */ /* 0x000fe20000410000 */
[----:B------:R-:W-:Y:S01]  /*1f70*/  MOV R201, RZ ;  /* 0x000000ff00c97202 */ /* 0x000fe20000000f00 */
[----:B------:R-:W-:Y:S02]  /*1f80*/  @P6 HADD2.F32 R194, -RZ, R85.H0_H0 ;  /* 0x20000055ffc26230 */ /* 0x000fe40000004100 */
[-CC-:B------:R-:W-:Y:S01]  /*1f90*/  FFMA.FTZ R42, R42, R189.reuse, R188.reuse ;  /* 0x000000bd2a2a7223 */ /* 0x180fe200000100bc */
[----:B------:R-:W-:Y:S01]  /*1fa0*/  FMUL.FTZ R196, R196, UR13 ;  /* 0x0000000dc4c47c20 */ /* 0x000fe20008410000 */
[-CC-:B------:R-:W-:Y:S01]  /*1fb0*/  FFMA.FTZ R190, R190, R189.reuse, R188.reuse ;  /* 0x000000bdbebe7223 */ /* 0x180fe200000100bc */
[----:B------:R-:W-:Y:S01]  /*1fc0*/  FFMA.FTZ R192, R192, R189, R188 ;  /* 0x000000bdc0c07223 */ /* 0x000fe200000100bc */
[----:B------:R-:W-:Y:S02]  /*1fd0*/  MOV R199, RZ ;  /* 0x000000ff00c77202 */ /* 0x000fe40000000f00 */
[----:B------:R-:W-:Y:S01]  /*1fe0*/  FADD.FTZ R191, R191, -R190 ;  /* 0x800000bebfbf7221 */ /* 0x000fe20000010000 */
[----:B------:R-:W-:-:S02]  /*1ff0*/  @P1 HADD2.F32 R190, -RZ, R15.H0_H0 ;  /* 0x2000000fffbe1230 */ /* 0x000fc40000004100 */
[--C-:B--2---:R-:W-:Y:S02]  /*2000*/  @P4 HADD2.F32 R32, -RZ, R28.reuse.H0_H0 ;  /* 0x2000001cff204230 */ /* 0x104fe40000004100 */
[----:B------:R-:W-:-:S03]  /*2010*/  @P2 HADD2.F32 R28, -RZ, R28.H1_H1 ;  /* 0x3000001cff1c2230 */ /* 0x000fc60000004100 */
[----:B------:R-:W-:Y:S01]  /*2020*/  @P4 FMUL.FTZ R195, R197, R32 ;  /* 0x00000020c5c34220 */ /* 0x000fe20000410000 */
[----:B------:R-:W-:Y:S01]  /*2030*/  LOP3.LUT P4, RZ, R54, 0xff000000, RZ, 0xc0, !PT ;  /* 0xff00000036ff7812 */ /* 0x000fe2000788c0ff */
[----:B------:R-:W-:Y:S01]  /*2040*/  FMUL.FTZ R197, R34, UR13 ;  /* 0x0000000d22c57c20 */ /* 0x000fe20008410000 */
[----:B------:R-:W-:Y:S01]  /*2050*/  FMUL.FTZ R54, R39, R60 ;  /* 0x0000003c27367220 */ /* 0x000fe20000410000 */
[----:B------:R-:W-:Y:S02]  /*2060*/  MOV R32, RZ ;  /* 0x000000ff00207202 */ /* 0x000fe40000000f00 */
[C---:B------:R-:W-:Y:S01]  /*2070*/  @P2 FMUL.FTZ R0, R197.reuse, R28 ;  /* 0x0000001cc5002220 */ /* 0x040fe20000410000 */
[----:B------:R-:W-:Y:S01]  /*2080*/  @P2 FMUL.FTZ R201, R197, R38 ;  /* 0x00000026c5c92220 */ /* 0x000fe20000410000 */
[----:B------:R-:W-:Y:S01]  /*2090*/  ISETP.NE.U32.AND P2, PT, RZ, UR14, PT ;  /* 0x0000000eff007c0c */ /* 0x000fe2000bf45070 */
[----:B------:R-:W-:Y:S01]  /*20a0*/  FMUL.FTZ R207, R54, UR13 ;  /* 0x0000000d36cf7c20 */ /* 0x000fe20008410000 */
[----:B------:R-:W-:Y:S01]  /*20b0*/  HFMA2.MMA R197, -RZ, RZ, 0, 0 ;  /* 0x00000000ffc57435 */ /* 0x000fe200000001ff */
[----:B------:R-:W-:Y:S01]  /*20c0*/  @P6 HADD2.F32 R28, -RZ, R29.H0_H0 ;  /* 0x2000001dff1c6230 */ /* 0x000fe20000004100 */
[----:B------:R-:W-:Y:S01]  /*20d0*/  ISETP.NE.AND.EX P2, PT, RZ, UR15, PT, P2 ;  /* 0x0000000fff007c0c */ /* 0x000fe2000bf45320 */
[----:B------:R-:W-:Y:S01]  /*20e0*/  @P6 FMUL.FTZ R205, R207, R194 ;  /* 0x000000c2cfcd6220 */ /* 0x000fe20000410000 */
[----:B------:R-:W-:Y:S01]  /*20f0*/  @P4 HADD2.F32 R34, -RZ, R85.H1_H1 ;  /* 0x30000055ff224230 */ /* 0x000fe20000004100 */
[----:B------:R-:W-:Y:S01]  /*2100*/  HFMA2.MMA R38, -RZ, RZ, 0, 0 ;  /* 0x00000000ff267435 */ /* 0x000fe200000001ff */
[----:B------:R-:W-:Y:S01]  /*2110*/  @P5 HADD2.F32 R194, -RZ, R86.H0_H0 ;  /* 0x20000056ffc25230 */ /* 0x000fe20000004100 */
[----:B------:R-:W-:Y:S01]  /*2120*/  MOV R54, RZ ;  /* 0x000000ff00367202 */ /* 0x000fe20000000f00 */
[----:B------:R-:W-:-:S02]  /*2130*/  @P4 HADD2.F32 R29, -RZ, R29.H1_H1 ;  /* 0x3000001dff1d4230 */ /* 0x000fc40000004100 */
[C---:B------:R-:W-:Y:S01]  /*2140*/  @P4 FMUL.FTZ R32, R196.reuse, R34 ;  /* 0x00000022c4204220 */ /* 0x040fe20000410000 */
[----:B------:R-:W-:Y:S01]  /*2150*/  FMUL.FTZ R34, R203, R60 ;  /* 0x0000003ccb227220 */ /* 0x000fe20000410000 */
[----:B------:R-:W-:Y:S01]  /*2160*/  @P6 FMUL.FTZ R197, R207, R28 ;  /* 0x0000001ccfc56220 */ /* 0x000fe20000410000 */
[C---:B------:R-:W-:Y:S01]  /*2170*/  LOP3.LUT P6, RZ, R55.reuse, 0xff0000, RZ, 0xc0, !PT ;  /* 0x00ff000037ff7812 */ /* 0x040fe200078cc0ff */
[----:B------:R-:W-:Y:S01]  /*2180*/  @P4 FMUL.FTZ R54, R196, R29 ;  /* 0x0000001dc4364220 */ /* 0x000fe20000410000 */
[----:B------:R-:W-:Y:S01]  /*2190*/  FMUL.FTZ R209, R34, UR13 ;  /* 0x0000000d22d17c20 */ /* 0x000fe20008410000 */
[----:B------:R-:W-:Y:S01]  /*21a0*/  @P5 HADD2.F32 R34, -RZ, R30.H0_H0 ;  /* 0x2000001eff225230 */ /* 0x000fe20000004100 */
[----:B------:R-:W-:Y:S01]  /*21b0*/  LOP3.LUT P4, RZ, R55, 0xff00, RZ, 0xc0, !PT ;  /* 0x0000ff0037ff7812 */ /* 0x000fe2000788c0ff */
[----:B------:R-:W-:Y:S01]  /*21c0*/  FADD.FTZ R207, R193, -R192 ;  /* 0x800000c0c1cf7221 */ /* 0x000fe20000010000 */
[C---:B------:R-:W-:Y:S01]  /*21d0*/  @P5 FMUL.FTZ R38, R209.reuse, R194 ;  /* 0x000000c2d1265220 */ /* 0x040fe20000410000 */
[----:B------:R-:W0:Y:S01]  /*21e0*/  @P2 LDC.64 R28, c[0x0][0x308] ;  /* 0x0000c200ff1c2b82 */ /* 0x000e220000000a00 */
[----:B------:R-:W-:Y:S01]  /*21f0*/  @P5 FMUL.FTZ R199, R209, R34 ;  /* 0x00000022d1c75220 */ /* 0x000fe20000410000 */
[----:B------:R-:W-:Y:S01]  /*2200*/  LOP3.LUT P5, RZ, R55, 0xff000000, RZ, 0xc0, !PT ;  /* 0xff00000037ff7812 */ /* 0x000fe200078ac0ff */
[----:B------:R-:W-:Y:S01]  /*2210*/  FADD.FTZ R55, R43, -R42 ;  /* 0x8000002a2b377221 */ /* 0x000fe20000010000 */
[----:B------:R-:W-:-:S02]  /*2220*/  @P1 HADD2.F32 R34, -RZ, R14.H1_H1 ;  /* 0x3000000eff221230 */ /* 0x000fc40000004100 */
[C---:B------:R-:W-:Y:S01]  /*2230*/  FMUL.FTZ R193, R62.reuse, R191 ;  /* 0x000000bf3ec17220 */ /* 0x040fe20000410000 */
[----:B------:R-:W-:Y:S02]  /*2240*/  @P1 HADD2.F32 R192, -RZ, R15.H1_H1 ;  /* 0x3000000fffc01230 */ /* 0x000fe40000004100 */
[C---:B------:R-:W-:Y:S01]  /*2250*/  FMUL.FTZ R55, R62.reuse, R55 ;  /* 0x000000373e377220 */ /* 0x040fe20000410000 */
[----:B------:R-:W1:Y:S01]  /*2260*/  LDC.64 R42, c[0x0][0x2f8] ;  /* 0x0000be00ff2a7b82 */ /* 0x000e620000000a00 */
[----:B------:R-:W-:Y:S01]  /*2270*/  FMUL.FTZ R207, R62, R207 ;  /* 0x000000cf3ecf7220 */ /* 0x000fe20000410000 */
[----:B------:R-:W-:Y:S01]  /*2280*/  @P1 FADD.FTZ R193, R193, R190 ;  /* 0x000000bec1c11221 */ /* 0x000fe20000010000 */
[----:B------:R-:W-:Y:S01]  /*2290*/  @P1 FADD.FTZ R55, R55, R34 ;  /* 0x0000002237371221 */ /* 0x000fe20000010000 */
[----:B------:R-:W-:Y:S01]  /*22a0*/  HFMA2.MMA R191, -RZ, RZ, 0, 0 ;  /* 0x00000000ffbf7435 */ /* 0x000fe200000001ff */
[----:B------:R-:W-:Y:S01]  /*22b0*/  @P1 FADD.FTZ R207, R207, R192 ;  /* 0x000000c0cfcf1221 */ /* 0x000fe20000010000 */
[-C--:B------:R-:W-:Y:S01]  /*22c0*/  FMUL.FTZ R192, R193, R60.reuse ;  /* 0x0000003cc1c07220 */ /* 0x080fe20000410000 */
[-C--:B------:R-:W-:Y:S01]  /*22d0*/  FMUL.FTZ R34, R55, R60.reuse ;  /* 0x0000003c37227220 */ /* 0x080fe20000410000 */
[----:B------:R-:W-:Y:S01]  /*22e0*/  HFMA2.MMA R209, -RZ, RZ, 0, 0 ;  /* 0x00000000ffd17435 */ /* 0x000fe200000001ff */
[----:B------:R-:W-:Y:S01]  /*22f0*/  FMUL.FTZ R198, R207, R60 ;  /* 0x0000003ccfc67220 */ /* 0x000fe20000410000 */
[----:B------:R-:W-:Y:S01]  /*2300*/  @P4 HADD2.F32 R190, -RZ, R86.H1_H1 ;  /* 0x30000056ffbe4230 */ /* 0x000fe20000004100 */
[----:B------:R-:W-:Y:S01]  /*2310*/  @P2 F2FP.F16.F32.PACK_AB R39, RZ, R39 ;  /* 0x00000027ff27223e */ /* 0x000fe200000000ff */
[----:B------:R-:W-:-:S02]  /*2320*/  @P6 HADD2.F32 R196, -RZ, R87.H0_H0 ;  /* 0x20000057ffc46230 */ /* 0x000fc40000004100 */
[----:B------:R-:W-:Y:S01]  /*2330*/  FMUL.FTZ R211, R34, UR13 ;  /* 0x0000000d22d37c20 */ /* 0x000fe20008410000 */
[----:B------:R-:W-:Y:S02]  /*2340*/  @P5 HADD2.F32 R200, -RZ, R87.H1_H1 ;  /* 0x30000057ffc85230 */ /* 0x000fe40000004100 */
[----:B------:R-:W-:Y:S01]  /*2350*/  FMUL.FTZ R213, R192, UR13 ;  /* 0x0000000dc0d57c20 */ /* 0x000fe20008410000 */
[----:B------:R-:W-:Y:S01]  /*2360*/  FMUL.FTZ R215, R198, UR13 ;  /* 0x0000000dc6d77c20 */ /* 0x000fe20008410000 */
[----:B------:R-:W-:Y:S01]  /*2370*/  @P2 F2FP.F16.F32.PACK_AB R35, RZ, R35 ;  /* 0x00000023ff23223e */ /* 0x000fe200000000ff */
[----:B------:R-:W-:Y:S01]  /*2380*/  @P4 FMUL.FTZ R191, R211, R190 ;  /* 0x000000bed3bf4220 */ /* 0x000fe20000410000 */
[----:B------:R-:W-:Y:S01]  /*2390*/  @P2 F2FP.F16.F32.PACK_AB R203, RZ, R203 ;  /* 0x000000cbffcb223e */ /* 0x000fe200000000ff */
[----:B------:R-:W-:Y:S01]  /*23a0*/  @P5 FMUL.FTZ R209, R215, R200 ;  /* 0x000000c8d7d15220 */ /* 0x000fe20000410000 */
[----:B------:R-:W-:Y:S01]  /*23b0*/  @P2 F2FP.F16.F32.PACK_AB R193, RZ, R193 ;  /* 0x000000c1ffc1223e */ /* 0x000fe200000000ff */
[----:B0-----:R-:W-:Y:S01]  /*23c0*/  @P2 IMAD.WIDE.U32 R28, R173, 0x10, R28 ;  /* 0x00000010ad1c2825 */ /* 0x001fe200078e001c */
[----:B------:R-:W-:-:S03]  /*23d0*/  MOV R194, RZ ;  /* 0x000000ff00c27202 */ /* 0x000fc60000000f00 */
[----:B------:R-:W-:Y:S01]  /*23e0*/  @P6 FMUL.FTZ R194, R213, R196 ;  /* 0x000000c4d5c26220 */ /* 0x000fe20000410000 */
[----:B------:R-:W-:Y:S01]  /*23f0*/  @P2 F2FP.F16.F32.PACK_AB R37, RZ, R37 ;  /* 0x00000025ff25223e */ /* 0x000fe200000000ff */
[----:B-1----:R-:W-:Y:S01]  /*2400*/  IMAD.WIDE.U32 R42, R173, 0x10, R42 ;  /* 0x00000010ad2a7825 */ /* 0x002fe200078e002a */
[----:B------:R-:W-:Y:S02]  /*2410*/  @P2 PRMT R25, R39, 0x7610, R25 ;  /* 0x0000761027192816 */ /* 0x000fe40000000019 */
[----:B------:R-:W-:Y:S02]  /*2420*/  @P2 F2FP.F16.F32.PACK_AB R33, RZ, R33 ;  /* 0x00000021ff21223e */ /* 0x000fe400000000ff */
[----:B------:R-:W-:Y:S02]  /*2430*/  @P2 F2FP.F16.F32.PACK_AB R55, RZ, R55 ;  /* 0x00000037ff37223e */ /* 0x000fe400000000ff */
[----:B------:R-:W-:Y:S02]  /*2440*/  @P2 F2FP.F16.F32.PACK_AB R207, RZ, R207 ;  /* 0x000000cfffcf223e */ /* 0x000fe400000000ff */
[----:B------:R-:W-:-:S02]  /*2450*/  @P2 PRMT R24, R35, 0x7610, R24 ;  /* 0x0000761023182816 */ /* 0x000fc40000000018 */
[----:B------:R-:W-:Y:S02]  /*2460*/  @P2 PRMT R26, R203, 0x7610, R26 ;  /* 0x00007610cb1a2816 */ /* 0x000fe4000000001a */
[----:B------:R-:W-:Y:S02]  /*2470*/  @P2 PRMT R27, R193, 0x7610, R27 ;  /* 0x00007610c11b2816 */ /* 0x000fe4000000001b */
[----:B------:R-:W-:Y:S02]  /*2480*/  @P2 PRMT R25, R25, 0x5410, R37 ;  /* 0x0000541019192816 */ /* 0x000fe40000000025 */
[----:B------:R-:W-:Y:S02]  /*2490*/  @P2 PRMT R24, R24, 0x5410, R33 ;  /* 0x0000541018182816 */ /* 0x000fe40000000021 */
[----:B------:R-:W-:Y:S01]  /*24a0*/  F2FP.F16.F32.PACK_AB R37, R32, R205 ;  /* 0x000000cd2025723e */ /* 0x000fe200000000ff */
[----:B------:R-:W-:Y:S01]  /*24b0*/  IMAD.WIDE.U32 R32, R171, 0x10, R40 ;  /* 0x00000010ab207825 */ /* 0x000fe200078e0028 */
[----:B------:R-:W-:-:S02]  /*24c0*/  @P2 PRMT R26, R26, 0x5410, R55 ;  /* 0x000054101a1a2816 */ /* 0x000fc40000000037 */
[----:B------:R-:W-:Y:S02]  /*24d0*/  @P2 PRMT R27, R27, 0x5410, R207 ;  /* 0x000054101b1b2816 */ /* 0x000fe400000000cf */
[----:B------:R-:W-:Y:S02]  /*24e0*/  F2FP.F16.F32.PACK_AB R39, R209, R194 ;  /* 0x000000c2d127723e */ /* 0x000fe400000000ff */
[----:B------:R-:W-:Y:S01]  /*24f0*/  F2FP.F16.F32.PACK_AB R38, R191, R38 ;  /* 0x00000026bf26723e */ /* 0x000fe200000000ff */
[----:B------:R0:W-:Y:S01]  /*2500*/  @P2 STG.E.128 desc[UR6][R28.64], R24 ;  /* 0x000000181c002986 */ /* 0x0001e2000c101d06 */
[----:B------:R-:W-:-:S05]  /*2510*/  F2FP.F16.F32.PACK_AB R36, R201, R36 ;  /* 0x00000024c924723e */ /* 0x000fca00000000ff */
[----:B------:R1:W-:Y:S04]  /*2520*/  STG.E.128 desc[UR6][R42.64], R36 ;  /* 0x000000242a007986 */ /* 0x0003e8000c101d06 */
[----:B------:R-:W2:Y:S01]  /*2530*/  LDG.E.128 R32, desc[UR6][R32.64] ;  /* 0x0000000620207981 */ /* 0x000ea2000c1e1d00 */
[----:B------:R-:W-:Y:S01]  /*2540*/  @P4 HADD2.F32 R30, -RZ, R30.H1_H1 ;  /* 0x3000001eff1e4230 */ /* 0x000fe20000004100 */
[----:B------:R-:W-:Y:S01]  /*2550*/  MOV R55, R52 ;  /* 0x0000003400377202 */ /* 0x000fe20000000f00 */
[-CC-:B------:R-:W-:Y:S01]  /*2560*/  FFMA.FTZ R173, R186, R189.reuse, R188.reuse ;  /* 0x000000bdbaad7223 */ /* 0x180fe200000100bc */
[----:B------:R-:W-:Y:S01]  /*2570*/  MOV R190, RZ ;  /* 0x000000ff00be7202 */ /* 0x000fe20000000f00 */
[----:B------:R-:W-:Y:S01]  /*2580*/  FFMA.FTZ R185, R185, R189, R188 ;  /* 0x000000bdb9b97223 */ /* 0x000fe200000100bc */
[----:B------:R-:W-:Y:S01]  /*2590*/  @P4 FMUL.FTZ R190, R211, R30 ;  /* 0x0000001ed3be4220 */ /* 0x000fe20000410000 */
[----:B------:R-:W-:Y:S01]  /*25a0*/  LOP3.LUT P4, RZ, R55, 0xff, RZ, 0xc0, !PT ;  /* 0x000000ff37ff7812 */ /* 0x000fe2000788c0ff */
[----:B------:R-:W-:Y:S01]  /*25b0*/  HFMA2.MMA R55, -RZ, RZ, 0, 0 ;  /* 0x00000000ff377435 */ /* 0x000fe200000001ff */
[----:B0-----:R-:W-:-:S02]  /*25c0*/  @P6 HADD2.F32 R28, -RZ, R31.H0_H0 ;  /* 0x2000001fff1c6230 */ /* 0x001fc40000004100 */
[----:B------:R-:W-:Y:S01]  /*25d0*/  FADD.FTZ R173, R182, -R173 ;  /* 0x800000adb6ad7221 */ /* 0x000fe20000010000 */
[----:B------:R-:W-:Y:S01]  /*25e0*/  FADD.FTZ R185, R184, -R185 ;  /* 0x800000b9b8b97221 */ /* 0x000fe20000010000 */
[----:B------:R-:W-:Y:S02]  /*25f0*/  @P5 HADD2.F32 R30, -RZ, R31.H1_H1 ;  /* 0x3000001fff1e5230 */ /* 0x000fe40000004100 */
[----:B------:R-:W-:Y:S01]  /*2600*/  FFMA.FTZ R180, R180, R189, R188 ;  /* 0x000000bdb4b47223 */ /* 0x000fe200000100bc */
[----:B------:R-:W-:Y:S01]  /*2610*/  @P6 FMUL.FTZ R55, R213, R28 ;  /* 0x0000001cd5376220 */ /* 0x000fe20000410000 */
[----:B------:R-:W-:Y:S01]  /*2620*/  LOP3.LUT P6, RZ, R52, 0xff00, RZ, 0xc0, !PT ;  /* 0x0000ff0034ff7812 */ /* 0x000fe200078cc0ff */
[--C-:B------:R-:W-:Y:S02]  /*2630*/  @P1 HADD2.F32 R28, -RZ, R16.reuse.H0_H0 ;  /* 0x20000010ff1c1230 */ /* 0x100fe40000004100 */
[----:B------:R-:W-:Y:S01]  /*2640*/  FMUL.FTZ R31, R62, R173 ;  /* 0x000000ad3e1f7220 */ /* 0x000fe20000410000 */
[----:B-1----:R-:W-:-:S02]  /*2650*/  @P1 HADD2.F32 R36, -RZ, R16.H1_H1 ;  /* 0x30000010ff241230 */ /* 0x002fc40000004100 */
[----:B------:R-:W-:Y:S01]  /*2660*/  FMUL.FTZ R29, R62, R185 ;  /* 0x000000b93e1d7220 */ /* 0x000fe20000410000 */
[----:B------:R-:W-:Y:S01]  /*2670*/  FADD.FTZ R187, R187, -R180 ;  /* 0x800000b4bbbb7221 */ /* 0x000fe20000010000 */
[----:B------:R-:W-:Y:S01]  /*2680*/  @P1 FADD.FTZ R31, R31, R28 ;  /* 0x0000001c1f1f1221 */ /* 0x000fe20000010000 */
[-C--:B------:R-:W-:Y:S01]  /*2690*/  FFMA.FTZ R37, R178, R189.reuse, R188 ;  /* 0x000000bdb2257223 */ /* 0x080fe200000100bc */
[----:B------:R-:W-:Y:S01]  /*26a0*/  @P1 FADD.FTZ R29, R29, R36 ;  /* 0x000000241d1d1221 */ /* 0x000fe20000010000 */
[----:B------:R-:W-:Y:S01]  /*26b0*/  MOV R180, RZ ;  /* 0x000000ff00b47202 */ /* 0x000fe20000000f00 */
[----:B------:R-:W-:Y:S01]  /*26c0*/  FFMA.FTZ R183, R183, R189, R188 ;  /* 0x000000bdb7b77223 */ /* 0x000fe200000100bc */
[----:B------:R-:W-:Y:S01]  /*26d0*/  @P5 FMUL.FTZ R180, R215, R30 ;  /* 0x0000001ed7b45220 */ /* 0x000fe20000410000 */
[-C--:B------:R-:W-:Y:S01]  /*26e0*/  FMUL.FTZ R30, R31, R60.reuse ;  /* 0x0000003c1f1e7220 */ /* 0x080fe20000410000 */
[----:B------:R-:W-:Y:S01]  /*26f0*/  FADD.FTZ R185, R174, -R37 ;  /* 0x80000025aeb97221 */ /* 0x000fe20000010000 */
[----:B------:R-:W-:Y:S01]  /*2700*/  LOP3.LUT P5, RZ, R52, 0xff0000, RZ, 0xc0, !PT ;  /* 0x00ff000034ff7812 */ /* 0x000fe200078ac0ff */
[----:B------:R-:W-:Y:S01]  /*2710*/  FMUL.FTZ R39, R29, R60 ;  /* 0x0000003c1d277220 */ /* 0x000fe20000410000 */
[----:B------:R-:W-:Y:S01]  /*2720*/  HFMA2.MMA R37, -RZ, RZ, 0, 0 ;  /* 0x00000000ff257435 */ /* 0x000fe200000001ff */
[----:B------:R-:W-:-:S02]  /*2730*/  @P1 HADD2.F32 R174, -RZ, R17.H0_H0 ;  /* 0x20000011ffae1230 */ /* 0x000fc40000004100 */
[----:B------:R-:W-:Y:S01]  /*2740*/  FADD.FTZ R43, R172, -R183 ;  /* 0x800000b7ac2b7221 */ /* 0x000fe20000010000 */
[--C-:B------:R-:W-:Y:S02]  /*2750*/  @P4 HADD2.F32 R38, -RZ, R8.reuse.H0_H0 ;  /* 0x20000008ff264230 */ /* 0x100fe40000004100 */
[----:B------:R-:W-:Y:S01]  /*2760*/  FMUL.FTZ R187, R62, R187 ;  /* 0x000000bb3ebb7220 */ /* 0x000fe20000410000 */
[----:B------:R-:W-:Y:S02]  /*2770*/  @P6 HADD2.F32 R42, -RZ, R8.H1_H1 ;  /* 0x30000008ff2a6230 */ /* 0x000fe40000004100 */
[----:B------:R-:W-:Y:S01]  /*2780*/  FMUL.FTZ R183, R30, UR13 ;  /* 0x0000000d1eb77c20 */ /* 0x000fe20008410000 */
[----:B------:R-:W-:Y:S01]  /*2790*/  FMUL.FTZ R39, R39, UR13 ;  /* 0x0000000d27277c20 */ /* 0x000fe20008410000 */
[----:B------:R-:W-:Y:S01]  /*27a0*/  CS2R R172, SRZ ;  /* 0x0000000000ac7805 */ /* 0x000fe2000001ff00 */
[----:B------:R-:W-:Y:S01]  /*27b0*/  @P1 FADD.FTZ R187, R187, R174 ;  /* 0x000000aebbbb1221 */ /* 0x000fe20000010000 */
[----:B------:R-:W-:Y:S01]  /*27c0*/  MOV R28, RZ ;  /* 0x000000ff001c7202 */ /* 0x000fe20000000f00 */
[----:B------:R-:W-:Y:S01]  /*27d0*/  @P4 FMUL.FTZ R37, R183, R38 ;  /* 0x00000026b7254220 */ /* 0x000fe20000410000 */
[----:B------:R-:W-:Y:S01]  /*27e0*/  @P6 FMUL.FTZ R28, R39, R42 ;  /* 0x0000002a271c6220 */ /* 0x000fe20000410000 */
[----:B------:R-:W-:-:S02]  /*27f0*/  @P1 HADD2.F32 R38, -RZ, R17.H1_H1 ;  /* 0x30000011ff261230 */ /* 0x000fc40000004100 */
[C---:B------:R-:W-:Y:S01]  /*2800*/  FMUL.FTZ R191, R62.reuse, R43 ;  /* 0x0000002b3ebf7220 */ /* 0x040fe20000410000 */
[----:B------:R-:W-:Y:S02]  /*2810*/  @P1 HADD2.F32 R42, -RZ, R18.H0_H0 ;  /* 0x20000012ff2a1230 */ /* 0x000fe40000004100 */
[-C--:B------:R-:W-:Y:S01]  /*2820*/  FMUL.FTZ R30, R187, R60.reuse ;  /* 0x0000003cbb1e7220 */ /* 0x080fe20000410000 */
[----:B------:R-:W-:Y:S01]  /*2830*/  FMUL.FTZ R193, R62, R185 ;  /* 0x000000b93ec17220 */ /* 0x000fe20000410000 */
[----:B------:R-:W-:Y:S01]  /*2840*/  @P1 FADD.FTZ R191, R191, R38 ;  /* 0x00000026bfbf1221 */ /* 0x000fe20000010000 */
[----:B------:R-:W-:Y:S01]  /*2850*/  HFMA2.MMA R178, -RZ, RZ, 0, 0 ;  /* 0x00000000ffb27435 */ /* 0x000fe200000001ff */
[----:B------:R-:W-:Y:S01]  /*2860*/  FMUL.FTZ R43, R30, UR13 ;  /* 0x0000000d1e2b7c20 */ /* 0x000fe20008410000 */
[----:B------:R-:W-:Y:S01]  /*2870*/  @P1 FADD.FTZ R193, R193, R42 ;  /* 0x0000002ac1c11221 */ /* 0x000fe20000010000 */
[----:B------:R-:W-:Y:S01]  /*2880*/  FMUL.FTZ R30, R191, R60 ;  /* 0x0000003cbf1e7220 */ /* 0x000fe20000410000 */
[-CC-:B------:R-:W-:Y:S01]  /*2890*/  FFMA.FTZ R177, R177, R189.reuse, R188.reuse ;  /* 0x000000bdb1b17223 */ /* 0x180fe200000100bc */
[----:B------:R-:W-:Y:S01]  /*28a0*/  MOV R174, RZ ;  /* 0x000000ff00ae7202 */ /* 0x000fe20000000f00 */
[-CC-:B------:R-:W-:Y:S01]  /*28b0*/  FFMA.FTZ R168, R168, R189.reuse, R188.reuse ;  /* 0x000000bda8a87223 */ /* 0x180fe200000100bc */
[----:B------:R-:W-:Y:S01]  /*28c0*/  FMUL.FTZ R42, R30, UR13 ;  /* 0x0000000d1e2a7c20 */ /* 0x000fe20008410000 */
[----:B------:R-:W-:Y:S01]  /*28d0*/  MOV R185, RZ ;  /* 0x000000ff00b97202 */ /* 0x000fe20000000f00 */
[----:B------:R-:W-:Y:S01]  /*28e0*/  FADD.FTZ R177, R170, -R177 ;  /* 0x800000b1aab17221 */ /* 0x000fe20000010000 */
[----:B------:R-:W-:Y:S01]  /*28f0*/  FFMA.FTZ R179, R179, R189, R188 ;  /* 0x000000bdb3b37223 */ /* 0x000fe200000100bc */
[----:B------:R-:W-:Y:S01]  /*2900*/  FADD.FTZ R181, R181, -R168 ;  /* 0x800000a8b5b57221 */ /* 0x000fe20000010000 */
[----:B------:R-:W-:Y:S01]  /*2910*/  HFMA2.MMA R203, -RZ, RZ, 0, 0 ;  /* 0x00000000ffcb7435 */ /* 0x000fe200000001ff */
[----:B------:R-:W-:Y:S01]  /*2920*/  FMUL.FTZ R177, R62, R177 ;  /* 0x000000b13eb17220 */ /* 0x000fe20000410000 */
[----:B------:R-:W-:Y:S01]  /*2930*/  FADD.FTZ R179, R176, -R179 ;  /* 0x800000b3b0b37221 */ /* 0x000fe20000010000 */
[----:B------:R-:W-:Y:S01]  /*2940*/  FMUL.FTZ R181, R62, R181 ;  /* 0x000000b53eb57220 */ /* 0x000fe20000410000 */
[----:B------:R-:W-:-:S02]  /*2950*/  @P2 F2FP.F16.F32.PACK_AB R187, RZ, R187 ;  /* 0x000000bbffbb223e */ /* 0x000fc400000000ff */
[----:B------:R-:W-:Y:S01]  /*2960*/  FMUL.FTZ R201, R62, R179 ;  /* 0x000000b33ec97220 */ /* 0x000fe20000410000 */
[----:B------:R-:W-:Y:S01]  /*2970*/  HFMA2.MMA R179, -RZ, RZ, 0, 0 ;  /* 0x00000000ffb37435 */ /* 0x000fe200000001ff */
[----:B------:R-:W-:Y:S02]  /*2980*/  MOV R168, RZ ;  /* 0x000000ff00a87202 */ /* 0x000fe40000000f00 */
[----:B------:R-:W-:Y:S02]  /*2990*/  @P2 F2FP.F16.F32.PACK_AB R191, RZ, R191 ;  /* 0x000000bfffbf223e */ /* 0x000fe400000000ff */
[----:B------:R-:W-:Y:S02]  /*29a0*/  @P2 PRMT R25, R187, 0x7610, R25 ;  /* 0x00007610bb192816 */ /* 0x000fe40000000019 */
[----:B------:R-:W-:Y:S02]  /*29b0*/  F2FP.F16.F32.PACK_AB R28, R28, R37 ;  /* 0x000000251c1c723e */ /* 0x000fe400000000ff */
[----:B------:R-:W-:Y:S01]  /*29c0*/  @P2 PRMT R25, R25, 0x5410, R191 ;  /* 0x0000541019192816 */ /* 0x000fe200000000bf */
[----:B--2---:R-:W-:-:S02]  /*29d0*/  @P4 HADD2.F32 R36, -RZ, R32.H0_H0 ;  /* 0x20000020ff244230 */ /* 0x004fc40000004100 */
[----:B------:R-:W-:-:S03]  /*29e0*/  @P6 HADD2.F32 R32, -RZ, R32.H1_H1 ;  /* 0x30000020ff206230 */ /* 0x000fc60000004100 */
[----:B------:R-:W-:Y:S01]  /*29f0*/  @P4 FMUL.FTZ R173, R183, R36 ;  /* 0x00000024b7ad4220 */ /* 0x000fe20000410000 */
[----:B------:R-:W-:Y:S01]  /*2a00*/  LOP3.LUT P4, RZ, R53, 0xff, RZ, 0xc0, !PT ;  /* 0x000000ff35ff7812 */ /* 0x000fe2000788c0ff */
[----:B------:R-:W-:Y:S01]  /*2a10*/  @P6 FMUL.FTZ R172, R39, R32 ;  /* 0x0000002027ac6220 */ /* 0x000fe20000410000 */
[----:B------:R-:W-:Y:S01]  /*2a20*/  LOP3.LUT P6, RZ, R52, 0xff000000, RZ, 0xc0, !PT ;  /* 0xff00000034ff7812 */ /* 0x000fe200078cc0ff */
[----:B------:R-:W-:Y:S01]  /*2a30*/  @P5 HADD2.F32 R36, -RZ, R9.H0_H0 ;  /* 0x20000009ff245230 */ /* 0x000fe20000004100 */
[----:B------:R-:W-:Y:S01]  /*2a40*/  HFMA2.MMA R183, -RZ, RZ, 0, 0 ;  /* 0x00000000ffb77435 */ /* 0x000fe200000001ff */
[----:B------:R-:W-:Y:S01]  /*2a50*/  @P5 HADD2.F32 R32, -RZ, R33.H0_H0 ;  /* 0x20000021ff205230 */ /* 0x000fe20000004100 */
[----:B------:R-:W-:Y:S01]  /*2a60*/  MOV R39, RZ ;  /* 0x000000ff00277202 */ /* 0x000fe20000000f00 */
[----:B------:R-:W-:Y:S01]  /*2a70*/  HFMA2.MMA R52, -RZ, RZ, 0, 0 ;  /* 0x00000000ff347435 */ /* 0x000fe200000001ff */
[----:B------:R-:W-:Y:S01]  /*2a80*/  @P5 FMUL.FTZ R39, R43, R36 ;  /* 0x000000242b275220 */ /* 0x000fe20000410000 */
[----:B------:R-:W-:Y:S01]  /*2a90*/  FMUL.FTZ R36, R193, R60 ;  /* 0x0000003cc1247220 */ /* 0x000fe20000410000 */
[----:B------:R-:W-:Y:S01]  /*2aa0*/  @P5 FMUL.FTZ R183, R43, R32 ;  /* 0x000000202bb75220 */ /* 0x000fe20000410000 */
[----:B------:R-:W-:-:S02]  /*2ab0*/  @P2 F2FP.F16.F32.PACK_AB R193, RZ, R193 ;  /* 0x000000c1ffc1223e */ /* 0x000fc400000000ff */
[----:B------:R-:W-:Y:S02]  /*2ac0*/  @P4 HADD2.F32 R38, -RZ, R10.H0_H0 ;  /* 0x2000000aff264230 */ /* 0x000fe40000004100 */
[----:B------:R-:W-:Y:S01]  /*2ad0*/  FMUL.FTZ R43, R36, UR13 ;  /* 0x0000000d242b7c20 */ /* 0x000fe20008410000 */
[----:B------:R-:W-:Y:S01]  /*2ae0*/  @P6 HADD2.F32 R32, -RZ, R9.H1_H1 ;  /* 0x30000009ff206230 */ /* 0x000fe20000004100 */
[----:B------:R-:W-:Y:S01]  /*2af0*/  @P2 PRMT R26, R193, 0x7610, R26 ;  /* 0x00007610c11a2816 */ /* 0x000fe2000000001a */
[----:B------:R-:W-:Y:S02]  /*2b00*/  @P4 HADD2.F32 R30, -RZ, R34.H0_H0 ;  /* 0x20000022ff1e4230 */ /* 0x000fe40000004100 */
[----:B------:R-:W-:Y:S01]  /*2b10*/  @P4 FMUL.FTZ R178, R43, R38 ;  /* 0x000000262bb24220 */ /* 0x000fe20000410000 */
[----:B------:R-:W-:Y:S02]  /*2b20*/  @P6 HADD2.F32 R33, -RZ, R33.H1_H1 ;  /* 0x30000021ff216230 */ /* 0x000fe40000004100 */
[----:B------:R-:W-:Y:S01]  /*2b30*/  @P6 FMUL.FTZ R174, R42, R32 ;  /* 0x000000202aae6220 */ /* 0x000fe20000410000 */
[----:B------:R-:W-:Y:S01]  /*2b40*/  LEA R32, P5, R171, UR16, 0x4 ;  /* 0x00000010ab207c11 */ /* 0x000fe2000f8a20ff */
[----:B------:R-:W-:Y:S01]  /*2b50*/  @P4 FMUL.FTZ R185, R43, R30 ;  /* 0x0000001e2bb94220 */ /* 0x000fe20000410000 */
[----:B------:R-:W-:Y:S01]  /*2b60*/  LOP3.LUT P4, RZ, R53, 0xff00, RZ, 0xc0, !PT ;  /* 0x0000ff0035ff7812 */ /* 0x000fe2000788c0ff */
[----:B------:R-:W-:-:S02]  /*2b70*/  @P1 HADD2.F32 R30, -RZ, R18.H1_H1 ;  /* 0x30000012ff1e1230 */ /* 0x000fc40000004100 */
[----:B------:R-:W-:Y:S01]  /*2b80*/  @P6 FMUL.FTZ R52, R42, R33 ;  /* 0x000000212a346220 */ /* 0x000fe20000410000 */
[----:B------:R-:W-:Y:S01]  /*2b90*/  LEA.HI.X R33, R171, UR17, RZ, 0x4, P5 ;  /* 0x00000011ab217c11 */ /* 0x000fe2000a8f24ff */
[----:B------:R-:W0:Y:S01]  /*2ba0*/  @P2 LDC.64 R42, c[0x0][0x308] ;  /* 0x0000c200ff2a2b82 */ /* 0x000e220000000a00 */
[C---:B------:R-:W-:Y:S01]  /*2bb0*/  LOP3.LUT P6, RZ, R53.reuse, 0xff0000, RZ, 0xc0, !PT ;  /* 0x00ff000035ff7812 */ /* 0x040fe200078cc0ff */
[--C-:B------:R-:W-:Y:S01]  /*2bc0*/  @P1 HADD2.F32 R36, -RZ, R19.reuse.H0_H0 ;  /* 0x20000013ff241230 */ /* 0x100fe20000004100 */
[----:B------:R-:W-:Y:S01]  /*2bd0*/  LOP3.LUT P5, RZ, R53, 0xff000000, RZ, 0xc0, !PT ;  /* 0xff00000035ff7812 */ /* 0x000fe200078ac0ff */
[----:B------:R-:W-:Y:S02]  /*2be0*/  @P1 HADD2.F32 R38, -RZ, R19.H1_H1 ;  /* 0x30000013ff261230 */ /* 0x000fe40000004100 */
[----:B------:R-:W-:Y:S01]  /*2bf0*/  @P1 FADD.FTZ R177, R177, R30 ;  /* 0x0000001eb1b11221 */ /* 0x000fe20000010000 */
[----:B------:R-:W-:-:S03]  /*2c00*/  @P1 FADD.FTZ R181, R181, R36 ;  /* 0x00000024b5b51221 */ /* 0x000fc60000010000 */
[-C--:B------:R-:W-:Y:S01]  /*2c10*/  FMUL.FTZ R30, R177, R60.reuse ;  /* 0x0000003cb11e7220 */ /* 0x080fe20000410000 */
[----:B------:R-:W-:Y:S01]  /*2c20*/  @P1 FADD.FTZ R201, R201, R38 ;  /* 0x00000026c9c91221 */ /* 0x000fe20000010000 */
[----:B------:R-:W-:Y:S02]  /*2c30*/  @P4 HADD2.F32 R36, -RZ, R10.H1_H1 ;  /* 0x3000000aff244230 */ /* 0x000fe40000004100 */
[-C--:B------:R-:W-:Y:S01]  /*2c40*/  FMUL.FTZ R38, R181, R60.reuse ;  /* 0x0000003cb5267220 */ /* 0x080fe20000410000 */
[----:B------:R-:W-:Y:S01]  /*2c50*/  FMUL.FTZ R205, R30, UR13 ;  /* 0x0000000d1ecd7c20 */ /* 0x000fe20008410000 */
[----:B------:R-:W-:Y:S01]  /*2c60*/  FMUL.FTZ R53, R201, R60 ;  /* 0x0000003cc9357220 */ /* 0x000fe20000410000 */
[--C-:B------:R-:W-:Y:S02]  /*2c70*/  @P6 HADD2.F32 R170, -RZ, R11.reuse.H0_H0 ;  /* 0x2000000bffaa6230 */ /* 0x100fe40000004100 */
[----:B------:R-:W-:Y:S01]  /*2c80*/  FMUL.FTZ R207, R38, UR13 ;  /* 0x0000000d26cf7c20 */ /* 0x000fe20008410000 */
[----:B------:R-:W-:-:S02]  /*2c90*/  @P5 HADD2.F32 R176, -RZ, R11.H1_H1 ;  /* 0x3000000bffb05230 */ /* 0x000fc40000004100 */
[----:B------:R-:W-:Y:S01]  /*2ca0*/  @P4 FMUL.FTZ R179, R205, R36 ;  /* 0x00000024cdb34220 */ /* 0x000fe20000410000 */
[----:B------:R-:W-:Y:S01]  /*2cb0*/  FMUL.FTZ R53, R53, UR13 ;  /* 0x0000000d35357c20 */ /* 0x000fe20008410000 */
[----:B------:R-:W-:Y:S01]  /*2cc0*/  @P2 F2FP.F16.F32.PACK_AB R36, RZ, R31 ;  /* 0x0000001fff24223e */ /* 0x000fe200000000ff */
[----:B------:R-:W-:Y:S01]  /*2cd0*/  @P6 FMUL.FTZ R168, R207, R170 ;  /* 0x000000aacfa86220 */ /* 0x000fe20000410000 */
[----:B------:R-:W-:Y:S01]  /*2ce0*/  @P2 F2FP.F16.F32.PACK_AB R181, RZ, R181 ;  /* 0x000000b5ffb5223e */ /* 0x000fe200000000ff */
[----:B------:R-:W-:Y:S01]  /*2cf0*/  @P5 FMUL.FTZ R203, R53, R176 ;  /* 0x000000b035cb5220 */ /* 0x000fe20000410000 */
[----:B------:R-:W-:Y:S01]  /*2d00*/  @P2 F2FP.F16.F32.PACK_AB R38, RZ, R29 ;  /* 0x0000001dff26223e */ /* 0x000fe200000000ff */
[----:B0-----:R-:W-:Y:S01]  /*2d10*/  @P2 IMAD.WIDE.U32 R42, R171, 0x10, R42 ;  /* 0x00000010ab2a2825 */ /* 0x001fe200078e002a */
[----:B------:R-:W-:Y:S02]  /*2d20*/  @P2 F2FP.F16.F32.PACK_AB R177, RZ, R177 ;  /* 0x000000b1ffb1223e */ /* 0x000fe400000000ff */
[----:B------:R-:W-:-:S02]  /*2d30*/  @P2 F2FP.F16.F32.PACK_AB R201, RZ, R201 ;  /* 0x000000c9ffc9223e */ /* 0x000fc400000000ff */
[----:B------:R-:W-:Y:S01]  /*2d40*/  @P2 PRMT R24, R36, 0x7610, R24 ;  /* 0x0000761024182816 */ /* 0x000fe20000000018 */
[----:B------:R-:W-:Y:S01]  /*2d50*/  IMAD.WIDE.U32 R36, R169, 0x10, R40 ;  /* 0x00000010a9247825 */ /* 0x000fe200078e0028 */
[----:B------:R-:W-:Y:S02]  /*2d60*/  @P2 PRMT R27, R181, 0x7610, R27 ;  /* 0x00007610b51b2816 */ /* 0x000fe4000000001b */
[----:B------:R-:W-:Y:S02]  /*2d70*/  @P2 PRMT R24, R24, 0x5410, R38 ;  /* 0x0000541018182816 */ /* 0x000fe40000000026 */
[----:B------:R-:W-:Y:S02]  /*2d80*/  @P2 PRMT R26, R26, 0x5410, R177 ;  /* 0x000054101a1a2816 */ /* 0x000fe400000000b1 */
[----:B------:R-:W-:Y:S02]  /*2d90*/  @P2 PRMT R27, R27, 0x5410, R201 ;  /* 0x000054101b1b2816 */ /* 0x000fe400000000c9 */
[----:B------:R-:W-:-:S02]  /*2da0*/  F2FP.F16.F32.PACK_AB R31, R203, R168 ;  /* 0x000000a8cb1f723e */ /* 0x000fc400000000ff */
[----:B------:R-:W-:Y:S01]  /*2db0*/  F2FP.F16.F32.PACK_AB R30, R179, R178 ;  /* 0x000000b2b31e723e */ /* 0x000fe200000000ff */
[----:B------:R-:W-:Y:S01]  /*2dc0*/  @P2 STG.E.128 desc[UR6][R42.64], R24 ;  /* 0x000000182a002986 */ /* 0x000fe2000c101d06 */
[----:B------:R-:W-:-:S05]  /*2dd0*/  F2FP.F16.F32.PACK_AB R29, R174, R39 ;  /* 0x00000027ae1d723e */ /* 0x000fca00000000ff */
[----:B------:R0:W-:Y:S04]  /*2de0*/  STG.E.128 desc[UR6][R32.64], R28 ;  /* 0x0000001c20007986 */ /* 0x0001e8000c101d06 */
[----:B------:R-:W2:Y:S01]  /*2df0*/  LDG.E.128 R36, desc[UR6][R36.64] ;  /* 0x0000000624247981 */ /* 0x000ea2000c1e1d00 */
[-CC-:B------:R-:W-:Y:S01]  /*2e00*/  FFMA.FTZ R44, R44, R189.reuse, R188.reuse ;  /* 0x000000bd2c2c7223 */ /* 0x180fe200000100bc */
[-CC-:B------:R-:W-:Y:S01]  /*2e10*/  FFMA.FTZ R47, R47, R189.reuse, R188.reuse ;  /* 0x000000bd2f2f7223 */ /* 0x180fe200000100bc */
[-CC-:B------:R-:W-:Y:S01]  /*2e20*/  FFMA.FTZ R48, R48, R189.reuse, R188.reuse ;  /* 0x000000bd30307223 */ /* 0x180fe200000100bc */
[----:B------:R-:W-:Y:S01]  /*2e30*/  FFMA.FTZ R51, R51, R189, R188 ;  /* 0x000000bd33337223 */ /* 0x000fe200000100bc */
[----:B------:R-:W-:Y:S01]  /*2e40*/  FADD.FTZ R45, R45, -R44 ;  /* 0x8000002c2d2d7221 */ /* 0x000fe20000010000 */
[----:B------:R-:W-:-:S02]  /*2e50*/  @P4 HADD2.F32 R34, -RZ, R34.H1_H1 ;  /* 0x30000022ff224230 */ /* 0x000fc40000004100 */
[----:B------:R-:W-:Y:S01]  /*2e60*/  FADD.FTZ R47, R46, -R47 ;  /* 0x8000002f2e2f7221 */ /* 0x000fe20000010000 */
[----:B------:R-:W-:Y:S01]  /*2e70*/  FADD.FTZ R49, R49, -R48 ;  /* 0x8000003031317221 */ /* 0x000fe20000010000 */
[----:B------:R-:W-:Y:S01]  /*2e80*/  FMUL.FTZ R45, R62, R45 ;  /* 0x0000002d3e2d7220 */ /* 0x000fe20000410000 */
[----:B------:R-:W-:Y:S01]  /*2e90*/  FADD.FTZ R51, R50, -R51 ;  /* 0x8000003332337221 */ /* 0x000fe20000010000 */
[----:B------:R-:W-:Y:S01]  /*2ea0*/  MOV R40, RZ ;  /* 0x000000ff00287202 */ /* 0x000fe20000000f00 */
[----:B------:R-:W-:Y:S01]  /*2eb0*/  FMUL.FTZ R47, R62, R47 ;  /* 0x0000002f3e2f7220 */ /* 0x000fe20000410000 */
[----:B------:R-:W-:Y:S01]  /*2ec0*/  MOV R41, R2 ;  /* 0x0000000200297202 */ /* 0x000fe20000000f00 */
[--C-:B0-----:R-:W-:Y:S02]  /*2ed0*/  @P1 HADD2.F32 R28, -RZ, R20.reuse.H0_H0 ;  /* 0x20000014ff1c1230 */ /* 0x101fe40000004100 */
[----:B------:R-:W-:Y:S01]  /*2ee0*/  @P4 FMUL.FTZ R40, R205, R34 ;  /* 0x00000022cd284220 */ /* 0x000fe20000410000 */
[----:B------:R-:W-:-:S02]  /*2ef0*/  @P1 HADD2.F32 R30, -RZ, R20.H1_H1 ;  /* 0x30000014ff1e1230 */ /* 0x000fc40000004100 */
[-CC-:B------:R-:W-:Y:S01]  /*2f00*/  FFMA.FTZ R56, R56, R189.reuse, R188.reuse ;  /* 0x000000bd38387223 */ /* 0x180fe200000100bc */
[--C-:B------:R-:W-:Y:S02]  /*2f10*/  @P1 HADD2.F32 R32, -RZ, R21.reuse.H0_H0 ;  /* 0x20000015ff201230 */ /* 0x100fe40000004100 */
[----:B------:R-:W-:Y:S01]  /*2f20*/  FFMA.FTZ R59, R59, R189, R188 ;  /* 0x000000bd3b3b7223 */ /* 0x000fe200000100bc */
[C---:B------:R-:W-:Y:S01]  /*2f30*/  FMUL.FTZ R49, R62.reuse, R49 ;  /* 0x000000313e317220 */ /* 0x040fe20000410000 */
[----:B------:R-:W-:Y:S01]  /*2f40*/  @P1 FADD.FTZ R45, R45, R28 ;  /* 0x0000001c2d2d1221 */ /* 0x000fe20000010000 */
[----:B------:R-:W-:Y:S02]  /*2f50*/  @P1 HADD2.F32 R34, -RZ, R21.H1_H1 ;  /* 0x30000015ff221230 */ /* 0x000fe40000004100 */
[----:B------:R-:W-:Y:S01]  /*2f60*/  FMUL.FTZ R51, R62, R51 ;  /* 0x000000333e337220 */ /* 0x000fe20000410000 */
[--C-:B------:R-:W-:Y:S01]  /*2f70*/  @P6 HADD2.F32 R28, -RZ, R35.reuse.H0_H0 ;  /* 0x20000023ff1c6230 */ /* 0x100fe20000004100 */
[----:B------:R-:W-:Y:S01]  /*2f80*/  LOP3.LUT P4, RZ, R41, 0xff, RZ, 0xc0, !PT ;  /* 0x000000ff29ff7812 */ /* 0x000fe2000788c0ff */
[----:B------:R-:W-:Y:S01]  /*2f90*/  @P1 FADD.FTZ R47, R47, R30 ;  /* 0x0000001e2f2f1221 */ /* 0x000fe20000010000 */
[----:B------:R-:W-:Y:S01]  /*2fa0*/  FADD.FTZ R57, R57, -R56 ;  /* 0x8000003839397221 */ /* 0x000fe20000010000 */
[----:B------:R-:W-:Y:S01]  /*2fb0*/  FADD.FTZ R59, R58, -R59 ;  /* 0x8000003b3a3b7221 */ /* 0x000fe20000010000 */
[----:B------:R-:W-:Y:S01]  /*2fc0*/  CS2R R30, SRZ ;  /* 0x00000000001e7805 */ /* 0x000fe2000001ff00 */
[----:B------:R-:W-:Y:S01]  /*2fd0*/  @P1 FADD.FTZ R49, R49, R32 ;  /* 0x0000002031311221 */ /* 0x000fe20000010000 */
[----:B------:R-:W-:-:S02]  /*2fe0*/  @P5 HADD2.F32 R32, -RZ, R35.H1_H1 ;  /* 0x30000023ff205230 */ /* 0x000fc40000004100 */
[----:B------:R-:W-:Y:S01]  /*2ff0*/  FFMA.FTZ R166, R166, R189, R188 ;  /* 0x000000bda6a67223 */ /* 0x000fe200000100bc */
[----:B------:R-:W-:Y:S01]  /*3000*/  @P1 FADD.FTZ R51, R51, R34 ;  /* 0x0000002233331221 */ /* 0x000fe20000010000 */
[----:B------:R-:W-:Y:S01]  /*3010*/  @P6 FMUL.FTZ R31, R207, R28 ;  /* 0x0000001ccf1f6220 */ /* 0x000fe20000410000 */
[--C-:B------:R-:W-:Y:S02]  /*3020*/  @P1 HADD2.F32 R34, -RZ, R22.reuse.H0_H0 ;  /* 0x20000016ff221230 */ /* 0x100fe40000004100 */
[C---:B------:R-:W-:Y:S01]  /*3030*/  FMUL.FTZ R57, R62.reuse, R57 ;  /* 0x000000393e397220 */ /* 0x040fe20000410000 */
[----:B------:R-:W-:Y:S02]  /*3040*/  @P1 HADD2.F32 R28, -RZ, R22.H1_H1 ;  /* 0x30000016ff1c1230 */ /* 0x000fe40000004100 */
[----:B------:R-:W-:Y:S01]  /*3050*/  FMUL.FTZ R59, R62, R59 ;  /* 0x0000003b3e3b7220 */ /* 0x000fe20000410000 */
[----:B------:R-:W-:Y:S01]  /*3060*/  FADD.FTZ R63, R63, -R166 ;  /* 0x800000a63f3f7221 */ /* 0x000fe20000010000 */
[----:B------:R-:W-:Y:S01]  /*3070*/  @P5 FMUL.FTZ R30, R53, R32 ;  /* 0x00000020351e5220 */ /* 0x000fe20000410000 */
[----:B------:R-:W-:Y:S01]  /*3080*/  LOP3.LUT P5, RZ, R2, 0xff0000, RZ, 0xc0, !PT ;  /* 0x00ff000002ff7812 */ /* 0x000fe200078ac0ff */
[----:B------:R-:W-:Y:S01]  /*3090*/  @P1 FADD.FTZ R57, R57, R34 ;  /* 0x0000002239391221 */ /* 0x000fe20000010000 */
[----:B------:R-:W-:Y:S01]  /*30a0*/  @P1 FADD.FTZ R59, R59, R28 ;  /* 0x0000001c3b3b1221 */ /* 0x000fe20000010000 */
[----:B------:R-:W-:-:S02]  /*30b0*/  @P1 HADD2.F32 R34, -RZ, R23.H0_H0 ;  /* 0x20000017ff221230 */ /* 0x000fc40000004100 */
[-C--:B------:R-:W-:Y:S01]  /*30c0*/  FMUL.FTZ R28, R45, R60.reuse ;  /* 0x0000003c2d1c7220 */ /* 0x080fe20000410000 */
[----:B------:R-:W-:Y:S01]  /*30d0*/  FFMA.FTZ R188, R175, R189, R188 ;  /* 0x000000bdafbc7223 */ /* 0x000fe200000100bc */
[----:B------:R-:W-:Y:S01]  /*30e0*/  FMUL.FTZ R63, R62, R63 ;  /* 0x0000003f3e3f7220 */ /* 0x000fe20000410000 */
[----:B------:R-:W-:Y:S02]  /*30f0*/  @P4 HADD2.F32 R29, -RZ, R4.H0_H0 ;  /* 0x20000004ff1d4230 */ /* 0x000fe40000004100 */
[----:B------:R-:W-:Y:S01]  /*3100*/  FMUL.FTZ R48, R28, UR13 ;  /* 0x0000000d1c307c20 */ /* 0x000fe20008410000 */
[----:B------:R-:W-:Y:S01]  /*3110*/  FADD.FTZ R61, R61, -R188 ;  /* 0x800000bc3d3d7221 */ /* 0x000fe20000010000 */
[----:B------:R-:W-:Y:S01]  /*3120*/  @P1 FADD.FTZ R63, R63, R34 ;  /* 0x000000223f3f1221 */ /* 0x000fe20000010000 */
[----:B------:R-:W-:Y:S01]  /*3130*/  CS2R R34, SRZ ;  /* 0x0000000000227805 */ /* 0x000fe2000001ff00 */
[----:B------:R-:W-:Y:S01]  /*3140*/  FMUL.FTZ R32, R47, R60 ;  /* 0x0000003c2f207220 */ /* 0x000fe20000410000 */
[----:B------:R-:W-:-:S02]  /*3150*/  @P1 HADD2.F32 R42, -RZ, R23.H1_H1 ;  /* 0x30000017ff2a1230 */ /* 0x000fc40000004100 */
[----:B------:R-:W-:Y:S01]  /*3160*/  FMUL.FTZ R41, R49, R60 ;  /* 0x0000003c31297220 */ /* 0x000fe20000410000 */
[----:B------:R-:W-:Y:S01]  /*3170*/  @P4 FMUL.FTZ R34, R48, R29 ;  /* 0x0000001d30224220 */ /* 0x000fe20000410000 */
[----:B------:R-:W-:Y:S01]  /*3180*/  FMUL.FTZ R61, R62, R61 ;  /* 0x0000003d3e3d7220 */ /* 0x000fe20000410000 */
[----:B------:R-:W0:Y:S01]  /*3190*/  @P2 LDC.64 R28, c[0x0][0x308] ;  /* 0x0000c200ff1c2b82 */ /* 0x000e220000000a00 */
[----:B------:R-:W-:Y:S01]  /*31a0*/  LOP3.LUT P6, RZ, R2, 0xff00, RZ, 0xc0, !PT ;  /* 0x0000ff0002ff7812 */ /* 0x000fe200078cc0ff */
[----:B------:R-:W-:Y:S01]  /*31b0*/  FMUL.FTZ R50, R32, UR13 ;  /* 0x0000000d20327c20 */ /* 0x000fe20008410000 */
[----:B------:R-:W-:Y:S02]  /*31c0*/  @P5 HADD2.F32 R32, -RZ, R5.H0_H0 ;  /* 0x20000005ff205230 */ /* 0x000fe40000004100 */
[----:B------:R-:W-:Y:S01]  /*31d0*/  FMUL.FTZ R53, R41, UR13 ;  /* 0x0000000d29357c20 */ /* 0x000fe20008410000 */
[----:B------:R-:W-:Y:S01]  /*31e0*/  @P1 FADD.FTZ R61, R61, R42 ;  /* 0x0000002a3d3d1221 */ /* 0x000fe20000010000 */
[----:B------:R-:W-:-:S02]  /*31f0*/  CS2R R42, SRZ ;  /* 0x00000000002a7805 */ /* 0x000fc4000001ff00 */
[----:B------:R-:W-:Y:S01]  /*3200*/  @P2 F2FP.F16.F32.PACK_AB R41, RZ, R59 ;  /* 0x0000003bff29223e */ /* 0x000fe200000000ff */
[----:B------:R-:W-:Y:S01]  /*3210*/  @P5 FMUL.FTZ R43, R53, R32 ;  /* 0x00000020352b5220 */ /* 0x000fe20000410000 */
[----:B------:R-:W-:Y:S01]  /*3220*/  @P2 F2FP.F16.F32.PACK_AB R32, RZ, R57 ;  /* 0x00000039ff20223e */ /* 0x000fe200000000ff */
[-C--:B------:R-:W-:Y:S01]  /*3230*/  FMUL.FTZ R57, R57, R60.reuse ;  /* 0x0000003c39397220 */ /* 0x080fe20000410000 */
[----:B------:R-:W-:Y:S01]  /*3240*/  @P2 F2FP.F16.F32.PACK_AB R45, RZ, R45 ;  /* 0x0000002dff2d223e */ /* 0x000fe200000000ff */
[-C--:B------:R-:W-:Y:S01]  /*3250*/  FMUL.FTZ R59, R59, R60.reuse ;  /* 0x0000003c3b3b7220 */ /* 0x080fe20000410000 */
[----:B------:R-:W-:Y:S01]  /*3260*/  @P2 PRMT R26, R32, 0x7610, R26 ;  /* 0x00007610201a2816 */ /* 0x000fe2000000001a */
[----:B------:R-:W-:Y:S01]  /*3270*/  @P6 HADD2.F32 R33, -RZ, R4.H1_H1 ;  /* 0x30000004ff216230 */ /* 0x000fe20000004100 */
[----:B------:R-:W-:Y:S01]  /*3280*/  @P2 F2FP.F16.F32.PACK_AB R49, RZ, R49 ;  /* 0x00000031ff31223e */ /* 0x000fe200000000ff */
[----:B------:R-:W-:Y:S01]  /*3290*/  FMUL.FTZ R57, R57, UR13 ;  /* 0x0000000d39397c20 */ /* 0x000fe20008410000 */
[----:B------:R-:W-:Y:S01]  /*32a0*/  @P2 F2FP.F16.F32.PACK_AB R44, RZ, R63 ;  /* 0x0000003fff2c223e */ /* 0x000fe200000000ff */
[----:B------:R-:W-:Y:S01]  /*32b0*/  FMUL.FTZ R63, R63, R60 ;  /* 0x0000003c3f3f7220 */ /* 0x000fe20000410000 */
[----:B------:R-:W-:Y:S01]  /*32c0*/  @P2 PRMT R26, R26, 0x5410, R41 ;  /* 0x000054101a1a2816 */ /* 0x000fe20000000029 */
[----:B------:R-:W-:Y:S01]  /*32d0*/  HFMA2.MMA R41, -RZ, RZ, 0, 0 ;  /* 0x00000000ff297435 */ /* 0x000fe200000001ff */
[----:B------:R-:W-:Y:S01]  /*32e0*/  @P6 FMUL.FTZ R35, R50, R33 ;  /* 0x0000002132236220 */ /* 0x000fe20000410000 */
[----:B------:R-:W-:Y:S01]  /*32f0*/  @P2 F2FP.F16.F32.PACK_AB R47, RZ, R47 ;  /* 0x0000002fff2f223e */ /* 0x000fe200000000ff */
[----:B------:R-:W-:Y:S01]  /*3300*/  FMUL.FTZ R59, R59, UR13 ;  /* 0x0000000d3b3b7c20 */ /* 0x000fe20008410000 */
[----:B------:R-:W-:Y:S01]  /*3310*/  @P2 F2FP.F16.F32.PACK_AB R33, RZ, R51 ;  /* 0x00000033ff21223e */ /* 0x000fe200000000ff */
[----:B0-----:R-:W-:Y:S01]  /*3320*/  @P2 IMAD.WIDE.U32 R28, R169, 0x10, R28 ;  /* 0x00000010a91c2825 */ /* 0x001fe200078e001c */
[----:B------:R-:W-:-:S03]  /*3330*/  @P2 F2FP.F16.F32.PACK_AB R46, RZ, R61 ;  /* 0x0000003dff2e223e */ /* 0x000fc600000000ff */
[-C--:B------:R-:W-:Y:S01]  /*3340*/  FMUL.FTZ R51, R51, R60.reuse ;  /* 0x0000003c33337220 */ /* 0x080fe20000410000 */
[----:B------:R-:W-:Y:S01]  /*3350*/  @P2 PRMT R24, R45, 0x7610, R24 ;  /* 0x000076102d182816 */ /* 0x000fe20000000018 */
[----:B------:R-:W-:Y:S01]  /*3360*/  FMUL.FTZ R60, R61, R60 ;  /* 0x0000003c3d3c7220 */ /* 0x000fe20000410000 */
[----:B------:R-:W-:Y:S01]  /*3370*/  @P2 PRMT R25, R49, 0x7610, R25 ;  /* 0x0000761031192816 */ /* 0x000fe20000000019 */
[----:B------:R-:W-:Y:S01]  /*3380*/  FMUL.FTZ R63, R63, UR13 ;  /* 0x0000000d3f3f7c20 */ /* 0x000fe20008410000 */
[----:B------:R-:W-:Y:S02]  /*3390*/  @P2 PRMT R27, R44, 0x7610, R27 ;  /* 0x000076102c1b2816 */ /* 0x000fe4000000001b */
[----:B------:R-:W-:Y:S02]  /*33a0*/  CS2R R44, SRZ ;  /* 0x00000000002c7805 */ /* 0x000fe4000001ff00 */
[----:B------:R-:W-:Y:S01]  /*33b0*/  LOP3.LUT P1, RZ, R2, 0xff000000, RZ, 0xc0, !PT ;  /* 0xff00000002ff7812 */ /* 0x000fe2000782c0ff */
[----:B------:R-:W-:Y:S01]  /*33c0*/  FMUL.FTZ R60, R60, UR13 ;  /* 0x0000000d3c3c7c20 */ /* 0x000fe20008410000 */
[----:B------:R-:W-:Y:S01]  /*33d0*/  @P2 PRMT R24, R24, 0x5410, R47 ;  /* 0x0000541018182816 */ /* 0x000fe2000000002f */
[----:B------:R-:W-:Y:S01]  /*33e0*/  FADD.FTZ R76, R31, R76 ;  /* 0x0000004c1f4c7221 */ /* 0x000fe20000010000 */
[----:B------:R-:W-:Y:S01]  /*33f0*/  @P2 PRMT R25, R25, 0x5410, R33 ;  /* 0x0000541019192816 */ /* 0x000fe20000000021 */
[----:B------:R-:W-:Y:S01]  /*3400*/  FADD.FTZ R73, R30, R73 ;  /* 0x000000491e497221 */ /* 0x000fe20000010000 */
[----:B------:R-:W-:Y:S01]  /*3410*/  @P2 PRMT R27, R27, 0x5410, R46 ;  /* 0x000054101b1b2816 */ /* 0x000fe2000000002e */
[----:B------:R-:W-:Y:S01]  /*3420*/  FADD.FTZ R91, R0, R91 ;  /* 0x0000005b005b7221 */ /* 0x000fe20000010000 */
[----:B------:R-:W-:Y:S01]  /*3430*/  MOV R2, RZ ;  /* 0x000000ff00027202 */ /* 0x000fe20000000f00 */
[----:B------:R-:W-:Y:S01]  /*3440*/  HFMA2.MMA R0, -RZ, RZ, 0, 0 ;  /* 0x00000000ff007435 */ /* 0x000fe200000001ff */
[----:B------:R-:W-:Y:S01]  /*3450*/  IADD3 R165, R165, UR18, RZ ;  /* 0x00000012a5a57c10 */ /* 0x000fe2000fffe0ff */
        /* <DEDUP_REMOVED lines=14> */
[----:B------:R-:W-:-:S02]  /*3540*/  @P2 HADD2.F32 R46, -RZ, R7.H0_H0 ;  /* 0x20000007ff2e2230 */ /* 0x000fc40000004100 */
[----:B------:R-:W-:Y:S01]  /*3550*/  FADD.FTZ R77, R52, R77 ;  /* 0x0000004d344d7221 */ /* 0x000fe20000010000 */
[----:B------:R-:W-:Y:S02]  /*3560*/  FADD.FTZ R78, R185, R78 ;  /* 0x0000004eb94e7221 */ /* 0x000fe40000010000 */
[----:B------:R-:W-:Y:S01]  /*3570*/  @P2 FMUL.FTZ R45, R63, R46 ;  /* 0x0000002e3f2d2220 */ /* 0x000fe20000410000 */
[--C-:B--2---:R-:W-:Y:S02]  /*3580*/  @P4 HADD2.F32 R32, -RZ, R36.reuse.H0_H0 ;  /* 0x20000024ff204230 */ /* 0x104fe40000004100 */
[----:B------:R-:W-:-:S03]  /*3590*/  @P6 HADD2.F32 R36, -RZ, R36.H1_H1 ;  /* 0x30000024ff246230 */ /* 0x000fc60000004100 */
[----:B------:R-:W-:Y:S01]  /*35a0*/  @P4 FMUL.FTZ R42, R48, R32 ;  /* 0x00000020302a4220 */ /* 0x000fe20000410000 */
[--C-:B------:R-:W-:Y:S02]  /*35b0*/  @P5 HADD2.F32 R32, -RZ, R37.reuse.H0_H0 ;  /* 0x20000025ff205230 */ /* 0x100fe40000004100 */
[----:B------:R-:W-:Y:S01]  /*35c0*/  @P6 FMUL.FTZ R44, R50, R36 ;  /* 0x00000024322c6220 */ /* 0x000fe20000410000 */
[----:B------:R-:W-:Y:S01]  /*35d0*/  LOP3.LUT P4, RZ, R3, 0xff00, RZ, 0xc0, !PT ;  /* 0x0000ff0003ff7812 */ /* 0x000fe2000788c0ff */
[----:B------:R-:W-:Y:S01]  /*35e0*/  FMUL.FTZ R50, R51, UR13 ;  /* 0x0000000d33327c20 */ /* 0x000fe20008410000 */
[----:B------:R-:W-:Y:S01]  /*35f0*/  HFMA2.MMA R48, -RZ, RZ, 0, 0 ;  /* 0x00000000ff307435 */ /* 0x000fe200000001ff */
[----:B------:R-:W-:Y:S01]  /*3600*/  @P5 FMUL.FTZ R41, R53, R32 ;  /* 0x0000002035295220 */ /* 0x000fe20000410000 */
[----:B------:R-:W-:Y:S01]  /*3610*/  LEA R32, P6, R169, UR16, 0x4 ;  /* 0x00000010a9207c11 */ /* 0x000fe2000f8c20ff */
[----:B------:R-:W-:Y:S01]  /*3620*/  @P1 HADD2.F32 R37, -RZ, R37.H1_H1 ;  /* 0x30000025ff251230 */ /* 0x000fe20000004100 */
[----:B------:R-:W-:Y:S01]  /*3630*/  LOP3.LUT P5, RZ, R3, 0xff, RZ, 0xc0, !PT ;  /* 0x000000ff03ff7812 */ /* 0x000fe200078ac0ff */
[----:B------:R-:W-:Y:S01]  /*3640*/  FADD.FTZ R125, R42, R125 ;  /* 0x0000007d2a7d7221 */ /* 0x000fe20000010000 */
[----:B------:R-:W-:Y:S01]  /*3650*/  LEA.HI.X R33, R169, UR17, RZ, 0x4, P6 ;  /* 0x00000011a9217c11 */ /* 0x000fe2000b0f24ff */
[----:B------:R-:W-:Y:S01]  /*3660*/  FADD.FTZ R65, R44, R65 ;  /* 0x000000412c417221 */ /* 0x000fe20000010000 */
[----:B------:R-:W-:Y:S01]  /*3670*/  LOP3.LUT P6, RZ, R3, 0xff000000, RZ, 0xc0, !PT ;  /* 0xff00000003ff7812 */ /* 0x000fe200078cc0ff */
[----:B------:R-:W-:Y:S01]  /*3680*/  @P1 HADD2.F32 R3, -RZ, R5.H1_H1 ;  /* 0x30000005ff031230 */ /* 0x000fe20000004100 */
[----:B------:R-:W-:Y:S01]  /*3690*/  MOV R36, RZ ;  /* 0x000000ff00247202 */ /* 0x000fe20000000f00 */
[----:B0-----:R-:W-:-:S02]  /*36a0*/  @P4 HADD2.F32 R29, -RZ, R6.H1_H1 ;  /* 0x30000006ff1d4230 */ /* 0x001fc40000004100 */
[----:B------:R-:W-:Y:S01]  /*36b0*/  FADD.FTZ R72, R41, R72 ;  /* 0x0000004829487221 */ /* 0x000fe20000010000 */
[----:B------:R-:W-:Y:S01]  /*36c0*/  @P1 FMUL.FTZ R2, R50, R3 ;  /* 0x0000000332021220 */ /* 0x000fe20000410000 */
[----:B------:R-:W-:Y:S01]  /*36d0*/  HFMA2.MMA R3, -RZ, RZ, 0, 0 ;  /* 0x00000000ff037435 */ /* 0x000fe200000001ff */
[----:B------:R-:W-:Y:S01]  /*36e0*/  @P4 FMUL.FTZ R36, R59, R29 ;  /* 0x0000001d3b244220 */ /* 0x000fe20000410000 */
[----:B------:R-:W-:Y:S02]  /*36f0*/  @P5 HADD2.F32 R28, -RZ, R6.H0_H0 ;  /* 0x20000006ff1c5230 */ /* 0x000fe40000004100 */
[----:B------:R-:W-:Y:S01]  /*3700*/  F2FP.F16.F32.PACK_AB R29, R2, R43 ;  /* 0x0000002b021d723e */ /* 0x000fe200000000ff */
[--C-:B------:R-:W-:Y:S02]  /*3710*/  @P5 HADD2.F32 R2, -RZ, R38.reuse.H0_H0 ;  /* 0x20000026ff025230 */ /* 0x100fe40000004100 */
[----:B------:R-:W-:Y:S02]  /*3720*/  @P6 HADD2.F32 R47, -RZ, R7.H1_H1 ;  /* 0x30000007ff2f6230 */ /* 0x000fe40000004100 */
[----:B------:R-:W-:Y:S01]  /*3730*/  @P5 FMUL.FTZ R3, R57, R28 ;  /* 0x0000001c39035220 */ /* 0x000fe20000410000 */
[----:B------:R-:W-:Y:S01]  /*3740*/  F2FP.F16.F32.PACK_AB R28, R35, R34 ;  /* 0x00000022231c723e */ /* 0x000fe200000000ff */
[----:B------:R-:W-:Y:S01]  /*3750*/  @P4 HADD2.F32 R38, -RZ, R38.H1_H1 ;  /* 0x30000026ff264230 */ /* 0x000fe20000004100 */
[----:B------:R-:W-:Y:S01]  /*3760*/  CS2R R34, SRZ ;  /* 0x0000000000227805 */ /* 0x000fe2000001ff00 */
[----:B------:R-:W-:Y:S01]  /*3770*/  @P6 FMUL.FTZ R48, R60, R47 ;  /* 0x0000002f3c306220 */ /* 0x000fe20000410000 */
[----:B------:R-:W-:Y:S01]  /*3780*/  F2FP.F16.F32.PACK_AB R30, R36, R3 ;  /* 0x00000003241e723e */ /* 0x000fe200000000ff */
[--C-:B------:R-:W-:Y:S01]  /*3790*/  @P2 HADD2.F32 R36, -RZ, R39.reuse.H0_H0 ;  /* 0x20000027ff242230 */ /* 0x100fe20000004100 */
[----:B------:R-:W-:Y:S01]  /*37a0*/  MOV R3, RZ ;  /* 0x000000ff00037202 */ /* 0x000fe20000000f00 */
[----:B------:R-:W-:Y:S01]  /*37b0*/  @P1 FMUL.FTZ R3, R50, R37 ;  /* 0x0000002532031220 */ /* 0x000fe20000410000 */
[----:B------:R-:W-:Y:S01]  /*37c0*/  F2FP.F16.F32.PACK_AB R31, R48, R45 ;  /* 0x0000002d301f723e */ /* 0x000fe200000000ff */
[----:B------:R-:W-:Y:S01]  /*37d0*/  @P6 HADD2.F32 R39, -RZ, R39.H1_H1 ;  /* 0x30000027ff276230 */ /* 0x000fe20000004100 */
[----:B------:R-:W-:Y:S01]  /*37e0*/  ISETP.GE.AND P1, PT, R165, UR19, PT ;  /* 0x00000013a5007c0c */ /* 0x000fe2000bf26270 */
[----:B------:R-:W-:Y:S01]  /*37f0*/  @P5 FMUL.FTZ R0, R57, R2 ;  /* 0x0000000239005220 */ /* 0x000fe20000410000 */
[----:B------:R-:W-:Y:S01]  /*3800*/  @P4 FMUL.FTZ R35, R59, R38 ;  /* 0x000000263b234220 */ /* 0x000fe20000410000 */
[----:B------:R0:W-:Y:S01]  /*3810*/  STG.E.128 desc[UR6][R32.64], R28 ;  /* 0x0000001c20007986 */ /* 0x0001e2000c101d06 */
[----:B------:R-:W-:Y:S01]  /*3820*/  @P2 FMUL.FTZ R34, R63, R36 ;  /* 0x000000243f222220 */ /* 0x000fe20000410000 */
[----:B------:R-:W-:Y:S01]  /*3830*/  @P6 FMUL.FTZ R40, R60, R39 ;  /* 0x000000273c286220 */ /* 0x000fe20000410000 */
[----:B------:R-:W-:Y:S01]  /*3840*/  FADD.FTZ R71, R0, R71 ;  /* 0x0000004700477221 */ /* 0x000fe20000010000 */
[----:B------:R-:W-:Y:S01]  /*3850*/  FADD.FTZ R70, R3, R70 ;  /* 0x0000004603467221 */ /* 0x000fe20000010000 */
[----:B------:R-:W-:Y:S01]  /*3860*/  SEL R0, RZ, 0x1, P3 ;  /* 0x00000001ff007807 */ /* 0x000fe20001800000 */
[----:B------:R-:W-:Y:S01]  /*3870*/  FADD.FTZ R68, R35, R68 ;  /* 0x0000004423447221 */ /* 0x000fe20000010000 */
[----:B------:R-:W-:Y:S01]  /*3880*/  FADD.FTZ R69, R34, R69 ;  /* 0x0000004522457221 */ /* 0x000fe20000010000 */
[----:B------:R-:W-:-:S02]  /*3890*/  FADD.FTZ R67, R40, R67 ;  /* 0x0000004328437221 */ /* 0x000fc40000010000 */
[----:B------:R-:W-:Y:S05]  /*38a0*/  @!P1 BRA `(.L_x_2051) ;  /* 0xffffffcc00ec9947 */ /* 0x000fea000383ffff */
        /* <DEDUP_REMOVED lines=36> */
[----:B0-----:R-:W-:Y:S02]  /*3af0*/  MOV R28, R119 ;  /* 0x00000077001c7202 */ /* 0x001fe40000000f00 */
        /* <DEDUP_REMOVED lines=35> */
.L_x_2048:
        /* <DEDUP_REMOVED lines=30> */
.L_x_2049:
[----:B------:R-:W-:Y:S01]  /*3f10*/  HFMA2.MMA R38, -RZ, RZ, 0, 9.5367431640625e-07 ;  /* 0x00000010ff267435 */ /* 0x000fe200000001ff */
[----:B------:R-:W-:Y:S02]  /*3f20*/  MOV R39, R32 ;  /* 0x0000002000277202 */ /* 0x000fe40000000f00 */
[----:B------:R-:W-:Y:S02]  /*3f30*/  MOV R41, 0x1f ;  /* 0x0000001f00297802 */ /* 0x000fe40000000f00 */
[----:B------:R-:W-:-:S07]  /*3f40*/  MOV R36, 0xffffffff ;  /* 0xffffffff00247802 */ /* 0x000fce0000000f00 */
[----:B-----5:R-:W-:Y:S05]  /*3f50*/  WARPSYNC.COLLECTIVE R36, `(.L_x_2052) ;  /* 0x0000000024087348 */ /* 0x020fea0003c00000 */
[----:B------:R0:W1:Y:S02]  /*3f60*/  SHFL.DOWN P5, R37, R39, R38, R41 ;  /* 0x0800002627257389 */ /* 0x00006400000a0029 */
[----:B01---5:R-:W-:Y:S01]  /*3f70*/  ENDCOLLECTIVE ;  /* 0x000000000000791b */ /* 0x023fe20003800000 */
.L_x_2052:
[----:B------:R-:W-:Y:S02]  /*3f80*/  MOV R39, R30 ;  /* 0x0000001e00277202 */ /* 0x000fe40000000f00 */
[----:B------:R-:W-:-:S07]  /*3f90*/  MOV R29, R37 ;  /* 0x00000025001d7202 */ /* 0x000fce0000000f00 */
[----:B------:R-:W-:Y:S05]  /*3fa0*/  WARPSYNC.COLLECTIVE R36, `(.L_x_2053) ;  /* 0x0000000024087348 */ /* 0x000fea0003c00000 */
[----:B------:R0:W1:Y:S02]  /*3fb0*/  SHFL.DOWN P5, R37, R39, R38, R41 ;  /* 0x0800002627257389 */ /* 0x00006400000a0029 */
[----:B01----:R-:W-:Y:S01]  /*3fc0*/  ENDCOLLECTIVE ;  /* 0x000000000000791b */ /* 0x003fe20003800000 */
.L_x_2053:
[----:B------:R-:W-:Y:S01]  /*3fd0*/  FADD.FTZ R29, R32, R29 ;  /* 0x0000001d201d7221 */ /* 0x000fe20000010000 */
[----:B------:R-:W-:-:S04]  /*3fe0*/  HFMA2.MMA R38, -RZ, RZ, 0, 4.76837158203125e-07 ;  /* 0x00000008ff267435 */ /* 0x000fc800000001ff */
[----:B------:R-:W-:Y:S02]  /*3ff0*/  MOV R39, R29 ;  /* 0x0000001d00277202 */ /* 0x000fe40000000f00 */
[----:B------:R-:W-:-:S07]  /*4000*/  MOV R31, R37 ;  /* 0x00000025001f7202 */ /* 0x000fce0000000f00 */
[----:B------:R-:W-:Y:S05]  /*4010*/  WARPSYNC.COLLECTIVE R36, `(.L_x_2054) ;  /* 0x0000000024087348 */ /* 0x000fea0003c00000 */
[----:B------:R0:W1:Y:S02]  /*4020*/  SHFL.DOWN P5, R37, R39, R38, R41 ;  /* 0x0800002627257389 */ /* 0x00006400000a0029 */
[----:B01----:R-:W-:Y:S01]  /*4030*/  ENDCOLLECTIVE ;  /* 0x000000000000791b */ /* 0x003fe20003800000 */
.L_x_2054:
[----:B------:R-:W-:-:S05]  /*4040*/  FADD.FTZ R31, R30, R31 ;  /* 0x0000001f1e1f7221 */ /* 0x000fca0000010000 */
[----:B------:R-:W-:Y:S02]  /*4050*/  MOV R39, R31 ;  /* 0x0000001f00277202 */ /* 0x000fe40000000f00 */
[----:B------:R-:W-:-:S07]  /*4060*/  MOV R28, R37 ;  /* 0x00000025001c7202 */ /* 0x000fce0000000f00 */
[----:B------:R-:W-:Y:S05]  /*4070*/  WARPSYNC.COLLECTIVE R36, `(.L_x_2055) ;  /* 0x0000000024087348 */ /* 0x000fea0003c00000 */
[----:B------:R0:W1:Y:S02]  /*4080*/  SHFL.DOWN P5, R37, R39, R38, R41 ;  /* 0x0800002627257389 */ /* 0x00006400000a0029 */
[----:B01----:R-:W-:Y:S01]  /*4090*/  ENDCOLLECTIVE ;  /* 0x000000000000791b */ /* 0x003fe20003800000 */
.L_x_2055:
[----:B------:R-:W-:Y:S01]  /*40a0*/  FADD.FTZ R28, R29, R28 ;  /* 0x0000001c1d1c7221 */ /* 0x000fe20000010000 */
[----:B------:R-:W-:-:S04]  /*40b0*/  HFMA2.MMA R38, -RZ, RZ, 0, 2.384185791015625e-07 ;  /* 0x00000004ff267435 */ /* 0x000fc800000001ff */
[----:B------:R-:W-:Y:S02]  /*40c0*/  MOV R39, R28 ;  /* 0x0000001c00277202 */ /* 0x000fe40000000f00 */
[----:B------:R-:W-:-:S07]  /*40d0*/  MOV R34, R37 ;  /* 0x0000002500227202 */ /* 0x000fce0000000f00 */
[----:B------:R-:W-:Y:S05]  /*40e0*/  WARPSYNC.COLLECTIVE R36, `(.L_x_2056) ;  /* 0x0000000024087348 */ /* 0x000fea0003c00000 */
[----:B------:R0:W1:Y:S02]  /*40f0*/  SHFL.DOWN P5, R37, R39, R38, R41 ;  /* 0x0800002627257389 */ /* 0x00006400000a0029 */
[----:B01----:R-:W-:Y:S01]  /*4100*/  ENDCOLLECTIVE ;  /* 0x000000000000791b */ /* 0x003fe20003800000 */
.L_x_2056:
[----:B------:R-:W-:-:S05]  /*4110*/  FADD.FTZ R34, R31, R34 ;  /* 0x000000221f227221 */ /* 0x000fca0000010000 */
[----:B------:R-:W-:Y:S02]  /*4120*/  MOV R39, R34 ;  /* 0x0000002200277202 */ /* 0x000fe40000000f00 */
[----:B------:R-:W-:-:S07]  /*4130*/  MOV R33, R37 ;  /* 0x0000002500217202 */ /* 0x000fce0000000f00 */
[----:B------:R-:W-:Y:S05]  /*4140*/  WARPSYNC.COLLECTIVE R36, `(.L_x_2057) ;  /* 0x0000000024087348 */ /* 0x000fea0003c00000 */
[----:B------:R0:W1:Y:S02]  /*4150*/  SHFL.DOWN P5, R37, R39, R38, R41 ;  /* 0x0800002627257389 */ /* 0x00006400000a0029 */
[----:B01----:R-:W-:Y:S01]  /*4160*/  ENDCOLLECTIVE ;  /* 0x000000000000791b */ /* 0x003fe20003800000 */
.L_x_2057:
[----:B------:R-:W-:Y:S01]  /*4170*/  FADD.FTZ R33, R28, R33 ;  /* 0x000000211c217221 */ /* 0x000fe20000010000 */
[----:B------:R-:W-:-:S04]  /*4180*/  HFMA2.MMA R38, -RZ, RZ, 0, 1.1920928955078125e-07 ;  /* 0x00000002ff267435 */ /* 0x000fc800000001ff */
[----:B------:R-:W-:Y:S02]  /*4190*/  MOV R39, R33 ;  /* 0x0000002100277202 */ /* 0x000fe40000000f00 */
[----:B------:R-:W-:-:S07]  /*41a0*/  MOV R35, R37 ;  /* 0x0000002500237202 */ /* 0x000fce0000000f00 */
[----:B------:R-:W-:Y:S05]  /*41b0*/  WARPSYNC.COLLECTIVE R36, `(.L_x_2058) ;  /* 0x0000000024087348 */ /* 0x000fea0003c00000 */
[----:B------:R0:W1:Y:S02]  /*41c0*/  SHFL.DOWN P5, R37, R39, R38, R41 ;  /* 0x0800002627257389 */ /* 0x00006400000a0029 */
[----:B01----:R-:W-:Y:S01]  /*41d0*/  ENDCOLLECTIVE ;  /* 0x000000000000791b */ /* 0x003fe20003800000 */
.L_x_2058:
[----:B------:R-:W-:-:S05]  /*41e0*/  FADD.FTZ R35, R34, R35 ;  /* 0x0000002322237221 */ /* 0x000fca0000010000 */
[----:B------:R-:W-:Y:S02]  /*41f0*/  MOV R39, R35 ;  /* 0x0000002300277202 */ /* 0x000fe40000000f00 */
[----:B------:R-:W-:-:S07]  /*4200*/  MOV R30, R37 ;  /* 0x00000025001e7202 */ /* 0x000fce0000000f00 */
[----:B------:R-:W-:Y:S05]  /*4210*/  WARPSYNC.COLLECTIVE R36, `(.L_x_2059) ;  /* 0x0000000024087348 */ /* 0x000fea0003c00000 */
[----:B------:R0:W1:Y:S02]  /*4220*/  SHFL.DOWN P5, R37, R39, R38, R41 ;  /* 0x0800002627257389 */ /* 0x00006400000a0029 */
[----:B01----:R-:W-:Y:S01]  /*4230*/  ENDCOLLECTIVE ;  /* 0x000000000000791b */ /* 0x003fe20003800000 */
.L_x_2059:
[----:B------:R-:W-:Y:S01]  /*4240*/  FADD.FTZ R30, R33, R30 ;  /* 0x0000001e211e7221 */ /* 0x000fe20000010000 */
[----:B------:R-:W-:-:S04]  /*4250*/  HFMA2.MMA R38, -RZ, RZ, 0, 5.9604644775390625e-08 ;  /* 0x00000001ff267435 */ /* 0x000fc800000001ff */
[----:B------:R-:W-:Y:S02]  /*4260*/  MOV R39, R30 ;  /* 0x0000001e00277202 */ /* 0x000fe40000000f00 */
[----:B------:R-:W-:-:S07]  /*4270*/  MOV R32, R37 ;  /* 0x0000002500207202 */ /* 0x000fce0000000f00 */
[----:B------:R-:W-:Y:S05]  /*4280*/  WARPSYNC.COLLECTIVE R36, `(.L_x_2060) ;  /* 0x0000000024087348 */ /* 0x000fea0003c00000 */
[----:B------:R0:W1:Y:S02]  /*4290*/  SHFL.DOWN P5, R37, R39, R38, R41 ;  /* 0x0800002627257389 */ /* 0x00006400000a0029 */
[----:B01----:R-:W-:Y:S01]  /*42a0*/  ENDCOLLECTIVE ;  /* 0x000000000000791b */ /* 0x003fe20003800000 */
.L_x_2060:
[----:B------:R-:W-:-:S05]  /*42b0*/  FADD.FTZ R32, R35, R32 ;  /* 0x0000002023207221 */ /* 0x000fca0000010000 */
[----:B------:R-:W-:Y:S02]  /*42c0*/  MOV R39, R32 ;  /* 0x0000002000277202 */ /* 0x000fe40000000f00 */
[----:B------:R-:W-:-:S07]  /*42d0*/  MOV R29, R37 ;  /* 0x00000025001d7202 */ /* 0x000fce0000000f00 */
[----:B------:R-:W-:Y:S05]  /*42e0*/  WARPSYNC.COLLECTIVE R36, `(.L_x_2061) ;  /* 0x0000000024087348 */ /* 0x000fea0003c00000 */
[----:B------:R0:W1:Y:S02]  /*42f0*/  SHFL.DOWN P5, R37, R39, R38, R41 ;  /* 0x0800002627257389 */ /* 0x00006400000a0029 */
[----:B01----:R-:W-:Y:S01]  /*4300*/  ENDCOLLECTIVE ;  /* 0x000000000000791b */ /* 0x003fe20003800000 */
.L_x_2061:
[----:B------:R-:W-:Y:S01]  /*4310*/  MOV R31, R37 ;  /* 0x00000025001f7202 */ /* 0x000fe20000000f00 */
[----:B------:R-:W-:Y:S06]  /*4320*/  BRA `(.L_x_2062) ;  /* 0xffffffd400d87947 */ /* 0x000fec000383ffff */
.L_x_2063:
        /* <DEDUP_REMOVED lines=13> */
.L_x_11294:


//--------------------- .text._ZN10layer_norm22ln_bwd_finalize_kernelINS_22Kernel_traits_finalizeILj3072E6__halfS2_S2_S2_fjLb1ELj1024ELj4ENS_18Kernel_traits_baseILj3072ES2_S2_S2_S2_fjLj1024EEEEELb1ELb0EEEvNS_9BwdParamsE --------------------------
	.section	.text._ZN10layer_norm22ln_bwd_finalize_kernelINS_22Kernel_traits_finalizeILj3072E6__halfS2_S2_S2_fjLb1ELj1024ELj4ENS_18Kernel_traits_baseILj3072ES2_S2_S2_S2_fjLj1024EEEEELb1ELb0EEEvNS_9BwdParamsE,"ax",@progbits
	.align	128
        .global         _ZN10layer_norm22ln_bwd_finalize_kernelINS_22Kernel_traits_finalizeILj3072E6__halfS2_S2_S2_fjLb1ELj1024ELj4ENS_18Kernel_traits_baseILj3072ES2_S2_S2_S2_fjLj1024EEEEELb1ELb0EEEvNS_9BwdParamsE
        .type           _ZN10layer_norm22ln_bwd_finalize_kernelINS_22Kernel_traits_finalizeILj3072E6__halfS2_S2_S2_fjLb1ELj1024ELj4ENS_18Kernel_traits_baseILj3072ES2_S2_S2_S2_fjLj1024EEEEELb1ELb0EEEvNS_9BwdParamsE,@function
        .size           _ZN10layer_norm22ln_bwd_finalize_kernelINS_22Kernel_traits_finalizeILj3072E6__halfS2_S2_S2_fjLb1ELj1024ELj4ENS_18Kernel_traits_baseILj3072ES2_S2_S2_S2_fjLj1024EEEEELb1ELb0EEEvNS_9BwdParamsE,(.L_x_11295 - _ZN10layer_norm22ln_bwd_finalize_kernelINS_22Kernel_traits_finalizeILj3072E6__halfS2_S2_S2_fjLb1ELj1024ELj4ENS_18Kernel_traits_baseILj3072ES2_S2_S2_S2_fjLj1024EEEEELb1ELb0EEEvNS_9BwdParamsE)
        .other          _ZN10layer_norm22ln_bwd_finalize_kernelINS_22Kernel_traits_finalizeILj3072E6__halfS2_S2_S2_fjLb1ELj1024ELj4ENS_18Kernel_traits_baseILj3072ES2_S2_S2_S2_fjLj1024EEEEELb1ELb0EEEvNS_9BwdParamsE,@"STO_CUDA_ENTRY STV_DEFAULT"
_ZN10layer_norm22ln_bwd_finalize_kernelINS_22Kernel_traits_finalizeILj3072E6__halfS2_S2_S2_fjLb1ELj1024ELj4ENS_18Kernel_traits_baseILj3072ES2_S2_S2_S2_fjLj1024EEEEELb1ELb0EEEvNS_9BwdParamsE:
.text._ZN10layer_norm22ln_bwd_finalize_kernelINS_22Kernel_traits_finalizeILj3072E6__halfS2_S2_S2_fjLb1ELj1024ELj4ENS_18Kernel_traits_baseILj3072ES2_S2_S2_S2_fjLj1024EEEEELb1ELb0EEEvNS_9BwdParamsE:
        /* <DEDUP_REMOVED lines=24> */
.L_x_2076:
        /* <DEDUP_REMOVED lines=36> */
.L_x_2068:
        /* <DEDUP_REMOVED lines=49> */
.L_x_2067:
[----:B------:R-:W-:Y:S05]  /*06d0*/  BSYNC B1 ;  /* 0x0000000000017941 */ /* 0x000fea0003800000 */
.L_x_2066:
        /* <DEDUP_REMOVED lines=31> */
.L_x_2070:
[----:B------:R-:W-:Y:S05]  /*08d0*/  BSYNC B1 ;  /* 0x0000000000017941 */ /* 0x000fea0003800000 */
.L_x_2069:
        /* <DEDUP_REMOVED lines=16> */
.L_x_2071:
[----:B------:R-:W-:Y:S05]  /*09e0*/  BSYNC B1 ;  /* 0x0000000000017941 */ /* 0x000fea0003800000 */
.L_x_2065:
[----:B------:R-:W-:Y:S05]  /*09f0*/  BSYNC B0 ;  /* 0x0000000000007941 */ /* 0x000fea0003800000 */
.L_x_2064:
        /* <DEDUP_REMOVED lines=40> */
.L_x_2092:
        /* <DEDUP_REMOVED lines=8> */
.L_x_2072:
        /* <DEDUP_REMOVED lines=17> */
[----:B0-----:R-:W-:Y:S02]  /*0e10*/  F2FP.F16.F32.PACK_AB R21, R21, R20 ;  /* 0x000000141515723e */ /* 0x001fe400000000ff */
[----:B----4-:R-:W-:-:S03]  /*0e20*/  F2FP.F16.F32.PACK_AB R13, R13, R12 ;  /* 0x0000000c0d0d723e */ /* 0x010fc600000000ff */
[----:B------:R3:W-:Y:S01]  /*0e30*/  STG.E desc[UR6][R14.64], R21 ;  /* 0x000000150e007986 */ /* 0x0007e2000c101906 */
[----:B-----5:R-:W-:-:S03]  /*0e40*/  F2FP.F16.F32.PACK_AB R17, R17, R16 ;  /* 0x000000101111723e */ /* 0x020fc600000000ff */
[----:B------:R3:W-:Y:S04]  /*0e50*/  STG.E desc[UR6][R10.64], R13 ;  /* 0x0000000d0a007986 */ /* 0x0007e8000c101906 */
[----:B------:R3:W-:Y:S02]  /*0e60*/  STG.E desc[UR6][R8.64], R17 ;  /* 0x0000001108007986 */ /* 0x0007e4000c101906 */
.L_x_2075:
[----:B------:R-:W-:Y:S05]  /*0e70*/  BSYNC B0 ;  /* 0x0000000000007941 */ /* 0x000fea0003800000 */
.L_x_2074:
[C---:B------:R-:W-:Y:S01]  /*0e80*/  ISETP.GT.U32.AND P1, PT, R4.reuse, -0xc01, PT ;  /* 0xfffff3ff0400780c */ /* 0x040fe20003f24070 */
[----:B------:R-:W-:Y:S01]  /*0e90*/  VIADD R4, R4, 0xc00 ;  /* 0x00000c0004047836 */ /* 0x000fe20000000000 */
[----:B------:R-:W-:-:S11]  /*0ea0*/  IADD3 R5, R5, 0x600, RZ ;  /* 0x0000060005057810 */ /* 0x000fd60007ffe0ff */
[----:B------:R-:W-:Y:S05]  /*0eb0*/  @P1 BRA `(.L_x_2076) ;  /* 0xfffffff000b01947 */ /* 0x000fea000383ffff */
[----:B------:R-:W-:Y:S05]  /*0ec0*/  EXIT ;  /* 0x000000000000794d */ /* 0x000fea0003800000 */
.L_x_2073:
[----:B0-----:R-:W-:Y:S01]  /*0ed0*/  HFMA2.MMA R24, -RZ, RZ, 0, 5.9604644775390625e-08 ;  /* 0x00000001ff187435 */ /* 0x001fe200000001ff */
[----:B----4-:R-:W-:Y:S02]  /*0ee0*/  MOV R23, R10 ;  /* 0x0000000a00177202 */ /* 0x010fe40000000f00 */
[----:B------:R-:W-:Y:S02]  /*0ef0*/  MOV R25, 0x1f ;  /* 0x0000001f00197802 */ /* 0x000fe40000000f00 */
[----:B------:R-:W-:-:S07]  /*0f00*/  MOV R20, 0xffffffff ;  /* 0xffffffff00147802 */ /* 0x000fce0000000f00 */
[----:B-123--:R-:W-:Y:S05]  /*0f10*/  WARPSYNC.COLLECTIVE R20, `(.L_x_2077) ;  /* 0x0000000014087348 */ /* 0x00efea0003c00000 */
[----:B------:R0:W4:Y:S02]  /*0f20*/  SHFL.BFLY P2, R22, R23, R24, R25 ;  /* 0x0c00001817167389 */ /* 0x0001240000040019 */
[----:B01234-:R-:W-:Y:S01]  /*0f30*/  ENDCOLLECTIVE ;  /* 0x000000000000791b */ /* 0x01ffe20003800000 */
.L_x_2077:
[----:B------:R-:W-:Y:S01]  /*0f40*/  HFMA2.MMA R24, -RZ, RZ, 0, 1.1920928955078125e-07 ;  /* 0x00000002ff187435 */ /* 0x000fe200000001ff */
[----:B------:R-:W-:-:S05]  /*0f50*/  MOV R11, R22 ;  /* 0x00000016000b7202 */ /* 0x000fca0000000f00 */
[----:B------:R-:W-:-:S04]  /*0f60*/  FADD.FTZ R11, R10, R11 ;  /* 0x0000000b0a0b7221 */ /* 0x000fc80000010000 */
[----:B------:R-:W-:-:S07]  /*0f70*/  IMAD.MOV.U32 R23, RZ, RZ, R11 ;  /* 0x000000ffff177224 */ /* 0x000fce00078e000b */
[----:B------:R-:W-:Y:S05]  /*0f80*/  WARPSYNC.COLLECTIVE R20, `(.L_x_2078) ;  /* 0x0000000014087348 */ /* 0x000fea0003c00000 */
[----:B------:R0:W1:Y:S02]  /*0f90*/  SHFL.BFLY P2, R22, R23, R24, R25 ;  /* 0x0c00001817167389 */ /* 0x0000640000040019 */
[----:B01----:R-:W-:Y:S01]  /*0fa0*/  ENDCOLLECTIVE ;  /* 0x000000000000791b */ /* 0x003fe20003800000 */
.L_x_2078:
[----:B------:R-:W-:Y:S01]  /*0fb0*/  HFMA2.MMA R24, -RZ, RZ, 0, 2.384185791015625e-07 ;  /* 0x00000004ff187435 */ /* 0x000fe200000001ff */
[----:B------:R-:W-:-:S05]  /*0fc0*/  MOV R14, R22 ;  /* 0x00000016000e7202 */ /* 0x000fca0000000f00 */
[----:B------:R-:W-:-:S05]  /*0fd0*/  FADD.FTZ R14, R11, R14 ;  /* 0x0000000e0b0e7221 */ /* 0x000fca0000010000 */
[----:B------:R-:W-:-:S07]  /*0fe0*/  MOV R23, R14 ;  /* 0x0000000e00177202 */ /* 0x000fce0000000f00 */
[----:B------:R-:W-:Y:S05]  /*0ff0*/  WARPSYNC.COLLECTIVE R20, `(.L_x_2079) ;  /* 0x0000000014087348 */ /* 0x000fea0003c00000 */
[----:B------:R0:W1:Y:S02]  /*1000*/  SHFL.BFLY P2, R22, R23, R24, R25 ;  /* 0x0c00001817167389 */ /* 0x0000640000040019 */
[----:B01----:R-:W-:Y:S01]  /*1010*/  ENDCOLLECTIVE ;  /* 0x000000000000791b */ /* 0x003fe20003800000 */
.L_x_2079:
[----:B------:R-:W-:Y:S01]  /*1020*/  IMAD.MOV.U32 R24, RZ, RZ, 0x8 ;  /* 0x00000008ff187424 */ /* 0x000fe200078e00ff */
[----:B------:R-:W-:-:S05]  /*1030*/  MOV R13, R22 ;  /* 0x00000016000d7202 */ /* 0x000fca0000000f00 */
[----:B------:R-:W-:-:S05]  /*1040*/  FADD.FTZ R13, R14, R13 ;  /* 0x0000000d0e0d7221 */ /* 0x000fca0000010000 */
[----:B------:R-:W-:-:S07]  /*1050*/  MOV R23, R13 ;  /* 0x0000000d00177202 */ /* 0x000fce0000000f00 */
[----:B------:R-:W-:Y:S05]  /*1060*/  WARPSYNC.COLLECTIVE R20, `(.L_x_2080) ;  /* 0x0000000014087348 */ /* 0x000fea0003c00000 */
[----:B------:R0:W1:Y:S02]  /*1070*/  SHFL.BFLY P2, R22, R23, R24, R25 ;  /* 0x0c00001817167389 */ /* 0x0000640000040019 */
[----:B01----:R-:W-:Y:S01]  /*1080*/  ENDCOLLECTIVE ;  /* 0x000000000000791b */ /* 0x003fe20003800000 */
.L_x_2080:
[----:B------:R-:W-:Y:S01]  /*1090*/  HFMA2.MMA R24, -RZ, RZ, 0, 9.5367431640625e-07 ;  /* 0x00000010ff187435 */ /* 0x000fe200000001ff */
[----:B------:R-:W-:-:S05]  /*10a0*/  MOV R10, R22 ;  /* 0x00000016000a7202 */ /* 0x000fca0000000f00 */
[----:B------:R-:W-:-:S05]  /*10b0*/  FADD.FTZ R11, R13, R10 ;  /* 0x0000000a0d0b7221 */ /* 0x000fca0000010000 */
[----:B------:R-:W-:-:S07]  /*10c0*/  MOV R23, R11 ;  /* 0x0000000b00177202 */ /* 0x000fce0000000f00 */
[----:B------:R-:W-:Y:S05]  /*10d0*/  WARPSYNC.COLLECTIVE R20, `(.L_x_2081) ;  /* 0x0000000014087348 */ /* 0x000fea0003c00000 */
[----:B------:R0:W1:Y:S02]  /*10e0*/  SHFL.BFLY P2, R22, R23, R24, R25 ;  /* 0x0c00001817167389 */ /* 0x0000640000040019 */
[----:B01----:R-:W-:Y:S01]  /*10f0*/  ENDCOLLECTIVE ;  /* 0x000000000000791b */ /* 0x003fe20003800000 */
.L_x_2081:
[----:B------:R-:W-:Y:S01]  /*1100*/  HFMA2.MMA R24, -RZ, RZ, 0, 5.9604644775390625e-08 ;  /* 0x00000001ff187435 */ /* 0x000fe200000001ff */
[----:B------:R-:W-:Y:S02]  /*1110*/  MOV R23, R12 ;  /* 0x0000000c00177202 */ /* 0x000fe40000000f00 */
[----:B------:R-:W-:-:S08]  /*1120*/  MOV R10, R22 ;  /* 0x00000016000a7202 */ /* 0x000fd00000000f00 */
[----:B------:R-:W-:Y:S05]  /*1130*/  WARPSYNC.COLLECTIVE R20, `(.L_x_2082) ;  /* 0x0000000014087348 */ /* 0x000fea0003c00000 */
[----:B------:R0:W1:Y:S02]  /*1140*/  SHFL.BFLY P2, R22, R23, R24, R25 ;  /* 0x0c00001817167389 */ /* 0x0000640000040019 */
[----:B01----:R-:W-:Y:S01]  /*1150*/  ENDCOLLECTIVE ;  /* 0x000000000000791b */ /* 0x003fe20003800000 */
.L_x_2082:
[----:B------:R-:W-:Y:S01]  /*1160*/  HFMA2.MMA R24, -RZ, RZ, 0, 1.1920928955078125e-07 ;  /* 0x00000002ff187435 */ /* 0x000fe200000001ff */
[----:B------:R-:W-:-:S04]  /*1170*/  IMAD.MOV.U32 R13, RZ, RZ, R22 ;  /* 0x000000ffff0d7224 */ /* 0x000fc800078e0016 */
[----:B------:R-:W-:-:S05]  /*1180*/  FADD.FTZ R15, R12, R13 ;  /* 0x0000000d0c0f7221 */ /* 0x000fca0000010000 */
[----:B------:R-:W-:-:S07]  /*1190*/  MOV R23, R15 ;  /* 0x0000000f00177202 */ /* 0x000fce0000000f00 */
[----:B------:R-:W-:Y:S05]  /*11a0*/  WARPSYNC.COLLECTIVE R20, `(.L_x_2083) ;  /* 0x0000000014087348 */ /* 0x000fea0003c00000 */
[----:B------:R0:W1:Y:S02]  /*11b0*/  SHFL.BFLY P2, R22, R23, R24, R25 ;  /* 0x0c00001817167389 */ /* 0x0000640000040019 */
[----:B01----:R-:W-:Y:S01]  /*11c0*/  ENDCOLLECTIVE ;  /* 0x000000000000791b */ /* 0x003fe20003800000 */
.L_x_2083:
[----:B------:R-:W-:Y:S01]  /*11d0*/  HFMA2.MMA R24, -RZ, RZ, 0, 2.384185791015625e-07 ;  /* 0x00000004ff187435 */ /* 0x000fe200000001ff */
[----:B------:R-:W-:-:S05]  /*11e0*/  MOV R16, R22 ;  /* 0x0000001600107202 */ /* 0x000fca0000000f00 */
[----:B------:R-:W-:-:S05]  /*11f0*/  FADD.FTZ R16, R15, R16 ;  /* 0x000000100f107221 */ /* 0x000fca0000010000 */
[----:B------:R-:W-:-:S07]  /*1200*/  MOV R23, R16 ;  /* 0x0000001000177202 */ /* 0x000fce0000000f00 */
[----:B------:R-:W-:Y:S05]  /*1210*/  WARPSYNC.COLLECTIVE R20, `(.L_x_2084) ;  /* 0x0000000014087348 */ /* 0x000fea0003c00000 */
[----:B------:R0:W1:Y:S02]  /*1220*/  SHFL.BFLY P2, R22, R23, R24, R25 ;  /* 0x0c00001817167389 */ /* 0x0000640000040019 */
[----:B01----:R-:W-:Y:S01]  /*1230*/  ENDCOLLECTIVE ;  /* 0x000000000000791b */ /* 0x003fe20003800000 */
.L_x_2084:
[----:B------:R-:W-:Y:S01]  /*1240*/  HFMA2.MMA R24, -RZ, RZ, 0, 4.76837158203125e-07 ;  /* 0x00000008ff187435 */ /* 0x000fe200000001ff */
[----:B------:R-:W-:-:S05]  /*1250*/  MOV R17, R22 ;  /* 0x0000001600117202 */ /* 0x000fca0000000f00 */
[----:B------:R-:W-:-:S04]  /*1260*/  FADD.FTZ R17, R16, R17 ;  /* 0x0000001110117221 */ /* 0x000fc80000010000 */
[----:B------:R-:W-:-:S07]  /*1270*/  IMAD.MOV.U32 R23, RZ, RZ, R17 ;  /* 0x000000ffff177224 */ /* 0x000fce00078e0011 */
[----:B------:R-:W-:Y:S05]  /*1280*/  WARPSYNC.COLLECTIVE R20, `(.L_x_2085) ;  /* 0x0000000014087348 */ /* 0x000fea0003c00000 */
[----:B------:R0:W1:Y:S02]  /*1290*/  SHFL.BFLY P2, R22, R23, R24, R25 ;  /* 0x0c00001817167389 */ /* 0x0000640000040019 */
[----:B01----:R-:W-:Y:S01]  /*12a0*/  ENDCOLLECTIVE ;  /* 0x000000000000791b */ /* 0x003fe20003800000 */
.L_x_2085:
[----:B------:R-:W-:Y:S01]  /*12b0*/  HFMA2.MMA R24, -RZ, RZ, 0, 9.5367431640625e-07 ;  /* 0x00000010ff187435 */ /* 0x000fe200000001ff */
[----:B------:R-:W-:-:S05]  /*12c0*/  MOV R12, R22 ;  /* 0x00000016000c7202 */ /* 0x000fca0000000f00 */
[----:B------:R-:W-:-:S05]  /*12d0*/  FADD.FTZ R12, R17, R12 ;  /* 0x0000000c110c7221 */ /* 0x000fca0000010000 */
[----:B------:R-:W-:-:S07]  /*12e0*/  MOV R23, R12 ;  /* 0x0000000c00177202 */ /* 0x000fce0000000f00 */
[----:B------:R-:W-:Y:S05]  /*12f0*/  WARPSYNC.COLLECTIVE R20, `(.L_x_2086) ;  /* 0x0000000014087348 */ /* 0x000fea0003c00000 */
[----:B------:R0:W1:Y:S02]  /*1300*/  SHFL.BFLY P2, R22, R23, R24, R25 ;  /* 0x0c00001817167389 */ /* 0x0000640000040019 */
[----:B01----:R-:W-:Y:S01]  /*1310*/  ENDCOLLECTIVE ;  /* 0x000000000000791b */ /* 0x003fe20003800000 */
.L_x_2086:
[----:B------:R-:W-:Y:S01]  /*1320*/  MOV R23, R8 ;  /* 0x0000000800177202 */ /* 0x000fe20000000f00 */
[----:B------:R-:W-:Y:S01]  /*1330*/  IMAD.MOV.U32 R24, RZ, RZ, 0x1 ;  /* 0x00000001ff187424 */ /* 0x000fe200078e00ff */
[----:B------:R-:W-:-:S07]  /*1340*/  MOV R15, R22 ;  /* 0x00000016000f7202 */ /* 0x000fce0000000f00 */
[----:B------:R-:W-:Y:S05]  /*1350*/  WARPSYNC.COLLECTIVE R20, `(.L_x_2087) ;  /* 0x0000000014087348 */ /* 0x000fea0003c00000 */
[----:B------:R0:W1:Y:S02]  /*1360*/  SHFL.BFLY P2, R22, R23, R24, R25 ;  /* 0x0c00001817167389 */ /* 0x0000640000040019 */
[----:B01----:R-:W-:Y:S01]  /*1370*/  ENDCOLLECTIVE ;  /* 0x000000000000791b */ /* 0x003fe20003800000 */
.L_x_2087:
[----:B------:R-:W-:Y:S01]  /*1380*/  HFMA2.MMA R24, -RZ, RZ, 0, 1.1920928955078125e-07 ;  /* 0x00000002ff187435 */ /* 0x000fe200000001ff */
[----:B------:R-:W-:-:S05]  /*1390*/  MOV R17, R22 ;  /* 0x0000001600117202 */ /* 0x000fca0000000f00 */
[----:B------:R-:W-:-:S05]  /*13a0*/  FADD.FTZ R18, R8, R17 ;  /* 0x0000001108127221 */ /* 0x000fca0000010000 */
[----:B------:R-:W-:-:S07]  /*13b0*/  MOV R23, R18 ;  /* 0x0000001200177202 */ /* 0x000fce0000000f00 */
[----:B------:R-:W-:Y:S05]  /*13c0*/  WARPSYNC.COLLECTIVE R20, `(.L_x_2088) ;  /* 0x0000000014087348 */ /* 0x000fea0003c00000 */
[----:B------:R0:W1:Y:S02]  /*13d0*/  SHFL.BFLY P2, R22, R23, R24, R25 ;  /* 0x0c00001817167389 */ /* 0x0000640000040019 */
[----:B01----:R-:W-:Y:S01]  /*13e0*/  ENDCOLLECTIVE ;  /* 0x000000000000791b */ /* 0x003fe20003800000 */
.L_x_2088:
[----:B------:R-:W-:Y:S01]  /*13f0*/  HFMA2.MMA R24, -RZ, RZ, 0, 2.384185791015625e-07 ;  /* 0x00000004ff187435 */ /* 0x000fe200000001ff */
[----:B------:R-:W-:-:S05]  /*1400*/  MOV R13, R22 ;  /* 0x00000016000d7202 */ /* 0x000fca0000000f00 */
[----:B------:R-:W-:-:S05]  /*1410*/  FADD.FTZ R19, R18, R13 ;  /* 0x0000000d12137221 */ /* 0x000fca0000010000 */
[----:B------:R-:W-:-:S07]  /*1420*/  MOV R23, R19 ;  /* 0x0000001300177202 */ /* 0x000fce0000000f00 */
[----:B------:R-:W-:Y:S05]  /*1430*/  WARPSYNC.COLLECTIVE R20, `(.L_x_2089) ;  /* 0x0000000014087348 */ /* 0x000fea0003c00000 */
[----:B------:R0:W1:Y:S02]  /*1440*/  SHFL.BFLY P2, R22, R23, R24, R25 ;  /* 0x0c00001817167389 */ /* 0x0000640000040019 */
[----:B01----:R-:W-:Y:S01]  /*1450*/  ENDCOLLECTIVE ;  /* 0x000000000000791b */ /* 0x003fe20003800000 */
.L_x_2089:
[----:B------:R-:W-:Y:S01]  /*1460*/  HFMA2.MMA R24, -RZ, RZ, 0, 4.76837158203125e-07 ;  /* 0x00000008ff187435 */ /* 0x000fe200000001ff */
[----:B------:R-:W-:-:S04]  /*1470*/  IMAD.MOV.U32 R8, RZ, RZ, R22 ;  /* 0x000000ffff087224 */ /* 0x000fc800078e0016 */
[----:B------:R-:W-:-:S05]  /*1480*/  FADD.FTZ R8, R19, R8 ;  /* 0x0000000813087221 */ /* 0x000fca0000010000 */
[----:B------:R-:W-:-:S07]  /*1490*/  MOV R23, R8 ;  /* 0x0000000800177202 */ /* 0x000fce0000000f00 */
[----:B------:R-:W-:Y:S05]  /*14a0*/  WARPSYNC.COLLECTIVE R20, `(.L_x_2090) ;  /* 0x0000000014087348 */ /* 0x000fea0003c00000 */
[----:B------:R0:W1:Y:S02]  /*14b0*/  SHFL.BFLY P2, R22, R23, R24, R25 ;  /* 0x0c00001817167389 */ /* 0x0000640000040019 */
[----:B01----:R-:W-:Y:S01]  /*14c0*/  ENDCOLLECTIVE ;  /* 0x000000000000791b */ /* 0x003fe20003800000 */
.L_x_2090:
[----:B------:R-:W-:Y:S01]  /*14d0*/  HFMA2.MMA R24, -RZ, RZ, 0, 9.5367431640625e-07 ;  /* 0x00000010ff187435 */ /* 0x000fe200000001ff */
[----:B------:R-:W-:-:S05]  /*14e0*/  MOV R21, R22 ;  /* 0x0000001600157202 */ /* 0x000fca0000000f00 */
[----:B------:R-:W-:-:S05]  /*14f0*/  FADD.FTZ R21, R8, R21 ;  /* 0x0000001508157221 */ /* 0x000fca0000010000 */
[----:B------:R-:W-:-:S07]  /*1500*/  MOV R23, R21 ;  /* 0x0000001500177202 */ /* 0x000fce0000000f00 */
[----:B------:R-:W-:Y:S05]  /*1510*/  WARPSYNC.COLLECTIVE R20, `(.L_x_2091) ;  /* 0x0000000014087348 */ /* 0x000fea0003c00000 */
[----:B------:R0:W1:Y:S02]  /*1520*/  SHFL.BFLY P2, R22, R23, R24, R25 ;  /* 0x0c00001817167389 */ /* 0x0000640000040019 */
[----:B01----:R-:W-:Y:S01]  /*1530*/  ENDCOLLECTIVE ;  /* 0x000000000000791b */ /* 0x003fe20003800000 */
.L_x_2091:
[----:B------:R-:W-:Y:S01]  /*1540*/  MOV R14, R22 ;  /* 0x00000016000e7202 */ /* 0x000fe20000000f00 */
[----:B------:R-:W-:Y:S06]  /*1550*/  BRA `(.L_x_2092) ;  /* 0xfffffff400c87947 */ /* 0x000fec000383ffff */
.L_x_2093:
        /* <DEDUP_REMOVED lines=10> */
.L_x_11295:


//--------------------- .text._ZN10layer_norm13ln_bwd_kernelINS_13Kernel_traitsI6__halfS2_S2_S2_fjLj3072ELj1ELj1ELj4ELj16ENS_18Kernel_traits_baseILj3072ES2_S2_S2_S2_fjLj128EEEEELb1ELb1ELb1ELb0EEEvNS_9BwdParamsE --------------------------
	.section	.text._ZN10layer_norm13ln_bwd_kernelINS_13Kernel_traitsI6__halfS2_S2_S2_fjLj3072ELj1ELj1ELj4ELj16ENS_18Kernel_traits_baseILj3072ES2_S2_S2_S2_fjLj128EEEEELb1ELb1ELb1ELb0EEEvNS_9BwdParamsE,"ax",@progbits
	.align	128
        .global         _ZN10layer_norm13ln_bwd_kernelINS_13Kernel_traitsI6__halfS2_S2_S2_fjLj3072ELj1ELj1ELj4ELj16ENS_18Kernel_traits_baseILj3072ES2_S2_S2_S2_fjLj128EEEEELb1ELb1ELb1ELb0EEEvNS_9BwdParamsE
        .type           _ZN10layer_norm13ln_bwd_kernelINS_13Kernel_traitsI6__halfS2_S2_S2_fjLj3072ELj1ELj1ELj4ELj16ENS_18Kernel_traits_baseILj3072ES2_S2_S2_S2_fjLj128EEEEELb1ELb1ELb1ELb0EEEvNS_9BwdParamsE,@function
        .size           _ZN10layer_norm13ln_bwd_kernelINS_13Kernel_traitsI6__halfS2_S2_S2_fjLj3072ELj1ELj1ELj4ELj16ENS_18Kernel_traits_baseILj3072ES2_S2_S2_S2_fjLj128EEEEELb1ELb1ELb1ELb0EEEvNS_9BwdParamsE,(.L_x_11296 - _ZN10layer_norm13ln_bwd_kernelINS_13Kernel_traitsI6__halfS2_S2_S2_fjLj3072ELj1ELj1ELj4ELj16ENS_18Kernel_traits_baseILj3072ES2_S2_S2_S2_fjLj128EEEEELb1ELb1ELb1ELb0EEEvNS_9BwdParamsE)
        .other          _ZN10layer_norm13ln_bwd_kernelINS_13Kernel_traitsI6__halfS2_S2_S2_fjLj3072ELj1ELj1ELj4ELj16ENS_18Kernel_traits_baseILj3072ES2_S2_S2_S2_fjLj128EEEEELb1ELb1ELb1ELb0EEEvNS_9BwdParamsE,@"STO_CUDA_ENTRY STV_DEFAULT"
_ZN10layer_norm13ln_bwd_kernelINS_13Kernel_traitsI6__halfS2_S2_S2_fjLj3072ELj1ELj1ELj4ELj16ENS_18Kernel_traits_baseILj3072ES2_S2_S2_S2_fjLj128EEEEELb1ELb1ELb1ELb0EEEvNS_9BwdParamsE:
.text._ZN10layer_norm13ln_bwd_kernelINS_13Kernel_traitsI6__halfS2_S2_S2_fjLj3072ELj1ELj1ELj4ELj16ENS_18Kernel_traits_baseILj3072ES2_S2_S2_S2_fjLj128EEEEELb1ELb1ELb1ELb0EEEvNS_9BwdParamsE:
        /* <DEDUP_REMOVED lines=83> */
[----:B------:R-:W-:Y:S01]  /*0530*/  HFMA2.MMA R219, -RZ, RZ, 0, 5.9604644775390625e-08 ;  /* 0x00000001ffdb7435 */ /* 0x000fe200000001ff */
[--C-:B-----5:R-:W-:Y:S01]  /*0540*/  HADD2.F32 R35, -RZ, R24.reuse.H0_H0 ;  /* 0x20000018ff237230 */ /* 0x120fe20000004100 */
[----:B------:R-:W-:Y:S01]  /*0550*/  MOV R45, RZ ;  /* 0x000000ff002d7202 */ /* 0x000fe20000000f00 */
        /* <DEDUP_REMOVED lines=47> */
.L_x_2239:
        /* <DEDUP_REMOVED lines=36> */
[----:B------:R-:W-:Y:S02]  /*0a90*/  IADD3 R141, R162, 0x80, RZ ;  /* 0x00000080a28d7810 */ /* 0x000fe40007ffe0ff */
[----:B------:R-:W-:-:S07]  /*0aa0*/  IADD3 R139, R139, 0x80, RZ ;  /* 0x000000808b8b7810 */ /* 0x000fce0007ffe0ff */
.L_x_2098:
[----:B------:R-:W-:Y:S05]  /*0ab0*/  BSYNC B1 ;  /* 0x0000000000017941 */ /* 0x000fea0003800000 */
.L_x_2097:
        /* <DEDUP_REMOVED lines=9> */
[----:B------:R-:W-:Y:S02]  /*0b50*/  IADD3 R139, R139, 0x80, RZ ;  /* 0x000000808b8b7810 */ /* 0x000fe40007ffe0ff */
[----:B--2---:R-:W-:-:S07]  /*0b60*/  IADD3 R141, R141, 0x80, RZ ;  /* 0x000000808d8d7810 */ /* 0x004fce0007ffe0ff */
.L_x_2100:
[----:B------:R-:W-:Y:S05]  /*0b70*/  BSYNC B1 ;  /* 0x0000000000017941 */ /* 0x000fea0003800000 */
.L_x_2099:
        /* <DEDUP_REMOVED lines=11> */
[----:B------:R-:W-:Y:S01]  /*0c30*/  MOV R222, RZ ;  /* 0x000000ff00de7202 */ /* 0x000fe20000000f00 */
[----:B--2---:R-:W-:Y:S06]  /*0c40*/  BRA `(.L_x_2101) ;  /* 0x00000010007c7947 */ /* 0x004fec0003800000 */
.L_x_2096:
        /* <DEDUP_REMOVED lines=8> */
[----:B------:R-:W-:Y:S01]  /*0cd0*/  HFMA2.MMA R225, -RZ, RZ, 0, 0 ;  /* 0x00000000ffe17435 */ /* 0x000fe200000001ff */
        /* <DEDUP_REMOVED lines=27> */
[----:B---3--:R-:W-:Y:S02]  /*0e90*/  HADD2.F32 R170, -RZ, R136.H0_H0 ;  /* 0x20000088ffaa7230 */ /* 0x008fe40000004100 */
[----:B------:R-:W-:-:S03]  /*0ea0*/  HADD2.F32 R184, -RZ, R138.H0_H0 ;  /* 0x2000008affb87230 */ /* 0x000fc60000004100 */
[----:B------:R-:W-:Y:S01]  /*0eb0*/  FADD.FTZ R170, -R221, R170 ;  /* 0x000000aaddaa7221 */ /* 0x000fe20000010100 */
[----:B------:R-:W-:Y:S02]  /*0ec0*/  HADD2.F32 R176, -RZ, R136.H1_H1 ;  /* 0x30000088ffb07230 */ /* 0x000fe40000004100 */
[--C-:B------:R-:W-:Y:S02]  /*0ed0*/  HADD2.F32 R136, -RZ, R137.reuse.H0_H0 ;  /* 0x20000089ff887230 */ /* 0x100fe40000004100 */
[----:B------:R-:W-:Y:S01]  /*0ee0*/  FMUL.FTZ R3, R159, R170 ;  /* 0x000000aa9f037220 */ /* 0x000fe20000410000 */
[----:B------:R-:W-:Y:S02]  /*0ef0*/  HADD2.F32 R182, -RZ, R137.H1_H1 ;  /* 0x30000089ffb67230 */ /* 0x000fe40000004100 */
[--C-:B----4-:R-:W-:Y:S02]  /*0f00*/  HADD2.F32 R174, -RZ, R140.reuse.H0_H0 ;  /* 0x2000008cffae7230 */ /* 0x110fe40000004100 */
[C---:B------:R-:W-:Y:S01]  /*0f10*/  FADD.FTZ R184, -R221.reuse, R184 ;  /* 0x000000b8ddb87221 */ /* 0x040fe20000010100 */
[----:B------:R-:W-:Y:S01]  /*0f20*/  FADD.FTZ R176, -R221, R176 ;  /* 0x000000b0ddb07221 */ /* 0x000fe20000010100 */
[----:B------:R-:W-:-:S02]  /*0f30*/  HADD2.F32 R140, -RZ, R140.H1_H1 ;  /* 0x3000008cff8c7230 */ /* 0x000fc40000004100 */
[C---:B------:R-:W-:Y:S01]  /*0f40*/  FADD.FTZ R136, -R221.reuse, R136 ;  /* 0x00000088dd887221 */ /* 0x040fe20000010100 */
[----:B------:R-:W-:Y:S02]  /*0f50*/  HADD2.F32 R137, -RZ, R142.H0_H0 ;  /* 0x2000008eff897230 */ /* 0x000fe40000004100 */
[----:B------:R-:W-:Y:S01]  /*0f60*/  FADD.FTZ R182, -R221, R182 ;  /* 0x000000b6ddb67221 */ /* 0x000fe20000010100 */
[----:B------:R-:W-:Y:S01]  /*0f70*/  FADD.FTZ R68, R68, R174 ;  /* 0x000000ae44447221 */ /* 0x000fe20000010000 */
[-C--:B------:R-:W-:Y:S01]  /*0f80*/  FFMA.FTZ R44, R3, R174.reuse, R44 ;  /* 0x000000ae032c7223 */ /* 0x080fe2000001002c */
[----:B------:R-:W-:Y:S01]  /*0f90*/  FMUL.FTZ R174, R35, R174 ;  /* 0x000000ae23ae7220 */ /* 0x000fe20000410000 */
[C---:B------:R-:W-:Y:S01]  /*0fa0*/  FMUL.FTZ R177, R159.reuse, R184 ;  /* 0x000000b89fb17220 */ /* 0x040fe20000410000 */
[C---:B------:R-:W-:Y:S01]  /*0fb0*/  FMUL.FTZ R170, R159.reuse, R176 ;  /* 0x000000b09faa7220 */ /* 0x040fe20000410000 */
[----:B------:R-:W-:Y:S02]  /*0fc0*/  HADD2.F32 R138, -RZ, R138.H1_H1 ;  /* 0x3000008aff8a7230 */ /* 0x000fe40000004100 */
[----:B------:R-:W-:Y:S01]  /*0fd0*/  FMUL.FTZ R171, R159, R136 ;  /* 0x000000889fab7220 */ /* 0x000fe20000410000 */
[----:B------:R-:W-:-:S02]  /*0fe0*/  HADD2.F32 R178, -RZ, R141.H0_H0 ;  /* 0x2000008dffb27230 */ /* 0x000fc40000004100 */
[----:B------:R-:W-:Y:S01]  /*0ff0*/  FMUL.FTZ R176, R159, R182 ;  /* 0x000000b69fb07220 */ /* 0x000fe20000410000 */
[----:B------:R-:W-:Y:S01]  /*1000*/  FMUL.FTZ R175, R34, R140 ;  /* 0x0000008c22af7220 */ /* 0x000fe20000410000 */
[----:B------:R-:W-:Y:S01]  /*1010*/  FADD.FTZ R72, R72, R137 ;  /* 0x0000008948487221 */ /* 0x000fe20000010000 */
[-C--:B------:R-:W-:Y:S01]  /*1020*/  FFMA.FTZ R48, R177, R137.reuse, R48 ;  /* 0x00000089b1307223 */ /* 0x080fe20000010030 */
[----:B------:R-:W-:Y:S01]  /*1030*/  FMUL.FTZ R182, R31, R137 ;  /* 0x000000891fb67220 */ /* 0x000fe20000410000 */
[----:B------:R-:W-:Y:S01]  /*1040*/  FADD.FTZ R136, RZ, R174 ;  /* 0x000000aeff887221 */ /* 0x000fe20000010000 */
[----:B------:R-:W-:Y:S01]  /*1050*/  FFMA.FTZ R137, R3, R174, RZ ;  /* 0x000000ae03897223 */ /* 0x000fe200000100ff */
[--C-:B------:R-:W-:Y:S02]  /*1060*/  HADD2.F32 R186, -RZ, R139.reuse.H0_H0 ;  /* 0x2000008bffba7230 */ /* 0x100fe40000004100 */
[----:B------:R-:W-:Y:S01]  /*1070*/  FADD.FTZ R138, -R221, R138 ;  /* 0x0000008add8a7221 */ /* 0x000fe20000010100 */
[----:B------:R-:W-:-:S02]  /*1080*/  HADD2.F32 R188, -RZ, R139.H1_H1 ;  /* 0x3000008bffbc7230 */ /* 0x000fc40000004100 */
[----:B------:R-:W-:Y:S01]  /*1090*/  FADD.FTZ R70, R70, R178 ;  /* 0x000000b246467221 */ /* 0x000fe20000010000 */
[----:B------:R-:W-:Y:S02]  /*10a0*/  HADD2.F32 R141, -RZ, R141.H1_H1 ;  /* 0x3000008dff8d7230 */ /* 0x000fe40000004100 */
        /* <DEDUP_REMOVED lines=8> */
[----:B------:R-:W-:-:S02]  /*1130*/  HADD2.F32 R142, -RZ, R142.H1_H1 ;  /* 0x3000008eff8e7230 */ /* 0x000fc40000004100 */
[----:B------:R-:W-:Y:S01]  /*1140*/  FADD.FTZ R139, R138, R179 ;  /* 0x000000b38a8b7221 */ /* 0x000fe20000010000 */
[----:B------:R-:W-:Y:S01]  /*1150*/  FFMA.FTZ R136, R176, R179, R137 ;  /* 0x000000b3b0887223 */ /* 0x000fe20000010089 */
[--C-:B0-----:R-:W-:Y:S02]  /*1160*/  HADD2.F32 R180, -RZ, R143.reuse.H0_H0 ;  /* 0x2000008fffb47230 */ /* 0x101fe40000004100 */
[----:B------:R-:W-:Y:S01]  /*1170*/  FADD.FTZ R186, -R221, R186 ;  /* 0x000000baddba7221 */ /* 0x000fe20000010100 */
[----:B------:R-:W-:Y:S01]  /*1180*/  FMUL.FTZ R183, R30, R142 ;  /* 0x0000008e1eb77220 */ /* 0x000fe20000410000 */
[----:B------:R-:W-:Y:S01]  /*1190*/  FADD.FTZ R138, R139, R182 ;  /* 0x000000b68b8a7221 */ /* 0x000fe20000010000 */
[----:B------:R-:W-:Y:S01]  /*11a0*/  FFMA.FTZ R137, R177, R182, R136 ;  /* 0x000000b6b1897223 */ /* 0x000fe20000010088 */
[----:B------:R-:W-:Y:S02]  /*11b0*/  HADD2.F32 R143, -RZ, R143.H1_H1 ;  /* 0x3000008fff8f7230 */ /* 0x000fe40000004100 */
        /* <DEDUP_REMOVED lines=21> */
.L_x_2103:
[----:B------:R-:W-:Y:S05]  /*1310*/  BSYNC B1 ;  /* 0x0000000000017941 */ /* 0x000fea0003800000 */
.L_x_2102:
        /* <DEDUP_REMOVED lines=19> */
[----:B------:R-:W-:-:S03]  /*1450*/  HADD2.F32 R200, -RZ, R138.H0_H0 ;  /* 0x2000008affc87230 */ /* 0x000fc60000004100 */
[----:B------:R-:W-:Y:S01]  /*1460*/  FADD.FTZ R190, -R221, R190 ;  /* 0x000000beddbe7221 */ /* 0x000fe20000010100 */
[--C-:B------:R-:W-:Y:S02]  /*1470*/  HADD2.F32 R194, -RZ, R137.reuse.H0_H0 ;  /* 0x20000089ffc27230 */ /* 0x100fe40000004100 */
[----:B------:R-:W-:Y:S02]  /*1480*/  HADD2.F32 R136, -RZ, R136.H1_H1 ;  /* 0x30000088ff887230 */ /* 0x000fe40000004100 */
        /* <DEDUP_REMOVED lines=22> */
[----:B------:R-:W-:Y:S01]  /*15f0*/  FADD.FTZ R136, R225, R192 ;  /* 0x000000c0e1887221 */ /* 0x000fe20000010000 */
[----:B------:R-:W-:Y:S01]  /*1600*/  FFMA.FTZ R137, R189, R192, R222 ;  /* 0x000000c0bd897223 */ /* 0x000fe200000100de */
        /* <DEDUP_REMOVED lines=43> */
.L_x_2105:
[----:B------:R-:W-:Y:S05]  /*18c0*/  BSYNC B1 ;  /* 0x0000000000017941 */ /* 0x000fea0003800000 */
.L_x_2104:
        /* <DEDUP_REMOVED lines=15> */
[----:B---3--:R-:W-:Y:S02]  /*19c0*/  HADD2.F32 R180, -RZ, R136.H0_H0 ;  /* 0x20000088ffb47230 */ /* 0x008fe40000004100 */
[----:B------:R-:W-:-:S03]  /*19d0*/  HADD2.F32 R208, -RZ, R137.H1_H1 ;  /* 0x30000089ffd07230 */ /* 0x000fc60000004100 */
[C---:B------:R-:W-:Y:S01]  /*19e0*/  FADD.FTZ R180, -R221.reuse, R180 ;  /* 0x000000b4ddb47221 */ /* 0x040fe20000010100 */
[----:B------:R-:W-:Y:S02]  /*19f0*/  HADD2.F32 R136, -RZ, R136.H1_H1 ;  /* 0x30000088ff887230 */ /* 0x000fe40000004100 */
[----:B------:R-:W-:Y:S01]  /*1a00*/  FADD.FTZ R210, -R221, R208 ;  /* 0x000000d0ddd27221 */ /* 0x000fe20000010100 */
[----:B----4-:R-:W-:Y:S02]  /*1a10*/  HADD2.F32 R208, -RZ, R140.H0_H0 ;  /* 0x2000008cffd07230 */ /* 0x010fe40000004100 */
[----:B------:R-:W-:Y:S01]  /*1a20*/  FMUL.FTZ R163, R159, R180 ;  /* 0x000000b49fa37220 */ /* 0x000fe20000410000 */
[----:B------:R-:W-:Y:S02]  /*1a30*/  HADD2.F32 R206, -RZ, R137.H0_H0 ;  /* 0x20000089ffce7230 */ /* 0x000fe40000004100 */
[--C-:B------:R-:W-:Y:S02]  /*1a40*/  HADD2.F32 R212, -RZ, R138.reuse.H0_H0 ;  /* 0x2000008affd47230 */ /* 0x100fe40000004100 */
[----:B------:R-:W-:Y:S01]  /*1a50*/  FADD.FTZ R136, -R221, R136 ;  /* 0x00000088dd887221 */ /* 0x000fe20000010100 */
[----:B------:R-:W-:-:S02]  /*1a60*/  HADD2.F32 R214, -RZ, R138.H1_H1 ;  /* 0x3000008affd67230 */ /* 0x000fc40000004100 */
[----:B------:R-:W-:Y:S01]  /*1a70*/  FADD.FTZ R60, R60, R208 ;  /* 0x000000d03c3c7221 */ /* 0x000fe20000010000 */
[----:B------:R-:W-:Y:S02]  /*1a80*/  HADD2.F32 R140, -RZ, R140.H1_H1 ;  /* 0x3000008cff8c7230 */ /* 0x000fe40000004100 */
[-C--:B------:R-:W-:Y:S01]  /*1a90*/  FFMA.FTZ R124, R163, R208.reuse, R124 ;  /* 0x000000d0a37c7223 */ /* 0x080fe2000001007c */
[----:B------:R-:W-:Y:S01]  /*1aa0*/  FADD.FTZ R138, -R221, R206 ;  /* 0x000000cedd8a7221 */ /* 0x000fe20000010100 */
[----:B------:R-:W-:Y:S01]  /*1ab0*/  FMUL.FTZ R208, R19, R208 ;  /* 0x000000d013d07220 */ /* 0x000fe20000410000 */
[----:B0-----:R-:W-:Y:S01]  /*1ac0*/  FADD.FTZ R172, -R221, R212 ;  /* 0x000000d4ddac7221 */ /* 0x001fe20000010100 */
[----:B------:R-:W-:Y:S02]  /*1ad0*/  HADD2.F32 R212, -RZ, R141.H0_H0 ;  /* 0x2000008dffd47230 */ /* 0x000fe40000004100 */
[C---:B------:R-:W-:Y:S01]  /*1ae0*/  FMUL.FTZ R206, R159.reuse, R136 ;  /* 0x000000889fce7220 */ /* 0x040fe20000410000 */
[----:B------:R-:W-:Y:S01]  /*1af0*/  FMUL.FTZ R205, R159, R138 ;  /* 0x0000008a9fcd7220 */ /* 0x000fe20000410000 */
[----:B------:R-:W-:Y:S01]  /*1b00*/  FMUL.FTZ R207, R18, R140 ;  /* 0x0000008c12cf7220 */ /* 0x000fe20000410000 */
[----:B------:R-:W-:Y:S01]  /*1b10*/  FADD.FTZ R136, R225, R208 ;  /* 0x000000d0e1887221 */ /* 0x000fe20000010000 */
[----:B------:R-:W-:Y:S01]  /*1b20*/  FFMA.FTZ R137, R163, R208, R222 ;  /* 0x000000d0a3897223 */ /* 0x000fe200000100de */
[----:B------:R-:W-:-:S02]  /*1b30*/  HADD2.F32 R218, -RZ, R139.H0_H0 ;  /* 0x2000008bffda7230 */ /* 0x000fc40000004100 */
[----:B------:R-:W-:Y:S01]  /*1b40*/  FADD.FTZ R62, R62, R212 ;  /* 0x000000d43e3e7221 */ /* 0x000fe20000010000 */
[----:B------:R-:W-:Y:S02]  /*1b50*/  HADD2.F32 R220, -RZ, R139.H1_H1 ;  /* 0x3000008bffdc7230 */ /* 0x000fe40000004100 */
[-C--:B------:R-:W-:Y:S01]  /*1b60*/  FFMA.FTZ R126, R205, R212.reuse, R126 ;  /* 0x000000d4cd7e7223 */ /* 0x080fe2000001007e */
[----:B------:R-:W-:Y:S02]  /*1b70*/  HADD2.F32 R141, -RZ, R141.H1_H1 ;  /* 0x3000008dff8d7230 */ /* 0x000fe40000004100 */
[----:B------:R-:W-:Y:S01]  /*1b80*/  FADD.FTZ R139, R136, R207 ;  /* 0x000000cf888b7221 */ /* 0x000fe20000010000 */
[----:B------:R-:W-:Y:S01]  /*1b90*/  FMUL.FTZ R212, R17, R212 ;  /* 0x000000d411d47220 */ /* 0x000fe20000410000 */
[----:B------:R-:W-:Y:S01]  /*1ba0*/  FFMA.FTZ R136, R206, R207, R137 ;  /* 0x000000cfce887223 */ /* 0x000fe20000010089 */
[----:B------:R-:W-:Y:S01]  /*1bb0*/  FADD.FTZ R216, -R221, R214 ;  /* 0x000000d6ddd87221 */ /* 0x000fe20000010100 */
[----:B------:R-:W-:-:S02]  /*1bc0*/  HADD2.F32 R214, -RZ, R142.H0_H0 ;  /* 0x2000008effd67230 */ /* 0x000fc40000004100 */
[C---:B------:R-:W-:Y:S01]  /*1bd0*/  FMUL.FTZ R211, R159.reuse, R172 ;  /* 0x000000ac9fd37220 */ /* 0x040fe20000410000 */
[----:B------:R-:W-:Y:S01]  /*1be0*/  FMUL.FTZ R210, R159, R210 ;  /* 0x000000d29fd27220 */ /* 0x000fe20000410000 */
[----:B------:R-:W-:Y:S01]  /*1bf0*/  FMUL.FTZ R209, R16, R141 ;  /* 0x0000008d10d17220 */ /* 0x000fe20000410000 */
        /* <DEDUP_REMOVED lines=9> */
[----:B------:R-:W-:-:S02]  /*1c90*/  HADD2.F32 R173, -RZ, R143.H0_H0 ;  /* 0x2000008fffad7230 */ /* 0x000fc40000004100 */
[----:B------:R-:W-:Y:S01]  /*1ca0*/  FMUL.FTZ R216, R159, R216 ;  /* 0x000000d89fd87220 */ /* 0x000fe20000410000 */
        /* <DEDUP_REMOVED lines=25> */
.L_x_2101:
[----:B------:R-:W-:Y:S05]  /*1e40*/  BSYNC B0 ;  /* 0x0000000000007941 */ /* 0x000fea0003800000 */
.L_x_2095:
        /* <DEDUP_REMOVED lines=26> */
.L_x_2254:
        /* <DEDUP_REMOVED lines=37> */
.L_x_2110:
[----:B------:R-:W-:Y:S05]  /*2240*/  BSYNC B1 ;  /* 0x0000000000017941 */ /* 0x000fea0003800000 */
.L_x_2109:
        /* <DEDUP_REMOVED lines=9> */
.L_x_2112:
        /* <DEDUP_REMOVED lines=10> */
.L_x_2113:
[----:B------:R-:W-:Y:S05]  /*2380*/  BSYNC B1 ;  /* 0x0000000000017941 */ /* 0x000fea0003800000 */
.L_x_2111:
[----:B------:R-:W-:Y:S01]  /*2390*/  ISETP.NE.U32.AND P5, PT, RZ, UR6, PT ;  /* 0x00000006ff007c0c */ /* 0x000fe2000bfa5070 */
[----:B------:R-:W-:Y:S03]  /*23a0*/  BSSY B1, `(.L_x_2114) ;  /* 0x000000e000017945 */ /* 0x000fe60003800000 */
[----:B------:R-:W-:-:S13]  /*23b0*/  ISETP.NE.AND.EX P5, PT, RZ, UR7, PT, P5 ;  /* 0x00000007ff007c0c */ /* 0x000fda000bfa5350 */
[----:B------:R-:W-:Y:S01]  /*23c0*/  @P5 F2FP.F16.F32.PACK_AB R137, RZ, R136 ;  /* 0x00000088ff89523e */ /* 0x000fe200000000ff */
[----:B------:R-:W-:Y:S06]  /*23d0*/  @!P3 BRA `(.L_x_2115) ;  /* 0x000000000028b947 */ /* 0x000fec0003800000 */
[----:B-----5:R-:W-:Y:S01]  /*23e0*/  LOP3.LUT P6, RZ, R164, 0xff, RZ, 0xc0, !PT ;  /* 0x000000ffa4ff7812 */ /* 0x020fe200078cc0ff */
[----:B------:R-:W-:Y:S01]  /*23f0*/  FMUL.FTZ R136, R136, UR13 ;  /* 0x0000000d88887c20 */ /* 0x000fe20008410000 */
[----:B------:R-:W-:-:S03]  /*2400*/  CS2R R138, SRZ ;  /* 0x00000000008a7805 */ /* 0x000fc6000001ff00 */
[----:B------:R-:W-:-:S08]  /*2410*/  FMUL.FTZ R143, R136, UR12 ;  /* 0x0000000c888f7c20 */ /* 0x000fd00008410000 */
[----:B------:R-:W-:Y:S02]  /*2420*/  @P6 HADD2.F32 R136, -RZ, R132.H0_H0 ;  /* 0x20000084ff886230 */ /* 0x000fe40000004100 */
[----:B------:R-:W-:-:S03]  /*2430*/  @P6 FMUL.FTZ R138, R11, R143 ;  /* 0x0000008f0b8a6220 */ /* 0x000fc60000410000 */
[----:B------:R-:W-:Y:S02]  /*2440*/  @P6 FMUL.FTZ R139, R143, R136 ;  /* 0x000000888f8b6220 */ /* 0x000fe40000410000 */
[----:B------:R-:W-:Y:S02]  /*2450*/  F2FP.F16.F32.PACK_AB R138, RZ, R138 ;  /* 0x0000008aff8a723e */ /* 0x000fe400000000ff */
[----:B------:R-:W-:Y:S02]  /*2460*/  FADD.FTZ R88, R88, R139 ;  /* 0x0000008b58587221 */ /* 0x000fe40000010000 */
[----:B------:R-:W-:-:S07]  /*2470*/  PRMT R120, R138, 0x7610, R120 ;  /* 0x000076108a787816 */ /* 0x000fce0000000078 */
.L_x_2115:
[----:B------:R-:W-:Y:S05]  /*2480*/  BSYNC B1 ;  /* 0x0000000000017941 */ /* 0x000fea0003800000 */
.L_x_2114:
[----:B------:R-:W-:Y:S01]  /*2490*/  BSSY B1, `(.L_x_2116) ;  /* 0x000000e000017945 */ /* 0x000fe20003800000 */
[----:B------:R-:W-:-:S03]  /*24a0*/  @P5 PRMT R64, R137, 0x7610, R64 ;  /* 0x0000761089405816 */ /* 0x000fc60000000040 */
[----:B------:R-:W-:Y:S05]  /*24b0*/  @P2 BRA `(.L_x_2117) ;  /* 0x0000000000102947 */ /* 0x000fea0003800000 */
[----:B------:R-:W-:Y:S01]  /*24c0*/  HFMA2.MMA R136, -RZ, RZ, 0, 0 ;  /* 0x00000000ff887435 */ /* 0x000fe200000001ff */
[----:B------:R-:W-:Y:S10]  /*24d0*/  @!P4 BRA `(.L_x_2118) ;  /* 0x000000000024c947 */ /* 0x000ff40003800000 */
[----:B-----5:R-:W-:Y:S01]  /*24e0*/  HADD2.F32 R136, -RZ, R112.H1_H1 ;  /* 0x30000070ff887230 */ /* 0x020fe20000004100 */
[----:B------:R-:W-:Y:S06]  /*24f0*/  BRA `(.L_x_2118) ;  /* 0x00000000001c7947 */ /* 0x000fec0003800000 */
.L_x_2117:
[----:B------:R-:W-:-:S04]  /*2500*/  ISETP.NE.AND P6, PT, R39, RZ, PT ;  /* 0x000000ff2700720c */ /* 0x000fc80003fc5270 */
[----:B------:R-:W-:-:S05]  /*2510*/  FSEL R137, R140, RZ, !P6 ;  /* 0x000000ff8c897208 */ /* 0x000fca0007000000 */
[----:B------:R-:W-:Y:S01]  /*2520*/  FFMA.FTZ R136, R170, R142, R137 ;  /* 0x0000008eaa887223 */ /* 0x000fe20000010089 */
[----:B-----5:R-:W-:-:S03]  /*2530*/  @P4 HADD2.F32 R137, -RZ, R112.H1_H1 ;  /* 0x30000070ff894230 */ /* 0x020fc60000004100 */
[----:B------:R-:W-:-:S04]  /*2540*/  FADD.FTZ R136, R175, -R136 ;  /* 0x80000088af887221 */ /* 0x000fc80000010000 */
[----:B------:R-:W-:-:S04]  /*2550*/  FMUL.FTZ R136, R159, R136 ;  /* 0x000000889f887220 */ /* 0x000fc80000410000 */
[----:B------:R-:W-:-:S07]  /*2560*/  @P4 FADD.FTZ R136, R136, R137 ;  /* 0x0000008988884221 */ /* 0x000fce0000010000 */
.L_x_2118:
[----:B------:R-:W-:Y:S05]  /*2570*/  BSYNC B1 ;  /* 0x0000000000017941 */ /* 0x000fea0003800000 */
.L_x_2116:
[----:B------:R-:W-:Y:S01]  /*2580*/  BSSY B1, `(.L_x_2119) ;  /* 0x000000e000017945 */ /* 0x000fe20003800000 */
[----:B------:R-:W-:-:S03]  /*2590*/  @P5 F2FP.F16.F32.PACK_AB R137, RZ, R136 ;  /* 0x00000088ff89523e */ /* 0x000fc600000000ff */
[----:B------:R-:W-:Y:S05]  /*25a0*/  @!P3 BRA `(.L_x_2120) ;  /* 0x00000000002cb947 */ /* 0x000fea0003800000 */
[----:B-----5:R-:W-:Y:S01]  /*25b0*/  LOP3.LUT P6, RZ, R164, 0xff00, RZ, 0xc0, !PT ;  /* 0x0000ff00a4ff7812 */ /* 0x020fe200078cc0ff */
[----:B------:R-:W-:Y:S01]  /*25c0*/  FMUL.FTZ R136, R136, UR13 ;  /* 0x0000000d88887c20 */ /* 0x000fe20008410000 */
[----:B------:R-:W-:Y:S01]  /*25d0*/  HFMA2.MMA R138, -RZ, RZ, 0, 0 ;  /* 0x00000000ff8a7435 */ /* 0x000fe200000001ff */
[----:B------:R-:W-:Y:S02]  /*25e0*/  MOV R158, RZ ;  /* 0x000000ff009e7202 */ /* 0x000fe40000000f00 */
[----:B------:R-:W-:-:S08]  /*25f0*/  FMUL.FTZ R139, R136, UR12 ;  /* 0x0000000c888b7c20 */ /* 0x000fd00008410000 */
[----:B------:R-:W-:Y:S02]  /*2600*/  @P6 HADD2.F32 R136, -RZ, R132.H1_H1 ;  /* 0x30000084ff886230 */ /* 0x000fe40000004100 */
[----:B------:R-:W-:-:S03]  /*2610*/  @P6 FMUL.FTZ R138, R10, R139 ;  /* 0x0000008b0a8a6220 */ /* 0x000fc60000410000 */
[----:B------:R-:W-:Y:S02]  /*2620*/  @P6 FMUL.FTZ R158, R139, R136 ;  /* 0x000000888b9e6220 */ /* 0x000fe40000410000 */
[----:B------:R-:W-:Y:S02]  /*2630*/  F2FP.F16.F32.PACK_AB R138, RZ, R138 ;  /* 0x0000008aff8a723e */ /* 0x000fe400000000ff */
[----:B------:R-:W-:Y:S02]  /*2640*/  FADD.FTZ R89, R89, R158 ;  /* 0x0000009e59597221 */ /* 0x000fe40000010000 */
[----:B------:R-:W-:-:S07]  /*2650*/  PRMT R120, R120, 0x5410, R138 ;  /* 0x0000541078787816 */ /* 0x000fce000000008a */
.L_x_2120:
[----:B------:R-:W-:Y:S05]  /*2660*/  BSYNC B1 ;  /* 0x0000000000017941 */ /* 0x000fea0003800000 */
.L_x_2119:
[----:B------:R-:W-:Y:S01]  /*2670*/  BSSY B1, `(.L_x_2121) ;  /* 0x000000e000017945 */ /* 0x000fe20003800000 */
[----:B------:R-:W-:-:S03]  /*2680*/  @P5 PRMT R64, R64, 0x5410, R137 ;  /* 0x0000541040405816 */ /* 0x000fc60000000089 */
[----:B------:R-:W-:Y:S05]  /*2690*/  @P2 BRA `(.L_x_2122) ;  /* 0x0000000000102947 */ /* 0x000fea0003800000 */
[----:B------:R-:W-:Y:S01]  /*26a0*/  MOV R136, RZ ;  /* 0x000000ff00887202 */ /* 0x000fe20000000f00 */
[----:B------:R-:W-:Y:S06]  /*26b0*/  @!P4 BRA `(.L_x_2123) ;  /* 0x000000000024c947 */ /* 0x000fec0003800000 */
[----:B-----5:R-:W-:Y:S01]  /*26c0*/  HADD2.F32 R136, -RZ, R113.H0_H0 ;  /* 0x20000071ff887230 */ /* 0x020fe20000004100 */
[----:B------:R-:W-:Y:S06]  /*26d0*/  BRA `(.L_x_2123) ;  /* 0x00000000001c7947 */ /* 0x000fec0003800000 */
.L_x_2122:
[----:B------:R-:W-:-:S04]  /*26e0*/  ISETP.NE.AND P6, PT, R39, RZ, PT ;  /* 0x000000ff2700720c */ /* 0x000fc80003fc5270 */
[----:B------:R-:W-:-:S05]  /*26f0*/  FSEL R136, R140, RZ, !P6 ;  /* 0x000000ff8c887208 */ /* 0x000fca0007000000 */
[----:B------:R-:W-:-:S04]  /*2700*/  FFMA.FTZ R137, R171, R142, R136 ;  /* 0x0000008eab897223 */ /* 0x000fc80000010088 */
[----:B------:R-:W-:Y:S01]  /*2710*/  FADD.FTZ R136, R178, -R137 ;  /* 0x80000089b2887221 */ /* 0x000fe20000010000 */
[----:B-----5:R-:W-:-:S03]  /*2720*/  @P4 HADD2.F32 R137, -RZ, R113.H0_H0 ;  /* 0x20000071ff894230 */ /* 0x020fc60000004100 */
[----:B------:R-:W-:-:S04]  /*2730*/  FMUL.FTZ R136, R159, R136 ;  /* 0x000000889f887220 */ /* 0x000fc80000410000 */
[----:B------:R-:W-:-:S07]  /*2740*/  @P4 FADD.FTZ R136, R136, R137 ;  /* 0x0000008988884221 */ /* 0x000fce0000010000 */
.L_x_2123:
[----:B------:R-:W-:Y:S05]  /*2750*/  BSYNC B1 ;  /* 0x0000000000017941 */ /* 0x000fea0003800000 */
.L_x_2121:
[----:B------:R-:W-:Y:S01]  /*2760*/  BSSY B1, `(.L_x_2124) ;  /* 0x000000d000017945 */ /* 0x000fe20003800000 */
[----:B------:R-:W-:-:S03]  /*2770*/  @P5 F2FP.F16.F32.PACK_AB R137, RZ, R136 ;  /* 0x00000088ff89523e */ /* 0x000fc600000000ff */
[----:B------:R-:W-:Y:S05]  /*2780*/  @!P3 BRA `(.L_x_2125) ;  /* 0x000000000028b947 */ /* 0x000fea0003800000 */
        /* <DEDUP_REMOVED lines=10> */
.L_x_2125:
[----:B------:R-:W-:Y:S05]  /*2830*/  BSYNC B1 ;  /* 0x0000000000017941 */ /* 0x000fea0003800000 */
.L_x_2124:
[----:B------:R-:W-:Y:S01]  /*2840*/  BSSY B1, `(.L_x_2126) ;  /* 0x000000e000017945 */ /* 0x000fe20003800000 */
[----:B------:R-:W-:-:S03]  /*2850*/  @P5 PRMT R65, R137, 0x7610, R65 ;  /* 0x0000761089415816 */ /* 0x000fc60000000041 */
[----:B------:R-:W-:Y:S05]  /*2860*/  @P2 BRA `(.L_x_2127) ;  /* 0x0000000000102947 */ /* 0x000fea0003800000 */
[----:B------:R-:W-:Y:S01]  /*2870*/  HFMA2.MMA R136, -RZ, RZ, 0, 0 ;  /* 0x00000000ff887435 */ /* 0x000fe200000001ff */
[----:B------:R-:W-:Y:S10]  /*2880*/  @!P4 BRA `(.L_x_2128) ;  /* 0x000000000024c947 */ /* 0x000ff40003800000 */
[----:B-----5:R-:W-:Y:S01]  /*2890*/  HADD2.F32 R136, -RZ, R113.H1_H1 ;  /* 0x30000071ff887230 */ /* 0x020fe20000004100 */
[----:B------:R-:W-:Y:S06]  /*28a0*/  BRA `(.L_x_2128) ;  /* 0x00000000001c7947 */ /* 0x000fec0003800000 */
.L_x_2127:
[----:B------:R-:W-:-:S04]  /*28b0*/  ISETP.NE.AND P6, PT, R39, RZ, PT ;  /* 0x000000ff2700720c */ /* 0x000fc80003fc5270 */
[----:B------:R-:W-:-:S05]  /*28c0*/  FSEL R137, R140, RZ, !P6 ;  /* 0x000000ff8c897208 */ /* 0x000fca0007000000 */
[----:B------:R-:W-:Y:S01]  /*28d0*/  FFMA.FTZ R136, R176, R142, R137 ;  /* 0x0000008eb0887223 */ /* 0x000fe20000010089 */
[----:B-----5:R-:W-:-:S03]  /*28e0*/  @P4 HADD2.F32 R137, -RZ, R113.H1_H1 ;  /* 0x30000071ff894230 */ /* 0x020fc60000004100 */
[----:B------:R-:W-:-:S04]  /*28f0*/  FADD.FTZ R136, R179, -R136 ;  /* 0x80000088b3887221 */ /* 0x000fc80000010000 */
[----:B------:R-:W-:-:S04]  /*2900*/  FMUL.FTZ R136, R159, R136 ;  /* 0x000000889f887220 */ /* 0x000fc80000410000 */
[----:B------:R-:W-:-:S07]  /*2910*/  @P4 FADD.FTZ R136, R136, R137 ;  /* 0x0000008988884221 */ /* 0x000fce0000010000 */
.L_x_2128:
[----:B------:R-:W-:Y:S05]  /*2920*/  BSYNC B1 ;  /* 0x0000000000017941 */ /* 0x000fea0003800000 */
.L_x_2126:
        /* <DEDUP_REMOVED lines=14> */
.L_x_2130:
[----:B------:R-:W-:Y:S05]  /*2a10*/  BSYNC B1 ;  /* 0x0000000000017941 */ /* 0x000fea0003800000 */
.L_x_2129:
[----:B------:R-:W-:Y:S01]  /*2a20*/  BSSY B1, `(.L_x_2131) ;  /* 0x000000e000017945 */ /* 0x000fe20003800000 */
[----:B------:R-:W-:-:S03]  /*2a30*/  @P5 PRMT R65, R65, 0x5410, R137 ;  /* 0x0000541041415816 */ /* 0x000fc60000000089 */
[----:B------:R-:W-:Y:S05]  /*2a40*/  @P2 BRA `(.L_x_2132) ;  /* 0x0000000000102947 */ /* 0x000fea0003800000 */
[----:B------:R-:W-:Y:S01]  /*2a50*/  MOV R136, RZ ;  /* 0x000000ff00887202 */ /* 0x000fe20000000f00 */
[----:B------:R-:W-:Y:S06]  /*2a60*/  @!P4 BRA `(.L_x_2133) ;  /* 0x000000000024c947 */ /* 0x000fec0003800000 */
[----:B-----5:R-:W-:Y:S01]  /*2a70*/  HADD2.F32 R136, -RZ, R114.H0_H0 ;  /* 0x20000072ff887230 */ /* 0x020fe20000004100 */
[----:B------:R-:W-:Y:S06]  /*2a80*/  BRA `(.L_x_2133) ;  /* 0x00000000001c7947 */ /* 0x000fec0003800000 */
.L_x_2132:
[----:B------:R-:W-:-:S04]  /*2a90*/  ISETP.NE.AND P6, PT, R39, RZ, PT ;  /* 0x000000ff2700720c */ /* 0x000fc80003fc5270 */
[----:B------:R-:W-:-:S05]  /*2aa0*/  FSEL R136, R140, RZ, !P6 ;  /* 0x000000ff8c887208 */ /* 0x000fca0007000000 */
[----:B------:R-:W-:-:S04]  /*2ab0*/  FFMA.FTZ R137, R177, R142, R136 ;  /* 0x0000008eb1897223 */ /* 0x000fc80000010088 */
[----:B------:R-:W-:Y:S01]  /*2ac0*/  FADD.FTZ R136, R182, -R137 ;  /* 0x80000089b6887221 */ /* 0x000fe20000010000 */
[----:B-----5:R-:W-:-:S03]  /*2ad0*/  @P4 HADD2.F32 R137, -RZ, R114.H0_H0 ;  /* 0x20000072ff894230 */ /* 0x020fc60000004100 */
[----:B------:R-:W-:-:S04]  /*2ae0*/  FMUL.FTZ R136, R159, R136 ;  /* 0x000000889f887220 */ /* 0x000fc80000410000 */
[----:B------:R-:W-:-:S07]  /*2af0*/  @P4 FADD.FTZ R136, R136, R137 ;  /* 0x0000008988884221 */ /* 0x000fce0000010000 */
.L_x_2133:
[----:B------:R-:W-:Y:S05]  /*2b00*/  BSYNC B1 ;  /* 0x0000000000017941 */ /* 0x000fea0003800000 */
.L_x_2131:
        /* <DEDUP_REMOVED lines=13> */
.L_x_2135:
[----:B------:R-:W-:Y:S05]  /*2be0*/  BSYNC B1 ;  /* 0x0000000000017941 */ /* 0x000fea0003800000 */
.L_x_2134:
[----:B------:R-:W-:Y:S01]  /*2bf0*/  BSSY B1, `(.L_x_2136) ;  /* 0x000000e000017945 */ /* 0x000fe20003800000 */
[----:B------:R-:W-:-:S03]  /*2c00*/  @P5 PRMT R66, R137, 0x7610, R66 ;  /* 0x0000761089425816 */ /* 0x000fc60000000042 */
[----:B------:R-:W-:Y:S05]  /*2c10*/  @P2 BRA `(.L_x_2137) ;  /* 0x0000000000102947 */ /* 0x000fea0003800000 */
[----:B------:R-:W-:Y:S01]  /*2c20*/  HFMA2.MMA R136, -RZ, RZ, 0, 0 ;  /* 0x00000000ff887435 */ /* 0x000fe200000001ff */
[----:B------:R-:W-:Y:S10]  /*2c30*/  @!P4 BRA `(.L_x_2138) ;  /* 0x000000000024c947 */ /* 0x000ff40003800000 */
[----:B-----5:R-:W-:Y:S01]  /*2c40*/  HADD2.F32 R136, -RZ, R114.H1_H1 ;  /* 0x30000072ff887230 */ /* 0x020fe20000004100 */
[----:B------:R-:W-:Y:S06]  /*2c50*/  BRA `(.L_x_2138) ;  /* 0x00000000001c7947 */ /* 0x000fec0003800000 */
.L_x_2137:
[----:B------:R-:W-:-:S04]  /*2c60*/  ISETP.NE.AND P6, PT, R39, RZ, PT ;  /* 0x000000ff2700720c */ /* 0x000fc80003fc5270 */
[----:B------:R-:W-:-:S05]  /*2c70*/  FSEL R137, R140, RZ, !P6 ;  /* 0x000000ff8c897208 */ /* 0x000fca0007000000 */
[----:B------:R-:W-:Y:S01]  /*2c80*/  FFMA.FTZ R136, R184, R142, R137 ;  /* 0x0000008eb8887223 */ /* 0x000fe20000010089 */
[----:B-----5:R-:W-:-:S03]  /*2c90*/  @P4 HADD2.F32 R137, -RZ, R114.H1_H1 ;  /* 0x30000072ff894230 */ /* 0x020fc60000004100 */
[----:B------:R-:W-:-:S04]  /*2ca0*/  FADD.FTZ R136, R183, -R136 ;  /* 0x80000088b7887221 */ /* 0x000fc80000010000 */
[----:B------:R-:W-:-:S04]  /*2cb0*/  FMUL.FTZ R136, R159, R136 ;  /* 0x000000889f887220 */ /* 0x000fc80000410000 */
[----:B------:R-:W-:-:S07]  /*2cc0*/  @P4 FADD.FTZ R136, R136, R137 ;  /* 0x0000008988884221 */ /* 0x000fce0000010000 */
.L_x_2138:
[----:B------:R-:W-:Y:S05]  /*2cd0*/  BSYNC B1 ;  /* 0x0000000000017941 */ /* 0x000fea0003800000 */
.L_x_2136:
        /* <DEDUP_REMOVED lines=14> */
.L_x_2140:
[----:B------:R-:W-:Y:S05]  /*2dc0*/  BSYNC B1 ;  /* 0x0000000000017941 */ /* 0x000fea0003800000 */
.L_x_2139:
[----:B------:R-:W-:Y:S01]  /*2dd0*/  BSSY B1, `(.L_x_2141) ;  /* 0x000000e000017945 */ /* 0x000fe20003800000 */
[----:B------:R-:W-:-:S03]  /*2de0*/  @P5 PRMT R66, R66, 0x5410, R137 ;  /* 0x0000541042425816 */ /* 0x000fc60000000089 */
[----:B------:R-:W-:Y:S05]  /*2df0*/  @P2 BRA `(.L_x_2142) ;  /* 0x0000000000102947 */ /* 0x000fea0003800000 */
[----:B------:R-:W-:Y:S01]  /*2e00*/  MOV R136, RZ ;  /* 0x000000ff00887202 */ /* 0x000fe20000000f00 */
[----:B------:R-:W-:Y:S06]  /*2e10*/  @!P4 BRA `(.L_x_2143) ;  /* 0x000000000024c947 */ /* 0x000fec0003800000 */
[----:B-----5:R-:W-:Y:S01]  /*2e20*/  HADD2.F32 R136, -RZ, R115.H0_H0 ;  /* 0x20000073ff887230 */ /* 0x020fe20000004100 */
[----:B------:R-:W-:Y:S06]  /*2e30*/  BRA `(.L_x_2143) ;  /* 0x00000000001c7947 */ /* 0x000fec0003800000 */
.L_x_2142:
[----:B------:R-:W-:-:S04]  /*2e40*/  ISETP.NE.AND P6, PT, R39, RZ, PT ;  /* 0x000000ff2700720c */ /* 0x000fc80003fc5270 */
[----:B------:R-:W-:-:S05]  /*2e50*/  FSEL R136, R140, RZ, !P6 ;  /* 0x000000ff8c887208 */ /* 0x000fca0007000000 */
[----:B------:R-:W-:-:S04]  /*2e60*/  FFMA.FTZ R137, R185, R142, R136 ;  /* 0x0000008eb9897223 */ /* 0x000fc80000010088 */
[----:B------:R-:W-:Y:S01]  /*2e70*/  FADD.FTZ R136, R186, -R137 ;  /* 0x80000089ba887221 */ /* 0x000fe20000010000 */
[----:B-----5:R-:W-:-:S03]  /*2e80*/  @P4 HADD2.F32 R137, -RZ, R115.H0_H0 ;  /* 0x20000073ff894230 */ /* 0x020fc60000004100 */
[----:B------:R-:W-:-:S04]  /*2e90*/  FMUL.FTZ R136, R159, R136 ;  /* 0x000000889f887220 */ /* 0x000fc80000410000 */
[----:B------:R-:W-:-:S07]  /*2ea0*/  @P4 FADD.FTZ R136, R136, R137 ;  /* 0x0000008988884221 */ /* 0x000fce0000010000 */
.L_x_2143:
[----:B------:R-:W-:Y:S05]  /*2eb0*/  BSYNC B1 ;  /* 0x0000000000017941 */ /* 0x000fea0003800000 */
.L_x_2141:
        /* <DEDUP_REMOVED lines=13> */
.L_x_2145:
[----:B------:R-:W-:Y:S05]  /*2f90*/  BSYNC B1 ;  /* 0x0000000000017941 */ /* 0x000fea0003800000 */
.L_x_2144:
[----:B------:R-:W-:Y:S01]  /*2fa0*/  BSSY B1, `(.L_x_2146) ;  /* 0x000000e000017945 */ /* 0x000fe20003800000 */
[----:B------:R-:W-:-:S03]  /*2fb0*/  @P5 PRMT R67, R137, 0x7610, R67 ;  /* 0x0000761089435816 */ /* 0x000fc60000000043 */
[----:B------:R-:W-:Y:S05]  /*2fc0*/  @P2 BRA `(.L_x_2147) ;  /* 0x0000000000102947 */ /* 0x000fea0003800000 */
[----:B------:R-:W-:Y:S01]  /*2fd0*/  HFMA2.MMA R143, -RZ, RZ, 0, 0 ;  /* 0x00000000ff8f7435 */ /* 0x000fe200000001ff */
[----:B------:R-:W-:Y:S10]  /*2fe0*/  @!P4 BRA `(.L_x_2148) ;  /* 0x000000000024c947 */ /* 0x000ff40003800000 */
[----:B-----5:R-:W-:Y:S01]  /*2ff0*/  HADD2.F32 R143, -RZ, R115.H1_H1 ;  /* 0x30000073ff8f7230 */ /* 0x020fe20000004100 */
[----:B------:R-:W-:Y:S06]  /*3000*/  BRA `(.L_x_2148) ;  /* 0x00000000001c7947 */ /* 0x000fec0003800000 */
.L_x_2147:
[----:B------:R-:W-:Y:S01]  /*3010*/  ISETP.NE.AND P6, PT, R39, RZ, PT ;  /* 0x000000ff2700720c */ /* 0x000fe20003fc5270 */
[----:B-----5:R-:W-:-:S03]  /*3020*/  @P4 HADD2.F32 R138, -RZ, R115.H1_H1 ;  /* 0x30000073ff8a4230 */ /* 0x020fc60000004100 */
[----:B------:R-:W-:-:S05]  /*3030*/  FSEL R137, R140, RZ, !P6 ;  /* 0x000000ff8c897208 */ /* 0x000fca0007000000 */
[----:B------:R-:W-:-:S04]  /*3040*/  FFMA.FTZ R136, R188, R142, R137 ;  /* 0x0000008ebc887223 */ /* 0x000fc80000010089 */
[----:B------:R-:W-:-:S04]  /*3050*/  FADD.FTZ R136, R187, -R136 ;  /* 0x80000088bb887221 */ /* 0x000fc80000010000 */
[----:B------:R-:W-:-:S04]  /*3060*/  FMUL.FTZ R143, R159, R136 ;  /* 0x000000889f8f7220 */ /* 0x000fc80000410000 */
[----:B------:R-:W-:-:S07]  /*3070*/  @P4 FADD.FTZ R143, R143, R138 ;  /* 0x0000008a8f8f4221 */ /* 0x000fce0000010000 */
.L_x_2148:
[----:B------:R-:W-:Y:S05]  /*3080*/  BSYNC B1 ;  /* 0x0000000000017941 */ /* 0x000fea0003800000 */
.L_x_2146:
[----:B------:R-:W0:Y:S01]  /*3090*/  @P5 LDC.64 R138, c[0x0][0x308] ;  /* 0x0000c200ff8a5b82 */ /* 0x000e220000000a00 */
[----:B------:R-:W-:Y:S01]  /*30a0*/  @P5 F2FP.F16.F32.PACK_AB R158, RZ, R143 ;  /* 0x0000008fff9e523e */ /* 0x000fe200000000ff */
        /* <DEDUP_REMOVED lines=17> */
.L_x_2150:
[----:B------:R-:W-:Y:S05]  /*31c0*/  BSYNC B1 ;  /* 0x0000000000017941 */ /* 0x000fea0003800000 */
.L_x_2149:
[----:B------:R0:W-:Y:S01]  /*31d0*/  @P5 STG.E.128 desc[UR4][R138.64], R64 ;  /* 0x000000408a005986 */ /* 0x0001e2000c101d04 */
[----:B------:R-:W-:Y:S02]  /*31e0*/  IADD3 R162, R162, 0x80, RZ ;  /* 0x00000080a2a27810 */ /* 0x000fe40007ffe0ff */
[----:B------:R-:W-:Y:S01]  /*31f0*/  IADD3 R141, R141, 0x80, RZ ;  /* 0x000000808d8d7810 */ /* 0x000fe20007ffe0ff */
[----:B------:R0:W-:Y:S06]  /*3200*/  @P3 STG.E.128 desc[UR4][R136.64], R120 ;  /* 0x0000007888003986 */ /* 0x0001ec000c101d04 */
.L_x_2108:
[----:B------:R-:W-:Y:S05]  /*3210*/  BSYNC B0 ;  /* 0x0000000000007941 */ /* 0x000fea0003800000 */
.L_x_2107:
[----:B------:R-:W-:Y:S04]  /*3220*/  BSSY B0, `(.L_x_2151) ;  /* 0x0000104000007945 */ /* 0x000fe80003800000 */
[----:B------:R-:W-:Y:S05]  /*3230*/  @!P1 BRA `(.L_x_2152) ;  /* 0x0000001000089947 */ /* 0x000fea0003800000 */
[----:B------:R-:W-:Y:S04]  /*3240*/  BSSY B1, `(.L_x_2153) ;  /* 0x0000005000017945 */ /* 0x000fe80003800000 */
[----:B------:R-:W-:Y:S05]  /*3250*/  @!P3 BRA `(.L_x_2154) ;  /* 0x00000000000cb947 */ /* 0x000fea0003800000 */
[----:B-----5:R-:W1:Y:S02]  /*3260*/  LDC.64 R132, c[0x0][0x220] ;  /* 0x00008800ff847b82 */ /* 0x020e640000000a00 */
[----:B-1----:R-:W-:-:S06]  /*3270*/  IMAD.WIDE.U32 R132, R141, 0x10, R132 ;  /* 0x000000108d847825 */ /* 0x002fcc00078e0084 */
[----:B------:R-:W5:Y:S02]  /*3280*/  LDG.E.128 R132, desc[UR4][R132.64] ;  /* 0x0000000484847981 */ /* 0x000f64000c1e1d00 */
.L_x_2154:
[----:B------:R-:W-:Y:S05]  /*3290*/  BSYNC B1 ;  /* 0x0000000000017941 */ /* 0x000fea0003800000 */
.L_x_2153:
[----:B------:R-:W-:Y:S04]  /*32a0*/  BSSY B1, `(.L_x_2155) ;  /* 0x0000013000017945 */ /* 0x000fe80003800000 */
[----:B------:R-:W-:Y:S05]  /*32b0*/  @P2 BRA `(.L_x_2156) ;  /* 0x00000000001c2947 */ /* 0x000fea0003800000 */
[----:B------:R-:W-:Y:S01]  /*32c0*/  UISETP.NE.U32.AND UP0, UPT, UR8, URZ, UPT ;  /* 0x0000003f0800728c */ /* 0x000fe2000bf05070 */
[----:B0-----:R-:W-:-:S03]  /*32d0*/  MOV R136, RZ ;  /* 0x000000ff00887202 */ /* 0x001fc60000000f00 */
[----:B------:R-:W-:-:S06]  /*32e0*/  UISETP.NE.AND.EX UP0, UPT, UR9, URZ, UPT, UP0 ;  /* 0x0000003f0900728c */ /* 0x000fcc000bf05300 */
[----:B------:R-:W-:-:S13]  /*32f0*/  PLOP3.LUT P4, PT, PT, PT, UP0, 0x80, 0x0 ;  /* 0x000000000000781c */ /* 0x000fda0003f8f008 */
[----:B------:R-:W-:Y:S05]  /*3300*/  @!P4 BRA `(.L_x_2157) ;  /* 0x000000000030c947 */ /* 0x000fea0003800000 */
[----:B-----5:R-:W-:Y:S01]  /*3310*/  HADD2.F32 R136, -RZ, R116.H0_H0 ;  /* 0x20000074ff887230 */ /* 0x020fe20000004100 */
[----:B------:R-:W-:Y:S06]  /*3320*/  BRA `(.L_x_2157) ;  /* 0x0000000000287947 */ /* 0x000fec0003800000 */
.L_x_2156:
        /* <DEDUP_REMOVED lines=8> */
[----:B-----5:R-:W-:-:S05]  /*33b0*/  @P4 HADD2.F32 R137, -RZ, R116.H0_H0 ;  /* 0x20000074ff894230 */ /* 0x020fca0000004100 */
[----:B------:R-:W-:-:S07]  /*33c0*/  @P4 FADD.FTZ R136, R136, R137 ;  /* 0x0000008988884221 */ /* 0x000fce0000010000 */
.L_x_2157:
[----:B------:R-:W-:Y:S05]  /*33d0*/  BSYNC B1 ;  /* 0x0000000000017941 */ /* 0x000fea0003800000 */
.L_x_2155:
        /* <DEDUP_REMOVED lines=15> */
.L_x_2159:
[----:B------:R-:W-:Y:S05]  /*34d0*/  BSYNC B1 ;  /* 0x0000000000017941 */ /* 0x000fea0003800000 */
.L_x_2158:
[----:B------:R-:W-:Y:S01]  /*34e0*/  BSSY B1, `(.L_x_2160) ;  /* 0x000000e000017945 */ /* 0x000fe20003800000 */
[----:B------:R-:W-:-:S03]  /*34f0*/  @P5 PRMT R64, R137, 0x7610, R64 ;  /* 0x0000761089405816 */ /* 0x000fc60000000040 */
[----:B------:R-:W-:Y:S05]  /*3500*/  @P2 BRA `(.L_x_2161) ;  /* 0x0000000000102947 */ /* 0x000fea0003800000 */
[----:B------:R-:W-:Y:S01]  /*3510*/  HFMA2.MMA R136, -RZ, RZ, 0, 0 ;  /* 0x00000000ff887435 */ /* 0x000fe200000001ff */
[----:B------:R-:W-:Y:S10]  /*3520*/  @!P4 BRA `(.L_x_2162) ;  /* 0x000000000024c947 */ /* 0x000ff40003800000 */
[----:B-----5:R-:W-:Y:S01]  /*3530*/  HADD2.F32 R136, -RZ, R116.H1_H1 ;  /* 0x30000074ff887230 */ /* 0x020fe20000004100 */
[----:B------:R-:W-:Y:S06]  /*3540*/  BRA `(.L_x_2162) ;  /* 0x00000000001c7947 */ /* 0x000fec0003800000 */
.L_x_2161:
[----:B------:R-:W-:-:S04]  /*3550*/  ISETP.NE.AND P6, PT, R39, RZ, PT ;  /* 0x000000ff2700720c */ /* 0x000fc80003fc5270 */
[----:B------:R-:W-:-:S05]  /*3560*/  FSEL R137, R140, RZ, !P6 ;  /* 0x000000ff8c897208 */ /* 0x000fca0007000000 */
[----:B------:R-:W-:Y:S01]  /*3570*/  FFMA.FTZ R136, R190, R142, R137 ;  /* 0x0000008ebe887223 */ /* 0x000fe20000010089 */
[----:B-----5:R-:W-:-:S03]  /*3580*/  @P4 HADD2.F32 R137, -RZ, R116.H1_H1 ;  /* 0x30000074ff894230 */ /* 0x020fc60000004100 */
[----:B------:R-:W-:-:S04]  /*3590*/  FADD.FTZ R136, R193, -R136 ;  /* 0x80000088c1887221 */ /* 0x000fc80000010000 */
[----:B------:R-:W-:-:S04]  /*35a0*/  FMUL.FTZ R136, R159, R136 ;  /* 0x000000889f887220 */ /* 0x000fc80000410000 */
[----:B------:R-:W-:-:S07]  /*35b0*/  @P4 FADD.FTZ R136, R136, R137 ;  /* 0x0000008988884221 */ /* 0x000fce0000010000 */
.L_x_2162:
[----:B------:R-:W-:Y:S05]  /*35c0*/  BSYNC B1 ;  /* 0x0000000000017941 */ /* 0x000fea0003800000 */
.L_x_2160:
        /* <DEDUP_REMOVED lines=14> */
.L_x_2164:
[----:B------:R-:W-:Y:S05]  /*36b0*/  BSYNC B1 ;  /* 0x0000000000017941 */ /* 0x000fea0003800000 */
.L_x_2163:
[----:B------:R-:W-:Y:S01]  /*36c0*/  BSSY B1, `(.L_x_2165) ;  /* 0x000000e000017945 */ /* 0x000fe20003800000 */
[----:B------:R-:W-:-:S03]  /*36d0*/  @P5 PRMT R64, R64, 0x5410, R137 ;  /* 0x0000541040405816 */ /* 0x000fc60000000089 */
[----:B------:R-:W-:Y:S05]  /*36e0*/  @P2 BRA `(.L_x_2166) ;  /* 0x0000000000102947 */ /* 0x000fea0003800000 */
[----:B------:R-:W-:Y:S01]  /*36f0*/  MOV R136, RZ ;  /* 0x000000ff00887202 */ /* 0x000fe20000000f00 */
[----:B------:R-:W-:Y:S06]  /*3700*/  @!P4 BRA `(.L_x_2167) ;  /* 0x000000000024c947 */ /* 0x000fec0003800000 */
[----:B-----5:R-:W-:Y:S01]  /*3710*/  HADD2.F32 R136, -RZ, R117.H0_H0 ;  /* 0x20000075ff887230 */ /* 0x020fe20000004100 */
[----:B------:R-:W-:Y:S06]  /*3720*/  BRA `(.L_x_2167) ;  /* 0x00000000001c7947 */ /* 0x000fec0003800000 */
.L_x_2166:
[----:B------:R-:W-:-:S04]  /*3730*/  ISETP.NE.AND P6, PT, R39, RZ, PT ;  /* 0x000000ff2700720c */ /* 0x000fc80003fc5270 */
[----:B------:R-:W-:-:S05]  /*3740*/  FSEL R136, R140, RZ, !P6 ;  /* 0x000000ff8c887208 */ /* 0x000fca0007000000 */
[----:B------:R-:W-:-:S04]  /*3750*/  FFMA.FTZ R137, R191, R142, R136 ;  /* 0x0000008ebf897223 */ /* 0x000fc80000010088 */
[----:B------:R-:W-:Y:S01]  /*3760*/  FADD.FTZ R136, R196, -R137 ;  /* 0x80000089c4887221 */ /* 0x000fe20000010000 */
[----:B-----5:R-:W-:-:S03]  /*3770*/  @P4 HADD2.F32 R137, -RZ, R117.H0_H0 ;  /* 0x20000075ff894230 */ /* 0x020fc60000004100 */
[----:B------:R-:W-:-:S04]  /*3780*/  FMUL.FTZ R136, R159, R136 ;  /* 0x000000889f887220 */ /* 0x000fc80000410000 */
[----:B------:R-:W-:-:S07]  /*3790*/  @P4 FADD.FTZ R136, R136, R137 ;  /* 0x0000008988884221 */ /* 0x000fce0000010000 */
.L_x_2167:
[----:B------:R-:W-:Y:S05]  /*37a0*/  BSYNC B1 ;  /* 0x0000000000017941 */ /* 0x000fea0003800000 */
.L_x_2165:
        /* <DEDUP_REMOVED lines=13> */
.L_x_2169:
[----:B------:R-:W-:Y:S05]  /*3880*/  BSYNC B1 ;  /* 0x0000000000017941 */ /* 0x000fea0003800000 */
.L_x_2168:
[----:B------:R-:W-:Y:S01]  /*3890*/  BSSY B1, `(.L_x_2170) ;  /* 0x000000e000017945 */ /* 0x000fe20003800000 */
[----:B------:R-:W-:-:S03]  /*38a0*/  @P5 PRMT R65, R137, 0x7610, R65 ;  /* 0x0000761089415816 */ /* 0x000fc60000000041 */
[----:B------:R-:W-:Y:S05]  /*38b0*/  @P2 BRA `(.L_x_2171) ;  /* 0x0000000000102947 */ /* 0x000fea0003800000 */
[----:B------:R-:W-:Y:S01]  /*38c0*/  HFMA2.MMA R136, -RZ, RZ, 0, 0 ;  /* 0x00000000ff887435 */ /* 0x000fe200000001ff */
[----:B------:R-:W-:Y:S10]  /*38d0*/  @!P4 BRA `(.L_x_2172) ;  /* 0x000000000024c947 */ /* 0x000ff40003800000 */
[----:B-----5:R-:W-:Y:S01]  /*38e0*/  HADD2.F32 R136, -RZ, R117.H1_H1 ;  /* 0x30000075ff887230 */ /* 0x020fe20000004100 */
[----:B------:R-:W-:Y:S06]  /*38f0*/  BRA `(.L_x_2172) ;  /* 0x00000000001c7947 */ /* 0x000fec0003800000 */
.L_x_2171:
[----:B------:R-:W-:-:S04]  /*3900*/  ISETP.NE.AND P6, PT, R39, RZ, PT ;  /* 0x000000ff2700720c */ /* 0x000fc80003fc5270 */
[----:B------:R-:W-:-:S05]  /*3910*/  FSEL R137, R140, RZ, !P6 ;  /* 0x000000ff8c897208 */ /* 0x000fca0007000000 */
[----:B------:R-:W-:Y:S01]  /*3920*/  FFMA.FTZ R136, R194, R142, R137 ;  /* 0x0000008ec2887223 */ /* 0x000fe20000010089 */
[----:B-----5:R-:W-:-:S03]  /*3930*/  @P4 HADD2.F32 R137, -RZ, R117.H1_H1 ;  /* 0x30000075ff894230 */ /* 0x020fc60000004100 */
[----:B------:R-:W-:-:S04]  /*3940*/  FADD.FTZ R136, R197, -R136 ;  /* 0x80000088c5887221 */ /* 0x000fc80000010000 */
[----:B------:R-:W-:-:S04]  /*3950*/  FMUL.FTZ R136, R159, R136 ;  /* 0x000000889f887220 */ /* 0x000fc80000410000 */
[----:B------:R-:W-:-:S07]  /*3960*/  @P4 FADD.FTZ R136, R136, R137 ;  /* 0x0000008988884221 */ /* 0x000fce0000010000 */
.L_x_2172:
[----:B------:R-:W-:Y:S05]  /*3970*/  BSYNC B1 ;  /* 0x0000000000017941 */ /* 0x000fea0003800000 */
.L_x_2170:
        /* <DEDUP_REMOVED lines=14> */
.L_x_2174:
[----:B------:R-:W-:Y:S05]  /*3a60*/  BSYNC B1 ;  /* 0x0000000000017941 */ /* 0x000fea0003800000 */
.L_x_2173:
[----:B------:R-:W-:Y:S01]  /*3a70*/  BSSY B1, `(.L_x_2175) ;  /* 0x000000e000017945 */ /* 0x000fe20003800000 */
[----:B------:R-:W-:-:S03]  /*3a80*/  @P5 PRMT R65, R65, 0x5410, R137 ;  /* 0x0000541041415816 */ /* 0x000fc60000000089 */
[----:B------:R-:W-:Y:S05]  /*3a90*/  @P2 BRA `(.L_x_2176) ;  /* 0x0000000000102947 */ /* 0x000fea0003800000 */
[----:B------:R-:W-:Y:S01]  /*3aa0*/  MOV R136, RZ ;  /* 0x000000ff00887202 */ /* 0x000fe20000000f00 */
[----:B------:R-:W-:Y:S06]  /*3ab0*/  @!P4 BRA `(.L_x_2177) ;  /* 0x000000000024c947 */ /* 0x000fec0003800000 */
[----:B-----5:R-:W-:Y:S01]  /*3ac0*/  HADD2.F32 R136, -RZ, R118.H0_H0 ;  /* 0x20000076ff887230 */ /* 0x020fe20000004100 */
[----:B------:R-:W-:Y:S06]  /*3ad0*/  BRA `(.L_x_2177) ;  /* 0x00000000001c7947 */ /* 0x000fec0003800000 */
.L_x_2176:
[----:B------:R-:W-:-:S04]  /*3ae0*/  ISETP.NE.AND P6, PT, R39, RZ, PT ;  /* 0x000000ff2700720c */ /* 0x000fc80003fc5270 */
[----:B------:R-:W-:-:S05]  /*3af0*/  FSEL R136, R140, RZ, !P6 ;  /* 0x000000ff8c887208 */ /* 0x000fca0007000000 */
[----:B------:R-:W-:-:S04]  /*3b00*/  FFMA.FTZ R137, R195, R142, R136 ;  /* 0x0000008ec3897223 */ /* 0x000fc80000010088 */
[----:B------:R-:W-:Y:S01]  /*3b10*/  FADD.FTZ R136, R198, -R137 ;  /* 0x80000089c6887221 */ /* 0x000fe20000010000 */
[----:B-----5:R-:W-:-:S03]  /*3b20*/  @P4 HADD2.F32 R137, -RZ, R118.H0_H0 ;  /* 0x20000076ff894230 */ /* 0x020fc60000004100 */
[----:B------:R-:W-:-:S04]  /*3b30*/  FMUL.FTZ R136, R159, R136 ;  /* 0x000000889f887220 */ /* 0x000fc80000410000 */
[----:B------:R-:W-:-:S07]  /*3b40*/  @P4 FADD.FTZ R136, R136, R137 ;  /* 0x0000008988884221 */ /* 0x000fce0000010000 */
.L_x_2177:
[----:B------:R-:W-:Y:S05]  /*3b50*/  BSYNC B1 ;  /* 0x0000000000017941 */ /* 0x000fea0003800000 */
.L_x_2175:
        /* <DEDUP_REMOVED lines=13> */
.L_x_2179:
[----:B------:R-:W-:Y:S05]  /*3c30*/  BSYNC B1 ;  /* 0x0000000000017941 */ /* 0x000fea0003800000 */
.L_x_2178:
[----:B------:R-:W-:Y:S01]  /*3c40*/  BSSY B1, `(.L_x_2180) ;  /* 0x000000e000017945 */ /* 0x000fe20003800000 */
[----:B------:R-:W-:-:S03]  /*3c50*/  @P5 PRMT R66, R137, 0x7610, R66 ;  /* 0x0000761089425816 */ /* 0x000fc60000000042 */
[----:B------:R-:W-:Y:S05]  /*3c60*/  @P2 BRA `(.L_x_2181) ;  /* 0x0000000000102947 */ /* 0x000fea0003800000 */
[----:B------:R-:W-:Y:S01]  /*3c70*/  HFMA2.MMA R136, -RZ, RZ, 0, 0 ;  /* 0x00000000ff887435 */ /* 0x000fe200000001ff */
[----:B------:R-:W-:Y:S10]  /*3c80*/  @!P4 BRA `(.L_x_2182) ;  /* 0x000000000024c947 */ /* 0x000ff40003800000 */
[----:B-----5:R-:W-:Y:S01]  /*3c90*/  HADD2.F32 R136, -RZ, R118.H1_H1 ;  /* 0x30000076ff887230 */ /* 0x020fe20000004100 */
[----:B------:R-:W-:Y:S06]  /*3ca0*/  BRA `(.L_x_2182) ;  /* 0x00000000001c7947 */ /* 0x000fec0003800000 */
.L_x_2181:
[----:B------:R-:W-:-:S04]  /*3cb0*/  ISETP.NE.AND P6, PT, R39, RZ, PT ;  /* 0x000000ff2700720c */ /* 0x000fc80003fc5270 */
[----:B------:R-:W-:-:S05]  /*3cc0*/  FSEL R137, R140, RZ, !P6 ;  /* 0x000000ff8c897208 */ /* 0x000fca0007000000 */
[----:B------:R-:W-:Y:S01]  /*3cd0*/  FFMA.FTZ R136, R200, R142, R137 ;  /* 0x0000008ec8887223 */ /* 0x000fe20000010089 */
[----:B-----5:R-:W-:-:S03]  /*3ce0*/  @P4 HADD2.F32 R137, -RZ, R118.H1_H1 ;  /* 0x30000076ff894230 */ /* 0x020fc60000004100 */
[----:B------:R-:W-:-:S04]  /*3cf0*/  FADD.FTZ R136, R199, -R136 ;  /* 0x80000088c7887221 */ /* 0x000fc80000010000 */
[----:B------:R-:W-:-:S04]  /*3d00*/  FMUL.FTZ R136, R159, R136 ;  /* 0x000000889f887220 */ /* 0x000fc80000410000 */
[----:B------:R-:W-:-:S07]  /*3d10*/  @P4 FADD.FTZ R136, R136, R137 ;  /* 0x0000008988884221 */ /* 0x000fce0000010000 */
.L_x_2182:
[----:B------:R-:W-:Y:S05]  /*3d20*/  BSYNC B1 ;  /* 0x0000000000017941 */ /* 0x000fea0003800000 */
.L_x_2180:
        /* <DEDUP_REMOVED lines=14> */
.L_x_2184:
[----:B------:R-:W-:Y:S05]  /*3e10*/  BSYNC B1 ;  /* 0x0000000000017941 */ /* 0x000fea0003800000 */
.L_x_2183:
[----:B------:R-:W-:Y:S01]  /*3e20*/  BSSY B1, `(.L_x_2185) ;  /* 0x000000e000017945 */ /* 0x000fe20003800000 */
[----:B------:R-:W-:-:S03]  /*3e30*/  @P5 PRMT R66, R66, 0x5410, R137 ;  /* 0x0000541042425816 */ /* 0x000fc60000000089 */
[----:B------:R-:W-:Y:S05]  /*3e40*/  @P2 BRA `(.L_x_2186) ;  /* 0x0000000000102947 */ /* 0x000fea0003800000 */
[----:B------:R-:W-:Y:S01]  /*3e50*/  MOV R136, RZ ;  /* 0x000000ff00887202 */ /* 0x000fe20000000f00 */
[----:B------:R-:W-:Y:S06]  /*3e60*/  @!P4 BRA `(.L_x_2187) ;  /* 0x000000000024c947 */ /* 0x000fec0003800000 */
[----:B-----5:R-:W-:Y:S01]  /*3e70*/  HADD2.F32 R136, -RZ, R119.H0_H0 ;  /* 0x20000077ff887230 */ /* 0x020fe20000004100 */
[----:B------:R-:W-:Y:S06]  /*3e80*/  BRA `(.L_x_2187) ;  /* 0x00000000001c7947 */ /* 0x000fec0003800000 */
.L_x_2186:
[----:B------:R-:W-:-:S04]  /*3e90*/  ISETP.NE.AND P6, PT, R39, RZ, PT ;  /* 0x000000ff2700720c */ /* 0x000fc80003fc5270 */
[----:B------:R-:W-:-:S05]  /*3ea0*/  FSEL R136, R140, RZ, !P6 ;  /* 0x000000ff8c887208 */ /* 0x000fca0007000000 */
[----:B------:R-:W-:-:S04]  /*3eb0*/  FFMA.FTZ R137, R201, R142, R136 ;  /* 0x0000008ec9897223 */ /* 0x000fc80000010088 */
[----:B------:R-:W-:Y:S01]  /*3ec0*/  FADD.FTZ R136, R202, -R137 ;  /* 0x80000089ca887221 */ /* 0x000fe20000010000 */
[----:B-----5:R-:W-:-:S03]  /*3ed0*/  @P4 HADD2.F32 R137, -RZ, R119.H0_H0 ;  /* 0x20000077ff894230 */ /* 0x020fc60000004100 */
[----:B------:R-:W-:-:S04]  /*3ee0*/  FMUL.FTZ R136, R159, R136 ;  /* 0x000000889f887220 */ /* 0x000fc80000410000 */
[----:B------:R-:W-:-:S07]  /*3ef0*/  @P4 FADD.FTZ R136, R136, R137 ;  /* 0x0000008988884221 */ /* 0x000fce0000010000 */
.L_x_2187:
[----:B------:R-:W-:Y:S05]  /*3f00*/  BSYNC B1 ;  /* 0x0000000000017941 */ /* 0x000fea0003800000 */
.L_x_2185:
        /* <DEDUP_REMOVED lines=13> */
.L_x_2189:
[----:B------:R-:W-:Y:S05]  /*3fe0*/  BSYNC B1 ;  /* 0x0000000000017941 */ /* 0x000fea0003800000 */
.L_x_2188:
[----:B------:R-:W-:Y:S01]  /*3ff0*/  BSSY B1, `(.L_x_2190) ;  /* 0x000000e000017945 */ /* 0x000fe20003800000 */
[----:B------:R-:W-:-:S03]  /*4000*/  @P5 PRMT R67, R137, 0x7610, R67 ;  /* 0x0000761089435816 */ /* 0x000fc60000000043 */
[----:B------:R-:W-:Y:S05]  /*4010*/  @P2 BRA `(.L_x_2191) ;  /* 0x0000000000102947 */ /* 0x000fea0003800000 */
[----:B------:R-:W-:Y:S01]  /*4020*/  HFMA2.MMA R143, -RZ, RZ, 0, 0 ;  /* 0x00000000ff8f7435 */ /* 0x000fe200000001ff */
[----:B------:R-:W-:Y:S10]  /*4030*/  @!P4 BRA `(.L_x_2192) ;  /* 0x000000000024c947 */ /* 0x000ff40003800000 */
[----:B-----5:R-:W-:Y:S01]  /*4040*/  HADD2.F32 R143, -RZ, R119.H1_H1 ;  /* 0x30000077ff8f7230 */ /* 0x020fe20000004100 */
[----:B------:R-:W-:Y:S06]  /*4050*/  BRA `(.L_x_2192) ;  /* 0x00000000001c7947 */ /* 0x000fec0003800000 */
.L_x_2191:
[----:B------:R-:W-:Y:S01]  /*4060*/  ISETP.NE.AND P6, PT, R39, RZ, PT ;  /* 0x000000ff2700720c */ /* 0x000fe20003fc5270 */
[----:B-----5:R-:W-:-:S03]  /*4070*/  @P4 HADD2.F32 R138, -RZ, R119.H1_H1 ;  /* 0x30000077ff8a4230 */ /* 0x020fc60000004100 */
[----:B------:R-:W-:-:S05]  /*4080*/  FSEL R137, R140, RZ, !P6 ;  /* 0x000000ff8c897208 */ /* 0x000fca0007000000 */
[----:B------:R-:W-:-:S04]  /*4090*/  FFMA.FTZ R136, R204, R142, R137 ;  /* 0x0000008ecc887223 */ /* 0x000fc80000010089 */
[----:B------:R-:W-:-:S04]  /*40a0*/  FADD.FTZ R136, R203, -R136 ;  /* 0x80000088cb887221 */ /* 0x000fc80000010000 */
[----:B------:R-:W-:-:S04]  /*40b0*/  FMUL.FTZ R143, R159, R136 ;  /* 0x000000889f8f7220 */ /* 0x000fc80000410000 */
[----:B------:R-:W-:-:S07]  /*40c0*/  @P4 FADD.FTZ R143, R143, R138 ;  /* 0x0000008a8f8f4221 */ /* 0x000fce0000010000 */
.L_x_2192:
[----:B------:R-:W-:Y:S05]  /*40d0*/  BSYNC B1 ;  /* 0x0000000000017941 */ /* 0x000fea0003800000 */
.L_x_2190:
        /* <DEDUP_REMOVED lines=19> */
.L_x_2194:
[----:B------:R-:W-:Y:S05]  /*4210*/  BSYNC B1 ;  /* 0x0000000000017941 */ /* 0x000fea0003800000 */
.L_x_2193:
[----:B------:R1:W-:Y:S01]  /*4220*/  @P5 STG.E.128 desc[UR4][R138.64], R64 ;  /* 0x000000408a005986 */ /* 0x0003e2000c101d04 */
[----:B------:R-:W-:Y:S02]  /*4230*/  IADD3 R162, R162, 0x80, RZ ;  /* 0x00000080a2a27810 */ /* 0x000fe40007ffe0ff */
[----:B------:R-:W-:Y:S01]  /*4240*/  IADD3 R141, R141, 0x80, RZ ;  /* 0x000000808d8d7810 */ /* 0x000fe20007ffe0ff */
[----:B------:R1:W-:Y:S06]  /*4250*/  @P3 STG.E.128 desc[UR4][R136.64], R120 ;  /* 0x0000007888003986 */ /* 0x0003ec000c101d04 */
.L_x_2152:
[----:B------:R-:W-:Y:S05]  /*4260*/  BSYNC B0 ;  /* 0x0000000000007941 */ /* 0x000fea0003800000 */
.L_x_2151:
        /* <DEDUP_REMOVED lines=8> */
.L_x_2198:
[----:B------:R-:W-:Y:S05]  /*42f0*/  BSYNC B1 ;  /* 0x0000000000017941 */ /* 0x000fea0003800000 */
.L_x_2197:
[----:B------:R-:W-:Y:S04]  /*4300*/  BSSY B1, `(.L_x_2199) ;  /* 0x0000013000017945 */ /* 0x000fe80003800000 */
[----:B------:R-:W-:Y:S05]  /*4310*/  @P2 BRA `(.L_x_2200) ;  /* 0x00000000001c2947 */ /* 0x000fea0003800000 */
[----:B------:R-:W-:Y:S01]  /*4320*/  UISETP.NE.U32.AND UP0, UPT, UR8, URZ, UPT ;  /* 0x0000003f0800728c */ /* 0x000fe2000bf05070 */
[----:B01----:R-:W-:-:S03]  /*4330*/  MOV R136, RZ ;  /* 0x000000ff00887202 */ /* 0x003fc60000000f00 */
[----:B------:R-:W-:-:S06]  /*4340*/  UISETP.NE.AND.EX UP0, UPT, UR9, URZ, UPT, UP0 ;  /* 0x0000003f0900728c */ /* 0x000fcc000bf05300 */
[----:B------:R-:W-:-:S13]  /*4350*/  PLOP3.LUT P4, PT, PT, PT, UP0, 0x80, 0x0 ;  /* 0x000000000000781c */ /* 0x000fda0003f8f008 */
[----:B------:R-:W-:Y:S05]  /*4360*/  @!P4 BRA `(.L_x_2201) ;  /* 0x000000000030c947 */ /* 0x000fea0003800000 */
[----:B-----5:R-:W-:Y:S01]  /*4370*/  HADD2.F32 R136, -RZ, R40.H0_H0 ;  /* 0x20000028ff887230 */ /* 0x020fe20000004100 */
[----:B------:R-:W-:Y:S06]  /*4380*/  BRA `(.L_x_2201) ;  /* 0x0000000000287947 */ /* 0x000fec0003800000 */
.L_x_2200:
        /* <DEDUP_REMOVED lines=8> */
[----:B-----5:R-:W-:-:S05]  /*4410*/  @P4 HADD2.F32 R137, -RZ, R40.H0_H0 ;  /* 0x20000028ff894230 */ /* 0x020fca0000004100 */
[----:B------:R-:W-:-:S07]  /*4420*/  @P4 FADD.FTZ R136, R136, R137 ;  /* 0x0000008988884221 */ /* 0x000fce0000010000 */
.L_x_2201:
[----:B------:R-:W-:Y:S05]  /*4430*/  BSYNC B1 ;  /* 0x0000000000017941 */ /* 0x000fea0003800000 */
.L_x_2199:
        /* <DEDUP_REMOVED lines=15> */
.L_x_2203:
[----:B------:R-:W-:Y:S05]  /*4530*/  BSYNC B1 ;  /* 0x0000000000017941 */ /* 0x000fea0003800000 */
.L_x_2202:
[----:B------:R-:W-:Y:S01]  /*4540*/  BSSY B1, `(.L_x_2204) ;  /* 0x000000e000017945 */ /* 0x000fe20003800000 */
[----:B------:R-:W-:-:S03]  /*4550*/  @P5 PRMT R64, R137, 0x7610, R64 ;  /* 0x0000761089405816 */ /* 0x000fc60000000040 */
[----:B------:R-:W-:Y:S05]  /*4560*/  @P2 BRA `(.L_x_2205) ;  /* 0x0000000000102947 */ /* 0x000fea0003800000 */
[----:B------:R-:W-:Y:S01]  /*4570*/  HFMA2.MMA R136, -RZ, RZ, 0, 0 ;  /* 0x00000000ff887435 */ /* 0x000fe200000001ff */
[----:B------:R-:W-:Y:S10]  /*4580*/  @!P4 BRA `(.L_x_2206) ;  /* 0x000000000024c947 */ /* 0x000ff40003800000 */
[----:B-----5:R-:W-:Y:S01]  /*4590*/  HADD2.F32 R136, -RZ, R40.H1_H1 ;  /* 0x30000028ff887230 */ /* 0x020fe20000004100 */
[----:B------:R-:W-:Y:S06]  /*45a0*/  BRA `(.L_x_2206) ;  /* 0x00000000001c7947 */ /* 0x000fec0003800000 */
.L_x_2205:
[----:B------:R-:W-:-:S04]  /*45b0*/  ISETP.NE.AND P6, PT, R39, RZ, PT ;  /* 0x000000ff2700720c */ /* 0x000fc80003fc5270 */
[----:B------:R-:W-:-:S05]  /*45c0*/  FSEL R137, R140, RZ, !P6 ;  /* 0x000000ff8c897208 */ /* 0x000fca0007000000 */
[----:B------:R-:W-:Y:S01]  /*45d0*/  FFMA.FTZ R136, R206, R142, R137 ;  /* 0x0000008ece887223 */ /* 0x000fe20000010089 */
[----:B-----5:R-:W-:-:S03]  /*45e0*/  @P4 HADD2.F32 R137, -RZ, R40.H1_H1 ;  /* 0x30000028ff894230 */ /* 0x020fc60000004100 */
[----:B------:R-:W-:-:S04]  /*45f0*/  FADD.FTZ R136, R207, -R136 ;  /* 0x80000088cf887221 */ /* 0x000fc80000010000 */
[----:B------:R-:W-:-:S04]  /*4600*/  FMUL.FTZ R136, R159, R136 ;  /* 0x000000889f887220 */ /* 0x000fc80000410000 */
[----:B------:R-:W-:-:S07]  /*4610*/  @P4 FADD.FTZ R136, R136, R137 ;  /* 0x0000008988884221 */ /* 0x000fce0000010000 */
.L_x_2206:
[----:B------:R-:W-:Y:S05]  /*4620*/  BSYNC B1 ;  /* 0x0000000000017941 */ /* 0x000fea0003800000 */
.L_x_2204:
        /* <DEDUP_REMOVED lines=14> */
.L_x_2208:
[----:B------:R-:W-:Y:S05]  /*4710*/  BSYNC B1 ;  /* 0x0000000000017941 */ /* 0x000fea0003800000 */
.L_x_2207:
[----:B------:R-:W-:Y:S01]  /*4720*/  BSSY B1, `(.L_x_2209) ;  /* 0x000000e000017945 */ /* 0x000fe20003800000 */
[----:B------:R-:W-:-:S03]  /*4730*/  @P5 PRMT R64, R64, 0x5410, R137 ;  /* 0x0000541040405816 */ /* 0x000fc60000000089 */
[----:B------:R-:W-:Y:S05]  /*4740*/  @P2 BRA `(.L_x_2210) ;  /* 0x0000000000102947 */ /* 0x000fea0003800000 */
[----:B------:R-:W-:Y:S01]  /*4750*/  MOV R136, RZ ;  /* 0x000000ff00887202 */ /* 0x000fe20000000f00 */
[----:B------:R-:W-:Y:S06]  /*4760*/  @!P4 BRA `(.L_x_2211) ;  /* 0x000000000024c947 */ /* 0x000fec0003800000 */
[----:B-----5:R-:W-:Y:S01]  /*4770*/  HADD2.F32 R136, -RZ, R41.H0_H0 ;  /* 0x20000029ff887230 */ /* 0x020fe20000004100 */
[----:B------:R-:W-:Y:S06]  /*4780*/  BRA `(.L_x_2211) ;  /* 0x00000000001c7947 */ /* 0x000fec0003800000 */
.L_x_2210:
[----:B------:R-:W-:-:S04]  /*4790*/  ISETP.NE.AND P6, PT, R39, RZ, PT ;  /* 0x000000ff2700720c */ /* 0x000fc80003fc5270 */
[----:B------:R-:W-:-:S05]  /*47a0*/  FSEL R136, R140, RZ, !P6 ;  /* 0x000000ff8c887208 */ /* 0x000fca0007000000 */
[----:B------:R-:W-:-:S04]  /*47b0*/  FFMA.FTZ R137, R205, R142, R136 ;  /* 0x0000008ecd897223 */ /* 0x000fc80000010088 */
[----:B------:R-:W-:Y:S01]  /*47c0*/  FADD.FTZ R136, R212, -R137 ;  /* 0x80000089d4887221 */ /* 0x000fe20000010000 */
[----:B-----5:R-:W-:-:S03]  /*47d0*/  @P4 HADD2.F32 R137, -RZ, R41.H0_H0 ;  /* 0x20000029ff894230 */ /* 0x020fc60000004100 */
[----:B------:R-:W-:-:S04]  /*47e0*/  FMUL.FTZ R136, R159, R136 ;  /* 0x000000889f887220 */ /* 0x000fc80000410000 */
[----:B------:R-:W-:-:S07]  /*47f0*/  @P4 FADD.FTZ R136, R136, R137 ;  /* 0x0000008988884221 */ /* 0x000fce0000010000 */
.L_x_2211:
[----:B------:R-:W-:Y:S05]  /*4800*/  BSYNC B1 ;  /* 0x0000000000017941 */ /* 0x000fea0003800000 */
.L_x_2209:
        /* <DEDUP_REMOVED lines=13> */
.L_x_2213:
[----:B------:R-:W-:Y:S05]  /*48e0*/  BSYNC B1 ;  /* 0x0000000000017941 */ /* 0x000fea0003800000 */
.L_x_2212:
[----:B------:R-:W-:Y:S01]  /*48f0*/  BSSY B1, `(.L_x_2214) ;  /* 0x000000e000017945 */ /* 0x000fe20003800000 */
[----:B------:R-:W-:-:S03]  /*4900*/  @P5 PRMT R65, R137, 0x7610, R65 ;  /* 0x0000761089415816 */ /* 0x000fc60000000041 */
[----:B------:R-:W-:Y:S05]  /*4910*/  @P2 BRA `(.L_x_2215) ;  /* 0x0000000000102947 */ /* 0x000fea0003800000 */
[----:B------:R-:W-:Y:S01]  /*4920*/  HFMA2.MMA R136, -RZ, RZ, 0, 0 ;  /* 0x00000000ff887435 */ /* 0x000fe200000001ff */
[----:B------:R-:W-:Y:S10]  /*4930*/  @!P4 BRA `(.L_x_2216) ;  /* 0x000000000024c947 */ /* 0x000ff40003800000 */
[----:B-----5:R-:W-:Y:S01]  /*4940*/  HADD2.F32 R136, -RZ, R41.H1_H1 ;  /* 0x30000029ff887230 */ /* 0x020fe20000004100 */
[----:B------:R-:W-:Y:S06]  /*4950*/  BRA `(.L_x_2216) ;  /* 0x00000000001c7947 */ /* 0x000fec0003800000 */
.L_x_2215:
[----:B------:R-:W-:-:S04]  /*4960*/  ISETP.NE.AND P6, PT, R39, RZ, PT ;  /* 0x000000ff2700720c */ /* 0x000fc80003fc5270 */
[----:B------:R-:W-:-:S05]  /*4970*/  FSEL R137, R140, RZ, !P6 ;  /* 0x000000ff8c897208 */ /* 0x000fca0007000000 */
[----:B------:R-:W-:Y:S01]  /*4980*/  FFMA.FTZ R136, R210, R142, R137 ;  /* 0x0000008ed2887223 */ /* 0x000fe20000010089 */
[----:B-----5:R-:W-:-:S03]  /*4990*/  @P4 HADD2.F32 R137, -RZ, R41.H1_H1 ;  /* 0x30000029ff894230 */ /* 0x020fc60000004100 */
[----:B------:R-:W-:-:S04]  /*49a0*/  FADD.FTZ R136, R209, -R136 ;  /* 0x80000088d1887221 */ /* 0x000fc80000010000 */
[----:B------:R-:W-:-:S04]  /*49b0*/  FMUL.FTZ R136, R159, R136 ;  /* 0x000000889f887220 */ /* 0x000fc80000410000 */
[----:B------:R-:W-:-:S07]  /*49c0*/  @P4 FADD.FTZ R136, R136, R137 ;  /* 0x0000008988884221 */ /* 0x000fce0000010000 */
.L_x_2216:
[----:B------:R-:W-:Y:S05]  /*49d0*/  BSYNC B1 ;  /* 0x0000000000017941 */ /* 0x000fea0003800000 */
.L_x_2214:
        /* <DEDUP_REMOVED lines=14> */
.L_x_2218:
[----:B------:R-:W-:Y:S05]  /*4ac0*/  BSYNC B1 ;  /* 0x0000000000017941 */ /* 0x000fea0003800000 */
.L_x_2217:
[----:B------:R-:W-:Y:S01]  /*4ad0*/  BSSY B1, `(.L_x_2219) ;  /* 0x000000e000017945 */ /* 0x000fe20003800000 */
[----:B------:R-:W-:-:S03]  /*4ae0*/  @P5 PRMT R65, R65, 0x5410, R137 ;  /* 0x0000541041415816 */ /* 0x000fc60000000089 */
[----:B------:R-:W-:Y:S05]  /*4af0*/  @P2 BRA `(.L_x_2220) ;  /* 0x0000000000102947 */ /* 0x000fea0003800000 */
[----:B------:R-:W-:Y:S01]  /*4b00*/  MOV R136, RZ ;  /* 0x000000ff00887202 */ /* 0x000fe20000000f00 */
[----:B------:R-:W-:Y:S06]  /*4b10*/  @!P4 BRA `(.L_x_2221) ;  /* 0x000000000024c947 */ /* 0x000fec0003800000 */
[----:B-----5:R-:W-:Y:S01]  /*4b20*/  HADD2.F32 R136, -RZ, R42.H0_H0 ;  /* 0x2000002aff887230 */ /* 0x020fe20000004100 */
[----:B------:R-:W-:Y:S06]  /*4b30*/  BRA `(.L_x_2221) ;  /* 0x00000000001c7947 */ /* 0x000fec0003800000 */
.L_x_2220:
[----:B------:R-:W-:-:S04]  /*4b40*/  ISETP.NE.AND P6, PT, R39, RZ, PT ;  /* 0x000000ff2700720c */ /* 0x000fc80003fc5270 */
[----:B------:R-:W-:-:S05]  /*4b50*/  FSEL R136, R140, RZ, !P6 ;  /* 0x000000ff8c887208 */ /* 0x000fca0007000000 */
[----:B------:R-:W-:-:S04]  /*4b60*/  FFMA.FTZ R137, R211, R142, R136 ;  /* 0x0000008ed3897223 */ /* 0x000fc80000010088 */
[----:B------:R-:W-:Y:S01]  /*4b70*/  FADD.FTZ R136, R214, -R137 ;  /* 0x80000089d6887221 */ /* 0x000fe20000010000 */
[----:B-----5:R-:W-:-:S03]  /*4b80*/  @P4 HADD2.F32 R137, -RZ, R42.H0_H0 ;  /* 0x2000002aff894230 */ /* 0x020fc60000004100 */
[----:B------:R-:W-:-:S04]  /*4b90*/  FMUL.FTZ R136, R159, R136 ;  /* 0x000000889f887220 */ /* 0x000fc80000410000 */
[----:B------:R-:W-:-:S07]  /*4ba0*/  @P4 FADD.FTZ R136, R136, R137 ;  /* 0x0000008988884221 */ /* 0x000fce0000010000 */
.L_x_2221:
[----:B------:R-:W-:Y:S05]  /*4bb0*/  BSYNC B1 ;  /* 0x0000000000017941 */ /* 0x000fea0003800000 */
.L_x_2219:
        /* <DEDUP_REMOVED lines=13> */
.L_x_2223:
[----:B------:R-:W-:Y:S05]  /*4c90*/  BSYNC B1 ;  /* 0x0000000000017941 */ /* 0x000fea0003800000 */
.L_x_2222:
[----:B------:R-:W-:Y:S01]  /*4ca0*/  BSSY B1, `(.L_x_2224) ;  /* 0x000000e000017945 */ /* 0x000fe20003800000 */
[----:B------:R-:W-:-:S03]  /*4cb0*/  @P5 PRMT R66, R137, 0x7610, R66 ;  /* 0x0000761089425816 */ /* 0x000fc60000000042 */
[----:B------:R-:W-:Y:S05]  /*4cc0*/  @P2 BRA `(.L_x_2225) ;  /* 0x0000000000102947 */ /* 0x000fea0003800000 */
[----:B------:R-:W-:Y:S01]  /*4cd0*/  HFMA2.MMA R136, -RZ, RZ, 0, 0 ;  /* 0x00000000ff887435 */ /* 0x000fe200000001ff */
[----:B------:R-:W-:Y:S10]  /*4ce0*/  @!P4 BRA `(.L_x_2226) ;  /* 0x000000000024c947 */ /* 0x000ff40003800000 */
[----:B-----5:R-:W-:Y:S01]  /*4cf0*/  HADD2.F32 R136, -RZ, R42.H1_H1 ;  /* 0x3000002aff887230 */ /* 0x020fe20000004100 */
[----:B------:R-:W-:Y:S06]  /*4d00*/  BRA `(.L_x_2226) ;  /* 0x00000000001c7947 */ /* 0x000fec0003800000 */
.L_x_2225:
[----:B------:R-:W-:-:S04]  /*4d10*/  ISETP.NE.AND P6, PT, R39, RZ, PT ;  /* 0x000000ff2700720c */ /* 0x000fc80003fc5270 */
[----:B------:R-:W-:-:S05]  /*4d20*/  FSEL R137, R140, RZ, !P6 ;  /* 0x000000ff8c897208 */ /* 0x000fca0007000000 */
[----:B------:R-:W-:Y:S01]  /*4d30*/  FFMA.FTZ R136, R216, R142, R137 ;  /* 0x0000008ed8887223 */ /* 0x000fe20000010089 */
[----:B-----5:R-:W-:-:S03]  /*4d40*/  @P4 HADD2.F32 R137, -RZ, R42.H1_H1 ;  /* 0x3000002aff894230 */ /* 0x020fc60000004100 */
[----:B------:R-:W-:-:S04]  /*4d50*/  FADD.FTZ R136, R213, -R136 ;  /* 0x80000088d5887221 */ /* 0x000fc80000010000 */
[----:B------:R-:W-:-:S04]  /*4d60*/  FMUL.FTZ R136, R159, R136 ;  /* 0x000000889f887220 */ /* 0x000fc80000410000 */
[----:B------:R-:W-:-:S07]  /*4d70*/  @P4 FADD.FTZ R136, R136, R137 ;  /* 0x0000008988884221 */ /* 0x000fce0000010000 */
.L_x_2226:
[----:B------:R-:W-:Y:S05]  /*4d80*/  BSYNC B1 ;  /* 0x0000000000017941 */ /* 0x000fea0003800000 */
.L_x_2224:
        /* <DEDUP_REMOVED lines=14> */
.L_x_2228:
[----:B------:R-:W-:Y:S05]  /*4e70*/  BSYNC B1 ;  /* 0x0000000000017941 */ /* 0x000fea0003800000 */
.L_x_2227:
[----:B------:R-:W-:Y:S01]  /*4e80*/  BSSY B1, `(.L_x_2229) ;  /* 0x000000e000017945 */ /* 0x000fe20003800000 */
[----:B------:R-:W-:-:S03]  /*4e90*/  @P5 PRMT R66, R66, 0x5410, R137 ;  /* 0x0000541042425816 */ /* 0x000fc60000000089 */
[----:B------:R-:W-:Y:S05]  /*4ea0*/  @P2 BRA `(.L_x_2230) ;  /* 0x0000000000102947 */ /* 0x000fea0003800000 */
[----:B------:R-:W-:Y:S01]  /*4eb0*/  MOV R136, RZ ;  /* 0x000000ff00887202 */ /* 0x000fe20000000f00 */
[----:B------:R-:W-:Y:S06]  /*4ec0*/  @!P4 BRA `(.L_x_2231) ;  /* 0x000000000024c947 */ /* 0x000fec0003800000 */
[----:B-----5:R-:W-:Y:S01]  /*4ed0*/  HADD2.F32 R136, -RZ, R43.H0_H0 ;  /* 0x2000002bff887230 */ /* 0x020fe20000004100 */
[----:B------:R-:W-:Y:S06]  /*4ee0*/  BRA `(.L_x_2231) ;  /* 0x00000000001c7947 */ /* 0x000fec0003800000 */
.L_x_2230:
[----:B------:R-:W-:-:S04]  /*4ef0*/  ISETP.NE.AND P6, PT, R39, RZ, PT ;  /* 0x000000ff2700720c */ /* 0x000fc80003fc5270 */
[----:B------:R-:W-:-:S05]  /*4f00*/  FSEL R136, R140, RZ, !P6 ;  /* 0x000000ff8c887208 */ /* 0x000fca0007000000 */
[----:B------:R-:W-:-:S04]  /*4f10*/  FFMA.FTZ R137, R215, R142, R136 ;  /* 0x0000008ed7897223 */ /* 0x000fc80000010088 */
[----:B------:R-:W-:Y:S01]  /*4f20*/  FADD.FTZ R136, R218, -R137 ;  /* 0x80000089da887221 */ /* 0x000fe20000010000 */
[----:B-----5:R-:W-:-:S03]  /*4f30*/  @P4 HADD2.F32 R137, -RZ, R43.H0_H0 ;  /* 0x2000002bff894230 */ /* 0x020fc60000004100 */
[----:B------:R-:W-:-:S04]  /*4f40*/  FMUL.FTZ R136, R159, R136 ;  /* 0x000000889f887220 */ /* 0x000fc80000410000 */
[----:B------:R-:W-:-:S07]  /*4f50*/  @P4 FADD.FTZ R136, R136, R137 ;  /* 0x0000008988884221 */ /* 0x000fce0000010000 */
.L_x_2231:
[----:B------:R-:W-:Y:S05]  /*4f60*/  BSYNC B1 ;  /* 0x0000000000017941 */ /* 0x000fea0003800000 */
.L_x_2229:
        /* <DEDUP_REMOVED lines=13> */
.L_x_2233:
[----:B------:R-:W-:Y:S05]  /*5040*/  BSYNC B1 ;  /* 0x0000000000017941 */ /* 0x000fea0003800000 */
.L_x_2232:
[----:B------:R-:W-:Y:S01]  /*5050*/  BSSY B1, `(.L_x_2234) ;  /* 0x000000e000017945 */ /* 0x000fe20003800000 */
[----:B------:R-:W-:-:S03]  /*5060*/  @P5 PRMT R67, R137, 0x7610, R67 ;  /* 0x0000761089435816 */ /* 0x000fc60000000043 */
[----:B------:R-:W-:Y:S05]  /*5070*/  @P2 BRA `(.L_x_2235) ;  /* 0x0000000000102947 */ /* 0x000fea0003800000 */
[----:B------:R-:W-:Y:S01]  /*5080*/  HFMA2.MMA R142, -RZ, RZ, 0, 0 ;  /* 0x00000000ff8e7435 */ /* 0x000fe200000001ff */
[----:B------:R-:W-:Y:S10]  /*5090*/  @!P4 BRA `(.L_x_2236) ;  /* 0x000000000024c947 */ /* 0x000ff40003800000 */
[----:B-----5:R-:W-:Y:S01]  /*50a0*/  HADD2.F32 R142, -RZ, R43.H1_H1 ;  /* 0x3000002bff8e7230 */ /* 0x020fe20000004100 */
[----:B------:R-:W-:Y:S06]  /*50b0*/  BRA `(.L_x_2236) ;  /* 0x00000000001c7947 */ /* 0x000fec0003800000 */
.L_x_2235:
[----:B------:R-:W-:-:S04]  /*50c0*/  ISETP.NE.AND P2, PT, R39, RZ, PT ;  /* 0x000000ff2700720c */ /* 0x000fc80003f45270 */
[----:B------:R-:W-:-:S05]  /*50d0*/  FSEL R137, R140, RZ, !P2 ;  /* 0x000000ff8c897208 */ /* 0x000fca0005000000 */
[----:B------:R-:W-:Y:S01]  /*50e0*/  FFMA.FTZ R142, R220, R142, R137 ;  /* 0x0000008edc8e7223 */ /* 0x000fe20000010089 */
[----:B-----5:R-:W-:-:S03]  /*50f0*/  @P4 HADD2.F32 R137, -RZ, R43.H1_H1 ;  /* 0x3000002bff894230 */ /* 0x020fc60000004100 */
[----:B------:R-:W-:-:S04]  /*5100*/  FADD.FTZ R142, R217, -R142 ;  /* 0x8000008ed98e7221 */ /* 0x000fc80000010000 */
[----:B------:R-:W-:-:S04]  /*5110*/  FMUL.FTZ R142, R159, R142 ;  /* 0x0000008e9f8e7220 */ /* 0x000fc80000410000 */
[----:B------:R-:W-:-:S07]  /*5120*/  @P4 FADD.FTZ R142, R142, R137 ;  /* 0x000000898e8e4221 */ /* 0x000fce0000010000 */
.L_x_2236:
[----:B------:R-:W-:Y:S05]  /*5130*/  BSYNC B1 ;  /* 0x0000000000017941 */ /* 0x000fea0003800000 */
.L_x_2234:
        /* <DEDUP_REMOVED lines=19> */
.L_x_2238:
[----:B------:R-:W-:Y:S05]  /*5270*/  BSYNC B1 ;  /* 0x0000000000017941 */ /* 0x000fea0003800000 */
.L_x_2237:
[----:B------:R2:W-:Y:S04]  /*5280*/  @P5 STG.E.128 desc[UR4][R138.64], R64 ;  /* 0x000000408a005986 */ /* 0x0005e8000c101d04 */
[----:B------:R2:W-:Y:S02]  /*5290*/  @P3 STG.E.128 desc[UR4][R136.64], R120 ;  /* 0x0000007888003986 */ /* 0x0005e4000c101d04 */
.L_x_2196:
[----:B------:R-:W-:Y:S05]  /*52a0*/  BSYNC B0 ;  /* 0x0000000000007941 */ /* 0x000fea0003800000 */
.L_x_2195:
[----:B------:R-:W-:Y:S02]  /*52b0*/  IADD3 R160, R160, UR14, RZ ;  /* 0x0000000ea0a07c10 */ /* 0x000fe4000fffe0ff */
[----:B------:R-:W-:Y:S02]  /*52c0*/  ISETP.NE.AND P3, PT, R180, RZ, PT ;  /* 0x000000ffb400720c */ /* 0x000fe40003f65270 */
[----:B------:R-:W-:Y:S02]  /*52d0*/  ISETP.GE.AND P2, PT, R160, UR15, PT ;  /* 0x0000000fa0007c0c */ /* 0x000fe4000bf46270 */
[----:B------:R-:W-:-:S11]  /*52e0*/  SEL R219, RZ, 0x1, P3 ;  /* 0x00000001ffdb7807 */ /* 0x000fd60001800000 */
[----:B------:R-:W-:Y:S05]  /*52f0*/  @!P2 BRA `(.L_x_2239) ;  /* 0xffffffb40054a947 */ /* 0x000fea000383ffff */
.L_x_2094:
        /* <DEDUP_REMOVED lines=20> */
.L_x_2241:
[----:B------:R-:W-:Y:S05]  /*5440*/  BSYNC B0 ;  /* 0x0000000000007941 */ /* 0x000fea0003800000 */
.L_x_2240:
        /* <DEDUP_REMOVED lines=15> */
.L_x_2243:
[----:B------:R-:W-:Y:S05]  /*5540*/  BSYNC B0 ;  /* 0x0000000000007941 */ /* 0x000fea0003800000 */
.L_x_2242:
        /* <DEDUP_REMOVED lines=15> */
.L_x_2106:
[----:B------:R-:W-:Y:S01]  /*5640*/  HFMA2.MMA R221, -RZ, RZ, 0, 9.5367431640625e-07 ;  /* 0x00000010ffdd7435 */ /* 0x000fe200000001ff */
[----:B------:R-:W-:Y:S02]  /*5650*/  MOV R224, R225 ;  /* 0x000000e100e07202 */ /* 0x000fe40000000f00 */
[----:B------:R-:W-:Y:S02]  /*5660*/  MOV R226, 0x1f ;  /* 0x0000001f00e27802 */ /* 0x000fe40000000f00 */
[----:B------:R-:W-:-:S07]  /*5670*/  MOV R181, 0xffffffff ;  /* 0xffffffff00b57802 */ /* 0x000fce0000000f00 */
[----:B-----5:R-:W-:Y:S05]  /*5680*/  WARPSYNC.COLLECTIVE R181, `(.L_x_2244) ;  /* 0x00000000b5087348 */ /* 0x020fea0003c00000 */
[----:B------:R0:W1:Y:S02]  /*5690*/  SHFL.DOWN P5, R219, R224, R221, R226 ;  /* 0x080000dde0db7389 */ /* 0x00006400000a00e2 */
[----:B01---5:R-:W-:Y:S01]  /*56a0*/  ENDCOLLECTIVE ;  /* 0x000000000000791b */ /* 0x023fe20003800000 */
.L_x_2244:
[----:B------:R-:W-:Y:S02]  /*56b0*/  MOV R224, R222 ;  /* 0x000000de00e07202 */ /* 0x000fe40000000f00 */
[----:B------:R-:W-:-:S07]  /*56c0*/  MOV R138, R219 ;  /* 0x000000db008a7202 */ /* 0x000fce0000000f00 */
[----:B------:R-:W-:Y:S05]  /*56d0*/  WARPSYNC.COLLECTIVE R181, `(.L_x_2245) ;  /* 0x00000000b5087348 */ /* 0x000fea0003c00000 */
[----:B------:R0:W1:Y:S02]  /*56e0*/  SHFL.DOWN P5, R219, R224, R221, R226 ;  /* 0x080000dde0db7389 */ /* 0x00006400000a00e2 */
[----:B01----:R-:W-:Y:S01]  /*56f0*/  ENDCOLLECTIVE ;  /* 0x000000000000791b */ /* 0x003fe20003800000 */
.L_x_2245:
[----:B------:R-:W-:Y:S01]  /*5700*/  FADD.FTZ R138, R138, R225 ;  /* 0x000000e18a8a7221 */ /* 0x000fe20000010000 */
[----:B------:R-:W-:-:S04]  /*5710*/  HFMA2.MMA R221, -RZ, RZ, 0, 4.76837158203125e-07 ;  /* 0x00000008ffdd7435 */ /* 0x000fc800000001ff */
[----:B------:R-:W-:Y:S02]  /*5720*/  MOV R224, R138 ;  /* 0x0000008a00e07202 */ /* 0x000fe40000000f00 */
[----:B------:R-:W-:-:S07]  /*5730*/  MOV R139, R219 ;  /* 0x000000db008b7202 */ /* 0x000fce0000000f00 */
[----:B------:R-:W-:Y:S05]  /*5740*/  WARPSYNC.COLLECTIVE R181, `(.L_x_2246) ;  /* 0x00000000b5087348 */ /* 0x000fea0003c00000 */
[----:B------:R0:W1:Y:S02]  /*5750*/  SHFL.DOWN P5, R219, R224, R221, R226 ;  /* 0x080000dde0db7389 */ /* 0x00006400000a00e2 */
[----:B01----:R-:W-:Y:S01]  /*5760*/  ENDCOLLECTIVE ;  /* 0x000000000000791b */ /* 0x003fe20003800000 */
.L_x_2246:
[----:B------:R-:W-:-:S05]  /*5770*/  FADD.FTZ R139, R139, R222 ;  /* 0x000000de8b8b7221 */ /* 0x000fca0000010000 */
[----:B------:R-:W-:Y:S02]  /*5780*/  MOV R224, R139 ;  /* 0x0000008b00e07202 */ /* 0x000fe40000000f00 */
[----:B------:R-:W-:-:S07]  /*5790*/  MOV R141, R219 ;  /* 0x000000db008d7202 */ /* 0x000fce0000000f00 */
[----:B------:R-:W-:Y:S05]  /*57a0*/  WARPSYNC.COLLECTIVE R181, `(.L_x_2247) ;  /* 0x00000000b5087348 */ /* 0x000fea0003c00000 */
[----:B------:R0:W1:Y:S02]  /*57b0*/  SHFL.DOWN P5, R219, R224, R221, R226 ;  /* 0x080000dde0db7389 */ /* 0x00006400000a00e2 */
[----:B01----:R-:W-:Y:S01]  /*57c0*/  ENDCOLLECTIVE ;  /* 0x000000000000791b */ /* 0x003fe20003800000 */
.L_x_2247:
[----:B------:R-:W-:Y:S01]  /*57d0*/  FADD.FTZ R141, R138, R141 ;  /* 0x0000008d8a8d7221 */ /* 0x000fe20000010000 */
[----:B------:R-:W-:-:S04]  /*57e0*/  HFMA2.MMA R221, -RZ, RZ, 0, 2.384185791015625e-07 ;  /* 0x00000004ffdd7435 */ /* 0x000fc800000001ff */
[----:B------:R-:W-:Y:S02]  /*57f0*/  MOV R224, R141 ;  /* 0x0000008d00e07202 */ /* 0x000fe40000000f00 */
[----:B------:R-:W-:-:S07]  /*5800*/  MOV R140, R219 ;  /* 0x000000db008c7202 */ /* 0x000fce0000000f00 */
[----:B------:R-:W-:Y:S05]  /*5810*/  WARPSYNC.COLLECTIVE R181, `(.L_x_2248) ;  /* 0x00000000b5087348 */ /* 0x000fea0003c00000 */
[----:B------:R0:W1:Y:S02]  /*5820*/  SHFL.DOWN P5, R219, R224, R221, R226 ;  /* 0x080000dde0db7389 */ /* 0x00006400000a00e2 */
[----:B01----:R-:W-:Y:S01]  /*5830*/  ENDCOLLECTIVE ;  /* 0x000000000000791b */ /* 0x003fe20003800000 */
.L_x_2248:
[----:B------:R-:W-:-:S05]  /*5840*/  FADD.FTZ R140, R139, R140 ;  /* 0x0000008c8b8c7221 */ /* 0x000fca0000010000 */
[----:B------:R-:W-:Y:S02]  /*5850*/  MOV R224, R140 ;  /* 0x0000008c00e07202 */ /* 0x000fe40000000f00 */
[----:B------:R-:W-:-:S07]  /*5860*/  MOV R142, R219 ;  /* 0x000000db008e7202 */ /* 0x000fce0000000f00 */
[----:B------:R-:W-:Y:S05]  /*5870*/  WARPSYNC.COLLECTIVE R181, `(.L_x_2249) ;  /* 0x00000000b5087348 */ /* 0x000fea0003c00000 */
[----:B------:R0:W1:Y:S02]  /*5880*/  SHFL.DOWN P5, R219, R224, R221, R226 ;  /* 0x080000dde0db7389 */ /* 0x00006400000a00e2 */
[----:B01----:R-:W-:Y:S01]  /*5890*/  ENDCOLLECTIVE ;  /* 0x000000000000791b */ /* 0x003fe20003800000 */
.L_x_2249:
[----:B------:R-:W-:Y:S01]  /*58a0*/  FADD.FTZ R142, R141, R142 ;  /* 0x0000008e8d8e7221 */ /* 0x000fe20000010000 */
[----:B------:R-:W-:-:S04]  /*58b0*/  HFMA2.MMA R221, -RZ, RZ, 0, 1.1920928955078125e-07 ;  /* 0x00000002ffdd7435 */ /* 0x000fc800000001ff */
[----:B------:R-:W-:Y:S02]  /*58c0*/  MOV R224, R142 ;  /* 0x0000008e00e07202 */ /* 0x000fe40000000f00 */
[----:B------:R-:W-:-:S07]  /*58d0*/  MOV R143, R219 ;  /* 0x000000db008f7202 */ /* 0x000fce0000000f00 */
[----:B------:R-:W-:Y:S05]  /*58e0*/  WARPSYNC.COLLECTIVE R181, `(.L_x_2250) ;  /* 0x00000000b5087348 */ /* 0x000fea0003c00000 */
[----:B------:R0:W1:Y:S02]  /*58f0*/  SHFL.DOWN P5, R219, R224, R221, R226 ;  /* 0x080000dde0db7389 */ /* 0x00006400000a00e2 */
[----:B01----:R-:W-:Y:S01]  /*5900*/  ENDCOLLECTIVE ;  /* 0x000000000000791b */ /* 0x003fe20003800000 */
.L_x_2250:
[----:B------:R-:W-:-:S05]  /*5910*/  FADD.FTZ R143, R140, R143 ;  /* 0x0000008f8c8f7221 */ /* 0x000fca0000010000 */
[----:B------:R-:W-:Y:S02]  /*5920*/  MOV R224, R143 ;  /* 0x0000008f00e07202 */ /* 0x000fe40000000f00 */
[----:B------:R-:W-:-:S07]  /*5930*/  MOV R173, R219 ;  /* 0x000000db00ad7202 */ /* 0x000fce0000000f00 */
[----:B------:R-:W-:Y:S05]  /*5940*/  WARPSYNC.COLLECTIVE R181, `(.L_x_2251) ;  /* 0x00000000b5087348 */ /* 0x000fea0003c00000 */
[----:B------:R0:W1:Y:S02]  /*5950*/  SHFL.DOWN P5, R219, R224, R221, R226 ;  /* 0x080000dde0db7389 */ /* 0x00006400000a00e2 */
[----:B01----:R-:W-:Y:S01]  /*5960*/  ENDCOLLECTIVE ;  /* 0x000000000000791b */ /* 0x003fe20003800000 */
.L_x_2251:
[----:B------:R-:W-:Y:S01]  /*5970*/  FADD.FTZ R173, R142, R173 ;  /* 0x000000ad8ead7221 */ /* 0x000fe20000010000 */
[----:B------:R-:W-:-:S04]  /*5980*/  HFMA2.MMA R221, -RZ, RZ, 0, 5.9604644775390625e-08 ;  /* 0x00000001ffdd7435 */ /* 0x000fc800000001ff */
[----:B------:R-:W-:Y:S02]  /*5990*/  MOV R224, R173 ;  /* 0x000000ad00e07202 */ /* 0x000fe40000000f00 */
[----:B------:R-:W-:-:S07]  /*59a0*/  MOV R172, R219 ;  /* 0x000000db00ac7202 */ /* 0x000fce0000000f00 */
[----:B------:R-:W-:Y:S05]  /*59b0*/  WARPSYNC.COLLECTIVE R181, `(.L_x_2252) ;  /* 0x00000000b5087348 */ /* 0x000fea0003c00000 */
[----:B------:R0:W1:Y:S02]  /*59c0*/  SHFL.DOWN P5, R219, R224, R221, R226 ;  /* 0x080000dde0db7389 */ /* 0x00006400000a00e2 */
[----:B01----:R-:W-:Y:S01]  /*59d0*/  ENDCOLLECTIVE ;  /* 0x000000000000791b */ /* 0x003fe20003800000 */
.L_x_2252:
[----:B------:R-:W-:-:S05]  /*59e0*/  FADD.FTZ R138, R143, R172 ;  /* 0x000000ac8f8a7221 */ /* 0x000fca0000010000 */
[----:B------:R-:W-:Y:S02]  /*59f0*/  MOV R224, R138 ;  /* 0x0000008a00e07202 */ /* 0x000fe40000000f00 */
[----:B------:R-:W-:-:S07]  /*5a00*/  MOV R172, R219 ;  /* 0x000000db00ac7202 */ /* 0x000fce0000000f00 */
[----:B------:R-:W-:Y:S05]  /*5a10*/  WARPSYNC.COLLECTIVE R181, `(.L_x_2253) ;  /* 0x00000000b5087348 */ /* 0x000fea0003c00000 */
[----:B------:R0:W1:Y:S02]  /*5a20*/  SHFL.DOWN P5, R219, R224, R221, R226 ;  /* 0x080000dde0db7389 */ /* 0x00006400000a00e2 */
[----:B01----:R-:W-:Y:S01]  /*5a30*/  ENDCOLLECTIVE ;  /* 0x000000000000791b */ /* 0x003fe20003800000 */
.L_x_2253:
[----:B------:R-:W-:Y:S01]  /*5a40*/  MOV R139, R219 ;  /* 0x000000db008b7202 */ /* 0x000fe20000000f00 */
[----:B------:R-:W-:Y:S06]  /*5a50*/  BRA `(.L_x_2254) ;  /* 0xffffffc400647947 */ /* 0x000fec000383ffff */
.L_x_2255:
        /* <DEDUP_REMOVED lines=10> */
.L_x_11296:


//--------------------- .text._ZN10layer_norm22ln_bwd_finalize_kernelINS_22Kernel_traits_finalizeILj3072E6__halfS2_S2_S2_fjLb1ELj1024ELj4ENS_18Kernel_traits_baseILj3072ES2_S2_S2_S2_fjLj1024EEEEELb1ELb1EEEvNS_9BwdParamsE --------------------------
	.section	.text._ZN10layer_norm22ln_bwd_finalize_kernelINS_22Kernel_traits_finalizeILj3072E6__halfS2_S2_S2_fjLb1ELj1024ELj4ENS_18Kernel_traits_baseILj3072ES2_S2_S2_S2_fjLj1024EEEEELb1ELb1EEEvNS_9BwdParamsE,"ax",@progbits
	.align	128
        .global         _ZN10layer_norm22ln_bwd_finalize_kernelINS_22Kernel_traits_finalizeILj3072E6__halfS2_S2_S2_fjLb1ELj1024ELj4ENS_18Kernel_traits_baseILj3072ES2_S2_S2_S2_fjLj1024EEEEELb1ELb1EEEvNS_9BwdParamsE
        .type           _ZN10layer_norm22ln_bwd_finalize_kernelINS_22Kernel_traits_finalizeILj3072E6__halfS2_S2_S2_fjLb1ELj1024ELj4ENS_18Kernel_traits_baseILj3072ES2_S2_S2_S2_fjLj1024EEEEELb1ELb1EEEvNS_9BwdParamsE,@function
        .size           _ZN10layer_norm22ln_bwd_finalize_kernelINS_22Kernel_traits_finalizeILj3072E6__halfS2_S2_S2_fjLb1ELj1024ELj4ENS_18Kernel_traits_baseILj3072ES2_S2_S2_S2_fjLj1024EEEEELb1ELb1EEEvNS_9BwdParamsE,(.L_x_11297 - _ZN10layer_norm22ln_bwd_finalize_kernelINS_22Kernel_traits_finalizeILj3072E6__halfS2_S2_S2_fjLb1ELj1024ELj4ENS_18Kernel_traits_baseILj3072ES2_S2_S2_S2_fjLj1024EEEEELb1ELb1EEEvNS_9BwdParamsE)
        .other          _ZN10layer_norm22ln_bwd_finalize_kernelINS_22Kernel_traits_finalizeILj3072E6__halfS2_S2_S2_fjLb1ELj1024ELj4ENS_18Kernel_traits_baseILj3072ES2_S2_S2_S2_fjLj1024EEEEELb1ELb1EEEvNS_9BwdParamsE,@"STO_CUDA_ENTRY STV_DEFAULT"
_ZN10layer_norm22ln_bwd_finalize_kernelINS_22Kernel_traits_finalizeILj3072E6__halfS2_S2_S2_fjLb1ELj1024ELj4ENS_18Kernel_traits_baseILj3072ES2_S2_S2_S2_fjLj1024EEEEELb1ELb1EEEvNS_9BwdParamsE:
.text._ZN10layer_norm22ln_bwd_finalize_kernelINS_22Kernel_traits_finalizeILj3072E6__halfS2_S2_S2_fjLb1ELj1024ELj4ENS_18Kernel_traits_baseILj3072ES2_S2_S2_S2_fjLj1024EEEEELb1ELb1EEEvNS_9BwdParamsE:
        /* <DEDUP_REMOVED lines=25> */
.L_x_2267:
        /* <DEDUP_REMOVED lines=33> */
.L_x_2260:
        /* <DEDUP_REMOVED lines=49> */
.L_x_2259:
[----:B------:R-:W-:Y:S05]  /*06b0*/  BSYNC B1 ;  /* 0x0000000000017941 */ /* 0x000fea0003800000 */
.L_x_2258:
        /* <DEDUP_REMOVED lines=32> */
.L_x_2262:
[----:B------:R-:W-:Y:S05]  /*08c0*/  BSYNC B1 ;  /* 0x0000000000017941 */ /* 0x000fea0003800000 */
.L_x_2261:
        /* <DEDUP_REMOVED lines=16> */
.L_x_2257:
[----:B------:R-:W-:Y:S05]  /*09d0*/  BSYNC B0 ;  /* 0x0000000000007941 */ /* 0x000fea0003800000 */
.L_x_2256:
        /* <DEDUP_REMOVED lines=40> */
.L_x_2283:
        /* <DEDUP_REMOVED lines=8> */
.L_x_2263:
        /* <DEDUP_REMOVED lines=15> */
[----:B---3--:R-:W-:Y:S02]  /*0dd0*/  F2FP.F16.F32.PACK_AB R21, R21, R20 ;  /* 0x000000141515723e */ /* 0x008fe400000000ff */
[----:B-1----:R-:W-:-:S03]  /*0de0*/  F2FP.F16.F32.PACK_AB R13, R13, R12 ;  /* 0x0000000c0d0d723e */ /* 0x002fc600000000ff */
[----:B------:R3:W-:Y:S01]  /*0df0*/  STG.E desc[UR6][R14.64], R21 ;  /* 0x000000150e007986 */ /* 0x0007e2000c101906 */
[----:B----4-:R-:W-:-:S03]  /*0e00*/  F2FP.F16.F32.PACK_AB R17, R17, R16 ;  /* 0x000000101111723e */ /* 0x010fc600000000ff */
[----:B------:R3:W-:Y:S04]  /*0e10*/  STG.E desc[UR6][R10.64], R13 ;  /* 0x0000000d0a007986 */ /* 0x0007e8000c101906 */
[----:B------:R3:W-:Y:S02]  /*0e20*/  STG.E desc[UR6][R8.64], R17 ;  /* 0x0000001108007986 */ /* 0x0007e4000c101906 */
.L_x_2266:
[----:B------:R-:W-:Y:S05]  /*0e30*/  BSYNC B0 ;  /* 0x0000000000007941 */ /* 0x000fea0003800000 */
.L_x_2265:
[C---:B------:R-:W-:Y:S02]  /*0e40*/  ISETP.GT.U32.AND P1, PT, R4.reuse, -0xc01, PT ;  /* 0xfffff3ff0400780c */ /* 0x040fe40003f24070 */
[----:B------:R-:W-:Y:S02]  /*0e50*/  IADD3 R4, R4, 0xc00, RZ ;  /* 0x00000c0004047810 */ /* 0x000fe40007ffe0ff */
[----:B------:R-:W-:-:S09]  /*0e60*/  IADD3 R5, R5, 0x600, RZ ;  /* 0x0000060005057810 */ /* 0x000fd20007ffe0ff */
[----:B------:R-:W-:Y:S05]  /*0e70*/  @P1 BRA `(.L_x_2267) ;  /* 0xfffffff000c41947 */ /* 0x000fea000383ffff */
[----:B------:R-:W-:Y:S05]  /*0e80*/  EXIT ;  /* 0x000000000000794d */ /* 0x000fea0003800000 */
.L_x_2264:
[----:B------:R-:W-:Y:S01]  /*0e90*/  HFMA2.MMA R22, -RZ, RZ, 0, 5.9604644775390625e-08 ;  /* 0x00000001ff167435 */ /* 0x000fe200000001ff */
[----:B---3--:R-:W-:Y:S01]  /*0ea0*/  MOV R23, R8 ;  /* 0x0000000800177202 */ /* 0x008fe20000000f00 */
[----:B------:R-:W-:Y:S01]  /*0eb0*/  IMAD.MOV.U32 R20, RZ, RZ, -0x1 ;  /* 0xffffffffff147424 */ /* 0x000fe200078e00ff */
[----:B------:R-:W-:-:S08]  /*0ec0*/  MOV R25, 0x1f ;  /* 0x0000001f00197802 */ /* 0x000fd00000000f00 */
[----:B012---:R-:W-:Y:S05]  /*0ed0*/  WARPSYNC.COLLECTIVE R20, `(.L_x_2268) ;  /* 0x0000000014087348 */ /* 0x007fea0003c00000 */
[----:B------:R3:W4:Y:S02]  /*0ee0*/  SHFL.BFLY P2, R21, R23, R22, R25 ;  /* 0x0c00001617157389 */ /* 0x0007240000040019 */
[----:B01234-:R-:W-:Y:S01]  /*0ef0*/  ENDCOLLECTIVE ;  /* 0x000000000000791b */ /* 0x01ffe20003800000 */
.L_x_2268:
[----:B------:R-:W-:Y:S01]  /*0f00*/  HFMA2.MMA R22, -RZ, RZ, 0, 1.1920928955078125e-07 ;  /* 0x00000002ff167435 */ /* 0x000fe200000001ff */
[----:B------:R-:W-:-:S05]  /*0f10*/  MOV R9, R21 ;  /* 0x0000001500097202 */ /* 0x000fca0000000f00 */
[----:B------:R-:W-:-:S05]  /*0f20*/  FADD.FTZ R9, R8, R9 ;  /* 0x0000000908097221 */ /* 0x000fca0000010000 */
[----:B------:R-:W-:-:S07]  /*0f30*/  MOV R23, R9 ;  /* 0x0000000900177202 */ /* 0x000fce0000000f00 */
[----:B------:R-:W-:Y:S05]  /*0f40*/  WARPSYNC.COLLECTIVE R20, `(.L_x_2269) ;  /* 0x0000000014087348 */ /* 0x000fea0003c00000 */
[----:B------:R0:W1:Y:S02]  /*0f50*/  SHFL.BFLY P2, R21, R23, R22, R25 ;  /* 0x0c00001617157389 */ /* 0x0000640000040019 */
[----:B01----:R-:W-:Y:S01]  /*0f60*/  ENDCOLLECTIVE ;  /* 0x000000000000791b */ /* 0x003fe20003800000 */
.L_x_2269:
[----:B------:R-:W-:Y:S01]  /*0f70*/  HFMA2.MMA R22, -RZ, RZ, 0, 2.384185791015625e-07 ;  /* 0x00000004ff167435 */ /* 0x000fe200000001ff */
[----:B------:R-:W-:-:S05]  /*0f80*/  MOV R12, R21 ;  /* 0x00000015000c7202 */ /* 0x000fca0000000f00 */
[----:B------:R-:W-:-:S05]  /*0f90*/  FADD.FTZ R12, R9, R12 ;  /* 0x0000000c090c7221 */ /* 0x000fca0000010000 */
[----:B------:R-:W-:-:S07]  /*0fa0*/  MOV R23, R12 ;  /* 0x0000000c00177202 */ /* 0x000fce0000000f00 */
[----:B------:R-:W-:Y:S05]  /*0fb0*/  WARPSYNC.COLLECTIVE R20, `(.L_x_2270) ;  /* 0x0000000014087348 */ /* 0x000fea0003c00000 */
[----:B------:R0:W1:Y:S02]  /*0fc0*/  SHFL.BFLY P2, R21, R23, R22, R25 ;  /* 0x0c00001617157389 */ /* 0x0000640000040019 */
[----:B01----:R-:W-:Y:S01]  /*0fd0*/  ENDCOLLECTIVE ;  /* 0x000000000000791b */ /* 0x003fe20003800000 */
.L_x_2270:
[----:B------:R-:W-:Y:S01]  /*0fe0*/  HFMA2.MMA R22, -RZ, RZ, 0, 4.76837158203125e-07 ;  /* 0x00000008ff167435 */ /* 0x000fe200000001ff */
[----:B------:R-:W-:-:S05]  /*0ff0*/  MOV R13, R21 ;  /* 0x00000015000d7202 */ /* 0x000fca0000000f00 */
[----:B------:R-:W-:-:S04]  /*1000*/  FADD.FTZ R13, R12, R13 ;  /* 0x0000000d0c0d7221 */ /* 0x000fc80000010000 */
[----:B------:R-:W-:-:S07]  /*1010*/  IMAD.MOV.U32 R23, RZ, RZ, R13 ;  /* 0x000000ffff177224 */ /* 0x000fce00078e000d */
[----:B------:R-:W-:Y:S05]  /*1020*/  WARPSYNC.COLLECTIVE R20, `(.L_x_2271) ;  /* 0x0000000014087348 */ /* 0x000fea0003c00000 */
[----:B------:R0:W1:Y:S02]  /*1030*/  SHFL.BFLY P2, R21, R23, R22, R25 ;  /* 0x0c00001617157389 */ /* 0x0000640000040019 */
[----:B01----:R-:W-:Y:S01]  /*1040*/  ENDCOLLECTIVE ;  /* 0x000000000000791b */ /* 0x003fe20003800000 */
.L_x_2271:
[----:B------:R-:W-:Y:S01]  /*1050*/  HFMA2.MMA R22, -RZ, RZ, 0, 9.5367431640625e-07 ;  /* 0x00000010ff167435 */ /* 0x000fe200000001ff */
[----:B------:R-:W-:-:S05]  /*1060*/  MOV R8, R21 ;  /* 0x0000001500087202 */ /* 0x000fca0000000f00 */
[----:B------:R-:W-:-:S05]  /*1070*/  FADD.FTZ R9, R13, R8 ;  /* 0x000000080d097221 */ /* 0x000fca0000010000 */
[----:B------:R-:W-:-:S07]  /*1080*/  MOV R23, R9 ;  /* 0x0000000900177202 */ /* 0x000fce0000000f00 */
[----:B------:R-:W-:Y:S05]  /*1090*/  WARPSYNC.COLLECTIVE R20, `(.L_x_2272) ;  /* 0x0000000014087348 */ /* 0x000fea0003c00000 */
[----:B------:R0:W1:Y:S02]  /*10a0*/  SHFL.BFLY P2, R21, R23, R22, R25 ;  /* 0x0c00001617157389 */ /* 0x0000640000040019 */
[----:B01----:R-:W-:Y:S01]  /*10b0*/  ENDCOLLECTIVE ;  /* 0x000000000000791b */ /* 0x003fe20003800000 */
.L_x_2272:
[----:B------:R-:W-:Y:S01]  /*10c0*/  HFMA2.MMA R22, -RZ, RZ, 0, 5.9604644775390625e-08 ;  /* 0x00000001ff167435 */ /* 0x000fe200000001ff */
[----:B------:R-:W-:Y:S02]  /*10d0*/  MOV R23, R11 ;  /* 0x0000000b00177202 */ /* 0x000fe40000000f00 */
[----:B------:R-:W-:-:S08]  /*10e0*/  MOV R8, R21 ;  /* 0x0000001500087202 */ /* 0x000fd00000000f00 */
[----:B------:R-:W-:Y:S05]  /*10f0*/  WARPSYNC.COLLECTIVE R20, `(.L_x_2273) ;  /* 0x0000000014087348 */ /* 0x000fea0003c00000 */
[----:B------:R0:W1:Y:S02]  /*1100*/  SHFL.BFLY P2, R21, R23, R22, R25 ;  /* 0x0c00001617157389 */ /* 0x0000640000040019 */
[----:B01----:R-:W-:Y:S01]  /*1110*/  ENDCOLLECTIVE ;  /* 0x000000000000791b */ /* 0x003fe20003800000 */
.L_x_2273:
[----:B------:R-:W-:Y:S01]  /*1120*/  HFMA2.MMA R22, -RZ, RZ, 0, 1.1920928955078125e-07 ;  /* 0x00000002ff167435 */ /* 0x000fe200000001ff */
[----:B------:R-:W-:-:S05]  /*1130*/  MOV R12, R21 ;  /* 0x00000015000c7202 */ /* 0x000fca0000000f00 */
[----:B------:R-:W-:-:S04]  /*1140*/  FADD.FTZ R14, R11, R12 ;  /* 0x0000000c0b0e7221 */ /* 0x000fc80000010000 */
[----:B------:R-:W-:-:S07]  /*1150*/  IMAD.MOV.U32 R23, RZ, RZ, R14 ;  /* 0x000000ffff177224 */ /* 0x000fce00078e000e */
[----:B------:R-:W-:Y:S05]  /*1160*/  WARPSYNC.COLLECTIVE R20, `(.L_x_2274) ;  /* 0x0000000014087348 */ /* 0x000fea0003c00000 */
[----:B------:R0:W1:Y:S02]  /*1170*/  SHFL.BFLY P2, R21, R23, R22, R25 ;  /* 0x0c00001617157389 */ /* 0x0000640000040019 */
[----:B01----:R-:W-:Y:S01]  /*1180*/  ENDCOLLECTIVE ;  /* 0x000000000000791b */ /* 0x003fe20003800000 */
.L_x_2274:
[----:B------:R-:W-:Y:S01]  /*1190*/  HFMA2.MMA R22, -RZ, RZ, 0, 2.384185791015625e-07 ;  /* 0x00000004ff167435 */ /* 0x000fe200000001ff */
[----:B------:R-:W-:-:S05]  /*11a0*/  MOV R13, R21 ;  /* 0x00000015000d7202 */ /* 0x000fca0000000f00 */
[----:B------:R-:W-:-:S05]  /*11b0*/  FADD.FTZ R15, R14, R13 ;  /* 0x0000000d0e0f7221 */ /* 0x000fca0000010000 */
[----:B------:R-:W-:-:S07]  /*11c0*/  MOV R23, R15 ;  /* 0x0000000f00177202 */ /* 0x000fce0000000f00 */
[----:B------:R-:W-:Y:S05]  /*11d0*/  WARPSYNC.COLLECTIVE R20, `(.L_x_2275) ;  /* 0x0000000014087348 */ /* 0x000fea0003c00000 */
[----:B------:R0:W1:Y:S02]  /*11e0*/  SHFL.BFLY P2, R21, R23, R22, R25 ;  /* 0x0c00001617157389 */ /* 0x0000640000040019 */
[----:B01----:R-:W-:Y:S01]  /*11f0*/  ENDCOLLECTIVE ;  /* 0x000000000000791b */ /* 0x003fe20003800000 */
.L_x_2275:
[----:B------:R-:W-:Y:S01]  /*1200*/  HFMA2.MMA R22, -RZ, RZ, 0, 4.76837158203125e-07 ;  /* 0x00000008ff167435 */ /* 0x000fe200000001ff */
[----:B------:R-:W-:-:S05]  /*1210*/  MOV R16, R21 ;  /* 0x0000001500107202 */ /* 0x000fca0000000f00 */
[----:B------:R-:W-:-:S05]  /*1220*/  FADD.FTZ R16, R15, R16 ;  /* 0x000000100f107221 */ /* 0x000fca0000010000 */
[----:B------:R-:W-:-:S07]  /*1230*/  MOV R23, R16 ;  /* 0x0000001000177202 */ /* 0x000fce0000000f00 */
[----:B------:R-:W-:Y:S05]  /*1240*/  WARPSYNC.COLLECTIVE R20, `(.L_x_2276) ;  /* 0x0000000014087348 */ /* 0x000fea0003c00000 */
[----:B------:R0:W1:Y:S02]  /*1250*/  SHFL.BFLY P2, R21, R23, R22, R25 ;  /* 0x0c00001617157389 */ /* 0x0000640000040019 */
[----:B01----:R-:W-:Y:S01]  /*1260*/  ENDCOLLECTIVE ;  /* 0x000000000000791b */ /* 0x003fe20003800000 */
.L_x_2276:
[----:B------:R-:W-:Y:S01]  /*1270*/  HFMA2.MMA R22, -RZ, RZ, 0, 9.5367431640625e-07 ;  /* 0x00000010ff167435 */ /* 0x000fe200000001ff */
[----:B------:R-:W-:-:S05]  /*1280*/  MOV R11, R21 ;  /* 0x00000015000b7202 */ /* 0x000fca0000000f00 */
[----:B------:R-:W-:-:S04]  /*1290*/  FADD.FTZ R11, R16, R11 ;  /* 0x0000000b100b7221 */ /* 0x000fc80000010000 */
[----:B------:R-:W-:-:S07]  /*12a0*/  IMAD.MOV.U32 R23, RZ, RZ, R11 ;  /* 0x000000ffff177224 */ /* 0x000fce00078e000b */
[----:B------:R-:W-:Y:S05]  /*12b0*/  WARPSYNC.COLLECTIVE R20, `(.L_x_2277) ;  /* 0x0000000014087348 */ /* 0x000fea0003c00000 */
[----:B------:R0:W1:Y:S02]  /*12c0*/  SHFL.BFLY P2, R21, R23, R22, R25 ;  /* 0x0c00001617157389 */ /* 0x0000640000040019 */
[----:B01----:R-:W-:Y:S01]  /*12d0*/  ENDCOLLECTIVE ;  /* 0x000000000000791b */ /* 0x003fe20003800000 */
.L_x_2277:
[----:B------:R-:W-:Y:S01]  /*12e0*/  HFMA2.MMA R22, -RZ, RZ, 0, 5.9604644775390625e-08 ;  /* 0x00000001ff167435 */ /* 0x000fe200000001ff */
[----:B------:R-:W-:Y:S02]  /*12f0*/  MOV R23, R10 ;  /* 0x0000000a00177202 */ /* 0x000fe40000000f00 */
[----:B------:R-:W-:-:S08]  /*1300*/  MOV R12, R21 ;  /* 0x00000015000c7202 */ /* 0x000fd00000000f00 */
[----:B------:R-:W-:Y:S05]  /*1310*/  WARPSYNC.COLLECTIVE R20, `(.L_x_2278) ;  /* 0x0000000014087348 */ /* 0x000fea0003c00000 */
[----:B------:R0:W1:Y:S02]  /*1320*/  SHFL.BFLY P2, R21, R23, R22, R25 ;  /* 0x0c00001617157389 */ /* 0x0000640000040019 */
[----:B01----:R-:W-:Y:S01]  /*1330*/  ENDCOLLECTIVE ;  /* 0x000000000000791b */ /* 0x003fe20003800000 */
.L_x_2278:
[----:B------:R-:W-:Y:S01]  /*1340*/  HFMA2.MMA R22, -RZ, RZ, 0, 1.1920928955078125e-07 ;  /* 0x00000002ff167435 */ /* 0x000fe200000001ff */
[----:B------:R-:W-:-:S05]  /*1350*/  MOV R13, R21 ;  /* 0x00000015000d7202 */ /* 0x000fca0000000f00 */
[----:B------:R-:W-:-:S05]  /*1360*/  FADD.FTZ R17, R10, R13 ;  /* 0x0000000d0a117221 */ /* 0x000fca0000010000 */
[----:B------:R-:W-:-:S07]  /*1370*/  MOV R23, R17 ;  /* 0x0000001100177202 */ /* 0x000fce0000000f00 */
[----:B------:R-:W-:Y:S05]  /*1380*/  WARPSYNC.COLLECTIVE R20, `(.L_x_2279) ;  /* 0x0000000014087348 */ /* 0x000fea0003c00000 */
[----:B------:R0:W1:Y:S02]  /*1390*/  SHFL.BFLY P2, R21, R23, R22, R25 ;  /* 0x0c00001617157389 */ /* 0x0000640000040019 */
[----:B01----:R-:W-:Y:S01]  /*13a0*/  ENDCOLLECTIVE ;  /* 0x000000000000791b */ /* 0x003fe20003800000 */
.L_x_2279:
[----:B------:R-:W-:Y:S01]  /*13b0*/  HFMA2.MMA R22, -RZ, RZ, 0, 2.384185791015625e-07 ;  /* 0x00000004ff167435 */ /* 0x000fe200000001ff */
[----:B------:R-:W-:-:S05]  /*13c0*/  MOV R16, R21 ;  /* 0x0000001500107202 */ /* 0x000fca0000000f00 */
[----:B------:R-:W-:-:S04]  /*13d0*/  FADD.FTZ R18, R17, R16 ;  /* 0x0000001011127221 */ /* 0x000fc80000010000 */
[----:B------:R-:W-:-:S07]  /*13e0*/  IMAD.MOV.U32 R23, RZ, RZ, R18 ;  /* 0x000000ffff177224 */ /* 0x000fce00078e0012 */
[----:B------:R-:W-:Y:S05]  /*13f0*/  WARPSYNC.COLLECTIVE R20, `(.L_x_2280) ;  /* 0x0000000014087348 */ /* 0x000fea0003c00000 */
[----:B------:R0:W1:Y:S02]  /*1400*/  SHFL.BFLY P2, R21, R23, R22, R25 ;  /* 0x0c00001617157389 */ /* 0x0000640000040019 */
[----:B01----:R-:W-:Y:S01]  /*1410*/  ENDCOLLECTIVE ;  /* 0x000000000000791b */ /* 0x003fe20003800000 */
.L_x_2280:
[----:B------:R-:W-:Y:S01]  /*1420*/  HFMA2.MMA R22, -RZ, RZ, 0, 4.76837158203125e-07 ;  /* 0x00000008ff167435 */ /* 0x000fe200000001ff */
[----:B------:R-:W-:-:S05]  /*1430*/  MOV R19, R21 ;  /* 0x0000001500137202 */ /* 0x000fca0000000f00 */
[----:B------:R-:W-:-:S05]  /*1440*/  FADD.FTZ R19, R18, R19 ;  /* 0x0000001312137221 */ /* 0x000fca0000010000 */
[----:B------:R-:W-:-:S07]  /*1450*/  MOV R23, R19 ;  /* 0x0000001300177202 */ /* 0x000fce0000000f00 */
[----:B------:R-:W-:Y:S05]  /*1460*/  WARPSYNC.COLLECTIVE R20, `(.L_x_2281) ;  /* 0x0000000014087348 */ /* 0x000fea0003c00000 */
[----:B------:R0:W1:Y:S02]  /*1470*/  SHFL.BFLY P2, R21, R23, R22, R25 ;  /* 0x0c00001617157389 */ /* 0x0000640000040019 */
[----:B01----:R-:W-:Y:S01]  /*1480*/  ENDCOLLECTIVE ;  /* 0x000000000000791b */ /* 0x003fe20003800000 */
.L_x_2281:
[----:B------:R-:W-:Y:S01]  /*1490*/  HFMA2.MMA R22, -RZ, RZ, 0, 9.5367431640625e-07 ;  /* 0x00000010ff167435 */ /* 0x000fe200000001ff */
[----:B------:R-:W-:-:S05]  /*14a0*/  MOV R10, R21 ;  /* 0x00000015000a7202 */ /* 0x000fca0000000f00 */
[----:B------:R-:W-:-:S05]  /*14b0*/  FADD.FTZ R10, R19, R10 ;  /* 0x0000000a130a7221 */ /* 0x000fca0000010000 */
[----:B------:R-:W-:-:S07]  /*14c0*/  MOV R23, R10 ;  /* 0x0000000a00177202 */ /* 0x000fce0000000f00 */
[----:B------:R-:W-:Y:S05]  /*14d0*/  WARPSYNC.COLLECTIVE R20, `(.L_x_2282) ;  /* 0x0000000014087348 */ /* 0x000fea0003c00000 */
[----:B------:R0:W1:Y:S02]  /*14e0*/  SHFL.BFLY P2, R21, R23, R22, R25 ;  /* 0x0c00001617157389 */ /* 0x0000640000040019 */
[----:B01----:R-:W-:Y:S01]  /*14f0*/  ENDCOLLECTIVE ;  /* 0x000000000000791b */ /* 0x003fe20003800000 */
.L_x_2282:
[----:B------:R-:W-:Y:S01]  /*1500*/  MOV R15, R21 ;  /* 0x00000015000f7202 */ /* 0x000fe20000000f00 */
[----:B------:R-:W-:Y:S06]  /*1510*/  BRA `(.L_x_2283) ;  /* 0xfffffff400d07947 */ /* 0x000fec000383ffff */
.L_x_2284:
        /* <DEDUP_REMOVED lines=14> */
.L_x_11297:


//--------------------- .text._ZN10layer_norm13ln_bwd_kernelINS_13Kernel_traitsI6__halfS2_S2_S2_fjLj3072ELj1ELj1ELj4ELj16ENS_18Kernel_traits_baseILj3072ES2_S2_S2_S2_fjLj128EEEEELb1ELb1ELb1ELb1EEEvNS_9BwdParamsE --------------------------
	.section	.text._ZN10layer_norm13ln_bwd_kernelINS_13Kernel_traitsI6__halfS2_S2_S2_fjLj3072ELj1ELj1ELj4ELj16ENS_18Kernel_traits_baseILj3072ES2_S2_S2_S2_fjLj128EEEEELb1ELb1ELb1ELb1EEEvNS_9BwdParamsE,"ax",@progbits
	.align	128
        .global         _ZN10layer_norm13ln_bwd_kernelINS_13Kernel_traitsI6__halfS2_S2_S2_fjLj3072ELj1ELj1ELj4ELj16ENS_18Kernel_traits_baseILj3072ES2_S2_S2_S2_fjLj128EEEEELb1ELb1ELb1ELb1EEEvNS_9BwdParamsE
        .type           _ZN10layer_norm13ln_bwd_kernelINS_13Kernel_traitsI6__halfS2_S2_S2_fjLj3072ELj1ELj1ELj4ELj16ENS_18Kernel_traits_baseILj3072ES2_S2_S2_S2_fjLj128EEEEELb1ELb1ELb1ELb1EEEvNS_9BwdParamsE,@function
        .size           _ZN10layer_norm13ln_bwd_kernelINS_13Kernel_traitsI6__halfS2_S2_S2_fjLj3072ELj1ELj1ELj4ELj16ENS_18Kernel_traits_baseILj3072ES2_S2_S2_S2_fjLj128EEEEELb1ELb1ELb1ELb1EEEvNS_9BwdParamsE,(.L_x_11298 - _ZN10layer_norm13ln_bwd_kernelINS_13Kernel_traitsI6__halfS2_S2_S2_fjLj3072ELj1ELj1ELj4ELj16ENS_18Kernel_traits_baseILj3072ES2_S2_S2_S2_fjLj128EEEEELb1ELb1ELb1ELb1EEEvNS_9BwdParamsE)
        .other          _ZN10layer_norm13ln_bwd_kernelINS_13Kernel_traitsI6__halfS2_S2_S2_fjLj3072ELj1ELj1ELj4ELj16ENS_18Kernel_traits_baseILj3072ES2_S2_S2_S2_fjLj128EEEEELb1ELb1ELb1ELb1EEEvNS_9BwdParamsE,@"STO_CUDA_ENTRY STV_DEFAULT"
_ZN10layer_norm13ln_bwd_kernelINS_13Kernel_traitsI6__halfS2_S2_S2_fjLj3072ELj1ELj1ELj4ELj16ENS_18Kernel_traits_baseILj3072ES2_S2_S2_S2_fjLj128EEEEELb1ELb1ELb1ELb1EEEvNS_9BwdParamsE:
.text._ZN10layer_norm13ln_bwd_kernelINS_13Kernel_traitsI6__halfS2_S2_S2_fjLj3072ELj1ELj1ELj4ELj16ENS_18Kernel_traits_baseILj3072ES2_S2_S2_S2_fjLj128EEEEELb1ELb1ELb1ELb1EEEvNS_9BwdParamsE:
        /* <DEDUP_REMOVED lines=59> */
.L_x_2285:
[----:B------:R-:W-:Y:S02]  /*03b0*/  ULDC.64 UR6, c[0x0][0x260] ;  /* 0x0000980000067ab9 */ /* 0x000fe40000000a00 */
        /* <DEDUP_REMOVED lines=44> */
[----:B------:R-:W0:Y:S01]  /*0680*/  LDC.U8 R4, c[0x0][0x2a0] ;  /* 0x0000a800ff047b82 */ /* 0x000e220000000000 */
        /* <DEDUP_REMOVED lines=21> */
[----:B------:R-:W-:-:S07]  /*07e0*/  HADD2.F32 R5, -RZ, R35.H1_H1 ;  /* 0x30000023ff057230 */ /* 0x000fce0000004100 */
.L_x_2415:
[----:B--2---:R-:W1:Y:S08]  /*07f0*/  LDC.64 R146, c[0x0][0x288] ;  /* 0x0000a200ff927b82 */ /* 0x004e700000000a00 */
[----:B------:R-:W2:Y:S08]  /*0800*/  LDC.64 R148, c[0x0][0x258] ;  /* 0x00009600ff947b82 */ /* 0x000eb00000000a00 */
[----:B------:R-:W3:Y:S01]  /*0810*/  LDC.64 R144, c[0x0][0x280] ;  /* 0x0000a000ff907b82 */ /* 0x000ee20000000a00 */
[----:B-1----:R-:W-:-:S07]  /*0820*/  IMAD.WIDE R146, R30, 0x4, R146 ;  /* 0x000000041e927825 */ /* 0x002fce00078e0292 */
[----:B------:R-:W1:Y:S01]  /*0830*/  LDC R211, c[0x0][0x218] ;  /* 0x00008600ffd37b82 */ /* 0x000e620000000800 */
[----:B------:R-:W4:Y:S01]  /*0840*/  LDG.E R146, desc[UR4][R146.64] ;  /* 0x0000000492927981 */ /* 0x000f22000c1e1900 */
[----:B--2---:R-:W-:-:S06]  /*0850*/  IMAD.WIDE R148, R30, 0x4, R148 ;  /* 0x000000041e947825 */ /* 0x004fcc00078e0294 */
[----:B------:R-:W2:Y:S01]  /*0860*/  LDC.64 R170, c[0x0][0x250] ;  /* 0x00009400ffaa7b82 */ /* 0x000ea20000000a00 */
[----:B-----5:R0:W5:Y:S01]  /*0870*/  LDG.E R2, desc[UR4][R148.64] ;  /* 0x0000000494027981 */ /* 0x020162000c1e1900 */
[----:B---3--:R-:W-:-:S06]  /*0880*/  IMAD.WIDE R144, R30, 0x4, R144 ;  /* 0x000000041e907825 */ /* 0x008fcc00078e0290 */
[----:B------:R-:W3:Y:S01]  /*0890*/  LDC.64 R180, c[0x0][0x2c8] ;  /* 0x0000b200ffb47b82 */ /* 0x000ee20000000a00 */
[----:B------:R0:W5:Y:S01]  /*08a0*/  LDG.E R212, desc[UR4][R144.64] ;  /* 0x0000000490d47981 */ /* 0x000162000c1e1900 */
[----:B-1----:R-:W-:-:S05]  /*08b0*/  IMAD R0, R30, R211, RZ ;  /* 0x000000d31e007224 */ /* 0x002fca00078e02ff */
[----:B------:R-:W-:-:S04]  /*08c0*/  SHF.R.S32.HI R31, RZ, 0x1f, R0 ;  /* 0x0000001fff1f7819 */ /* 0x000fc80000011400 */
[----:B------:R-:W-:-:S04]  /*08d0*/  LEA.HI R164, R31, R0, RZ, 0x3 ;  /* 0x000000001fa47211 */ /* 0x000fc800078f18ff */
[----:B------:R-:W-:Y:S01]  /*08e0*/  LEA.HI.SX32 R164, R164, R29, 0x1d ;  /* 0x0000001da4a47211 */ /* 0x000fe200078feaff */
[C---:B--2---:R-:W-:Y:S01]  /*08f0*/  IMAD.WIDE R170, R30.reuse, 0x4, R170 ;  /* 0x000000041eaa7825 */ /* 0x044fe200078e02aa */
[----:B------:R-:W-:Y:S02]  /*0900*/  IADD3 R30, R30, UR8, RZ ;  /* 0x000000081e1e7c10 */ /* 0x000fe4000fffe0ff */
[C---:B------:R-:W-:Y:S02]  /*0910*/  IADD3 R31, R164.reuse, 0x80, RZ ;  /* 0x00000080a41f7810 */ /* 0x040fe40007ffe0ff */
[C---:B------:R-:W-:Y:S01]  /*0920*/  IADD3 R0, R164.reuse, 0x100, RZ ;  /* 0x00000100a4007810 */ /* 0x040fe20007ffe0ff */
[----:B------:R-:W-:Y:S01]  /*0930*/  BSSY B0, `(.L_x_2287) ;  /* 0x0000128000007945 */ /* 0x000fe20003800000 */
[----:B---3--:R-:W-:Y:S01]  /*0940*/  IMAD.WIDE.U32 R184, R164, 0x10, R180 ;  /* 0x00000010a4b87825 */ /* 0x008fe200078e00b4 */
[----:B------:R-:W-:-:S03]  /*0950*/  ISETP.GE.AND P3, PT, R30, UR9, PT ;  /* 0x000000091e007c0c */ /* 0x000fc6000bf66270 */
[----:B------:R-:W-:-:S04]  /*0960*/  IMAD.WIDE.U32 R182, R31, 0x10, R180 ;  /* 0x000000101fb67825 */ /* 0x000fc800078e00b4 */
[----:B------:R-:W-:Y:S01]  /*0970*/  IMAD.WIDE.U32 R180, R0, 0x10, R180 ;  /* 0x0000001000b47825 */ /* 0x000fe200078e00b4 */
[----:B----4-:R-:W-:-:S13]  /*0980*/  ISETP.GT.AND P2, PT, R146, RZ, PT ;  /* 0x000000ff9200720c */ /* 0x010fda0003f44270 */
[----:B0-----:R-:W-:Y:S05]  /*0990*/  @P2 BRA `(.L_x_2288) ;  /* 0x0000000000682947 */ /* 0x001fea0003800000 */
        /* <DEDUP_REMOVED lines=26> */
.L_x_2288:
        /* <DEDUP_REMOVED lines=24> */
[----:B------:R-:W-:-:S12]  /*0cc0*/  HFMA2.MMA R175, -RZ, RZ, 0, 0 ;  /* 0x00000000ffaf7435 */ /* 0x000fd800000001ff */
[----:B------:R-:W-:-:S05]  /*0cd0*/  @P4 IADD3 R168, R212, -0x1, RZ ;  /* 0xffffffffd4a84810 */ /* 0x000fca0007ffe0ff */
[----:B------:R-:W-:-:S05]  /*0ce0*/  @P4 IMAD R168, R168, R211, RZ ;  /* 0x000000d3a8a84224 */ /* 0x000fca00078e02ff */
[----:B------:R-:W-:-:S04]  /*0cf0*/  @P4 SHF.R.S32.HI R3, RZ, 0x1f, R168 ;  /* 0x0000001fff034819 */ /* 0x000fc800000114a8 */
[----:B------:R-:W-:-:S04]  /*0d00*/  @P4 LEA.HI R168, R3, R168, RZ, 0x3 ;  /* 0x000000a803a84211 */ /* 0x000fc800078f18ff */
[----:B------:R-:W-:-:S04]  /*0d10*/  @P4 LEA.HI.SX32 R175, R168, R29, 0x1d ;  /* 0x0000001da8af4211 */ /* 0x000fc800078feaff */
[C---:B------:R-:W-:Y:S02]  /*0d20*/  IADD3 R173, R175.reuse, 0x80, RZ ;  /* 0x00000080afad7810 */ /* 0x040fe40007ffe0ff */
[C---:B-1----:R-:W-:Y:S01]  /*0d30*/  IADD3 R171, R175.reuse, 0x100, RZ ;  /* 0x00000100afab7810 */ /* 0x042fe20007ffe0ff */
        /* <DEDUP_REMOVED lines=11> */
[----:B------:R-:W5:Y:S04]  /*0df0*/  @P0 LDG.E.128 R36, desc[UR4][R182.64] ;  /* 0x00000004b6240981 */ /* 0x000f68000c1e1d00 */
[----:B------:R0:W5:Y:S01]  /*0e00*/  @P0 LDG.E.128 R32, desc[UR4][R180.64] ;  /* 0x00000004b4200981 */ /* 0x000162000c1e1d00 */
[----:B------:R-:W-:-:S04]  /*0e10*/  ISETP.NE.AND P0, PT, R4, RZ, PT ;  /* 0x000000ff0400720c */ /* 0x000fc80003f05270 */
[----:B--2---:R-:W-:Y:S01]  /*0e20*/  FSEL R227, R195, RZ, !P0 ;  /* 0x000000ffc3e37208 */ /* 0x004fe20004000000 */
[----:B------:R-:W-:Y:S02]  /*0e30*/  HADD2.F32 R3, -RZ, R140.H0_H0 ;  /* 0x2000008cff037230 */ /* 0x000fe40000004100 */
[--C-:B------:R-:W-:Y:S02]  /*0e40*/  HADD2.F32 R167, -RZ, R142.reuse.H0_H0 ;  /* 0x2000008effa77230 */ /* 0x100fe40000004100 */
[----:B------:R-:W-:Y:S02]  /*0e50*/  HADD2.F32 R142, -RZ, R142.H1_H1 ;  /* 0x3000008eff8e7230 */ /* 0x000fe40000004100 */
[----:B------:R-:W-:Y:S02]  /*0e60*/  HADD2.F32 R140, -RZ, R140.H1_H1 ;  /* 0x3000008cff8c7230 */ /* 0x000fe40000004100 */
[----:B------:R-:W-:Y:S02]  /*0e70*/  HADD2.F32 R168, -RZ, R143.H0_H0 ;  /* 0x2000008fffa87230 */ /* 0x000fe40000004100 */
[----:B---3--:R-:W-:-:S02]  /*0e80*/  HADD2.F32 R189, -RZ, R147.H0_H0 ;  /* 0x20000093ffbd7230 */ /* 0x008fc40000004100 */
[----:B------:R-:W-:Y:S02]  /*0e90*/  HADD2.F32 R192, -RZ, R147.H1_H1 ;  /* 0x30000093ffc07230 */ /* 0x000fe40000004100 */
[----:B------:R-:W-:Y:S01]  /*0ea0*/  FADD.FTZ R3, -R227, R3 ;  /* 0x00000003e3037221 */ /* 0x000fe20000010100 */
[----:B------:R-:W-:Y:S02]  /*0eb0*/  HADD2.F32 R165, -RZ, R141.H0_H0 ;  /* 0x2000008dffa57230 */ /* 0x000fe40000004100 */
[----:B------:R-:W-:Y:S02]  /*0ec0*/  HADD2.F32 R147, -RZ, R148.H0_H0 ;  /* 0x20000094ff937230 */ /* 0x000fe40000004100 */
[----:B------:R-:W-:Y:S02]  /*0ed0*/  HADD2.F32 R178, -RZ, R149.H1_H1 ;  /* 0x30000095ffb27230 */ /* 0x000fe40000004100 */
[--C-:B------:R-:W-:Y:S02]  /*0ee0*/  HADD2.F32 R191, -RZ, R152.reuse.H0_H0 ;  /* 0x20000098ffbf7230 */ /* 0x100fe40000004100 */
[----:B------:R-:W-:-:S02]  /*0ef0*/  HADD2.F32 R194, -RZ, R152.H1_H1 ;  /* 0x30000098ffc27230 */ /* 0x000fc40000004100 */
[----:B------:R-:W-:Y:S02]  /*0f00*/  HADD2.F32 R166, -RZ, R141.H1_H1 ;  /* 0x3000008dffa67230 */ /* 0x000fe40000004100 */
[----:B------:R-:W-:Y:S02]  /*0f10*/  HADD2.F32 R177, -RZ, R144.H0_H0 ;  /* 0x20000090ffb17230 */ /* 0x000fe40000004100 */
[----:B------:R-:W-:Y:S02]  /*0f20*/  HADD2.F32 R176, -RZ, R149.H0_H0 ;  /* 0x20000095ffb07230 */ /* 0x000fe40000004100 */
[--C-:B0-----:R-:W-:Y:S02]  /*0f30*/  HADD2.F32 R180, -RZ, R150.reuse.H0_H0 ;  /* 0x20000096ffb47230 */ /* 0x101fe40000004100 */
        /* <DEDUP_REMOVED lines=9> */
[C---:B------:R-:W-:Y:S01]  /*0fd0*/  FADD.FTZ R153, -R227.reuse, R142 ;  /* 0x0000008ee3997221 */ /* 0x040fe20000010100 */
[--C-:B------:R-:W-:Y:S02]  /*0fe0*/  HADD2.F32 R149, -RZ, R154.reuse.H0_H0 ;  /* 0x2000009aff957230 */ /* 0x100fe40000004100 */
[----:B------:R-:W-:Y:S01]  /*0ff0*/  FADD.FTZ R141, -R227, R140 ;  /* 0x0000008ce38d7221 */ /* 0x000fe20000010100 */
[----:B------:R-:W-:Y:S02]  /*1000*/  HADD2.F32 R146, -RZ, R154.H1_H1 ;  /* 0x3000009aff927230 */ /* 0x000fe40000004100 */
[--C-:B------:R-:W-:Y:S02]  /*1010*/  HADD2.F32 R145, -RZ, R155.reuse.H0_H0 ;  /* 0x2000009bff917230 */ /* 0x100fe40000004100 */
[----:B------:R-:W-:-:S02]  /*1020*/  HADD2.F32 R144, -RZ, R155.H1_H1 ;  /* 0x3000009bff907230 */ /* 0x000fc40000004100 */
[C---:B------:R-:W-:Y:S01]  /*1030*/  FADD.FTZ R155, -R227.reuse, R168 ;  /* 0x000000a8e39b7221 */ /* 0x040fe20000010100 */
[--C-:B------:R-:W-:Y:S02]  /*1040*/  HADD2.F32 R154, -RZ, R157.reuse.H0_H0 ;  /* 0x2000009dff9a7230 */ /* 0x100fe40000004100 */
[C---:B------:R-:W-:Y:S01]  /*1050*/  FADD.FTZ R165, -R227.reuse, R165 ;  /* 0x000000a5e3a57221 */ /* 0x040fe20000010100 */
[----:B------:R-:W-:Y:S02]  /*1060*/  HADD2.F32 R183, -RZ, R157.H1_H1 ;  /* 0x3000009dffb77230 */ /* 0x000fe40000004100 */
[C---:B------:R-:W-:Y:S01]  /*1070*/  FADD.FTZ R157, -R227.reuse, R147 ;  /* 0x00000093e39d7221 */ /* 0x040fe20000010100 */
[----:B------:R-:W-:Y:S02]  /*1080*/  HADD2.F32 R196, -RZ, R159.H1_H1 ;  /* 0x3000009fffc47230 */ /* 0x000fe40000004100 */
[----:B------:R-:W-:Y:S01]  /*1090*/  FADD.FTZ R197, -R227, R178 ;  /* 0x000000b2e3c57221 */ /* 0x000fe20000010100 */
[----:B------:R-:W-:-:S02]  /*10a0*/  HADD2.F32 R169, -RZ, R143.H1_H1 ;  /* 0x3000008fffa97230 */ /* 0x000fc40000004100 */
[----:B------:R-:W-:Y:S01]  /*10b0*/  FMUL.FTZ R3, R2, R3 ;  /* 0x0000000302037220 */ /* 0x000fe20000410000 */
[----:B------:R-:W-:Y:S02]  /*10c0*/  HADD2.F32 R184, -RZ, R158.H0_H0 ;  /* 0x2000009effb87230 */ /* 0x000fe40000004100 */
[C---:B------:R-:W-:Y:S01]  /*10d0*/  FADD.FTZ R143, -R227.reuse, R166 ;  /* 0x000000a6e38f7221 */ /* 0x040fe20000010100 */
[C---:B------:R-:W-:Y:S01]  /*10e0*/  FADD.FTZ R195, -R227.reuse, R176 ;  /* 0x000000b0e3c37221 */ /* 0x040fe20000010100 */
[C---:B------:R-:W-:Y:S01]  /*10f0*/  FADD.FTZ R213, -R227.reuse, R152 ;  /* 0x00000098e3d57221 */ /* 0x040fe20000010100 */
[----:B------:R-:W-:Y:S01]  /*1100*/  FMUL.FTZ R178, R28, R177 ;  /* 0x000000b11cb27220 */ /* 0x000fe20000410000 */
[----:B------:R-:W-:Y:S02]  /*1110*/  HADD2.F32 R148, -RZ, R148.H1_H1 ;  /* 0x30000094ff947230 */ /* 0x000fe40000004100 */
[----:B------:R-:W-:Y:S01]  /*1120*/  FADD.FTZ R167, -R227, R167 ;  /* 0x000000a7e3a77221 */ /* 0x000fe20000010100 */
[----:B------:R-:W-:-:S02]  /*1130*/  HADD2.F32 R158, -RZ, R158.H1_H1 ;  /* 0x3000009eff9e7230 */ /* 0x000fc40000004100 */
[C---:B------:R-:W-:Y:S01]  /*1140*/  FMUL.FTZ R152, R2.reuse, R153 ;  /* 0x0000009902987220 */ /* 0x040fe20000410000 */
[C---:B------:R-:W-:Y:S01]  /*1150*/  FMUL.FTZ R140, R2.reuse, R141 ;  /* 0x0000008d028c7220 */ /* 0x040fe20000410000 */
[C---:B------:R-:W-:Y:S01]  /*1160*/  FMUL.FTZ R153, R2.reuse, R155 ;  /* 0x0000009b02997220 */ /* 0x040fe20000410000 */
[----:B------:R-:W-:Y:S01]  /*1170*/  FADD.FTZ R147, -R227, R196 ;  /* 0x000000c4e3937221 */ /* 0x000fe20000010100 */
[C---:B------:R-:W-:Y:S01]  /*1180*/  FMUL.FTZ R141, R2.reuse, R165 ;  /* 0x000000a5028d7220 */ /* 0x040fe20000410000 */
[----:B------:R-:W-:Y:S01]  /*1190*/  FMUL.FTZ R155, R2, R157 ;  /* 0x0000009d029b7220 */ /* 0x000fe20000410000 */
[----:B------:R-:W-:Y:S01]  /*11a0*/  FFMA.FTZ R132, R3, R177, R132 ;  /* 0x000000b103847223 */ /* 0x000fe20000010084 */
[----:B------:R-:W-:Y:S01]  /*11b0*/  FADD.FTZ R116, R116, R177 ;  /* 0x000000b174747221 */ /* 0x000fe20000010000 */
[----:B------:R-:W-:Y:S02]  /*11c0*/  HADD2.F32 R156, -RZ, R156.H1_H1 ;  /* 0x3000009cff9c7230 */ /* 0x000fe40000004100 */
[----:B------:R-:W-:Y:S01]  /*11d0*/  FADD.FTZ R169, -R227, R169 ;  /* 0x000000a9e3a97221 */ /* 0x000fe20000010100 */
[C---:B------:R-:W-:Y:S01]  /*11e0*/  FMUL.FTZ R142, R2.reuse, R143 ;  /* 0x0000008f028e7220 */ /* 0x040fe20000410000 */
[----:B------:R-:W-:Y:S01]  /*11f0*/  FMUL.FTZ R157, R2, R195 ;  /* 0x000000c3029d7220 */ /* 0x000fe20000410000 */
[----:B------:R-:W-:Y:S01]  /*1200*/  FMUL.FTZ R177, R27, R186 ;  /* 0x000000ba1bb17220 */ /* 0x000fe20000410000 */
[----:B------:R-:W-:Y:S01]  /*1210*/  FADD.FTZ R196, RZ, R178 ;  /* 0x000000b2ffc47221 */ /* 0x000fe20000010000 */
[----:B------:R-:W-:-:S02]  /*1220*/  HADD2.F32 R185, -RZ, R159.H0_H0 ;  /* 0x2000009fffb97230 */ /* 0x000fc40000004100 */
[----:B------:R-:W-:Y:S01]  /*1230*/  FMUL.FTZ R143, R2, R167 ;  /* 0x000000a7028f7220 */ /* 0x000fe20000410000 */
[----:B------:R-:W-:Y:S01]  /*1240*/  FFMA.FTZ R195, R3, R178, RZ ;  /* 0x000000b203c37223 */ /* 0x000fe200000100ff */
[C---:B------:R-:W-:Y:S01]  /*1250*/  FADD.FTZ R159, -R227.reuse, R148 ;  /* 0x00000094e39f7221 */ /* 0x040fe20000010100 */
[----:B------:R-:W-:Y:S01]  /*1260*/  FADD.FTZ R223, -R227, R158 ;  /* 0x0000009ee3df7221 */ /* 0x000fe20000010100 */
[----:B------:R-:W-:Y:S01]  /*1270*/  FFMA.FTZ R133, R140, R186, R133 ;  /* 0x000000ba8c857223 */ /* 0x000fe20000010085 */
[----:B------:R-:W-:Y:S01]  /*1280*/  FADD.FTZ R117, R117, R186 ;  /* 0x000000ba75757221 */ /* 0x000fe20000010000 */
[----:B------:R-:W-:Y:S01]  /*1290*/  FADD.FTZ R217, -R227, R154 ;  /* 0x0000009ae3d97221 */ /* 0x000fe20000010100 */
[----:B------:R-:W-:Y:S01]  /*12a0*/  FMUL.FTZ R158, R2, R197 ;  /* 0x000000c5029e7220 */ /* 0x000fe20000410000 */
[-C--:B------:R-:W-:Y:S01]  /*12b0*/  FFMA.FTZ R134, R141, R179.reuse, R134 ;  /* 0x000000b38d867223 */ /* 0x080fe20000010086 */
[----:B------:R-:W-:Y:S01]  /*12c0*/  FADD.FTZ R118, R118, R179 ;  /* 0x000000b376767221 */ /* 0x000fe20000010000 */
[----:B------:R-:W-:Y:S01]  /*12d0*/  FMUL.FTZ R186, R26, R179 ;  /* 0x000000b31aba7220 */ /* 0x000fe20000410000 */
[----:B------:R-:W-:Y:S01]  /*12e0*/  FMUL.FTZ R154, R2, R169 ;  /* 0x000000a9029a7220 */ /* 0x000fe20000410000 */
[-C--:B------:R-:W-:Y:S01]  /*12f0*/  FFMA.FTZ R135, R142, R188.reuse, R135 ;  /* 0x000000bc8e877223 */ /* 0x080fe20000010087 */
[----:B------:R-:W-:Y:S01]  /*1300*/  FADD.FTZ R119, R119, R188 ;  /* 0x000000bc77777221 */ /* 0x000fe20000010000 */
[----:B------:R-:W-:Y:S01]  /*1310*/  FMUL.FTZ R179, R25, R188 ;  /* 0x000000bc19b37220 */ /* 0x000fe20000410000 */
[----:B------:R-:W-:Y:S01]  /*1320*/  FADD.FTZ R197, R196, R177 ;  /* 0x000000b1c4c57221 */ /* 0x000fe20000010000 */
[----:B------:R-:W-:Y:S01]  /*1330*/  FADD.FTZ R215, -R227, R156 ;  /* 0x0000009ce3d77221 */ /* 0x000fe20000010100 */
[-C--:B------:R-:W-:Y:S01]  /*1340*/  FFMA.FTZ R136, R143, R187.reuse, R136 ;  /* 0x000000bb8f887223 */ /* 0x080fe20000010088 */
[----:B------:R-:W-:Y:S01]  /*1350*/  FADD.FTZ R112, R112, R187 ;  /* 0x000000bb70707221 */ /* 0x000fe20000010000 */
[----:B------:R-:W-:Y:S01]  /*1360*/  FMUL.FTZ R188, R24, R187 ;  /* 0x000000bb18bc7220 */ /* 0x000fe20000410000 */
[----:B------:R-:W-:Y:S01]  /*1370*/  FFMA.FTZ R196, R140, R177, R195 ;  /* 0x000000b18cc47223 */ /* 0x000fe200000100c3 */
[----:B------:R-:W-:Y:S01]  /*1380*/  FMUL.FTZ R156, R2, R159 ;  /* 0x0000009f029c7220 */ /* 0x000fe20000410000 */
        /* <DEDUP_REMOVED lines=20> */
[----:B------:R-:W-:Y:S01]  /*14d0*/  FADD.FTZ R193, R198, R179 ;  /* 0x000000b3c6c17221 */ /* 0x000fe20000010000 */
[----:B------:R-:W-:Y:S01]  /*14e0*/  FFMA.FTZ R196, R142, R179, R195 ;  /* 0x000000b38ec47223 */ /* 0x000fe200000100c3 */
[----:B------:R-:W-:-:S02]  /*14f0*/  FADD.FTZ R199, -R227, R180 ;  /* 0x000000b4e3c77221 */ /* 0x000fc40000010100 */
        /* <DEDUP_REMOVED lines=8> */
[----:B------:R-:W-:Y:S02]  /*1580*/  HADD2.F32 R182, -RZ, R151.H0_H0 ;  /* 0x20000097ffb67230 */ /* 0x000fe40000004100 */
[----:B------:R-:W-:Y:S01]  /*1590*/  FADD.FTZ R201, -R227, R181 ;  /* 0x000000b5e3c97221 */ /* 0x000fe20000010100 */
[-C--:B------:R-:W-:Y:S01]  /*15a0*/  FFMA.FTZ R120, R159, R149.reuse, R120 ;  /* 0x000000959f787223 */ /* 0x080fe20000010078 */
[----:B------:R-:W-:Y:S01]  /*15b0*/  FADD.FTZ R60, R60, R149 ;  /* 0x000000953c3c7221 */ /* 0x000fe20000010000 */
[----:B------:R-:W-:Y:S01]  /*15c0*/  FMUL.FTZ R196, R16, R149 ;  /* 0x0000009510c47220 */ /* 0x000fe20000410000 */
[----:B------:R-:W-:Y:S01]  /*15d0*/  FADD.FTZ R198, R197, R190 ;  /* 0x000000bec5c67221 */ /* 0x000fe20000010000 */
[C---:B------:R-:W-:Y:S01]  /*15e0*/  FADD.FTZ R221, -R227.reuse, R184 ;  /* 0x000000b8e3dd7221 */ /* 0x040fe20000010100 */
[----:B------:R-:W-:Y:S01]  /*15f0*/  FADD.FTZ R225, -R227, R185 ;  /* 0x000000b9e3e17221 */ /* 0x000fe20000010100 */
[----:B------:R-:W-:Y:S01]  /*1600*/  FFMA.FTZ R149, R153, R190, R150 ;  /* 0x000000be99957223 */ /* 0x000fe20000010096 */
[----:B------:R-:W-:-:S02]  /*1610*/  HADD2.F32 R185, -RZ, R160.H0_H0 ;  /* 0x200000a0ffb97230 */ /* 0x000fc40000004100 */
[C---:B------:R-:W-:Y:S01]  /*1620*/  FADD.FTZ R203, -R227.reuse, R182 ;  /* 0x000000b6e3cb7221 */ /* 0x040fe20000010100 */
[----:B------:R-:W-:Y:S02]  /*1630*/  HADD2.F32 R184, -RZ, R160.H1_H1 ;  /* 0x300000a0ffb87230 */ /* 0x000fe40000004100 */
[----:B------:R-:W-:Y:S01]  /*1640*/  FMUL.FTZ R160, R2, R201 ;  /* 0x000000c902a07220 */ /* 0x000fe20000410000 */
[----:B------:R-:W-:Y:S01]  /*1650*/  FADD.FTZ R197, R198, R189 ;  /* 0x000000bdc6c57221 */ /* 0x000fe20000010000 */
[----:B------:R-:W-:Y:S01]  /*1660*/  FADD.FTZ R219, -R227, R183 ;  /* 0x000000b7e3db7221 */ /* 0x000fe20000010100 */
[----:B------:R-:W-:Y:S01]  /*1670*/  FFMA.FTZ R150, R154, R189, R149 ;  /* 0x000000bd9a967223 */ /* 0x000fe20000010095 */
[--C-:B------:R-:W-:Y:S02]  /*1680*/  HADD2.F32 R183, -RZ, R161.reuse.H0_H0 ;  /* 0x200000a1ffb77230 */ /* 0x100fe40000004100 */
[----:B------:R-:W-:Y:S01]  /*1690*/  FFMA.FTZ R121, R160, R146, R121 ;  /* 0x00000092a0797223 */ /* 0x000fe20000010079 */
[----:B------:R-:W-:-:S02]  /*16a0*/  HADD2.F32 R182, -RZ, R161.H1_H1 ;  /* 0x300000a1ffb67230 */ /* 0x000fc40000004100 */
[----:B------:R-:W-:Y:S01]  /*16b0*/  FMUL.FTZ R161, R2, R203 ;  /* 0x000000cb02a17220 */ /* 0x000fe20000410000 */
[----:B------:R-:W-:Y:S02]  /*16c0*/  HADD2.F32 R151, -RZ, R151.H1_H1 ;  /* 0x30000097ff977230 */ /* 0x000fe40000004100 */
[----:B------:R-:W-:Y:S01]  /*16d0*/  FADD.FTZ R61, R61, R146 ;  /* 0x000000923d3d7221 */ /* 0x000fe20000010000 */
[----:B------:R-:W-:Y:S01]  /*16e0*/  FMUL.FTZ R195, R15, R146 ;  /* 0x000000920fc37220 */ /* 0x000fe20000410000 */
[----:B------:R-:W-:Y:S01]  /*16f0*/  FADD.FTZ R146, R197, R192 ;  /* 0x000000c0c5927221 */ /* 0x000fe20000010000 */
[----:B------:R-:W-:Y:S01]  /*1700*/  FFMA.FTZ R149, R155, R192, R150 ;  /* 0x000000c09b957223 */ /* 0x000fe20000010096 */
[-C--:B------:R-:W-:Y:S01]  /*1710*/  FFMA.FTZ R122, R161, R145.reuse, R122 ;  /* 0x00000091a17a7223 */ /* 0x080fe2000001007a */
[----:B------:R-:W-:Y:S01]  /*1720*/  FADD.FTZ R62, R62, R145 ;  /* 0x000000913e3e7221 */ /* 0x000fe20000010000 */
[----:B------:R-:W-:Y:S01]  /*1730*/  FMUL.FTZ R198, R14, R145 ;  /* 0x000000910ec67220 */ /* 0x000fe20000410000 */
[----:B------:R-:W-:Y:S01]  /*1740*/  FADD.FTZ R205, -R227, R151 ;  /* 0x00000097e3cd7221 */ /* 0x000fe20000010100 */
[----:B------:R-:W-:Y:S01]  /*1750*/  FADD.FTZ R145, R146, R191 ;  /* 0x000000bf92917221 */ /* 0x000fe20000010000 */
[----:B------:R-:W-:Y:S01]  /*1760*/  FFMA.FTZ R146, R156, R191, R149 ;  /* 0x000000bf9c927223 */ /* 0x000fe20000010095 */
[----:B------:R-:W-:-:S02]  /*1770*/  HADD2.F32 R181, -RZ, R162.H0_H0 ;  /* 0x200000a2ffb57230 */ /* 0x000fc40000004100 */
        /* <DEDUP_REMOVED lines=24> */
[----:B------:R-:W-:Y:S01]  /*1900*/  FFMA.FTZ R145, R163, R200, R146 ;  /* 0x000000c8a3917223 */ /* 0x000fe20000010092 */
[----:B------:R-:W-:Y:S01]  /*1910*/  FMUL.FTZ R165, R2, R217 ;  /* 0x000000d902a57220 */ /* 0x000fe20000410000 */
[----:B------:R-:W-:Y:S01]  /*1920*/  FADD.FTZ R149, R144, R199 ;  /* 0x000000c790957221 */ /* 0x000fe20000010000 */
[----:B------:R-:W-:Y:S01]  /*1930*/  FMUL.FTZ R202, R10, R183 ;  /* 0x000000b70aca7220 */ /* 0x000fe20000410000 */
[----:B------:R-:W-:Y:S01]  /*1940*/  FFMA.FTZ R144, R166, R199, R145 ;  /* 0x000000c7a6907223 */ /* 0x000fe20000010091 */
        /* <DEDUP_REMOVED lines=38> */
.L_x_2289:
[----:B------:R-:W-:Y:S05]  /*1bb0*/  BSYNC B0 ;  /* 0x0000000000007941 */ /* 0x000fea0003800000 */
.L_x_2287:
[----:B------:R-:W0:Y:S01]  /*1bc0*/  S2R R184, SR_TID.X ;  /* 0x0000000000b87919 */ /* 0x000e220000002100 */
[----:B------:R-:W-:Y:S01]  /*1bd0*/  LOP3.LUT P5, RZ, R207, 0xff, RZ, 0xc0, !PT ;  /* 0x000000ffcfff7812 */ /* 0x000fe200078ac0ff */
[----:B------:R-:W-:Y:S01]  /*1be0*/  UMOV UR6, 0xffffffff ;  /* 0xffffffff00067882 */ /* 0x000fe20000000000 */
[----:B-----5:R-:W-:Y:S02]  /*1bf0*/  MOV R145, R174 ;  /* 0x000000ae00917202 */ /* 0x020fe40000000f00 */
        /* <DEDUP_REMOVED lines=28> */
.L_x_2426:
[----:B------:R-:W3:Y:S01]  /*1dc0*/  S2R R151, SR_CgaCtaId ;  /* 0x0000000000977919 */ /* 0x000ee20000008800 */
[----:B------:R-:W-:Y:S01]  /*1dd0*/  @P4 IADD3 R212, R212, -0x1, RZ ;  /* 0xffffffffd4d44810 */ /* 0x000fe20007ffe0ff */
[----:B-1----:R-:W-:Y:S01]  /*1de0*/  FADD.FTZ R180, R182, R149 ;  /* 0x00000095b6b47221 */ /* 0x002fe20000010000 */
[----:B------:R-:W-:Y:S01]  /*1df0*/  MOV R150, 0x400 ;  /* 0x0000040000967802 */ /* 0x000fe20000000f00 */
[----:B------:R-:W0:Y:S01]  /*1e00*/  @P4 LDC.64 R144, c[0x0][0x220] ;  /* 0x00008800ff904b82 */ /* 0x000e220000000a00 */
[----:B------:R-:W-:Y:S01]  /*1e10*/  @!P0 LOP3.LUT R147, R147, 0x3, RZ, 0xc0, !PT ;  /* 0x0000000393938812 */ /* 0x000fe200078ec0ff */
[----:B------:R-:W-:Y:S01]  /*1e20*/  @P4 IMAD R212, R212, R211, RZ ;  /* 0x000000d3d4d44224 */ /* 0x000fe200078e02ff */
        /* <DEDUP_REMOVED lines=8> */
[----:B---3--:R-:W-:-:S04]  /*1eb0*/  LEA R150, R151, R150, 0x18 ;  /* 0x0000009697967211 */ /* 0x008fc800078ec0ff */
[----:B------:R-:W-:-:S05]  /*1ec0*/  @!P0 LEA R211, R147, R150, 0x3 ;  /* 0x0000009693d38211 */ /* 0x000fca00078e18ff */
        /* <DEDUP_REMOVED lines=22> */
[----:B------:R-:W-:Y:S01]  /*2030*/  HADD2.F32 R145, -RZ, R40.H0_H0 ;  /* 0x20000028ff917230 */ /* 0x000fe20000004100 */
[----:B------:R-:W-:Y:S06]  /*2040*/  BRA `(.L_x_2293) ;  /* 0x0000000000247947 */ /* 0x000fec0003800000 */
.L_x_2292:
        /* <DEDUP_REMOVED lines=9> */
.L_x_2293:
[----:B------:R-:W-:Y:S05]  /*20e0*/  BSYNC B0 ;  /* 0x0000000000007941 */ /* 0x000fea0003800000 */
.L_x_2291:
[----:B------:R-:W-:Y:S01]  /*20f0*/  ISETP.NE.U32.AND P1, PT, RZ, UR12, PT ;  /* 0x0000000cff007c0c */ /* 0x000fe2000bf25070 */
[----:B------:R-:W-:Y:S03]  /*2100*/  BSSY B0, `(.L_x_2294) ;  /* 0x000000f000007945 */ /* 0x000fe60003800000 */
[----:B------:R-:W-:-:S13]  /*2110*/  ISETP.NE.AND.EX P1, PT, RZ, UR13, PT, P1 ;  /* 0x0000000dff007c0c */ /* 0x000fda000bf25310 */
[----:B------:R-:W-:Y:S01]  /*2120*/  @P1 F2FP.F16.F32.PACK_AB R144, RZ, R145 ;  /* 0x00000091ff90123e */ /* 0x000fe200000000ff */
[----:B------:R-:W-:Y:S06]  /*2130*/  @!P4 BRA `(.L_x_2295) ;  /* 0x00000000002cc947 */ /* 0x000fec0003800000 */
[----:B------:R-:W-:Y:S01]  /*2140*/  LOP3.LUT P6, RZ, R214, 0xff, RZ, 0xc0, !PT ;  /* 0x000000ffd6ff7812 */ /* 0x000fe200078cc0ff */
[----:B------:R-:W-:Y:S01]  /*2150*/  FMUL.FTZ R145, R145, UR15 ;  /* 0x0000000f91917c20 */ /* 0x000fe20008410000 */
[----:B------:R-:W-:-:S03]  /*2160*/  CS2R R146, SRZ ;  /* 0x0000000000927805 */ /* 0x000fc6000001ff00 */
[----:B------:R-:W-:-:S08]  /*2170*/  FMUL.FTZ R151, R145, UR14 ;  /* 0x0000000e91977c20 */ /* 0x000fd00008410000 */
[----:B------:R-:W-:Y:S02]  /*2180*/  @P6 HADD2.F32 R150, -RZ, R44.H0_H0 ;  /* 0x2000002cff966230 */ /* 0x000fe40000004100 */
[----:B-----5:R-:W-:-:S03]  /*2190*/  @P6 HADD2.F32 R145, -RZ, R100.H0_H0 ;  /* 0x20000064ff916230 */ /* 0x020fc60000004100 */
[C---:B------:R-:W-:Y:S02]  /*21a0*/  @P6 FMUL.FTZ R146, R151.reuse, R150 ;  /* 0x0000009697926220 */ /* 0x040fe40000410000 */
[----:B------:R-:W-:-:S03]  /*21b0*/  @P6 FMUL.FTZ R147, R151, R145 ;  /* 0x0000009197936220 */ /* 0x000fc60000410000 */
[----:B------:R-:W-:Y:S01]  /*21c0*/  F2FP.F16.F32.PACK_AB R146, RZ, R146 ;  /* 0x00000092ff92723e */ /* 0x000fe200000000ff */
[----:B------:R-:W-:-:S03]  /*21d0*/  FADD.FTZ R76, R76, R147 ;  /* 0x000000934c4c7221 */ /* 0x000fc60000010000 */
[----:B------:R-:W-:-:S07]  /*21e0*/  PRMT R128, R146, 0x7610, R128 ;  /* 0x0000761092807816 */ /* 0x000fce0000000080 */
.L_x_2295:
[----:B------:R-:W-:Y:S05]  /*21f0*/  BSYNC B0 ;  /* 0x0000000000007941 */ /* 0x000fea0003800000 */
.L_x_2294:
[----:B------:R-:W-:Y:S01]  /*2200*/  BSSY B0, `(.L_x_2296) ;  /* 0x000000e000007945 */ /* 0x000fe20003800000 */
[----:B------:R-:W-:-:S03]  /*2210*/  @P1 PRMT R72, R144, 0x7610, R72 ;  /* 0x0000761090481816 */ /* 0x000fc60000000048 */
[----:B------:R-:W-:Y:S05]  /*2220*/  @P2 BRA `(.L_x_2297) ;  /* 0x0000000000102947 */ /* 0x000fea0003800000 */
[----:B------:R-:W-:Y:S01]  /*2230*/  MOV R145, RZ ;  /* 0x000000ff00917202 */ /* 0x000fe20000000f00 */
[----:B------:R-:W-:Y:S06]  /*2240*/  @!P0 BRA `(.L_x_2298) ;  /* 0x0000000000248947 */ /* 0x000fec0003800000 */
[----:B------:R-:W-:Y:S01]  /*2250*/  HADD2.F32 R145, -RZ, R40.H1_H1 ;  /* 0x30000028ff917230 */ /* 0x000fe20000004100 */
[----:B------:R-:W-:Y:S06]  /*2260*/  BRA `(.L_x_2298) ;  /* 0x00000000001c7947 */ /* 0x000fec0003800000 */
.L_x_2297:
[----:B------:R-:W-:-:S04]  /*2270*/  ISETP.NE.AND P6, PT, R4, RZ, PT ;  /* 0x000000ff0400720c */ /* 0x000fc80003fc5270 */
[----:B------:R-:W-:-:S05]  /*2280*/  FSEL R145, R148, RZ, !P6 ;  /* 0x000000ff94917208 */ /* 0x000fca0007000000 */
[----:B------:R-:W-:-:S04]  /*2290*/  FFMA.FTZ R144, R140, R149, R145 ;  /* 0x000000958c907223 */ /* 0x000fc80000010091 */
[----:B------:R-:W-:Y:S01]  /*22a0*/  FADD.FTZ R145, R177, -R144 ;  /* 0x80000090b1917221 */ /* 0x000fe20000010000 */
[----:B------:R-:W-:-:S03]  /*22b0*/  @P0 HADD2.F32 R144, -RZ, R40.H1_H1 ;  /* 0x30000028ff900230 */ /* 0x000fc60000004100 */
[----:B------:R-:W-:-:S04]  /*22c0*/  FMUL.FTZ R145, R2, R145 ;  /* 0x0000009102917220 */ /* 0x000fc80000410000 */
[----:B------:R-:W-:-:S07]  /*22d0*/  @P0 FADD.FTZ R145, R145, R144 ;  /* 0x0000009091910221 */ /* 0x000fce0000010000 */
.L_x_2298:
[----:B------:R-:W-:Y:S05]  /*22e0*/  BSYNC B0 ;  /* 0x0000000000007941 */ /* 0x000fea0003800000 */
.L_x_2296:
[----:B------:R-:W-:Y:S01]  /*22f0*/  BSSY B0, `(.L_x_2299) ;  /* 0x000000f000007945 */ /* 0x000fe20003800000 */
[----:B------:R-:W-:-:S03]  /*2300*/  @P1 F2FP.F16.F32.PACK_AB R144, RZ, R145 ;  /* 0x00000091ff90123e */ /* 0x000fc600000000ff */
[----:B------:R-:W-:Y:S05]  /*2310*/  @!P4 BRA `(.L_x_2300) ;  /* 0x000000000030c947 */ /* 0x000fea0003800000 */
[----:B------:R-:W-:Y:S01]  /*2320*/  LOP3.LUT P6, RZ, R174, 0xff00, RZ, 0xc0, !PT ;  /* 0x0000ff00aeff7812 */ /* 0x000fe200078cc0ff */
[----:B------:R-:W-:Y:S01]  /*2330*/  FMUL.FTZ R145, R145, UR15 ;  /* 0x0000000f91917c20 */ /* 0x000fe20008410000 */
[----:B------:R-:W-:Y:S01]  /*2340*/  HFMA2.MMA R150, -RZ, RZ, 0, 0 ;  /* 0x00000000ff967435 */ /* 0x000fe200000001ff */
[----:B------:R-:W-:Y:S02]  /*2350*/  MOV R146, RZ ;  /* 0x000000ff00927202 */ /* 0x000fe40000000f00 */
[----:B------:R-:W-:-:S08]  /*2360*/  FMUL.FTZ R180, R145, UR14 ;  /* 0x0000000e91b47c20 */ /* 0x000fd00008410000 */
[----:B------:R-:W-:Y:S02]  /*2370*/  @P6 HADD2.F32 R147, -RZ, R44.H1_H1 ;  /* 0x3000002cff936230 */ /* 0x000fe40000004100 */
[----:B-----5:R-:W-:-:S03]  /*2380*/  @P6 HADD2.F32 R145, -RZ, R100.H1_H1 ;  /* 0x30000064ff916230 */ /* 0x020fc60000004100 */
[C---:B------:R-:W-:Y:S02]  /*2390*/  @P6 FMUL.FTZ R146, R180.reuse, R147 ;  /* 0x00000093b4926220 */ /* 0x040fe40000410000 */
[----:B------:R-:W-:-:S03]  /*23a0*/  @P6 FMUL.FTZ R150, R180, R145 ;  /* 0x00000091b4966220 */ /* 0x000fc60000410000 */
[----:B------:R-:W-:Y:S01]  /*23b0*/  F2FP.F16.F32.PACK_AB R146, RZ, R146 ;  /* 0x00000092ff92723e */ /* 0x000fe200000000ff */
[----:B------:R-:W-:-:S03]  /*23c0*/  FADD.FTZ R77, R77, R150 ;  /* 0x000000964d4d7221 */ /* 0x000fc60000010000 */
[----:B------:R-:W-:-:S07]  /*23d0*/  PRMT R128, R128, 0x5410, R146 ;  /* 0x0000541080807816 */ /* 0x000fce0000000092 */
.L_x_2300:
[----:B------:R-:W-:Y:S05]  /*23e0*/  BSYNC B0 ;  /* 0x0000000000007941 */ /* 0x000fea0003800000 */
.L_x_2299:
[----:B------:R-:W-:Y:S01]  /*23f0*/  BSSY B0, `(.L_x_2301) ;  /* 0x000000e000007945 */ /* 0x000fe20003800000 */
[----:B------:R-:W-:-:S03]  /*2400*/  @P1 PRMT R72, R72, 0x5410, R144 ;  /* 0x0000541048481816 */ /* 0x000fc60000000090 */
[----:B------:R-:W-:Y:S05]  /*2410*/  @P2 BRA `(.L_x_2302) ;  /* 0x0000000000102947 */ /* 0x000fea0003800000 */
[----:B------:R-:W-:Y:S01]  /*2420*/  HFMA2.MMA R145, -RZ, RZ, 0, 0 ;  /* 0x00000000ff917435 */ /* 0x000fe200000001ff */
[----:B------:R-:W-:Y:S10]  /*2430*/  @!P0 BRA `(.L_x_2303) ;  /* 0x0000000000248947 */ /* 0x000ff40003800000 */
[----:B------:R-:W-:Y:S01]  /*2440*/  HADD2.F32 R145, -RZ, R41.H0_H0 ;  /* 0x20000029ff917230 */ /* 0x000fe20000004100 */
[----:B------:R-:W-:Y:S06]  /*2450*/  BRA `(.L_x_2303) ;  /* 0x00000000001c7947 */ /* 0x000fec0003800000 */
.L_x_2302:
[----:B------:R-:W-:-:S04]  /*2460*/  ISETP.NE.AND P6, PT, R4, RZ, PT ;  /* 0x000000ff0400720c */ /* 0x000fc80003fc5270 */
[----:B------:R-:W-:-:S05]  /*2470*/  FSEL R144, R148, RZ, !P6 ;  /* 0x000000ff94907208 */ /* 0x000fca0007000000 */
[----:B------:R-:W-:Y:S01]  /*2480*/  FFMA.FTZ R145, R141, R149, R144 ;  /* 0x000000958d917223 */ /* 0x000fe20000010090 */
[----:B------:R-:W-:-:S03]  /*2490*/  @P0 HADD2.F32 R144, -RZ, R41.H0_H0 ;  /* 0x20000029ff900230 */ /* 0x000fc60000004100 */
[----:B------:R-:W-:-:S04]  /*24a0*/  FADD.FTZ R145, R186, -R145 ;  /* 0x80000091ba917221 */ /* 0x000fc80000010000 */
[----:B------:R-:W-:-:S04]  /*24b0*/  FMUL.FTZ R145, R2, R145 ;  /* 0x0000009102917220 */ /* 0x000fc80000410000 */
[----:B------:R-:W-:-:S07]  /*24c0*/  @P0 FADD.FTZ R145, R145, R144 ;  /* 0x0000009091910221 */ /* 0x000fce0000010000 */
.L_x_2303:
[----:B------:R-:W-:Y:S05]  /*24d0*/  BSYNC B0 ;  /* 0x0000000000007941 */ /* 0x000fea0003800000 */
.L_x_2301:
[----:B------:R-:W-:Y:S01]  /*24e0*/  BSSY B0, `(.L_x_2304) ;  /* 0x000000e000007945 */ /* 0x000fe20003800000 */
[----:B------:R-:W-:-:S03]  /*24f0*/  @P1 F2FP.F16.F32.PACK_AB R144, RZ, R145 ;  /* 0x00000091ff90123e */ /* 0x000fc600000000ff */
[----:B------:R-:W-:Y:S05]  /*2500*/  @!P4 BRA `(.L_x_2305) ;  /* 0x00000000002cc947 */ /* 0x000fea0003800000 */
        /* <DEDUP_REMOVED lines=11> */
.L_x_2305:
[----:B------:R-:W-:Y:S05]  /*25c0*/  BSYNC B0 ;  /* 0x0000000000007941 */ /* 0x000fea0003800000 */
.L_x_2304:
[----:B------:R-:W-:Y:S01]  /*25d0*/  BSSY B0, `(.L_x_2306) ;  /* 0x000000e000007945 */ /* 0x000fe20003800000 */
[----:B------:R-:W-:-:S03]  /*25e0*/  @P1 PRMT R73, R144, 0x7610, R73 ;  /* 0x0000761090491816 */ /* 0x000fc60000000049 */
[----:B------:R-:W-:Y:S05]  /*25f0*/  @P2 BRA `(.L_x_2307) ;  /* 0x0000000000102947 */ /* 0x000fea0003800000 */
[----:B------:R-:W-:Y:S01]  /*2600*/  MOV R145, RZ ;  /* 0x000000ff00917202 */ /* 0x000fe20000000f00 */
[----:B------:R-:W-:Y:S06]  /*2610*/  @!P0 BRA `(.L_x_2308) ;  /* 0x0000000000248947 */ /* 0x000fec0003800000 */
[----:B------:R-:W-:Y:S01]  /*2620*/  HADD2.F32 R145, -RZ, R41.H1_H1 ;  /* 0x30000029ff917230 */ /* 0x000fe20000004100 */
[----:B------:R-:W-:Y:S06]  /*2630*/  BRA `(.L_x_2308) ;  /* 0x00000000001c7947 */ /* 0x000fec0003800000 */
.L_x_2307:
[----:B------:R-:W-:-:S04]  /*2640*/  ISETP.NE.AND P6, PT, R4, RZ, PT ;  /* 0x000000ff0400720c */ /* 0x000fc80003fc5270 */
[----:B------:R-:W-:-:S05]  /*2650*/  FSEL R145, R148, RZ, !P6 ;  /* 0x000000ff94917208 */ /* 0x000fca0007000000 */
[----:B------:R-:W-:-:S04]  /*2660*/  FFMA.FTZ R144, R142, R149, R145 ;  /* 0x000000958e907223 */ /* 0x000fc80000010091 */
[----:B------:R-:W-:Y:S01]  /*2670*/  FADD.FTZ R145, R179, -R144 ;  /* 0x80000090b3917221 */ /* 0x000fe20000010000 */
[----:B------:R-:W-:-:S03]  /*2680*/  @P0 HADD2.F32 R144, -RZ, R41.H1_H1 ;  /* 0x30000029ff900230 */ /* 0x000fc60000004100 */
[----:B------:R-:W-:-:S04]  /*2690*/  FMUL.FTZ R145, R2, R145 ;  /* 0x0000009102917220 */ /* 0x000fc80000410000 */
[----:B------:R-:W-:-:S07]  /*26a0*/  @P0 FADD.FTZ R145, R145, R144 ;  /* 0x0000009091910221 */ /* 0x000fce0000010000 */
.L_x_2308:
[----:B------:R-:W-:Y:S05]  /*26b0*/  BSYNC B0 ;  /* 0x0000000000007941 */ /* 0x000fea0003800000 */
.L_x_2306:
        /* <DEDUP_REMOVED lines=15> */
.L_x_2310:
[----:B------:R-:W-:Y:S05]  /*27b0*/  BSYNC B0 ;  /* 0x0000000000007941 */ /* 0x000fea0003800000 */
.L_x_2309:
[----:B------:R-:W-:Y:S01]  /*27c0*/  BSSY B0, `(.L_x_2311) ;  /* 0x000000e000007945 */ /* 0x000fe20003800000 */
[----:B------:R-:W-:-:S03]  /*27d0*/  @P1 PRMT R73, R73, 0x5410, R144 ;  /* 0x0000541049491816 */ /* 0x000fc60000000090 */
[----:B------:R-:W-:Y:S05]  /*27e0*/  @P2 BRA `(.L_x_2312) ;  /* 0x0000000000102947 */ /* 0x000fea0003800000 */
[----:B------:R-:W-:Y:S01]  /*27f0*/  HFMA2.MMA R145, -RZ, RZ, 0, 0 ;  /* 0x00000000ff917435 */ /* 0x000fe200000001ff */
[----:B------:R-:W-:Y:S10]  /*2800*/  @!P0 BRA `(.L_x_2313) ;  /* 0x0000000000248947 */ /* 0x000ff40003800000 */
[----:B------:R-:W-:Y:S01]  /*2810*/  HADD2.F32 R145, -RZ, R42.H0_H0 ;  /* 0x2000002aff917230 */ /* 0x000fe20000004100 */
[----:B------:R-:W-:Y:S06]  /*2820*/  BRA `(.L_x_2313) ;  /* 0x00000000001c7947 */ /* 0x000fec0003800000 */
.L_x_2312:
[----:B------:R-:W-:-:S04]  /*2830*/  ISETP.NE.AND P6, PT, R4, RZ, PT ;  /* 0x000000ff0400720c */ /* 0x000fc80003fc5270 */
[----:B------:R-:W-:-:S05]  /*2840*/  FSEL R144, R148, RZ, !P6 ;  /* 0x000000ff94907208 */ /* 0x000fca0007000000 */
[----:B------:R-:W-:Y:S01]  /*2850*/  FFMA.FTZ R145, R143, R149, R144 ;  /* 0x000000958f917223 */ /* 0x000fe20000010090 */
[----:B------:R-:W-:-:S03]  /*2860*/  @P0 HADD2.F32 R144, -RZ, R42.H0_H0 ;  /* 0x2000002aff900230 */ /* 0x000fc60000004100 */
[----:B------:R-:W-:-:S04]  /*2870*/  FADD.FTZ R145, R188, -R145 ;  /* 0x80000091bc917221 */ /* 0x000fc80000010000 */
[----:B------:R-:W-:-:S04]  /*2880*/  FMUL.FTZ R145, R2, R145 ;  /* 0x0000009102917220 */ /* 0x000fc80000410000 */
[----:B------:R-:W-:-:S07]  /*2890*/  @P0 FADD.FTZ R145, R145, R144 ;  /* 0x0000009091910221 */ /* 0x000fce0000010000 */
.L_x_2313:
[----:B------:R-:W-:Y:S05]  /*28a0*/  BSYNC B0 ;  /* 0x0000000000007941 */ /* 0x000fea0003800000 */
.L_x_2311:
        /* <DEDUP_REMOVED lines=14> */
.L_x_2315:
[----:B------:R-:W-:Y:S05]  /*2990*/  BSYNC B0 ;  /* 0x0000000000007941 */ /* 0x000fea0003800000 */
.L_x_2314:
[----:B------:R-:W-:Y:S01]  /*29a0*/  BSSY B0, `(.L_x_2316) ;  /* 0x000000e000007945 */ /* 0x000fe20003800000 */
[----:B------:R-:W-:-:S03]  /*29b0*/  @P1 PRMT R74, R144, 0x7610, R74 ;  /* 0x00007610904a1816 */ /* 0x000fc6000000004a */
[----:B------:R-:W-:Y:S05]  /*29c0*/  @P2 BRA `(.L_x_2317) ;  /* 0x0000000000102947 */ /* 0x000fea0003800000 */
[----:B------:R-:W-:Y:S01]  /*29d0*/  MOV R145, RZ ;  /* 0x000000ff00917202 */ /* 0x000fe20000000f00 */
[----:B------:R-:W-:Y:S06]  /*29e0*/  @!P0 BRA `(.L_x_2318) ;  /* 0x0000000000248947 */ /* 0x000fec0003800000 */
[----:B------:R-:W-:Y:S01]  /*29f0*/  HADD2.F32 R145, -RZ, R42.H1_H1 ;  /* 0x3000002aff917230 */ /* 0x000fe20000004100 */
[----:B------:R-:W-:Y:S06]  /*2a00*/  BRA `(.L_x_2318) ;  /* 0x00000000001c7947 */ /* 0x000fec0003800000 */
.L_x_2317:
[----:B------:R-:W-:-:S04]  /*2a10*/  ISETP.NE.AND P6, PT, R4, RZ, PT ;  /* 0x000000ff0400720c */ /* 0x000fc80003fc5270 */
[----:B------:R-:W-:-:S05]  /*2a20*/  FSEL R145, R148, RZ, !P6 ;  /* 0x000000ff94917208 */ /* 0x000fca0007000000 */
[----:B------:R-:W-:-:S04]  /*2a30*/  FFMA.FTZ R144, R152, R149, R145 ;  /* 0x0000009598907223 */ /* 0x000fc80000010091 */
[----:B------:R-:W-:Y:S01]  /*2a40*/  FADD.FTZ R145, R187, -R144 ;  /* 0x80000090bb917221 */ /* 0x000fe20000010000 */
[----:B------:R-:W-:-:S03]  /*2a50*/  @P0 HADD2.F32 R144, -RZ, R42.H1_H1 ;  /* 0x3000002aff900230 */ /* 0x000fc60000004100 */
[----:B------:R-:W-:-:S04]  /*2a60*/  FMUL.FTZ R145, R2, R145 ;  /* 0x0000009102917220 */ /* 0x000fc80000410000 */
[----:B------:R-:W-:-:S07]  /*2a70*/  @P0 FADD.FTZ R145, R145, R144 ;  /* 0x0000009091910221 */ /* 0x000fce0000010000 */
.L_x_2318:
[----:B------:R-:W-:Y:S05]  /*2a80*/  BSYNC B0 ;  /* 0x0000000000007941 */ /* 0x000fea0003800000 */
.L_x_2316:
        /* <DEDUP_REMOVED lines=15> */
.L_x_2320:
[----:B------:R-:W-:Y:S05]  /*2b80*/  BSYNC B0 ;  /* 0x0000000000007941 */ /* 0x000fea0003800000 */
.L_x_2319:
[----:B------:R-:W-:Y:S01]  /*2b90*/  BSSY B0, `(.L_x_2321) ;  /* 0x000000e000007945 */ /* 0x000fe20003800000 */
[----:B------:R-:W-:-:S03]  /*2ba0*/  @P1 PRMT R74, R74, 0x5410, R144 ;  /* 0x000054104a4a1816 */ /* 0x000fc60000000090 */
[----:B------:R-:W-:Y:S05]  /*2bb0*/  @P2 BRA `(.L_x_2322) ;  /* 0x0000000000102947 */ /* 0x000fea0003800000 */
[----:B------:R-:W-:Y:S01]  /*2bc0*/  HFMA2.MMA R145, -RZ, RZ, 0, 0 ;  /* 0x00000000ff917435 */ /* 0x000fe200000001ff */
[----:B------:R-:W-:Y:S10]  /*2bd0*/  @!P0 BRA `(.L_x_2323) ;  /* 0x0000000000248947 */ /* 0x000ff40003800000 */
[----:B------:R-:W-:Y:S01]  /*2be0*/  HADD2.F32 R145, -RZ, R43.H0_H0 ;  /* 0x2000002bff917230 */ /* 0x000fe20000004100 */
[----:B------:R-:W-:Y:S06]  /*2bf0*/  BRA `(.L_x_2323) ;  /* 0x00000000001c7947 */ /* 0x000fec0003800000 */
.L_x_2322:
[----:B------:R-:W-:-:S04]  /*2c00*/  ISETP.NE.AND P6, PT, R4, RZ, PT ;  /* 0x000000ff0400720c */ /* 0x000fc80003fc5270 */
[----:B------:R-:W-:-:S05]  /*2c10*/  FSEL R144, R148, RZ, !P6 ;  /* 0x000000ff94907208 */ /* 0x000fca0007000000 */
[----:B------:R-:W-:Y:S01]  /*2c20*/  FFMA.FTZ R145, R153, R149, R144 ;  /* 0x0000009599917223 */ /* 0x000fe20000010090 */
[----:B------:R-:W-:-:S03]  /*2c30*/  @P0 HADD2.F32 R144, -RZ, R43.H0_H0 ;  /* 0x2000002bff900230 */ /* 0x000fc60000004100 */
[----:B------:R-:W-:-:S04]  /*2c40*/  FADD.FTZ R145, R190, -R145 ;  /* 0x80000091be917221 */ /* 0x000fc80000010000 */
[----:B------:R-:W-:-:S04]  /*2c50*/  FMUL.FTZ R145, R2, R145 ;  /* 0x0000009102917220 */ /* 0x000fc80000410000 */
[----:B------:R-:W-:-:S07]  /*2c60*/  @P0 FADD.FTZ R145, R145, R144 ;  /* 0x0000009091910221 */ /* 0x000fce0000010000 */
.L_x_2323:
[----:B------:R-:W-:Y:S05]  /*2c70*/  BSYNC B0 ;  /* 0x0000000000007941 */ /* 0x000fea0003800000 */
.L_x_2321:
        /* <DEDUP_REMOVED lines=14> */
.L_x_2325:
[----:B------:R-:W-:Y:S05]  /*2d60*/  BSYNC B0 ;  /* 0x0000000000007941 */ /* 0x000fea0003800000 */
.L_x_2324:
[----:B------:R-:W-:Y:S01]  /*2d70*/  BSSY B0, `(.L_x_2326) ;  /* 0x000000e000007945 */ /* 0x000fe20003800000 */
[----:B------:R-:W-:-:S03]  /*2d80*/  @P1 PRMT R75, R144, 0x7610, R75 ;  /* 0x00007610904b1816 */ /* 0x000fc6000000004b */
[----:B------:R-:W-:Y:S05]  /*2d90*/  @P2 BRA `(.L_x_2327) ;  /* 0x0000000000102947 */ /* 0x000fea0003800000 */
[----:B------:R-:W-:Y:S01]  /*2da0*/  MOV R150, RZ ;  /* 0x000000ff00967202 */ /* 0x000fe20000000f00 */
[----:B------:R-:W-:Y:S06]  /*2db0*/  @!P0 BRA `(.L_x_2328) ;  /* 0x0000000000248947 */ /* 0x000fec0003800000 */
[----:B------:R-:W-:Y:S01]  /*2dc0*/  HADD2.F32 R150, -RZ, R43.H1_H1 ;  /* 0x3000002bff967230 */ /* 0x000fe20000004100 */
[----:B------:R-:W-:Y:S06]  /*2dd0*/  BRA `(.L_x_2328) ;  /* 0x00000000001c7947 */ /* 0x000fec0003800000 */
.L_x_2327:
[----:B------:R-:W-:Y:S01]  /*2de0*/  ISETP.NE.AND P6, PT, R4, RZ, PT ;  /* 0x000000ff0400720c */ /* 0x000fe20003fc5270 */
[----:B------:R-:W-:-:S03]  /*2df0*/  @P0 HADD2.F32 R147, -RZ, R43.H1_H1 ;  /* 0x3000002bff930230 */ /* 0x000fc60000004100 */
[----:B------:R-:W-:-:S05]  /*2e00*/  FSEL R145, R148, RZ, !P6 ;  /* 0x000000ff94917208 */ /* 0x000fca0007000000 */
[----:B------:R-:W-:-:S04]  /*2e10*/  FFMA.FTZ R144, R154, R149, R145 ;  /* 0x000000959a907223 */ /* 0x000fc80000010091 */
[----:B------:R-:W-:-:S04]  /*2e20*/  FADD.FTZ R145, R189, -R144 ;  /* 0x80000090bd917221 */ /* 0x000fc80000010000 */
[----:B------:R-:W-:-:S04]  /*2e30*/  FMUL.FTZ R150, R2, R145 ;  /* 0x0000009102967220 */ /* 0x000fc80000410000 */
[----:B------:R-:W-:-:S07]  /*2e40*/  @P0 FADD.FTZ R150, R150, R147 ;  /* 0x0000009396960221 */ /* 0x000fce0000010000 */
.L_x_2328:
[----:B------:R-:W-:Y:S05]  /*2e50*/  BSYNC B0 ;  /* 0x0000000000007941 */ /* 0x000fea0003800000 */
.L_x_2326:
        /* <DEDUP_REMOVED lines=20> */
.L_x_2330:
[----:B------:R-:W-:Y:S05]  /*2fa0*/  BSYNC B0 ;  /* 0x0000000000007941 */ /* 0x000fea0003800000 */
.L_x_2329:
        /* <DEDUP_REMOVED lines=8> */
.L_x_2332:
[----:B------:R-:W-:Y:S05]  /*3030*/  BSYNC B0 ;  /* 0x0000000000007941 */ /* 0x000fea0003800000 */
.L_x_2331:
[----:B------:R-:W-:Y:S04]  /*3040*/  BSSY B0, `(.L_x_2333) ;  /* 0x000000d000007945 */ /* 0x000fe80003800000 */
[----:B------:R-:W-:Y:S05]  /*3050*/  @P2 BRA `(.L_x_2334) ;  /* 0x0000000000102947 */ /* 0x000fea0003800000 */
[----:B0-----:R-:W-:Y:S01]  /*3060*/  HFMA2.MMA R145, -RZ, RZ, 0, 0 ;  /* 0x00000000ff917435 */ /* 0x001fe200000001ff */
[----:B------:R-:W-:Y:S10]  /*3070*/  @!P0 BRA `(.L_x_2335) ;  /* 0x0000000000248947 */ /* 0x000ff40003800000 */
[----:B------:R-:W-:Y:S01]  /*3080*/  HADD2.F32 R145, -RZ, R36.H0_H0 ;  /* 0x20000024ff917230 */ /* 0x000fe20000004100 */
[----:B------:R-:W-:Y:S06]  /*3090*/  BRA `(.L_x_2335) ;  /* 0x00000000001c7947 */ /* 0x000fec0003800000 */
.L_x_2334:
[----:B------:R-:W-:-:S04]  /*30a0*/  ISETP.NE.AND P6, PT, R4, RZ, PT ;  /* 0x000000ff0400720c */ /* 0x000fc80003fc5270 */
[----:B0-----:R-:W-:-:S05]  /*30b0*/  FSEL R144, R148, RZ, !P6 ;  /* 0x000000ff94907208 */ /* 0x001fca0007000000 */
[----:B------:R-:W-:Y:S01]  /*30c0*/  FFMA.FTZ R145, R155, R149, R144 ;  /* 0x000000959b917223 */ /* 0x000fe20000010090 */
[----:B------:R-:W-:-:S03]  /*30d0*/  @P0 HADD2.F32 R144, -RZ, R36.H0_H0 ;  /* 0x20000024ff900230 */ /* 0x000fc60000004100 */
[----:B------:R-:W-:-:S04]  /*30e0*/  FADD.FTZ R145, R192, -R145 ;  /* 0x80000091c0917221 */ /* 0x000fc80000010000 */
[----:B------:R-:W-:-:S04]  /*30f0*/  FMUL.FTZ R145, R2, R145 ;  /* 0x0000009102917220 */ /* 0x000fc80000410000 */
[----:B------:R-:W-:-:S07]  /*3100*/  @P0 FADD.FTZ R145, R145, R144 ;  /* 0x0000009091910221 */ /* 0x000fce0000010000 */
.L_x_2335:
[----:B------:R-:W-:Y:S05]  /*3110*/  BSYNC B0 ;  /* 0x0000000000007941 */ /* 0x000fea0003800000 */
.L_x_2333:
        /* <DEDUP_REMOVED lines=9> */
[----:B------:R-:W-:Y:S02]  /*31b0*/  @P6 FMUL.FTZ R146, R150, R145 ;  /* 0x0000009196926220 */ /* 0x000fe40000410000 */
[----:B------:R-:W-:-:S03]  /*31c0*/  @P6 FMUL.FTZ R147, R151, R150 ;  /* 0x0000009697936220 */ /* 0x000fc60000410000 */
[----:B------:R-:W-:Y:S01]  /*31d0*/  F2FP.F16.F32.PACK_AB R146, RZ, R146 ;  /* 0x00000092ff92723e */ /* 0x000fe200000000ff */
[----:B------:R-:W-:-:S03]  /*31e0*/  FADD.FTZ R84, R84, R147 ;  /* 0x0000009354547221 */ /* 0x000fc60000010000 */
[----:B------:R-:W-:-:S07]  /*31f0*/  PRMT R128, R146, 0x7610, R128 ;  /* 0x0000761092807816 */ /* 0x000fce0000000080 */
.L_x_2337:
[----:B------:R-:W-:Y:S05]  /*3200*/  BSYNC B0 ;  /* 0x0000000000007941 */ /* 0x000fea0003800000 */
.L_x_2336:
[----:B------:R-:W-:Y:S01]  /*3210*/  BSSY B0, `(.L_x_2338) ;  /* 0x000000e000007945 */ /* 0x000fe20003800000 */
[----:B------:R-:W-:-:S03]  /*3220*/  @P1 PRMT R72, R144, 0x7610, R72 ;  /* 0x0000761090481816 */ /* 0x000fc60000000048 */
[----:B------:R-:W-:Y:S05]  /*3230*/  @P2 BRA `(.L_x_2339) ;  /* 0x0000000000102947 */ /* 0x000fea0003800000 */
[----:B------:R-:W-:Y:S01]  /*3240*/  MOV R145, RZ ;  /* 0x000000ff00917202 */ /* 0x000fe20000000f00 */
[----:B------:R-:W-:Y:S06]  /*3250*/  @!P0 BRA `(.L_x_2340) ;  /* 0x0000000000248947 */ /* 0x000fec0003800000 */
[----:B------:R-:W-:Y:S01]  /*3260*/  HADD2.F32 R145, -RZ, R36.H1_H1 ;  /* 0x30000024ff917230 */ /* 0x000fe20000004100 */
[----:B------:R-:W-:Y:S06]  /*3270*/  BRA `(.L_x_2340) ;  /* 0x00000000001c7947 */ /* 0x000fec0003800000 */
.L_x_2339:
[----:B------:R-:W-:-:S04]  /*3280*/  ISETP.NE.AND P6, PT, R4, RZ, PT ;  /* 0x000000ff0400720c */ /* 0x000fc80003fc5270 */
[----:B------:R-:W-:-:S05]  /*3290*/  FSEL R145, R148, RZ, !P6 ;  /* 0x000000ff94917208 */ /* 0x000fca0007000000 */
[----:B------:R-:W-:-:S04]  /*32a0*/  FFMA.FTZ R144, R156, R149, R145 ;  /* 0x000000959c907223 */ /* 0x000fc80000010091 */
[----:B------:R-:W-:Y:S01]  /*32b0*/  FADD.FTZ R145, R191, -R144 ;  /* 0x80000090bf917221 */ /* 0x000fe20000010000 */
[----:B------:R-:W-:-:S03]  /*32c0*/  @P0 HADD2.F32 R144, -RZ, R36.H1_H1 ;  /* 0x30000024ff900230 */ /* 0x000fc60000004100 */
[----:B------:R-:W-:-:S04]  /*32d0*/  FMUL.FTZ R145, R2, R145 ;  /* 0x0000009102917220 */ /* 0x000fc80000410000 */
[----:B------:R-:W-:-:S07]  /*32e0*/  @P0 FADD.FTZ R145, R145, R144 ;  /* 0x0000009091910221 */ /* 0x000fce0000010000 */
.L_x_2340:
[----:B------:R-:W-:Y:S05]  /*32f0*/  BSYNC B0 ;  /* 0x0000000000007941 */ /* 0x000fea0003800000 */
.L_x_2338:
        /* <DEDUP_REMOVED lines=10> */
[----:B------:R-:W-:Y:S02]  /*33a0*/  @P6 FMUL.FTZ R146, R164, R145 ;  /* 0x00000091a4926220 */ /* 0x000fe40000410000 */
[----:B------:R-:W-:-:S03]  /*33b0*/  @P6 FMUL.FTZ R150, R147, R164 ;  /* 0x000000a493966220 */ /* 0x000fc60000410000 */
[----:B------:R-:W-:Y:S01]  /*33c0*/  F2FP.F16.F32.PACK_AB R146, RZ, R146 ;  /* 0x00000092ff92723e */ /* 0x000fe200000000ff */
[----:B------:R-:W-:-:S03]  /*33d0*/  FADD.FTZ R85, R85, R150 ;  /* 0x0000009655557221 */ /* 0x000fc60000010000 */
[----:B------:R-:W-:-:S07]  /*33e0*/  PRMT R128, R128, 0x5410, R146 ;  /* 0x0000541080807816 */ /* 0x000fce0000000092 */
.L_x_2342:
[----:B------:R-:W-:Y:S05]  /*33f0*/  BSYNC B0 ;  /* 0x0000000000007941 */ /* 0x000fea0003800000 */
.L_x_2341:
[----:B------:R-:W-:Y:S01]  /*3400*/  BSSY B0, `(.L_x_2343) ;  /* 0x000000e000007945 */ /* 0x000fe20003800000 */
[----:B------:R-:W-:-:S03]  /*3410*/  @P1 PRMT R72, R72, 0x5410, R144 ;  /* 0x0000541048481816 */ /* 0x000fc60000000090 */
[----:B------:R-:W-:Y:S05]  /*3420*/  @P2 BRA `(.L_x_2344) ;  /* 0x0000000000102947 */ /* 0x000fea0003800000 */
[----:B------:R-:W-:Y:S01]  /*3430*/  HFMA2.MMA R145, -RZ, RZ, 0, 0 ;  /* 0x00000000ff917435 */ /* 0x000fe200000001ff */
[----:B------:R-:W-:Y:S10]  /*3440*/  @!P0 BRA `(.L_x_2345) ;  /* 0x0000000000248947 */ /* 0x000ff40003800000 */
[----:B------:R-:W-:Y:S01]  /*3450*/  HADD2.F32 R145, -RZ, R37.H0_H0 ;  /* 0x20000025ff917230 */ /* 0x000fe20000004100 */
[----:B------:R-:W-:Y:S06]  /*3460*/  BRA `(.L_x_2345) ;  /* 0x00000000001c7947 */ /* 0x000fec0003800000 */
.L_x_2344:
[----:B------:R-:W-:-:S04]  /*3470*/  ISETP.NE.AND P6, PT, R4, RZ, PT ;  /* 0x000000ff0400720c */ /* 0x000fc80003fc5270 */
[----:B------:R-:W-:-:S05]  /*3480*/  FSEL R144, R148, RZ, !P6 ;  /* 0x000000ff94907208 */ /* 0x000fca0007000000 */
[----:B------:R-:W-:Y:S01]  /*3490*/  FFMA.FTZ R145, R157, R149, R144 ;  /* 0x000000959d917223 */ /* 0x000fe20000010090 */
[----:B------:R-:W-:-:S03]  /*34a0*/  @P0 HADD2.F32 R144, -RZ, R37.H0_H0 ;  /* 0x20000025ff900230 */ /* 0x000fc60000004100 */
[----:B------:R-:W-:-:S04]  /*34b0*/  FADD.FTZ R145, R194, -R145 ;  /* 0x80000091c2917221 */ /* 0x000fc80000010000 */
[----:B------:R-:W-:-:S04]  /*34c0*/  FMUL.FTZ R145, R2, R145 ;  /* 0x0000009102917220 */ /* 0x000fc80000410000 */
[----:B------:R-:W-:-:S07]  /*34d0*/  @P0 FADD.FTZ R145, R145, R144 ;  /* 0x0000009091910221 */ /* 0x000fce0000010000 */
.L_x_2345:
[----:B------:R-:W-:Y:S05]  /*34e0*/  BSYNC B0 ;  /* 0x0000000000007941 */ /* 0x000fea0003800000 */
.L_x_2343:
        /* <DEDUP_REMOVED lines=14> */
.L_x_2347:
[----:B------:R-:W-:Y:S05]  /*35d0*/  BSYNC B0 ;  /* 0x0000000000007941 */ /* 0x000fea0003800000 */
.L_x_2346:
[----:B------:R-:W-:Y:S01]  /*35e0*/  BSSY B0, `(.L_x_2348) ;  /* 0x000000e000007945 */ /* 0x000fe20003800000 */
[----:B------:R-:W-:-:S03]  /*35f0*/  @P1 PRMT R73, R144, 0x7610, R73 ;  /* 0x0000761090491816 */ /* 0x000fc60000000049 */
[----:B------:R-:W-:Y:S05]  /*3600*/  @P2 BRA `(.L_x_2349) ;  /* 0x0000000000102947 */ /* 0x000fea0003800000 */
[----:B------:R-:W-:Y:S01]  /*3610*/  MOV R145, RZ ;  /* 0x000000ff00917202 */ /* 0x000fe20000000f00 */
[----:B------:R-:W-:Y:S06]  /*3620*/  @!P0 BRA `(.L_x_2350) ;  /* 0x0000000000248947 */ /* 0x000fec0003800000 */
[----:B------:R-:W-:Y:S01]  /*3630*/  HADD2.F32 R145, -RZ, R37.H1_H1 ;  /* 0x30000025ff917230 */ /* 0x000fe20000004100 */
[----:B------:R-:W-:Y:S06]  /*3640*/  BRA `(.L_x_2350) ;  /* 0x00000000001c7947 */ /* 0x000fec0003800000 */
.L_x_2349:
[----:B------:R-:W-:-:S04]  /*3650*/  ISETP.NE.AND P6, PT, R4, RZ, PT ;  /* 0x000000ff0400720c */ /* 0x000fc80003fc5270 */
[----:B------:R-:W-:-:S05]  /*3660*/  FSEL R145, R148, RZ, !P6 ;  /* 0x000000ff94917208 */ /* 0x000fca0007000000 */
[----:B------:R-:W-:-:S04]  /*3670*/  FFMA.FTZ R144, R158, R149, R145 ;  /* 0x000000959e907223 */ /* 0x000fc80000010091 */
[----:B------:R-:W-:Y:S01]  /*3680*/  FADD.FTZ R145, R193, -R144 ;  /* 0x80000090c1917221 */ /* 0x000fe20000010000 */
[----:B------:R-:W-:-:S03]  /*3690*/  @P0 HADD2.F32 R144, -RZ, R37.H1_H1 ;  /* 0x30000025ff900230 */ /* 0x000fc60000004100 */
[----:B------:R-:W-:-:S04]  /*36a0*/  FMUL.FTZ R145, R2, R145 ;  /* 0x0000009102917220 */ /* 0x000fc80000410000 */
[----:B------:R-:W-:-:S07]  /*36b0*/  @P0 FADD.FTZ R145, R145, R144 ;  /* 0x0000009091910221 */ /* 0x000fce0000010000 */
.L_x_2350:
[----:B------:R-:W-:Y:S05]  /*36c0*/  BSYNC B0 ;  /* 0x0000000000007941 */ /* 0x000fea0003800000 */
.L_x_2348:
        /* <DEDUP_REMOVED lines=15> */
.L_x_2352:
[----:B------:R-:W-:Y:S05]  /*37c0*/  BSYNC B0 ;  /* 0x0000000000007941 */ /* 0x000fea0003800000 */
.L_x_2351:
[----:B------:R-:W-:Y:S01]  /*37d0*/  BSSY B0, `(.L_x_2353) ;  /* 0x000000e000007945 */ /* 0x000fe20003800000 */
[----:B------:R-:W-:-:S03]  /*37e0*/  @P1 PRMT R73, R73, 0x5410, R144 ;  /* 0x0000541049491816 */ /* 0x000fc60000000090 */
[----:B------:R-:W-:Y:S05]  /*37f0*/  @P2 BRA `(.L_x_2354) ;  /* 0x0000000000102947 */ /* 0x000fea0003800000 */
[----:B------:R-:W-:Y:S01]  /*3800*/  HFMA2.MMA R145, -RZ, RZ, 0, 0 ;  /* 0x00000000ff917435 */ /* 0x000fe200000001ff */
[----:B------:R-:W-:Y:S10]  /*3810*/  @!P0 BRA `(.L_x_2355) ;  /* 0x0000000000248947 */ /* 0x000ff40003800000 */
[----:B------:R-:W-:Y:S01]  /*3820*/  HADD2.F32 R145, -RZ, R38.H0_H0 ;  /* 0x20000026ff917230 */ /* 0x000fe20000004100 */
[----:B------:R-:W-:Y:S06]  /*3830*/  BRA `(.L_x_2355) ;  /* 0x00000000001c7947 */ /* 0x000fec0003800000 */
.L_x_2354:
[----:B------:R-:W-:-:S04]  /*3840*/  ISETP.NE.AND P6, PT, R4, RZ, PT ;  /* 0x000000ff0400720c */ /* 0x000fc80003fc5270 */
[----:B------:R-:W-:-:S05]  /*3850*/  FSEL R144, R148, RZ, !P6 ;  /* 0x000000ff94907208 */ /* 0x000fca0007000000 */
[----:B------:R-:W-:Y:S01]  /*3860*/  FFMA.FTZ R145, R159, R149, R144 ;  /* 0x000000959f917223 */ /* 0x000fe20000010090 */
[----:B------:R-:W-:-:S03]  /*3870*/  @P0 HADD2.F32 R144, -RZ, R38.H0_H0 ;  /* 0x20000026ff900230 */ /* 0x000fc60000004100 */
[----:B------:R-:W-:-:S04]  /*3880*/  FADD.FTZ R145, R196, -R145 ;  /* 0x80000091c4917221 */ /* 0x000fc80000010000 */
[----:B------:R-:W-:-:S04]  /*3890*/  FMUL.FTZ R145, R2, R145 ;  /* 0x0000009102917220 */ /* 0x000fc80000410000 */
[----:B------:R-:W-:-:S07]  /*38a0*/  @P0 FADD.FTZ R145, R145, R144 ;  /* 0x0000009091910221 */ /* 0x000fce0000010000 */
.L_x_2355:
[----:B------:R-:W-:Y:S05]  /*38b0*/  BSYNC B0 ;  /* 0x0000000000007941 */ /* 0x000fea0003800000 */
.L_x_2353:
        /* <DEDUP_REMOVED lines=14> */
.L_x_2357:
[----:B------:R-:W-:Y:S05]  /*39a0*/  BSYNC B0 ;  /* 0x0000000000007941 */ /* 0x000fea0003800000 */
.L_x_2356:
[----:B------:R-:W-:Y:S01]  /*39b0*/  BSSY B0, `(.L_x_2358) ;  /* 0x000000e000007945 */ /* 0x000fe20003800000 */
[----:B------:R-:W-:-:S03]  /*39c0*/  @P1 PRMT R74, R144, 0x7610, R74 ;  /* 0x00007610904a1816 */ /* 0x000fc6000000004a */
[----:B------:R-:W-:Y:S05]  /*39d0*/  @P2 BRA `(.L_x_2359) ;  /* 0x0000000000102947 */ /* 0x000fea0003800000 */
[----:B------:R-:W-:Y:S01]  /*39e0*/  MOV R145, RZ ;  /* 0x000000ff00917202 */ /* 0x000fe20000000f00 */
[----:B------:R-:W-:Y:S06]  /*39f0*/  @!P0 BRA `(.L_x_2360) ;  /* 0x0000000000248947 */ /* 0x000fec0003800000 */
[----:B------:R-:W-:Y:S01]  /*3a00*/  HADD2.F32 R145, -RZ, R38.H1_H1 ;  /* 0x30000026ff917230 */ /* 0x000fe20000004100 */
[----:B------:R-:W-:Y:S06]  /*3a10*/  BRA `(.L_x_2360) ;  /* 0x00000000001c7947 */ /* 0x000fec0003800000 */
.L_x_2359:
[----:B------:R-:W-:-:S04]  /*3a20*/  ISETP.NE.AND P6, PT, R4, RZ, PT ;  /* 0x000000ff0400720c */ /* 0x000fc80003fc5270 */
[----:B------:R-:W-:-:S05]  /*3a30*/  FSEL R145, R148, RZ, !P6 ;  /* 0x000000ff94917208 */ /* 0x000fca0007000000 */
[----:B------:R-:W-:-:S04]  /*3a40*/  FFMA.FTZ R144, R160, R149, R145 ;  /* 0x00000095a0907223 */ /* 0x000fc80000010091 */
[----:B------:R-:W-:Y:S01]  /*3a50*/  FADD.FTZ R145, R195, -R144 ;  /* 0x80000090c3917221 */ /* 0x000fe20000010000 */
[----:B------:R-:W-:-:S03]  /*3a60*/  @P0 HADD2.F32 R144, -RZ, R38.H1_H1 ;  /* 0x30000026ff900230 */ /* 0x000fc60000004100 */
[----:B------:R-:W-:-:S04]  /*3a70*/  FMUL.FTZ R145, R2, R145 ;  /* 0x0000009102917220 */ /* 0x000fc80000410000 */
[----:B------:R-:W-:-:S07]  /*3a80*/  @P0 FADD.FTZ R145, R145, R144 ;  /* 0x0000009091910221 */ /* 0x000fce0000010000 */
.L_x_2360:
[----:B------:R-:W-:Y:S05]  /*3a90*/  BSYNC B0 ;  /* 0x0000000000007941 */ /* 0x000fea0003800000 */
.L_x_2358:
        /* <DEDUP_REMOVED lines=15> */
.L_x_2362:
[----:B------:R-:W-:Y:S05]  /*3b90*/  BSYNC B0 ;  /* 0x0000000000007941 */ /* 0x000fea0003800000 */
.L_x_2361:
[----:B------:R-:W-:Y:S01]  /*3ba0*/  BSSY B0, `(.L_x_2363) ;  /* 0x000000e000007945 */ /* 0x000fe20003800000 */
[----:B------:R-:W-:-:S03]  /*3bb0*/  @P1 PRMT R74, R74, 0x5410, R144 ;  /* 0x000054104a4a1816 */ /* 0x000fc60000000090 */
[----:B------:R-:W-:Y:S05]  /*3bc0*/  @P2 BRA `(.L_x_2364) ;  /* 0x0000000000102947 */ /* 0x000fea0003800000 */
[----:B------:R-:W-:Y:S01]  /*3bd0*/  HFMA2.MMA R145, -RZ, RZ, 0, 0 ;  /* 0x00000000ff917435 */ /* 0x000fe200000001ff */
[----:B------:R-:W-:Y:S10]  /*3be0*/  @!P0 BRA `(.L_x_2365) ;  /* 0x0000000000248947 */ /* 0x000ff40003800000 */
[----:B------:R-:W-:Y:S01]  /*3bf0*/  HADD2.F32 R145, -RZ, R39.H0_H0 ;  /* 0x20000027ff917230 */ /* 0x000fe20000004100 */
[----:B------:R-:W-:Y:S06]  /*3c00*/  BRA `(.L_x_2365) ;  /* 0x00000000001c7947 */ /* 0x000fec0003800000 */
.L_x_2364:
[----:B------:R-:W-:-:S04]  /*3c10*/  ISETP.NE.AND P6, PT, R4, RZ, PT ;  /* 0x000000ff0400720c */ /* 0x000fc80003fc5270 */
[----:B------:R-:W-:-:S05]  /*3c20*/  FSEL R144, R148, RZ, !P6 ;  /* 0x000000ff94907208 */ /* 0x000fca0007000000 */
[----:B------:R-:W-:Y:S01]  /*3c30*/  FFMA.FTZ R145, R161, R149, R144 ;  /* 0x00000095a1917223 */ /* 0x000fe20000010090 */
[----:B------:R-:W-:-:S03]  /*3c40*/  @P0 HADD2.F32 R144, -RZ, R39.H0_H0 ;  /* 0x20000027ff900230 */ /* 0x000fc60000004100 */
[----:B------:R-:W-:-:S04]  /*3c50*/  FADD.FTZ R145, R198, -R145 ;  /* 0x80000091c6917221 */ /* 0x000fc80000010000 */
[----:B------:R-:W-:-:S04]  /*3c60*/  FMUL.FTZ R145, R2, R145 ;  /* 0x0000009102917220 */ /* 0x000fc80000410000 */
[----:B------:R-:W-:-:S07]  /*3c70*/  @P0 FADD.FTZ R145, R145, R144 ;  /* 0x0000009091910221 */ /* 0x000fce0000010000 */
.L_x_2365:
[----:B------:R-:W-:Y:S05]  /*3c80*/  BSYNC B0 ;  /* 0x0000000000007941 */ /* 0x000fea0003800000 */
.L_x_2363:
        /* <DEDUP_REMOVED lines=14> */
.L_x_2367:
[----:B------:R-:W-:Y:S05]  /*3d70*/  BSYNC B0 ;  /* 0x0000000000007941 */ /* 0x000fea0003800000 */
.L_x_2366:
[----:B------:R-:W-:Y:S01]  /*3d80*/  BSSY B0, `(.L_x_2368) ;  /* 0x000000e000007945 */ /* 0x000fe20003800000 */
[----:B------:R-:W-:-:S03]  /*3d90*/  @P1 PRMT R75, R144, 0x7610, R75 ;  /* 0x00007610904b1816 */ /* 0x000fc6000000004b */
[----:B------:R-:W-:Y:S05]  /*3da0*/  @P2 BRA `(.L_x_2369) ;  /* 0x0000000000102947 */ /* 0x000fea0003800000 */
[----:B------:R-:W-:Y:S01]  /*3db0*/  MOV R150, RZ ;  /* 0x000000ff00967202 */ /* 0x000fe20000000f00 */
[----:B------:R-:W-:Y:S06]  /*3dc0*/  @!P0 BRA `(.L_x_2370) ;  /* 0x0000000000248947 */ /* 0x000fec0003800000 */
[----:B------:R-:W-:Y:S01]  /*3dd0*/  HADD2.F32 R150, -RZ, R39.H1_H1 ;  /* 0x30000027ff967230 */ /* 0x000fe20000004100 */
[----:B------:R-:W-:Y:S06]  /*3de0*/  BRA `(.L_x_2370) ;  /* 0x00000000001c7947 */ /* 0x000fec0003800000 */
.L_x_2369:
[----:B------:R-:W-:Y:S01]  /*3df0*/  ISETP.NE.AND P6, PT, R4, RZ, PT ;  /* 0x000000ff0400720c */ /* 0x000fe20003fc5270 */
[----:B------:R-:W-:-:S03]  /*3e00*/  @P0 HADD2.F32 R147, -RZ, R39.H1_H1 ;  /* 0x30000027ff930230 */ /* 0x000fc60000004100 */
[----:B------:R-:W-:-:S05]  /*3e10*/  FSEL R145, R148, RZ, !P6 ;  /* 0x000000ff94917208 */ /* 0x000fca0007000000 */
[----:B------:R-:W-:-:S04]  /*3e20*/  FFMA.FTZ R144, R162, R149, R145 ;  /* 0x00000095a2907223 */ /* 0x000fc80000010091 */
[----:B------:R-:W-:-:S04]  /*3e30*/  FADD.FTZ R145, R197, -R144 ;  /* 0x80000090c5917221 */ /* 0x000fc80000010000 */
[----:B------:R-:W-:-:S04]  /*3e40*/  FMUL.FTZ R150, R2, R145 ;  /* 0x0000009102967220 */ /* 0x000fc80000410000 */
[----:B------:R-:W-:-:S07]  /*3e50*/  @P0 FADD.FTZ R150, R150, R147 ;  /* 0x0000009396960221 */ /* 0x000fce0000010000 */
.L_x_2370:
[----:B------:R-:W-:Y:S05]  /*3e60*/  BSYNC B0 ;  /* 0x0000000000007941 */ /* 0x000fea0003800000 */
.L_x_2368:
[----:B------:R-:W0:Y:S01]  /*3e70*/  @P1 LDC.64 R144, c[0x0][0x308] ;  /* 0x0000c200ff901b82 */ /* 0x000e220000000a00 */
[----:B------:R-:W-:Y:S01]  /*3e80*/  @P4 IADD3 R175, R185, 0x80, RZ ;  /* 0x00000080b9af4810 */ /* 0x000fe20007ffe0ff */
[----:B------:R-:W-:Y:S01]  /*3e90*/  BSSY B0, `(.L_x_2371) ;  /* 0x0000013000007945 */ /* 0x000fe20003800000 */
[----:B------:R-:W-:-:S04]  /*3ea0*/  @P1 F2FP.F16.F32.PACK_AB R151, RZ, R150 ;  /* 0x00000096ff97123e */ /* 0x000fc800000000ff */
[----:B------:R-:W-:Y:S01]  /*3eb0*/  @P1 PRMT R75, R75, 0x5410, R151 ;  /* 0x000054104b4b1816 */ /* 0x000fe20000000097 */
        /* <DEDUP_REMOVED lines=16> */
.L_x_2372:
[----:B------:R-:W-:Y:S05]  /*3fc0*/  BSYNC B0 ;  /* 0x0000000000007941 */ /* 0x000fea0003800000 */
.L_x_2371:
        /* <DEDUP_REMOVED lines=8> */
.L_x_2374:
[----:B------:R-:W-:Y:S05]  /*4050*/  BSYNC B0 ;  /* 0x0000000000007941 */ /* 0x000fea0003800000 */
.L_x_2373:
[----:B------:R-:W-:Y:S04]  /*4060*/  BSSY B0, `(.L_x_2375) ;  /* 0x000000d000007945 */ /* 0x000fe80003800000 */
[----:B------:R-:W-:Y:S05]  /*4070*/  @P2 BRA `(.L_x_2376) ;  /* 0x0000000000102947 */ /* 0x000fea0003800000 */
[----:B------:R-:W-:Y:S01]  /*4080*/  HFMA2.MMA R31, -RZ, RZ, 0, 0 ;  /* 0x00000000ff1f7435 */ /* 0x000fe200000001ff */
[----:B------:R-:W-:Y:S10]  /*4090*/  @!P0 BRA `(.L_x_2377) ;  /* 0x0000000000248947 */ /* 0x000ff40003800000 */
[----:B------:R-:W-:Y:S01]  /*40a0*/  HADD2.F32 R31, -RZ, R32.H0_H0 ;  /* 0x20000020ff1f7230 */ /* 0x000fe20000004100 */
[----:B------:R-:W-:Y:S06]  /*40b0*/  BRA `(.L_x_2377) ;  /* 0x00000000001c7947 */ /* 0x000fec0003800000 */
.L_x_2376:
[----:B------:R-:W-:-:S04]  /*40c0*/  ISETP.NE.AND P6, PT, R4, RZ, PT ;  /* 0x000000ff0400720c */ /* 0x000fc80003fc5270 */
[----:B0-----:R-:W-:-:S05]  /*40d0*/  FSEL R144, R148, RZ, !P6 ;  /* 0x000000ff94907208 */ /* 0x001fca0007000000 */
[----:B------:R-:W-:Y:S01]  /*40e0*/  FFMA.FTZ R31, R163, R149, R144 ;  /* 0x00000095a31f7223 */ /* 0x000fe20000010090 */
[----:B------:R-:W-:-:S03]  /*40f0*/  @P0 HADD2.F32 R144, -RZ, R32.H0_H0 ;  /* 0x20000020ff900230 */ /* 0x000fc60000004100 */
[----:B------:R-:W-:-:S04]  /*4100*/  FADD.FTZ R31, R200, -R31 ;  /* 0x8000001fc81f7221 */ /* 0x000fc80000010000 */
[----:B------:R-:W-:-:S04]  /*4110*/  FMUL.FTZ R31, R2, R31 ;  /* 0x0000001f021f7220 */ /* 0x000fc80000410000 */
[----:B------:R-:W-:-:S07]  /*4120*/  @P0 FADD.FTZ R31, R31, R144 ;  /* 0x000000901f1f0221 */ /* 0x000fce0000010000 */
.L_x_2377:
[----:B------:R-:W-:Y:S05]  /*4130*/  BSYNC B0 ;  /* 0x0000000000007941 */ /* 0x000fea0003800000 */
.L_x_2375:
[----:B------:R-:W-:Y:S01]  /*4140*/  BSSY B0, `(.L_x_2378) ;  /* 0x000000f000007945 */ /* 0x000fe20003800000 */
[----:B0-----:R-:W-:-:S03]  /*4150*/  @P1 F2FP.F16.F32.PACK_AB R144, RZ, R31 ;  /* 0x0000001fff90123e */ /* 0x001fc600000000ff */
[----:B------:R-:W-:Y:S05]  /*4160*/  @!P4 BRA `(.L_x_2379) ;  /* 0x000000000030c947 */ /* 0x000fea0003800000 */
[----:B------:R-:W-:Y:S01]  /*4170*/  LOP3.LUT P6, RZ, R207, 0xff, RZ, 0xc0, !PT ;  /* 0x000000ffcfff7812 */ /* 0x000fe200078cc0ff */
[----:B------:R-:W-:Y:S01]  /*4180*/  FMUL.FTZ R31, R31, UR15 ;  /* 0x0000000f1f1f7c20 */ /* 0x000fe20008410000 */
[----:B------:R-:W-:Y:S01]  /*4190*/  HFMA2.MMA R145, -RZ, RZ, 0, 0 ;  /* 0x00000000ff917435 */ /* 0x000fe200000001ff */
[----:B------:R-:W-:Y:S02]  /*41a0*/  MOV R147, RZ ;  /* 0x000000ff00937202 */ /* 0x000fe40000000f00 */
        /* <DEDUP_REMOVED lines=8> */
.L_x_2379:
[----:B------:R-:W-:Y:S05]  /*4230*/  BSYNC B0 ;  /* 0x0000000000007941 */ /* 0x000fea0003800000 */
.L_x_2378:
[----:B------:R-:W-:Y:S01]  /*4240*/  BSSY B0, `(.L_x_2380) ;  /* 0x000000e000007945 */ /* 0x000fe20003800000 */
[----:B------:R-:W-:-:S03]  /*4250*/  @P1 PRMT R72, R144, 0x7610, R72 ;  /* 0x0000761090481816 */ /* 0x000fc60000000048 */
[----:B------:R-:W-:Y:S05]  /*4260*/  @P2 BRA `(.L_x_2381) ;  /* 0x0000000000102947 */ /* 0x000fea0003800000 */
[----:B------:R-:W-:Y:S01]  /*4270*/  MOV R31, RZ ;  /* 0x000000ff001f7202 */ /* 0x000fe20000000f00 */
[----:B------:R-:W-:Y:S06]  /*4280*/  @!P0 BRA `(.L_x_2382) ;  /* 0x0000000000248947 */ /* 0x000fec0003800000 */
[----:B------:R-:W-:Y:S01]  /*4290*/  HADD2.F32 R31, -RZ, R32.H1_H1 ;  /* 0x30000020ff1f7230 */ /* 0x000fe20000004100 */
[----:B------:R-:W-:Y:S06]  /*42a0*/  BRA `(.L_x_2382) ;  /* 0x00000000001c7947 */ /* 0x000fec0003800000 */
.L_x_2381:
[----:B------:R-:W-:-:S04]  /*42b0*/  ISETP.NE.AND P6, PT, R4, RZ, PT ;  /* 0x000000ff0400720c */ /* 0x000fc80003fc5270 */
[----:B------:R-:W-:-:S05]  /*42c0*/  FSEL R31, R148, RZ, !P6 ;  /* 0x000000ff941f7208 */ /* 0x000fca0007000000 */
[----:B------:R-:W-:-:S04]  /*42d0*/  FFMA.FTZ R144, R166, R149, R31 ;  /* 0x00000095a6907223 */ /* 0x000fc8000001001f */
[----:B------:R-:W-:Y:S01]  /*42e0*/  FADD.FTZ R31, R199, -R144 ;  /* 0x80000090c71f7221 */ /* 0x000fe20000010000 */
[----:B------:R-:W-:-:S03]  /*42f0*/  @P0 HADD2.F32 R144, -RZ, R32.H1_H1 ;  /* 0x30000020ff900230 */ /* 0x000fc60000004100 */
[----:B------:R-:W-:-:S04]  /*4300*/  FMUL.FTZ R31, R2, R31 ;  /* 0x0000001f021f7220 */ /* 0x000fc80000410000 */
[----:B------:R-:W-:-:S07]  /*4310*/  @P0 FADD.FTZ R31, R31, R144 ;  /* 0x000000901f1f0221 */ /* 0x000fce0000010000 */
.L_x_2382:
[----:B------:R-:W-:Y:S05]  /*4320*/  BSYNC B0 ;  /* 0x0000000000007941 */ /* 0x000fea0003800000 */
.L_x_2380:
        /* <DEDUP_REMOVED lines=15> */
.L_x_2384:
[----:B------:R-:W-:Y:S05]  /*4420*/  BSYNC B0 ;  /* 0x0000000000007941 */ /* 0x000fea0003800000 */
.L_x_2383:
[----:B------:R-:W-:Y:S01]  /*4430*/  BSSY B0, `(.L_x_2385) ;  /* 0x000000e000007945 */ /* 0x000fe20003800000 */
[----:B------:R-:W-:-:S03]  /*4440*/  @P1 PRMT R72, R72, 0x5410, R144 ;  /* 0x0000541048481816 */ /* 0x000fc60000000090 */
[----:B------:R-:W-:Y:S05]  /*4450*/  @P2 BRA `(.L_x_2386) ;  /* 0x0000000000102947 */ /* 0x000fea0003800000 */
[----:B------:R-:W-:Y:S01]  /*4460*/  HFMA2.MMA R31, -RZ, RZ, 0, 0 ;  /* 0x00000000ff1f7435 */ /* 0x000fe200000001ff */
[----:B------:R-:W-:Y:S10]  /*4470*/  @!P0 BRA `(.L_x_2387) ;  /* 0x0000000000248947 */ /* 0x000ff40003800000 */
[----:B------:R-:W-:Y:S01]  /*4480*/  HADD2.F32 R31, -RZ, R33.H0_H0 ;  /* 0x20000021ff1f7230 */ /* 0x000fe20000004100 */
[----:B------:R-:W-:Y:S06]  /*4490*/  BRA `(.L_x_2387) ;  /* 0x00000000001c7947 */ /* 0x000fec0003800000 */
.L_x_2386:
[----:B------:R-:W-:-:S04]  /*44a0*/  ISETP.NE.AND P6, PT, R4, RZ, PT ;  /* 0x000000ff0400720c */ /* 0x000fc80003fc5270 */
[----:B------:R-:W-:-:S05]  /*44b0*/  FSEL R144, R148, RZ, !P6 ;  /* 0x000000ff94907208 */ /* 0x000fca0007000000 */
[----:B------:R-:W-:Y:S01]  /*44c0*/  FFMA.FTZ R31, R165, R149, R144 ;  /* 0x00000095a51f7223 */ /* 0x000fe20000010090 */
[----:B------:R-:W-:-:S03]  /*44d0*/  @P0 HADD2.F32 R144, -RZ, R33.H0_H0 ;  /* 0x20000021ff900230 */ /* 0x000fc60000004100 */
[----:B------:R-:W-:-:S04]  /*44e0*/  FADD.FTZ R31, R202, -R31 ;  /* 0x8000001fca1f7221 */ /* 0x000fc80000010000 */
[----:B------:R-:W-:-:S04]  /*44f0*/  FMUL.FTZ R31, R2, R31 ;  /* 0x0000001f021f7220 */ /* 0x000fc80000410000 */
[----:B------:R-:W-:-:S07]  /*4500*/  @P0 FADD.FTZ R31, R31, R144 ;  /* 0x000000901f1f0221 */ /* 0x000fce0000010000 */
.L_x_2387:
[----:B------:R-:W-:Y:S05]  /*4510*/  BSYNC B0 ;  /* 0x0000000000007941 */ /* 0x000fea0003800000 */
.L_x_2385:
        /* <DEDUP_REMOVED lines=15> */
.L_x_2389:
[----:B------:R-:W-:Y:S05]  /*4610*/  BSYNC B0 ;  /* 0x0000000000007941 */ /* 0x000fea0003800000 */
.L_x_2388:
[----:B------:R-:W-:Y:S01]  /*4620*/  BSSY B0, `(.L_x_2390) ;  /* 0x000000e000007945 */ /* 0x000fe20003800000 */
[----:B------:R-:W-:-:S03]  /*4630*/  @P1 PRMT R73, R144, 0x7610, R73 ;  /* 0x0000761090491816 */ /* 0x000fc60000000049 */
[----:B------:R-:W-:Y:S05]  /*4640*/  @P2 BRA `(.L_x_2391) ;  /* 0x0000000000102947 */ /* 0x000fea0003800000 */
[----:B------:R-:W-:Y:S01]  /*4650*/  MOV R31, RZ ;  /* 0x000000ff001f7202 */ /* 0x000fe20000000f00 */
[----:B------:R-:W-:Y:S06]  /*4660*/  @!P0 BRA `(.L_x_2392) ;  /* 0x0000000000248947 */ /* 0x000fec0003800000 */
[----:B------:R-:W-:Y:S01]  /*4670*/  HADD2.F32 R31, -RZ, R33.H1_H1 ;  /* 0x30000021ff1f7230 */ /* 0x000fe20000004100 */
[----:B------:R-:W-:Y:S06]  /*4680*/  BRA `(.L_x_2392) ;  /* 0x00000000001c7947 */ /* 0x000fec0003800000 */
.L_x_2391:
[----:B------:R-:W-:-:S04]  /*4690*/  ISETP.NE.AND P6, PT, R4, RZ, PT ;  /* 0x000000ff0400720c */ /* 0x000fc80003fc5270 */
[----:B------:R-:W-:-:S05]  /*46a0*/  FSEL R31, R148, RZ, !P6 ;  /* 0x000000ff941f7208 */ /* 0x000fca0007000000 */
[----:B------:R-:W-:-:S04]  /*46b0*/  FFMA.FTZ R144, R168, R149, R31 ;  /* 0x00000095a8907223 */ /* 0x000fc8000001001f */
[----:B------:R-:W-:Y:S01]  /*46c0*/  FADD.FTZ R31, R201, -R144 ;  /* 0x80000090c91f7221 */ /* 0x000fe20000010000 */
[----:B------:R-:W-:-:S03]  /*46d0*/  @P0 HADD2.F32 R144, -RZ, R33.H1_H1 ;  /* 0x30000021ff900230 */ /* 0x000fc60000004100 */
[----:B------:R-:W-:-:S04]  /*46e0*/  FMUL.FTZ R31, R2, R31 ;  /* 0x0000001f021f7220 */ /* 0x000fc80000410000 */
[----:B------:R-:W-:-:S07]  /*46f0*/  @P0 FADD.FTZ R31, R31, R144 ;  /* 0x000000901f1f0221 */ /* 0x000fce0000010000 */
.L_x_2392:
[----:B------:R-:W-:Y:S05]  /*4700*/  BSYNC B0 ;  /* 0x0000000000007941 */ /* 0x000fea0003800000 */
.L_x_2390:
        /* <DEDUP_REMOVED lines=15> */
.L_x_2394:
[----:B------:R-:W-:Y:S05]  /*4800*/  BSYNC B0 ;  /* 0x0000000000007941 */ /* 0x000fea0003800000 */
.L_x_2393:
[----:B------:R-:W-:Y:S01]  /*4810*/  BSSY B0, `(.L_x_2395) ;  /* 0x000000e000007945 */ /* 0x000fe20003800000 */
[----:B------:R-:W-:-:S03]  /*4820*/  @P1 PRMT R73, R73, 0x5410, R144 ;  /* 0x0000541049491816 */ /* 0x000fc60000000090 */
[----:B------:R-:W-:Y:S05]  /*4830*/  @P2 BRA `(.L_x_2396) ;  /* 0x0000000000102947 */ /* 0x000fea0003800000 */
[----:B------:R-:W-:Y:S01]  /*4840*/  HFMA2.MMA R31, -RZ, RZ, 0, 0 ;  /* 0x00000000ff1f7435 */ /* 0x000fe200000001ff */
[----:B------:R-:W-:Y:S10]  /*4850*/  @!P0 BRA `(.L_x_2397) ;  /* 0x0000000000248947 */ /* 0x000ff40003800000 */
[----:B------:R-:W-:Y:S01]  /*4860*/  HADD2.F32 R31, -RZ, R34.H0_H0 ;  /* 0x20000022ff1f7230 */ /* 0x000fe20000004100 */
[----:B------:R-:W-:Y:S06]  /*4870*/  BRA `(.L_x_2397) ;  /* 0x00000000001c7947 */ /* 0x000fec0003800000 */
.L_x_2396:
[----:B------:R-:W-:-:S04]  /*4880*/  ISETP.NE.AND P6, PT, R4, RZ, PT ;  /* 0x000000ff0400720c */ /* 0x000fc80003fc5270 */
[----:B------:R-:W-:-:S05]  /*4890*/  FSEL R144, R148, RZ, !P6 ;  /* 0x000000ff94907208 */ /* 0x000fca0007000000 */
[----:B------:R-:W-:Y:S01]  /*48a0*/  FFMA.FTZ R31, R167, R149, R144 ;  /* 0x00000095a71f7223 */ /* 0x000fe20000010090 */
[----:B------:R-:W-:-:S03]  /*48b0*/  @P0 HADD2.F32 R144, -RZ, R34.H0_H0 ;  /* 0x20000022ff900230 */ /* 0x000fc60000004100 */
[----:B------:R-:W-:-:S04]  /*48c0*/  FADD.FTZ R31, R204, -R31 ;  /* 0x8000001fcc1f7221 */ /* 0x000fc80000010000 */
[----:B------:R-:W-:-:S04]  /*48d0*/  FMUL.FTZ R31, R2, R31 ;  /* 0x0000001f021f7220 */ /* 0x000fc80000410000 */
[----:B------:R-:W-:-:S07]  /*48e0*/  @P0 FADD.FTZ R31, R31, R144 ;  /* 0x000000901f1f0221 */ /* 0x000fce0000010000 */
.L_x_2397:
[----:B------:R-:W-:Y:S05]  /*48f0*/  BSYNC B0 ;  /* 0x0000000000007941 */ /* 0x000fea0003800000 */
.L_x_2395:
        /* <DEDUP_REMOVED lines=15> */
.L_x_2399:
[----:B------:R-:W-:Y:S05]  /*49f0*/  BSYNC B0 ;  /* 0x0000000000007941 */ /* 0x000fea0003800000 */
.L_x_2398:
[----:B------:R-:W-:Y:S01]  /*4a00*/  BSSY B0, `(.L_x_2400) ;  /* 0x000000e000007945 */ /* 0x000fe20003800000 */
[----:B------:R-:W-:-:S03]  /*4a10*/  @P1 PRMT R74, R144, 0x7610, R74 ;  /* 0x00007610904a1816 */ /* 0x000fc6000000004a */
[----:B------:R-:W-:Y:S05]  /*4a20*/  @P2 BRA `(.L_x_2401) ;  /* 0x0000000000102947 */ /* 0x000fea0003800000 */
[----:B------:R-:W-:Y:S01]  /*4a30*/  MOV R31, RZ ;  /* 0x000000ff001f7202 */ /* 0x000fe20000000f00 */
[----:B------:R-:W-:Y:S06]  /*4a40*/  @!P0 BRA `(.L_x_2402) ;  /* 0x0000000000248947 */ /* 0x000fec0003800000 */
[----:B------:R-:W-:Y:S01]  /*4a50*/  HADD2.F32 R31, -RZ, R34.H1_H1 ;  /* 0x30000022ff1f7230 */ /* 0x000fe20000004100 */
[----:B------:R-:W-:Y:S06]  /*4a60*/  BRA `(.L_x_2402) ;  /* 0x00000000001c7947 */ /* 0x000fec0003800000 */
.L_x_2401:
[----:B------:R-:W-:-:S04]  /*4a70*/  ISETP.NE.AND P6, PT, R4, RZ, PT ;  /* 0x000000ff0400720c */ /* 0x000fc80003fc5270 */
[----:B------:R-:W-:-:S05]  /*4a80*/  FSEL R31, R148, RZ, !P6 ;  /* 0x000000ff941f7208 */ /* 0x000fca0007000000 */
[----:B------:R-:W-:-:S04]  /*4a90*/  FFMA.FTZ R144, R176, R149, R31 ;  /* 0x00000095b0907223 */ /* 0x000fc8000001001f */
[----:B------:R-:W-:Y:S01]  /*4aa0*/  FADD.FTZ R31, R203, -R144 ;  /* 0x80000090cb1f7221 */ /* 0x000fe20000010000 */
[----:B------:R-:W-:-:S03]  /*4ab0*/  @P0 HADD2.F32 R144, -RZ, R34.H1_H1 ;  /* 0x30000022ff900230 */ /* 0x000fc60000004100 */
[----:B------:R-:W-:-:S04]  /*4ac0*/  FMUL.FTZ R31, R2, R31 ;  /* 0x0000001f021f7220 */ /* 0x000fc80000410000 */
[----:B------:R-:W-:-:S07]  /*4ad0*/  @P0 FADD.FTZ R31, R31, R144 ;  /* 0x000000901f1f0221 */ /* 0x000fce0000010000 */
.L_x_2402:
[----:B------:R-:W-:Y:S05]  /*4ae0*/  BSYNC B0 ;  /* 0x0000000000007941 */ /* 0x000fea0003800000 */
.L_x_2400:
        /* <DEDUP_REMOVED lines=15> */
.L_x_2404:
[----:B------:R-:W-:Y:S05]  /*4be0*/  BSYNC B0 ;  /* 0x0000000000007941 */ /* 0x000fea0003800000 */
.L_x_2403:
[----:B------:R-:W-:Y:S01]  /*4bf0*/  BSSY B0, `(.L_x_2405) ;  /* 0x000000e000007945 */ /* 0x000fe20003800000 */
[----:B------:R-:W-:-:S03]  /*4c00*/  @P1 PRMT R74, R74, 0x5410, R144 ;  /* 0x000054104a4a1816 */ /* 0x000fc60000000090 */
[----:B------:R-:W-:Y:S05]  /*4c10*/  @P2 BRA `(.L_x_2406) ;  /* 0x0000000000102947 */ /* 0x000fea0003800000 */
[----:B------:R-:W-:Y:S01]  /*4c20*/  HFMA2.MMA R31, -RZ, RZ, 0, 0 ;  /* 0x00000000ff1f7435 */ /* 0x000fe200000001ff */
[----:B------:R-:W-:Y:S10]  /*4c30*/  @!P0 BRA `(.L_x_2407) ;  /* 0x0000000000248947 */ /* 0x000ff40003800000 */
[----:B------:R-:W-:Y:S01]  /*4c40*/  HADD2.F32 R31, -RZ, R35.H0_H0 ;  /* 0x20000023ff1f7230 */ /* 0x000fe20000004100 */
[----:B------:R-:W-:Y:S06]  /*4c50*/  BRA `(.L_x_2407) ;  /* 0x00000000001c7947 */ /* 0x000fec0003800000 */
.L_x_2406:
[----:B------:R-:W-:-:S04]  /*4c60*/  ISETP.NE.AND P6, PT, R4, RZ, PT ;  /* 0x000000ff0400720c */ /* 0x000fc80003fc5270 */
[----:B------:R-:W-:-:S05]  /*4c70*/  FSEL R144, R148, RZ, !P6 ;  /* 0x000000ff94907208 */ /* 0x000fca0007000000 */
[----:B------:R-:W-:Y:S01]  /*4c80*/  FFMA.FTZ R31, R169, R149, R144 ;  /* 0x00000095a91f7223 */ /* 0x000fe20000010090 */
[----:B------:R-:W-:-:S03]  /*4c90*/  @P0 HADD2.F32 R144, -RZ, R35.H0_H0 ;  /* 0x20000023ff900230 */ /* 0x000fc60000004100 */
[----:B------:R-:W-:-:S04]  /*4ca0*/  FADD.FTZ R31, R206, -R31 ;  /* 0x8000001fce1f7221 */ /* 0x000fc80000010000 */
[----:B------:R-:W-:-:S04]  /*4cb0*/  FMUL.FTZ R31, R2, R31 ;  /* 0x0000001f021f7220 */ /* 0x000fc80000410000 */
[----:B------:R-:W-:-:S07]  /*4cc0*/  @P0 FADD.FTZ R31, R31, R144 ;  /* 0x000000901f1f0221 */ /* 0x000fce0000010000 */
.L_x_2407:
[----:B------:R-:W-:Y:S05]  /*4cd0*/  BSYNC B0 ;  /* 0x0000000000007941 */ /* 0x000fea0003800000 */
.L_x_2405:
        /* <DEDUP_REMOVED lines=15> */
.L_x_2409:
[----:B------:R-:W-:Y:S05]  /*4dd0*/  BSYNC B0 ;  /* 0x0000000000007941 */ /* 0x000fea0003800000 */
.L_x_2408:
[----:B------:R-:W-:Y:S01]  /*4de0*/  BSSY B0, `(.L_x_2410) ;  /* 0x000000e000007945 */ /* 0x000fe20003800000 */
[----:B------:R-:W-:-:S03]  /*4df0*/  @P1 PRMT R75, R144, 0x7610, R75 ;  /* 0x00007610904b1816 */ /* 0x000fc6000000004b */
[----:B------:R-:W-:Y:S05]  /*4e00*/  @P2 BRA `(.L_x_2411) ;  /* 0x0000000000102947 */ /* 0x000fea0003800000 */
[----:B------:R-:W-:Y:S01]  /*4e10*/  MOV R2, RZ ;  /* 0x000000ff00027202 */ /* 0x000fe20000000f00 */
[----:B------:R-:W-:Y:S06]  /*4e20*/  @!P0 BRA `(.L_x_2412) ;  /* 0x0000000000248947 */ /* 0x000fec0003800000 */
[----:B------:R-:W-:Y:S01]  /*4e30*/  HADD2.F32 R2, -RZ, R35.H1_H1 ;  /* 0x30000023ff027230 */ /* 0x000fe20000004100 */
[----:B------:R-:W-:Y:S06]  /*4e40*/  BRA `(.L_x_2412) ;  /* 0x00000000001c7947 */ /* 0x000fec0003800000 */
.L_x_2411:
[----:B------:R-:W-:Y:S01]  /*4e50*/  ISETP.NE.AND P2, PT, R4, RZ, PT ;  /* 0x000000ff0400720c */ /* 0x000fe20003f45270 */
[----:B------:R-:W-:-:S03]  /*4e60*/  @P0 HADD2.F32 R145, -RZ, R35.H1_H1 ;  /* 0x30000023ff910230 */ /* 0x000fc60000004100 */
[----:B------:R-:W-:-:S05]  /*4e70*/  FSEL R31, R148, RZ, !P2 ;  /* 0x000000ff941f7208 */ /* 0x000fca0005000000 */
[----:B------:R-:W-:-:S04]  /*4e80*/  FFMA.FTZ R144, R208, R149, R31 ;  /* 0x00000095d0907223 */ /* 0x000fc8000001001f */
[----:B------:R-:W-:-:S04]  /*4e90*/  FADD.FTZ R31, R205, -R144 ;  /* 0x80000090cd1f7221 */ /* 0x000fc80000010000 */
[----:B------:R-:W-:-:S04]  /*4ea0*/  FMUL.FTZ R2, R2, R31 ;  /* 0x0000001f02027220 */ /* 0x000fc80000410000 */
[----:B------:R-:W-:-:S07]  /*4eb0*/  @P0 FADD.FTZ R2, R2, R145 ;  /* 0x0000009102020221 */ /* 0x000fce0000010000 */
.L_x_2412:
[----:B------:R-:W-:Y:S05]  /*4ec0*/  BSYNC B0 ;  /* 0x0000000000007941 */ /* 0x000fea0003800000 */
.L_x_2410:
[----:B------:R-:W-:Y:S01]  /*4ed0*/  @P1 F2FP.F16.F32.PACK_AB R31, RZ, R2 ;  /* 0x00000002ff1f123e */ /* 0x000fe200000000ff */
[----:B------:R-:W-:Y:S03]  /*4ee0*/  BSSY B0, `(.L_x_2413) ;  /* 0x000000f000007945 */ /* 0x000fe60003800000 */
[----:B------:R-:W-:Y:S01]  /*4ef0*/  @P1 PRMT R75, R75, 0x5410, R31 ;  /* 0x000054104b4b1816 */ /* 0x000fe2000000001f */
        /* <DEDUP_REMOVED lines=13> */
.L_x_2414:
[----:B------:R-:W-:Y:S05]  /*4fd0*/  BSYNC B0 ;  /* 0x0000000000007941 */ /* 0x000fea0003800000 */
.L_x_2413:
        /* <DEDUP_REMOVED lines=8> */
.L_x_2286:
[----:B------:R-:W0:Y:S08]  /*5060*/  S2UR UR6, SR_CTAID.X ;  /* 0x00000000000679c3 */ /* 0x000e300000002500 */
[----:B------:R-:W1:Y:S08]  /*5070*/  LDC.64 R2, c[0x0][0x2d0] ;  /* 0x0000b400ff027b82 */ /* 0x000e700000000a00 */
[----:B------:R-:W3:Y:S08]  /*5080*/  LDC.64 R4, c[0x0][0x2d8] ;  /* 0x0000b600ff047b82 */ /* 0x000ef00000000a00 */
[----:B------:R-:W4:Y:S01]  /*5090*/  LDC.64 R6, c[0x0][0x2f0] ;  /* 0x0000bc00ff067b82 */ /* 0x000f220000000a00 */
[----:B0-----:R-:W-:Y:S01]  /*50a0*/  LEA.HI R0, R184, UR6, RZ, 0x19 ;  /* 0x00000006b8007c11 */ /* 0x001fe2000f8fc8ff */
[----:B------:R-:W-:-:S04]  /*50b0*/  ULDC UR6, c[0x0][0x218] ;  /* 0x0000860000067ab9 */ /* 0x000fc80000000800 */
[----:B------:R-:W-:-:S05]  /*50c0*/  IMAD R0, R0, UR6, RZ ;  /* 0x0000000600007c24 */ /* 0x000fca000f8e02ff */
[----:B------:R-:W-:-:S05]  /*50d0*/  LEA.HI R29, R0, R29, RZ, 0x1d ;  /* 0x0000001d001d7211 */ /* 0x000fca00078fe8ff */
[----:B-1----:R-:W-:-:S04]  /*50e0*/  IMAD.WIDE.U32 R2, R29, 0x20, R2 ;  /* 0x000000201d027825 */ /* 0x002fc800078e0002 */
        /* <DEDUP_REMOVED lines=21> */
.L_x_2290:
[----:B------:R-:W-:Y:S01]  /*5240*/  HFMA2.MMA R215, -RZ, RZ, 0, 9.5367431640625e-07 ;  /* 0x00000010ffd77435 */ /* 0x000fe200000001ff */
[----:B------:R-:W-:Y:S02]  /*5250*/  MOV R216, R146 ;  /* 0x0000009200d87202 */ /* 0x000fe40000000f00 */
[----:B------:R-:W-:Y:S02]  /*5260*/  MOV R218, 0x1f ;  /* 0x0000001f00da7802 */ /* 0x000fe40000000f00 */
[----:B------:R-:W-:-:S07]  /*5270*/  MOV R185, 0xffffffff ;  /* 0xffffffff00b97802 */ /* 0x000fce0000000f00 */
[----:B------:R-:W-:Y:S05]  /*5280*/  WARPSYNC.COLLECTIVE R185, `(.L_x_2416) ;  /* 0x00000000b9087348 */ /* 0x000fea0003c00000 */
[----:B------:R0:W1:Y:S02]  /*5290*/  SHFL.DOWN P1, R183, R216, R215, R218 ;  /* 0x080000d7d8b77389 */ /* 0x00006400000200da */
[----:B01----:R-:W-:Y:S01]  /*52a0*/  ENDCOLLECTIVE ;  /* 0x000000000000791b */ /* 0x003fe20003800000 */
.L_x_2416:
[----:B------:R-:W-:Y:S02]  /*52b0*/  MOV R216, R144 ;  /* 0x0000009000d87202 */ /* 0x000fe40000000f00 */
[----:B------:R-:W-:-:S07]  /*52c0*/  MOV R145, R183 ;  /* 0x000000b700917202 */ /* 0x000fce0000000f00 */
[----:B------:R-:W-:Y:S05]  /*52d0*/  WARPSYNC.COLLECTIVE R185, `(.L_x_2417) ;  /* 0x00000000b9087348 */ /* 0x000fea0003c00000 */
[----:B------:R0:W1:Y:S02]  /*52e0*/  SHFL.DOWN P1, R183, R216, R215, R218 ;  /* 0x080000d7d8b77389 */ /* 0x00006400000200da */
[----:B01----:R-:W-:Y:S01]  /*52f0*/  ENDCOLLECTIVE ;  /* 0x000000000000791b */ /* 0x003fe20003800000 */
.L_x_2417:
[----:B------:R-:W-:Y:S01]  /*5300*/  FADD.FTZ R145, R145, R146 ;  /* 0x0000009291917221 */ /* 0x000fe20000010000 */
[----:B------:R-:W-:-:S04]  /*5310*/  HFMA2.MMA R215, -RZ, RZ, 0, 4.76837158203125e-07 ;  /* 0x00000008ffd77435 */ /* 0x000fc800000001ff */
[----:B------:R-:W-:Y:S02]  /*5320*/  MOV R216, R145 ;  /* 0x0000009100d87202 */ /* 0x000fe40000000f00 */
[----:B------:R-:W-:-:S07]  /*5330*/  MOV R149, R183 ;  /* 0x000000b700957202 */ /* 0x000fce0000000f00 */
[----:B------:R-:W-:Y:S05]  /*5340*/  WARPSYNC.COLLECTIVE R185, `(.L_x_2418) ;  /* 0x00000000b9087348 */ /* 0x000fea0003c00000 */
[----:B------:R0:W1:Y:S02]  /*5350*/  SHFL.DOWN P1, R183, R216, R215, R218 ;  /* 0x080000d7d8b77389 */ /* 0x00006400000200da */
[----:B01----:R-:W-:Y:S01]  /*5360*/  ENDCOLLECTIVE ;  /* 0x000000000000791b */ /* 0x003fe20003800000 */
.L_x_2418:
[----:B------:R-:W-:-:S05]  /*5370*/  FADD.FTZ R149, R149, R144 ;  /* 0x0000009095957221 */ /* 0x000fca0000010000 */
[----:B------:R-:W-:Y:S02]  /*5380*/  MOV R216, R149 ;  /* 0x0000009500d87202 */ /* 0x000fe40000000f00 */
[----:B------:R-:W-:-:S07]  /*5390*/  MOV R150, R183 ;  /* 0x000000b700967202 */ /* 0x000fce0000000f00 */
[----:B------:R-:W-:Y:S05]  /*53a0*/  WARPSYNC.COLLECTIVE R185, `(.L_x_2419) ;  /* 0x00000000b9087348 */ /* 0x000fea0003c00000 */
[----:B------:R0:W1:Y:S02]  /*53b0*/  SHFL.DOWN P1, R183, R216, R215, R218 ;  /* 0x080000d7d8b77389 */ /* 0x00006400000200da */
[----:B01----:R-:W-:Y:S01]  /*53c0*/  ENDCOLLECTIVE ;  /* 0x000000000000791b */ /* 0x003fe20003800000 */
.L_x_2419:
[----:B------:R-:W-:Y:S01]  /*53d0*/  FADD.FTZ R150, R145, R150 ;  /* 0x0000009691967221 */ /* 0x000fe20000010000 */
[----:B------:R-:W-:-:S04]  /*53e0*/  HFMA2.MMA R215, -RZ, RZ, 0, 2.384185791015625e-07 ;  /* 0x00000004ffd77435 */ /* 0x000fc800000001ff */
[----:B------:R-:W-:Y:S02]  /*53f0*/  MOV R216, R150 ;  /* 0x0000009600d87202 */ /* 0x000fe40000000f00 */
[----:B------:R-:W-:-:S07]  /*5400*/  MOV R180, R183 ;  /* 0x000000b700b47202 */ /* 0x000fce0000000f00 */
[----:B------:R-:W-:Y:S05]  /*5410*/  WARPSYNC.COLLECTIVE R185, `(.L_x_2420) ;  /* 0x00000000b9087348 */ /* 0x000fea0003c00000 */
[----:B------:R0:W1:Y:S02]  /*5420*/  SHFL.DOWN P1, R183, R216, R215, R218 ;  /* 0x080000d7d8b77389 */ /* 0x00006400000200da */
[----:B01----:R-:W-:Y:S01]  /*5430*/  ENDCOLLECTIVE ;  /* 0x000000000000791b */ /* 0x003fe20003800000 */
.L_x_2420:
[----:B------:R-:W-:-:S05]  /*5440*/  FADD.FTZ R180, R149, R180 ;  /* 0x000000b495b47221 */ /* 0x000fca0000010000 */
[----:B------:R-:W-:Y:S02]  /*5450*/  MOV R216, R180 ;  /* 0x000000b400d87202 */ /* 0x000fe40000000f00 */
[----:B------:R-:W-:-:S07]  /*5460*/  MOV R151, R183 ;  /* 0x000000b700977202 */ /* 0x000fce0000000f00 */
[----:B------:R-:W-:Y:S05]  /*5470*/  WARPSYNC.COLLECTIVE R185, `(.L_x_2421) ;  /* 0x00000000b9087348 */ /* 0x000fea0003c00000 */
[----:B------:R0:W1:Y:S02]  /*5480*/  SHFL.DOWN P1, R183, R216, R215, R218 ;  /* 0x080000d7d8b77389 */ /* 0x00006400000200da */
[----:B01----:R-:W-:Y:S01]  /*5490*/  ENDCOLLECTIVE ;  /* 0x000000000000791b */ /* 0x003fe20003800000 */
.L_x_2421:
[----:B------:R-:W-:Y:S01]  /*54a0*/  FADD.FTZ R151, R150, R151 ;  /* 0x0000009796977221 */ /* 0x000fe20000010000 */
[----:B------:R-:W-:-:S04]  /*54b0*/  HFMA2.MMA R215, -RZ, RZ, 0, 1.1920928955078125e-07 ;  /* 0x00000002ffd77435 */ /* 0x000fc800000001ff */
[----:B------:R-:W-:Y:S02]  /*54c0*/  MOV R216, R151 ;  /* 0x0000009700d87202 */ /* 0x000fe40000000f00 */
[----:B------:R-:W-:-:S07]  /*54d0*/  MOV R181, R183 ;  /* 0x000000b700b57202 */ /* 0x000fce0000000f00 */
[----:B------:R-:W-:Y:S05]  /*54e0*/  WARPSYNC.COLLECTIVE R185, `(.L_x_2422) ;  /* 0x00000000b9087348 */ /* 0x000fea0003c00000 */
[----:B------:R0:W1:Y:S02]  /*54f0*/  SHFL.DOWN P1, R183, R216, R215, R218 ;  /* 0x080000d7d8b77389 */ /* 0x00006400000200da */
[----:B01----:R-:W-:Y:S01]  /*5500*/  ENDCOLLECTIVE ;  /* 0x000000000000791b */ /* 0x003fe20003800000 */
.L_x_2422:
[----:B------:R-:W-:-:S05]  /*5510*/  FADD.FTZ R181, R180, R181 ;  /* 0x000000b5b4b57221 */ /* 0x000fca0000010000 */
[----:B------:R-:W-:Y:S02]  /*5520*/  MOV R216, R181 ;  /* 0x000000b500d87202 */ /* 0x000fe40000000f00 */
[----:B------:R-:W-:-:S07]  /*5530*/  MOV R144, R183 ;  /* 0x000000b700907202 */ /* 0x000fce0000000f00 */
[----:B------:R-:W-:Y:S05]  /*5540*/  WARPSYNC.COLLECTIVE R185, `(.L_x_2423) ;  /* 0x00000000b9087348 */ /* 0x000fea0003c00000 */
[----:B------:R0:W1:Y:S02]  /*5550*/  SHFL.DOWN P1, R183, R216, R215, R218 ;  /* 0x080000d7d8b77389 */ /* 0x00006400000200da */
[----:B01----:R-:W-:Y:S01]  /*5560*/  ENDCOLLECTIVE ;  /* 0x000000000000791b */ /* 0x003fe20003800000 */
.L_x_2423:
[----:B------:R-:W-:Y:S01]  /*5570*/  FADD.FTZ R182, R151, R144 ;  /* 0x0000009097b67221 */ /* 0x000fe20000010000 */
[----:B------:R-:W-:-:S04]  /*5580*/  HFMA2.MMA R215, -RZ, RZ, 0, 5.9604644775390625e-08 ;  /* 0x00000001ffd77435 */ /* 0x000fc800000001ff */
[----:B------:R-:W-:Y:S02]  /*5590*/  MOV R216, R182 ;  /* 0x000000b600d87202 */ /* 0x000fe40000000f00 */
[----:B------:R-:W-:-:S07]  /*55a0*/  MOV R146, R183 ;  /* 0x000000b700927202 */ /* 0x000fce0000000f00 */
[----:B------:R-:W-:Y:S05]  /*55b0*/  WARPSYNC.COLLECTIVE R185, `(.L_x_2424) ;  /* 0x00000000b9087348 */ /* 0x000fea0003c00000 */
[----:B------:R0:W1:Y:S02]  /*55c0*/  SHFL.DOWN P1, R183, R216, R215, R218 ;  /* 0x080000d7d8b77389 */ /* 0x00006400000200da */
[----:B01----:R-:W-:Y:S01]  /*55d0*/  ENDCOLLECTIVE ;  /* 0x000000000000791b */ /* 0x003fe20003800000 */
.L_x_2424:
[----:B------:R-:W-:-:S05]  /*55e0*/  FADD.FTZ R146, R181, R146 ;  /* 0x00000092b5927221 */ /* 0x000fca0000010000 */
[----:B------:R-:W-:Y:S02]  /*55f0*/  MOV R216, R146 ;  /* 0x0000009200d87202 */ /* 0x000fe40000000f00 */
[----:B------:R-:W-:-:S07]  /*5600*/  MOV R149, R183 ;  /* 0x000000b700957202 */ /* 0x000fce0000000f00 */
[----:B------:R-:W-:Y:S05]  /*5610*/  WARPSYNC.COLLECTIVE R185, `(.L_x_2425) ;  /* 0x00000000b9087348 */ /* 0x000fea0003c00000 */
[----:B------:R0:W1:Y:S02]  /*5620*/  SHFL.DOWN P1, R183, R216, R215, R218 ;  /* 0x080000d7d8b77389 */ /* 0x00006400000200da */
[----:B01----:R-:W-:Y:S01]  /*5630*/  ENDCOLLECTIVE ;  /* 0x000000000000791b */ /* 0x003fe20003800000 */
.L_x_2425:
[----:B------:R-:W-:Y:S05]  /*5640*/  BRA `(.L_x_2426) ;  /* 0xffffffc400dc7947 */ /* 0x000fea000383ffff */
.L_x_2427:
        /* <DEDUP_REMOVED lines=11> */
.L_x_11298:


//--------------------- .text._ZN10layer_norm13ln_bwd_kernelINS_13Kernel_traitsIf13__nv_bfloat16S2_S2_fjLj3072ELj1ELj1ELj4ELj16ENS_18Kernel_traits_baseILj3072EfS2_S2_S2_fjLj128EEEEELb0ELb0ELb0ELb0EEEvNS_9BwdParamsE --------------------------
	.section	.text._ZN10layer_norm13ln_bwd_kernelINS_13Kernel_traitsIf13__nv_bfloat16S2_S2_fjLj3072ELj1ELj1ELj4ELj16ENS_18Kernel_traits_baseILj3072EfS2_S2_S2_fjLj128EEEEELb0ELb0ELb0ELb0EEEvNS_9BwdParamsE,"ax",@progbits
	.align	128
        .global         _ZN10layer_norm13ln_bwd_kernelINS_13Kernel_traitsIf13__nv_bfloat16S2_S2_fjLj3072ELj1ELj1ELj4ELj16ENS_18Kernel_traits_baseILj3072EfS2_S2_S2_fjLj128EEEEELb0ELb0ELb0ELb0EEEvNS_9BwdParamsE
        .type           _ZN10layer_norm13ln_bwd_kernelINS_13Kernel_traitsIf13__nv_bfloat16S2_S2_fjLj3072ELj1ELj1ELj4ELj16ENS_18Kernel_traits_baseILj3072EfS2_S2_S2_fjLj128EEEEELb0ELb0ELb0ELb0EEEvNS_9BwdParamsE,@function
        .size           _ZN10layer_norm13ln_bwd_kernelINS_13Kernel_traitsIf13__nv_bfloat16S2_S2_fjLj3072ELj1ELj1ELj4ELj16ENS_18Kernel_traits_baseILj3072EfS2_S2_S2_fjLj128EEEEELb0ELb0ELb0ELb0EEEvNS_9BwdParamsE,(.L_x_11299 - _ZN10layer_norm13ln_bwd_kernelINS_13Kernel_traitsIf13__nv_bfloat16S2_S2_fjLj3072ELj1ELj1ELj4ELj16ENS_18Kernel_traits_baseILj3072EfS2_S2_S2_fjLj128EEEEELb0ELb0ELb0ELb0EEEvNS_9BwdParamsE)
        .other          _ZN10layer_norm13ln_bwd_kernelINS_13Kernel_traitsIf13__nv_bfloat16S2_S2_fjLj3072ELj1ELj1ELj4ELj16ENS_18Kernel_traits_baseILj3072EfS2_S2_S2_fjLj128EEEEELb0ELb0ELb0ELb0EEEvNS_9BwdParamsE,@"STO_CUDA_ENTRY STV_DEFAULT"
_ZN10layer_norm13ln_bwd_kernelINS_13Kernel_traitsIf13__nv_bfloat16S2_S2_fjLj3072ELj1ELj1ELj4ELj16ENS_18Kernel_traits_baseILj3072EfS2_S2_S2_fjLj128EEEEELb0ELb0ELb0ELb0EEEvNS_9BwdParamsE:
.text._ZN10layer_norm13ln_bwd_kernelINS_13Kernel_traitsIf13__nv_bfloat16S2_S2_fjLj3072ELj1ELj1ELj4ELj16ENS_18Kernel_traits_baseILj3072EfS2_S2_S2_fjLj128EEEEELb0ELb0ELb0ELb0EEEvNS_9BwdParamsE:
        /* <DEDUP_REMOVED lines=30> */
[----:B------:R-:W-:Y:S02]  /*01e0*/  @P2 IADD3 R15, R15, 0x80, RZ ;  /* 0x000000800f0f2810 */ /* 0x000fe40007ffe0ff */
[----:B------:R0:W5:Y:S04]  /*01f0*/  @P3 LDG.E.128 R28, desc[UR4][R6.64+0x10] ;  /* 0x00001004061c3981 */ /* 0x000168000c1e1d00 */
[----:B------:R0:W5:Y:S01]  /*0200*/  @P2 LDG.E.128 R32, desc[UR4][R10.64] ;  /* 0x000000040a202981 */ /* 0x000162000c1e1d00 */
[----:B---3--:R-:W-:-:S03]  /*0210*/  @P1 IMAD.WIDE.U32 R8, R15, 0x20, R12 ;  /* 0x000000200f081825 */ /* 0x008fc600078e000c */
[----:B------:R0:W5:Y:S04]  /*0220*/  @P2 LDG.E.128 R36, desc[UR4][R10.64+0x10] ;  /* 0x000010040a242981 */ /* 0x000168000c1e1d00 */
[----:B------:R0:W5:Y:S04]  /*0230*/  @P1 LDG.E.128 R40, desc[UR4][R8.64] ;  /* 0x0000000408281981 */ /* 0x000168000c1e1d00 */
        /* <DEDUP_REMOVED lines=30> */
[----:B------:R-:W-:Y:S02]  /*0420*/  ISETP.NE.U32.AND P0, PT, RZ, UR6, PT ;  /* 0x00000006ff007c0c */ /* 0x000fe4000bf05070 */
[----:B------:R-:W-:Y:S02]  /*0430*/  MOV R49, RZ ;  /* 0x000000ff00317202 */ /* 0x000fe40000000f00 */
[----:B------:R-:W-:-:S13]  /*0440*/  ISETP.NE.AND.EX P0, PT, RZ, UR7, PT, P0 ;  /* 0x00000007ff007c0c */ /* 0x000fda000bf05300 */
.L_x_2442:
[----:B012---:R-:W0:Y:S01]  /*0450*/  LDC.64 R110, c[0x0][0x250] ;  /* 0x00009400ff6e7b82 */ /* 0x007e220000000a00 */
[----:B------:R-:W-:-:S07]  /*0460*/  SHF.R.S32.HI R0, RZ, 0x1f, R2 ;  /* 0x0000001fff007819 */ /* 0x000fce0000011402 */
[----:B------:R-:W1:Y:S08]  /*0470*/  @P0 LDC.64 R108, c[0x0][0x270] ;  /* 0x00009c00ff6c0b82 */ /* 0x000e700000000a00 */
[----:B------:R-:W2:Y:S01]  /*0480*/  LDC.64 R112, c[0x0][0x258] ;  /* 0x00009600ff707b82 */ /* 0x000ea20000000a00 */
[----:B0-----:R-:W-:-:S06]  /*0490*/  IMAD.WIDE R110, R2, 0x4, R110 ;  /* 0x00000004026e7825 */ /* 0x001fcc00078e026e */
[----:B------:R-:W3:Y:S01]  /*04a0*/  LDG.E R110, desc[UR4][R110.64] ;  /* 0x000000046e6e7981 */ /* 0x000ee2000c1e1900 */
[----:B-1----:R-:W-:-:S04]  /*04b0*/  @P0 LEA R108, P4, R2, R108, 0x1 ;  /* 0x0000006c026c0211 */ /* 0x002fc800078808ff */
[C---:B------:R-:W-:Y:S01]  /*04c0*/  @P0 LEA.HI.X R109, R2.reuse, R109, R0, 0x1, P4 ;  /* 0x0000006d026d0211 */ /* 0x040fe200020f0c00 */
[----:B--2---:R-:W-:-:S04]  /*04d0*/  IMAD.WIDE R112, R2, 0x4, R112 ;  /* 0x0000000402707825 */ /* 0x004fc800078e0270 */
[----:B-----5:R0:W5:Y:S04]  /*04e0*/  @P0 LDG.E.U16 R152, desc[UR4][R108.64] ;  /* 0x000000046c980981 */ /* 0x020168000c1e1500 */
[----:B------:R0:W5:Y:S01]  /*04f0*/  LDG.E R117, desc[UR4][R112.64] ;  /* 0x0000000470757981 */ /* 0x000162000c1e1900 */
[----:B------:R-:W-:-:S05]  /*0500*/  MOV R5, UR18 ;  /* 0x0000001200057c02 */ /* 0x000fca0008000f00 */
[----:B------:R-:W-:-:S05]  /*0510*/  IMAD R0, R2, R5, RZ ;  /* 0x0000000502007224 */ /* 0x000fca00078e02ff */
[----:B------:R-:W-:-:S04]  /*0520*/  SHF.R.S32.HI R3, RZ, 0x1f, R0 ;  /* 0x0000001fff037819 */ /* 0x000fc80000011400 */
[----:B------:R-:W-:Y:S02]  /*0530*/  LEA.HI R0, R3, R0, RZ, 0x3 ;  /* 0x0000000003007211 */ /* 0x000fe400078f18ff */
[----:B------:R-:W-:Y:S01]  /*0540*/  LOP3.LUT R3, R4, 0x7f, RZ, 0xc0, !PT ;  /* 0x0000007f04037812 */ /* 0x000fe200078ec0ff */
[----:B------:R-:W-:Y:S01]  /*0550*/  BSSY B0, `(.L_x_2429) ;  /* 0x0000064000007945 */ /* 0x000fe20003800000 */
[----:B------:R-:W-:Y:S02]  /*0560*/  ISETP.NE.AND P5, PT, RZ, UR8, PT ;  /* 0x00000008ff007c0c */ /* 0x000fe4000bfa5270 */
[----:B------:R-:W-:Y:S02]  /*0570*/  LEA.HI.SX32 R0, R0, R3, 0x1d ;  /* 0x0000000300007211 */ /* 0x000fe400078feaff */
[----:B------:R-:W-:Y:S02]  /*0580*/  MOV R155, RZ ;  /* 0x000000ff009b7202 */ /* 0x000fe40000000f00 */
[----:B------:R-:W-:-:S02]  /*0590*/  MOV R156, RZ ;  /* 0x000000ff009c7202 */ /* 0x000fc40000000f00 */
[----:B------:R-:W-:Y:S02]  /*05a0*/  MOV R154, R0 ;  /* 0x00000000009a7202 */ /* 0x000fe40000000f00 */
        /* <DEDUP_REMOVED lines=16> */
[C---:B------:R-:W-:Y:S02]  /*06b0*/  PRMT R108, R110.reuse, 0x7632, R108 ;  /* 0x000076326e6c7816 */ /* 0x040fe4000000006c */
[----:B------:R-:W-:Y:S01]  /*06c0*/  SHF.L.U32 R146, R110, 0x10, RZ ;  /* 0x000000106e927819 */ /* 0x000fe200000006ff */
[----:B------:R-:W-:Y:S01]  /*06d0*/  FADD.FTZ R142, -R137, R142 ;  /* 0x0000008e898e7221 */ /* 0x000fe20000010100 */
[----:B------:R-:W-:-:S02]  /*06e0*/  SHF.L.U32 R150, R111, 0x10, RZ ;  /* 0x000000106f967819 */ /* 0x000fc400000006ff */
[----:B------:R-:W-:Y:S01]  /*06f0*/  SHF.L.U32 R144, R109, 0x10, RZ ;  /* 0x000000106d907819 */ /* 0x000fe200000006ff */
[----:B-----5:R-:W-:Y:S01]  /*0700*/  FMUL.FTZ R153, R117, R142 ;  /* 0x0000008e75997220 */ /* 0x020fe20000410000 */
[----:B------:R-:W-:Y:S01]  /*0710*/  PRMT R120, R109, 0x7632, R120 ;  /* 0x000076326d787816 */ /* 0x000fe20000000078 */
[----:B------:R-:W-:Y:S01]  /*0720*/  FADD.FTZ R150, -R137, R150 ;  /* 0x0000009689967221 */ /* 0x000fe20000010100 */
[----:B------:R-:W-:Y:S01]  /*0730*/  PRMT R109, R111, 0x7632, R109 ;  /* 0x000076326f6d7816 */ /* 0x000fe2000000006d */
[----:B------:R-:W-:Y:S01]  /*0740*/  FADD.FTZ R144, -R137, R144 ;  /* 0x0000009089907221 */ /* 0x000fe20000010100 */
[----:B------:R-:W-:Y:S01]  /*0750*/  SHF.L.U32 R120, R120, 0x10, RZ ;  /* 0x0000001078787819 */ /* 0x000fe200000006ff */
[----:B------:R-:W-:Y:S01]  /*0760*/  FMUL.FTZ R139, R117, R150 ;  /* 0x00000096758b7220 */ /* 0x000fe20000410000 */
[----:B------:R-:W-:Y:S01]  /*0770*/  FADD.FTZ R146, -R137, R146 ;  /* 0x0000009289927221 */ /* 0x000fe20000010100 */
[C---:B---3--:R-:W-:Y:S01]  /*0780*/  PRMT R110, R112.reuse, 0x7632, R110 ;  /* 0x00007632706e7816 */ /* 0x048fe2000000006e */
[----:B------:R-:W-:Y:S01]  /*0790*/  FMUL.FTZ R149, R117, R144 ;  /* 0x0000009075957220 */ /* 0x000fe20000410000 */
[----:B------:R-:W-:Y:S01]  /*07a0*/  SHF.L.U32 R151, R112, 0x10, RZ ;  /* 0x0000001070977819 */ /* 0x000fe200000006ff */
[----:B------:R-:W-:Y:S01]  /*07b0*/  FADD.FTZ R120, -R137, R120 ;  /* 0x0000007889787221 */ /* 0x000fe20000010100 */
[C---:B------:R-:W-:Y:S01]  /*07c0*/  PRMT R112, R114.reuse, 0x7632, R112 ;  /* 0x0000763272707816 */ /* 0x040fe20000000070 */
[----:B------:R-:W-:Y:S01]  /*07d0*/  FMUL.FTZ R145, R117, R146 ;  /* 0x0000009275917220 */ /* 0x000fe20000410000 */
[----:B------:R-:W-:Y:S01]  /*07e0*/  SHF.L.U32 R143, R114, 0x10, RZ ;  /* 0x00000010728f7819 */ /* 0x000fe200000006ff */
[----:B------:R-:W-:Y:S01]  /*07f0*/  FADD.FTZ R76, R76, R151 ;  /* 0x000000974c4c7221 */ /* 0x000fe20000010000 */
[----:B------:R-:W-:Y:S01]  /*0800*/  SHF.L.U32 R114, R135, 0x10, RZ ;  /* 0x0000001087727819 */ /* 0x000fe200000006ff */
[-C--:B------:R-:W-:Y:S01]  /*0810*/  FFMA.FTZ R48, R153, R151.reuse, R48 ;  /* 0x0000009799307223 */ /* 0x080fe20000010030 */
[----:B0-----:R-:W-:Y:S01]  /*0820*/  PRMT R140, R115, 0x7632, R140 ;  /* 0x00007632738c7816 */ /* 0x001fe2000000008c */
[----:B------:R-:W-:Y:S01]  /*0830*/  FMUL.FTZ R151, R24, R151 ;  /* 0x0000009718977220 */ /* 0x000fe20000410000 */
[----:B------:R-:W-:Y:S01]  /*0840*/  SHF.L.U32 R148, R110, 0x10, RZ ;  /* 0x000000106e947819 */ /* 0x000fe200000006ff */
[----:B------:R-:W-:Y:S01]  /*0850*/  FADD.FTZ R114, -R137, R114 ;  /* 0x0000007289727221 */ /* 0x000fe20000010100 */
[----:B------:R-:W-:Y:S01]  /*0860*/  PRMT R111, R113, 0x7632, R111 ;  /* 0x00007632716f7816 */ /* 0x000fe2000000006f */
[C---:B------:R-:W-:Y:S01]  /*0870*/  FMUL.FTZ R146, R117.reuse, R120 ;  /* 0x0000007875927220 */ /* 0x040fe20000410000 */
[----:B------:R-:W-:Y:S01]  /*0880*/  SHF.L.U32 R110, R140, 0x10, RZ ;  /* 0x000000108c6e7819 */ /* 0x000fe200000006ff */
[----:B------:R-:W-:Y:S01]  /*0890*/  FMUL.FTZ R150, R117, R114 ;  /* 0x0000007275967220 */ /* 0x000fe20000410000 */
[----:B------:R-:W-:Y:S01]  /*08a0*/  SHF.L.U32 R108, R108, 0x10, RZ ;  /* 0x000000106c6c7819 */ /* 0x000fe200000006ff */
[----:B------:R-:W-:Y:S01]  /*08b0*/  FADD.FTZ R77, R77, R148 ;  /* 0x000000944d4d7221 */ /* 0x000fe20000010000 */
[----:B------:R-:W-:Y:S01]  /*08c0*/  SHF.L.U32 R113, R113, 0x10, RZ ;  /* 0x0000001071717819 */ /* 0x000fe200000006ff */
[-C--:B------:R-:W-:Y:S01]  /*08d0*/  FFMA.FTZ R49, R150, R148.reuse, R49 ;  /* 0x0000009496317223 */ /* 0x080fe20000010031 */
[----:B------:R-:W-:Y:S01]  /*08e0*/  SHF.L.U32 R144, R111, 0x10, RZ ;  /* 0x000000106f907819 */ /* 0x000fe200000006ff */
[----:B------:R-:W-:Y:S01]  /*08f0*/  FMUL.FTZ R148, R25, R148 ;  /* 0x0000009419947220 */ /* 0x000fe20000410000 */
[----:B------:R-:W-:Y:S01]  /*0900*/  SHF.L.U32 R140, R109, 0x10, RZ ;  /* 0x000000106d8c7819 */ /* 0x000fe200000006ff */
[----:B------:R-:W-:Y:S01]  /*0910*/  FADD.FTZ R109, RZ, R151 ;  /* 0x00000097ff6d7221 */ /* 0x000fe20000010000 */
[----:B------:R-:W-:Y:S01]  /*0920*/  FFMA.FTZ R111, R153, R151, RZ ;  /* 0x00000097996f7223 */ /* 0x000fe200000100ff */
[----:B------:R-:W-:Y:S01]  /*0930*/  FADD.FTZ R142, -R137, R108 ;  /* 0x0000006c898e7221 */ /* 0x000fe20000010100 */
        /* <DEDUP_REMOVED lines=14> */
[----:B------:R-:W-:Y:S01]  /*0a20*/  SHF.L.U32 R115, R115, 0x10, RZ ;  /* 0x0000001073737819 */ /* 0x000fe200000006ff */
[----:B------:R-:W-:Y:S01]  /*0a30*/  FMUL.FTZ R142, R117, R142 ;  /* 0x0000008e758e7220 */ /* 0x000fe20000410000 */
[-C--:B------:R-:W-:Y:S01]  /*0a40*/  FMUL.FTZ R141, R29, R112.reuse ;  /* 0x000000701d8d7220 */ /* 0x080fe20000410000 */
        /* <DEDUP_REMOVED lines=20> */
.L_x_2430:
[----:B------:R-:W-:Y:S05]  /*0b90*/  BSYNC B0 ;  /* 0x0000000000007941 */ /* 0x000fea0003800000 */
.L_x_2429:
        /* <DEDUP_REMOVED lines=16> */
[----:B------:R-:W-:Y:S01]  /*0ca0*/  SHF.L.U32 R8, R9, 0x10, RZ ;  /* 0x0000001009087819 */ /* 0x000fe200000006ff */
[----:B------:R-:W-:Y:S01]  /*0cb0*/  FADD.FTZ R108, -R137, R108 ;  /* 0x0000006c896c7221 */ /* 0x000fe20000010100 */
[----:B------:R-:W-:Y:S02]  /*0cc0*/  PRMT R17, R9, 0x7632, R17 ;  /* 0x0000763209117816 */ /* 0x000fe40000000011 */
[----:B------:R-:W-:Y:S01]  /*0cd0*/  SHF.L.U32 R114, R11, 0x10, RZ ;  /* 0x000000100b727819 */ /* 0x000fe200000006ff */
[----:B0----5:R-:W-:Y:S01]  /*0ce0*/  FMUL.FTZ R7, R117, R108 ;  /* 0x0000006c75077220 */ /* 0x021fe20000410000 */
[----:B------:R-:W-:Y:S01]  /*0cf0*/  FADD.FTZ R8, -R137, R8 ;  /* 0x0000000889087221 */ /* 0x000fe20000010100 */
[----:B------:R-:W-:-:S02]  /*0d00*/  PRMT R16, R10, 0x7632, R16 ;  /* 0x000076320a107816 */ /* 0x000fc40000000010 */
[----:B------:R-:W-:Y:S01]  /*0d10*/  FADD.FTZ R114, -R137, R114 ;  /* 0x0000007289727221 */ /* 0x000fe20000010100 */
[----:B------:R-:W-:Y:S02]  /*0d20*/  SHF.L.U32 R118, R17, 0x10, RZ ;  /* 0x0000001011767819 */ /* 0x000fe400000006ff */
[----:B------:R-:W-:Y:S02]  /*0d30*/  PRMT R18, R11, 0x7632, R18 ;  /* 0x000076320b127816 */ /* 0x000fe40000000012 */
[----:B------:R-:W-:Y:S02]  /*0d40*/  SHF.L.U32 R10, R10, 0x10, RZ ;  /* 0x000000100a0a7819 */ /* 0x000fe400000006ff */
[----:B---3--:R-:W-:Y:S02]  /*0d50*/  SHF.L.U32 R9, R12, 0x10, RZ ;  /* 0x000000100c097819 */ /* 0x008fe400000006ff */
[----:B------:R-:W-:Y:S01]  /*0d60*/  PRMT R112, R13, 0x7632, R112 ;  /* 0x000076320d707816 */ /* 0x000fe20000000070 */
[----:B------:R-:W-:Y:S01]  /*0d70*/  FADD.FTZ R10, -R137, R10 ;  /* 0x0000000a890a7221 */ /* 0x000fe20000010100 */
[----:B------:R-:W-:Y:S01]  /*0d80*/  SHF.L.U32 R13, R13, 0x10, RZ ;  /* 0x000000100d0d7819 */ /* 0x000fe200000006ff */
[----:B------:R-:W-:Y:S01]  /*0d90*/  FADD.FTZ R84, R84, R9 ;  /* 0x0000000954547221 */ /* 0x000fe20000010000 */
[-C--:B------:R-:W-:Y:S01]  /*0da0*/  FFMA.FTZ R56, R7, R9.reuse, R56 ;  /* 0x0000000907387223 */ /* 0x080fe20000010038 */
[----:B------:R-:W-:Y:S01]  /*0db0*/  FMUL.FTZ R6, R32, R9 ;  /* 0x0000000920067220 */ /* 0x000fe20000410000 */
[----:B------:R-:W-:Y:S01]  /*0dc0*/  FMUL.FTZ R9, R117, R8 ;  /* 0x0000000875097220 */ /* 0x000fe20000410000 */
[----:B------:R-:W-:Y:S01]  /*0dd0*/  PRMT R116, R12, 0x7632, R116 ;  /* 0x000076320c747816 */ /* 0x000fe20000000074 */
[----:B------:R-:W-:Y:S01]  /*0de0*/  FADD.FTZ R86, R86, R13 ;  /* 0x0000000d56567221 */ /* 0x000fe20000010000 */
[C---:B------:R-:W-:Y:S01]  /*0df0*/  PRMT R110, R14.reuse, 0x7632, R110 ;  /* 0x000076320e6e7816 */ /* 0x040fe2000000006e */
[-C--:B------:R-:W-:Y:S01]  /*0e00*/  FFMA.FTZ R58, R9, R13.reuse, R58 ;  /* 0x0000000d093a7223 */ /* 0x080fe2000001003a */
[----:B------:R-:W-:Y:S01]  /*0e10*/  SHF.L.U32 R109, R14, 0x10, RZ ;  /* 0x000000100e6d7819 */ /* 0x000fe200000006ff */
[----:B------:R-:W-:Y:S01]  /*0e20*/  FMUL.FTZ R8, R34, R13 ;  /* 0x0000000d22087220 */ /* 0x000fe20000410000 */
[----:B------:R-:W-:Y:S01]  /*0e30*/  SHF.L.U32 R14, R19, 0x10, RZ ;  /* 0x00000010130e7819 */ /* 0x000fe200000006ff */
[----:B------:R-:W-:Y:S01]  /*0e40*/  FMUL.FTZ R13, R117, R114 ;  /* 0x00000072750d7220 */ /* 0x000fe20000410000 */
[----:B------:R-:W-:Y:S01]  /*0e50*/  PRMT R12, R15, 0x7632, R12 ;  /* 0x000076320f0c7816 */ /* 0x000fe2000000000c */
[----:B------:R-:W-:Y:S01]  /*0e60*/  FFMA.FTZ R17, R7, R6, R156 ;  /* 0x0000000607117223 */ /* 0x000fe2000001009c */
[----:B------:R-:W-:Y:S01]  /*0e70*/  SHF.L.U32 R15, R15, 0x10, RZ ;  /* 0x000000100f0f7819 */ /* 0x000fe200000006ff */
[----:B------:R-:W-:Y:S01]  /*0e80*/  FADD.FTZ R14, -R137, R14 ;  /* 0x0000000e890e7221 */ /* 0x000fe20000010100 */
[----:B------:R-:W-:Y:S01]  /*0e90*/  SHF.L.U32 R116, R116, 0x10, RZ ;  /* 0x0000001074747819 */ /* 0x000fe200000006ff */
[----:B------:R-:W-:Y:S01]  /*0ea0*/  FMUL.FTZ R11, R117, R10 ;  /* 0x0000000a750b7220 */ /* 0x000fe20000410000 */
[----:B------:R-:W-:Y:S01]  /*0eb0*/  SHF.L.U32 R108, R12, 0x10, RZ ;  /* 0x000000100c6c7819 */ /* 0x000fe200000006ff */
[----:B------:R-:W-:Y:S01]  /*0ec0*/  FADD.FTZ R90, R90, R15 ;  /* 0x0000000f5a5a7221 */ /* 0x000fe20000010000 */
[----:B------:R-:W-:Y:S01]  /*0ed0*/  SHF.L.U32 R158, R16, 0x10, RZ ;  /* 0x00000010109e7819 */ /* 0x000fe200000006ff */
[-C--:B------:R-:W-:Y:S01]  /*0ee0*/  FFMA.FTZ R62, R13, R15.reuse, R62 ;  /* 0x0000000f0d3e7223 */ /* 0x080fe2000001003e */
[----:B------:R-:W-:Y:S01]  /*0ef0*/  FMUL.FTZ R12, R38, R15 ;  /* 0x0000000f260c7220 */ /* 0x000fe20000410000 */
[----:B------:R-:W-:Y:S01]  /*0f00*/  SHF.L.U32 R114, R18, 0x10, RZ ;  /* 0x0000001012727819 */ /* 0x000fe200000006ff */
[----:B------:R-:W-:Y:S01]  /*0f10*/  FADD.FTZ R16, -R137, R118 ;  /* 0x0000007689107221 */ /* 0x000fe20000010100 */
[----:B------:R-:W-:Y:S01]  /*0f20*/  FADD.FTZ R18, R155, R6 ;  /* 0x000000069b127221 */ /* 0x000fe20000010000 */
[----:B------:R-:W-:Y:S01]  /*0f30*/  FMUL.FTZ R15, R33, R116 ;  /* 0x00000074210f7220 */ /* 0x000fe20000410000 */
[C---:B------:R-:W-:Y:S01]  /*0f40*/  FMUL.FTZ R14, R117.reuse, R14 ;  /* 0x0000000e750e7220 */ /* 0x040fe20000410000 */
[----:B------:R-:W-:Y:S01]  /*0f50*/  SHF.L.U32 R112, R112, 0x10, RZ ;  /* 0x0000001070707819 */ /* 0x000fe200000006ff */
        /* <DEDUP_REMOVED lines=22> */
[----:B------:R-:W-:Y:S01]  /*10c0*/  FADD.FTZ R85, R85, R116 ;  /* 0x0000007455557221 */ /* 0x000fe20000010000 */
        /* <DEDUP_REMOVED lines=11> */
.L_x_2432:
[----:B------:R-:W-:Y:S05]  /*1180*/  BSYNC B0 ;  /* 0x0000000000007941 */ /* 0x000fea0003800000 */
.L_x_2431:
        /* <DEDUP_REMOVED lines=21> */
[----:B------:R-:W-:-:S02]  /*12e0*/  PRMT R125, R111, 0x7632, R125 ;  /* 0x000076326f7d7816 */ /* 0x000fc4000000007d */
[----:B------:R-:W-:Y:S01]  /*12f0*/  SHF.L.U32 R134, R111, 0x10, RZ ;  /* 0x000000106f867819 */ /* 0x000fe200000006ff */
[----:B------:R-:W-:Y:S01]  /*1300*/  FADD.FTZ R154, -R137, R128 ;  /* 0x00000080899a7221 */ /* 0x000fe20000010100 */
[----:B------:R-:W-:Y:S02]  /*1310*/  SHF.L.U32 R132, R109, 0x10, RZ ;  /* 0x000000106d847819 */ /* 0x000fe400000006ff */
[----:B------:R-:W-:Y:S01]  /*1320*/  SHF.L.U32 R110, R119, 0x10, RZ ;  /* 0x00000010776e7819 */ /* 0x000fe200000006ff */
[C---:B0----5:R-:W-:Y:S01]  /*1330*/  FMUL.FTZ R123, R117.reuse, R154 ;  /* 0x0000009a757b7220 */ /* 0x061fe20000410000 */
[C---:B---3--:R-:W-:Y:S01]  /*1340*/  PRMT R109, R112.reuse, 0x7632, R109 ;  /* 0x00007632706d7816 */ /* 0x048fe2000000006d */
[----:B------:R-:W-:Y:S01]  /*1350*/  FMUL.FTZ R119, R117, R124 ;  /* 0x0000007c75777220 */ /* 0x000fe20000410000 */
[----:B------:R-:W-:Y:S01]  /*1360*/  SHF.L.U32 R111, R112, 0x10, RZ ;  /* 0x00000010706f7819 */ /* 0x000fe200000006ff */
[----:B------:R-:W-:Y:S01]  /*1370*/  FADD.FTZ R128, -R137, R110 ;  /* 0x0000006e89807221 */ /* 0x000fe20000010100 */
[----:B------:R-:W-:Y:S01]  /*1380*/  SHF.L.U32 R138, R125, 0x10, RZ ;  /* 0x000000107d8a7819 */ /* 0x000fe200000006ff */
[----:B------:R-:W-:Y:S01]  /*1390*/  FADD.FTZ R108, -R137, R134 ;  /* 0x00000086896c7221 */ /* 0x000fe20000010100 */
[----:B------:R-:W-:Y:S01]  /*13a0*/  PRMT R112, R114, 0x7632, R112 ;  /* 0x0000763272707816 */ /* 0x000fe20000000070 */
[----:B------:R-:W-:Y:S01]  /*13b0*/  FMUL.FTZ R122, R40, R111 ;  /* 0x0000006f287a7220 */ /* 0x000fe20000410000 */
[----:B------:R-:W-:Y:S01]  /*13c0*/  SHF.L.U32 R125, R114, 0x10, RZ ;  /* 0x00000010727d7819 */ /* 0x000fe200000006ff */
[----:B------:R-:W-:Y:S01]  /*13d0*/  FMUL.FTZ R128, R117, R128 ;  /* 0x0000008075807220 */ /* 0x000fe20000410000 */
[----:B------:R-:W-:Y:S01]  /*13e0*/  SHF.L.U32 R114, R109, 0x10, RZ ;  /* 0x000000106d727819 */ /* 0x000fe200000006ff */
[----:B------:R-:W-:Y:S01]  /*13f0*/  FFMA.FTZ R109, R119, R122, R156 ;  /* 0x0000007a776d7223 */ /* 0x000fe2000001009c */
[----:B------:R-:W-:Y:S01]  /*1400*/  SHF.L.U32 R130, R121, 0x10, RZ ;  /* 0x0000001079827819 */ /* 0x000fe200000006ff */
[----:B------:R-:W-:Y:S01]  /*1410*/  FMUL.FTZ R121, R117, R126 ;  /* 0x0000007e75797220 */ /* 0x000fe20000410000 */
[----:B------:R-:W-:Y:S01]  /*1420*/  PRMT R110, R113, 0x7632, R110 ;  /* 0x00007632716e7816 */ /* 0x000fe2000000006e */
[----:B------:R-:W-:Y:S01]  /*1430*/  FADD.FTZ R68, R68, R125 ;  /* 0x0000007d44447221 */ /* 0x000fe20000010000 */
[----:B------:R-:W-:Y:S01]  /*1440*/  SHF.L.U32 R154, R112, 0x10, RZ ;  /* 0x00000010709a7819 */ /* 0x000fe200000006ff */
[-C--:B------:R-:W-:Y:S01]  /*1450*/  FFMA.FTZ R96, R123, R125.reuse, R96 ;  /* 0x0000007d7b607223 */ /* 0x080fe20000010060 */
[----:B------:R-:W-:Y:S01]  /*1460*/  FMUL.FTZ R126, R44, R125 ;  /* 0x0000007d2c7e7220 */ /* 0x000fe20000410000 */
[----:B------:R-:W-:Y:S01]  /*1470*/  SHF.L.U32 R113, R113, 0x10, RZ ;  /* 0x0000001071717819 */ /* 0x000fe200000006ff */
[----:B------:R-:W-:Y:S01]  /*1480*/  FADD.FTZ R112, R155, R122 ;  /* 0x0000007a9b707221 */ /* 0x000fe20000010000 */
[-C--:B------:R-:W-:Y:S01]  /*1490*/  FMUL.FTZ R125, R41, R114.reuse ;  /* 0x00000072297d7220 */ /* 0x080fe20000410000 */
[----:B------:R-:W-:Y:S01]  /*14a0*/  FADD.FTZ R64, R64, R111 ;  /* 0x0000006f40407221 */ /* 0x000fe20000010000 */
[----:B------:R-:W-:Y:S01]  /*14b0*/  FFMA.FTZ R92, R119, R111, R92 ;  /* 0x0000006f775c7223 */ /* 0x000fe2000001005c */
[----:B------:R-:W-:Y:S01]  /*14c0*/  PRMT R127, R115, 0x7632, R127 ;  /* 0x00007632737f7816 */ /* 0x000fe2000000007f */
[----:B------:R-:W-:Y:S01]  /*14d0*/  FADD.FTZ R111, R112, R125 ;  /* 0x0000007d706f7221 */ /* 0x000fe20000010000 */
[----:B------:R-:W-:Y:S01]  /*14e0*/  SHF.L.U32 R134, R110, 0x10, RZ ;  /* 0x000000106e867819 */ /* 0x000fe200000006ff */
[----:B------:R-:W-:Y:S01]  /*14f0*/  FADD.FTZ R130, -R137, R130 ;  /* 0x0000008289827221 */ /* 0x000fe20000010100 */
[----:B------:R-:W-:Y:S01]  /*1500*/  FMUL.FTZ R124, R42, R113 ;  /* 0x000000712a7c7220 */ /* 0x000fe20000410000 */
[C---:B------:R-:W-:Y:S01]  /*1510*/  FFMA.FTZ R112, R128.reuse, R125, R109 ;  /* 0x0000007d80707223 */ /* 0x040fe2000001006d */
[----:B------:R-:W-:Y:S01]  /*1520*/  SHF.L.U32 R110, R127, 0x10, RZ ;  /* 0x000000107f6e7819 */ /* 0x000fe200000006ff */
[----:B------:R-:W-:Y:S01]  /*1530*/  FADD.FTZ R65, R65, R114 ;  /* 0x0000007241417221 */ /* 0x000fe20000010000 */
[----:B------:R-:W-:Y:S01]  /*1540*/  FFMA.FTZ R93, R128, R114, R93 ;  /* 0x00000072805d7223 */ /* 0x000fe2000001005d */
[----:B------:R-:W-:Y:S01]  /*1550*/  FMUL.FTZ R130, R117, R130 ;  /* 0x0000008275827220 */ /* 0x000fe20000410000 */
[----:B------:R-:W-:Y:S01]  /*1560*/  FMUL.FTZ R127, R43, R134 ;  /* 0x000000862b7f7220 */ /* 0x000fe20000410000 */
[----:B------:R-:W-:Y:S01]  /*1570*/  FADD.FTZ R114, R111, R124 ;  /* 0x0000007c6f727221 */ /* 0x000fe20000010000 */
[----:B------:R-:W-:Y:S01]  /*1580*/  FFMA.FTZ R109, R121, R124, R112 ;  /* 0x0000007c796d7223 */ /* 0x000fe20000010070 */
[----:B------:R-:W-:Y:S01]  /*1590*/  FMUL.FTZ R129, R117, R108 ;  /* 0x0000006c75817220 */ /* 0x000fe20000410000 */
[----:B------:R-:W-:Y:S01]  /*15a0*/  FADD.FTZ R132, -R137, R132 ;  /* 0x0000008489847221 */ /* 0x000fe20000010100 */
[----:B------:R-:W-:Y:S01]  /*15b0*/  FADD.FTZ R111, R114, R127 ;  /* 0x0000007f726f7221 */ /* 0x000fe20000010000 */
[C---:B------:R-:W-:Y:S01]  /*15c0*/  FFMA.FTZ R108, R130.reuse, R127, R109 ;  /* 0x0000007f826c7223 */ /* 0x040fe2000001006d */
[----:B------:R-:W-:Y:S01]  /*15d0*/  SHF.L.U32 R115, R115, 0x10, RZ ;  /* 0x0000001073737819 */ /* 0x000fe200000006ff */
[----:B------:R-:W-:Y:S01]  /*15e0*/  FMUL.FTZ R132, R117, R132 ;  /* 0x0000008475847220 */ /* 0x000fe20000410000 */
[----:B------:R-:W-:Y:S01]  /*15f0*/  FMUL.FTZ R131, R45, R154 ;  /* 0x0000009a2d837220 */ /* 0x000fe20000410000 */
[----:B------:R-:W-:Y:S01]  /*1600*/  FADD.FTZ R112, R111, R126 ;  /* 0x0000007e6f707221 */ /* 0x000fe20000010000 */
[----:B------:R-:W-:Y:S01]  /*1610*/  FFMA.FTZ R109, R123, R126, R108 ;  /* 0x0000007e7b6d7223 */ /* 0x000fe2000001006c */
        /* <DEDUP_REMOVED lines=20> */
.L_x_2434:
[----:B------:R-:W-:Y:S05]  /*1760*/  BSYNC B0 ;  /* 0x0000000000007941 */ /* 0x000fea0003800000 */
.L_x_2433:
        /* <DEDUP_REMOVED lines=27> */
.L_x_2457:
        /* <DEDUP_REMOVED lines=35> */
[----:B------:R-:W-:Y:S02]  /*1b50*/  FMUL.FTZ R137, R117, R110 ;  /* 0x0000006e75897220 */ /* 0x000fe40000410000 */
[----:B------:R-:W-:-:S06]  /*1b60*/  ISETP.NE.AND.EX P5, PT, RZ, UR15, PT, P5 ;  /* 0x0000000fff007c0c */ /* 0x000fcc000bfa5350 */
[----:B------:R-:W-:Y:S02]  /*1b70*/  @P6 PRMT R111, R102, 0x7632, R111 ;  /* 0x00007632666f6816 */ /* 0x000fe4000000006f */
[----:B------:R-:W-:Y:S02]  /*1b80*/  @P6 PRMT R109, R101, 0x7632, R109 ;  /* 0x00007632656d6816 */ /* 0x000fe4000000006d */
[----:B------:R-:W-:Y:S01]  /*1b90*/  @P6 SHF.L.U32 R112, R111, 0x10, RZ ;  /* 0x000000106f706819 */ /* 0x000fe200000006ff */
[----:B------:R-:W-:Y:S01]  /*1ba0*/  FMUL.FTZ R111, R117, R108 ;  /* 0x0000006c756f7220 */ /* 0x000fe20000410000 */
[----:B------:R-:W-:Y:S01]  /*1bb0*/  @P6 SHF.L.U32 R110, R109, 0x10, RZ ;  /* 0x000000106d6e6819 */ /* 0x000fe200000006ff */
[-CC-:B------:R-:W-:Y:S02]  /*1bc0*/  FFMA.FTZ R109, R150, R114.reuse, R115.reuse ;  /* 0x00000072966d7223 */ /* 0x180fe40000010073 */
[----:B------:R-:W-:Y:S01]  /*1bd0*/  @P6 FADD.FTZ R137, R137, R112 ;  /* 0x0000007089896221 */ /* 0x000fe20000010000 */
[-C--:B------:R-:W-:Y:S01]  /*1be0*/  FFMA.FTZ R112, R145, R114.reuse, R115 ;  /* 0x0000007291707223 */ /* 0x080fe20000010073 */
[--C-:B------:R-:W-:Y:S01]  /*1bf0*/  @P6 FADD.FTZ R111, R111, R110.reuse ;  /* 0x0000006e6f6f6221 */ /* 0x100fe20000010000 */
[----:B------:R-:W-:Y:S01]  /*1c00*/  FADD.FTZ R108, R148, -R109 ;  /* 0x8000006d946c7221 */ /* 0x000fe20000010000 */
[----:B------:R-:W-:Y:S01]  /*1c10*/  @P6 PRMT R110, R100, 0x7632, R110 ;  /* 0x00007632646e6816 */ /* 0x000fe2000000006e */
[----:B------:R-:W-:Y:S01]  /*1c20*/  FADD.FTZ R112, R143, -R112 ;  /* 0x800000708f707221 */ /* 0x000fe20000010000 */
[--C-:B------:R-:W-:Y:S01]  /*1c30*/  FFMA.FTZ R109, R140, R114, R115.reuse ;  /* 0x000000728c6d7223 */ /* 0x100fe20000010073 */
[----:B------:R-:W-:Y:S01]  /*1c40*/  FMUL.FTZ R155, R117, R108 ;  /* 0x0000006c759b7220 */ /* 0x000fe20000410000 */
[----:B------:R-:W-:Y:S01]  /*1c50*/  @P6 SHF.L.U32 R110, R110, 0x10, RZ ;  /* 0x000000106e6e6819 */ /* 0x000fe200000006ff */
[----:B------:R-:W-:Y:S01]  /*1c60*/  FFMA.FTZ R108, R153, R114, R115 ;  /* 0x00000072996c7223 */ /* 0x000fe20000010073 */
[----:B------:R-:W-:Y:S01]  /*1c70*/  FMUL.FTZ R157, R117, R112 ;  /* 0x00000070759d7220 */ /* 0x000fe20000410000 */
[----:B------:R-:W-:-:S02]  /*1c80*/  @P6 SHF.L.U32 R112, R102, 0x10, RZ ;  /* 0x0000001066706819 */ /* 0x000fc400000006ff */
[----:B------:R-:W-:Y:S01]  /*1c90*/  FADD.FTZ R108, R151, -R108 ;  /* 0x8000006c976c7221 */ /* 0x000fe20000010000 */
[----:B------:R-:W-:Y:S01]  /*1ca0*/  @P6 FADD.FTZ R155, R155, R110 ;  /* 0x0000006e9b9b6221 */ /* 0x000fe20000010000 */
[----:B------:R-:W-:Y:S01]  /*1cb0*/  FFMA.FTZ R110, R149, R114, R115 ;  /* 0x00000072956e7223 */ /* 0x000fe20000010073 */
[----:B------:R-:W-:Y:S01]  /*1cc0*/  @P6 FADD.FTZ R157, R157, R112 ;  /* 0x000000709d9d6221 */ /* 0x000fe20000010000 */
[----:B------:R-:W-:Y:S01]  /*1cd0*/  FMUL.FTZ R161, R117, R108 ;  /* 0x0000006c75a17220 */ /* 0x000fe20000410000 */
[----:B------:R-:W-:Y:S01]  /*1ce0*/  @P6 SHF.L.U32 R108, R100, 0x10, RZ ;  /* 0x00000010646c6819 */ /* 0x000fe200000006ff */
[----:B------:R-:W-:Y:S01]  /*1cf0*/  FADD.FTZ R110, R147, -R110 ;  /* 0x8000006e936e7221 */ /* 0x000fe20000010000 */
[----:B------:R-:W-:-:S03]  /*1d00*/  @P6 PRMT R112, R103, 0x7632, R112 ;  /* 0x0000763267706816 */ /* 0x000fc60000000070 */
[----:B------:R-:W-:Y:S01]  /*1d10*/  FMUL.FTZ R159, R117, R110 ;  /* 0x0000006e759f7220 */ /* 0x000fe20000410000 */
[----:B------:R-:W-:Y:S01]  /*1d20*/  @P6 FADD.FTZ R161, R161, R108 ;  /* 0x0000006ca1a16221 */ /* 0x000fe20000010000 */
[----:B------:R-:W-:Y:S01]  /*1d30*/  @P6 SHF.L.U32 R110, R101, 0x10, RZ ;  /* 0x00000010656e6819 */ /* 0x000fe200000006ff */
[----:B------:R-:W-:Y:S01]  /*1d40*/  FFMA.FTZ R108, R139, R114, R115 ;  /* 0x000000728b6c7223 */ /* 0x000fe20000010073 */
[----:B------:R-:W-:-:S03]  /*1d50*/  @P6 SHF.L.U32 R112, R112, 0x10, RZ ;  /* 0x0000001070706819 */ /* 0x000fc600000006ff */
[----:B------:R-:W-:Y:S01]  /*1d60*/  FADD.FTZ R108, R135, -R108 ;  /* 0x8000006c876c7221 */ /* 0x000fe20000010000 */
[----:B------:R-:W-:Y:S01]  /*1d70*/  @P6 FADD.FTZ R159, R159, R110 ;  /* 0x0000006e9f9f6221 */ /* 0x000fe20000010000 */
[----:B------:R-:W-:Y:S02]  /*1d80*/  FADD.FTZ R110, R120, -R109 ;  /* 0x8000006d786e7221 */ /* 0x000fe40000010000 */
[----:B------:R-:W-:Y:S01]  /*1d90*/  FMUL.FTZ R165, R117, R108 ;  /* 0x0000006c75a57220 */ /* 0x000fe20000410000 */
[----:B------:R-:W-:Y:S01]  /*1da0*/  @P6 SHF.L.U32 R108, R103, 0x10, RZ ;  /* 0x00000010676c6819 */ /* 0x000fe200000006ff */
[----:B------:R-:W-:-:S04]  /*1db0*/  FMUL.FTZ R163, R117, R110 ;  /* 0x0000006e75a37220 */ /* 0x000fc80000410000 */
        /* <DEDUP_REMOVED lines=39> */
.L_x_2437:
[----:B------:R-:W-:Y:S05]  /*2030*/  BSYNC B0 ;  /* 0x0000000000007941 */ /* 0x000fea0003800000 */
.L_x_2436:
        /* <DEDUP_REMOVED lines=32> */
[C---:B------:R-:W-:Y:S01]  /*2240*/  FMUL.FTZ R161, R117.reuse, R108 ;  /* 0x0000006c75a17220 */ /* 0x040fe20000410000 */
[----:B------:R-:W-:Y:S01]  /*2250*/  @P5 SHF.L.U32 R108, R104, 0x10, RZ ;  /* 0x00000010686c5819 */ /* 0x000fe200000006ff */
[----:B------:R-:W-:Y:S01]  /*2260*/  FMUL.FTZ R159, R117, R110 ;  /* 0x0000006e759f7220 */ /* 0x000fe20000410000 */
[----:B------:R-:W-:Y:S01]  /*2270*/  @P5 SHF.L.U32 R110, R105, 0x10, RZ ;  /* 0x00000010696e5819 */ /* 0x000fe200000006ff */
[--C-:B------:R-:W-:Y:S01]  /*2280*/  @P5 FADD.FTZ R157, R157, R112.reuse ;  /* 0x000000709d9d5221 */ /* 0x100fe20000010000 */
[----:B------:R-:W-:Y:S01]  /*2290*/  @P5 PRMT R112, R107, 0x7632, R112 ;  /* 0x000076326b705816 */ /* 0x000fe20000000070 */
[----:B------:R-:W-:Y:S01]  /*22a0*/  @P5 FADD.FTZ R161, R161, R108 ;  /* 0x0000006ca1a15221 */ /* 0x000fe20000010000 */
[----:B------:R-:W-:Y:S01]  /*22b0*/  FADD.FTZ R108, R12, -R109 ;  /* 0x8000006d0c6c7221 */ /* 0x000fe20000010000 */
[----:B------:R-:W-:Y:S01]  /*22c0*/  FFMA.FTZ R109, R118, R114, R115 ;  /* 0x00000072766d7223 */ /* 0x000fe20000010073 */
[----:B------:R-:W-:Y:S01]  /*22d0*/  @P5 FADD.FTZ R159, R159, R110 ;  /* 0x0000006e9f9f5221 */ /* 0x000fe20000010000 */
[----:B------:R-:W-:Y:S01]  /*22e0*/  @P5 SHF.L.U32 R112, R112, 0x10, RZ ;  /* 0x0000001070705819 */ /* 0x000fe200000006ff */
[----:B------:R-:W-:Y:S01]  /*22f0*/  FMUL.FTZ R165, R117, R108 ;  /* 0x0000006c75a57220 */ /* 0x000fe20000410000 */
[----:B------:R-:W-:Y:S01]  /*2300*/  FADD.FTZ R110, R116, -R109 ;  /* 0x8000006d746e7221 */ /* 0x000fe20000010000 */
[----:B------:R-:W-:-:S03]  /*2310*/  @P5 SHF.L.U32 R108, R107, 0x10, RZ ;  /* 0x000000106b6c5819 */ /* 0x000fc600000006ff */
[----:B------:R-:W-:Y:S02]  /*2320*/  FMUL.FTZ R163, R117, R110 ;  /* 0x0000006e75a37220 */ /* 0x000fe40000410000 */
[----:B------:R-:W-:Y:S02]  /*2330*/  @P5 FADD.FTZ R165, R165, R108 ;  /* 0x0000006ca5a55221 */ /* 0x000fe40000010000 */
[----:B------:R-:W-:Y:S01]  /*2340*/  @P5 FADD.FTZ R163, R163, R112 ;  /* 0x00000070a3a35221 */ /* 0x000fe20000010000 */
[----:B------:R-:W-:Y:S02]  /*2350*/  ISETP.NE.AND.EX P5, PT, RZ, UR15, PT, P6 ;  /* 0x0000000fff007c0c */ /* 0x000fe4000bfa5360 */
[----:B------:R-:W-:Y:S01]  /*2360*/  ISETP.NE.U32.AND P6, PT, RZ, UR14, PT ;  /* 0x0000000eff007c0c */ /* 0x000fe2000bfc5070 */
[----:B------:R-:W-:-:S03]  /*2370*/  FMUL.FTZ R156, R163, R154 ;  /* 0x0000009aa39c7220 */ /* 0x000fc60000410000 */
        /* <DEDUP_REMOVED lines=35> */
.L_x_2439:
[----:B------:R-:W-:Y:S05]  /*25b0*/  BSYNC B0 ;  /* 0x0000000000007941 */ /* 0x000fea0003800000 */
.L_x_2438:
        /* <DEDUP_REMOVED lines=86> */
.L_x_2441:
[----:B------:R-:W-:Y:S05]  /*2b20*/  BSYNC B0 ;  /* 0x0000000000007941 */ /* 0x000fea0003800000 */
.L_x_2440:
[----:B------:R-:W-:Y:S02]  /*2b30*/  IADD3 R2, R2, UR16, RZ ;  /* 0x0000001002027c10 */ /* 0x000fe4000fffe0ff */
[----:B------:R-:W-:Y:S02]  /*2b40*/  SEL R136, RZ, 0x1, P4 ;  /* 0x00000001ff887807 */ /* 0x000fe40002000000 */
[----:B------:R-:W-:-:S13]  /*2b50*/  ISETP.GE.AND P5, PT, R2, UR17, PT ;  /* 0x0000001102007c0c */ /* 0x000fda000bfa6270 */
[----:B------:R-:W-:Y:S05]  /*2b60*/  @!P5 BRA `(.L_x_2442) ;  /* 0xffffffd80038d947 */ /* 0x000fea000383ffff */
.L_x_2428:
        /* <DEDUP_REMOVED lines=16> */
.L_x_2444:
[----:B------:R-:W-:Y:S05]  /*2c70*/  BSYNC B0 ;  /* 0x0000000000007941 */ /* 0x000fea0003800000 */
.L_x_2443:
        /* <DEDUP_REMOVED lines=11> */
.L_x_2446:
[----:B------:R-:W-:Y:S05]  /*2d30*/  BSYNC B0 ;  /* 0x0000000000007941 */ /* 0x000fea0003800000 */
.L_x_2445:
        /* <DEDUP_REMOVED lines=10> */
.L_x_2435:
[----:B------:R-:W-:Y:S02]  /*2de0*/  MOV R158, 0x10 ;  /* 0x00000010009e7802 */ /* 0x000fe40000000f00 */
[----:B------:R-:W-:Y:S02]  /*2df0*/  MOV R159, 0x1f ;  /* 0x0000001f009f7802 */ /* 0x000fe40000000f00 */
[----:B------:R-:W-:-:S07]  /*2e00*/  MOV R152, 0xffffffff ;  /* 0xffffffff00987802 */ /* 0x000fce0000000f00 */
[----:B------:R-:W-:Y:S05]  /*2e10*/  WARPSYNC.COLLECTIVE R152, `(.L_x_2447) ;  /* 0x0000000098087348 */ /* 0x000fea0003c00000 */
[----:B------:R0:W1:Y:S02]  /*2e20*/  SHFL.DOWN P6, R157, R155, R158, R159 ;  /* 0x0800009e9b9d7389 */ /* 0x00006400000c009f */
[----:B01----:R-:W-:Y:S01]  /*2e30*/  ENDCOLLECTIVE ;  /* 0x000000000000791b */ /* 0x003fe20003800000 */
.L_x_2447:
[----:B------:R-:W-:-:S05]  /*2e40*/  MOV R110, R157 ;  /* 0x0000009d006e7202 */ /* 0x000fca0000000f00 */
[----:B------:R-:W-:Y:S01]  /*2e50*/  FADD.FTZ R110, R110, R155 ;  /* 0x0000009b6e6e7221 */ /* 0x000fe20000010000 */
[----:B------:R-:W-:-:S07]  /*2e60*/  MOV R155, R156 ;  /* 0x0000009c009b7202 */ /* 0x000fce0000000f00 */
[----:B------:R-:W-:Y:S05]  /*2e70*/  WARPSYNC.COLLECTIVE R152, `(.L_x_2448) ;  /* 0x0000000098087348 */ /* 0x000fea0003c00000 */
[----:B------:R0:W1:Y:S02]  /*2e80*/  SHFL.DOWN P6, R157, R155, R158, R159 ;  /* 0x0800009e9b9d7389 */ /* 0x00006400000c009f */
[----:B01----:R-:W-:Y:S01]  /*2e90*/  ENDCOLLECTIVE ;  /* 0x000000000000791b */ /* 0x003fe20003800000 */
.L_x_2448:
[----:B------:R-:W-:Y:S02]  /*2ea0*/  MOV R155, R110 ;  /* 0x0000006e009b7202 */ /* 0x000fe40000000f00 */
[----:B------:R-:W-:Y:S02]  /*2eb0*/  MOV R158, 0x8 ;  /* 0x00000008009e7802 */ /* 0x000fe40000000f00 */
[----:B------:R-:W-:-:S07]  /*2ec0*/  MOV R111, R157 ;  /* 0x0000009d006f7202 */ /* 0x000fce0000000f00 */
[----:B------:R-:W-:Y:S05]  /*2ed0*/  WARPSYNC.COLLECTIVE R152, `(.L_x_2449) ;  /* 0x0000000098087348 */ /* 0x000fea0003c00000 */
[----:B------:R0:W1:Y:S02]  /*2ee0*/  SHFL.DOWN P6, R157, R155, R158, R159 ;  /* 0x0800009e9b9d7389 */ /* 0x00006400000c009f */
[----:B01----:R-:W-:Y:S01]  /*2ef0*/  ENDCOLLECTIVE ;  /* 0x000000000000791b */ /* 0x003fe20003800000 */
.L_x_2449:
[----:B------:R-:W-:-:S05]  /*2f00*/  FADD.FTZ R111, R111, R156 ;  /* 0x0000009c6f6f7221 */ /* 0x000fca0000010000 */
[----:B------:R-:W-:Y:S02]  /*2f10*/  MOV R155, R111 ;  /* 0x0000006f009b7202 */ /* 0x000fe40000000f00 */
[----:B------:R-:W-:-:S07]  /*2f20*/  MOV R113, R157 ;  /* 0x0000009d00717202 */ /* 0x000fce0000000f00 */
[----:B------:R-:W-:Y:S05]  /*2f30*/  WARPSYNC.COLLECTIVE R152, `(.L_x_2450) ;  /* 0x0000000098087348 */ /* 0x000fea0003c00000 */
[----:B------:R0:W1:Y:S02]  /*2f40*/  SHFL.DOWN P6, R157, R155, R158, R159 ;  /* 0x0800009e9b9d7389 */ /* 0x00006400000c009f */
[----:B01----:R-:W-:Y:S01]  /*2f50*/  ENDCOLLECTIVE ;  /* 0x000000000000791b */ /* 0x003fe20003800000 */
.L_x_2450:
[----:B------:R-:W-:-:S05]  /*2f60*/  FADD.FTZ R113, R110, R113 ;  /* 0x000000716e717221 */ /* 0x000fca0000010000 */
[----:B------:R-:W-:Y:S02]  /*2f70*/  MOV R155, R113 ;  /* 0x00000071009b7202 */ /* 0x000fe40000000f00 */
[----:B------:R-:W-:Y:S02]  /*2f80*/  MOV R158, 0x4 ;  /* 0x00000004009e7802 */ /* 0x000fe40000000f00 */
[----:B------:R-:W-:-:S07]  /*2f90*/  MOV R112, R157 ;  /* 0x0000009d00707202 */ /* 0x000fce0000000f00 */
[----:B------:R-:W-:Y:S05]  /*2fa0*/  WARPSYNC.COLLECTIVE R152, `(.L_x_2451) ;  /* 0x0000000098087348 */ /* 0x000fea0003c00000 */
[----:B------:R0:W1:Y:S02]  /*2fb0*/  SHFL.DOWN P6, R157, R155, R158, R159 ;  /* 0x0800009e9b9d7389 */ /* 0x00006400000c009f */
[----:B01----:R-:W-:Y:S01]  /*2fc0*/  ENDCOLLECTIVE ;  /* 0x000000000000791b */ /* 0x003fe20003800000 */
.L_x_2451:
[----:B------:R-:W-:-:S05]  /*2fd0*/  FADD.FTZ R112, R111, R112 ;  /* 0x000000706f707221 */ /* 0x000fca0000010000 */
[----:B------:R-:W-:Y:S02]  /*2fe0*/  MOV R155, R112 ;  /* 0x00000070009b7202 */ /* 0x000fe40000000f00 */
[----:B------:R-:W-:-:S07]  /*2ff0*/  MOV R114, R157 ;  /* 0x0000009d00727202 */ /* 0x000fce0000000f00 */
[----:B------:R-:W-:Y:S05]  /*3000*/  WARPSYNC.COLLECTIVE R152, `(.L_x_2452) ;  /* 0x0000000098087348 */ /* 0x000fea0003c00000 */
[----:B------:R0:W1:Y:S02]  /*3010*/  SHFL.DOWN P6, R157, R155, R158, R159 ;  /* 0x0800009e9b9d7389 */ /* 0x00006400000c009f */
[----:B01----:R-:W-:Y:S01]  /*3020*/  ENDCOLLECTIVE ;  /* 0x000000000000791b */ /* 0x003fe20003800000 */
.L_x_2452:
[----:B------:R-:W-:-:S05]  /*3030*/  FADD.FTZ R114, R113, R114 ;  /* 0x0000007271727221 */ /* 0x000fca0000010000 */
[----:B------:R-:W-:Y:S02]  /*3040*/  MOV R155, R114 ;  /* 0x00000072009b7202 */ /* 0x000fe40000000f00 */
[----:B------:R-:W-:Y:S02]  /*3050*/  MOV R158, 0x2 ;  /* 0x00000002009e7802 */ /* 0x000fe40000000f00 */
[----:B------:R-:W-:-:S07]  /*3060*/  MOV R115, R157 ;  /* 0x0000009d00737202 */ /* 0x000fce0000000f00 */
[----:B------:R-:W-:Y:S05]  /*3070*/  WARPSYNC.COLLECTIVE R152, `(.L_x_2453) ;  /* 0x0000000098087348 */ /* 0x000fea0003c00000 */
[----:B------:R0:W1:Y:S02]  /*3080*/  SHFL.DOWN P6, R157, R155, R158, R159 ;  /* 0x0800009e9b9d7389 */ /* 0x00006400000c009f */
[----:B01----:R-:W-:Y:S01]  /*3090*/  ENDCOLLECTIVE ;  /* 0x000000000000791b */ /* 0x003fe20003800000 */
.L_x_2453:
[----:B------:R-:W-:-:S05]  /*30a0*/  FADD.FTZ R115, R112, R115 ;  /* 0x0000007370737221 */ /* 0x000fca0000010000 */
[----:B------:R-:W-:Y:S02]  /*30b0*/  MOV R155, R115 ;  /* 0x00000073009b7202 */ /* 0x000fe40000000f00 */
[----:B------:R-:W-:-:S07]  /*30c0*/  MOV R137, R157 ;  /* 0x0000009d00897202 */ /* 0x000fce0000000f00 */
[----:B------:R-:W-:Y:S05]  /*30d0*/  WARPSYNC.COLLECTIVE R152, `(.L_x_2454) ;  /* 0x0000000098087348 */ /* 0x000fea0003c00000 */
[----:B------:R0:W1:Y:S02]  /*30e0*/  SHFL.DOWN P6, R157, R155, R158, R159 ;  /* 0x0800009e9b9d7389 */ /* 0x00006400000c009f */
[----:B01----:R-:W-:Y:S01]  /*30f0*/  ENDCOLLECTIVE ;  /* 0x000000000000791b */ /* 0x003fe20003800000 */
.L_x_2454:
[----:B------:R-:W-:-:S05]  /*3100*/  FADD.FTZ R137, R114, R137 ;  /* 0x0000008972897221 */ /* 0x000fca0000010000 */
[----:B------:R-:W-:Y:S02]  /*3110*/  MOV R155, R137 ;  /* 0x00000089009b7202 */ /* 0x000fe40000000f00 */
[----:B------:R-:W-:Y:S02]  /*3120*/  MOV R158, 0x1 ;  /* 0x00000001009e7802 */ /* 0x000fe40000000f00 */
[----:B------:R-:W-:-:S07]  /*3130*/  MOV R136, R157 ;  /* 0x0000009d00887202 */ /* 0x000fce0000000f00 */
[----:B------:R-:W-:Y:S05]  /*3140*/  WARPSYNC.COLLECTIVE R152, `(.L_x_2455) ;  /* 0x0000000098087348 */ /* 0x000fea0003c00000 */
[----:B------:R0:W1:Y:S02]  /*3150*/  SHFL.DOWN P6, R157, R155, R158, R159 ;  /* 0x0800009e9b9d7389 */ /* 0x00006400000c009f */
[----:B01----:R-:W-:Y:S01]  /*3160*/  ENDCOLLECTIVE ;  /* 0x000000000000791b */ /* 0x003fe20003800000 */
.L_x_2455:
[----:B------:R-:W-:-:S05]  /*3170*/  FADD.FTZ R110, R115, R136 ;  /* 0x00000088736e7221 */ /* 0x000fca0000010000 */
[----:B------:R-:W-:Y:S02]  /*3180*/  MOV R155, R110 ;  /* 0x0000006e009b7202 */ /* 0x000fe40000000f00 */
[----:B------:R-:W-:-:S07]  /*3190*/  MOV R136, R157 ;  /* 0x0000009d00887202 */ /* 0x000fce0000000f00 */
[----:B------:R-:W-:Y:S05]  /*31a0*/  WARPSYNC.COLLECTIVE R152, `(.L_x_2456) ;  /* 0x0000000098087348 */ /* 0x000fea0003c00000 */
[----:B------:R0:W1:Y:S02]  /*31b0*/  SHFL.DOWN P6, R157, R155, R158, R159 ;  /* 0x0800009e9b9d7389 */ /* 0x00006400000c009f */
[----:B01----:R-:W-:Y:S01]  /*31c0*/  ENDCOLLECTIVE ;  /* 0x000000000000791b */ /* 0x003fe20003800000 */
.L_x_2456:
[----:B------:R-:W-:Y:S01]  /*31d0*/  MOV R111, R157 ;  /* 0x0000009d006f7202 */ /* 0x000fe20000000f00 */
[----:B------:R-:W-:Y:S06]  /*31e0*/  BRA `(.L_x_2457) ;  /* 0xffffffe400cc7947 */ /* 0x000fec000383ffff */
.L_x_2458:
        /* <DEDUP_REMOVED lines=9> */
.L_x_11299:


//--------------------- .text._ZN10layer_norm13ln_bwd_kernelINS_13Kernel_traitsIf13__nv_bfloat16S2_S2_fjLj3072ELj1ELj1ELj4ELj16ENS_18Kernel_traits_baseILj3072EfS2_S2_S2_fjLj128EEEEELb0ELb0ELb0ELb1EEEvNS_9BwdParamsE --------------------------
	.section	.text._ZN10layer_norm13ln_bwd_kernelINS_13Kernel_traitsIf13__nv_bfloat16S2_S2_fjLj3072ELj1ELj1ELj4ELj16ENS_18Kernel_traits_baseILj3072EfS2_S2_S2_fjLj128EEEEELb0ELb0ELb0ELb1EEEvNS_9BwdParamsE,"ax",@progbits
	.align	128
        .global         _ZN10layer_norm13ln_bwd_kernelINS_13Kernel_traitsIf13__nv_bfloat16S2_S2_fjLj3072ELj1ELj1ELj4ELj16ENS_18Kernel_traits_baseILj3072EfS2_S2_S2_fjLj128EEEEELb0ELb0ELb0ELb1EEEvNS_9BwdParamsE
        .type           _ZN10layer_norm13ln_bwd_kernelINS_13Kernel_traitsIf13__nv_bfloat16S2_S2_fjLj3072ELj1ELj1ELj4ELj16ENS_18Kernel_traits_baseILj3072EfS2_S2_S2_fjLj128EEEEELb0ELb0ELb0ELb1EEEvNS_9BwdParamsE,@function
        .size           _ZN10layer_norm13ln_bwd_kernelINS_13Kernel_traitsIf13__nv_bfloat16S2_S2_fjLj3072ELj1ELj1ELj4ELj16ENS_18Kernel_traits_baseILj3072EfS2_S2_S2_fjLj128EEEEELb0ELb0ELb0ELb1EEEvNS_9BwdParamsE,(.L_x_11300 - _ZN10layer_norm13ln_bwd_kernelINS_13Kernel_traitsIf13__nv_bfloat16S2_S2_fjLj3072ELj1ELj1ELj4ELj16ENS_18Kernel_traits_baseILj3072EfS2_S2_S2_fjLj128EEEEELb0ELb0ELb0ELb1EEEvNS_9BwdParamsE)
        .other          _ZN10layer_norm13ln_bwd_kernelINS_13Kernel_traitsIf13__nv_bfloat16S2_S2_fjLj3072ELj1ELj1ELj4ELj16ENS_18Kernel_traits_baseILj3072EfS2_S2_S2_fjLj128EEEEELb0ELb0ELb0ELb1EEEvNS_9BwdParamsE,@"STO_CUDA_ENTRY STV_DEFAULT"
_ZN10layer_norm13ln_bwd_kernelINS_13Kernel_traitsIf13__nv_bfloat16S2_S2_fjLj3072ELj1ELj1ELj4ELj16ENS_18Kernel_traits_baseILj3072EfS2_S2_S2_fjLj128EEEEELb0ELb0ELb0ELb1EEEvNS_9BwdParamsE:
.text._ZN10layer_norm13ln_bwd_kernelINS_13Kernel_traitsIf13__nv_bfloat16S2_S2_fjLj3072ELj1ELj1ELj4ELj16ENS_18Kernel_traits_baseILj3072EfS2_S2_S2_fjLj128EEEEELb0ELb0ELb0ELb1EEEvNS_9BwdParamsE:
[----:B------:R-:W-:Y:S01]  /*0000*/  LDC R1, c[0x0][0x28] ;  /* 0x00000a00ff017b82 */ /* 0x000fe20000000800 */
[----:B------:R-:W0:Y:S07]  /*0010*/  S2R R129, SR_TID.X ;  /* 0x0000000000817919 */ /* 0x000e2e0000002100 */
[----:B------:R-:W1:Y:S01]  /*0020*/  S2UR UR6, SR_CTAID.X ;  /* 0x00000000000679c3 */ /* 0x000e620000002500 */
        /* <DEDUP_REMOVED lines=8> */
[----:B------:R-:W-:Y:S01]  /*00b0*/  ULDC.64 UR20, c[0x0][0x210] ;  /* 0x0000840000147ab9 */ /* 0x000fe20000000a00 */
[----:B0-----:R-:W-:-:S02]  /*00c0*/  SHF.R.U32.HI R124, RZ, 0x7, R129 ;  /* 0x00000007ff7c7819 */ /* 0x001fc40000011681 */
[----:B------:R-:W-:Y:S02]  /*00d0*/  LOP3.LUT R97, R129, 0x7f, RZ, 0xc0, !PT ;  /* 0x0000007f81617812 */ /* 0x000fe400078ec0ff */
[C---:B-1----:R-:W-:Y:S01]  /*00e0*/  IADD3 R125, R124.reuse, UR6, RZ ;  /* 0x000000067c7d7c10 */ /* 0x042fe2000fffe0ff */
[----:B------:R-:W-:Y:S01]  /*00f0*/  ULDC UR6, c[0x0][0x214] ;  /* 0x0000850000067ab9 */ /* 0x000fe20000000800 */
[----:B------:R-:W-:Y:S02]  /*0100*/  SHF.L.U32 R124, R124, 0x2, RZ ;  /* 0x000000027c7c7819 */ /* 0x000fe400000006ff */
        /* <DEDUP_REMOVED lines=27> */
.L_x_2459:
[----:B------:R-:W0:Y:S01]  /*02c0*/  LDC.64 R2, c[0x0][0x260] ;  /* 0x00009800ff027b82 */ /* 0x000e220000000a00 */
[----:B------:R-:W-:Y:S01]  /*02d0*/  ULDC.64 UR6, c[0x0][0x270] ;  /* 0x00009c0000067ab9 */ /* 0x000fe20000000a00 */
[----:B------:R-:W-:Y:S02]  /*02e0*/  SHF.R.U32.HI R121, RZ, 0x5, R129 ;  /* 0x00000005ff797819 */ /* 0x000fe40000011681 */
[----:B------:R-:W-:Y:S01]  /*02f0*/  ISETP.NE.U32.AND P0, PT, RZ, UR6, PT ;  /* 0x00000006ff007c0c */ /* 0x000fe2000bf05070 */
[----:B------:R-:W-:Y:S02]  /*0300*/  HFMA2.MMA R133, -RZ, RZ, 0, 5.9604644775390625e-08 ;  /* 0x00000001ff857435 */ /* 0x000fe400000001ff */
[----:B------:R-:W-:Y:S02]  /*0310*/  HFMA2.MMA R120, -RZ, RZ, 0, 0 ;  /* 0x00000000ff787435 */ /* 0x000fe400000001ff */
[----:B------:R-:W-:Y:S01]  /*0320*/  HFMA2.MMA R122, -RZ, RZ, 0, 0 ;  /* 0x00000000ff7a7435 */ /* 0x000fe200000001ff */
[----:B------:R-:W-:-:S02]  /*0330*/  ISETP.NE.AND.EX P0, PT, RZ, UR7, PT, P0 ;  /* 0x00000007ff007c0c */ /* 0x000fc4000bf05300 */
[----:B------:R-:W-:Y:S02]  /*0340*/  CS2R R94, SRZ ;  /* 0x00000000005e7805 */ /* 0x000fe4000001ff00 */
[----:B------:R-:W-:Y:S02]  /*0350*/  IADD3 R123, R124, 0x4, RZ ;  /* 0x000000047c7b7810 */ /* 0x000fe40007ffe0ff */
[----:B------:R-:W-:Y:S02]  /*0360*/  CS2R R92, SRZ ;  /* 0x00000000005c7805 */ /* 0x000fe4000001ff00 */
[----:B------:R-:W-:Y:S02]  /*0370*/  MOV R96, RZ ;  /* 0x000000ff00607202 */ /* 0x000fe40000000f00 */
[----:B------:R-:W-:Y:S02]  /*0380*/  CS2R R90, SRZ ;  /* 0x00000000005a7805 */ /* 0x000fe4000001ff00 */
[----:B------:R-:W-:-:S02]  /*0390*/  CS2R R88, SRZ ;  /* 0x0000000000587805 */ /* 0x000fc4000001ff00 */
[----:B------:R-:W-:Y:S02]  /*03a0*/  CS2R R86, SRZ ;  /* 0x0000000000567805 */ /* 0x000fe4000001ff00 */
[----:B------:R-:W-:Y:S01]  /*03b0*/  CS2R R84, SRZ ;  /* 0x0000000000547805 */ /* 0x000fe2000001ff00 */
[----:B0-----:R-:W-:Y:S01]  /*03c0*/  IMAD.WIDE.U32 R2, R97, 0x20, R2 ;  /* 0x0000002061027825 */ /* 0x001fe200078e0002 */
[----:B------:R-:W-:Y:S02]  /*03d0*/  CS2R R82, SRZ ;  /* 0x0000000000527805 */ /* 0x000fe4000001ff00 */
[----:B------:R-:W-:Y:S02]  /*03e0*/  CS2R R80, SRZ ;  /* 0x0000000000507805 */ /* 0x000fe4000001ff00 */
[----:B------:R-:W-:Y:S02]  /*03f0*/  CS2R R100, SRZ ;  /* 0x0000000000647805 */ /* 0x000fe4000001ff00 */
[----:B------:R-:W-:Y:S01]  /*0400*/  CS2R R98, SRZ ;  /* 0x0000000000627805 */ /* 0x000fe2000001ff00 */
[----:B------:R-:W5:Y:S01]  /*0410*/  LDG.E.128 R24, desc[UR4][R2.64] ;  /* 0x0000000402187981 */ /* 0x000f62000c1e1d00 */
[----:B------:R-:W-:-:S02]  /*0420*/  CS2R R112, SRZ ;  /* 0x0000000000707805 */ /* 0x000fc4000001ff00 */
[----:B------:R-:W-:Y:S02]  /*0430*/  CS2R R108, SRZ ;  /* 0x00000000006c7805 */ /* 0x000fe4000001ff00 */
[----:B------:R-:W-:Y:S01]  /*0440*/  CS2R R114, SRZ ;  /* 0x0000000000727805 */ /* 0x000fe2000001ff00 */
[----:B------:R-:W5:Y:S01]  /*0450*/  LDG.E.128 R20, desc[UR4][R2.64+0x10] ;  /* 0x0000100402147981 */ /* 0x000f62000c1e1d00 */
        /* <DEDUP_REMOVED lines=9> */
[----:B------:R-:W-:Y:S02]  /*04f0*/  MOV R0, RZ ;  /* 0x000000ff00007202 */ /* 0x000fe40000000f00 */
[----:B------:R-:W-:Y:S01]  /*0500*/  CS2R R116, SRZ ;  /* 0x0000000000747805 */ /* 0x000fe2000001ff00 */
[----:B------:R-:W5:Y:S01]  /*0510*/  LDG.E.128 R8, desc[UR4][R2.64+0x2000] ;  /* 0x0020000402087981 */ /* 0x000f62000c1e1d00 */
[----:B------:R-:W-:-:S03]  /*0520*/  LOP3.LUT R121, R121, 0x3, RZ, 0xc0, !PT ;  /* 0x0000000379797812 */ /* 0x000fc600078ec0ff */
[----:B------:R0:W5:Y:S02]  /*0530*/  LDG.E.128 R4, desc[UR4][R2.64+0x2010] ;  /* 0x0020100402047981 */ /* 0x000164000c1e1d00 */
[----:B0-----:R-:W-:-:S07]  /*0540*/  CS2R R2, SRZ ;  /* 0x0000000000027805 */ /* 0x001fce000001ff00 */
.L_x_2462:
[----:B0-----:R-:W0:Y:S01]  /*0550*/  @P0 LDC.64 R44, c[0x0][0x270] ;  /* 0x00009c00ff2c0b82 */ /* 0x001e220000000a00 */
[----:B------:R-:W-:-:S05]  /*0560*/  IMAD R46, R125, UR9, RZ ;  /* 0x000000097d2e7c24 */ /* 0x000fca000f8e02ff */
[----:B------:R-:W-:Y:S02]  /*0570*/  SHF.R.S32.HI R47, RZ, 0x1f, R46 ;  /* 0x0000001fff2f7819 */ /* 0x000fe4000001142e */
[----:B------:R-:W1:Y:S02]  /*0580*/  LDC.64 R62, c[0x0][0x250] ;  /* 0x00009400ff3e7b82 */ /* 0x000e640000000a00 */
[----:B------:R-:W-:-:S04]  /*0590*/  LEA.HI R46, R47, R46, RZ, 0x3 ;  /* 0x0000002e2f2e7211 */ /* 0x000fc800078f18ff */
[----:B------:R-:W-:Y:S02]  /*05a0*/  LEA.HI.SX32 R105, R46, R97, 0x1d ;  /* 0x000000612e697211 */ /* 0x000fe400078feaff */
[----:B------:R-:W2:Y:S01]  /*05b0*/  LDC.64 R64, c[0x0][0x2b8] ;  /* 0x0000ae00ff407b82 */ /* 0x000ea20000000a00 */
[----:B------:R-:W-:Y:S02]  /*05c0*/  SHF.R.S32.HI R46, RZ, 0x1f, R125 ;  /* 0x0000001fff2e7819 */ /* 0x000fe4000001147d */
[----:B------:R-:W-:-:S05]  /*05d0*/  IADD3 R137, R105, 0x80, RZ ;  /* 0x0000008069897810 */ /* 0x000fca0007ffe0ff */
[----:B------:R-:W3:Y:S01]  /*05e0*/  LDC.64 R102, c[0x0][0x258] ;  /* 0x00009600ff667b82 */ /* 0x000ee20000000a00 */
[----:B0-----:R-:W-:Y:S01]  /*05f0*/  @P0 LEA R54, P1, R125, R44, 0x1 ;  /* 0x0000002c7d360211 */ /* 0x001fe200078208ff */
[C---:B------:R-:W-:Y:S01]  /*0600*/  VIADD R139, R105.reuse, 0x100 ;  /* 0x00000100698b7836 */ /* 0x040fe20000000000 */
[----:B------:R-:W-:Y:S02]  /*0610*/  SHF.L.U32 R132, R105, 0x4, RZ ;  /* 0x0000000469847819 */ /* 0x000fe400000006ff */
[----:B------:R-:W-:Y:S02]  /*0620*/  SHF.L.U32 R128, R137, 0x4, RZ ;  /* 0x0000000489807819 */ /* 0x000fe400000006ff */
[C---:B------:R-:W-:Y:S02]  /*0630*/  @P0 LEA.HI.X R55, R125.reuse, R45, R46, 0x1, P1 ;  /* 0x0000002d7d370211 */ /* 0x040fe400008f0c2e */
[----:B------:R-:W-:Y:S02]  /*0640*/  SHF.R.U32.HI R131, RZ, 0x1c, R105 ;  /* 0x0000001cff837819 */ /* 0x000fe40000011669 */
[----:B------:R-:W-:Y:S01]  /*0650*/  IADD3 R44, P2, R132, UR12, RZ ;  /* 0x0000000c842c7c10 */ /* 0x000fe2000ff5e0ff */
[----:B-1----:R-:W-:Y:S01]  /*0660*/  IMAD.WIDE R106, R125, 0x4, R62 ;  /* 0x000000047d6a7825 */ /* 0x002fe200078e023e */
[----:B------:R-:W-:Y:S01]  /*0670*/  SHF.R.U32.HI R130, RZ, 0x1c, R137 ;  /* 0x0000001cff827819 */ /* 0x000fe20000011689 */
[----:B------:R-:W4:Y:S01]  /*0680*/  @P0 LDG.E.U16 R135, desc[UR4][R54.64] ;  /* 0x0000000436870981 */ /* 0x000f22000c1e1500 */
[----:B------:R-:W-:-:S02]  /*0690*/  IADD3 R52, P1, R128, UR12, RZ ;  /* 0x0000000c80347c10 */ /* 0x000fc4000ff3e0ff */
[----:B------:R-:W-:Y:S01]  /*06a0*/  SHF.L.U32 R127, R139, 0x4, RZ ;  /* 0x000000048b7f7819 */ /* 0x000fe200000006ff */
[----:B--2---:R-:W-:Y:S01]  /*06b0*/  IMAD.WIDE.U32 R48, R105, 0x10, R64 ;  /* 0x0000001069307825 */ /* 0x004fe200078e0040 */
[----:B------:R-:W-:Y:S01]  /*06c0*/  IADD3.X R45, R131, UR13, RZ, P2, !PT ;  /* 0x0000000d832d7c10 */ /* 0x000fe200097fe4ff */
[----:B------:R0:W2:Y:S01]  /*06d0*/  LDG.E R134, desc[UR4][R106.64] ;  /* 0x000000046a867981 */ /* 0x0000a2000c1e1900 */
[----:B------:R-:W-:Y:S02]  /*06e0*/  IADD3.X R53, R130, UR13, RZ, P1, !PT ;  /* 0x0000000d82357c10 */ /* 0x000fe40008ffe4ff */
[----:B------:R-:W-:Y:S01]  /*06f0*/  SHF.R.U32.HI R126, RZ, 0x1c, R139 ;  /* 0x0000001cff7e7819 */ /* 0x000fe2000001168b */
[----:B------:R-:W2:Y:S01]  /*0700*/  LDG.E.128 R48, desc[UR4][R48.64] ;  /* 0x0000000430307981 */ /* 0x000ea2000c1e1d00 */
[----:B------:R-:W-:-:S03]  /*0710*/  IADD3 R60, P1, R127, UR12, RZ ;  /* 0x0000000c7f3c7c10 */ /* 0x000fc6000ff3e0ff */
[----:B------:R-:W2:Y:S01]  /*0720*/  LDG.E.128 R44, desc[UR4][R44.64] ;  /* 0x000000042c2c7981 */ /* 0x000ea2000c1e1d00 */
[----:B------:R-:W-:Y:S01]  /*0730*/  IADD3.X R61, R126, UR13, RZ, P1, !PT ;  /* 0x0000000d7e3d7c10 */ /* 0x000fe20008ffe4ff */
[----:B------:R-:W-:Y:S02]  /*0740*/  IMAD.WIDE.U32 R56, R137, 0x10, R64 ;  /* 0x0000001089387825 */ /* 0x000fe400078e0040 */
[----:B------:R-:W2:Y:S02]  /*0750*/  LDG.E.128 R52, desc[UR4][R52.64] ;  /* 0x0000000434347981 */ /* 0x000ea4000c1e1d00 */
[----:B---3--:R-:W-:Y:S02]  /*0760*/  IMAD.WIDE R110, R125, 0x4, R102 ;  /* 0x000000047d6e7825 */ /* 0x008fe400078e0266 */
[----:B------:R-:W3:Y:S02]  /*0770*/  LDG.E.128 R60, desc[UR4][R60.64] ;  /* 0x000000043c3c7981 */ /* 0x000ee4000c1e1d00 */
[----:B------:R-:W-:-:S02]  /*0780*/  IMAD.WIDE.U32 R64, R139, 0x10, R64 ;  /* 0x000000108b407825 */ /* 0x000fc400078e0040 */
[----:B------:R-:W3:Y:S04]  /*0790*/  LDG.E.128 R56, desc[UR4][R56.64] ;  /* 0x0000000438387981 */ /* 0x000ee8000c1e1d00 */
[----:B------:R1:W3:Y:S04]  /*07a0*/  LDG.E R111, desc[UR4][R110.64] ;  /* 0x000000046e6f7981 */ /* 0x0002e8000c1e1900 */
[----:B------:R-:W3:Y:S01]  /*07b0*/  LDG.E.128 R64, desc[UR4][R64.64] ;  /* 0x0000000440407981 */ /* 0x000ee2000c1e1d00 */
[----:B------:R-:W-:-:S04]  /*07c0*/  ISETP.NE.U32.AND P1, PT, RZ, UR10, PT ;  /* 0x0000000aff007c0c */ /* 0x000fc8000bf25070 */
[----:B------:R-:W-:-:S13]  /*07d0*/  ISETP.NE.AND.EX P1, PT, RZ, UR11, PT, P1 ;  /* 0x0000000bff007c0c */ /* 0x000fda000bf25310 */
[----:B------:R-:W-:-:S04]  /*07e0*/  @P1 LEA R102, P2, R105, UR10, 0x4 ;  /* 0x0000000a69661c11 */ /* 0x000fc8000f8420ff */
[----:B------:R-:W-:Y:S02]  /*07f0*/  @P1 LEA.HI.X R103, R105, UR11, RZ, 0x4, P2 ;  /* 0x0000000b69671c11 */ /* 0x000fe400090f24ff */
[----:B0-----:R-:W-:Y:S02]  /*0800*/  @P1 LEA R106, P2, R139, UR10, 0x4 ;  /* 0x0000000a8b6a1c11 */ /* 0x001fe4000f8420ff */
[----:B------:R-:W-:Y:S01]  /*0810*/  @P1 LEA R104, P3, R137, UR10, 0x4 ;  /* 0x0000000a89681c11 */ /* 0x000fe2000f8620ff */
[----:B-----5:R-:W5:Y:S01]  /*0820*/  @P1 LDG.E.128 R28, desc[UR4][R102.64] ;  /* 0x00000004661c1981 */ /* 0x020f62000c1e1d00 */
[----:B------:R-:W-:Y:S02]  /*0830*/  @P1 LEA.HI.X R107, R139, UR11, RZ, 0x4, P2 ;  /* 0x0000000b8b6b1c11 */ /* 0x000fe400090f24ff */
[----:B------:R-:W-:Y:S02]  /*0840*/  ISETP.NE.AND P2, PT, RZ, UR8, PT ;  /* 0x00000008ff007c0c */ /* 0x000fe4000bf45270 */
[----:B------:R-:W-:Y:S01]  /*0850*/  @P1 LEA.HI.X R105, R137, UR11, RZ, 0x4, P3 ;  /* 0x0000000b89691c11 */ /* 0x000fe200098f24ff */
[----:B------:R0:W5:Y:S01]  /*0860*/  @P1 LDG.E.128 R36, desc[UR4][R106.64] ;  /* 0x000000046a241981 */ /* 0x000162000c1e1d00 */
[----:B------:R-:W-:-:S02]  /*0870*/  LOP3.LUT P3, RZ, R133, 0xff, RZ, 0xc0, !PT ;  /* 0x000000ff85ff7812 */ /* 0x000fc4000786c0ff */
[----:B-1----:R-:W-:Y:S01]  /*0880*/  MOV R110, 0x3f800000 ;  /* 0x3f800000006e7802 */ /* 0x002fe20000000f00 */
[----:B------:R1:W5:Y:S01]  /*0890*/  @P1 LDG.E.128 R32, desc[UR4][R104.64] ;  /* 0x0000000468201981 */ /* 0x000362000c1e1d00 */
[----:B------:R-:W-:Y:S01]  /*08a0*/  UMOV UR6, 0xffffffff ;  /* 0xffffffff00067882 */ /* 0x000fe20000000000 */
[----:B----4-:R-:W-:Y:S02]  /*08b0*/  @P0 SHF.L.U32 R110, R135, 0x10, RZ ;  /* 0x00000010876e0819 */ /* 0x010fe400000006ff */
[----:B--2---:R-:W-:Y:S02]  /*08c0*/  FSEL R164, R134, RZ, !P2 ;  /* 0x000000ff86a47208 */ /* 0x004fe40005000000 */
[C---:B0-----:R-:W-:Y:S02]  /*08d0*/  PRMT R106, R49.reuse, 0x7632, R106 ;  /* 0x00007632316a7816 */ /* 0x041fe4000000006a */
[----:B------:R-:W-:Y:S02]  /*08e0*/  SHF.L.U32 R139, R49, 0x10, RZ ;  /* 0x00000010318b7819 */ /* 0x000fe400000006ff */
[----:B------:R-:W-:-:S02]  /*08f0*/  SHF.L.U32 R151, R45, 0x10, RZ ;  /* 0x000000102d977819 */ /* 0x000fc400000006ff */
[----:B------:R-:W-:Y:S02]  /*0900*/  PRMT R136, R45, 0x7632, R136 ;  /* 0x000076322d887816 */ /* 0x000fe40000000088 */
[C---:B------:R-:W-:Y:S02]  /*0910*/  PRMT R140, R47.reuse, 0x7632, R140 ;  /* 0x000076322f8c7816 */ /* 0x040fe4000000008c */
[----:B------:R-:W-:Y:S02]  /*0920*/  SHF.L.U32 R149, R47, 0x10, RZ ;  /* 0x000000102f957819 */ /* 0x000fe400000006ff */
[C---:B------:R-:W-:Y:S02]  /*0930*/  PRMT R107, R48.reuse, 0x7632, R107 ;  /* 0x00007632306b7816 */ /* 0x040fe4000000006b */
[----:B------:R-:W-:Y:S02]  /*0940*/  SHF.L.U32 R133, R48, 0x10, RZ ;  /* 0x0000001030857819 */ /* 0x000fe400000006ff */
[----:B------:R-:W-:Y:S01]  /*0950*/  PRMT R49, R55, 0x7632, R49 ;  /* 0x0000763237317816 */ /* 0x000fe20000000031 */
[----:B------:R-:W-:Y:S01]  /*0960*/  FADD.FTZ R144, -R164, R151 ;  /* 0x00000097a4907221 */ /* 0x000fe20000010100 */
[----:B------:R-:W-:-:S02]  /*0970*/  SHF.L.U32 R147, R46, 0x10, RZ ;  /* 0x000000102e937819 */ /* 0x000fc400000006ff */
[C---:B------:R-:W-:Y:S02]  /*0980*/  PRMT R48, R53.reuse, 0x7632, R48 ;  /* 0x0000763235307816 */ /* 0x040fe40000000030 */
[----:B------:R-:W-:Y:S02]  /*0990*/  SHF.L.U32 R155, R53, 0x10, RZ ;  /* 0x00000010359b7819 */ /* 0x000fe400000006ff */
[----:B------:R-:W-:Y:S01]  /*09a0*/  SHF.L.U32 R55, R55, 0x10, RZ ;  /* 0x0000001037377819 */ /* 0x000fe200000006ff */
[----:B-1----:R-:W-:Y:S01]  /*09b0*/  IMAD.U32 R105, R51, 0x10000, RZ ;  /* 0x0001000033697824 */ /* 0x002fe200078e00ff */
[C---:B------:R-:W-:Y:S02]  /*09c0*/  PRMT R104, R50.reuse, 0x7632, R104 ;  /* 0x0000763232687816 */ /* 0x040fe40000000068 */
[----:B------:R-:W-:Y:S02]  /*09d0*/  SHF.L.U32 R137, R50, 0x10, RZ ;  /* 0x0000001032897819 */ /* 0x000fe400000006ff */
[----:B------:R-:W-:-:S02]  /*09e0*/  SHF.L.U32 R53, R54, 0x10, RZ ;  /* 0x0000001036357819 */ /* 0x000fc400000006ff */
[C---:B---3--:R-:W-:Y:S02]  /*09f0*/  PRMT R150, R63.reuse, 0x7632, R150 ;  /* 0x000076323f967816 */ /* 0x048fe40000000096 */
[----:B------:R-:W-:Y:S02]  /*0a00*/  SHF.L.U32 R163, R63, 0x10, RZ ;  /* 0x000000103fa37819 */ /* 0x000fe400000006ff */
[----:B------:R-:W-:Y:S02]  /*0a10*/  PRMT R135, R46, 0x7632, R135 ;  /* 0x000076322e877816 */ /* 0x000fe40000000087 */
[----:B------:R-:W-:Y:S02]  /*0a20*/  PRMT R102, R51, 0x7632, R102 ;  /* 0x0000763233667816 */ /* 0x000fe40000000066 */
[----:B------:R-:W-:Y:S02]  /*0a30*/  PRMT R50, R60, 0x7632, R50 ;  /* 0x000076323c327816 */ /* 0x000fe40000000032 */
[----:B------:R-:W-:-:S02]  /*0a40*/  SHF.L.U32 R63, R136, 0x10, RZ ;  /* 0x00000010883f7819 */ /* 0x000fc400000006ff */
[----:B------:R-:W-:Y:S01]  /*0a50*/  SHF.L.U32 R151, R140, 0x10, RZ ;  /* 0x000000108c977819 */ /* 0x000fe200000006ff */
[----:B------:R-:W-:Y:S01]  /*0a60*/  FADD.FTZ R140, -R164, R149 ;  /* 0x00000095a48c7221 */ /* 0x000fe20000010100 */
[----:B------:R-:W-:Y:S02]  /*0a70*/  SHF.L.U32 R51, R52, 0x10, RZ ;  /* 0x0000001034337819 */ /* 0x000fe400000006ff */
[----:B------:R-:W-:Y:S01]  /*0a80*/  PRMT R46, R54, 0x7632, R46 ;  /* 0x00007632362e7816 */ /* 0x000fe2000000002e */
[----:B------:R-:W-:Y:S01]  /*0a90*/  IMAD.U32 R161, R62, 0x10000, RZ ;  /* 0x000100003ea17824 */ /* 0x000fe200078e00ff */
[----:B------:R-:W-:Y:S01]  /*0aa0*/  SHF.L.U32 R153, R44, 0x10, RZ ;  /* 0x000000102c997819 */ /* 0x000fe200000006ff */
[----:B------:R-:W-:Y:S01]  /*0ab0*/  FADD.FTZ R142, -R164, R147 ;  /* 0x00000093a48e7221 */ /* 0x000fe20000010100 */
[----:B------:R-:W-:Y:S01]  /*0ac0*/  SHF.L.U32 R157, R60, 0x10, RZ ;  /* 0x000000103c9d7819 */ /* 0x000fe200000006ff */
[----:B------:R-:W-:Y:S01]  /*0ad0*/  FADD.FTZ R60, -R164, R55 ;  /* 0x00000037a43c7221 */ /* 0x000fe20000010100 */
[----:B------:R-:W-:Y:S01]  /*0ae0*/  PRMT R146, R62, 0x7632, R146 ;  /* 0x000076323e927816 */ /* 0x000fe20000000092 */
[----:B------:R-:W-:Y:S01]  /*0af0*/  FADD.FTZ R62, -R164, R53 ;  /* 0x00000035a43e7221 */ /* 0x000fe20000010100 */
[----:B------:R-:W-:Y:S01]  /*0b00*/  PRMT R47, R52, 0x7632, R47 ;  /* 0x00007632342f7816 */ /* 0x000fe2000000002f */
[----:B------:R-:W-:Y:S01]  /*0b10*/  FMUL.FTZ R140, R111, R140 ;  /* 0x0000008c6f8c7220 */ /* 0x000fe20000410000 */
[----:B------:R-:W-:Y:S01]  /*0b20*/  SHF.L.U32 R147, R135, 0x10, RZ ;  /* 0x0000001087937819 */ /* 0x000fe200000006ff */
[----:B------:R-:W-:Y:S01]  /*0b30*/  FADD.FTZ R135, -R164, R63 ;  /* 0x0000003fa4877221 */ /* 0x000fe20000010100 */
[----:B------:R-:W-:Y:S01]  /*0b40*/  SHF.L.U32 R55, R50, 0x10, RZ ;  /* 0x0000001032377819 */ /* 0x000fe200000006ff */
[----:B------:R-:W-:Y:S01]  /*0b50*/  FADD.FTZ R63, -R164, R51 ;  /* 0x00000033a43f7221 */ /* 0x000fe20000010100 */
[----:B------:R-:W-:-:S02]  /*0b60*/  PRMT R143, R57, 0x7632, R143 ;  /* 0x00007632398f7816 */ /* 0x000fc4000000008f */
[----:B------:R-:W-:Y:S02]  /*0b70*/  SHF.L.U32 R141, R57, 0x10, RZ ;  /* 0x00000010398d7819 */ /* 0x000fe400000006ff */
[----:B------:R-:W-:Y:S02]  /*0b80*/  SHF.L.U32 R53, R46, 0x10, RZ ;  /* 0x000000102e357819 */ /* 0x000fe400000006ff */
[----:B------:R-:W-:Y:S01]  /*0b90*/  PRMT R138, R44, 0x7632, R138 ;  /* 0x000076322c8a7816 */ /* 0x000fe2000000008a */
[----:B------:R-:W-:Y:S01]  /*0ba0*/  FADD.FTZ R44, -R164, R153 ;  /* 0x00000099a42c7221 */ /* 0x000fe20000010100 */
[C---:B------:R-:W-:Y:S02]  /*0bb0*/  PRMT R145, R58.reuse, 0x7632, R145 ;  /* 0x000076323a917816 */ /* 0x040fe40000000091 */
[----:B------:R-:W-:Y:S01]  /*0bc0*/  SHF.L.U32 R57, R58, 0x10, RZ ;  /* 0x000000103a397819 */ /* 0x000fe200000006ff */
[C---:B------:R-:W-:Y:S01]  /*0bd0*/  FADD.FTZ R58, -R164.reuse, R157 ;  /* 0x0000009da43a7221 */ /* 0x040fe20000010100 */
[----:B------:R-:W-:Y:S01]  /*0be0*/  SHF.L.U32 R47, R47, 0x10, RZ ;  /* 0x000000102f2f7819 */ /* 0x000fe200000006ff */
[C---:B------:R-:W-:Y:S01]  /*0bf0*/  FADD.FTZ R134, -R164.reuse, R147 ;  /* 0x00000093a4867221 */ /* 0x040fe20000010100 */
[----:B------:R-:W-:Y:S01]  /*0c00*/  FADD.FTZ R158, -R164, R55 ;  /* 0x00000037a49e7221 */ /* 0x000fe20000010100 */
[----:B------:R-:W-:Y:S01]  /*0c10*/  FADD.FTZ R100, R105, R100 ;  /* 0x0000006469647221 */ /* 0x000fe20000010000 */
[-C--:B------:R-:W-:Y:S01]  /*0c20*/  FFMA.FTZ R101, R140, R105.reuse, R101 ;  /* 0x000000698c657223 */ /* 0x080fe20000010065 */
[----:B------:R-:W-:Y:S01]  /*0c30*/  FMUL.FTZ R136, R22, R105 ;  /* 0x0000006916887220 */ /* 0x000fe20000410000 */
[C---:B------:R-:W-:Y:S01]  /*0c40*/  FADD.FTZ R147, -R164.reuse, R151 ;  /* 0x00000097a4937221 */ /* 0x040fe20000010100 */
[----:B------:R-:W-:Y:S01]  /*0c50*/  FADD.FTZ R154, -R164, R53 ;  /* 0x00000035a49a7221 */ /* 0x000fe20000010100 */
[----:B------:R-:W-:Y:S01]  /*0c60*/  SHF.L.U32 R55, R64, 0x10, RZ ;  /* 0x0000001040377819 */ /* 0x000fe200000006ff */
[----:B------:R-:W-:Y:S01]  /*0c70*/  FMUL.FTZ R105, R111, R63 ;  /* 0x0000003f6f697220 */ /* 0x000fe20000410000 */
[C---:B------:R-:W-:Y:S01]  /*0c80*/  PRMT R52, R61.reuse, 0x7632, R52 ;  /* 0x000076323d347816 */ /* 0x040fe20000000034 */
[----:B------:R-:W-:Y:S01]  /*0c90*/  IMAD.U32 R151, R146, 0x10000, RZ ;  /* 0x0001000092977824 */ /* 0x000fe200078e00ff */
[----:B------:R-:W-:Y:S01]  /*0ca0*/  SHF.L.U32 R159, R61, 0x10, RZ ;  /* 0x000000103d9f7819 */ /* 0x000fe200000006ff */
[----:B------:R-:W-:Y:S01]  /*0cb0*/  FMUL.FTZ R53, R111, R44 ;  /* 0x0000002c6f357220 */ /* 0x000fe20000410000 */
[----:B------:R-:W-:Y:S01]  /*0cc0*/  SHF.L.U32 R107, R107, 0x10, RZ ;  /* 0x000000106b6b7819 */ /* 0x000fe200000006ff */
[----:B------:R-:W-:Y:S01]  /*0cd0*/  FMUL.FTZ R63, R111, R58 ;  /* 0x0000003a6f3f7220 */ /* 0x000fe20000410000 */
[----:B------:R-:W-:Y:S01]  /*0ce0*/  SHF.L.U32 R61, R138, 0x10, RZ ;  /* 0x000000108a3d7819 */ /* 0x000fe200000006ff */
[-C--:B------:R-:W-:Y:S01]  /*0cf0*/  FMUL.FTZ R146, R24, R133.reuse ;  /* 0x0000008518927220 */ /* 0x080fe20000410000 */
[----:B------:R-:W-:Y:S01]  /*0d00*/  SHF.L.U32 R153, R150, 0x10, RZ ;  /* 0x0000001096997819 */ /* 0x000fe200000006ff */
[----:B------:R-:W-:Y:S01]  /*0d10*/  FADD.FTZ R150, -R164, R47 ;  /* 0x0000002fa4967221 */ /* 0x000fe20000010100 */
[----:B------:R-:W-:Y:S01]  /*0d20*/  PRMT R44, R67, 0x7632, R44 ;  /* 0x00007632432c7816 */ /* 0x000fe2000000002c */
[----:B------:R-:W-:Y:S01]  /*0d30*/  FADD.FTZ R120, R133, R120 ;  /* 0x0000007885787221 */ /* 0x000fe20000010000 */
[----:B------:R-:W-:Y:S01]  /*0d40*/  SHF.L.U32 R47, R67, 0x10, RZ ;  /* 0x00000010432f7819 */ /* 0x000fe200000006ff */
[----:B------:R-:W-:Y:S01]  /*0d50*/  FFMA.FTZ R122, R53, R133, R122 ;  /* 0x00000085357a7223 */ /* 0x000fe2000001007a */
[----:B------:R-:W-:Y:S01]  /*0d60*/  FMUL.FTZ R67, R111, R62 ;  /* 0x0000003e6f437220 */ /* 0x000fe20000410000 */
[----:B------:R-:W-:Y:S01]  /*0d70*/  FADD.FTZ R90, R55, R90 ;  /* 0x0000005a375a7221 */ /* 0x000fe20000010000 */
[-C--:B------:R-:W-:Y:S01]  /*0d80*/  FFMA.FTZ R74, R63, R55.reuse, R74 ;  /* 0x000000373f4a7223 */ /* 0x080fe2000001004a */
[----:B------:R-:W-:Y:S01]  /*0d90*/  FMUL.FTZ R58, R8, R55 ;  /* 0x00000037083a7220 */ /* 0x000fe20000410000 */
[----:B------:R-:W-:Y:S01]  /*0da0*/  SHF.L.U32 R51, R48, 0x10, RZ ;  /* 0x0000001030337819 */ /* 0x000fe200000006ff */
[----:B------:R-:W-:Y:S01]  /*0db0*/  FMUL.FTZ R133, R25, R107 ;  /* 0x0000006b19857220 */ /* 0x000fe20000410000 */
[----:B------:R-:W-:Y:S01]  /*0dc0*/  FADD.FTZ R55, RZ, R146 ;  /* 0x00000092ff377221 */ /* 0x000fe20000010000 */
[----:B------:R-:W-:Y:S01]  /*0dd0*/  FADD.FTZ R138, -R164, R61 ;  /* 0x0000003da48a7221 */ /* 0x000fe20000010100 */
[----:B------:R-:W-:Y:S01]  /*0de0*/  SHF.L.U32 R49, R49, 0x10, RZ ;  /* 0x0000001031317819 */ /* 0x000fe200000006ff */
[----:B------:R-:W-:Y:S01]  /*0df0*/  FMUL.FTZ R144, R111, R144 ;  /* 0x000000906f907220 */ /* 0x000fe20000410000 */
[----:B------:R-:W-:Y:S01]  /*0e00*/  FADD.FTZ R86, R57, R86 ;  /* 0x0000005639567221 */ /* 0x000fe20000010000 */
[-C--:B------:R-:W-:Y:S01]  /*0e10*/  FFMA.FTZ R70, R67, R57.reuse, R70 ;  /* 0x0000003943467223 */ /* 0x080fe20000010046 */
[----:B------:R-:W-:Y:S01]  /*0e20*/  FMUL.FTZ R62, R12, R57 ;  /* 0x000000390c3e7220 */ /* 0x000fe20000410000 */
[----:B------:R-:W-:Y:S01]  /*0e30*/  FADD.FTZ R57, R55, R133 ;  /* 0x0000008537397221 */ /* 0x000fe20000010000 */
[----:B------:R-:W-:Y:S01]  /*0e40*/  SHF.L.U32 R103, R56, 0x10, RZ ;  /* 0x0000001038677819 */ /* 0x000fe200000006ff */
[C---:B------:R-:W-:Y:S01]  /*0e50*/  FADD.FTZ R152, -R164.reuse, R51 ;  /* 0x00000033a4987221 */ /* 0x040fe20000010100 */
[----:B------:R-:W-:Y:S01]  /*0e60*/  PRMT R54, R59, 0x7632, R54 ;  /* 0x000076323b367816 */ /* 0x000fe20000000036 */
[----:B------:R-:W-:Y:S01]  /*0e70*/  FMUL.FTZ R138, R111, R138 ;  /* 0x0000008a6f8a7220 */ /* 0x000fe20000410000 */
[----:B------:R-:W-:Y:S01]  /*0e80*/  FFMA.FTZ R55, R53, R146, RZ ;  /* 0x0000009235377223 */ /* 0x000fe200000100ff */
[----:B------:R-:W-:Y:S01]  /*0e90*/  SHF.L.U32 R59, R59, 0x10, RZ ;  /* 0x000000103b3b7819 */ /* 0x000fe200000006ff */
[----:B------:R-:W-:Y:S01]  /*0ea0*/  FADD.FTZ R61, -R164, R155 ;  /* 0x0000009ba43d7221 */ /* 0x000fe20000010100 */
[----:B------:R-:W-:Y:S01]  /*0eb0*/  PRMT R48, R65, 0x7632, R48 ;  /* 0x0000763241307816 */ /* 0x000fe20000000030 */
[----:B------:R-:W-:Y:S01]  /*0ec0*/  FADD.FTZ R115, R139, R115 ;  /* 0x000000738b737221 */ /* 0x000fe20000010000 */
[----:B------:R-:W-:Y:S01]  /*0ed0*/  SHF.L.U32 R51, R65, 0x10, RZ ;  /* 0x0000001041337819 */ /* 0x000fe200000006ff */
[-C--:B------:R-:W-:Y:S01]  /*0ee0*/  FFMA.FTZ R117, R144, R139.reuse, R117 ;  /* 0x0000008b90757223 */ /* 0x080fe20000010075 */
[----:B------:R-:W-:Y:S01]  /*0ef0*/  PRMT R45, R56, 0x7632, R45 ;  /* 0x00007632382d7816 */ /* 0x000fe2000000002d */
[----:B------:R-:W-:Y:S01]  /*0f00*/  FMUL.FTZ R65, R111, R60 ;  /* 0x0000003c6f417220 */ /* 0x000fe20000410000 */
[----:B------:R-:W-:Y:S01]  /*0f10*/  SHF.L.U32 R149, R52, 0x10, RZ ;  /* 0x0000001034957819 */ /* 0x000fe200000006ff */
[----:B------:R-:W-:Y:S01]  /*0f20*/  FADD.FTZ R56, -R164, R159 ;  /* 0x0000009fa4387221 */ /* 0x000fe20000010100 */
[----:B------:R-:W-:Y:S01]  /*0f30*/  SHF.L.U32 R106, R106, 0x10, RZ ;  /* 0x000000106a6a7819 */ /* 0x000fe200000006ff */
[C---:B------:R-:W-:Y:S01]  /*0f40*/  FADD.FTZ R52, -R164.reuse, R161 ;  /* 0x000000a1a4347221 */ /* 0x040fe20000010100 */
[----:B------:R-:W-:Y:S01]  /*0f50*/  FADD.FTZ R156, -R164, R49 ;  /* 0x00000031a49c7221 */ /* 0x000fe20000010100 */
[----:B------:R-:W-:Y:S01]  /*0f60*/  FMUL.FTZ R139, R26, R139 ;  /* 0x0000008b1a8b7220 */ /* 0x000fe20000410000 */
[----:B------:R-:W-:Y:S01]  /*0f70*/  PRMT R46, R66, 0x7632, R46 ;  /* 0x00007632422e7816 */ /* 0x000fe2000000002e */
        /* <DEDUP_REMOVED lines=12> */
[----:B------:R-:W-:Y:S01]  /*1040*/  FMUL.FTZ R107, R27, R106 ;  /* 0x0000006a1b6b7220 */ /* 0x000fe20000410000 */
[----:B------:R-:W-:Y:S01]  /*1050*/  FMUL.FTZ R61, R111, R56 ;  /* 0x000000386f3d7220 */ /* 0x000fe20000410000 */
[----:B------:R-:W-:Y:S01]  /*1060*/  FADD.FTZ R57, R57, R139 ;  /* 0x0000008b39397221 */ /* 0x000fe20000010000 */
[C---:B------:R-:W-:Y:S01]  /*1070*/  FMUL.FTZ R59, R111.reuse, R52 ;  /* 0x000000346f3b7220 */ /* 0x040fe20000410000 */
[----:B------:R-:W-:Y:S01]  /*1080*/  FMUL.FTZ R135, R111, R135 ;  /* 0x000000876f877220 */ /* 0x000fe20000410000 */
[----:B------:R-:W-:Y:S01]  /*1090*/  FFMA.FTZ R52, R144, R139, R55 ;  /* 0x0000008b90347223 */ /* 0x000fe20000010037 */
[----:B------:R-:W-:Y:S01]  /*10a0*/  SHF.L.U32 R104, R104, 0x10, RZ ;  /* 0x0000001068687819 */ /* 0x000fe200000006ff */
        /* <DEDUP_REMOVED lines=21> */
[----:B------:R-:W-:Y:S01]  /*1200*/  FADD.FTZ R148, -R164, R163 ;  /* 0x000000a3a4947221 */ /* 0x000fe20000010100 */
[----:B------:R-:W-:Y:S01]  /*1210*/  FADD.FTZ R49, R49, R104 ;  /* 0x0000006831317221 */ /* 0x000fe20000010000 */
[----:B------:R-:W-:Y:S01]  /*1220*/  FFMA.FTZ R51, R134, R104, R51 ;  /* 0x0000006886337223 */ /* 0x000fe20000010033 */
[----:B------:R-:W-:Y:S01]  /*1230*/  FADD.FTZ R98, R102, R98 ;  /* 0x0000006266627221 */ /* 0x000fe20000010000 */
[-C--:B------:R-:W-:Y:S01]  /*1240*/  FFMA.FTZ R99, R106, R102.reuse, R99 ;  /* 0x000000666a637223 */ /* 0x080fe20000010063 */
[----:B------:R-:W-:Y:S01]  /*1250*/  FMUL.FTZ R102, R23, R102 ;  /* 0x0000006617667220 */ /* 0x000fe20000410000 */
[----:B------:R-:W-:Y:S01]  /*1260*/  FMUL.FTZ R57, R111, R148 ;  /* 0x000000946f397220 */ /* 0x000fe20000410000 */
[----:B------:R-:W-:Y:S01]  /*1270*/  FADD.FTZ R49, R49, R136 ;  /* 0x0000008831317221 */ /* 0x000fe20000010000 */
        /* <DEDUP_REMOVED lines=22> */
[CC--:B------:R-:W-:Y:S01]  /*13e0*/  FFMA.FTZ R3, R152.reuse, R143.reuse, R3 ;  /* 0x0000008f98037223 */ /* 0x0c0fe20000010003 */
[----:B------:R-:W-:Y:S01]  /*13f0*/  FMUL.FTZ R143, R19, R143 ;  /* 0x0000008f138f7220 */ /* 0x000fe20000410000 */
[----:B------:R-:W-:Y:S01]  /*1400*/  FADD.FTZ R45, R45, R64 ;  /* 0x000000402d2d7221 */ /* 0x000fe20000010000 */
[----:B------:R-:W-:Y:S01]  /*1410*/  FFMA.FTZ R47, R103, R64, R47 ;  /* 0x00000040672f7223 */ /* 0x000fe2000001002f */
[----:B------:R-:W-:Y:S02]  /*1420*/  IMAD.U32 R145, R145, 0x10000, RZ ;  /* 0x0001000091917824 */ /* 0x000fe400078e00ff */
        /* <DEDUP_REMOVED lines=55> */
[----:B------:R-:W-:-:S03]  /*17a0*/  FFMA.FTZ R45, R57, R148, R46 ;  /* 0x00000094392d7223 */ /* 0x000fc6000001002e */
[----:B------:R-:W-:Y:S01]  /*17b0*/  FADD.FTZ R46, R44, R155 ;  /* 0x0000009b2c2e7221 */ /* 0x000fe20000010000 */
[----:B------:R-:W-:Y:S01]  /*17c0*/  FFMA.FTZ R45, R164, R155, R45 ;  /* 0x0000009ba42d7223 */ /* 0x000fe2000001002d */
[----:B------:R-:W-:Y:S01]  /*17d0*/  SEL R44, R123, R124, !P3 ;  /* 0x0000007c7b2c7207 */ /* 0x000fe20005800000 */
        /* <DEDUP_REMOVED lines=19> */
.L_x_2473:
[----:B------:R-:W3:Y:S01]  /*1910*/  S2R R48, SR_CgaCtaId ;  /* 0x0000000000307919 */ /* 0x000ee20000008800 */
[----:B------:R-:W-:Y:S01]  /*1920*/  LOP3.LUT P4, RZ, R129, 0x1f, RZ, 0xc0, !PT ;  /* 0x0000001f81ff7812 */ /* 0x000fe2000788c0ff */
[----:B01----:R-:W-:Y:S01]  /*1930*/  FADD.FTZ R54, R54, R45 ;  /* 0x0000002d36367221 */ /* 0x003fe20000010000 */
[----:B------:R-:W-:Y:S01]  /*1940*/  MOV R45, 0x400 ;  /* 0x00000400002d7802 */ /* 0x000fe20000000f00 */
[----:B--2---:R-:W-:Y:S01]  /*1950*/  FADD.FTZ R55, R55, R46 ;  /* 0x0000002e37377221 */ /* 0x004fe20000010000 */
[----:B------:R-:W-:Y:S05]  /*1960*/  WARPSYNC.ALL ;  /* 0x0000000000007948 */ /* 0x000fea0003800000 */
[----:B------:R-:W-:-:S02]  /*1970*/  IADD3 R125, R125, UR20, RZ ;  /* 0x000000147d7d7c10 */ /* 0x000fc4000fffe0ff */
[----:B---3--:R-:W-:Y:S02]  /*1980*/  LEA R46, R48, R45, 0x18 ;  /* 0x0000002d302e7211 */ /* 0x008fe400078ec0ff */
[----:B------:R-:W-:Y:S02]  /*1990*/  @!P4 IADD3 R45, R121, R44, RZ ;  /* 0x0000002c792dc210 */ /* 0x000fe40007ffe0ff */
[-C--:B------:R-:W-:Y:S02]  /*19a0*/  LEA R159, R44, R46.reuse, 0x3 ;  /* 0x0000002e2c9f7211 */ /* 0x080fe400078e18ff */
[----:B------:R-:W-:-:S05]  /*19b0*/  @!P4 LEA R157, R45, R46, 0x3 ;  /* 0x0000002e2d9dc211 */ /* 0x000fca00078e18ff */
        /* <DEDUP_REMOVED lines=10> */
[----:B-----5:R-:W-:Y:S02]  /*1a60*/  @P1 SHF.L.U32 R48, R31, 0x10, RZ ;  /* 0x000000101f301819 */ /* 0x020fe400000006ff */
[----:B------:R-:W-:Y:S01]  /*1a70*/  FADD.FTZ R50, R50, R161 ;  /* 0x000000a132327221 */ /* 0x000fe20000010000 */
[----:B------:R-:W-:-:S03]  /*1a80*/  FADD.FTZ R44, R51, R44 ;  /* 0x0000002c332c7221 */ /* 0x000fc60000010000 */
[----:B------:R-:W-:Y:S01]  /*1a90*/  FMUL.FTZ R45, R50, UR14 ;  /* 0x0000000e322d7c20 */ /* 0x000fe20008410000 */
[----:B------:R-:W-:-:S04]  /*1aa0*/  FMUL.FTZ R44, R44, UR14 ;  /* 0x0000000e2c2c7c20 */ /* 0x000fc80008410000 */
[----:B------:R-:W-:Y:S02]  /*1ab0*/  FSEL R45, R45, RZ, !P2 ;  /* 0x000000ff2d2d7208 */ /* 0x000fe40005000000 */
[----:B------:R-:W-:-:S03]  /*1ac0*/  ISETP.NE.U32.AND P2, PT, RZ, UR16, PT ;  /* 0x00000010ff007c0c */ /* 0x000fc6000bf45070 */
        /* <DEDUP_REMOVED lines=26> */
[----:B------:R-:W-:Y:S01]  /*1c70*/  @P1 PRMT R45, R31, 0x7632, R45 ;  /* 0x000076321f2d1816 */ /* 0x000fe2000000002d */
[----:B------:R-:W-:Y:S01]  /*1c80*/  FADD.FTZ R54, R155, -R44 ;  /* 0x8000002c9b367221 */ /* 0x000fe20000010000 */
[----:B------:R-:W-:Y:S01]  /*1c90*/  @P1 SHF.L.U32 R44, R30, 0x10, RZ ;  /* 0x000000101e2c1819 */ /* 0x000fe200000006ff */
[----:B------:R-:W-:Y:S01]  /*1ca0*/  FADD.FTZ R102, R102, -R51 ;  /* 0x8000003366667221 */ /* 0x000fe20000010000 */
[----:B------:R-:W-:Y:S01]  /*1cb0*/  FMUL.FTZ R141, R111, R142 ;  /* 0x0000008e6f8d7220 */ /* 0x000fe20000410000 */
[----:B------:R-:W-:Y:S01]  /*1cc0*/  FADD.FTZ R156, R147, -R156 ;  /* 0x8000009c939c7221 */ /* 0x000fe20000010000 */
[----:B------:R-:W-:Y:S01]  /*1cd0*/  @P1 SHF.L.U32 R50, R45, 0x10, RZ ;  /* 0x000000102d321819 */ /* 0x000fe200000006ff */
[----:B------:R-:W-:Y:S01]  /*1ce0*/  FMUL.FTZ R147, R111, R102 ;  /* 0x000000666f937220 */ /* 0x000fe20000410000 */
[--C-:B------:R-:W-:Y:S01]  /*1cf0*/  @P1 FADD.FTZ R141, R141, R44.reuse ;  /* 0x0000002c8d8d1221 */ /* 0x100fe20000010000 */
[----:B------:R-:W-:Y:S01]  /*1d00*/  @P1 PRMT R44, R29, 0x7632, R44 ;  /* 0x000076321d2c1816 */ /* 0x000fe2000000002c */
[----:B------:R-:W-:Y:S01]  /*1d10*/  FADD.FTZ R146, R146, -R53 ;  /* 0x8000003592927221 */ /* 0x000fe20000010000 */
[----:B------:R-:W-:Y:S01]  /*1d20*/  FADD.FTZ R46, R107, -R46 ;  /* 0x8000002e6b2e7221 */ /* 0x000fe20000010000 */
[----:B------:R-:W-:Y:S01]  /*1d30*/  @P1 FADD.FTZ R147, R147, R50 ;  /* 0x0000003293931221 */ /* 0x000fe20000010000 */
[----:B------:R-:W-:Y:S01]  /*1d40*/  FADD.FTZ R136, R136, -R49 ;  /* 0x8000003188887221 */ /* 0x000fe20000010000 */
[----:B------:R-:W-:Y:S01]  /*1d50*/  @P1 SHF.L.U32 R50, R44, 0x10, RZ ;  /* 0x000000102c321819 */ /* 0x000fe200000006ff */
[C---:B------:R-:W-:Y:S01]  /*1d60*/  FMUL.FTZ R45, R111.reuse, R146 ;  /* 0x000000926f2d7220 */ /* 0x040fe20000410000 */
[----:B------:R-:W-:Y:S01]  /*1d70*/  @P1 SHF.L.U32 R44, R28, 0x10, RZ ;  /* 0x000000101c2c1819 */ /* 0x000fe200000006ff */
[----:B------:R-:W-:Y:S01]  /*1d80*/  FMUL.FTZ R51, R111, R46 ;  /* 0x0000002e6f337220 */ /* 0x000fe20000410000 */
[----:B------:R-:W-:Y:S01]  /*1d90*/  FADD.FTZ R154, R145, -R154 ;  /* 0x8000009a919a7221 */ /* 0x000fe20000010000 */
[----:B------:R-:W-:Y:S01]  /*1da0*/  FADD.FTZ R60, R60, -R65 ;  /* 0x800000413c3c7221 */ /* 0x000fe20000010000 */
[----:B------:R-:W-:Y:S01]  /*1db0*/  FMUL.FTZ R145, R111, R136 ;  /* 0x000000886f917220 */ /* 0x000fe20000410000 */
[----:B------:R-:W-:Y:S01]  /*1dc0*/  FADD.FTZ R52, R52, -R59 ;  /* 0x8000003b34347221 */ /* 0x000fe20000010000 */
[----:B------:R-:W-:Y:S01]  /*1dd0*/  @P1 PRMT R46, R30, 0x7632, R46 ;  /* 0x000076321e2e1816 */ /* 0x000fe2000000002e */
[----:B------:R-:W-:Y:S01]  /*1de0*/  FADD.FTZ R144, R139, -R144 ;  /* 0x800000908b907221 */ /* 0x000fe20000010000 */
[----:B------:R-:W-:Y:S01]  /*1df0*/  @P1 FADD.FTZ R51, R51, R50 ;  /* 0x0000003233331221 */ /* 0x000fe20000010000 */
[----:B------:R-:W-:Y:S01]  /*1e00*/  @P1 FADD.FTZ R45, R45, R44 ;  /* 0x0000002c2d2d1221 */ /* 0x000fe20000010000 */
[C---:B------:R-:W-:Y:S01]  /*1e10*/  @P1 PRMT R50, R35.reuse, 0x7632, R50 ;  /* 0x0000763223321816 */ /* 0x040fe20000000032 */
[----:B------:R-:W-:Y:S01]  /*1e20*/  FADD.FTZ R148, R148, -R57 ;  /* 0x8000003994947221 */ /* 0x000fe20000010000 */
[----:B------:R-:W-:Y:S01]  /*1e30*/  @P1 SHF.L.U32 R44, R35, 0x10, RZ ;  /* 0x00000010232c1819 */ /* 0x000fe200000006ff */
[----:B------:R-:W-:Y:S01]  /*1e40*/  FMUL.FTZ R137, R111, R60 ;  /* 0x0000003c6f897220 */ /* 0x000fe20000410000 */
[----:B------:R-:W-:Y:S01]  /*1e50*/  @P1 FADD.FTZ R145, R145, R48 ;  /* 0x0000003091911221 */ /* 0x000fe20000010000 */
[----:B------:R-:W-:Y:S01]  /*1e60*/  FMUL.FTZ R57, R111, R52 ;  /* 0x000000346f397220 */ /* 0x000fe20000410000 */
[----:B------:R-:W-:Y:S01]  /*1e70*/  @P1 SHF.L.U32 R48, R29, 0x10, RZ ;  /* 0x000000101d301819 */ /* 0x000fe200000006ff */
[----:B------:R-:W-:Y:S01]  /*1e80*/  FADD.FTZ R104, R104, -R47 ;  /* 0x8000002f68687221 */ /* 0x000fe20000010000 */
[----:B------:R-:W-:Y:S01]  /*1e90*/  FMUL.FTZ R49, R111, R144 ;  /* 0x000000906f317220 */ /* 0x000fe20000410000 */
[----:B------:R-:W-:Y:S01]  /*1ea0*/  @P1 IMAD.U32 R52, R46, 0x10000, RZ ;  /* 0x000100002e341824 */ /* 0x000fe200078e00ff */
[----:B------:R-:W-:Y:S01]  /*1eb0*/  @P1 PRMT R46, R28, 0x7632, R46 ;  /* 0x000076321c2e1816 */ /* 0x000fe2000000002e */
[----:B------:R-:W-:Y:S01]  /*1ec0*/  FADD.FTZ R138, R133, -R138 ;  /* 0x8000008a858a7221 */ /* 0x000fe20000010000 */
[----:B------:R-:W-:Y:S01]  /*1ed0*/  @P1 SHF.L.U32 R50, R50, 0x10, RZ ;  /* 0x0000001032321819 */ /* 0x000fe200000006ff */
[----:B------:R-:W-:Y:S01]  /*1ee0*/  FMUL.FTZ R135, R111, R156 ;  /* 0x0000009c6f877220 */ /* 0x000fe20000410000 */
[----:B------:R-:W-:Y:S01]  /*1ef0*/  @P1 FADD.FTZ R137, R137, R44 ;  /* 0x0000002c89891221 */ /* 0x000fe20000010000 */
[----:B------:R-:W-:Y:S01]  /*1f00*/  FADD.FTZ R152, R143, -R152 ;  /* 0x800000988f987221 */ /* 0x000fe20000010000 */
[----:B------:R-:W-:Y:S01]  /*1f10*/  @P1 PRMT R44, R33, 0x7632, R44 ;  /* 0x00007632212c1816 */ /* 0x000fe2000000002c */
[----:B------:R-:W-:Y:S01]  /*1f20*/  FMUL.FTZ R143, R111, R104 ;  /* 0x000000686f8f7220 */ /* 0x000fe20000410000 */
[--C-:B------:R-:W-:Y:S01]  /*1f30*/  @P1 FADD.FTZ R49, R49, R48.reuse ;  /* 0x0000003031311221 */ /* 0x100fe20000010000 */
[----:B------:R-:W-:Y:S01]  /*1f40*/  @P1 SHF.L.U32 R46, R46, 0x10, RZ ;  /* 0x000000102e2e1819 */ /* 0x000fe200000006ff */
[----:B------:R-:W-:Y:S01]  /*1f50*/  FMUL.FTZ R47, R111, R138 ;  /* 0x0000008a6f2f7220 */ /* 0x000fe20000410000 */
[----:B------:R-:W-:Y:S01]  /*1f60*/  @P1 PRMT R48, R34, 0x7632, R48 ;  /* 0x0000763222301816 */ /* 0x000fe20000000030 */
[----:B------:R-:W-:Y:S01]  /*1f70*/  @P1 FADD.FTZ R135, R135, R50 ;  /* 0x0000003287871221 */ /* 0x000fe20000010000 */
[----:B------:R-:W-:Y:S01]  /*1f80*/  FADD.FTZ R64, R64, -R103 ;  /* 0x8000006740407221 */ /* 0x000fe20000010000 */
[----:B------:R-:W-:Y:S01]  /*1f90*/  @P1 SHF.L.U32 R50, R44, 0x10, RZ ;  /* 0x000000102c321819 */ /* 0x000fe200000006ff */
[----:B------:R-:W-:Y:S01]  /*1fa0*/  FADD.FTZ R62, R62, -R67 ;  /* 0x800000433e3e7221 */ /* 0x000fe20000010000 */
[----:B------:R-:W-:Y:S01]  /*1fb0*/  FMUL.FTZ R107, R111, R152 ;  /* 0x000000986f6b7220 */ /* 0x000fe20000410000 */
[----:B------:R-:W-:Y:S01]  /*1fc0*/  @P1 FADD.FTZ R143, R143, R52 ;  /* 0x000000348f8f1221 */ /* 0x000fe20000010000 */
[----:B------:R-:W-:Y:S01]  /*1fd0*/  @P1 SHF.L.U32 R52, R48, 0x10, RZ ;  /* 0x0000001030341819 */ /* 0x000fe200000006ff */
[----:B------:R-:W-:Y:S01]  /*1fe0*/  FADD.FTZ R66, R66, -R105 ;  /* 0x8000006942427221 */ /* 0x000fe20000010000 */
[----:B------:R-:W-:Y:S01]  /*1ff0*/  @P1 FADD.FTZ R47, R47, R46 ;  /* 0x0000002e2f2f1221 */ /* 0x000fe20000010000 */
[----:B------:R-:W-:Y:S01]  /*2000*/  @P1 SHF.L.U32 R48, R33, 0x10, RZ ;  /* 0x0000001021301819 */ /* 0x000fe200000006ff */
[C---:B------:R-:W-:Y:S01]  /*2010*/  FMUL.FTZ R105, R111.reuse, R64 ;  /* 0x000000406f697220 */ /* 0x040fe20000410000 */
[----:B------:R-:W-:Y:S01]  /*2020*/  @P1 SHF.L.U32 R46, R34, 0x10, RZ ;  /* 0x00000010222e1819 */ /* 0x000fe200000006ff */
[----:B------:R-:W-:Y:S01]  /*2030*/  FMUL.FTZ R133, R111, R62 ;  /* 0x0000003e6f857220 */ /* 0x000fe20000410000 */
[----:B------:R-:W-:Y:S01]  /*2040*/  @P1 FADD.FTZ R107, R107, R50 ;  /* 0x000000326b6b1221 */ /* 0x000fe20000010000 */
[----:B------:R-:W-:Y:S01]  /*2050*/  FADD.FTZ R58, R58, -R63 ;  /* 0x8000003f3a3a7221 */ /* 0x000fe20000010000 */
[----:B------:R-:W-:Y:S01]  /*2060*/  FADD.FTZ R158, R149, -R158 ;  /* 0x8000009e959e7221 */ /* 0x000fe20000010000 */
[----:B------:R-:W-:Y:S01]  /*2070*/  FADD.FTZ R56, R56, -R61 ;  /* 0x8000003d38387221 */ /* 0x000fe20000010000 */
[----:B------:R-:W-:Y:S01]  /*2080*/  FADD.FTZ R160, R151, -R160 ;  /* 0x800000a097a07221 */ /* 0x000fe20000010000 */
[----:B------:R-:W-:Y:S01]  /*2090*/  FADD.FTZ R162, R153, -R162 ;  /* 0x800000a299a27221 */ /* 0x000fe20000010000 */
[----:B------:R-:W-:Y:S01]  /*20a0*/  @P1 PRMT R50, R39, 0x7632, R50 ;  /* 0x0000763227321816 */ /* 0x000fe20000000032 */
[----:B------:R-:W-:Y:S01]  /*20b0*/  @P1 FADD.FTZ R105, R105, R48 ;  /* 0x0000003069691221 */ /* 0x000fe20000010000 */
[----:B------:R-:W-:Y:S01]  /*20c0*/  @P1 FADD.FTZ R133, R133, R46 ;  /* 0x0000002e85851221 */ /* 0x000fe20000010000 */
[----:B------:R-:W-:Y:S01]  /*20d0*/  @P1 PRMT R48, R36, 0x7632, R48 ;  /* 0x0000763224301816 */ /* 0x000fe20000000030 */
        /* <DEDUP_REMOVED lines=9> */
[C---:B------:R-:W-:Y:S01]  /*2170*/  @P1 SHF.L.U32 R44, R32.reuse, 0x10, RZ ;  /* 0x00000010202c1819 */ /* 0x040fe200000006ff */
[----:B------:R-:W-:Y:S01]  /*2180*/  FMUL.FTZ R111, R111, R54 ;  /* 0x000000366f6f7220 */ /* 0x000fe20000410000 */
[----:B------:R-:W-:Y:S01]  /*2190*/  @P1 PRMT R46, R32, 0x7632, R46 ;  /* 0x00007632202e1816 */ /* 0x000fe2000000002e */
[----:B------:R-:W-:Y:S01]  /*21a0*/  @P1 FADD.FTZ R139, R139, R52 ;  /* 0x000000348b8b1221 */ /* 0x000fe20000010000 */
[----:B------:R-:W-:Y:S01]  /*21b0*/  @P1 SHF.L.U32 R50, R50, 0x10, RZ ;  /* 0x0000001032321819 */ /* 0x000fe200000006ff */
[----:B------:R-:W-:Y:S01]  /*21c0*/  @P1 FADD.FTZ R67, R67, R44 ;  /* 0x0000002c43431221 */ /* 0x000fe20000010000 */
[----:B------:R-:W-:Y:S01]  /*21d0*/  ISETP.NE.AND.EX P2, PT, RZ, UR17, PT, P2 ;  /* 0x00000011ff007c0c */ /* 0x000fe2000bf45320 */
[----:B------:R-:W-:Y:S01]  /*21e0*/  @P1 IMAD.U32 R46, R46, 0x10000, RZ ;  /* 0x000100002e2e1824 */ /* 0x000fe200078e00ff */
[----:B------:R-:W-:Y:S01]  /*21f0*/  @P1 SHF.L.U32 R48, R48, 0x10, RZ ;  /* 0x0000001030301819 */ /* 0x000fe200000006ff */
[----:B------:R-:W-:Y:S01]  /*2200*/  @P1 FADD.FTZ R111, R111, R50 ;  /* 0x000000326f6f1221 */ /* 0x000fe20000010000 */
[----:B------:R-:W-:Y:S01]  /*2210*/  @P1 SHF.L.U32 R44, R36, 0x10, RZ ;  /* 0x00000010242c1819 */ /* 0x000fe200000006ff */
[----:B------:R-:W-:Y:S01]  /*2220*/  @P1 FADD.FTZ R103, R103, R46 ;  /* 0x0000002e67671221 */ /* 0x000fe20000010000 */
[C---:B------:R-:W-:Y:S01]  /*2230*/  @P1 PRMT R50, R38.reuse, 0x7632, R50 ;  /* 0x0000763226321816 */ /* 0x040fe20000000032 */
[----:B------:R-:W-:Y:S01]  /*2240*/  @P1 FADD.FTZ R61, R61, R48 ;  /* 0x000000303d3d1221 */ /* 0x000fe20000010000 */
[----:B------:R-:W-:Y:S01]  /*2250*/  @P1 SHF.L.U32 R48, R38, 0x10, RZ ;  /* 0x0000001026301819 */ /* 0x000fe200000006ff */
[----:B------:R-:W-:Y:S01]  /*2260*/  @P1 FADD.FTZ R53, R53, R44 ;  /* 0x0000002c35351221 */ /* 0x000fe20000010000 */
[----:B------:R-:W-:Y:S01]  /*2270*/  @P1 PRMT R46, R37, 0x7632, R46 ;  /* 0x00007632252e1816 */ /* 0x000fe2000000002e */
[-C--:B------:R-:W-:Y:S01]  /*2280*/  FMUL.FTZ R64, R49, R110.reuse ;  /* 0x0000006e31407220 */ /* 0x080fe20000410000 */
[----:B------:R-:W-:Y:S01]  /*2290*/  @P1 SHF.L.U32 R50, R50, 0x10, RZ ;  /* 0x0000001032321819 */ /* 0x000fe200000006ff */
[----:B------:R-:W-:Y:S01]  /*22a0*/  @P1 FADD.FTZ R57, R57, R48 ;  /* 0x0000003039391221 */ /* 0x000fe20000010000 */
[----:B------:R-:W-:Y:S01]  /*22b0*/  @P1 SHF.L.U32 R44, R37, 0x10, RZ ;  /* 0x00000010252c1819 */ /* 0x000fe200000006ff */
[-C--:B------:R-:W-:Y:S01]  /*22c0*/  FMUL.FTZ R66, R147, R110.reuse ;  /* 0x0000006e93427220 */ /* 0x080fe20000410000 */
[----:B------:R-:W-:Y:S01]  /*22d0*/  @P1 SHF.L.U32 R46, R46, 0x10, RZ ;  /* 0x000000102e2e1819 */ /* 0x000fe200000006ff */
[----:B------:R-:W-:Y:S01]  /*22e0*/  @P1 FADD.FTZ R59, R59, R50 ;  /* 0x000000323b3b1221 */ /* 0x000fe20000010000 */
[----:B------:R-:W-:Y:S01]  /*22f0*/  @P1 SHF.L.U32 R52, R39, 0x10, RZ ;  /* 0x0000001027341819 */ /* 0x000fe200000006ff */
[----:B------:R-:W-:Y:S01]  /*2300*/  @P1 FADD.FTZ R55, R55, R44 ;  /* 0x0000002c37371221 */ /* 0x000fe20000010000 */
[----:B------:R-:W-:Y:S01]  /*2310*/  @P2 F2FP.BF16.F32.PACK_AB R48, RZ, R49 ;  /* 0x00000031ff30223e */ /* 0x000fe200000010ff */
[-C--:B------:R-:W-:Y:S01]  /*2320*/  FMUL.FTZ R44, R45, R110.reuse ;  /* 0x0000006e2d2c7220 */ /* 0x080fe20000410000 */
[----:B------:R-:W-:Y:S01]  /*2330*/  @P2 F2FP.BF16.F32.PACK_AB R60, RZ, R145 ;  /* 0x00000091ff3c223e */ /* 0x000fe200000010ff */
[-C--:B------:R-:W-:Y:S01]  /*2340*/  FMUL.FTZ R49, R47, R110.reuse ;  /* 0x0000006e2f317220 */ /* 0x080fe20000410000 */
        /* <DEDUP_REMOVED lines=10> */
[----:B------:R-:W-:Y:S01]  /*23f0*/  @P2 F2FP.BF16.F32.PACK_AB R62, RZ, R147 ;  /* 0x00000093ff3e223e */ /* 0x000fe200000010ff */
[----:B------:R-:W-:Y:S01]  /*2400*/  FMUL.FTZ R143, R143, R110 ;  /* 0x0000006e8f8f7220 */ /* 0x000fe20000410000 */
[----:B------:R-:W-:-:S02]  /*2410*/  @P2 F2FP.BF16.F32.PACK_AB R52, RZ, R47 ;  /* 0x0000002fff34223e */ /* 0x000fc400000010ff */
[----:B------:R-:W-:Y:S02]  /*2420*/  @P2 PRMT R43, R60, 0x7610, R43 ;  /* 0x000076103c2b2816 */ /* 0x000fe4000000002b */
[----:B------:R-:W-:Y:S02]  /*2430*/  @P2 PRMT R42, R56, 0x7610, R42 ;  /* 0x00007610382a2816 */ /* 0x000fe4000000002a */
[----:B------:R-:W-:Y:S02]  /*2440*/  @P2 IADD3 R48, P1, R132, UR16, RZ ;  /* 0x0000001084302c10 */ /* 0x000fe4000ff3e0ff */
[----:B------:R-:W-:Y:S02]  /*2450*/  @P2 PRMT R40, R50, 0x7610, R40 ;  /* 0x0000761032282816 */ /* 0x000fe40000000028 */
[----:B------:R-:W-:Y:S02]  /*2460*/  IADD3 R50, P4, R132, UR18, RZ ;  /* 0x0000001284327c10 */ /* 0x000fe4000ff9e0ff */
[----:B------:R-:W-:-:S02]  /*2470*/  F2FP.BF16.F32.PACK_AB R44, R49, R44 ;  /* 0x0000002c312c723e */ /* 0x000fc400000010ff */
[----:B------:R-:W-:Y:S02]  /*2480*/  F2FP.BF16.F32.PACK_AB R45, R51, R64 ;  /* 0x00000040332d723e */ /* 0x000fe400000010ff */
[----:B------:R-:W-:Y:S01]  /*2490*/  @P2 PRMT R43, R43, 0x5410, R62 ;  /* 0x000054102b2b2816 */ /* 0x000fe2000000003e */
[----:B------:R-:W-:Y:S01]  /*24a0*/  FMUL.FTZ R62, R135, R110 ;  /* 0x0000006e873e7220 */ /* 0x000fe20000410000 */
[----:B------:R-:W-:Y:S02]  /*24b0*/  @P2 IADD3.X R49, R131, UR17, RZ, P1, !PT ;  /* 0x0000001183312c10 */ /* 0x000fe40008ffe4ff */
[----:B------:R-:W-:Y:S02]  /*24c0*/  @P2 PRMT R42, R42, 0x5410, R58 ;  /* 0x000054102a2a2816 */ /* 0x000fe4000000003a */
[----:B------:R-:W-:Y:S02]  /*24d0*/  @P2 PRMT R41, R41, 0x5410, R54 ;  /* 0x0000541029292816 */ /* 0x000fe40000000036 */
[----:B------:R-:W-:-:S02]  /*24e0*/  @P2 PRMT R40, R40, 0x5410, R52 ;  /* 0x0000541028282816 */ /* 0x000fc40000000034 */
[----:B------:R-:W-:Y:S02]  /*24f0*/  F2FP.BF16.F32.PACK_AB R47, R66, R145 ;  /* 0x00000091422f723e */ /* 0x000fe400000010ff */
[----:B------:R-:W-:Y:S01]  /*2500*/  F2FP.BF16.F32.PACK_AB R46, R143, R46 ;  /* 0x0000002e8f2e723e */ /* 0x000fe200000010ff */
[----:B------:R0:W-:Y:S01]  /*2510*/  @P2 STG.E.128 desc[UR4][R48.64], R40 ;  /* 0x0000002830002986 */ /* 0x0001e2000c101d04 */
[----:B------:R-:W-:Y:S02]  /*2520*/  IADD3.X R51, R131, UR19, RZ, P4, !PT ;  /* 0x0000001383337c10 */ /* 0x000fe4000a7fe4ff */
[----:B------:R-:W-:Y:S01]  /*2530*/  @P2 F2FP.BF16.F32.PACK_AB R58, RZ, R137 ;  /* 0x00000089ff3a223e */ /* 0x000fe200000010ff */
[-C--:B------:R-:W-:Y:S01]  /*2540*/  FMUL.FTZ R137, R137, R110.reuse ;  /* 0x0000006e89897220 */ /* 0x080fe20000410000 */
[----:B------:R-:W-:Y:S01]  /*2550*/  @P2 F2FP.BF16.F32.PACK_AB R54, RZ, R133 ;  /* 0x00000085ff36223e */ /* 0x000fe200000010ff */
[----:B------:R1:W-:Y:S01]  /*2560*/  STG.E.128 desc[UR4][R50.64], R44 ;  /* 0x0000002c32007986 */ /* 0x0003e2000c101d04 */
[----:B------:R-:W-:Y:S01]  /*2570*/  @P2 F2FP.BF16.F32.PACK_AB R60, RZ, R135 ;  /* 0x00000087ff3c223e */ /* 0x000fe200000010ff */
[----:B------:R-:W-:Y:S01]  /*2580*/  FMUL.FTZ R133, R133, R110 ;  /* 0x0000006e85857220 */ /* 0x000fe20000410000 */
[----:B------:R-:W-:-:S02]  /*2590*/  @P2 F2FP.BF16.F32.PACK_AB R56, RZ, R139 ;  /* 0x0000008bff38223e */ /* 0x000fc400000010ff */
[----:B------:R-:W-:Y:S01]  /*25a0*/  @P2 F2FP.BF16.F32.PACK_AB R52, RZ, R107 ;  /* 0x0000006bff34223e */ /* 0x000fe200000010ff */
[-C--:B0-----:R-:W-:Y:S01]  /*25b0*/  FMUL.FTZ R48, R107, R110.reuse ;  /* 0x0000006e6b307220 */ /* 0x081fe20000410000 */
[----:B------:R-:W-:Y:S02]  /*25c0*/  @P2 F2FP.BF16.F32.PACK_AB R49, RZ, R67 ;  /* 0x00000043ff31223e */ /* 0x000fe400000010ff */
[----:B------:R-:W-:Y:S01]  /*25d0*/  @P2 PRMT R43, R58, 0x7610, R43 ;  /* 0x000076103a2b2816 */ /* 0x000fe2000000002b */
[-C--:B------:R-:W-:Y:S01]  /*25e0*/  FMUL.FTZ R58, R61, R110.reuse ;  /* 0x0000006e3d3a7220 */ /* 0x080fe20000410000 */
[----:B------:R-:W-:Y:S01]  /*25f0*/  @P2 PRMT R42, R54, 0x7610, R42 ;  /* 0x00007610362a2816 */ /* 0x000fe2000000002a */
[-C--:B-1----:R-:W-:Y:S01]  /*2600*/  FMUL.FTZ R45, R105, R110.reuse ;  /* 0x0000006e692d7220 */ /* 0x082fe20000410000 */
[----:B------:R-:W-:Y:S01]  /*2610*/  @P2 F2FP.BF16.F32.PACK_AB R51, RZ, R105 ;  /* 0x00000069ff33223e */ /* 0x000fe200000010ff */
[-C--:B------:R-:W-:Y:S01]  /*2620*/  FMUL.FTZ R44, R67, R110.reuse ;  /* 0x0000006e432c7220 */ /* 0x080fe20000410000 */
[-C--:B------:R-:W-:Y:S01]  /*2630*/  FMUL.FTZ R67, R103, R110.reuse ;  /* 0x0000006e67437220 */ /* 0x080fe20000410000 */
[----:B------:R-:W-:Y:S01]  /*2640*/  FMUL.FTZ R46, R139, R110 ;  /* 0x0000006e8b2e7220 */ /* 0x000fe20000410000 */
[----:B------:R-:W-:-:S02]  /*2650*/  F2FP.BF16.F32.PACK_AB R45, R48, R45 ;  /* 0x0000002d302d723e */ /* 0x000fc400000010ff */
[----:B------:R-:W-:Y:S02]  /*2660*/  @P2 F2FP.BF16.F32.PACK_AB R103, RZ, R103 ;  /* 0x00000067ff67223e */ /* 0x000fe400000010ff */
[----:B------:R-:W-:Y:S02]  /*2670*/  @P2 PRMT R41, R51, 0x7610, R41 ;  /* 0x0000761033292816 */ /* 0x000fe40000000029 */
[C---:B------:R-:W-:Y:S02]  /*2680*/  @P2 IADD3 R48, P1, R128.reuse, UR16, RZ ;  /* 0x0000001080302c10 */ /* 0x040fe4000ff3e0ff */
[----:B------:R-:W-:Y:S02]  /*2690*/  @P2 PRMT R40, R49, 0x7610, R40 ;  /* 0x0000761031282816 */ /* 0x000fe40000000028 */
[----:B------:R-:W-:Y:S02]  /*26a0*/  IADD3 R50, P4, R128, UR18, RZ ;  /* 0x0000001280327c10 */ /* 0x000fe4000ff9e0ff */
[----:B------:R-:W-:Y:S01]  /*26b0*/  @P2 PRMT R43, R43, 0x5410, R60 ;  /* 0x000054102b2b2816 */ /* 0x000fe2000000003c */
[----:B------:R-:W-:Y:S01]  /*26c0*/  FMUL.FTZ R60, R65, R110 ;  /* 0x0000006e413c7220 */ /* 0x000fe20000410000 */
[----:B------:R-:W-:-:S02]  /*26d0*/  @P2 IADD3.X R49, R130, UR17, RZ, P1, !PT ;  /* 0x0000001182312c10 */ /* 0x000fc40008ffe4ff */
[----:B------:R-:W-:Y:S02]  /*26e0*/  @P2 PRMT R42, R42, 0x5410, R56 ;  /* 0x000054102a2a2816 */ /* 0x000fe40000000038 */
[----:B------:R-:W-:Y:S02]  /*26f0*/  @P2 PRMT R41, R41, 0x5410, R52 ;  /* 0x0000541029292816 */ /* 0x000fe40000000034 */
[----:B------:R-:W-:Y:S02]  /*2700*/  @P2 PRMT R40, R40, 0x5410, R103 ;  /* 0x0000541028282816 */ /* 0x000fe40000000067 */
[----:B------:R-:W-:Y:S02]  /*2710*/  F2FP.BF16.F32.PACK_AB R47, R62, R137 ;  /* 0x000000893e2f723e */ /* 0x000fe400000010ff */
[----:B------:R-:W-:Y:S01]  /*2720*/  F2FP.BF16.F32.PACK_AB R46, R46, R133 ;  /* 0x000000852e2e723e */ /* 0x000fe200000010ff */
[----:B------:R0:W-:Y:S01]  /*2730*/  @P2 STG.E.128 desc[UR4][R48.64], R40 ;  /* 0x0000002830002986 */ /* 0x0001e2000c101d04 */
[----:B------:R-:W-:-:S02]  /*2740*/  F2FP.BF16.F32.PACK_AB R44, R67, R44 ;  /* 0x0000002c432c723e */ /* 0x000fc400000010ff */
[----:B------:R-:W-:Y:S02]  /*2750*/  IADD3.X R51, R130, UR19, RZ, P4, !PT ;  /* 0x0000001382337c10 */ /* 0x000fe4000a7fe4ff */
[----:B------:R-:W-:Y:S01]  /*2760*/  @P2 F2FP.BF16.F32.PACK_AB R52, RZ, R55 ;  /* 0x00000037ff34223e */ /* 0x000fe200000010ff */
[-C--:B------:R-:W-:Y:S01]  /*2770*/  FMUL.FTZ R55, R55, R110.reuse ;  /* 0x0000006e37377220 */ /* 0x080fe20000410000 */
[----:B------:R-:W-:Y:S01]  /*2780*/  @P2 F2FP.BF16.F32.PACK_AB R56, RZ, R57 ;  /* 0x00000039ff38223e */ /* 0x000fe200000010ff */
[----:B------:R1:W-:Y:S01]  /*2790*/  STG.E.128 desc[UR4][R50.64], R44 ;  /* 0x0000002c32007986 */ /* 0x0003e2000c101d04 */
[----:B------:R-:W-:Y:S01]  /*27a0*/  @P2 F2FP.BF16.F32.PACK_AB R54, RZ, R65 ;  /* 0x00000041ff36223e */ /* 0x000fe200000010ff */
[-C--:B------:R-:W-:Y:S01]  /*27b0*/  FMUL.FTZ R57, R57, R110.reuse ;  /* 0x0000006e39397220 */ /* 0x080fe20000410000 */
[----:B------:R-:W-:Y:S02]  /*27c0*/  SEL R133, RZ, 0x1, P3 ;  /* 0x00000001ff857807 */ /* 0x000fe40001800000 */
[----:B0-----:R-:W-:Y:S01]  /*27d0*/  @P2 F2FP.BF16.F32.PACK_AB R49, RZ, R53 ;  /* 0x00000035ff31223e */ /* 0x001fe200000010ff */
[----:B------:R-:W-:Y:S01]  /*27e0*/  FMUL.FTZ R53, R53, R110 ;  /* 0x0000006e35357220 */ /* 0x000fe20000410000 */
[----:B------:R-:W-:-:S02]  /*27f0*/  @P2 PRMT R41, R52, 0x7610, R41 ;  /* 0x0000761034292816 */ /* 0x000fc40000000029 */
[----:B------:R-:W-:Y:S02]  /*2800*/  @P2 PRMT R40, R49, 0x7610, R40 ;  /* 0x0000761031282816 */ /* 0x000fe40000000028 */
[----:B------:R-:W-:Y:S01]  /*2810*/  @P2 PRMT R42, R56, 0x7610, R42 ;  /* 0x00007610382a2816 */ /* 0x000fe2000000002a */
[-C--:B-1----:R-:W-:Y:S01]  /*2820*/  FMUL.FTZ R47, R63, R110.reuse ;  /* 0x0000006e3f2f7220 */ /* 0x082fe20000410000 */
[----:B------:R-:W-:Y:S01]  /*2830*/  @P2 F2FP.BF16.F32.PACK_AB R63, RZ, R63 ;  /* 0x0000003fff3f223e */ /* 0x000fe200000010ff */
[-C--:B------:R-:W-:Y:S01]  /*2840*/  FMUL.FTZ R44, R111, R110.reuse ;  /* 0x0000006e6f2c7220 */ /* 0x080fe20000410000 */
[----:B------:R-:W-:Y:S01]  /*2850*/  FMUL.FTZ R46, R59, R110 ;  /* 0x0000006e3b2e7220 */ /* 0x000fe20000410000 */
[----:B------:R-:W-:Y:S02]  /*2860*/  @P2 F2FP.BF16.F32.PACK_AB R51, RZ, R61 ;  /* 0x0000003dff33223e */ /* 0x000fe400000010ff */
[----:B------:R-:W-:Y:S02]  /*2870*/  @P2 F2FP.BF16.F32.PACK_AB R59, RZ, R59 ;  /* 0x0000003bff3b223e */ /* 0x000fe400000010ff */
[----:B------:R-:W-:-:S02]  /*2880*/  @P2 F2FP.BF16.F32.PACK_AB R111, RZ, R111 ;  /* 0x0000006fff6f223e */ /* 0x000fc400000010ff */
[----:B------:R-:W-:Y:S02]  /*2890*/  @P2 IADD3 R48, P1, R127, UR16, RZ ;  /* 0x000000107f302c10 */ /* 0x000fe4000ff3e0ff */
[----:B------:R-:W-:Y:S02]  /*28a0*/  @P2 PRMT R43, R63, 0x7610, R43 ;  /* 0x000076103f2b2816 */ /* 0x000fe4000000002b */
[----:B------:R-:W-:Y:S02]  /*28b0*/  IADD3 R50, P4, R127, UR18, RZ ;  /* 0x000000127f327c10 */ /* 0x000fe4000ff9e0ff */
[----:B------:R-:W-:Y:S02]  /*28c0*/  F2FP.BF16.F32.PACK_AB R47, R44, R47 ;  /* 0x0000002f2c2f723e */ /* 0x000fe400000010ff */
[----:B------:R-:W-:Y:S02]  /*28d0*/  @P2 PRMT R40, R40, 0x5410, R51 ;  /* 0x0000541028282816 */ /* 0x000fe40000000033 */
        /* <DEDUP_REMOVED lines=9> */
[----:B------:R-:W-:-:S03]  /*2970*/  ISETP.GE.AND P1, PT, R125, UR21, PT ;  /* 0x000000157d007c0c */ /* 0x000fc6000bf26270 */
[----:B------:R0:W-:Y:S10]  /*2980*/  STG.E.128 desc[UR4][R50.64], R44 ;  /* 0x0000002c32007986 */ /* 0x0001f4000c101d04 */
[----:B------:R-:W-:Y:S05]  /*2990*/  @!P1 BRA `(.L_x_2462) ;  /* 0xffffffd800ec9947 */ /* 0x000fea000383ffff */
[----:B------:R-:W-:Y:S01]  /*29a0*/  MOV R22, R68 ;  /* 0x0000004400167202 */ /* 0x000fe20000000f00 */
[----:B------:R-:W-:Y:S01]  /*29b0*/  IMAD.MOV.U32 R5, RZ, RZ, R119 ;  /* 0x000000ffff057224 */ /* 0x000fe200078e0077 */
        /* <DEDUP_REMOVED lines=33> */
[----:B------:R-:W-:-:S07]  /*2bd0*/  MOV R94, R96 ;  /* 0x00000060005e7202 */ /* 0x000fce0000000f00 */
.L_x_2460:
[----:B------:R-:W1:Y:S01]  /*2be0*/  S2R R0, SR_TID.X ;  /* 0x0000000000007919 */ /* 0x000e620000002100 */
[----:B------:R-:W1:Y:S08]  /*2bf0*/  S2UR UR6, SR_CTAID.X ;  /* 0x00000000000679c3 */ /* 0x000e700000002500 */
        /* <DEDUP_REMOVED lines=21> */
.L_x_2461:
[----:B------:R-:W-:Y:S01]  /*2d50*/  HFMA2.MMA R47, -RZ, RZ, 0, 9.5367431640625e-07 ;  /* 0x00000010ff2f7435 */ /* 0x000fe200000001ff */
[----:B------:R-:W-:Y:S01]  /*2d60*/  MOV R48, 0x1f ;  /* 0x0000001f00307802 */ /* 0x000fe20000000f00 */
[----:B------:R-:W-:-:S09]  /*2d70*/  IMAD.MOV.U32 R49, RZ, RZ, -0x1 ;  /* 0xffffffffff317424 */ /* 0x000fd200078e00ff */
[----:B-----5:R-:W-:Y:S05]  /*2d80*/  WARPSYNC.COLLECTIVE R49, `(.L_x_2463) ;  /* 0x0000000031087348 */ /* 0x020fea0003c00000 */
[----:B------:R0:W1:Y:S02]  /*2d90*/  SHFL.DOWN P4, R165, R46, R47, R48 ;  /* 0x0800002f2ea57389 */ /* 0x0000640000080030 */
[----:B01---5:R-:W-:Y:S01]  /*2da0*/  ENDCOLLECTIVE ;  /* 0x000000000000791b */ /* 0x023fe20003800000 */
.L_x_2463:
[----:B------:R-:W-:-:S05]  /*2db0*/  MOV R51, R165 ;  /* 0x000000a500337202 */ /* 0x000fca0000000f00 */
[----:B------:R-:W-:Y:S01]  /*2dc0*/  FADD.FTZ R51, R46, R51 ;  /* 0x000000332e337221 */ /* 0x000fe20000010000 */
[----:B------:R-:W-:-:S07]  /*2dd0*/  MOV R46, R45 ;  /* 0x0000002d002e7202 */ /* 0x000fce0000000f00 */
[----:B------:R-:W-:Y:S05]  /*2de0*/  WARPSYNC.COLLECTIVE R49, `(.L_x_2464) ;  /* 0x0000000031087348 */ /* 0x000fea0003c00000 */
[----:B------:R0:W1:Y:S02]  /*2df0*/  SHFL.DOWN P4, R165, R46, R47, R48 ;  /* 0x0800002f2ea57389 */ /* 0x0000640000080030 */
[----:B01----:R-:W-:Y:S01]  /*2e00*/  ENDCOLLECTIVE ;  /* 0x000000000000791b */ /* 0x003fe20003800000 */
.L_x_2464:
[----:B------:R-:W-:Y:S01]  /*2e10*/  HFMA2.MMA R47, -RZ, RZ, 0, 4.76837158203125e-07 ;  /* 0x00000008ff2f7435 */ /* 0x000fe200000001ff */
[----:B------:R-:W-:Y:S02]  /*2e20*/  MOV R46, R51 ;  /* 0x00000033002e7202 */ /* 0x000fe40000000f00 */
[----:B------:R-:W-:-:S08]  /*2e30*/  MOV R50, R165 ;  /* 0x000000a500327202 */ /* 0x000fd00000000f00 */
[----:B------:R-:W-:Y:S05]  /*2e40*/  WARPSYNC.COLLECTIVE R49, `(.L_x_2465) ;  /* 0x0000000031087348 */ /* 0x000fea0003c00000 */
[----:B------:R0:W1:Y:S02]  /*2e50*/  SHFL.DOWN P4, R165, R46, R47, R48 ;  /* 0x0800002f2ea57389 */ /* 0x0000640000080030 */
[----:B01----:R-:W-:Y:S01]  /*2e60*/  ENDCOLLECTIVE ;  /* 0x000000000000791b */ /* 0x003fe20003800000 */
.L_x_2465:
[----:B------:R-:W-:-:S05]  /*2e70*/  FADD.FTZ R50, R45, R50 ;  /* 0x000000322d327221 */ /* 0x000fca0000010000 */
[----:B------:R-:W-:Y:S02]  /*2e80*/  MOV R46, R50 ;  /* 0x00000032002e7202 */ /* 0x000fe40000000f00 */
[----:B------:R-:W-:-:S07]  /*2e90*/  MOV R54, R165 ;  /* 0x000000a500367202 */ /* 0x000fce0000000f00 */
[----:B------:R-:W-:Y:S05]  /*2ea0*/  WARPSYNC.COLLECTIVE R49, `(.L_x_2466) ;  /* 0x0000000031087348 */ /* 0x000fea0003c00000 */
[----:B------:R0:W1:Y:S02]  /*2eb0*/  SHFL.DOWN P4, R165, R46, R47, R48 ;  /* 0x0800002f2ea57389 */ /* 0x0000640000080030 */
[----:B01----:R-:W-:Y:S01]  /*2ec0*/  ENDCOLLECTIVE ;  /* 0x000000000000791b */ /* 0x003fe20003800000 */
.L_x_2466:
[----:B------:R-:W-:Y:S01]  /*2ed0*/  FADD.FTZ R157, R51, R54 ;  /* 0x00000036339d7221 */ /* 0x000fe20000010000 */
[----:B------:R-:W-:-:S04]  /*2ee0*/  HFMA2.MMA R47, -RZ, RZ, 0, 2.384185791015625e-07 ;  /* 0x00000004ff2f7435 */ /* 0x000fc800000001ff */
[----:B------:R-:W-:Y:S02]  /*2ef0*/  MOV R46, R157 ;  /* 0x0000009d002e7202 */ /* 0x000fe40000000f00 */
[----:B------:R-:W-:-:S07]  /*2f00*/  MOV R55, R165 ;  /* 0x000000a500377202 */ /* 0x000fce0000000f00 */
[----:B------:R-:W-:Y:S05]  /*2f10*/  WARPSYNC.COLLECTIVE R49, `(.L_x_2467) ;  /* 0x0000000031087348 */ /* 0x000fea0003c00000 */
[----:B------:R0:W1:Y:S02]  /*2f20*/  SHFL.DOWN P4, R165, R46, R47, R48 ;  /* 0x0800002f2ea57389 */ /* 0x0000640000080030 */
[----:B01----:R-:W-:Y:S01]  /*2f30*/  ENDCOLLECTIVE ;  /* 0x000000000000791b */ /* 0x003fe20003800000 */
.L_x_2467:
[----:B------:R-:W-:-:S04]  /*2f40*/  FADD.FTZ R159, R50, R55 ;  /* 0x00000037329f7221 */ /* 0x000fc80000010000 */
[----:B------:R-:W-:Y:S01]  /*2f50*/  IMAD.MOV.U32 R46, RZ, RZ, R159 ;  /* 0x000000ffff2e7224 */ /* 0x000fe200078e009f */
[----:B------:R-:W-:-:S07]  /*2f60*/  MOV R54, R165 ;  /* 0x000000a500367202 */ /* 0x000fce0000000f00 */
[----:B------:R-:W-:Y:S05]  /*2f70*/  WARPSYNC.COLLECTIVE R49, `(.L_x_2468) ;  /* 0x0000000031087348 */ /* 0x000fea0003c00000 */
[----:B------:R0:W1:Y:S02]  /*2f80*/  SHFL.DOWN P4, R165, R46, R47, R48 ;  /* 0x0800002f2ea57389 */ /* 0x0000640000080030 */
[----:B01----:R-:W-:Y:S01]  /*2f90*/  ENDCOLLECTIVE ;  /* 0x000000000000791b */ /* 0x003fe20003800000 */
.L_x_2468:
[----:B------:R-:W-:Y:S01]  /*2fa0*/  FADD.FTZ R161, R157, R54 ;  /* 0x000000369da17221 */ /* 0x000fe20000010000 */
[----:B------:R-:W-:-:S04]  /*2fb0*/  HFMA2.MMA R47, -RZ, RZ, 0, 1.1920928955078125e-07 ;  /* 0x00000002ff2f7435 */ /* 0x000fc800000001ff */
[----:B------:R-:W-:Y:S02]  /*2fc0*/  MOV R46, R161 ;  /* 0x000000a1002e7202 */ /* 0x000fe40000000f00 */
[----:B------:R-:W-:-:S07]  /*2fd0*/  MOV R55, R165 ;  /* 0x000000a500377202 */ /* 0x000fce0000000f00 */
[----:B------:R-:W-:Y:S05]  /*2fe0*/  WARPSYNC.COLLECTIVE R49, `(.L_x_2469) ;  /* 0x0000000031087348 */ /* 0x000fea0003c00000 */
[----:B------:R0:W1:Y:S02]  /*2ff0*/  SHFL.DOWN P4, R165, R46, R47, R48 ;  /* 0x0800002f2ea57389 */ /* 0x0000640000080030 */
[----:B01----:R-:W-:Y:S01]  /*3000*/  ENDCOLLECTIVE ;  /* 0x000000000000791b */ /* 0x003fe20003800000 */
.L_x_2469:
[----:B------:R-:W-:-:S05]  /*3010*/  FADD.FTZ R163, R159, R55 ;  /* 0x000000379fa37221 */ /* 0x000fca0000010000 */
[----:B------:R-:W-:Y:S02]  /*3020*/  MOV R46, R163 ;  /* 0x000000a3002e7202 */ /* 0x000fe40000000f00 */
[----:B------:R-:W-:-:S07]  /*3030*/  MOV R54, R165 ;  /* 0x000000a500367202 */ /* 0x000fce0000000f00 */
[----:B------:R-:W-:Y:S05]  /*3040*/  WARPSYNC.COLLECTIVE R49, `(.L_x_2470) ;  /* 0x0000000031087348 */ /* 0x000fea0003c00000 */
[----:B------:R0:W1:Y:S02]  /*3050*/  SHFL.DOWN P4, R165, R46, R47, R48 ;  /* 0x0800002f2ea57389 */ /* 0x0000640000080030 */
[----:B01----:R-:W-:Y:S01]  /*3060*/  ENDCOLLECTIVE ;  /* 0x000000000000791b */ /* 0x003fe20003800000 */
.L_x_2470:
[----:B------:R-:W-:Y:S01]  /*3070*/  FADD.FTZ R54, R161, R54 ;  /* 0x00000036a1367221 */ /* 0x000fe20000010000 */
[----:B------:R-:W-:Y:S01]  /*3080*/  HFMA2.MMA R47, -RZ, RZ, 0, 5.9604644775390625e-08 ;  /* 0x00000001ff2f7435 */ /* 0x000fe200000001ff */
[----:B------:R-:W-:-:S05]  /*3090*/  MOV R46, R165 ;  /* 0x000000a5002e7202 */ /* 0x000fca0000000f00 */
[----:B------:R-:W-:Y:S01]  /*30a0*/  FADD.FTZ R55, R163, R46 ;  /* 0x0000002ea3377221 */ /* 0x000fe20000010000 */
[----:B------:R-:W-:-:S07]  /*30b0*/  MOV R46, R54 ;  /* 0x00000036002e7202 */ /* 0x000fce0000000f00 */
[----:B------:R-:W-:Y:S05]  /*30c0*/  WARPSYNC.COLLECTIVE R49, `(.L_x_2471) ;  /* 0x0000000031087348 */ /* 0x000fea0003c00000 */
[----:B------:R0:W1:Y:S02]  /*30d0*/  SHFL.DOWN P4, R165, R46, R47, R48 ;  /* 0x0800002f2ea57389 */ /* 0x0000640000080030 */
[----:B01----:R-:W-:Y:S01]  /*30e0*/  ENDCOLLECTIVE ;  /* 0x000000000000791b */ /* 0x003fe20003800000 */
.L_x_2471:
[----:B------:R-:W-:Y:S02]  /*30f0*/  MOV R46, R55 ;  /* 0x00000037002e7202 */ /* 0x000fe40000000f00 */
[----:B------:R-:W-:-:S07]  /*3100*/  MOV R45, R165 ;  /* 0x000000a5002d7202 */ /* 0x000fce0000000f00 */
[----:B------:R-:W-:Y:S05]  /*3110*/  WARPSYNC.COLLECTIVE R49, `(.L_x_2472) ;  /* 0x0000000031087348 */ /* 0x000fea0003c00000 */
[----:B------:R0:W1:Y:S02]  /*3120*/  SHFL.DOWN P4, R165, R46, R47, R48 ;  /* 0x0800002f2ea57389 */ /* 0x0000640000080030 */
[----:B01----:R-:W-:Y:S01]  /*3130*/  ENDCOLLECTIVE ;  /* 0x000000000000791b */ /* 0x003fe20003800000 */
.L_x_2472:
[----:B------:R-:W-:Y:S01]  /*3140*/  MOV R46, R165 ;  /* 0x000000a5002e7202 */ /* 0x000fe20000000f00 */
[----:B------:R-:W-:Y:S06]  /*3150*/  BRA `(.L_x_2473) ;  /* 0xffffffe400ec7947 */ /* 0x000fec000383ffff */
.L_x_2474:
        /* <DEDUP_REMOVED lines=10> */
.L_x_11300:


//--------------------- .text._ZN10layer_norm13ln_bwd_kernelINS_13Kernel_traitsIf13__nv_bfloat16S2_S2_fjLj3072ELj1ELj1ELj4ELj16ENS_18Kernel_traits_baseILj3072EfS2_S2_S2_fjLj128EEEEELb0ELb0ELb1ELb0EEEvNS_9BwdParamsE --------------------------
	.section	.text._ZN10layer_norm13ln_bwd_kernelINS_13Kernel_traitsIf13__nv_bfloat16S2_S2_fjLj3072ELj1ELj1ELj4ELj16ENS_18Kernel_traits_baseILj3072EfS2_S2_S2_fjLj128EEEEELb0ELb0ELb1ELb0EEEvNS_9BwdParamsE,"ax",@progbits
	.align	128
        .global         _ZN10layer_norm13ln_bwd_kernelINS_13Kernel_traitsIf13__nv_bfloat16S2_S2_fjLj3072ELj1ELj1ELj4ELj16ENS_18Kernel_traits_baseILj3072EfS2_S2_S2_fjLj128EEEEELb0ELb0ELb1ELb0EEEvNS_9BwdParamsE
        .type           _ZN10layer_norm13ln_bwd_kernelINS_13Kernel_traitsIf13__nv_bfloat16S2_S2_fjLj3072ELj1ELj1ELj4ELj16ENS_18Kernel_traits_baseILj3072EfS2_S2_S2_fjLj128EEEEELb0ELb0ELb1ELb0EEEvNS_9BwdParamsE,@function
        .size           _ZN10layer_norm13ln_bwd_kernelINS_13Kernel_traitsIf13__nv_bfloat16S2_S2_fjLj3072ELj1ELj1ELj4ELj16ENS_18Kernel_traits_baseILj3072EfS2_S2_S2_fjLj128EEEEELb0ELb0ELb1ELb0EEEvNS_9BwdParamsE,(.L_x_11301 - _ZN10layer_norm13ln_bwd_kernelINS_13Kernel_traitsIf13__nv_bfloat16S2_S2_fjLj3072ELj1ELj1ELj4ELj16ENS_18Kernel_traits_baseILj3072EfS2_S2_S2_fjLj128EEEEELb0ELb0ELb1ELb0EEEvNS_9BwdParamsE)
        .other          _ZN10layer_norm13ln_bwd_kernelINS_13Kernel_traitsIf13__nv_bfloat16S2_S2_fjLj3072ELj1ELj1ELj4ELj16ENS_18Kernel_traits_baseILj3072EfS2_S2_S2_fjLj128EEEEELb0ELb0ELb1ELb0EEEvNS_9BwdParamsE,@"STO_CUDA_ENTRY STV_DEFAULT"
_ZN10layer_norm13ln_bwd_kernelINS_13Kernel_traitsIf13__nv_bfloat16S2_S2_fjLj3072ELj1ELj1ELj4ELj16ENS_18Kernel_traits_baseILj3072EfS2_S2_S2_fjLj128EEEEELb0ELb0ELb1ELb0EEEvNS_9BwdParamsE:
.text._ZN10layer_norm13ln_bwd_kernelINS_13Kernel_traitsIf13__nv_bfloat16S2_S2_fjLj3072ELj1ELj1ELj4ELj16ENS_18Kernel_traits_baseILj3072EfS2_S2_S2_fjLj128EEEEELb0ELb0ELb1ELb0EEEvNS_9BwdParamsE:
        /* <DEDUP_REMOVED lines=27> */
[----:B------:R-:W5:Y:S01]  /*01b0*/  @P0 LDG.E.128 R16, desc[UR4][R2.64] ;  /* 0x0000000402100981 */ /* 0x000f62000c1e1d00 */
[C---:B--2---:R-:W-:Y:S01]  /*01c0*/  @P1 IMAD.WIDE.U32 R8, R13.reuse, 0x20, R6 ;  /* 0x000000200d081825 */ /* 0x044fe200078e0006 */
[----:B------:R-:W-:Y:S02]  /*01d0*/  @P1 IADD3 R13, R13, 0x80, RZ ;  /* 0x000000800d0d1810 */ /* 0x000fe40007ffe0ff */
[----:B------:R1:W5:Y:S04]  /*01e0*/  @P0 LDG.E.128 R20, desc[UR4][R2.64+0x10] ;  /* 0x0000100402140981 */ /* 0x000368000c1e1d00 */
[----:B------:R0:W5:Y:S01]  /*01f0*/  @P1 LDG.E.128 R24, desc[UR4][R8.64] ;  /* 0x0000000408181981 */ /* 0x000162000c1e1d00 */
[----:B---3--:R-:W-:-:S03]  /*0200*/  @P2 IMAD.WIDE.U32 R6, R13, 0x20, R10 ;  /* 0x000000200d062825 */ /* 0x008fc600078e000a */
[----:B------:R0:W5:Y:S01]  /*0210*/  @P1 LDG.E.128 R28, desc[UR4][R8.64+0x10] ;  /* 0x00001004081c1981 */ /* 0x000162000c1e1d00 */
[----:B-1----:R-:W-:-:S03]  /*0220*/  LEA.HI R3, R163, UR6, RZ, 0x19 ;  /* 0x00000006a3037c11 */ /* 0x002fc6000f8fc8ff */
[----:B------:R0:W5:Y:S04]  /*0230*/  @P2 LDG.E.128 R32, desc[UR4][R6.64] ;  /* 0x0000000406202981 */ /* 0x000168000c1e1d00 */
[----:B------:R0:W5:Y:S01]  /*0240*/  @P2 LDG.E.128 R36, desc[UR4][R6.64+0x10] ;  /* 0x0000100406242981 */ /* 0x000162000c1e1d00 */
[----:B------:R-:W-:Y:S02]  /*0250*/  ISETP.GE.AND P2, PT, R3, UR7, PT ;  /* 0x0000000703007c0c */ /* 0x000fe4000bf46270 */
        /* <DEDUP_REMOVED lines=23> */
[----:B------:R-:W-:Y:S01]  /*03d0*/  CS2R R86, SRZ ;  /* 0x0000000000567805 */ /* 0x000fe2000001ff00 */
[----:B0-----:R-:W-:Y:S06]  /*03e0*/  @P2 BRA `(.L_x_2475) ;  /* 0x0000003800742947 */ /* 0x001fec0003800000 */
[----:B------:R-:W-:Y:S01]  /*03f0*/  ULDC.64 UR6, c[0x0][0x2c8] ;  /* 0x0000b20000067ab9 */ /* 0x000fe20000000a00 */
[----:B------:R-:W-:Y:S01]  /*0400*/  HFMA2.MMA R160, -RZ, RZ, 0, 5.9604644775390625e-08 ;  /* 0x00000001ffa07435 */ /* 0x000fe200000001ff */
[----:B------:R-:W-:Y:S01]  /*0410*/  ISETP.NE.U32.AND P2, PT, RZ, UR6, PT ;  /* 0x00000006ff007c0c */ /* 0x000fe2000bf45070 */
[----:B------:R-:W-:-:S03]  /*0420*/  IMAD.MOV.U32 R41, RZ, RZ, RZ ;  /* 0x000000ffff297224 */ /* 0x000fc600078e00ff */
[----:B------:R-:W-:-:S04]  /*0430*/  ISETP.NE.AND.EX P2, PT, RZ, UR7, PT, P2 ;  /* 0x00000007ff007c0c */ /* 0x000fc8000bf45320 */
[----:B------:R-:W-:-:S04]  /*0440*/  ISETP.LT.U32.OR P2, PT, R0, 0x180, !P2 ;  /* 0x000001800000780c */ /* 0x000fc80005741470 */
[----:B------:R-:W-:-:S09]  /*0450*/  P2R R162, PR, RZ, 0x4 ;  /* 0x00000004ffa27803 */ /* 0x000fd20000000000 */
.L_x_2568:
[----:B0-----:R-:W0:Y:S08]  /*0460*/  LDC.64 R4, c[0x0][0x288] ;  /* 0x0000a200ff047b82 */ /* 0x001e300000000a00 */
[----:B-1-3--:R-:W1:Y:S08]  /*0470*/  LDC.64 R108, c[0x0][0x258] ;  /* 0x00009600ff6c7b82 */ /* 0x00ae700000000a00 */
[----:B------:R-:W2:Y:S01]  /*0480*/  LDC.64 R112, c[0x0][0x280] ;  /* 0x0000a000ff707b82 */ /* 0x000ea20000000a00 */
[----:B0-----:R-:W-:-:S07]  /*0490*/  IMAD.WIDE R4, R3, 0x4, R4 ;  /* 0x0000000403047825 */ /* 0x001fce00078e0204 */
[----:B------:R-:W0:Y:S01]  /*04a0*/  LDC.64 R164, c[0x0][0x2c8] ;  /* 0x0000b200ffa47b82 */ /* 0x000e220000000a00 */
[----:B------:R2:W3:Y:S01]  /*04b0*/  LDG.E R110, desc[UR4][R4.64] ;  /* 0x00000004046e7981 */ /* 0x0004e2000c1e1900 */
[----:B-1----:R-:W-:-:S05]  /*04c0*/  IMAD.WIDE R108, R3, 0x4, R108 ;  /* 0x00000004036c7825 */ /* 0x002fca00078e026c */
[----:B-----5:R-:W5:Y:S01]  /*04d0*/  LDG.E R2, desc[UR4][R108.64] ;  /* 0x000000046c027981 */ /* 0x020f62000c1e1900 */
        /* <DEDUP_REMOVED lines=19> */
.L_x_2480:
[----:B------:R-:W-:-:S07]  /*0610*/  IADD3 R109, R6, 0x80, RZ ;  /* 0x00000080066d7810 */ /* 0x000fce0007ffe0ff */
.L_x_2479:
[----:B------:R-:W-:Y:S05]  /*0620*/  BSYNC B1 ;  /* 0x0000000000017941 */ /* 0x000fea0003800000 */
.L_x_2478:
[----:B------:R-:W-:Y:S04]  /*0630*/  BSSY B1, `(.L_x_2481) ;  /* 0x0000008000017945 */ /* 0x000fe80003800000 */
[----:B------:R-:W-:Y:S05]  /*0640*/  @!P1 BRA `(.L_x_2482) ;  /* 0x0000000000189947 */ /* 0x000fea0003800000 */
[----:B------:R-:W-:-:S04]  /*0650*/  ISETP.NE.U32.AND P3, PT, RZ, UR14, PT ;  /* 0x0000000eff007c0c */ /* 0x000fc8000bf65070 */
[----:B------:R-:W-:-:S13]  /*0660*/  ISETP.NE.AND.EX P3, PT, RZ, UR15, PT, P3 ;  /* 0x0000000fff007c0c */ /* 0x000fda000bf65330 */
[----:B------:R-:W-:Y:S05]  /*0670*/  @!P3 BRA `(.L_x_2483) ;  /* 0x000000000008b947 */ /* 0x000fea0003800000 */
[----:B------:R-:W-:-:S06]  /*0680*/  IMAD.WIDE.U32 R92, R109, 0x10, R164 ;  /* 0x000000106d5c7825 */ /* 0x000fcc00078e00a4 */
[----:B------:R-:W5:Y:S02]  /*0690*/  LDG.E.128 R92, desc[UR4][R92.64] ;  /* 0x000000045c5c7981 */ /* 0x000f64000c1e1d00 */
.L_x_2483:
[----:B------:R-:W-:-:S07]  /*06a0*/  IADD3 R109, R109, 0x80, RZ ;  /* 0x000000806d6d7810 */ /* 0x000fce0007ffe0ff */
.L_x_2482:
[----:B------:R-:W-:Y:S05]  /*06b0*/  BSYNC B1 ;  /* 0x0000000000017941 */ /* 0x000fea0003800000 */
.L_x_2481:
[----:B------:R-:W-:Y:S01]  /*06c0*/  ISETP.NE.AND P3, PT, R162, RZ, PT ;  /* 0x000000ffa200720c */ /* 0x000fe20003f65270 */
[----:B------:R-:W-:Y:S01]  /*06d0*/  HFMA2.MMA R145, -RZ, RZ, 0, 0 ;  /* 0x00000000ff917435 */ /* 0x000fe200000001ff */
[----:B------:R-:W-:-:S11]  /*06e0*/  IMAD.MOV.U32 R146, RZ, RZ, RZ ;  /* 0x000000ffff927224 */ /* 0x000fd600078e00ff */
[----:B------:R-:W-:Y:S05]  /*06f0*/  @P3 BRA `(.L_x_2484) ;  /* 0x0000001000a83947 */ /* 0x000fea0003800000 */
[----:B------:R-:W-:-:S06]  /*0700*/  IMAD.WIDE.U32 R96, R109, 0x10, R164 ;  /* 0x000000106d607825 */ /* 0x000fcc00078e00a4 */
[----:B------:R-:W5:Y:S01]  /*0710*/  LDG.E.128 R96, desc[UR4][R96.64] ;  /* 0x0000000460607981 */ /* 0x000f62000c1e1d00 */
[----:B------:R-:W-:Y:S05]  /*0720*/  BRA `(.L_x_2484) ;  /* 0x00000010009c7947 */ /* 0x000fea0003800000 */
.L_x_2477:
        /* <DEDUP_REMOVED lines=27> */
[----:B--2---:R-:W-:Y:S02]  /*08e0*/  SHF.L.U32 R145, R8, 0x10, RZ ;  /* 0x0000001008917819 */ /* 0x004fe400000006ff */
[----:B------:R-:W-:Y:S02]  /*08f0*/  PRMT R0, R9, 0x7632, R0 ;  /* 0x0000763209007816 */ /* 0x000fe40000000000 */
[----:B------:R-:W-:Y:S01]  /*0900*/  PRMT R13, R10, 0x7632, R13 ;  /* 0x000076320a0d7816 */ /* 0x000fe2000000000d */
[----:B------:R-:W-:Y:S01]  /*0910*/  FADD.FTZ R145, -R142, R145 ;  /* 0x000000918e917221 */ /* 0x000fe20000010100 */
[----:B------:R-:W-:-:S02]  /*0920*/  SHF.L.U32 R10, R10, 0x10, RZ ;  /* 0x000000100a0a7819 */ /* 0x000fc400000006ff */
[C---:B------:R-:W-:Y:S02]  /*0930*/  SHF.L.U32 R115, R11.reuse, 0x10, RZ ;  /* 0x000000100b737819 */ /* 0x040fe400000006ff */
[----:B------:R-:W-:Y:S01]  /*0940*/  PRMT R7, R11, 0x7632, R7 ;  /* 0x000076320b077816 */ /* 0x000fe20000000007 */
[----:B------:R-:W-:Y:S01]  /*0950*/  IMAD.U32 R11, R0, 0x10000, RZ ;  /* 0x00010000000b7824 */ /* 0x000fe200078e00ff */
[----:B------:R-:W-:Y:S01]  /*0960*/  PRMT R12, R8, 0x7632, R12 ;  /* 0x00007632080c7816 */ /* 0x000fe2000000000c */
[----:B-----5:R-:W-:Y:S01]  /*0970*/  FMUL.FTZ R0, R2, R145 ;  /* 0x0000009102007220 */ /* 0x020fe20000410000 */
[----:B------:R-:W-:Y:S01]  /*0980*/  SHF.L.U32 R153, R9, 0x10, RZ ;  /* 0x0000001009997819 */ /* 0x000fe200000006ff */
[----:B---3--:R-:W-:Y:S02]  /*0990*/  IMAD.U32 R9, R108, 0x10000, RZ ;  /* 0x000100006c097824 */ /* 0x008fe400078e00ff */
[C---:B------:R-:W-:Y:S01]  /*09a0*/  FADD.FTZ R10, -R142.reuse, R10 ;  /* 0x0000000a8e0a7221 */ /* 0x040fe20000010100 */
[C---:B------:R-:W-:Y:S01]  /*09b0*/  PRMT R156, R109.reuse, 0x7632, R156 ;  /* 0x000076326d9c7816 */ /* 0x040fe2000000009c */
[----:B------:R-:W-:Y:S01]  /*09c0*/  FADD.FTZ R115, -R142, R115 ;  /* 0x000000738e737221 */ /* 0x000fe20000010100 */
[----:B------:R-:W-:Y:S01]  /*09d0*/  SHF.L.U32 R157, R109, 0x10, RZ ;  /* 0x000000106d9d7819 */ /* 0x000fe200000006ff */
[----:B------:R-:W-:Y:S01]  /*09e0*/  FADD.FTZ R64, R64, R9 ;  /* 0x0000000940407221 */ /* 0x000fe20000010000 */
[----:B0-----:R-:W-:Y:S01]  /*09f0*/  SHF.L.U32 R113, R12, 0x10, RZ ;  /* 0x000000100c717819 */ /* 0x001fe200000006ff */
[-C--:B------:R-:W-:Y:S01]  /*0a00*/  FFMA.FTZ R40, R0, R9.reuse, R40 ;  /* 0x0000000900287223 */ /* 0x080fe20000010028 */
[----:B------:R-:W-:Y:S01]  /*0a10*/  SHF.L.U32 R109, R7, 0x10, RZ ;  /* 0x00000010076d7819 */ /* 0x000fe200000006ff */
[----:B------:R-:W-:Y:S01]  /*0a20*/  FMUL.FTZ R7, R16, R9 ;  /* 0x0000000910077220 */ /* 0x000fe20000410000 */
[C---:B------:R-:W-:Y:S01]  /*0a30*/  PRMT R152, R111.reuse, 0x7632, R152 ;  /* 0x000076326f987816 */ /* 0x040fe20000000098 */
[----:B------:R-:W-:Y:S01]  /*0a40*/  FADD.FTZ R153, -R142, R153 ;  /* 0x000000998e997221 */ /* 0x000fe20000010100 */
[----:B------:R-:W-:Y:S01]  /*0a50*/  SHF.L.U32 R111, R111, 0x10, RZ ;  /* 0x000000106f6f7819 */ /* 0x000fe200000006ff */
[C---:B------:R-:W-:Y:S01]  /*0a60*/  FMUL.FTZ R9, R2.reuse, R10 ;  /* 0x0000000a02097220 */ /* 0x040fe20000410000 */
[----:B------:R-:W-:Y:S01]  /*0a70*/  FMUL.FTZ R10, R2, R115 ;  /* 0x00000073020a7220 */ /* 0x000fe20000410000 */
[----:B------:R-:W-:Y:S01]  /*0a80*/  PRMT R158, R108, 0x7632, R158 ;  /* 0x000076326c9e7816 */ /* 0x000fe2000000009e */
[----:B------:R-:W-:Y:S01]  /*0a90*/  FADD.FTZ R113, -R142, R113 ;  /* 0x000000718e717221 */ /* 0x000fe20000010100 */
[----:B------:R-:W-:Y:S01]  /*0aa0*/  FMUL.FTZ R8, R2, R153 ;  /* 0x0000009902087220 */ /* 0x000fe20000410000 */
[----:B------:R-:W-:Y:S01]  /*0ab0*/  FADD.FTZ R70, R70, R111 ;  /* 0x0000006f46467221 */ /* 0x000fe20000010000 */
[-C--:B------:R-:W-:Y:S01]  /*0ac0*/  FFMA.FTZ R46, R10, R111.reuse, R46 ;  /* 0x0000006f0a2e7223 */ /* 0x080fe2000001002e */
[----:B------:R-:W-:Y:S01]  /*0ad0*/  FMUL.FTZ R153, R22, R111 ;  /* 0x0000006f16997220 */ /* 0x000fe20000410000 */
[----:B------:R-:W-:Y:S01]  /*0ae0*/  SHF.L.U32 R158, R158, 0x10, RZ ;  /* 0x000000109e9e7819 */ /* 0x000fe200000006ff */
[----:B------:R-:W-:Y:S01]  /*0af0*/  FADD.FTZ R111, -R142, R11 ;  /* 0x0000000b8e6f7221 */ /* 0x000fe20000010100 */
[----:B------:R-:W-:Y:S01]  /*0b00*/  FMUL.FTZ R11, R2, R113 ;  /* 0x00000071020b7220 */ /* 0x000fe20000410000 */
[----:B------:R-:W-:Y:S01]  /*0b10*/  FFMA.FTZ R14, R0, R7, RZ ;  /* 0x00000007000e7223 */ /* 0x000fe200000100ff */
[----:B------:R-:W-:Y:S01]  /*0b20*/  SHF.L.U32 R13, R13, 0x10, RZ ;  /* 0x000000100d0d7819 */ /* 0x000fe200000006ff */
[----:B------:R-:W-:Y:S01]  /*0b30*/  FADD.FTZ R65, R65, R158 ;  /* 0x0000009e41417221 */ /* 0x000fe20000010000 */
[-C--:B------:R-:W-:Y:S01]  /*0b40*/  FFMA.FTZ R41, R11, R158.reuse, R41 ;  /* 0x0000009e0b297223 */ /* 0x080fe20000010029 */
[----:B------:R-:W-:Y:S01]  /*0b50*/  FMUL.FTZ R12, R2, R111 ;  /* 0x0000006f020c7220 */ /* 0x000fe20000410000 */
[----:B------:R-:W-:Y:S01]  /*0b60*/  FMUL.FTZ R158, R17, R158 ;  /* 0x0000009e119e7220 */ /* 0x000fe20000410000 */
[----:B------:R-:W-:Y:S01]  /*0b70*/  FADD.FTZ R111, RZ, R7 ;  /* 0x00000007ff6f7221 */ /* 0x000fe20000010000 */
[----:B------:R-:W-:Y:S01]  /*0b80*/  SHF.L.U32 R156, R156, 0x10, RZ ;  /* 0x000000109c9c7819 */ /* 0x000fe200000006ff */
        /* <DEDUP_REMOVED lines=36> */
[----:B------:R-:W-:-:S07]  /*0dd0*/  FFMA.FTZ R145, R14, R152, R109 ;  /* 0x000000980e917223 */ /* 0x000fce000001006d */
.L_x_2486:
[----:B------:R-:W-:Y:S05]  /*0de0*/  BSYNC B1 ;  /* 0x0000000000017941 */ /* 0x000fea0003800000 */
.L_x_2485:
        /* <DEDUP_REMOVED lines=12> */
[----:B------:R-:W-:Y:S01]  /*0eb0*/  VIADD R144, R144, 0x80 ;  /* 0x0000008090907836 */ /* 0x000fe20000000000 */
[----:B------:R-:W-:Y:S02]  /*0ec0*/  IADD3 R148, R148, 0x80, RZ ;  /* 0x0000008094947810 */ /* 0x000fe40007ffe0ff */
[C---:B--2---:R-:W-:Y:S02]  /*0ed0*/  PRMT R119, R108.reuse, 0x7632, R119 ;  /* 0x000076326c777816 */ /* 0x044fe40000000077 */
[----:B------:R-:W-:Y:S02]  /*0ee0*/  SHF.L.U32 R108, R108, 0x10, RZ ;  /* 0x000000106c6c7819 */ /* 0x000fe400000006ff */
[C---:B------:R-:W-:Y:S01]  /*0ef0*/  PRMT R118, R109.reuse, 0x7632, R118 ;  /* 0x000076326d767816 */ /* 0x040fe20000000076 */
[----:B------:R-:W-:Y:S01]  /*0f00*/  IMAD.U32 R109, R109, 0x10000, RZ ;  /* 0x000100006d6d7824 */ /* 0x000fe200078e00ff */
[C---:B0-----:R-:W-:Y:S01]  /*0f10*/  PRMT R117, R111.reuse, 0x7632, R117 ;  /* 0x000076326f757816 */ /* 0x041fe20000000075 */
[C---:B------:R-:W-:Y:S01]  /*0f20*/  FADD.FTZ R121, -R142.reuse, R108 ;  /* 0x0000006c8e797221 */ /* 0x040fe20000010100 */
[----:B------:R-:W-:Y:S01]  /*0f30*/  SHF.L.U32 R111, R111, 0x10, RZ ;  /* 0x000000106f6f7819 */ /* 0x000fe200000006ff */
[----:B------:R-:W-:Y:S01]  /*0f40*/  FADD.FTZ R120, -R142, R109 ;  /* 0x0000006d8e787221 */ /* 0x000fe20000010100 */
[----:B------:R-:W-:-:S02]  /*0f50*/  SHF.L.U32 R108, R119, 0x10, RZ ;  /* 0x00000010776c7819 */ /* 0x000fc400000006ff */
[C---:B---3--:R-:W-:Y:S01]  /*0f60*/  PRMT R141, R113.reuse, 0x7632, R141 ;  /* 0x00007632718d7816 */ /* 0x048fe2000000008d */
[----:B------:R-:W-:Y:S01]  /*0f70*/  FADD.FTZ R119, -R142, R111 ;  /* 0x0000006f8e777221 */ /* 0x000fe20000010100 */
[----:B------:R-:W-:Y:S01]  /*0f80*/  SHF.L.U32 R113, R113, 0x10, RZ ;  /* 0x0000001071717819 */ /* 0x000fe200000006ff */
[----:B------:R-:W-:Y:S02]  /*0f90*/  IMAD.U32 R111, R117, 0x10000, RZ ;  /* 0x00010000756f7824 */ /* 0x000fe400078e00ff */
[----:B-----5:R-:W-:Y:S01]  /*0fa0*/  FMUL.FTZ R117, R2, R120 ;  /* 0x0000007802757220 */ /* 0x020fe20000410000 */
[----:B------:R-:W-:Y:S01]  /*0fb0*/  PRMT R116, R110, 0x7632, R116 ;  /* 0x000076326e747816 */ /* 0x000fe20000000074 */
[----:B------:R-:W-:Y:S01]  /*0fc0*/  FMUL.FTZ R119, R2, R119 ;  /* 0x0000007702777220 */ /* 0x000fe20000410000 */
[----:B------:R-:W-:Y:S01]  /*0fd0*/  SHF.L.U32 R110, R110, 0x10, RZ ;  /* 0x000000106e6e7819 */ /* 0x000fe200000006ff */
[----:B------:R-:W-:Y:S01]  /*0fe0*/  FADD.FTZ R74, R74, R113 ;  /* 0x000000714a4a7221 */ /* 0x000fe20000010000 */
[----:B------:R-:W-:Y:S01]  /*0ff0*/  PRMT R149, R112, 0x7632, R149 ;  /* 0x0000763270957816 */ /* 0x000fe20000000095 */
[-C--:B------:R-:W-:Y:S01]  /*1000*/  FFMA.FTZ R50, R117, R113.reuse, R50 ;  /* 0x0000007175327223 */ /* 0x080fe20000010032 */
[----:B------:R-:W-:Y:S01]  /*1010*/  FMUL.FTZ R143, R26, R113 ;  /* 0x000000711a8f7220 */ /* 0x000fe20000410000 */
[----:B------:R-:W-:Y:S01]  /*1020*/  SHF.L.U32 R112, R112, 0x10, RZ ;  /* 0x0000001070707819 */ /* 0x000fe200000006ff */
[----:B------:R-:W-:Y:S01]  /*1030*/  FADD.FTZ R113, -R142, R108 ;  /* 0x0000006c8e717221 */ /* 0x000fe20000010100 */
[----:B------:R-:W-:Y:S01]  /*1040*/  SHF.L.U32 R109, R118, 0x10, RZ ;  /* 0x00000010766d7819 */ /* 0x000fe200000006ff */
[----:B------:R-:W-:Y:S01]  /*1050*/  FADD.FTZ R118, -R142, R110 ;  /* 0x0000006e8e767221 */ /* 0x000fe20000010100 */
[----:B------:R-:W-:Y:S01]  /*1060*/  SHF.L.U32 R149, R149, 0x10, RZ ;  /* 0x0000001095957819 */ /* 0x000fe200000006ff */
[----:B------:R-:W-:Y:S01]  /*1070*/  FMUL.FTZ R120, R2, R113 ;  /* 0x0000007102787220 */ /* 0x000fe20000410000 */
[----:B------:R-:W-:Y:S01]  /*1080*/  SHF.L.U32 R110, R116, 0x10, RZ ;  /* 0x00000010746e7819 */ /* 0x000fe200000006ff */
[----:B------:R-:W-:Y:S01]  /*1090*/  FMUL.FTZ R151, R24, R112 ;  /* 0x0000007018977220 */ /* 0x000fe20000410000 */
[----:B------:R-:W-:Y:S01]  /*10a0*/  FMUL.FTZ R116, R2, R121 ;  /* 0x0000007902747220 */ /* 0x000fe20000410000 */
[----:B------:R-:W-:Y:S01]  /*10b0*/  FADD.FTZ R121, -R142, R109 ;  /* 0x0000006d8e797221 */ /* 0x000fe20000010100 */
[----:B------:R-:W-:Y:S01]  /*10c0*/  FADD.FTZ R73, R73, R149 ;  /* 0x0000009549497221 */ /* 0x000fe20000010000 */
[-C--:B------:R-:W-:Y:S01]  /*10d0*/  FFMA.FTZ R49, R120, R149.reuse, R49 ;  /* 0x0000009578317223 */ /* 0x080fe20000010031 */
[----:B------:R-:W-:Y:S01]  /*10e0*/  FADD.FTZ R146, R146, R151 ;  /* 0x0000009792927221 */ /* 0x000fe20000010000 */
[----:B------:R-:W-:Y:S01]  /*10f0*/  FMUL.FTZ R149, R25, R149 ;  /* 0x0000009519957220 */ /* 0x000fe20000410000 */
[----:B------:R-:W-:Y:S01]  /*1100*/  FFMA.FTZ R145, R116, R151, R145 ;  /* 0x0000009774917223 */ /* 0x000fe20000010091 */
[----:B------:R-:W-:Y:S01]  /*1110*/  SHF.L.U32 R141, R141, 0x10, RZ ;  /* 0x000000108d8d7819 */ /* 0x000fe200000006ff */
[----:B------:R-:W-:Y:S01]  /*1120*/  FMUL.FTZ R121, R2, R121 ;  /* 0x0000007902797220 */ /* 0x000fe20000410000 */
[----:B------:R-:W-:Y:S01]  /*1130*/  FADD.FTZ R146, R146, R149 ;  /* 0x0000009592927221 */ /* 0x000fe20000010000 */
[----:B------:R-:W-:Y:S01]  /*1140*/  FFMA.FTZ R108, R120, R149, R145 ;  /* 0x00000095786c7223 */ /* 0x000fe20000010091 */
[----:B------:R-:W-:Y:S01]  /*1150*/  PRMT R139, R114, 0x7632, R139 ;  /* 0x00007632728b7816 */ /* 0x000fe2000000008b */
[----:B------:R-:W-:Y:S01]  /*1160*/  FADD.FTZ R109, -R142, R110 ;  /* 0x0000006e8e6d7221 */ /* 0x000fe20000010100 */
[----:B------:R-:W-:Y:S01]  /*1170*/  FADD.FTZ R75, R75, R141 ;  /* 0x0000008d4b4b7221 */ /* 0x000fe20000010000 */
[----:B------:R-:W-:Y:S01]  /*1180*/  FFMA.FTZ R51, R121, R141, R51 ;  /* 0x0000008d79337223 */ /* 0x000fe20000010033 */
[----:B------:R-:W-:-:S02]  /*1190*/  IMAD.U32 R114, R114, 0x10000, RZ ;  /* 0x0001000072727824 */ /* 0x000fc400078e00ff */
        /* <DEDUP_REMOVED lines=9> */
[----:B------:R-:W-:Y:S01]  /*1230*/  PRMT R137, R115, 0x7632, R137 ;  /* 0x0000763273897816 */ /* 0x000fe20000000089 */
[----:B------:R-:W-:Y:S01]  /*1240*/  FADD.FTZ R77, R77, R139 ;  /* 0x0000008b4d4d7221 */ /* 0x000fe20000010000 */
[-C--:B------:R-:W-:Y:S01]  /*1250*/  FFMA.FTZ R53, R122, R139.reuse, R53 ;  /* 0x0000008b7a357223 */ /* 0x080fe20000010035 */
[----:B------:R-:W-:Y:S01]  /*1260*/  SHF.L.U32 R115, R115, 0x10, RZ ;  /* 0x0000001073737819 */ /* 0x000fe200000006ff */
[----:B------:R-:W-:Y:S01]  /*1270*/  FADD.FTZ R111, -R142, R111 ;  /* 0x0000006f8e6f7221 */ /* 0x000fe20000010100 */
[----:B------:R-:W-:Y:S01]  /*1280*/  FMUL.FTZ R139, R29, R139 ;  /* 0x0000008b1d8b7220 */ /* 0x000fe20000410000 */
        /* <DEDUP_REMOVED lines=20> */
.L_x_2488:
[----:B------:R-:W-:Y:S05]  /*13d0*/  BSYNC B1 ;  /* 0x0000000000017941 */ /* 0x000fea0003800000 */
.L_x_2487:
        /* <DEDUP_REMOVED lines=15> */
[C---:B------:R-:W-:Y:S02]  /*14d0*/  PRMT R126, R112.reuse, 0x7632, R126 ;  /* 0x00007632707e7816 */ /* 0x040fe4000000007e */
[----:B------:R-:W-:Y:S01]  /*14e0*/  SHF.L.U32 R15, R112, 0x10, RZ ;  /* 0x00000010700f7819 */ /* 0x000fe200000006ff */
[----:B------:R-:W-:Y:S01]  /*14f0*/  FADD.FTZ R133, -R142, R133 ;  /* 0x000000858e857221 */ /* 0x000fe20000010100 */
[C---:B------:R-:W-:Y:S02]  /*1500*/  SHF.L.U32 R113, R114.reuse, 0x10, RZ ;  /* 0x0000001072717819 */ /* 0x040fe400000006ff */
[----:B------:R-:W-:Y:S01]  /*1510*/  PRMT R112, R114, 0x7632, R112 ;  /* 0x0000763272707816 */ /* 0x000fe20000000070 */
[C---:B------:R-:W-:Y:S01]  /*1520*/  FADD.FTZ R15, -R142.reuse, R15 ;  /* 0x0000000f8e0f7221 */ /* 0x040fe20000010100 */
[----:B------:R-:W-:Y:S01]  /*1530*/  PRMT R114, R115, 0x7632, R114 ;  /* 0x0000763273727816 */ /* 0x000fe20000000072 */
[C---:B0-----:R-:W-:Y:S01]  /*1540*/  FADD.FTZ R125, -R142.reuse, R113 ;  /* 0x000000718e7d7221 */ /* 0x041fe20000010100 */
[----:B------:R-:W-:Y:S01]  /*1550*/  SHF.L.U32 R131, R127, 0x10, RZ ;  /* 0x000000107f837819 */ /* 0x000fe200000006ff */
[----:B------:R-:W-:Y:S01]  /*1560*/  FADD.FTZ R127, -R142, R135 ;  /* 0x000000878e7f7221 */ /* 0x000fe20000010100 */
[----:B------:R-:W-:Y:S01]  /*1570*/  SHF.L.U32 R113, R114, 0x10, RZ ;  /* 0x0000001072717819 */ /* 0x000fe200000006ff */
[C---:B---3--:R-:W-:Y:S01]  /*1580*/  IMAD.U32 R135, R108.reuse, 0x10000, RZ ;  /* 0x000100006c877824 */ /* 0x048fe200078e00ff */
[----:B------:R-:W-:Y:S01]  /*1590*/  PRMT R114, R108, 0x7632, R114 ;  /* 0x000076326c727816 */ /* 0x000fe20000000072 */
[----:B-----5:R-:W-:Y:S01]  /*15a0*/  FMUL.FTZ R125, R2, R125 ;  /* 0x0000007d027d7220 */ /* 0x020fe20000410000 */
[----:B------:R-:W-:Y:S01]  /*15b0*/  SHF.L.U32 R129, R126, 0x10, RZ ;  /* 0x000000107e817819 */ /* 0x000fe200000006ff */
[----:B------:R-:W-:Y:S01]  /*15c0*/  FMUL.FTZ R150, R32, R135 ;  /* 0x0000008720967220 */ /* 0x000fe20000410000 */
[----:B------:R-:W-:Y:S01]  /*15d0*/  SHF.L.U32 R147, R110, 0x10, RZ ;  /* 0x000000106e937819 */ /* 0x000fe200000006ff */
[----:B------:R-:W-:Y:S01]  /*15e0*/  FMUL.FTZ R15, R2, R15 ;  /* 0x0000000f020f7220 */ /* 0x000fe20000410000 */
[----:B------:R-:W-:Y:S01]  /*15f0*/  PRMT R108, R110, 0x7632, R108 ;  /* 0x000076326e6c7816 */ /* 0x000fe2000000006c */
[----:B------:R-:W-:Y:S01]  /*1600*/  FADD.FTZ R129, -R142, R129 ;  /* 0x000000818e817221 */ /* 0x000fe20000010100 */
[----:B------:R-:W-:Y:S01]  /*1610*/  SHF.L.U32 R114, R114, 0x10, RZ ;  /* 0x0000001072727819 */ /* 0x000fe200000006ff */
[----:B------:R-:W-:Y:S01]  /*1620*/  FADD.FTZ R131, -R142, R131 ;  /* 0x000000838e837221 */ /* 0x000fe20000010100 */
[----:B------:R-:W-:Y:S01]  /*1630*/  SHF.L.U32 R115, R112, 0x10, RZ ;  /* 0x0000001070737819 */ /* 0x000fe200000006ff */
[----:B------:R-:W-:Y:S01]  /*1640*/  FMUL.FTZ R124, R2, R133 ;  /* 0x00000085027c7220 */ /* 0x000fe20000410000 */
[----:B------:R-:W-:Y:S01]  /*1650*/  PRMT R128, R111, 0x7632, R128 ;  /* 0x000076326f807816 */ /* 0x000fe20000000080 */
[----:B------:R-:W-:Y:S01]  /*1660*/  FADD.FTZ R84, R84, R147 ;  /* 0x0000009354547221 */ /* 0x000fe20000010000 */
[----:B------:R-:W-:Y:S01]  /*1670*/  PRMT R112, R109, 0x7632, R112 ;  /* 0x000076326d707816 */ /* 0x000fe20000000070 */
[-C--:B------:R-:W-:Y:S01]  /*1680*/  FFMA.FTZ R60, R125, R147.reuse, R60 ;  /* 0x000000937d3c7223 */ /* 0x080fe2000001003c */
[----:B------:R-:W-:Y:S01]  /*1690*/  SHF.L.U32 R109, R109, 0x10, RZ ;  /* 0x000000106d6d7819 */ /* 0x000fe200000006ff */
[----:B------:R-:W-:Y:S01]  /*16a0*/  FMUL.FTZ R126, R36, R147 ;  /* 0x00000093247e7220 */ /* 0x000fe20000410000 */
[----:B------:R-:W-:Y:S01]  /*16b0*/  SHF.L.U32 R110, R108, 0x10, RZ ;  /* 0x000000106c6e7819 */ /* 0x000fe200000006ff */
[----:B------:R-:W-:Y:S01]  /*16c0*/  FADD.FTZ R146, R146, R150 ;  /* 0x0000009692927221 */ /* 0x000fe20000010000 */
[----:B------:R-:W-:Y:S01]  /*16d0*/  SHF.L.U32 R108, R128, 0x10, RZ ;  /* 0x00000010806c7819 */ /* 0x000fe200000006ff */
[----:B------:R-:W-:Y:S01]  /*16e0*/  FMUL.FTZ R147, R33, R114 ;  /* 0x0000007221937220 */ /* 0x000fe20000410000 */
[----:B------:R-:W-:Y:S01]  /*16f0*/  FMUL.FTZ R128, R2, R129 ;  /* 0x0000008102807220 */ /* 0x000fe20000410000 */
        /* <DEDUP_REMOVED lines=19> */
[----:B------:R-:W-:Y:S01]  /*1830*/  FMUL.FTZ R133, R37, R110 ;  /* 0x0000006e25857220 */ /* 0x000fe20000410000 */
[----:B------:R-:W-:Y:S01]  /*1840*/  SHF.L.U32 R111, R111, 0x10, RZ ;  /* 0x000000106f6f7819 */ /* 0x000fe200000006ff */
[----:B------:R-:W-:Y:S01]  /*1850*/  FADD.FTZ R110, R109, R126 ;  /* 0x0000007e6d6e7221 */ /* 0x000fe20000010000 */
[----:B------:R-:W-:Y:S01]  /*1860*/  FFMA.FTZ R109, R125, R126, R112 ;  /* 0x0000007e7d6d7223 */ /* 0x000fe20000010070 */
[----:B------:R-:W-:Y:S01]  /*1870*/  FADD.FTZ R113, -R142, R113 ;  /* 0x000000718e717221 */ /* 0x000fe20000010100 */
        /* <DEDUP_REMOVED lines=18> */
.L_x_2484:
[----:B------:R-:W-:Y:S05]  /*19a0*/  BSYNC B0 ;  /* 0x0000000000007941 */ /* 0x000fea0003800000 */
.L_x_2476:
[----:B------:R-:W-:Y:S01]  /*19b0*/  LOP3.LUT P4, RZ, R160, 0xff, RZ, 0xc0, !PT ;  /* 0x000000ffa0ff7812 */ /* 0x000fe2000788c0ff */
[----:B------:R-:W-:Y:S01]  /*19c0*/  UMOV UR6, 0xffffffff ;  /* 0xffffffff00067882 */ /* 0x000fe20000000000 */
[----:B------:R-:W-:Y:S02]  /*19d0*/  SHF.R.U32.HI R109, RZ, 0x5, R163 ;  /* 0x00000005ff6d7819 */ /* 0x000fe400000116a3 */
        /* <DEDUP_REMOVED lines=23> */
.L_x_2583:
[----:B0-----:R-:W0:Y:S01]  /*1b50*/  S2R R112, SR_CgaCtaId ;  /* 0x0000000000707919 */ /* 0x001e220000008800 */
[----:B------:R-:W-:Y:S01]  /*1b60*/  MOV R111, 0x400 ;  /* 0x00000400006f7802 */ /* 0x000fe20000000f00 */
[----:B--2---:R-:W-:Y:S01]  /*1b70*/  FADD.FTZ R108, R144, R145 ;  /* 0x00000091906c7221 */ /* 0x004fe20000010000 */
[----:B------:R-:W-:Y:S01]  /*1b80*/  @!P3 LOP3.LUT R109, R109, 0x3, RZ, 0xc0, !PT ;  /* 0x000000036d6db812 */ /* 0x000fe200078ec0ff */
[----:B------:R-:W-:Y:S05]  /*1b90*/  WARPSYNC.ALL ;  /* 0x0000000000007948 */ /* 0x000fea0003800000 */
[----:B------:R-:W2:Y:S01]  /*1ba0*/  LDC.U8 R146, c[0x0][0x2a0] ;  /* 0x0000a800ff927b82 */ /* 0x000ea20000000000 */
[----:B------:R-:W-:Y:S01]  /*1bb0*/  BSSY B0, `(.L_x_2490) ;  /* 0x00000c6000007945 */ /* 0x000fe20003800000 */
[----:B0-----:R-:W-:-:S02]  /*1bc0*/  LEA R112, R112, R111, 0x18 ;  /* 0x0000006f70707211 */ /* 0x001fc400078ec0ff */
[C---:B------:R-:W-:Y:S01]  /*1bd0*/  @!P3 IADD3 R111, R110.reuse, R109, RZ ;  /* 0x0000006d6e6fb210 */ /* 0x040fe20007ffe0ff */
[----:B---3--:R-:W-:Y:S01]  /*1be0*/  FADD.FTZ R109, R115, R114 ;  /* 0x00000072736d7221 */ /* 0x008fe20000010000 */
[----:B------:R-:W-:-:S03]  /*1bf0*/  LEA R145, R110, R112, 0x3 ;  /* 0x000000706e917211 */ /* 0x000fc600078e18ff */
[----:B-1----:R-:W-:-:S05]  /*1c00*/  @!P3 IMAD R144, R111, 0x8, R112 ;  /* 0x000000086f90b824 */ /* 0x002fca00078e0270 */
[----:B------:R-:W-:Y:S01]  /*1c10*/  @!P3 STS.64 [R144+0x3000], R108 ;  /* 0x0030006c9000b388 */ /* 0x000fe20000000a00 */
[----:B------:R-:W-:Y:S01]  /*1c20*/  BAR.SYNC.DEFER_BLOCKING 0x0 ;  /* 0x0000000000007b1d */ /* 0x000fe20000010000 */
[----:B--2---:R-:W-:-:S05]  /*1c30*/  ISETP.NE.AND P3, PT, R146, RZ, PT ;  /* 0x000000ff9200720c */ /* 0x004fca0003f65270 */
        /* <DEDUP_REMOVED lines=30> */
.L_x_2493:
        /* <DEDUP_REMOVED lines=8> */
.L_x_2494:
[----:B------:R-:W-:Y:S05]  /*1ea0*/  BSYNC B1 ;  /* 0x0000000000017941 */ /* 0x000fea0003800000 */
.L_x_2492:
        /* <DEDUP_REMOVED lines=15> */
.L_x_2496:
[----:B------:R-:W-:Y:S01]  /*1fa0*/  FFMA.FTZ R109, R11, R111, R110 ;  /* 0x0000006f0b6d7223 */ /* 0x000fe2000001006e */
[----:B------:R-:W-:-:S03]  /*1fb0*/  @P4 PRMT R108, R88, 0x7632, R108 ;  /* 0x00007632586c4816 */ /* 0x000fc6000000006c */
[----:B------:R-:W-:Y:S01]  /*1fc0*/  FADD.FTZ R109, R158, -R109 ;  /* 0x8000006d9e6d7221 */ /* 0x000fe20000010000 */
[----:B------:R-:W-:-:S03]  /*1fd0*/  @P4 SHF.L.U32 R108, R108, 0x10, RZ ;  /* 0x000000106c6c4819 */ /* 0x000fc600000006ff */
[----:B------:R-:W-:-:S04]  /*1fe0*/  FMUL.FTZ R109, R2, R109 ;  /* 0x0000006d026d7220 */ /* 0x000fc80000410000 */
[----:B------:R-:W-:-:S07]  /*1ff0*/  @P4 FADD.FTZ R109, R109, R108 ;  /* 0x0000006c6d6d4221 */ /* 0x000fce0000010000 */
.L_x_2497:
[----:B------:R-:W-:Y:S05]  /*2000*/  BSYNC B1 ;  /* 0x0000000000017941 */ /* 0x000fea0003800000 */
.L_x_2495:
        /* <DEDUP_REMOVED lines=12> */
.L_x_2499:
[----:B------:R-:W-:-:S04]  /*20d0*/  FFMA.FTZ R108, R8, R111, R110 ;  /* 0x0000006f086c7223 */ /* 0x000fc8000001006e */
[----:B------:R-:W-:Y:S01]  /*20e0*/  FADD.FTZ R109, R157, -R108 ;  /* 0x8000006c9d6d7221 */ /* 0x000fe20000010000 */
[----:B------:R-:W-:-:S03]  /*20f0*/  @P4 SHF.L.U32 R108, R89, 0x10, RZ ;  /* 0x00000010596c4819 */ /* 0x000fc600000006ff */
[----:B------:R-:W-:-:S04]  /*2100*/  FMUL.FTZ R109, R2, R109 ;  /* 0x0000006d026d7220 */ /* 0x000fc80000410000 */
[----:B------:R-:W-:-:S07]  /*2110*/  @P4 FADD.FTZ R109, R109, R108 ;  /* 0x0000006c6d6d4221 */ /* 0x000fce0000010000 */
.L_x_2500:
[----:B------:R-:W-:Y:S05]  /*2120*/  BSYNC B1 ;  /* 0x0000000000017941 */ /* 0x000fea0003800000 */
.L_x_2498:
        /* <DEDUP_REMOVED lines=13> */
.L_x_2502:
[----:B------:R-:W-:Y:S01]  /*2200*/  FFMA.FTZ R109, R12, R111, R110 ;  /* 0x0000006f0c6d7223 */ /* 0x000fe2000001006e */
[----:B------:R-:W-:-:S03]  /*2210*/  @P4 PRMT R108, R89, 0x7632, R108 ;  /* 0x00007632596c4816 */ /* 0x000fc6000000006c */
[----:B------:R-:W-:Y:S02]  /*2220*/  FADD.FTZ R109, R156, -R109 ;  /* 0x8000006d9c6d7221 */ /* 0x000fe40000010000 */
[----:B------:R-:W-:Y:S02]  /*2230*/  @P4 IMAD.U32 R108, R108, 0x10000, RZ ;  /* 0x000100006c6c4824 */ /* 0x000fe400078e00ff */
[----:B------:R-:W-:-:S04]  /*2240*/  FMUL.FTZ R109, R2, R109 ;  /* 0x0000006d026d7220 */ /* 0x000fc80000410000 */
[----:B------:R-:W-:-:S07]  /*2250*/  @P4 FADD.FTZ R109, R109, R108 ;  /* 0x0000006c6d6d4221 */ /* 0x000fce0000010000 */
.L_x_2503:
[----:B------:R-:W-:Y:S05]  /*2260*/  BSYNC B1 ;  /* 0x0000000000017941 */ /* 0x000fea0003800000 */
.L_x_2501:
        /* <DEDUP_REMOVED lines=12> */
.L_x_2505:
[----:B------:R-:W-:-:S04]  /*2330*/  FFMA.FTZ R108, R9, R111, R110 ;  /* 0x0000006f096c7223 */ /* 0x000fc8000001006e */
[----:B------:R-:W-:Y:S01]  /*2340*/  FADD.FTZ R109, R155, -R108 ;  /* 0x8000006c9b6d7221 */ /* 0x000fe20000010000 */
[----:B------:R-:W-:-:S03]  /*2350*/  @P4 SHF.L.U32 R108, R90, 0x10, RZ ;  /* 0x000000105a6c4819 */ /* 0x000fc600000006ff */
[----:B------:R-:W-:-:S04]  /*2360*/  FMUL.FTZ R109, R2, R109 ;  /* 0x0000006d026d7220 */ /* 0x000fc80000410000 */
[----:B------:R-:W-:-:S07]  /*2370*/  @P4 FADD.FTZ R109, R109, R108 ;  /* 0x0000006c6d6d4221 */ /* 0x000fce0000010000 */
.L_x_2506:
[----:B------:R-:W-:Y:S05]  /*2380*/  BSYNC B1 ;  /* 0x0000000000017941 */ /* 0x000fea0003800000 */
.L_x_2504:
        /* <DEDUP_REMOVED lines=13> */
.L_x_2508:
[----:B------:R-:W-:Y:S01]  /*2460*/  FFMA.FTZ R109, R13, R111, R110 ;  /* 0x0000006f0d6d7223 */ /* 0x000fe2000001006e */
[----:B------:R-:W-:-:S03]  /*2470*/  @P4 PRMT R108, R90, 0x7632, R108 ;  /* 0x000076325a6c4816 */ /* 0x000fc6000000006c */
[----:B------:R-:W-:Y:S02]  /*2480*/  FADD.FTZ R109, R154, -R109 ;  /* 0x8000006d9a6d7221 */ /* 0x000fe40000010000 */
[----:B------:R-:W-:Y:S02]  /*2490*/  @P4 IMAD.U32 R108, R108, 0x10000, RZ ;  /* 0x000100006c6c4824 */ /* 0x000fe400078e00ff */
[----:B------:R-:W-:-:S04]  /*24a0*/  FMUL.FTZ R109, R2, R109 ;  /* 0x0000006d026d7220 */ /* 0x000fc80000410000 */
[----:B------:R-:W-:-:S07]  /*24b0*/  @P4 FADD.FTZ R109, R109, R108 ;  /* 0x0000006c6d6d4221 */ /* 0x000fce0000010000 */
.L_x_2509:
[----:B------:R-:W-:Y:S05]  /*24c0*/  BSYNC B1 ;  /* 0x0000000000017941 */ /* 0x000fea0003800000 */
.L_x_2507:
        /* <DEDUP_REMOVED lines=12> */
.L_x_2511:
[----:B------:R-:W-:-:S04]  /*2590*/  FFMA.FTZ R108, R10, R111, R110 ;  /* 0x0000006f0a6c7223 */ /* 0x000fc8000001006e */
[----:B------:R-:W-:Y:S01]  /*25a0*/  FADD.FTZ R109, R153, -R108 ;  /* 0x8000006c996d7221 */ /* 0x000fe20000010000 */
[----:B------:R-:W-:-:S03]  /*25b0*/  @P4 SHF.L.U32 R108, R91, 0x10, RZ ;  /* 0x000000105b6c4819 */ /* 0x000fc600000006ff */
[----:B------:R-:W-:-:S04]  /*25c0*/  FMUL.FTZ R109, R2, R109 ;  /* 0x0000006d026d7220 */ /* 0x000fc80000410000 */
[----:B------:R-:W-:-:S07]  /*25d0*/  @P4 FADD.FTZ R109, R109, R108 ;  /* 0x0000006c6d6d4221 */ /* 0x000fce0000010000 */
.L_x_2512:
[----:B------:R-:W-:Y:S05]  /*25e0*/  BSYNC B1 ;  /* 0x0000000000017941 */ /* 0x000fea0003800000 */
.L_x_2510:
        /* <DEDUP_REMOVED lines=13> */
.L_x_2514:
[----:B------:R-:W-:Y:S01]  /*26c0*/  FFMA.FTZ R109, R14, R111, R110 ;  /* 0x0000006f0e6d7223 */ /* 0x000fe2000001006e */
[----:B------:R-:W-:-:S03]  /*26d0*/  @P4 PRMT R108, R91, 0x7632, R108 ;  /* 0x000076325b6c4816 */ /* 0x000fc6000000006c */
[----:B------:R-:W-:Y:S02]  /*26e0*/  FADD.FTZ R109, R152, -R109 ;  /* 0x8000006d986d7221 */ /* 0x000fe40000010000 */
[----:B------:R-:W-:Y:S02]  /*26f0*/  @P4 IMAD.U32 R108, R108, 0x10000, RZ ;  /* 0x000100006c6c4824 */ /* 0x000fe400078e00ff */
[----:B------:R-:W-:-:S04]  /*2700*/  FMUL.FTZ R113, R2, R109 ;  /* 0x0000006d02717220 */ /* 0x000fc80000410000 */
[----:B------:R-:W-:-:S07]  /*2710*/  @P4 FADD.FTZ R113, R113, R108 ;  /* 0x0000006c71714221 */ /* 0x000fce0000010000 */
.L_x_2515:
[----:B------:R-:W-:Y:S05]  /*2720*/  BSYNC B1 ;  /* 0x0000000000017941 */ /* 0x000fea0003800000 */
.L_x_2513:
        /* <DEDUP_REMOVED lines=14> */
.L_x_2491:
[----:B------:R-:W-:Y:S05]  /*2810*/  BSYNC B0 ;  /* 0x0000000000007941 */ /* 0x000fea0003800000 */
.L_x_2490:
[----:B------:R-:W-:Y:S04]  /*2820*/  BSSY B0, `(.L_x_2516) ;  /* 0x00000aa000007945 */ /* 0x000fe80003800000 */
[----:B------:R-:W-:Y:S05]  /*2830*/  @!P1 BRA `(.L_x_2517) ;  /* 0x0000000800a09947 */ /* 0x000fea0003800000 */
[----:B------:R-:W-:Y:S04]  /*2840*/  BSSY B1, `(.L_x_2518) ;  /* 0x0000011000017945 */ /* 0x000fe80003800000 */
[----:B------:R-:W-:Y:S05]  /*2850*/  @P2 BRA `(.L_x_2519) ;  /* 0x00000000001c2947 */ /* 0x000fea0003800000 */
[----:B------:R-:W-:Y:S01]  /*2860*/  UISETP.NE.U32.AND UP0, UPT, UR14, URZ, UPT ;  /* 0x0000003f0e00728c */ /* 0x000fe2000bf05070 */
[----:B0-----:R-:W-:-:S03]  /*2870*/  HFMA2.MMA R109, -RZ, RZ, 0, 0 ;  /* 0x00000000ff6d7435 */ /* 0x001fc600000001ff */
[----:B------:R-:W-:-:S06]  /*2880*/  UISETP.NE.AND.EX UP0, UPT, UR15, URZ, UPT, UP0 ;  /* 0x0000003f0f00728c */ /* 0x000fcc000bf05300 */
[----:B------:R-:W-:-:S13]  /*2890*/  PLOP3.LUT P4, PT, PT, PT, UP0, 0x80, 0x0 ;  /* 0x000000000000781c */ /* 0x000fda0003f8f008 */
[----:B------:R-:W-:Y:S05]  /*28a0*/  @!P4 BRA `(.L_x_2520) ;  /* 0x000000000028c947 */ /* 0x000fea0003800000 */
[----:B------:R-:W-:Y:S01]  /*28b0*/  SHF.L.U32 R109, R92, 0x10, RZ ;  /* 0x000000105c6d7819 */ /* 0x000fe200000006ff */
[----:B------:R-:W-:Y:S06]  /*28c0*/  BRA `(.L_x_2520) ;  /* 0x0000000000207947 */ /* 0x000fec0003800000 */
.L_x_2519:
        /* <DEDUP_REMOVED lines=8> */
.L_x_2520:
[----:B------:R-:W-:Y:S05]  /*2950*/  BSYNC B1 ;  /* 0x0000000000017941 */ /* 0x000fea0003800000 */
.L_x_2518:
        /* <DEDUP_REMOVED lines=15> */
.L_x_2522:
[----:B------:R-:W-:-:S04]  /*2a50*/  FFMA.FTZ R108, R120, R111, R110 ;  /* 0x0000006f786c7223 */ /* 0x000fc8000001006e */
[--C-:B------:R-:W-:Y:S01]  /*2a60*/  FADD.FTZ R109, R149, -R108.reuse ;  /* 0x8000006c956d7221 */ /* 0x100fe20000010000 */
[----:B------:R-:W-:-:S03]  /*2a70*/  @P4 PRMT R108, R92, 0x7632, R108 ;  /* 0x000076325c6c4816 */ /* 0x000fc6000000006c */
[----:B------:R-:W-:Y:S01]  /*2a80*/  FMUL.FTZ R109, R2, R109 ;  /* 0x0000006d026d7220 */ /* 0x000fe20000410000 */
[----:B------:R-:W-:-:S05]  /*2a90*/  @P4 SHF.L.U32 R108, R108, 0x10, RZ ;  /* 0x000000106c6c4819 */ /* 0x000fca00000006ff */
[----:B------:R-:W-:-:S07]  /*2aa0*/  @P4 FADD.FTZ R109, R109, R108 ;  /* 0x0000006c6d6d4221 */ /* 0x000fce0000010000 */
.L_x_2523:
[----:B------:R-:W-:Y:S05]  /*2ab0*/  BSYNC B1 ;  /* 0x0000000000017941 */ /* 0x000fea0003800000 */
.L_x_2521:
        /* <DEDUP_REMOVED lines=12> */
.L_x_2525:
[----:B------:R-:W-:-:S04]  /*2b80*/  FFMA.FTZ R108, R117, R111, R110 ;  /* 0x0000006f756c7223 */ /* 0x000fc8000001006e */
[----:B------:R-:W-:Y:S01]  /*2b90*/  FADD.FTZ R109, R143, -R108 ;  /* 0x8000006c8f6d7221 */ /* 0x000fe20000010000 */
[----:B------:R-:W-:-:S03]  /*2ba0*/  @P4 SHF.L.U32 R108, R93, 0x10, RZ ;  /* 0x000000105d6c4819 */ /* 0x000fc600000006ff */
[----:B------:R-:W-:-:S04]  /*2bb0*/  FMUL.FTZ R109, R2, R109 ;  /* 0x0000006d026d7220 */ /* 0x000fc80000410000 */
[----:B------:R-:W-:-:S07]  /*2bc0*/  @P4 FADD.FTZ R109, R109, R108 ;  /* 0x0000006c6d6d4221 */ /* 0x000fce0000010000 */
.L_x_2526:
[----:B------:R-:W-:Y:S05]  /*2bd0*/  BSYNC B1 ;  /* 0x0000000000017941 */ /* 0x000fea0003800000 */
.L_x_2524:
        /* <DEDUP_REMOVED lines=13> */
.L_x_2528:
[----:B------:R-:W-:-:S04]  /*2cb0*/  FFMA.FTZ R108, R121, R111, R110 ;  /* 0x0000006f796c7223 */ /* 0x000fc8000001006e */
[--C-:B------:R-:W-:Y:S01]  /*2cc0*/  FADD.FTZ R109, R141, -R108.reuse ;  /* 0x8000006c8d6d7221 */ /* 0x100fe20000010000 */
[----:B------:R-:W-:-:S03]  /*2cd0*/  @P4 PRMT R108, R93, 0x7632, R108 ;  /* 0x000076325d6c4816 */ /* 0x000fc6000000006c */
[----:B------:R-:W-:Y:S01]  /*2ce0*/  FMUL.FTZ R109, R2, R109 ;  /* 0x0000006d026d7220 */ /* 0x000fe20000410000 */
[----:B------:R-:W-:-:S05]  /*2cf0*/  @P4 SHF.L.U32 R108, R108, 0x10, RZ ;  /* 0x000000106c6c4819 */ /* 0x000fca00000006ff */
[----:B------:R-:W-:-:S07]  /*2d00*/  @P4 FADD.FTZ R109, R109, R108 ;  /* 0x0000006c6d6d4221 */ /* 0x000fce0000010000 */
.L_x_2529:
[----:B------:R-:W-:Y:S05]  /*2d10*/  BSYNC B1 ;  /* 0x0000000000017941 */ /* 0x000fea0003800000 */
.L_x_2527:
        /* <DEDUP_REMOVED lines=12> */
.L_x_2531:
[----:B------:R-:W-:Y:S01]  /*2de0*/  FFMA.FTZ R109, R118, R111, R110 ;  /* 0x0000006f766d7223 */ /* 0x000fe2000001006e */
[----:B------:R-:W-:-:S03]  /*2df0*/  @P4 SHF.L.U32 R108, R94, 0x10, RZ ;  /* 0x000000105e6c4819 */ /* 0x000fc600000006ff */
[----:B------:R-:W-:-:S04]  /*2e00*/  FADD.FTZ R109, R140, -R109 ;  /* 0x8000006d8c6d7221 */ /* 0x000fc80000010000 */
[----:B------:R-:W-:-:S04]  /*2e10*/  FMUL.FTZ R109, R2, R109 ;  /* 0x0000006d026d7220 */ /* 0x000fc80000410000 */
[----:B------:R-:W-:-:S07]  /*2e20*/  @P4 FADD.FTZ R109, R109, R108 ;  /* 0x0000006c6d6d4221 */ /* 0x000fce0000010000 */
.L_x_2532:
[----:B------:R-:W-:Y:S05]  /*2e30*/  BSYNC B1 ;  /* 0x0000000000017941 */ /* 0x000fea0003800000 */
.L_x_2530:
        /* <DEDUP_REMOVED lines=13> */
.L_x_2534:
[----:B------:R-:W-:-:S04]  /*2f10*/  FFMA.FTZ R108, R122, R111, R110 ;  /* 0x0000006f7a6c7223 */ /* 0x000fc8000001006e */
[--C-:B------:R-:W-:Y:S01]  /*2f20*/  FADD.FTZ R109, R139, -R108.reuse ;  /* 0x8000006c8b6d7221 */ /* 0x100fe20000010000 */
[----:B------:R-:W-:-:S03]  /*2f30*/  @P4 PRMT R108, R94, 0x7632, R108 ;  /* 0x000076325e6c4816 */ /* 0x000fc6000000006c */
[----:B------:R-:W-:Y:S01]  /*2f40*/  FMUL.FTZ R109, R2, R109 ;  /* 0x0000006d026d7220 */ /* 0x000fe20000410000 */
[----:B------:R-:W-:-:S05]  /*2f50*/  @P4 SHF.L.U32 R108, R108, 0x10, RZ ;  /* 0x000000106c6c4819 */ /* 0x000fca00000006ff */
[----:B------:R-:W-:-:S07]  /*2f60*/  @P4 FADD.FTZ R109, R109, R108 ;  /* 0x0000006c6d6d4221 */ /* 0x000fce0000010000 */
.L_x_2535:
[----:B------:R-:W-:Y:S05]  /*2f70*/  BSYNC B1 ;  /* 0x0000000000017941 */ /* 0x000fea0003800000 */
.L_x_2533:
        /* <DEDUP_REMOVED lines=12> */
.L_x_2537:
[----:B------:R-:W-:Y:S01]  /*3040*/  FFMA.FTZ R109, R119, R111, R110 ;  /* 0x0000006f776d7223 */ /* 0x000fe2000001006e */
[----:B------:R-:W-:-:S03]  /*3050*/  @P4 SHF.L.U32 R108, R95, 0x10, RZ ;  /* 0x000000105f6c4819 */ /* 0x000fc600000006ff */
[----:B------:R-:W-:-:S04]  /*3060*/  FADD.FTZ R109, R138, -R109 ;  /* 0x8000006d8a6d7221 */ /* 0x000fc80000010000 */
[----:B------:R-:W-:-:S04]  /*3070*/  FMUL.FTZ R109, R2, R109 ;  /* 0x0000006d026d7220 */ /* 0x000fc80000410000 */
[----:B------:R-:W-:-:S07]  /*3080*/  @P4 FADD.FTZ R109, R109, R108 ;  /* 0x0000006c6d6d4221 */ /* 0x000fce0000010000 */
.L_x_2538:
[----:B------:R-:W-:Y:S05]  /*3090*/  BSYNC B1 ;  /* 0x0000000000017941 */ /* 0x000fea0003800000 */
.L_x_2536:
        /* <DEDUP_REMOVED lines=13> */
.L_x_2540:
[----:B------:R-:W-:-:S04]  /*3170*/  FFMA.FTZ R108, R123, R111, R110 ;  /* 0x0000006f7b6c7223 */ /* 0x000fc8000001006e */
[--C-:B------:R-:W-:Y:S01]  /*3180*/  FADD.FTZ R109, R137, -R108.reuse ;  /* 0x8000006c896d7221 */ /* 0x100fe20000010000 */
[----:B------:R-:W-:-:S03]  /*3190*/  @P4 PRMT R108, R95, 0x7632, R108 ;  /* 0x000076325f6c4816 */ /* 0x000fc6000000006c */
[----:B------:R-:W-:Y:S01]  /*31a0*/  FMUL.FTZ R113, R2, R109 ;  /* 0x0000006d02717220 */ /* 0x000fe20000410000 */
[----:B------:R-:W-:-:S05]  /*31b0*/  @P4 SHF.L.U32 R108, R108, 0x10, RZ ;  /* 0x000000106c6c4819 */ /* 0x000fca00000006ff */
[----:B------:R-:W-:-:S07]  /*31c0*/  @P4 FADD.FTZ R113, R113, R108 ;  /* 0x0000006c71714221 */ /* 0x000fce0000010000 */
.L_x_2541:
[----:B------:R-:W-:Y:S05]  /*31d0*/  BSYNC B1 ;  /* 0x0000000000017941 */ /* 0x000fea0003800000 */
.L_x_2539:
        /* <DEDUP_REMOVED lines=14> */
.L_x_2517:
[----:B------:R-:W-:Y:S05]  /*32c0*/  BSYNC B0 ;  /* 0x0000000000007941 */ /* 0x000fea0003800000 */
.L_x_2516:
[----:B------:R-:W-:Y:S01]  /*32d0*/  ISETP.NE.AND P4, PT, R161, RZ, PT ;  /* 0x000000ffa100720c */ /* 0x000fe20003f85270 */
[----:B------:R-:W-:-:S12]  /*32e0*/  BSSY B0, `(.L_x_2542) ;  /* 0x00000a8000007945 */ /* 0x000fd80003800000 */
[----:B------:R-:W-:Y:S05]  /*32f0*/  @!P4 BRA `(.L_x_2543) ;  /* 0x000000080098c947 */ /* 0x000fea0003800000 */
[----:B------:R-:W-:Y:S04]  /*3300*/  BSSY B1, `(.L_x_2544) ;  /* 0x0000011000017945 */ /* 0x000fe80003800000 */
[----:B------:R-:W-:Y:S05]  /*3310*/  @P2 BRA `(.L_x_2545) ;  /* 0x00000000001c2947 */ /* 0x000fea0003800000 */
[----:B------:R-:W-:Y:S01]  /*3320*/  UISETP.NE.U32.AND UP0, UPT, UR14, URZ, UPT ;  /* 0x0000003f0e00728c */ /* 0x000fe2000bf05070 */
[----:B01----:R-:W-:-:S03]  /*3330*/  HFMA2.MMA R109, -RZ, RZ, 0, 0 ;  /* 0x00000000ff6d7435 */ /* 0x003fc600000001ff */
[----:B------:R-:W-:-:S06]  /*3340*/  UISETP.NE.AND.EX UP0, UPT, UR15, URZ, UPT, UP0 ;  /* 0x0000003f0f00728c */ /* 0x000fcc000bf05300 */
[----:B------:R-:W-:-:S13]  /*3350*/  PLOP3.LUT P4, PT, PT, PT, UP0, 0x80, 0x0 ;  /* 0x000000000000781c */ /* 0x000fda0003f8f008 */
[----:B------:R-:W-:Y:S05]  /*3360*/  @!P4 BRA `(.L_x_2546) ;  /* 0x000000000028c947 */ /* 0x000fea0003800000 */
[----:B------:R-:W-:Y:S01]  /*3370*/  IMAD.U32 R109, R96, 0x10000, RZ ;  /* 0x00010000606d7824 */ /* 0x000fe200078e00ff */
[----:B------:R-:W-:Y:S06]  /*3380*/  BRA `(.L_x_2546) ;  /* 0x0000000000207947 */ /* 0x000fec0003800000 */
.L_x_2545:
        /* <DEDUP_REMOVED lines=8> */
.L_x_2546:
[----:B------:R-:W-:Y:S05]  /*3410*/  BSYNC B1 ;  /* 0x0000000000017941 */ /* 0x000fea0003800000 */
.L_x_2544:
        /* <DEDUP_REMOVED lines=15> */
.L_x_2548:
[----:B------:R-:W-:-:S04]  /*3510*/  FFMA.FTZ R108, R128, R111, R110 ;  /* 0x0000006f806c7223 */ /* 0x000fc8000001006e */
[--C-:B------:R-:W-:Y:S01]  /*3520*/  FADD.FTZ R109, R147, -R108.reuse ;  /* 0x8000006c936d7221 */ /* 0x100fe20000010000 */
[----:B------:R-:W-:-:S03]  /*3530*/  @P4 PRMT R108, R96, 0x7632, R108 ;  /* 0x00007632606c4816 */ /* 0x000fc6000000006c */
[----:B------:R-:W-:Y:S01]  /*3540*/  FMUL.FTZ R109, R2, R109 ;  /* 0x0000006d026d7220 */ /* 0x000fe20000410000 */
[----:B------:R-:W-:-:S05]  /*3550*/  @P4 SHF.L.U32 R108, R108, 0x10, RZ ;  /* 0x000000106c6c4819 */ /* 0x000fca00000006ff */
[----:B------:R-:W-:-:S07]  /*3560*/  @P4 FADD.FTZ R109, R109, R108 ;  /* 0x0000006c6d6d4221 */ /* 0x000fce0000010000 */
.L_x_2549:
[----:B------:R-:W-:Y:S05]  /*3570*/  BSYNC B1 ;  /* 0x0000000000017941 */ /* 0x000fea0003800000 */
.L_x_2547:
        /* <DEDUP_REMOVED lines=12> */
.L_x_2551:
[----:B------:R-:W-:Y:S01]  /*3640*/  FFMA.FTZ R109, R124, R111, R110 ;  /* 0x0000006f7c6d7223 */ /* 0x000fe2000001006e */
[----:B------:R-:W-:-:S03]  /*3650*/  @P4 SHF.L.U32 R108, R97, 0x10, RZ ;  /* 0x00000010616c4819 */ /* 0x000fc600000006ff */
[----:B------:R-:W-:-:S04]  /*3660*/  FADD.FTZ R109, R136, -R109 ;  /* 0x8000006d886d7221 */ /* 0x000fc80000010000 */
[----:B------:R-:W-:-:S04]  /*3670*/  FMUL.FTZ R109, R2, R109 ;  /* 0x0000006d026d7220 */ /* 0x000fc80000410000 */
[----:B------:R-:W-:-:S07]  /*3680*/  @P4 FADD.FTZ R109, R109, R108 ;  /* 0x0000006c6d6d4221 */ /* 0x000fce0000010000 */
.L_x_2552:
[----:B------:R-:W-:Y:S05]  /*3690*/  BSYNC B1 ;  /* 0x0000000000017941 */ /* 0x000fea0003800000 */
.L_x_2550:
        /* <DEDUP_REMOVED lines=13> */
.L_x_2554:
[----:B------:R-:W-:-:S04]  /*3770*/  FFMA.FTZ R108, R130, R111, R110 ;  /* 0x0000006f826c7223 */ /* 0x000fc8000001006e */
[--C-:B------:R-:W-:Y:S01]  /*3780*/  FADD.FTZ R109, R131, -R108.reuse ;  /* 0x8000006c836d7221 */ /* 0x100fe20000010000 */
[----:B------:R-:W-:-:S03]  /*3790*/  @P4 PRMT R108, R97, 0x7632, R108 ;  /* 0x00007632616c4816 */ /* 0x000fc6000000006c */
[----:B------:R-:W-:Y:S01]  /*37a0*/  FMUL.FTZ R109, R2, R109 ;  /* 0x0000006d026d7220 */ /* 0x000fe20000410000 */
[----:B------:R-:W-:-:S05]  /*37b0*/  @P4 SHF.L.U32 R108, R108, 0x10, RZ ;  /* 0x000000106c6c4819 */ /* 0x000fca00000006ff */
[----:B------:R-:W-:-:S07]  /*37c0*/  @P4 FADD.FTZ R109, R109, R108 ;  /* 0x0000006c6d6d4221 */ /* 0x000fce0000010000 */
.L_x_2555:
[----:B------:R-:W-:Y:S05]  /*37d0*/  BSYNC B1 ;  /* 0x0000000000017941 */ /* 0x000fea0003800000 */
.L_x_2553:
        /* <DEDUP_REMOVED lines=12> */
.L_x_2557:
[----:B------:R-:W-:Y:S01]  /*38a0*/  FFMA.FTZ R109, R125, R111, R110 ;  /* 0x0000006f7d6d7223 */ /* 0x000fe2000001006e */
[----:B------:R-:W-:-:S03]  /*38b0*/  @P4 SHF.L.U32 R108, R98, 0x10, RZ ;  /* 0x00000010626c4819 */ /* 0x000fc600000006ff */
[----:B------:R-:W-:-:S04]  /*38c0*/  FADD.FTZ R109, R126, -R109 ;  /* 0x8000006d7e6d7221 */ /* 0x000fc80000010000 */
[----:B------:R-:W-:-:S04]  /*38d0*/  FMUL.FTZ R109, R2, R109 ;  /* 0x0000006d026d7220 */ /* 0x000fc80000410000 */
[----:B------:R-:W-:-:S07]  /*38e0*/  @P4 FADD.FTZ R109, R109, R108 ;  /* 0x0000006c6d6d4221 */ /* 0x000fce0000010000 */
.L_x_2558:
[----:B------:R-:W-:Y:S05]  /*38f0*/  BSYNC B1 ;  /* 0x0000000000017941 */ /* 0x000fea0003800000 */
.L_x_2556:
        /* <DEDUP_REMOVED lines=13> */
.L_x_2560:
[----:B------:R-:W-:-:S04]  /*39d0*/  FFMA.FTZ R108, R132, R111, R110 ;  /* 0x0000006f846c7223 */ /* 0x000fc8000001006e */
[--C-:B------:R-:W-:Y:S01]  /*39e0*/  FADD.FTZ R109, R133, -R108.reuse ;  /* 0x8000006c856d7221 */ /* 0x100fe20000010000 */
[----:B------:R-:W-:-:S03]  /*39f0*/  @P4 PRMT R108, R98, 0x7632, R108 ;  /* 0x00007632626c4816 */ /* 0x000fc6000000006c */
[----:B------:R-:W-:Y:S01]  /*3a00*/  FMUL.FTZ R109, R2, R109 ;  /* 0x0000006d026d7220 */ /* 0x000fe20000410000 */
[----:B------:R-:W-:-:S05]  /*3a10*/  @P4 SHF.L.U32 R108, R108, 0x10, RZ ;  /* 0x000000106c6c4819 */ /* 0x000fca00000006ff */
[----:B------:R-:W-:-:S07]  /*3a20*/  @P4 FADD.FTZ R109, R109, R108 ;  /* 0x0000006c6d6d4221 */ /* 0x000fce0000010000 */
.L_x_2561:
[----:B------:R-:W-:Y:S05]  /*3a30*/  BSYNC B1 ;  /* 0x0000000000017941 */ /* 0x000fea0003800000 */
.L_x_2559:
        /* <DEDUP_REMOVED lines=12> */
.L_x_2563:
[----:B------:R-:W-:-:S04]  /*3b00*/  FFMA.FTZ R108, R127, R111, R110 ;  /* 0x0000006f7f6c7223 */ /* 0x000fc8000001006e */
[----:B------:R-:W-:Y:S01]  /*3b10*/  FADD.FTZ R109, R129, -R108 ;  /* 0x8000006c816d7221 */ /* 0x000fe20000010000 */
[----:B------:R-:W-:-:S03]  /*3b20*/  @P4 SHF.L.U32 R108, R99, 0x10, RZ ;  /* 0x00000010636c4819 */ /* 0x000fc600000006ff */
[----:B------:R-:W-:-:S04]  /*3b30*/  FMUL.FTZ R109, R2, R109 ;  /* 0x0000006d026d7220 */ /* 0x000fc80000410000 */
[----:B------:R-:W-:-:S07]  /*3b40*/  @P4 FADD.FTZ R109, R109, R108 ;  /* 0x0000006c6d6d4221 */ /* 0x000fce0000010000 */
.L_x_2564:
[----:B------:R-:W-:Y:S05]  /*3b50*/  BSYNC B1 ;  /* 0x0000000000017941 */ /* 0x000fea0003800000 */
.L_x_2562:
        /* <DEDUP_REMOVED lines=13> */
.L_x_2566:
[----:B------:R-:W-:Y:S01]  /*3c30*/  FFMA.FTZ R110, R134, R111, R110 ;  /* 0x0000006f866e7223 */ /* 0x000fe2000001006e */
[----:B------:R-:W-:-:S03]  /*3c40*/  @P4 PRMT R108, R99, 0x7632, R108 ;  /* 0x00007632636c4816 */ /* 0x000fc6000000006c */
[----:B------:R-:W-:-:S04]  /*3c50*/  FADD.FTZ R109, R135, -R110 ;  /* 0x8000006e876d7221 */ /* 0x000fc80000010000 */
[----:B------:R-:W-:Y:S01]  /*3c60*/  FMUL.FTZ R2, R2, R109 ;  /* 0x0000006d02027220 */ /* 0x000fe20000410000 */
[----:B------:R-:W-:-:S05]  /*3c70*/  @P4 SHF.L.U32 R109, R108, 0x10, RZ ;  /* 0x000000106c6d4819 */ /* 0x000fca00000006ff */
[----:B------:R-:W-:-:S07]  /*3c80*/  @P4 FADD.FTZ R2, R2, R109 ;  /* 0x0000006d02024221 */ /* 0x000fce0000010000 */
.L_x_2567:
[----:B------:R-:W-:Y:S05]  /*3c90*/  BSYNC B1 ;  /* 0x0000000000017941 */ /* 0x000fea0003800000 */
.L_x_2565:
        /* <DEDUP_REMOVED lines=12> */
.L_x_2543:
[----:B------:R-:W-:Y:S05]  /*3d60*/  BSYNC B0 ;  /* 0x0000000000007941 */ /* 0x000fea0003800000 */
.L_x_2542:
[----:B------:R-:W-:Y:S02]  /*3d70*/  IADD3 R3, R3, UR12, RZ ;  /* 0x0000000c03037c10 */ /* 0x000fe4000fffe0ff */
[----:B------:R-:W-:Y:S02]  /*3d80*/  ISETP.NE.AND P3, PT, R142, RZ, PT ;  /* 0x000000ff8e00720c */ /* 0x000fe40003f65270 */
[----:B------:R-:W-:Y:S02]  /*3d90*/  ISETP.GE.AND P2, PT, R3, UR13, PT ;  /* 0x0000000d03007c0c */ /* 0x000fe4000bf46270 */
[----:B------:R-:W-:-:S11]  /*3da0*/  SEL R160, RZ, 0x1, P3 ;  /* 0x00000001ffa07807 */ /* 0x000fd60001800000 */
[----:B------:R-:W-:Y:S05]  /*3db0*/  @!P2 BRA `(.L_x_2568) ;  /* 0xffffffc400a8a947 */ /* 0x000fea000383ffff */
.L_x_2475:
[----:B------:R-:W2:Y:S01]  /*3dc0*/  S2R R0, SR_TID.X ;  /* 0x0000000000007919 */ /* 0x000ea20000002100 */
[----:B------:R-:W2:Y:S01]  /*3dd0*/  S2UR UR6, SR_CTAID.X ;  /* 0x00000000000679c3 */ /* 0x000ea20000002500 */
[----:B------:R-:W-:Y:S01]  /*3de0*/  BSSY B0, `(.L_x_2569) ;  /* 0x000000e000007945 */ /* 0x000fe20003800000 */
[----:B--2---:R-:W-:-:S05]  /*3df0*/  LEA.HI R0, R0, UR6, RZ, 0x19 ;  /* 0x0000000600007c11 */ /* 0x004fca000f8fc8ff */
        /* <DEDUP_REMOVED lines=12> */
.L_x_2570:
[----:B------:R-:W-:Y:S05]  /*3ec0*/  BSYNC B0 ;  /* 0x0000000000007941 */ /* 0x000fea0003800000 */
.L_x_2569:
        /* <DEDUP_REMOVED lines=11> */
.L_x_2572:
[----:B------:R-:W-:Y:S05]  /*3f80*/  BSYNC B0 ;  /* 0x0000000000007941 */ /* 0x000fea0003800000 */
.L_x_2571:
        /* <DEDUP_REMOVED lines=11> */
.L_x_2489:
[----:B------:R-:W-:Y:S01]  /*4040*/  HFMA2.MMA R108, -RZ, RZ, 0, 9.5367431640625e-07 ;  /* 0x00000010ff6c7435 */ /* 0x000fe200000001ff */
[----:B0-----:R-:W-:Y:S02]  /*4050*/  MOV R113, R146 ;  /* 0x0000009200717202 */ /* 0x001fe40000000f00 */
[----:B------:R-:W-:Y:S02]  /*4060*/  MOV R111, 0x1f ;  /* 0x0000001f006f7802 */ /* 0x000fe40000000f00 */
[----:B------:R-:W-:-:S07]  /*4070*/  MOV R112, 0xffffffff ;  /* 0xffffffff00707802 */ /* 0x000fce0000000f00 */
[----:B-----5:R-:W-:Y:S05]  /*4080*/  WARPSYNC.COLLECTIVE R112, `(.L_x_2573) ;  /* 0x0000000070087348 */ /* 0x020fea0003c00000 */
[----:B------:R0:W1:Y:S02]  /*4090*/  SHFL.DOWN P4, R114, R113, R108, R111 ;  /* 0x0800006c71727389 */ /* 0x000064000008006f */
[----:B01---5:R-:W-:Y:S01]  /*40a0*/  ENDCOLLECTIVE ;  /* 0x000000000000791b */ /* 0x023fe20003800000 */
.L_x_2573:
[----:B------:R-:W-:Y:S02]  /*40b0*/  IMAD.MOV.U32 R113, RZ, RZ, R145 ;  /* 0x000000ffff717224 */ /* 0x000fe400078e0091 */
[----:B------:R-:W-:-:S07]  /*40c0*/  FADD.FTZ R115, R114, R146 ;  /* 0x0000009272737221 */ /* 0x000fce0000010000 */
[----:B------:R-:W-:Y:S05]  /*40d0*/  WARPSYNC.COLLECTIVE R112, `(.L_x_2574) ;  /* 0x0000000070087348 */ /* 0x000fea0003c00000 */
[----:B------:R0:W1:Y:S02]  /*40e0*/  SHFL.DOWN P4, R114, R113, R108, R111 ;  /* 0x0800006c71727389 */ /* 0x000064000008006f */
[----:B01----:R-:W-:Y:S01]  /*40f0*/  ENDCOLLECTIVE ;  /* 0x000000000000791b */ /* 0x003fe20003800000 */
.L_x_2574:
[----:B------:R-:W-:Y:S01]  /*4100*/  HFMA2.MMA R108, -RZ, RZ, 0, 4.76837158203125e-07 ;  /* 0x00000008ff6c7435 */ /* 0x000fe200000001ff */
[----:B------:R-:W-:Y:S02]  /*4110*/  MOV R113, R115 ;  /* 0x0000007300717202 */ /* 0x000fe40000000f00 */
[----:B------:R-:W-:-:S08]  /*4120*/  MOV R144, R114 ;  /* 0x0000007200907202 */ /* 0x000fd00000000f00 */
[----:B------:R-:W-:Y:S05]  /*4130*/  WARPSYNC.COLLECTIVE R112, `(.L_x_2575) ;  /* 0x0000000070087348 */ /* 0x000fea0003c00000 */
[----:B------:R0:W1:Y:S02]  /*4140*/  SHFL.DOWN P4, R114, R113, R108, R111 ;  /* 0x0800006c71727389 */ /* 0x000064000008006f */
[----:B01----:R-:W-:Y:S01]  /*4150*/  ENDCOLLECTIVE ;  /* 0x000000000000791b */ /* 0x003fe20003800000 */
.L_x_2575:
[----:B------:R-:W-:-:S05]  /*4160*/  FADD.FTZ R148, R144, R145 ;  /* 0x0000009190947221 */ /* 0x000fca0000010000 */
[----:B------:R-:W-:Y:S01]  /*4170*/  MOV R113, R148 ;  /* 0x0000009400717202 */ /* 0x000fe20000000f00 */
[----:B------:R-:W-:-:S07]  /*4180*/  FADD.FTZ R160, R115, R114 ;  /* 0x0000007273a07221 */ /* 0x000fce0000010000 */
[----:B------:R-:W-:Y:S05]  /*4190*/  WARPSYNC.COLLECTIVE R112, `(.L_x_2576) ;  /* 0x0000000070087348 */ /* 0x000fea0003c00000 */
[----:B------:R0:W1:Y:S02]  /*41a0*/  SHFL.DOWN P4, R114, R113, R108, R111 ;  /* 0x0800006c71727389 */ /* 0x000064000008006f */
[----:B01----:R-:W-:Y:S01]  /*41b0*/  ENDCOLLECTIVE ;  /* 0x000000000000791b */ /* 0x003fe20003800000 */
.L_x_2576:
[----:B------:R-:W-:Y:S01]  /*41c0*/  HFMA2.MMA R108, -RZ, RZ, 0, 2.384185791015625e-07 ;  /* 0x00000004ff6c7435 */ /* 0x000fe200000001ff */
[----:B------:R-:W-:Y:S01]  /*41d0*/  IMAD.MOV.U32 R113, RZ, RZ, R160 ;  /* 0x000000ffff717224 */ /* 0x000fe200078e00a0 */
[----:B------:R-:W-:-:S09]  /*41e0*/  MOV R165, R114 ;  /* 0x0000007200a57202 */ /* 0x000fd20000000f00 */
[----:B------:R-:W-:Y:S05]  /*41f0*/  WARPSYNC.COLLECTIVE R112, `(.L_x_2577) ;  /* 0x0000000070087348 */ /* 0x000fea0003c00000 */
[----:B------:R0:W1:Y:S02]  /*4200*/  SHFL.DOWN P4, R114, R113, R108, R111 ;  /* 0x0800006c71727389 */ /* 0x000064000008006f */
[----:B01----:R-:W-:Y:S01]  /*4210*/  ENDCOLLECTIVE ;  /* 0x000000000000791b */ /* 0x003fe20003800000 */
.L_x_2577:
[----:B------:R-:W-:-:S05]  /*4220*/  FADD.FTZ R165, R148, R165 ;  /* 0x000000a594a57221 */ /* 0x000fca0000010000 */
[----:B------:R-:W-:Y:S01]  /*4230*/  MOV R113, R165 ;  /* 0x000000a500717202 */ /* 0x000fe20000000f00 */
[----:B------:R-:W-:-:S07]  /*4240*/  FADD.FTZ R164, R160, R114 ;  /* 0x00000072a0a47221 */ /* 0x000fce0000010000 */
[----:B------:R-:W-:Y:S05]  /*4250*/  WARPSYNC.COLLECTIVE R112, `(.L_x_2578) ;  /* 0x0000000070087348 */ /* 0x000fea0003c00000 */
[----:B------:R0:W1:Y:S02]  /*4260*/  SHFL.DOWN P4, R114, R113, R108, R111 ;  /* 0x0800006c71727389 */ /* 0x000064000008006f */
[----:B01----:R-:W-:Y:S01]  /*4270*/  ENDCOLLECTIVE ;  /* 0x000000000000791b */ /* 0x003fe20003800000 */
.L_x_2578:
[----:B------:R-:W-:Y:S01]  /*4280*/  HFMA2.MMA R108, -RZ, RZ, 0, 1.1920928955078125e-07 ;  /* 0x00000002ff6c7435 */ /* 0x000fe200000001ff */
[----:B------:R-:W-:Y:S02]  /*4290*/  MOV R113, R164 ;  /* 0x000000a400717202 */ /* 0x000fe40000000f00 */
[----:B------:R-:W-:-:S08]  /*42a0*/  MOV R144, R114 ;  /* 0x0000007200907202 */ /* 0x000fd00000000f00 */
[----:B------:R-:W-:Y:S05]  /*42b0*/  WARPSYNC.COLLECTIVE R112, `(.L_x_2579) ;  /* 0x0000000070087348 */ /* 0x000fea0003c00000 */
[----:B------:R0:W1:Y:S02]  /*42c0*/  SHFL.DOWN P4, R114, R113, R108, R111 ;  /* 0x0800006c71727389 */ /* 0x000064000008006f */
[----:B01----:R-:W-:Y:S01]  /*42d0*/  ENDCOLLECTIVE ;  /* 0x000000000000791b */ /* 0x003fe20003800000 */
.L_x_2579:
[----:B------:R-:W-:-:S04]  /*42e0*/  FADD.FTZ R146, R165, R144 ;  /* 0x00000090a5927221 */ /* 0x000fc80000010000 */
[----:B------:R-:W-:Y:S02]  /*42f0*/  IMAD.MOV.U32 R113, RZ, RZ, R146 ;  /* 0x000000ffff717224 */ /* 0x000fe400078e0092 */
[----:B------:R-:W-:-:S07]  /*4300*/  FADD.FTZ R144, R164, R114 ;  /* 0x00000072a4907221 */ /* 0x000fce0000010000 */
[----:B------:R-:W-:Y:S05]  /*4310*/  WARPSYNC.COLLECTIVE R112, `(.L_x_2580) ;  /* 0x0000000070087348 */ /* 0x000fea0003c00000 */
[----:B------:R0:W1:Y:S02]  /*4320*/  SHFL.DOWN P4, R114, R113, R108, R111 ;  /* 0x0800006c71727389 */ /* 0x000064000008006f */
[----:B01----:R-:W-:Y:S01]  /*4330*/  ENDCOLLECTIVE ;  /* 0x000000000000791b */ /* 0x003fe20003800000 */
.L_x_2580:
[----:B------:R-:W-:Y:S01]  /*4340*/  HFMA2.MMA R108, -RZ, RZ, 0, 5.9604644775390625e-08 ;  /* 0x00000001ff6c7435 */ /* 0x000fe200000001ff */
[----:B------:R-:W-:Y:S02]  /*4350*/  MOV R113, R144 ;  /* 0x0000009000717202 */ /* 0x000fe40000000f00 */
[----:B------:R-:W-:-:S08]  /*4360*/  MOV R145, R114 ;  /* 0x0000007200917202 */ /* 0x000fd00000000f00 */
[----:B------:R-:W-:Y:S05]  /*4370*/  WARPSYNC.COLLECTIVE R112, `(.L_x_2581) ;  /* 0x0000000070087348 */ /* 0x000fea0003c00000 */
[----:B------:R0:W1:Y:S02]  /*4380*/  SHFL.DOWN P4, R114, R113, R108, R111 ;  /* 0x0800006c71727389 */ /* 0x000064000008006f */
[----:B01----:R-:W-:Y:S01]  /*4390*/  ENDCOLLECTIVE ;  /* 0x000000000000791b */ /* 0x003fe20003800000 */
.L_x_2581:
[----:B------:R-:W-:-:S05]  /*43a0*/  FADD.FTZ R115, R146, R145 ;  /* 0x0000009192737221 */ /* 0x000fca0000010000 */
[----:B------:R-:W-:Y:S02]  /*43b0*/  MOV R113, R115 ;  /* 0x0000007300717202 */ /* 0x000fe40000000f00 */
[----:B------:R-:W-:-:S07]  /*43c0*/  MOV R145, R114 ;  /* 0x0000007200917202 */ /* 0x000fce0000000f00 */
[----:B------:R-:W-:Y:S05]  /*43d0*/  WARPSYNC.COLLECTIVE R112, `(.L_x_2582) ;  /* 0x0000000070087348 */ /* 0x000fea0003c00000 */
[----:B------:R0:W1:Y:S02]  /*43e0*/  SHFL.DOWN P4, R114, R113, R108, R111 ;  /* 0x0800006c71727389 */ /* 0x000064000008006f */
[----:B01----:R-:W-:Y:S01]  /*43f0*/  ENDCOLLECTIVE ;  /* 0x000000000000791b */ /* 0x003fe20003800000 */
.L_x_2582:
[----:B------:R-:W-:Y:S05]  /*4400*/  BRA `(.L_x_2583) ;  /* 0xffffffd400d07947 */ /* 0x000fea000383ffff */
.L_x_2584:
        /* <DEDUP_REMOVED lines=15> */
.L_x_11301:


//--------------------- .text._ZN10layer_norm13ln_bwd_kernelINS_13Kernel_traitsIf13__nv_bfloat16S2_S2_fjLj3072ELj1ELj1ELj4ELj16ENS_18Kernel_traits_baseILj3072EfS2_S2_S2_fjLj128EEEEELb0ELb0ELb1ELb1EEEvNS_9BwdParamsE --------------------------
	.section	.text._ZN10layer_norm13ln_bwd_kernelINS_13Kernel_traitsIf13__nv_bfloat16S2_S2_fjLj3072ELj1ELj1ELj4ELj16ENS_18Kernel_traits_baseILj3072EfS2_S2_S2_fjLj128EEEEELb0ELb0ELb1ELb1EEEvNS_9BwdParamsE,"ax",@progbits
	.align	128
        .global         _ZN10layer_norm13ln_bwd_kernelINS_13Kernel_traitsIf13__nv_bfloat16S2_S2_fjLj3072ELj1ELj1ELj4ELj16ENS_18Kernel_traits_baseILj3072EfS2_S2_S2_fjLj128EEEEELb0ELb0ELb1ELb1EEEvNS_9BwdParamsE
        .type           _ZN10layer_norm13ln_bwd_kernelINS_13Kernel_traitsIf13__nv_bfloat16S2_S2_fjLj3072ELj1ELj1ELj4ELj16ENS_18Kernel_traits_baseILj3072EfS2_S2_S2_fjLj128EEEEELb0ELb0ELb1ELb1EEEvNS_9BwdParamsE,@function
        .size           _ZN10layer_norm13ln_bwd_kernelINS_13Kernel_traitsIf13__nv_bfloat16S2_S2_fjLj3072ELj1ELj1ELj4ELj16ENS_18Kernel_traits_baseILj3072EfS2_S2_S2_fjLj128EEEEELb0ELb0ELb1ELb1EEEvNS_9BwdParamsE,(.L_x_11302 - _ZN10layer_norm13ln_bwd_kernelINS_13Kernel_traitsIf13__nv_bfloat16S2_S2_fjLj3072ELj1ELj1ELj4ELj16ENS_18Kernel_traits_baseILj3072EfS2_S2_S2_fjLj128EEEEELb0ELb0ELb1ELb1EEEvNS_9BwdParamsE)
        .other          _ZN10layer_norm13ln_bwd_kernelINS_13Kernel_traitsIf13__nv_bfloat16S2_S2_fjLj3072ELj1ELj1ELj4ELj16ENS_18Kernel_traits_baseILj3072EfS2_S2_S2_fjLj128EEEEELb0ELb0ELb1ELb1EEEvNS_9BwdParamsE,@"STO_CUDA_ENTRY STV_DEFAULT"
_ZN10layer_norm13ln_bwd_kernelINS_13Kernel_traitsIf13__nv_bfloat16S2_S2_fjLj3072ELj1ELj1ELj4ELj16ENS_18Kernel_traits_baseILj3072EfS2_S2_S2_fjLj128EEEEELb0ELb0ELb1ELb1EEEvNS_9BwdParamsE:
.text._ZN10layer_norm13ln_bwd_kernelINS_13Kernel_traitsIf13__nv_bfloat16S2_S2_fjLj3072ELj1ELj1ELj4ELj16ENS_18Kernel_traits_baseILj3072EfS2_S2_S2_fjLj128EEEEELb0ELb0ELb1ELb1EEEvNS_9BwdParamsE:
        /* <DEDUP_REMOVED lines=37> */
.L_x_2585:
[----:B------:R-:W-:Y:S01]  /*0250*/  SHF.L.U32 R0, R158, 0x5, RZ ;  /* 0x000000059e007819 */ /* 0x000fe200000006ff */
[----:B------:R-:W-:Y:S01]  /*0260*/  ULDC.64 UR6, c[0x0][0x260] ;  /* 0x0000980000067ab9 */ /* 0x000fe20000000a00 */
[----:B------:R-:W0:Y:S02]  /*0270*/  LDC.U8 R160, c[0x0][0x2a0] ;  /* 0x0000a800ffa07b82 */ /* 0x000e240000000000 */
[----:B------:R-:W-:-:S04]  /*0280*/  LOP3.LUT R0, R0, 0xfe0, RZ, 0xc0, !PT ;  /* 0x00000fe000007812 */ /* 0x000fc800078ec0ff */
[----:B------:R-:W-:-:S04]  /*0290*/  IADD3 R4, P0, R0, UR6, RZ ;  /* 0x0000000600047c10 */ /* 0x000fc8000ff1e0ff */
[----:B------:R-:W-:-:S05]  /*02a0*/  IADD3.X R5, RZ, UR7, RZ, P0, !PT ;  /* 0x00000007ff057c10 */ /* 0x000fca00087fe4ff */
[----:B------:R1:W5:Y:S04]  /*02b0*/  LDG.E.128 R48, desc[UR4][R4.64] ;  /* 0x0000000404307981 */ /* 0x000368000c1e1d00 */
[----:B------:R1:W5:Y:S04]  /*02c0*/  LDG.E.128 R44, desc[UR4][R4.64+0x10] ;  /* 0x00001004042c7981 */ /* 0x000368000c1e1d00 */
[----:B------:R1:W5:Y:S04]  /*02d0*/  LDG.E.128 R40, desc[UR4][R4.64+0x1000] ;  /* 0x0010000404287981 */ /* 0x000368000c1e1d00 */
[----:B------:R1:W5:Y:S04]  /*02e0*/  LDG.E.128 R36, desc[UR4][R4.64+0x1010] ;  /* 0x0010100404247981 */ /* 0x000368000c1e1d00 */
[----:B------:R1:W5:Y:S04]  /*02f0*/  LDG.E.128 R32, desc[UR4][R4.64+0x2000] ;  /* 0x0020000404207981 */ /* 0x000368000c1e1d00 */
[----:B------:R1:W5:Y:S01]  /*0300*/  LDG.E.128 R28, desc[UR4][R4.64+0x2010] ;  /* 0x00201004041c7981 */ /* 0x000362000c1e1d00 */
        /* <DEDUP_REMOVED lines=24> */
[----:B01----:R-:W-:-:S07]  /*0490*/  CS2R R52, SRZ ;  /* 0x0000000000347805 */ /* 0x003fce000001ff00 */
.L_x_2663:
[----:B0-----:R-:W0:Y:S08]  /*04a0*/  LDC.64 R108, c[0x0][0x288] ;  /* 0x0000a200ff6c7b82 */ /* 0x001e300000000a00 */
[----:B------:R-:W1:Y:S08]  /*04b0*/  LDC.64 R110, c[0x0][0x258] ;  /* 0x00009600ff6e7b82 */ /* 0x000e700000000a00 */
[----:B------:R-:W2:Y:S01]  /*04c0*/  LDC.64 R112, c[0x0][0x280] ;  /* 0x0000a000ff707b82 */ /* 0x000ea20000000a00 */
[----:B0-----:R-:W-:-:S07]  /*04d0*/  IMAD.WIDE R108, R2, 0x4, R108 ;  /* 0x00000004026c7825 */ /* 0x001fce00078e026c */
[----:B------:R-:W0:Y:S01]  /*04e0*/  LDC R159, c[0x0][0x218] ;  /* 0x00008600ff9f7b82 */ /* 0x000e220000000800 */
[----:B------:R1:W3:Y:S02]  /*04f0*/  LDG.E R115, desc[UR4][R108.64] ;  /* 0x000000046c737981 */ /* 0x0002e4000c1e1900 */
[----:B-1----:R-:W-:-:S04]  /*0500*/  IMAD.WIDE R108, R2, 0x4, R110 ;  /* 0x00000004026c7825 */ /* 0x002fc800078e026e */
[----:B--2---:R-:W-:Y:S01]  /*0510*/  IMAD.WIDE R110, R2, 0x4, R112 ;  /* 0x00000004026e7825 */ /* 0x004fe200078e0270 */
[----:B-----5:R1:W5:Y:S01]  /*0520*/  LDG.E R151, desc[UR4][R108.64] ;  /* 0x000000046c977981 */ /* 0x020362000c1e1900 */
        /* <DEDUP_REMOVED lines=8> */
[C---:B------:R-:W-:Y:S01]  /*05b0*/  IADD3 R152, R153.reuse, 0x80, RZ ;  /* 0x0000008099987810 */ /* 0x040fe20007ffe0ff */
[C---:B------:R-:W-:Y:S02]  /*05c0*/  VIADD R150, R153.reuse, 0x100 ;  /* 0x0000010099967836 */ /* 0x040fe40000000000 */
        /* <DEDUP_REMOVED lines=15> */
[----:B------:R-:W-:Y:S01]  /*06c0*/  IMAD.MOV.U32 R161, RZ, RZ, RZ ;  /* 0x000000ffffa17224 */ /* 0x000fe200078e00ff */
[----:B------:R-:W-:Y:S01]  /*06d0*/  MOV R115, RZ ;  /* 0x000000ff00737202 */ /* 0x000fe20000000f00 */
[----:B------:R-:W-:Y:S06]  /*06e0*/  BRA `(.L_x_2589) ;  /* 0x0000001000447947 */ /* 0x000fec0003800000 */
.L_x_2588:
        /* <DEDUP_REMOVED lines=11> */
[----:B-1----:R-:W-:Y:S02]  /*07a0*/  IMAD.WIDE R132, R2, 0x4, R132 ;  /* 0x0000000402847825 */ /* 0x002fe400078e0284 */
[----:B------:R-:W4:Y:S02]  /*07b0*/  LDG.E.128 R12, desc[UR4][R12.64] ;  /* 0x000000040c0c7981 */ /* 0x000f24000c1e1d00 */
[----:B--2---:R-:W-:Y:S02]  /*07c0*/  IMAD.WIDE.U32 R8, R3, 0x10, R124 ;  /* 0x0000001003087825 */ /* 0x004fe400078e007c */
[----:B------:R-:W2:Y:S02]  /*07d0*/  LDG.E R132, desc[UR4][R132.64] ;  /* 0x0000000484847981 */ /* 0x000ea4000c1e1900 */
[----:B------:R-:W-:-:S02]  /*07e0*/  IMAD.WIDE.U32 R116, R150, 0x10, R116 ;  /* 0x0000001096747825 */ /* 0x000fc400078e0074 */
[----:B------:R-:W2:Y:S01]  /*07f0*/  LDG.E.128 R8, desc[UR4][R8.64] ;  /* 0x0000000408087981 */ /* 0x000ea2000c1e1d00 */
[----:B------:R-:W-:-:S03]  /*0800*/  IADD3 R121, R3, 0x80, RZ ;  /* 0x0000008003797810 */ /* 0x000fc60007ffe0ff */
[----:B------:R-:W2:Y:S01]  /*0810*/  LDG.E.128 R116, desc[UR4][R116.64] ;  /* 0x0000000474747981 */ /* 0x000ea2000c1e1d00 */
[----:B------:R-:W-:Y:S01]  /*0820*/  IADD3 R3, R3, 0x100, RZ ;  /* 0x0000010003037810 */ /* 0x000fe20007ffe0ff */
        /* <DEDUP_REMOVED lines=14> */
[----:B------:R-:W-:-:S02]  /*0910*/  PRMT R134, R5, 0x7632, R134 ;  /* 0x0000763205867816 */ /* 0x000fc40000000086 */
[----:B----4-:R-:W-:Y:S02]  /*0920*/  SHF.L.U32 R141, R14, 0x10, RZ ;  /* 0x000000100e8d7819 */ /* 0x010fe400000006ff */
[----:B------:R-:W-:Y:S02]  /*0930*/  SHF.L.U32 R5, R5, 0x10, RZ ;  /* 0x0000001005057819 */ /* 0x000fe400000006ff */
[----:B--2---:R-:W-:Y:S02]  /*0940*/  FSEL R132, R132, RZ, !P0 ;  /* 0x000000ff84847208 */ /* 0x004fe40004000000 */
[----:B------:R-:W-:Y:S02]  /*0950*/  PRMT R131, R6, 0x7632, R131 ;  /* 0x0000763206837816 */ /* 0x000fe40000000083 */
[C---:B0-----:R-:W-:Y:S02]  /*0960*/  PRMT R108, R9.reuse, 0x7632, R108 ;  /* 0x00007632096c7816 */ /* 0x041fe4000000006c */
[----:B------:R-:W-:Y:S01]  /*0970*/  SHF.L.U32 R128, R9, 0x10, RZ ;  /* 0x0000001009807819 */ /* 0x000fe200000006ff */
[----:B------:R-:W-:Y:S01]  /*0980*/  IMAD.U32 R9, R12, 0x10000, RZ ;  /* 0x000100000c097824 */ /* 0x000fe200078e00ff */
[----:B------:R-:W-:-:S02]  /*0990*/  PRMT R109, R10, 0x7632, R109 ;  /* 0x000076320a6d7816 */ /* 0x000fc4000000006d */
[----:B------:R-:W-:Y:S02]  /*09a0*/  SHF.L.U32 R129, R10, 0x10, RZ ;  /* 0x000000100a817819 */ /* 0x000fe400000006ff */
[----:B------:R-:W-:Y:S01]  /*09b0*/  SHF.L.U32 R137, R6, 0x10, RZ ;  /* 0x0000001006897819 */ /* 0x000fe200000006ff */
[----:B------:R-:W-:Y:S01]  /*09c0*/  FADD.FTZ R6, -R132, R7 ;  /* 0x0000000784067221 */ /* 0x000fe20000010100 */
[C---:B------:R-:W-:Y:S02]  /*09d0*/  PRMT R110, R11.reuse, 0x7632, R110 ;  /* 0x000076320b6e7816 */ /* 0x040fe4000000006e */
[----:B------:R-:W-:Y:S02]  /*09e0*/  SHF.L.U32 R130, R11, 0x10, RZ ;  /* 0x000000100b827819 */ /* 0x000fe400000006ff */
[----:B------:R-:W-:Y:S02]  /*09f0*/  PRMT R10, R14, 0x7632, R10 ;  /* 0x000076320e0a7816 */ /* 0x000fe4000000000a */
[----:B------:R-:W-:Y:S01]  /*0a00*/  SHF.L.U32 R143, R15, 0x10, RZ ;  /* 0x000000100f8f7819 */ /* 0x000fe200000006ff */
[----:B------:R-:W-:Y:S01]  /*0a10*/  FADD.FTZ R7, -R132, R9 ;  /* 0x0000000984077221 */ /* 0x000fe20000010100 */
[----:B------:R-:W-:-:S02]  /*0a20*/  PRMT R3, R8, 0x7632, R3 ;  /* 0x0000763208037816 */ /* 0x000fc40000000003 */
[----:B------:R-:W-:Y:S02]  /*0a30*/  SHF.L.U32 R112, R8, 0x10, RZ ;  /* 0x0000001008707819 */ /* 0x000fe400000006ff */
[C---:B------:R-:W-:Y:S02]  /*0a40*/  PRMT R136, R13.reuse, 0x7632, R136 ;  /* 0x000076320d887816 */ /* 0x040fe40000000088 */
[----:B------:R-:W-:Y:S02]  /*0a50*/  SHF.L.U32 R139, R13, 0x10, RZ ;  /* 0x000000100d8b7819 */ /* 0x000fe400000006ff */
[----:B------:R-:W-:Y:S01]  /*0a60*/  PRMT R11, R15, 0x7632, R11 ;  /* 0x000076320f0b7816 */ /* 0x000fe2000000000b */
[----:B------:R-:W-:Y:S01]  /*0a70*/  FADD.FTZ R9, -R132, R141 ;  /* 0x0000008d84097221 */ /* 0x000fe20000010100 */
[----:B------:R-:W-:Y:S02]  /*0a80*/  SHF.L.U32 R135, R4, 0x10, RZ ;  /* 0x0000001004877819 */ /* 0x000fe400000006ff */
[----:B------:R-:W-:-:S02]  /*0a90*/  PRMT R8, R12, 0x7632, R8 ;  /* 0x000076320c087816 */ /* 0x000fc40000000008 */
[----:B------:R-:W-:Y:S02]  /*0aa0*/  SHF.L.U32 R111, R116, 0x10, RZ ;  /* 0x00000010746f7819 */ /* 0x000fe400000006ff */
[----:B------:R-:W-:Y:S02]  /*0ab0*/  PRMT R13, R117, 0x7632, R13 ;  /* 0x00007632750d7816 */ /* 0x000fe4000000000d */
[----:B------:R-:W-:Y:S02]  /*0ac0*/  SHF.L.U32 R113, R118, 0x10, RZ ;  /* 0x0000001076717819 */ /* 0x000fe400000006ff */
[----:B------:R-:W-:Y:S01]  /*0ad0*/  PRMT R133, R4, 0x7632, R133 ;  /* 0x0000763204857816 */ /* 0x000fe20000000085 */
[----:B------:R-:W-:Y:S01]  /*0ae0*/  FADD.FTZ R4, -R132, R5 ;  /* 0x0000000584047221 */ /* 0x000fe20000010100 */
[----:B------:R-:W-:Y:S01]  /*0af0*/  PRMT R12, R116, 0x7632, R12 ;  /* 0x00007632740c7816 */ /* 0x000fe2000000000c */
[----:B------:R-:W-:Y:S01]  /*0b00*/  FADD.FTZ R5, -R132, R137 ;  /* 0x0000008984057221 */ /* 0x000fe20000010100 */
[----:B------:R-:W-:-:S02]  /*0b10*/  PRMT R14, R118, 0x7632, R14 ;  /* 0x00007632760e7816 */ /* 0x000fc4000000000e */
[----:B------:R-:W-:Y:S01]  /*0b20*/  SHF.L.U32 R141, R10, 0x10, RZ ;  /* 0x000000100a8d7819 */ /* 0x000fe200000006ff */
[----:B------:R-:W-:Y:S01]  /*0b30*/  FADD.FTZ R10, -R132, R143 ;  /* 0x0000008f840a7221 */ /* 0x000fe20000010100 */
[----:B------:R-:W-:Y:S01]  /*0b40*/  PRMT R15, R119, 0x7632, R15 ;  /* 0x00007632770f7816 */ /* 0x000fe2000000000f */
[----:B------:R-:W-:Y:S01]  /*0b50*/  IMAD.U32 R143, R11, 0x10000, RZ ;  /* 0x000100000b8f7824 */ /* 0x000fe200078e00ff */
[----:B------:R-:W-:Y:S01]  /*0b60*/  SHF.L.U32 R137, R8, 0x10, RZ ;  /* 0x0000001008897819 */ /* 0x000fe200000006ff */
[----:B------:R-:W-:Y:S01]  /*0b70*/  IMAD.U32 R117, R117, 0x10000, RZ ;  /* 0x0001000075757824 */ /* 0x000fe200078e00ff */
[----:B------:R-:W-:Y:S01]  /*0b80*/  SHF.L.U32 R145, R13, 0x10, RZ ;  /* 0x000000100d917819 */ /* 0x000fe200000006ff */
[C---:B------:R-:W-:Y:S01]  /*0b90*/  FADD.FTZ R0, -R132.reuse, R135 ;  /* 0x0000008784007221 */ /* 0x040fe20000010100 */
[----:B------:R-:W-:Y:S01]  /*0ba0*/  SHF.L.U32 R119, R119, 0x10, RZ ;  /* 0x0000001077777819 */ /* 0x000fe200000006ff */
[C---:B------:R-:W-:Y:S01]  /*0bb0*/  FADD.FTZ R8, -R132.reuse, R139 ;  /* 0x0000008b84087221 */ /* 0x040fe20000010100 */
[----:B------:R-:W-:Y:S01]  /*0bc0*/  SHF.L.U32 R133, R133, 0x10, RZ ;  /* 0x0000001085857819 */ /* 0x000fe200000006ff */
[C---:B------:R-:W-:Y:S01]  /*0bd0*/  FADD.FTZ R11, -R132.reuse, R111 ;  /* 0x0000006f840b7221 */ /* 0x040fe20000010100 */
[----:B------:R-:W-:Y:S01]  /*0be0*/  FADD.FTZ R13, -R132, R113 ;  /* 0x00000071840d7221 */ /* 0x000fe20000010100 */
[----:B------:R-:W-:Y:S01]  /*0bf0*/  SHF.L.U32 R135, R134, 0x10, RZ ;  /* 0x0000001086877819 */ /* 0x000fe200000006ff */
[----:B------:R-:W-:Y:S01]  /*0c00*/  IMAD.U32 R131, R131, 0x10000, RZ ;  /* 0x0001000083837824 */ /* 0x000fe200078e00ff */
[----:B------:R-:W-:-:S02]  /*0c10*/  SHF.L.U32 R115, R115, 0x10, RZ ;  /* 0x0000001073737819 */ /* 0x000fc400000006ff */
[----:B------:R-:W-:Y:S02]  /*0c20*/  SHF.L.U32 R139, R136, 0x10, RZ ;  /* 0x00000010888b7819 */ /* 0x000fe400000006ff */
[----:B------:R-:W-:Y:S02]  /*0c30*/  SHF.L.U32 R111, R12, 0x10, RZ ;  /* 0x000000100c6f7819 */ /* 0x000fe400000006ff */
[----:B------:R-:W-:Y:S02]  /*0c40*/  SHF.L.U32 R113, R14, 0x10, RZ ;  /* 0x000000100e717819 */ /* 0x000fe400000006ff */
        /* <DEDUP_REMOVED lines=14> */
[----:B-----5:R-:W-:Y:S01]  /*0d30*/  FMUL.FTZ R0, R151, R0 ;  /* 0x0000000097007220 */ /* 0x020fe20000410000 */
[----:B------:R-:W-:Y:S01]  /*0d40*/  FADD.FTZ R132, -R132, R147 ;  /* 0x0000009384847221 */ /* 0x000fe20000010100 */
[C---:B------:R-:W-:Y:S01]  /*0d50*/  PRMT R111, R127.reuse, 0x7632, R111 ;  /* 0x000076327f6f7816 */ /* 0x040fe2000000006f */
[----:B------:R-:W-:Y:S01]  /*0d60*/  FADD.FTZ R96, R96, R112 ;  /* 0x0000007060607221 */ /* 0x000fe20000010000 */
[----:B------:R-:W-:Y:S01]  /*0d70*/  SHF.L.U32 R149, R127, 0x10, RZ ;  /* 0x000000107f957819 */ /* 0x000fe200000006ff */
[-C--:B------:R-:W-:Y:S01]  /*0d80*/  FFMA.FTZ R52, R0, R112.reuse, R52 ;  /* 0x0000007000347223 */ /* 0x080fe20000010034 */
[----:B------:R-:W-:Y:S01]  /*0d90*/  PRMT R141, R126, 0x7632, R141 ;  /* 0x000076327e8d7816 */ /* 0x000fe2000000008d */
[----:B------:R-:W-:Y:S01]  /*0da0*/  FMUL.FTZ R127, R48, R112 ;  /* 0x00000070307f7220 */ /* 0x000fe20000410000 */
[----:B------:R-:W-:Y:S01]  /*0db0*/  SHF.L.U32 R144, R126, 0x10, RZ ;  /* 0x000000107e907819 */ /* 0x000fe200000006ff */
[----:B------:R-:W-:Y:S01]  /*0dc0*/  FMUL.FTZ R117, R151, R117 ;  /* 0x0000007597757220 */ /* 0x000fe20000410000 */
[----:B------:R-:W-:Y:S01]  /*0dd0*/  PRMT R138, R123, 0x7632, R138 ;  /* 0x000076327b8a7816 */ /* 0x000fe2000000008a */
[----:B------:R-:W-:Y:S01]  /*0de0*/  FMUL.FTZ R126, R151, R132 ;  /* 0x00000084977e7220 */ /* 0x000fe20000410000 */
[----:B------:R-:W-:Y:S01]  /*0df0*/  IMAD.U32 R112, R109, 0x10000, RZ ;  /* 0x000100006d707824 */ /* 0x000fe200078e00ff */
[----:B------:R-:W-:Y:S01]  /*0e00*/  PRMT R137, R122, 0x7632, R137 ;  /* 0x000076327a897816 */ /* 0x000fe20000000089 */
[----:B------:R-:W-:Y:S01]  /*0e10*/  IMAD.U32 R135, R120, 0x10000, RZ ;  /* 0x0001000078877824 */ /* 0x000fe200078e00ff */
[----:B------:R-:W-:Y:S01]  /*0e20*/  SHF.L.U32 R142, R122, 0x10, RZ ;  /* 0x000000107a8e7819 */ /* 0x000fe200000006ff */
[----:B------:R-:W-:Y:S01]  /*0e30*/  FMUL.FTZ R9, R151, R9 ;  /* 0x0000000997097220 */ /* 0x000fe20000410000 */
[----:B------:R-:W-:-:S02]  /*0e40*/  SHF.L.U32 R132, R3, 0x10, RZ ;  /* 0x0000001003847819 */ /* 0x000fc400000006ff */
[----:B------:R-:W-:Y:S01]  /*0e50*/  PRMT R113, R120, 0x7632, R113 ;  /* 0x0000763278717816 */ /* 0x000fe20000000071 */
[----:B------:R-:W-:Y:S01]  /*0e60*/  FMUL.FTZ R120, R151, R133 ;  /* 0x0000008597787220 */ /* 0x000fe20000410000 */
[C---:B------:R-:W-:Y:S01]  /*0e70*/  PRMT R139, R124.reuse, 0x7632, R139 ;  /* 0x000076327c8b7816 */ /* 0x040fe2000000008b */
[----:B------:R-:W-:Y:S01]  /*0e80*/  FFMA.FTZ R57, R117, R112, R57 ;  /* 0x0000007075397223 */ /* 0x000fe20000010039 */
[----:B------:R-:W-:Y:S01]  /*0e90*/  SHF.L.U32 R145, R124, 0x10, RZ ;  /* 0x000000107c917819 */ /* 0x000fe200000006ff */
[----:B------:R-:W-:Y:S01]  /*0ea0*/  FMUL.FTZ R124, R151, R148 ;  /* 0x00000094977c7220 */ /* 0x000fe20000410000 */
[----:B------:R-:W-:Y:S01]  /*0eb0*/  PRMT R115, R121, 0x7632, R115 ;  /* 0x0000763279737816 */ /* 0x000fe20000000073 */
[----:B------:R-:W-:Y:S01]  /*0ec0*/  FADD.FTZ R93, R93, R112 ;  /* 0x000000705d5d7221 */ /* 0x000fe20000010000 */
[----:B------:R-:W-:Y:S01]  /*0ed0*/  SHF.L.U32 R136, R121, 0x10, RZ ;  /* 0x0000001079887819 */ /* 0x000fe200000006ff */
[----:B------:R-:W-:Y:S01]  /*0ee0*/  FMUL.FTZ R133, R45, R112 ;  /* 0x000000702d857220 */ /* 0x000fe20000410000 */
[C---:B------:R-:W-:Y:S01]  /*0ef0*/  FMUL.FTZ R4, R151.reuse, R4 ;  /* 0x0000000497047220 */ /* 0x040fe20000410000 */
[----:B------:R-:W-:Y:S01]  /*0f00*/  FMUL.FTZ R121, R151, R131 ;  /* 0x0000008397797220 */ /* 0x000fe20000410000 */
[----:B------:R-:W-:Y:S01]  /*0f10*/  SHF.L.U32 R112, R137, 0x10, RZ ;  /* 0x0000001089707819 */ /* 0x000fe200000006ff */
[----:B------:R-:W-:-:S02]  /*0f20*/  IMAD.U32 R148, R138, 0x10000, RZ ;  /* 0x000100008a947824 */ /* 0x000fc400078e00ff */
[----:B------:R-:W-:Y:S01]  /*0f30*/  FMUL.FTZ R131, R49, R132 ;  /* 0x0000008431837220 */ /* 0x000fe20000410000 */
[-C--:B------:R-:W-:Y:S01]  /*0f40*/  FFMA.FTZ R64, R9, R142.reuse, R64 ;  /* 0x0000008e09407223 */ /* 0x080fe20000010040 */
[----:B------:R-:W-:Y:S01]  /*0f50*/  FADD.FTZ R84, R84, R142 ;  /* 0x0000008e54547221 */ /* 0x000fe20000010000 */
[----:B------:R-:W-:Y:S01]  /*0f60*/  FMUL.FTZ R137, R36, R142 ;  /* 0x0000008e24897220 */ /* 0x000fe20000410000 */
[----:B------:R-:W-:Y:S01]  /*0f70*/  FADD.FTZ R138, RZ, R127 ;  /* 0x0000007fff8a7221 */ /* 0x000fe20000010000 */
[----:B------:R-:W-:Y:S01]  /*0f80*/  FMUL.FTZ R15, R151, R15 ;  /* 0x0000000f970f7220 */ /* 0x000fe20000410000 */
[----:B------:R-:W-:Y:S01]  /*0f90*/  FFMA.FTZ R142, R0, R127, RZ ;  /* 0x0000007f008e7223 */ /* 0x000fe200000100ff */
[----:B------:R-:W-:Y:S01]  /*0fa0*/  SHF.L.U32 R108, R108, 0x10, RZ ;  /* 0x000000106c6c7819 */ /* 0x000fe200000006ff */
[-C--:B------:R-:W-:Y:S01]  /*0fb0*/  FFMA.FTZ R54, R4, R128.reuse, R54 ;  /* 0x0000008004367223 */ /* 0x080fe20000010036 */
        /* <DEDUP_REMOVED lines=9> */
[----:B------:R-:W-:Y:S01]  /*1050*/  FMUL.FTZ R116, R151, R116 ;  /* 0x0000007497747220 */ /* 0x000fe20000410000 */
        /* <DEDUP_REMOVED lines=16> */
[C---:B------:R-:W-:Y:S01]  /*1160*/  PRMT R140, R125.reuse, 0x7632, R140 ;  /* 0x000076327d8c7816 */ /* 0x040fe2000000008c */
[----:B------:R-:W-:Y:S02]  /*1170*/  IMAD.U32 R146, R125, 0x10000, RZ ;  /* 0x000100007d927824 */ /* 0x000fe400078e00ff */
[C---:B------:R-:W-:Y:S01]  /*1180*/  FMUL.FTZ R7, R151.reuse, R7 ;  /* 0x0000000797077220 */ /* 0x040fe20000410000 */
[----:B------:R-:W-:Y:S01]  /*1190*/  FMUL.FTZ R125, R151, R134 ;  /* 0x00000086977d7220 */ /* 0x000fe20000410000 */
[----:B------:R-:W-:Y:S01]  /*11a0*/  FFMA.FTZ R55, R116, R108, R55 ;  /* 0x0000006c74377223 */ /* 0x000fe20000010037 */
[----:B------:R-:W-:Y:S01]  /*11b0*/  FADD.FTZ R99, R99, R108 ;  /* 0x0000006c63637221 */ /* 0x000fe20000010000 */
[----:B------:R-:W-:Y:S01]  /*11c0*/  FMUL.FTZ R12, R151, R12 ;  /* 0x0000000c970c7220 */ /* 0x000fe20000410000 */
[----:B------:R-:W-:Y:S01]  /*11d0*/  FMUL.FTZ R134, R47, R110 ;  /* 0x0000006e2f867220 */ /* 0x000fe20000410000 */
[----:B------:R-:W-:Y:S01]  /*11e0*/  SHF.L.U32 R108, R113, 0x10, RZ ;  /* 0x00000010716c7819 */ /* 0x000fe200000006ff */
[----:B------:R-:W-:Y:S01]  /*11f0*/  FADD.FTZ R109, R109, R130 ;  /* 0x000000826d6d7221 */ /* 0x000fe20000010000 */
[C---:B------:R-:W-:Y:S01]  /*1200*/  FMUL.FTZ R118, R151.reuse, R118 ;  /* 0x0000007697767220 */ /* 0x040fe20000410000 */
[----:B------:R-:W-:Y:S01]  /*1210*/  FFMA.FTZ R113, R6, R130, R3 ;  /* 0x0000008206717223 */ /* 0x000fe20000010003 */
        /* <DEDUP_REMOVED lines=10> */
[----:B------:R-:W-:Y:S01]  /*12c0*/  SHF.L.U32 R3, R141, 0x10, RZ ;  /* 0x000000108d037819 */ /* 0x000fe200000006ff */
[----:B------:R-:W-:Y:S01]  /*12d0*/  FMUL.FTZ R8, R151, R8 ;  /* 0x0000000897087220 */ /* 0x000fe20000410000 */
[-C--:B------:R-:W-:Y:S01]  /*12e0*/  FFMA.FTZ R61, R119, R108.reuse, R61 ;  /* 0x0000006c773d7223 */ /* 0x080fe2000001003d */
[----:B------:R-:W-:Y:S01]  /*12f0*/  FADD.FTZ R89, R89, R108 ;  /* 0x0000006c59597221 */ /* 0x000fe20000010000 */
        /* <DEDUP_REMOVED lines=10> */
[----:B------:R-:W-:Y:S01]  /*13a0*/  FFMA.FTZ R113, R119, R141, R142 ;  /* 0x0000008d77717223 */ /* 0x000fe2000001008e */
[----:B------:R-:W-:-:S02]  /*13b0*/  FMUL.FTZ R142, R43, R110 ;  /* 0x0000006e2b8e7220 */ /* 0x000fc40000410000 */
[----:B------:R-:W-:Y:S01]  /*13c0*/  FADD.FTZ R109, R109, R136 ;  /* 0x000000886d6d7221 */ /* 0x000fe20000010000 */
[----:B------:R-:W-:Y:S01]  /*13d0*/  FFMA.FTZ R113, R8, R136, R113 ;  /* 0x0000008808717223 */ /* 0x000fe20000010071 */
[----:B------:R-:W-:Y:S01]  /*13e0*/  SHF.L.U32 R143, R123, 0x10, RZ ;  /* 0x000000107b8f7819 */ /* 0x000fe200000006ff */
[----:B------:R-:W-:Y:S01]  /*13f0*/  FMUL.FTZ R10, R151, R10 ;  /* 0x0000000a970a7220 */ /* 0x000fe20000410000 */
[C---:B------:R-:W-:Y:S01]  /*1400*/  FFMA.FTZ R63, R120.reuse, R110, R63 ;  /* 0x0000006e783f7223 */ /* 0x040fe2000001003f */
[----:B------:R-:W-:Y:S01]  /*1410*/  FADD.FTZ R91, R91, R110 ;  /* 0x0000006e5b5b7221 */ /* 0x000fe20000010000 */
        /* <DEDUP_REMOVED lines=12> */
[----:B------:R-:W-:Y:S01]  /*14e0*/  SHF.L.U32 R162, R139, 0x10, RZ ;  /* 0x000000108ba27819 */ /* 0x000fe200000006ff */
[-C--:B------:R-:W-:Y:S01]  /*14f0*/  FFMA.FTZ R68, R11, R145.reuse, R68 ;  /* 0x000000910b447223 */ /* 0x080fe20000010044 */
[----:B------:R-:W-:Y:S01]  /*1500*/  FADD.FTZ R80, R80, R145 ;  /* 0x0000009150507221 */ /* 0x000fe20000010000 */
[----:B------:R-:W-:Y:S01]  /*1510*/  FMUL.FTZ R139, R32, R145 ;  /* 0x00000091208b7220 */ /* 0x000fe20000410000 */
[----:B------:R-:W-:Y:S01]  /*1520*/  FMUL.FTZ R145, R39, R148 ;  /* 0x0000009427917220 */ /* 0x000fe20000410000 */
[----:B------:R-:W-:Y:S01]  /*1530*/  FADD.FTZ R110, R109, R138 ;  /* 0x0000008a6d6e7221 */ /* 0x000fe20000010000 */
[----:B------:R-:W-:Y:S01]  /*1540*/  FFMA.FTZ R113, R10, R138, R113 ;  /* 0x0000008a0a717223 */ /* 0x000fe20000010071 */
[----:B------:R-:W-:Y:S01]  /*1550*/  FFMA.FTZ R65, R121, R112, R65 ;  /* 0x0000007079417223 */ /* 0x000fe20000010041 */
[----:B------:R-:W-:Y:S01]  /*1560*/  FADD.FTZ R85, R85, R112 ;  /* 0x0000007055557221 */ /* 0x000fe20000010000 */
[----:B------:R-:W-:Y:S01]  /*1570*/  FADD.FTZ R110, R110, R145 ;  /* 0x000000916e6e7221 */ /* 0x000fe20000010000 */
[----:B------:R-:W-:Y:S01]  /*1580*/  FFMA.FTZ R112, R122, R145, R113 ;  /* 0x000000917a707223 */ /* 0x000fe20000010071 */
[----:B------:R-:W-:-:S02]  /*1590*/  FMUL.FTZ R146, R33, R162 ;  /* 0x000000a221927220 */ /* 0x000fc40000410000 */
[----:B------:R-:W-:Y:S01]  /*15a0*/  FADD.FTZ R109, R110, R139 ;  /* 0x0000008b6e6d7221 */ /* 0x000fe20000010000 */
[----:B------:R-:W-:Y:S01]  /*15b0*/  FFMA.FTZ R110, R11, R139, R112 ;  /* 0x0000008b0b6e7223 */ /* 0x000fe20000010070 */
[----:B------:R-:W-:Y:S02]  /*15c0*/  SHF.L.U32 R108, R111, 0x10, RZ ;  /* 0x000000106f6c7819 */ /* 0x000fe400000006ff */
[----:B------:R-:W-:Y:S01]  /*15d0*/  FADD.FTZ R109, R109, R146 ;  /* 0x000000926d6d7221 */ /* 0x000fe20000010000 */
[----:B------:R-:W-:Y:S01]  /*15e0*/  FFMA.FTZ R111, R123, R146, R110 ;  /* 0x000000927b6f7223 */ /* 0x000fe2000001006e */
        /* <DEDUP_REMOVED lines=15> */
[-C--:B------:R-:W-:Y:S01]  /*16e0*/  FFMA.FTZ R74, R14, R149.reuse, R74 ;  /* 0x000000950e4a7223 */ /* 0x080fe2000001004a */
[----:B------:R-:W-:Y:S01]  /*16f0*/  FADD.FTZ R78, R78, R149 ;  /* 0x000000954e4e7221 */ /* 0x000fe20000010000 */
[----:B------:R-:W-:Y:S01]  /*1700*/  FADD.FTZ R112, R109, R148 ;  /* 0x000000946d707221 */ /* 0x000fe20000010000 */
[----:B------:R-:W-:Y:S01]  /*1710*/  FMUL.FTZ R149, R30, R149 ;  /* 0x000000951e957220 */ /* 0x000fe20000410000 */
[C---:B------:R-:W-:Y:S01]  /*1720*/  FFMA.FTZ R109, R125.reuse, R148, R110 ;  /* 0x000000947d6d7223 */ /* 0x040fe2000001006e */
        /* <DEDUP_REMOVED lines=13> */
.L_x_2589:
[----:B------:R-:W-:Y:S05]  /*1800*/  BSYNC B0 ;  /* 0x0000000000007941 */ /* 0x000fea0003800000 */
.L_x_2587:
        /* <DEDUP_REMOVED lines=25> */
.L_x_2674:
        /* <DEDUP_REMOVED lines=41> */
.L_x_2592:
[----:B------:R-:W-:Y:S01]  /*1c30*/  ISETP.NE.U32.AND P0, PT, R156, RZ, PT ;  /* 0x000000ff9c00720c */ /* 0x000fe20003f05070 */
[----:B------:R-:W-:-:S03]  /*1c40*/  FFMA.FTZ R108, R0, R112, R113 ;  /* 0x00000070006c7223 */ /* 0x000fc60000010071 */
[----:B------:R-:W-:Y:S01]  /*1c50*/  ISETP.NE.AND.EX P0, PT, R155, RZ, PT, P0 ;  /* 0x000000ff9b00720c */ /* 0x000fe20003f05300 */
[----:B------:R-:W-:-:S04]  /*1c60*/  FADD.FTZ R108, R127, -R108 ;  /* 0x8000006c7f6c7221 */ /* 0x000fc80000010000 */
[----:B------:R-:W-:-:S08]  /*1c70*/  FMUL.FTZ R108, R151, R108 ;  /* 0x0000006c976c7220 */ /* 0x000fd00000410000 */
[----:B------:R-:W-:-:S05]  /*1c80*/  @P0 SHF.L.U32 R109, R24, 0x10, RZ ;  /* 0x00000010186d0819 */ /* 0x000fca00000006ff */
[----:B------:R-:W-:-:S07]  /*1c90*/  @P0 FADD.FTZ R108, R108, R109 ;  /* 0x0000006d6c6c0221 */ /* 0x000fce0000010000 */
.L_x_2593:
[----:B------:R-:W-:Y:S05]  /*1ca0*/  BSYNC B0 ;  /* 0x0000000000007941 */ /* 0x000fea0003800000 */
.L_x_2591:
        /* <DEDUP_REMOVED lines=15> */
.L_x_2595:
[----:B------:R-:W-:Y:S01]  /*1da0*/  FFMA.FTZ R108, R15, R112, R113 ;  /* 0x000000700f6c7223 */ /* 0x000fe20000010071 */
[----:B------:R-:W-:-:S03]  /*1db0*/  @P0 PRMT R109, R24, 0x7632, R109 ;  /* 0x00007632186d0816 */ /* 0x000fc6000000006d */
[----:B------:R-:W-:Y:S01]  /*1dc0*/  FADD.FTZ R108, R131, -R108 ;  /* 0x8000006c836c7221 */ /* 0x000fe20000010000 */
[----:B------:R-:W-:-:S03]  /*1dd0*/  @P0 SHF.L.U32 R109, R109, 0x10, RZ ;  /* 0x000000106d6d0819 */ /* 0x000fc600000006ff */
[----:B------:R-:W-:-:S04]  /*1de0*/  FMUL.FTZ R108, R151, R108 ;  /* 0x0000006c976c7220 */ /* 0x000fc80000410000 */
[----:B------:R-:W-:-:S07]  /*1df0*/  @P0 FADD.FTZ R108, R108, R109 ;  /* 0x0000006d6c6c0221 */ /* 0x000fce0000010000 */
.L_x_2596:
[----:B------:R-:W-:Y:S05]  /*1e00*/  BSYNC B0 ;  /* 0x0000000000007941 */ /* 0x000fea0003800000 */
.L_x_2594:
        /* <DEDUP_REMOVED lines=12> */
.L_x_2598:
[----:B------:R-:W-:-:S04]  /*1ed0*/  FFMA.FTZ R109, R4, R112, R113 ;  /* 0x00000070046d7223 */ /* 0x000fc80000010071 */
[----:B------:R-:W-:Y:S01]  /*1ee0*/  FADD.FTZ R108, R128, -R109 ;  /* 0x8000006d806c7221 */ /* 0x000fe20000010000 */
[----:B------:R-:W-:-:S03]  /*1ef0*/  @P0 SHF.L.U32 R109, R25, 0x10, RZ ;  /* 0x00000010196d0819 */ /* 0x000fc600000006ff */
[----:B------:R-:W-:-:S04]  /*1f00*/  FMUL.FTZ R108, R151, R108 ;  /* 0x0000006c976c7220 */ /* 0x000fc80000410000 */
[----:B------:R-:W-:-:S07]  /*1f10*/  @P0 FADD.FTZ R108, R108, R109 ;  /* 0x0000006d6c6c0221 */ /* 0x000fce0000010000 */
.L_x_2599:
[----:B------:R-:W-:Y:S05]  /*1f20*/  BSYNC B0 ;  /* 0x0000000000007941 */ /* 0x000fea0003800000 */
.L_x_2597:
        /* <DEDUP_REMOVED lines=13> */
.L_x_2601:
[----:B------:R-:W-:-:S04]  /*2000*/  FFMA.FTZ R109, R116, R112, R113 ;  /* 0x00000070746d7223 */ /* 0x000fc80000010071 */
[--C-:B------:R-:W-:Y:S01]  /*2010*/  FADD.FTZ R108, R132, -R109.reuse ;  /* 0x8000006d846c7221 */ /* 0x100fe20000010000 */
[----:B------:R-:W-:-:S03]  /*2020*/  @P0 PRMT R109, R25, 0x7632, R109 ;  /* 0x00007632196d0816 */ /* 0x000fc6000000006d */
[----:B------:R-:W-:Y:S01]  /*2030*/  FMUL.FTZ R108, R151, R108 ;  /* 0x0000006c976c7220 */ /* 0x000fe20000410000 */
[----:B------:R-:W-:-:S05]  /*2040*/  @P0 SHF.L.U32 R109, R109, 0x10, RZ ;  /* 0x000000106d6d0819 */ /* 0x000fca00000006ff */
[----:B------:R-:W-:-:S07]  /*2050*/  @P0 FADD.FTZ R108, R108, R109 ;  /* 0x0000006d6c6c0221 */ /* 0x000fce0000010000 */
.L_x_2602:
[----:B------:R-:W-:Y:S05]  /*2060*/  BSYNC B0 ;  /* 0x0000000000007941 */ /* 0x000fea0003800000 */
.L_x_2600:
        /* <DEDUP_REMOVED lines=12> */
.L_x_2604:
[----:B------:R-:W-:Y:S01]  /*2130*/  FFMA.FTZ R108, R5, R112, R113 ;  /* 0x00000070056c7223 */ /* 0x000fe20000010071 */
[----:B------:R-:W-:-:S03]  /*2140*/  @P0 SHF.L.U32 R109, R26, 0x10, RZ ;  /* 0x000000101a6d0819 */ /* 0x000fc600000006ff */
[----:B------:R-:W-:-:S04]  /*2150*/  FADD.FTZ R108, R129, -R108 ;  /* 0x8000006c816c7221 */ /* 0x000fc80000010000 */
[----:B------:R-:W-:-:S04]  /*2160*/  FMUL.FTZ R108, R151, R108 ;  /* 0x0000006c976c7220 */ /* 0x000fc80000410000 */
[----:B------:R-:W-:-:S07]  /*2170*/  @P0 FADD.FTZ R108, R108, R109 ;  /* 0x0000006d6c6c0221 */ /* 0x000fce0000010000 */
.L_x_2605:
[----:B------:R-:W-:Y:S05]  /*2180*/  BSYNC B0 ;  /* 0x0000000000007941 */ /* 0x000fea0003800000 */
.L_x_2603:
        /* <DEDUP_REMOVED lines=13> */
.L_x_2607:
[----:B------:R-:W-:Y:S01]  /*2260*/  FFMA.FTZ R108, R117, R112, R113 ;  /* 0x00000070756c7223 */ /* 0x000fe20000010071 */
[----:B------:R-:W-:-:S03]  /*2270*/  @P0 PRMT R109, R26, 0x7632, R109 ;  /* 0x000076321a6d0816 */ /* 0x000fc6000000006d */
[----:B------:R-:W-:Y:S01]  /*2280*/  FADD.FTZ R108, R133, -R108 ;  /* 0x8000006c856c7221 */ /* 0x000fe20000010000 */
[----:B------:R-:W-:-:S03]  /*2290*/  @P0 SHF.L.U32 R109, R109, 0x10, RZ ;  /* 0x000000106d6d0819 */ /* 0x000fc600000006ff */
[----:B------:R-:W-:-:S04]  /*22a0*/  FMUL.FTZ R108, R151, R108 ;  /* 0x0000006c976c7220 */ /* 0x000fc80000410000 */
[----:B------:R-:W-:-:S07]  /*22b0*/  @P0 FADD.FTZ R108, R108, R109 ;  /* 0x0000006d6c6c0221 */ /* 0x000fce0000010000 */
.L_x_2608:
[----:B------:R-:W-:Y:S05]  /*22c0*/  BSYNC B0 ;  /* 0x0000000000007941 */ /* 0x000fea0003800000 */
.L_x_2606:
        /* <DEDUP_REMOVED lines=12> */
.L_x_2610:
[----:B------:R-:W-:-:S04]  /*2390*/  FFMA.FTZ R109, R6, R112, R113 ;  /* 0x00000070066d7223 */ /* 0x000fc80000010071 */
[----:B------:R-:W-:Y:S01]  /*23a0*/  FADD.FTZ R108, R130, -R109 ;  /* 0x8000006d826c7221 */ /* 0x000fe20000010000 */
[----:B------:R-:W-:-:S03]  /*23b0*/  @P0 SHF.L.U32 R109, R27, 0x10, RZ ;  /* 0x000000101b6d0819 */ /* 0x000fc600000006ff */
[----:B------:R-:W-:-:S04]  /*23c0*/  FMUL.FTZ R108, R151, R108 ;  /* 0x0000006c976c7220 */ /* 0x000fc80000410000 */
[----:B------:R-:W-:-:S07]  /*23d0*/  @P0 FADD.FTZ R108, R108, R109 ;  /* 0x0000006d6c6c0221 */ /* 0x000fce0000010000 */
.L_x_2611:
[----:B------:R-:W-:Y:S05]  /*23e0*/  BSYNC B0 ;  /* 0x0000000000007941 */ /* 0x000fea0003800000 */
.L_x_2609:
        /* <DEDUP_REMOVED lines=13> */
.L_x_2613:
[----:B------:R-:W-:-:S04]  /*24c0*/  FFMA.FTZ R109, R118, R112, R113 ;  /* 0x00000070766d7223 */ /* 0x000fc80000010071 */
[--C-:B------:R-:W-:Y:S01]  /*24d0*/  FADD.FTZ R108, R134, -R109.reuse ;  /* 0x8000006d866c7221 */ /* 0x100fe20000010000 */
[----:B------:R-:W-:-:S03]  /*24e0*/  @P0 PRMT R109, R27, 0x7632, R109 ;  /* 0x000076321b6d0816 */ /* 0x000fc6000000006d */
[----:B------:R-:W-:Y:S01]  /*24f0*/  FMUL.FTZ R114, R151, R108 ;  /* 0x0000006c97727220 */ /* 0x000fe20000410000 */
[----:B------:R-:W-:-:S05]  /*2500*/  @P0 SHF.L.U32 R109, R109, 0x10, RZ ;  /* 0x000000106d6d0819 */ /* 0x000fca00000006ff */
[----:B------:R-:W-:-:S07]  /*2510*/  @P0 FADD.FTZ R114, R114, R109 ;  /* 0x0000006d72720221 */ /* 0x000fce0000010000 */
.L_x_2614:
[----:B------:R-:W-:Y:S05]  /*2520*/  BSYNC B0 ;  /* 0x0000000000007941 */ /* 0x000fea0003800000 */
.L_x_2612:
        /* <DEDUP_REMOVED lines=18> */
.L_x_2616:
[----:B0-----:R-:W-:Y:S01]  /*2650*/  FFMA.FTZ R108, R7, R112, R113 ;  /* 0x00000070076c7223 */ /* 0x001fe20000010071 */
[----:B------:R-:W-:-:S03]  /*2660*/  @P0 SHF.L.U32 R109, R20, 0x10, RZ ;  /* 0x00000010146d0819 */ /* 0x000fc600000006ff */
[----:B------:R-:W-:-:S04]  /*2670*/  FADD.FTZ R108, R135, -R108 ;  /* 0x8000006c876c7221 */ /* 0x000fc80000010000 */
[----:B------:R-:W-:-:S04]  /*2680*/  FMUL.FTZ R108, R151, R108 ;  /* 0x0000006c976c7220 */ /* 0x000fc80000410000 */
[----:B------:R-:W-:-:S07]  /*2690*/  @P0 FADD.FTZ R108, R108, R109 ;  /* 0x0000006d6c6c0221 */ /* 0x000fce0000010000 */
.L_x_2617:
[----:B------:R-:W-:Y:S05]  /*26a0*/  BSYNC B0 ;  /* 0x0000000000007941 */ /* 0x000fea0003800000 */
.L_x_2615:
        /* <DEDUP_REMOVED lines=13> */
.L_x_2619:
[----:B------:R-:W-:Y:S01]  /*2780*/  FFMA.FTZ R108, R119, R112, R113 ;  /* 0x00000070776c7223 */ /* 0x000fe20000010071 */
[----:B------:R-:W-:-:S03]  /*2790*/  @P0 PRMT R109, R20, 0x7632, R109 ;  /* 0x00007632146d0816 */ /* 0x000fc6000000006d */
[----:B------:R-:W-:Y:S01]  /*27a0*/  FADD.FTZ R108, R141, -R108 ;  /* 0x8000006c8d6c7221 */ /* 0x000fe20000010000 */
[----:B------:R-:W-:-:S03]  /*27b0*/  @P0 SHF.L.U32 R109, R109, 0x10, RZ ;  /* 0x000000106d6d0819 */ /* 0x000fc600000006ff */
[----:B------:R-:W-:-:S04]  /*27c0*/  FMUL.FTZ R108, R151, R108 ;  /* 0x0000006c976c7220 */ /* 0x000fc80000410000 */
[----:B------:R-:W-:-:S07]  /*27d0*/  @P0 FADD.FTZ R108, R108, R109 ;  /* 0x0000006d6c6c0221 */ /* 0x000fce0000010000 */
.L_x_2620:
[----:B------:R-:W-:Y:S05]  /*27e0*/  BSYNC B0 ;  /* 0x0000000000007941 */ /* 0x000fea0003800000 */
.L_x_2618:
        /* <DEDUP_REMOVED lines=12> */
.L_x_2622:
[----:B------:R-:W-:-:S04]  /*28b0*/  FFMA.FTZ R109, R8, R112, R113 ;  /* 0x00000070086d7223 */ /* 0x000fc80000010071 */
[----:B------:R-:W-:Y:S01]  /*28c0*/  FADD.FTZ R108, R136, -R109 ;  /* 0x8000006d886c7221 */ /* 0x000fe20000010000 */
[----:B------:R-:W-:-:S03]  /*28d0*/  @P0 SHF.L.U32 R109, R21, 0x10, RZ ;  /* 0x00000010156d0819 */ /* 0x000fc600000006ff */
[----:B------:R-:W-:-:S04]  /*28e0*/  FMUL.FTZ R108, R151, R108 ;  /* 0x0000006c976c7220 */ /* 0x000fc80000410000 */
[----:B------:R-:W-:-:S07]  /*28f0*/  @P0 FADD.FTZ R108, R108, R109 ;  /* 0x0000006d6c6c0221 */ /* 0x000fce0000010000 */
.L_x_2623:
[----:B------:R-:W-:Y:S05]  /*2900*/  BSYNC B0 ;  /* 0x0000000000007941 */ /* 0x000fea0003800000 */
.L_x_2621:
        /* <DEDUP_REMOVED lines=13> */
.L_x_2625:
[----:B------:R-:W-:-:S04]  /*29e0*/  FFMA.FTZ R109, R120, R112, R113 ;  /* 0x00000070786d7223 */ /* 0x000fc80000010071 */
[--C-:B------:R-:W-:Y:S01]  /*29f0*/  FADD.FTZ R108, R142, -R109.reuse ;  /* 0x8000006d8e6c7221 */ /* 0x100fe20000010000 */
[----:B------:R-:W-:-:S03]  /*2a00*/  @P0 PRMT R109, R21, 0x7632, R109 ;  /* 0x00007632156d0816 */ /* 0x000fc6000000006d */
[----:B------:R-:W-:Y:S01]  /*2a10*/  FMUL.FTZ R108, R151, R108 ;  /* 0x0000006c976c7220 */ /* 0x000fe20000410000 */
[----:B------:R-:W-:-:S05]  /*2a20*/  @P0 SHF.L.U32 R109, R109, 0x10, RZ ;  /* 0x000000106d6d0819 */ /* 0x000fca00000006ff */
[----:B------:R-:W-:-:S07]  /*2a30*/  @P0 FADD.FTZ R108, R108, R109 ;  /* 0x0000006d6c6c0221 */ /* 0x000fce0000010000 */
.L_x_2626:
[----:B------:R-:W-:Y:S05]  /*2a40*/  BSYNC B0 ;  /* 0x0000000000007941 */ /* 0x000fea0003800000 */
.L_x_2624:
        /* <DEDUP_REMOVED lines=12> */
.L_x_2628:
[----:B------:R-:W-:Y:S01]  /*2b10*/  FFMA.FTZ R108, R9, R112, R113 ;  /* 0x00000070096c7223 */ /* 0x000fe20000010071 */
[----:B------:R-:W-:-:S03]  /*2b20*/  @P0 SHF.L.U32 R109, R22, 0x10, RZ ;  /* 0x00000010166d0819 */ /* 0x000fc600000006ff */
[----:B------:R-:W-:-:S04]  /*2b30*/  FADD.FTZ R108, R137, -R108 ;  /* 0x8000006c896c7221 */ /* 0x000fc80000010000 */
[----:B------:R-:W-:-:S04]  /*2b40*/  FMUL.FTZ R108, R151, R108 ;  /* 0x0000006c976c7220 */ /* 0x000fc80000410000 */
[----:B------:R-:W-:-:S07]  /*2b50*/  @P0 FADD.FTZ R108, R108, R109 ;  /* 0x0000006d6c6c0221 */ /* 0x000fce0000010000 */
.L_x_2629:
[----:B------:R-:W-:Y:S05]  /*2b60*/  BSYNC B0 ;  /* 0x0000000000007941 */ /* 0x000fea0003800000 */
.L_x_2627:
        /* <DEDUP_REMOVED lines=13> */
.L_x_2631:
[----:B------:R-:W-:Y:S01]  /*2c40*/  FFMA.FTZ R108, R121, R112, R113 ;  /* 0x00000070796c7223 */ /* 0x000fe20000010071 */
[----:B------:R-:W-:-:S03]  /*2c50*/  @P0 PRMT R109, R22, 0x7632, R109 ;  /* 0x00007632166d0816 */ /* 0x000fc6000000006d */
[----:B------:R-:W-:Y:S01]  /*2c60*/  FADD.FTZ R108, R143, -R108 ;  /* 0x8000006c8f6c7221 */ /* 0x000fe20000010000 */
[----:B------:R-:W-:-:S03]  /*2c70*/  @P0 SHF.L.U32 R109, R109, 0x10, RZ ;  /* 0x000000106d6d0819 */ /* 0x000fc600000006ff */
[----:B------:R-:W-:-:S04]  /*2c80*/  FMUL.FTZ R108, R151, R108 ;  /* 0x0000006c976c7220 */ /* 0x000fc80000410000 */
[----:B------:R-:W-:-:S07]  /*2c90*/  @P0 FADD.FTZ R108, R108, R109 ;  /* 0x0000006d6c6c0221 */ /* 0x000fce0000010000 */
.L_x_2632:
[----:B------:R-:W-:Y:S05]  /*2ca0*/  BSYNC B0 ;  /* 0x0000000000007941 */ /* 0x000fea0003800000 */
.L_x_2630:
        /* <DEDUP_REMOVED lines=12> */
.L_x_2634:
[----:B------:R-:W-:-:S04]  /*2d70*/  FFMA.FTZ R109, R10, R112, R113 ;  /* 0x000000700a6d7223 */ /* 0x000fc80000010071 */
[----:B------:R-:W-:Y:S01]  /*2d80*/  FADD.FTZ R108, R138, -R109 ;  /* 0x8000006d8a6c7221 */ /* 0x000fe20000010000 */
[----:B------:R-:W-:-:S03]  /*2d90*/  @P0 SHF.L.U32 R109, R23, 0x10, RZ ;  /* 0x00000010176d0819 */ /* 0x000fc600000006ff */
[----:B------:R-:W-:-:S04]  /*2da0*/  FMUL.FTZ R108, R151, R108 ;  /* 0x0000006c976c7220 */ /* 0x000fc80000410000 */
[----:B------:R-:W-:-:S07]  /*2db0*/  @P0 FADD.FTZ R108, R108, R109 ;  /* 0x0000006d6c6c0221 */ /* 0x000fce0000010000 */
.L_x_2635:
[----:B------:R-:W-:Y:S05]  /*2dc0*/  BSYNC B0 ;  /* 0x0000000000007941 */ /* 0x000fea0003800000 */
.L_x_2633:
        /* <DEDUP_REMOVED lines=13> */
.L_x_2637:
[----:B------:R-:W-:Y:S01]  /*2ea0*/  FFMA.FTZ R108, R122, R112, R113 ;  /* 0x000000707a6c7223 */ /* 0x000fe20000010071 */
[----:B------:R-:W-:-:S03]  /*2eb0*/  @P0 PRMT R109, R23, 0x7632, R109 ;  /* 0x00007632176d0816 */ /* 0x000fc6000000006d */
[----:B------:R-:W-:Y:S01]  /*2ec0*/  FADD.FTZ R108, R145, -R108 ;  /* 0x8000006c916c7221 */ /* 0x000fe20000010000 */
[----:B------:R-:W-:-:S03]  /*2ed0*/  @P0 SHF.L.U32 R109, R109, 0x10, RZ ;  /* 0x000000106d6d0819 */ /* 0x000fc600000006ff */
[----:B------:R-:W-:-:S04]  /*2ee0*/  FMUL.FTZ R114, R151, R108 ;  /* 0x0000006c97727220 */ /* 0x000fc80000410000 */
[----:B------:R-:W-:-:S07]  /*2ef0*/  @P0 FADD.FTZ R114, R114, R109 ;  /* 0x0000006d72720221 */ /* 0x000fce0000010000 */
.L_x_2638:
[----:B------:R-:W-:Y:S05]  /*2f00*/  BSYNC B0 ;  /* 0x0000000000007941 */ /* 0x000fea0003800000 */
.L_x_2636:
        /* <DEDUP_REMOVED lines=19> */
.L_x_2640:
[----:B0-----:R-:W-:Y:S01]  /*3040*/  FFMA.FTZ R108, R11, R112, R113 ;  /* 0x000000700b6c7223 */ /* 0x001fe20000010071 */
[----:B------:R-:W-:-:S03]  /*3050*/  @P0 SHF.L.U32 R109, R16, 0x10, RZ ;  /* 0x00000010106d0819 */ /* 0x000fc600000006ff */
[----:B------:R-:W-:-:S04]  /*3060*/  FADD.FTZ R108, R139, -R108 ;  /* 0x8000006c8b6c7221 */ /* 0x000fc80000010000 */
[----:B------:R-:W-:-:S04]  /*3070*/  FMUL.FTZ R108, R151, R108 ;  /* 0x0000006c976c7220 */ /* 0x000fc80000410000 */
[----:B------:R-:W-:-:S07]  /*3080*/  @P0 FADD.FTZ R108, R108, R109 ;  /* 0x0000006d6c6c0221 */ /* 0x000fce0000010000 */
.L_x_2641:
[----:B------:R-:W-:Y:S05]  /*3090*/  BSYNC B0 ;  /* 0x0000000000007941 */ /* 0x000fea0003800000 */
.L_x_2639:
        /* <DEDUP_REMOVED lines=13> */
.L_x_2643:
[----:B------:R-:W-:Y:S01]  /*3170*/  FFMA.FTZ R109, R123, R112, R113 ;  /* 0x000000707b6d7223 */ /* 0x000fe20000010071 */
[----:B------:R-:W-:-:S03]  /*3180*/  @P0 PRMT R110, R16, 0x7632, R110 ;  /* 0x00007632106e0816 */ /* 0x000fc6000000006e */
[----:B------:R-:W-:Y:S02]  /*3190*/  FADD.FTZ R108, R146, -R109 ;  /* 0x8000006d926c7221 */ /* 0x000fe40000010000 */
[----:B------:R-:W-:Y:S02]  /*31a0*/  @P0 IMAD.U32 R109, R110, 0x10000, RZ ;  /* 0x000100006e6d0824 */ /* 0x000fe400078e00ff */
[----:B------:R-:W-:-:S04]  /*31b0*/  FMUL.FTZ R108, R151, R108 ;  /* 0x0000006c976c7220 */ /* 0x000fc80000410000 */
[----:B------:R-:W-:-:S07]  /*31c0*/  @P0 FADD.FTZ R108, R108, R109 ;  /* 0x0000006d6c6c0221 */ /* 0x000fce0000010000 */
.L_x_2644:
[----:B------:R-:W-:Y:S05]  /*31d0*/  BSYNC B0 ;  /* 0x0000000000007941 */ /* 0x000fea0003800000 */
.L_x_2642:
        /* <DEDUP_REMOVED lines=12> */
.L_x_2646:
[----:B------:R-:W-:-:S04]  /*32a0*/  FFMA.FTZ R109, R12, R112, R113 ;  /* 0x000000700c6d7223 */ /* 0x000fc80000010071 */
[----:B------:R-:W-:Y:S01]  /*32b0*/  FADD.FTZ R108, R140, -R109 ;  /* 0x8000006d8c6c7221 */ /* 0x000fe20000010000 */
[----:B------:R-:W-:-:S03]  /*32c0*/  @P0 SHF.L.U32 R109, R17, 0x10, RZ ;  /* 0x00000010116d0819 */ /* 0x000fc600000006ff */
[----:B------:R-:W-:-:S04]  /*32d0*/  FMUL.FTZ R108, R151, R108 ;  /* 0x0000006c976c7220 */ /* 0x000fc80000410000 */
[----:B------:R-:W-:-:S07]  /*32e0*/  @P0 FADD.FTZ R108, R108, R109 ;  /* 0x0000006d6c6c0221 */ /* 0x000fce0000010000 */
.L_x_2647:
[----:B------:R-:W-:Y:S05]  /*32f0*/  BSYNC B0 ;  /* 0x0000000000007941 */ /* 0x000fea0003800000 */
.L_x_2645:
        /* <DEDUP_REMOVED lines=13> */
.L_x_2649:
[----:B------:R-:W-:Y:S01]  /*33d0*/  FFMA.FTZ R108, R124, R112, R113 ;  /* 0x000000707c6c7223 */ /* 0x000fe20000010071 */
[----:B------:R-:W-:-:S03]  /*33e0*/  @P0 PRMT R109, R17, 0x7632, R109 ;  /* 0x00007632116d0816 */ /* 0x000fc6000000006d */
[----:B------:R-:W-:Y:S02]  /*33f0*/  FADD.FTZ R108, R147, -R108 ;  /* 0x8000006c936c7221 */ /* 0x000fe40000010000 */
[----:B------:R-:W-:Y:S02]  /*3400*/  @P0 IMAD.U32 R109, R109, 0x10000, RZ ;  /* 0x000100006d6d0824 */ /* 0x000fe400078e00ff */
[----:B------:R-:W-:-:S04]  /*3410*/  FMUL.FTZ R108, R151, R108 ;  /* 0x0000006c976c7220 */ /* 0x000fc80000410000 */
[----:B------:R-:W-:-:S07]  /*3420*/  @P0 FADD.FTZ R108, R108, R109 ;  /* 0x0000006d6c6c0221 */ /* 0x000fce0000010000 */
.L_x_2650:
[----:B------:R-:W-:Y:S05]  /*3430*/  BSYNC B0 ;  /* 0x0000000000007941 */ /* 0x000fea0003800000 */
.L_x_2648:
        /* <DEDUP_REMOVED lines=12> */
.L_x_2652:
[----:B------:R-:W-:-:S04]  /*3500*/  FFMA.FTZ R109, R13, R112, R113 ;  /* 0x000000700d6d7223 */ /* 0x000fc80000010071 */
[----:B------:R-:W-:Y:S01]  /*3510*/  FADD.FTZ R108, R144, -R109 ;  /* 0x8000006d906c7221 */ /* 0x000fe20000010000 */
[----:B------:R-:W-:-:S03]  /*3520*/  @P0 SHF.L.U32 R109, R18, 0x10, RZ ;  /* 0x00000010126d0819 */ /* 0x000fc600000006ff */
[----:B------:R-:W-:-:S04]  /*3530*/  FMUL.FTZ R108, R151, R108 ;  /* 0x0000006c976c7220 */ /* 0x000fc80000410000 */
[----:B------:R-:W-:-:S07]  /*3540*/  @P0 FADD.FTZ R108, R108, R109 ;  /* 0x0000006d6c6c0221 */ /* 0x000fce0000010000 */
.L_x_2653:
[----:B------:R-:W-:Y:S05]  /*3550*/  BSYNC B0 ;  /* 0x0000000000007941 */ /* 0x000fea0003800000 */
.L_x_2651:
        /* <DEDUP_REMOVED lines=13> */
.L_x_2655:
[----:B------:R-:W-:Y:S01]  /*3630*/  FFMA.FTZ R109, R125, R112, R113 ;  /* 0x000000707d6d7223 */ /* 0x000fe20000010071 */
[----:B------:R-:W-:-:S03]  /*3640*/  @P0 PRMT R110, R18, 0x7632, R110 ;  /* 0x00007632126e0816 */ /* 0x000fc6000000006e */
[----:B------:R-:W-:Y:S02]  /*3650*/  FADD.FTZ R108, R148, -R109 ;  /* 0x8000006d946c7221 */ /* 0x000fe40000010000 */
[----:B------:R-:W-:Y:S02]  /*3660*/  @P0 IMAD.U32 R109, R110, 0x10000, RZ ;  /* 0x000100006e6d0824 */ /* 0x000fe400078e00ff */
[----:B------:R-:W-:-:S04]  /*3670*/  FMUL.FTZ R108, R151, R108 ;  /* 0x0000006c976c7220 */ /* 0x000fc80000410000 */
[----:B------:R-:W-:-:S07]  /*3680*/  @P0 FADD.FTZ R108, R108, R109 ;  /* 0x0000006d6c6c0221 */ /* 0x000fce0000010000 */
.L_x_2656:
[----:B------:R-:W-:Y:S05]  /*3690*/  BSYNC B0 ;  /* 0x0000000000007941 */ /* 0x000fea0003800000 */
.L_x_2654:
        /* <DEDUP_REMOVED lines=12> */
.L_x_2658:
[----:B------:R-:W-:Y:S01]  /*3760*/  FFMA.FTZ R108, R14, R112, R113 ;  /* 0x000000700e6c7223 */ /* 0x000fe20000010071 */
[----:B------:R-:W-:-:S03]  /*3770*/  @P0 SHF.L.U32 R109, R19, 0x10, RZ ;  /* 0x00000010136d0819 */ /* 0x000fc600000006ff */
[----:B------:R-:W-:-:S04]  /*3780*/  FADD.FTZ R108, R149, -R108 ;  /* 0x8000006c956c7221 */ /* 0x000fc80000010000 */
[----:B------:R-:W-:-:S04]  /*3790*/  FMUL.FTZ R108, R151, R108 ;  /* 0x0000006c976c7220 */ /* 0x000fc80000410000 */
[----:B------:R-:W-:-:S07]  /*37a0*/  @P0 FADD.FTZ R108, R108, R109 ;  /* 0x0000006d6c6c0221 */ /* 0x000fce0000010000 */
.L_x_2659:
[----:B------:R-:W-:Y:S05]  /*37b0*/  BSYNC B0 ;  /* 0x0000000000007941 */ /* 0x000fea0003800000 */
.L_x_2657:
        /* <DEDUP_REMOVED lines=13> */
.L_x_2661:
[----:B------:R-:W-:Y:S01]  /*3890*/  FFMA.FTZ R112, R126, R112, R113 ;  /* 0x000000707e707223 */ /* 0x000fe20000010071 */
[----:B------:R-:W-:-:S03]  /*38a0*/  @P0 PRMT R108, R19, 0x7632, R108 ;  /* 0x00007632136c0816 */ /* 0x000fc6000000006c */
[----:B------:R-:W-:Y:S02]  /*38b0*/  FADD.FTZ R112, R3, -R112 ;  /* 0x8000007003707221 */ /* 0x000fe40000010000 */
[----:B------:R-:W-:Y:S02]  /*38c0*/  @P0 IMAD.U32 R109, R108, 0x10000, RZ ;  /* 0x000100006c6d0824 */ /* 0x000fe400078e00ff */
[----:B------:R-:W-:-:S04]  /*38d0*/  FMUL.FTZ R112, R151, R112 ;  /* 0x0000007097707220 */ /* 0x000fc80000410000 */
[----:B------:R-:W-:-:S07]  /*38e0*/  @P0 FADD.FTZ R112, R112, R109 ;  /* 0x0000006d70700221 */ /* 0x000fce0000010000 */
.L_x_2662:
[----:B------:R-:W-:Y:S05]  /*38f0*/  BSYNC B0 ;  /* 0x0000000000007941 */ /* 0x000fea0003800000 */
.L_x_2660:
        /* <DEDUP_REMOVED lines=17> */
.L_x_2586:
        /* <DEDUP_REMOVED lines=23> */
.L_x_2590:
[----:B------:R-:W-:Y:S01]  /*3b80*/  HFMA2.MMA R111, -RZ, RZ, 0, 1.847743988037109375e-06 ;  /* 0x0000001fff6f7435 */ /* 0x000fe200000001ff */
[----:B------:R-:W-:Y:S02]  /*3b90*/  MOV R112, 0x10 ;  /* 0x0000001000707802 */ /* 0x000fe40000000f00 */
[----:B------:R-:W-:-:S08]  /*3ba0*/  MOV R108, 0xffffffff ;  /* 0xffffffff006c7802 */ /* 0x000fd00000000f00 */
[----:B-----5:R-:W-:Y:S05]  /*3bb0*/  WARPSYNC.COLLECTIVE R108, `(.L_x_2664) ;  /* 0x000000006c087348 */ /* 0x020fea0003c00000 */
[----:B------:R0:W1:Y:S02]  /*3bc0*/  SHFL.DOWN P1, R113, R115, R112, R111 ;  /* 0x0800007073717389 */ /* 0x000064000002006f */
[----:B01---5:R-:W-:Y:S01]  /*3bd0*/  ENDCOLLECTIVE ;  /* 0x000000000000791b */ /* 0x023fe20003800000 */
.L_x_2664:
[----:B------:R-:W-:Y:S01]  /*3be0*/  FADD.FTZ R162, R113, R115 ;  /* 0x0000007371a27221 */ /* 0x000fe20000010000 */
[----:B------:R-:W-:-:S07]  /*3bf0*/  IMAD.MOV.U32 R115, RZ, RZ, R161 ;  /* 0x000000ffff737224 */ /* 0x000fce00078e00a1 */
[----:B------:R-:W-:Y:S05]  /*3c00*/  WARPSYNC.COLLECTIVE R108, `(.L_x_2665) ;  /* 0x000000006c087348 */ /* 0x000fea0003c00000 */
[----:B------:R0:W1:Y:S02]  /*3c10*/  SHFL.DOWN P1, R113, R115, R112, R111 ;  /* 0x0800007073717389 */ /* 0x000064000002006f */
[----:B01----:R-:W-:Y:S01]  /*3c20*/  ENDCOLLECTIVE ;  /* 0x000000000000791b */ /* 0x003fe20003800000 */
.L_x_2665:
[----:B------:R-:W-:Y:S01]  /*3c30*/  HFMA2.MMA R112, -RZ, RZ, 0, 4.76837158203125e-07 ;  /* 0x00000008ff707435 */ /* 0x000fe200000001ff */
[----:B------:R-:W-:Y:S02]  /*3c40*/  MOV R115, R162 ;  /* 0x000000a200737202 */ /* 0x000fe40000000f00 */
[----:B------:R-:W-:-:S08]  /*3c50*/  MOV R114, R113 ;  /* 0x0000007100727202 */ /* 0x000fd00000000f00 */
[----:B------:R-:W-:Y:S05]  /*3c60*/  WARPSYNC.COLLECTIVE R108, `(.L_x_2666) ;  /* 0x000000006c087348 */ /* 0x000fea0003c00000 */
[----:B------:R0:W1:Y:S02]  /*3c70*/  SHFL.DOWN P1, R113, R115, R112, R111 ;  /* 0x0800007073717389 */ /* 0x000064000002006f */
[----:B01----:R-:W-:Y:S01]  /*3c80*/  ENDCOLLECTIVE ;  /* 0x000000000000791b */ /* 0x003fe20003800000 */
.L_x_2666:
[----:B------:R-:W-:-:S05]  /*3c90*/  FADD.FTZ R163, R114, R161 ;  /* 0x000000a172a37221 */ /* 0x000fca0000010000 */
[----:B------:R-:W-:Y:S01]  /*3ca0*/  MOV R115, R163 ;  /* 0x000000a300737202 */ /* 0x000fe20000000f00 */
[----:B------:R-:W-:-:S07]  /*3cb0*/  FADD.FTZ R164, R162, R113 ;  /* 0x00000071a2a47221 */ /* 0x000fce0000010000 */
[----:B------:R-:W-:Y:S05]  /*3cc0*/  WARPSYNC.COLLECTIVE R108, `(.L_x_2667) ;  /* 0x000000006c087348 */ /* 0x000fea0003c00000 */
[----:B------:R0:W1:Y:S02]  /*3cd0*/  SHFL.DOWN P1, R113, R115, R112, R111 ;  /* 0x0800007073717389 */ /* 0x000064000002006f */
[----:B01----:R-:W-:Y:S01]  /*3ce0*/  ENDCOLLECTIVE ;  /* 0x000000000000791b */ /* 0x003fe20003800000 */
.L_x_2667:
[----:B------:R-:W-:Y:S01]  /*3cf0*/  HFMA2.MMA R112, -RZ, RZ, 0, 2.384185791015625e-07 ;  /* 0x00000004ff707435 */ /* 0x000fe200000001ff */
[----:B------:R-:W-:Y:S01]  /*3d00*/  IMAD.MOV.U32 R115, RZ, RZ, R164 ;  /* 0x000000ffff737224 */ /* 0x000fe200078e00a4 */
[----:B------:R-:W-:-:S09]  /*3d10*/  MOV R114, R113 ;  /* 0x0000007100727202 */ /* 0x000fd20000000f00 */
[----:B------:R-:W-:Y:S05]  /*3d20*/  WARPSYNC.COLLECTIVE R108, `(.L_x_2668) ;  /* 0x000000006c087348 */ /* 0x000fea0003c00000 */
[----:B------:R0:W1:Y:S02]  /*3d30*/  SHFL.DOWN P1, R113, R115, R112, R111 ;  /* 0x0800007073717389 */ /* 0x000064000002006f */
[----:B01----:R-:W-:Y:S01]  /*3d40*/  ENDCOLLECTIVE ;  /* 0x000000000000791b */ /* 0x003fe20003800000 */
.L_x_2668:
[----:B------:R-:W-:-:S05]  /*3d50*/  FADD.FTZ R165, R163, R114 ;  /* 0x00000072a3a57221 */ /* 0x000fca0000010000 */
[----:B------:R-:W-:Y:S01]  /*3d60*/  MOV R115, R165 ;  /* 0x000000a500737202 */ /* 0x000fe20000000f00 */
[----:B------:R-:W-:-:S07]  /*3d70*/  FADD.FTZ R164, R164, R113 ;  /* 0x00000071a4a47221 */ /* 0x000fce0000010000 */
[----:B------:R-:W-:Y:S05]  /*3d80*/  WARPSYNC.COLLECTIVE R108, `(.L_x_2669) ;  /* 0x000000006c087348 */ /* 0x000fea0003c00000 */
[----:B------:R0:W1:Y:S02]  /*3d90*/  SHFL.DOWN P1, R113, R115, R112, R111 ;  /* 0x0800007073717389 */ /* 0x000064000002006f */
[----:B01----:R-:W-:Y:S01]  /*3da0*/  ENDCOLLECTIVE ;  /* 0x000000000000791b */ /* 0x003fe20003800000 */
.L_x_2669:
[----:B------:R-:W-:Y:S01]  /*3db0*/  HFMA2.MMA R112, -RZ, RZ, 0, 1.1920928955078125e-07 ;  /* 0x00000002ff707435 */ /* 0x000fe200000001ff */
[----:B------:R-:W-:Y:S02]  /*3dc0*/  MOV R115, R164 ;  /* 0x000000a400737202 */ /* 0x000fe40000000f00 */
[----:B------:R-:W-:-:S08]  /*3dd0*/  MOV R114, R113 ;  /* 0x0000007100727202 */ /* 0x000fd00000000f00 */
[----:B------:R-:W-:Y:S05]  /*3de0*/  WARPSYNC.COLLECTIVE R108, `(.L_x_2670) ;  /* 0x000000006c087348 */ /* 0x000fea0003c00000 */
[----:B------:R0:W1:Y:S02]  /*3df0*/  SHFL.DOWN P1, R113, R115, R112, R111 ;  /* 0x0800007073717389 */ /* 0x000064000002006f */
[----:B01----:R-:W-:Y:S01]  /*3e00*/  ENDCOLLECTIVE ;  /* 0x000000000000791b */ /* 0x003fe20003800000 */
.L_x_2670:
[----:B------:R-:W-:-:S04]  /*3e10*/  FADD.FTZ R114, R165, R114 ;  /* 0x00000072a5727221 */ /* 0x000fc80000010000 */
[----:B------:R-:W-:Y:S02]  /*3e20*/  IMAD.MOV.U32 R115, RZ, RZ, R114 ;  /* 0x000000ffff737224 */ /* 0x000fe400078e0072 */
[----:B------:R-:W-:-:S07]  /*3e30*/  FADD.FTZ R161, R164, R113 ;  /* 0x00000071a4a17221 */ /* 0x000fce0000010000 */
[----:B------:R-:W-:Y:S05]  /*3e40*/  WARPSYNC.COLLECTIVE R108, `(.L_x_2671) ;  /* 0x000000006c087348 */ /* 0x000fea0003c00000 */
[----:B------:R0:W1:Y:S02]  /*3e50*/  SHFL.DOWN P1, R113, R115, R112, R111 ;  /* 0x0800007073717389 */ /* 0x000064000002006f */
[----:B01----:R-:W-:Y:S01]  /*3e60*/  ENDCOLLECTIVE ;  /* 0x000000000000791b */ /* 0x003fe20003800000 */
.L_x_2671:
[----:B------:R-:W-:Y:S01]  /*3e70*/  HFMA2.MMA R112, -RZ, RZ, 0, 5.9604644775390625e-08 ;  /* 0x00000001ff707435 */ /* 0x000fe200000001ff */
[----:B------:R-:W-:Y:S02]  /*3e80*/  MOV R115, R161 ;  /* 0x000000a100737202 */ /* 0x000fe40000000f00 */
[----:B------:R-:W-:-:S08]  /*3e90*/  MOV R163, R113 ;  /* 0x0000007100a37202 */ /* 0x000fd00000000f00 */
[----:B------:R-:W-:Y:S05]  /*3ea0*/  WARPSYNC.COLLECTIVE R108, `(.L_x_2672) ;  /* 0x000000006c087348 */ /* 0x000fea0003c00000 */
[----:B------:R0:W1:Y:S02]  /*3eb0*/  SHFL.DOWN P1, R113, R115, R112, R111 ;  /* 0x0800007073717389 */ /* 0x000064000002006f */
[----:B01----:R-:W-:Y:S01]  /*3ec0*/  ENDCOLLECTIVE ;  /* 0x000000000000791b */ /* 0x003fe20003800000 */
.L_x_2672:
[----:B------:R-:W-:-:S05]  /*3ed0*/  FADD.FTZ R114, R114, R163 ;  /* 0x000000a372727221 */ /* 0x000fca0000010000 */
[----:B------:R-:W-:Y:S02]  /*3ee0*/  MOV R115, R114 ;  /* 0x0000007200737202 */ /* 0x000fe40000000f00 */
[----:B------:R-:W-:-:S07]  /*3ef0*/  MOV R162, R113 ;  /* 0x0000007100a27202 */ /* 0x000fce0000000f00 */
[----:B------:R-:W-:Y:S05]  /*3f00*/  WARPSYNC.COLLECTIVE R108, `(.L_x_2673) ;  /* 0x000000006c087348 */ /* 0x000fea0003c00000 */
[----:B------:R0:W1:Y:S02]  /*3f10*/  SHFL.DOWN P1, R113, R115, R112, R111 ;  /* 0x0800007073717389 */ /* 0x000064000002006f */
[----:B01----:R-:W-:Y:S01]  /*3f20*/  ENDCOLLECTIVE ;  /* 0x000000000000791b */ /* 0x003fe20003800000 */
.L_x_2673:
[----:B------:R-:W-:Y:S05]  /*3f30*/  BRA `(.L_x_2674) ;  /* 0xffffffd800987947 */ /* 0x000fea000383ffff */
.L_x_2675:
        /* <DEDUP_REMOVED lines=12> */
.L_x_11302:


//--------------------- .text._ZN10layer_norm13ln_bwd_kernelINS_13Kernel_traitsIf13__nv_bfloat16S2_S2_fjLj3072ELj1ELj1ELj4ELj16ENS_18Kernel_traits_baseILj3072EfS2_S2_S2_fjLj128EEEEELb0ELb1ELb0ELb0EEEvNS_9BwdParamsE --------------------------
	.section	.text._ZN10layer_norm13ln_bwd_kernelINS_13Kernel_traitsIf13__nv_bfloat16S2_S2_fjLj3072ELj1ELj1ELj4ELj16ENS_18Kernel_traits_baseILj3072EfS2_S2_S2_fjLj128EEEEELb0ELb1ELb0ELb0EEEvNS_9BwdParamsE,"ax",@progbits
	.align	128
        .global         _ZN10layer_norm13ln_bwd_kernelINS_13Kernel_traitsIf13__nv_bfloat16S2_S2_fjLj3072ELj1ELj1ELj4ELj16ENS_18Kernel_traits_baseILj3072EfS2_S2_S2_fjLj128EEEEELb0ELb1ELb0ELb0EEEvNS_9BwdParamsE
        .type           _ZN10layer_norm13ln_bwd_kernelINS_13Kernel_traitsIf13__nv_bfloat16S2_S2_fjLj3072ELj1ELj1ELj4ELj16ENS_18Kernel_traits_baseILj3072EfS2_S2_S2_fjLj128EEEEELb0ELb1ELb0ELb0EEEvNS_9BwdParamsE,@function
        .size           _ZN10layer_norm13ln_bwd_kernelINS_13Kernel_traitsIf13__nv_bfloat16S2_S2_fjLj3072ELj1ELj1ELj4ELj16ENS_18Kernel_traits_baseILj3072EfS2_S2_S2_fjLj128EEEEELb0ELb1ELb0ELb0EEEvNS_9BwdParamsE,(.L_x_11303 - _ZN10layer_norm13ln_bwd_kernelINS_13Kernel_traitsIf13__nv_bfloat16S2_S2_fjLj3072ELj1ELj1ELj4ELj16ENS_18Kernel_traits_baseILj3072EfS2_S2_S2_fjLj128EEEEELb0ELb1ELb0ELb0EEEvNS_9BwdParamsE)
        .other          _ZN10layer_norm13ln_bwd_kernelINS_13Kernel_traitsIf13__nv_bfloat16S2_S2_fjLj3072ELj1ELj1ELj4ELj16ENS_18Kernel_traits_baseILj3072EfS2_S2_S2_fjLj128EEEEELb0ELb1ELb0ELb0EEEvNS_9BwdParamsE,@"STO_CUDA_ENTRY STV_DEFAULT"
_ZN10layer_norm13ln_bwd_kernelINS_13Kernel_traitsIf13__nv_bfloat16S2_S2_fjLj3072ELj1ELj1ELj4ELj16ENS_18Kernel_traits_baseILj3072EfS2_S2_S2_fjLj128EEEEELb0ELb1ELb0ELb0EEEvNS_9BwdParamsE:
.text._ZN10layer_norm13ln_bwd_kernelINS_13Kernel_traitsIf13__nv_bfloat16S2_S2_fjLj3072ELj1ELj1ELj4ELj16ENS_18Kernel_traits_baseILj3072EfS2_S2_S2_fjLj128EEEEELb0ELb1ELb0ELb0EEEvNS_9BwdParamsE:
        /* <DEDUP_REMOVED lines=32> */
[----:B------:R-:W-:Y:S01]  /*0200*/  @P3 LOP3.LUT R19, R19, 0x80, RZ, 0xfc, !PT ;  /* 0x0000008013133812 */ /* 0x000fe200078efcff */
[----:B------:R0:W5:Y:S04]  /*0210*/  @P3 LDG.E.128 R32, desc[UR4][R2.64+0x10] ;  /* 0x0000100402203981 */ /* 0x000168000c1e1d00 */
[----:B------:R0:W5:Y:S01]  /*0220*/  @P3 LDG.E.128 R36, desc[UR4][R4.64] ;  /* 0x0000000404243981 */ /* 0x000162000c1e1d00 */
[----:B------:R-:W2:Y:S01]  /*0230*/  @P1 LDC.64 R16, c[0x0][0x278] ;  /* 0x00009e00ff101b82 */ /* 0x000ea20000000a00 */
[----:B---3--:R-:W-:-:S02]  /*0240*/  @P2 IMAD.WIDE.U32 R10, R19, 0x20, R6 ;  /* 0x00000020130a2825 */ /* 0x008fc400078e0006 */
[----:B------:R0:W5:Y:S04]  /*0250*/  @P3 LDG.E.128 R40, desc[UR4][R4.64+0x10] ;  /* 0x0000100404283981 */ /* 0x000168000c1e1d00 */
[----:B------:R0:W5:Y:S01]  /*0260*/  @P2 LDG.E.128 R44, desc[UR4][R10.64] ;  /* 0x000000040a2c2981 */ /* 0x000162000c1e1d00 */
[C---:B----4-:R-:W-:Y:S01]  /*0270*/  @P2 IMAD.WIDE.U32 R12, R19.reuse, 0x20, R8 ;  /* 0x00000020130c2825 */ /* 0x050fe200078e0008 */
[----:B------:R-:W-:Y:S02]  /*0280*/  @P2 IADD3 R19, R19, 0x80, RZ ;  /* 0x0000008013132810 */ /* 0x000fe40007ffe0ff */
[----:B------:R0:W5:Y:S04]  /*0290*/  @P2 LDG.E.128 R48, desc[UR4][R10.64+0x10] ;  /* 0x000010040a302981 */ /* 0x000168000c1e1d00 */
[----:B------:R0:W5:Y:S01]  /*02a0*/  @P2 LDG.E.128 R52, desc[UR4][R12.64] ;  /* 0x000000040c342981 */ /* 0x000162000c1e1d00 */
[----:B-1----:R-:W-:-:S03]  /*02b0*/  @P1 IMAD.WIDE.U32 R6, R19, 0x20, R14 ;  /* 0x0000002013061825 */ /* 0x002fc600078e000e */
[----:B------:R0:W5:Y:S04]  /*02c0*/  @P2 LDG.E.128 R56, desc[UR4][R12.64+0x10] ;  /* 0x000010040c382981 */ /* 0x000168000c1e1d00 */
[----:B------:R0:W5:Y:S01]  /*02d0*/  @P1 LDG.E.128 R60, desc[UR4][R6.64] ;  /* 0x00000004063c1981 */ /* 0x000162000c1e1d00 */
[----:B--2---:R-:W-:-:S03]  /*02e0*/  @P1 IMAD.WIDE.U32 R8, R19, 0x20, R16 ;  /* 0x0000002013081825 */ /* 0x004fc600078e0010 */
[----:B------:R0:W5:Y:S04]  /*02f0*/  @P1 LDG.E.128 R64, desc[UR4][R6.64+0x10] ;  /* 0x0000100406401981 */ /* 0x000168000c1e1d00 */
[----:B------:R0:W5:Y:S04]  /*0300*/  @P1 LDG.E.128 R68, desc[UR4][R8.64] ;  /* 0x0000000408441981 */ /* 0x000168000c1e1d00 */
        /* <DEDUP_REMOVED lines=45> */
.L_x_2690:
[----:B------:R-:W0:Y:S01]  /*05e0*/  @P0 LDC.64 R168, c[0x0][0x270] ;  /* 0x00009c00ffa80b82 */ /* 0x000e220000000a00 */
[----:B------:R-:W-:-:S07]  /*05f0*/  SHF.R.S32.HI R166, RZ, 0x1f, R199 ;  /* 0x0000001fffa67819 */ /* 0x000fce00000114c7 */
[----:B------:R-:W1:Y:S01]  /*0600*/  LDC.64 R164, c[0x0][0x250] ;  /* 0x00009400ffa47b82 */ /* 0x000e620000000a00 */
[----:B0-----:R-:W-:-:S04]  /*0610*/  @P0 LEA R168, P4, R199, R168, 0x1 ;  /* 0x000000a8c7a80211 */ /* 0x001fc800078808ff */
[----:B------:R-:W-:-:S03]  /*0620*/  @P0 LEA.HI.X R169, R199, R169, R166, 0x1, P4 ;  /* 0x000000a9c7a90211 */ /* 0x000fc600020f0ca6 */
[----:B------:R-:W0:Y:S01]  /*0630*/  LDC.64 R166, c[0x0][0x258] ;  /* 0x00009600ffa67b82 */ /* 0x000e220000000a00 */
[C---:B-1----:R-:W-:Y:S01]  /*0640*/  IMAD.WIDE R164, R199.reuse, 0x4, R164 ;  /* 0x00000004c7a47825 */ /* 0x042fe200078e02a4 */
[----:B-----5:R1:W5:Y:S05]  /*0650*/  @P0 LDG.E.U16 R193, desc[UR4][R168.64] ;  /* 0x00000004a8c10981 */ /* 0x02036a000c1e1500 */
        /* <DEDUP_REMOVED lines=29> */
[----:B------:R-:W-:Y:S02]  /*0830*/  SHF.L.U32 R13, R4, 0x10, RZ ;  /* 0x00000010040d7819 */ /* 0x000fe400000006ff */
[C---:B------:R-:W-:Y:S02]  /*0840*/  PRMT R167, R7.reuse, 0x7632, R167 ;  /* 0x0000763207a77816 */ /* 0x040fe400000000a7 */
[----:B------:R-:W-:Y:S01]  /*0850*/  SHF.L.U32 R169, R7, 0x10, RZ ;  /* 0x0000001007a97819 */ /* 0x000fe200000006ff */
[----:B------:R-:W-:Y:S01]  /*0860*/  FADD.FTZ R7, -R194, R165 ;  /* 0x000000a5c2077221 */ /* 0x000fe20000010100 */
[----:B------:R-:W-:Y:S01]  /*0870*/  PRMT R12, R4, 0x7632, R12 ;  /* 0x00007632040c7816 */ /* 0x000fe2000000000c */
[----:B0-----:R-:W-:Y:S01]  /*0880*/  FADD.FTZ R3, -R194, R13 ;  /* 0x0000000dc2037221 */ /* 0x001fe20000010100 */
[----:B------:R-:W-:Y:S01]  /*0890*/  PRMT R164, R6, 0x7632, R164 ;  /* 0x0000763206a47816 */ /* 0x000fe200000000a4 */
[C---:B-----5:R-:W-:Y:S01]  /*08a0*/  FMUL.FTZ R7, R198.reuse, R7 ;  /* 0x00000007c6077220 */ /* 0x060fe20000410000 */
[C---:B------:R-:W-:Y:S01]  /*08b0*/  SHF.L.U32 R15, R5.reuse, 0x10, RZ ;  /* 0x00000010050f7819 */ /* 0x040fe200000006ff */
[----:B------:R-:W-:Y:S01]  /*08c0*/  FMUL.FTZ R3, R198, R3 ;  /* 0x00000003c6037220 */ /* 0x000fe20000410000 */
[----:B------:R-:W-:-:S02]  /*08d0*/  PRMT R14, R5, 0x7632, R14 ;  /* 0x00007632050e7816 */ /* 0x000fc4000000000e */
[----:B------:R-:W-:Y:S01]  /*08e0*/  SHF.L.U32 R165, R164, 0x10, RZ ;  /* 0x00000010a4a57819 */ /* 0x000fe200000006ff */
[----:B------:R-:W-:Y:S01]  /*08f0*/  FADD.FTZ R15, -R194, R15 ;  /* 0x0000000fc20f7221 */ /* 0x000fe20000010100 */
[----:B------:R-:W-:Y:S02]  /*0900*/  SHF.L.U32 R167, R167, 0x10, RZ ;  /* 0x00000010a7a77819 */ /* 0x000fe400000006ff */
[----:B---3--:R-:W-:Y:S01]  /*0910*/  PRMT R4, R10, 0x7632, R4 ;  /* 0x000076320a047816 */ /* 0x008fe20000000004 */
[----:B------:R-:W-:Y:S01]  /*0920*/  FADD.FTZ R165, -R194, R165 ;  /* 0x000000a5c2a57221 */ /* 0x000fe20000010100 */
[----:B------:R-:W-:Y:S02]  /*0930*/  SHF.L.U32 R13, R10, 0x10, RZ ;  /* 0x000000100a0d7819 */ /* 0x000fe400000006ff */
[C---:B------:R-:W-:Y:S02]  /*0940*/  PRMT R6, R11.reuse, 0x7632, R6 ;  /* 0x000076320b067816 */ /* 0x040fe40000000006 */
[----:B------:R-:W-:Y:S01]  /*0950*/  SHF.L.U32 R171, R11, 0x10, RZ ;  /* 0x000000100bab7819 */ /* 0x000fe200000006ff */
[----:B------:R-:W-:Y:S01]  /*0960*/  FADD.FTZ R104, R104, R13 ;  /* 0x0000000d68687221 */ /* 0x000fe20000010000 */
[----:B------:R-:W-:Y:S01]  /*0970*/  SHF.L.U32 R11, R12, 0x10, RZ ;  /* 0x000000100c0b7819 */ /* 0x000fe200000006ff */
[-C--:B------:R-:W-:Y:S01]  /*0980*/  FFMA.FTZ R80, R7, R13.reuse, R80 ;  /* 0x0000000d07507223 */ /* 0x080fe20000010050 */
[----:B------:R-:W-:Y:S01]  /*0990*/  PRMT R0, R8, 0x7632, R0 ;  /* 0x0000763208007816 */ /* 0x000fe20000000000 */
[----:B------:R-:W-:Y:S01]  /*09a0*/  FADD.FTZ R106, R106, R171 ;  /* 0x000000ab6a6a7221 */ /* 0x000fe20000010000 */
[----:B------:R-:W-:Y:S01]  /*09b0*/  SHF.L.U32 R5, R8, 0x10, RZ ;  /* 0x0000001008057819 */ /* 0x000fe200000006ff */
[----:B------:R-:W-:Y:S01]  /*09c0*/  FADD.FTZ R11, -R194, R11 ;  /* 0x0000000bc20b7221 */ /* 0x000fe20000010100 */
[----:B------:R-:W-:Y:S01]  /*09d0*/  SHF.L.U32 R166, R4, 0x10, RZ ;  /* 0x0000001004a67819 */ /* 0x000fe200000006ff */
[----:B------:R-:W-:Y:S01]  /*09e0*/  FMUL.FTZ R4, R32, R13 ;  /* 0x0000000d20047220 */ /* 0x000fe20000410000 */
[----:B------:R-:W-:Y:S01]  /*09f0*/  SHF.L.U32 R13, R14, 0x10, RZ ;  /* 0x000000100e0d7819 */ /* 0x000fe200000006ff */
[----:B------:R-:W-:Y:S01]  /*0a00*/  FADD.FTZ R100, R100, R5 ;  /* 0x0000000564647221 */ /* 0x000fe20000010000 */
[----:B------:R-:W-:Y:S01]  /*0a10*/  SHF.L.U32 R10, R0, 0x10, RZ ;  /* 0x00000010000a7819 */ /* 0x000fe200000006ff */
[-C--:B------:R-:W-:Y:S01]  /*0a20*/  FMUL.FTZ R0, R28, R5.reuse ;  /* 0x000000051c007220 */ /* 0x080fe20000410000 */
[----:B------:R-:W-:Y:S01]  /*0a30*/  FFMA.FTZ R76, R3, R5, R76 ;  /* 0x00000005034c7223 */ /* 0x000fe2000001004c */
[C---:B------:R-:W-:Y:S01]  /*0a40*/  PRMT R2, R9.reuse, 0x7632, R2 ;  /* 0x0000763209027816 */ /* 0x040fe20000000002 */
[C---:B------:R-:W-:Y:S01]  /*0a50*/  FMUL.FTZ R5, R198.reuse, R15 ;  /* 0x0000000fc6057220 */ /* 0x040fe20000410000 */
[----:B------:R-:W-:Y:S01]  /*0a60*/  FMUL.FTZ R8, R198, R11 ;  /* 0x0000000bc6087220 */ /* 0x000fe20000410000 */
[----:B------:R-:W-:Y:S01]  /*0a70*/  SHF.L.U32 R9, R9, 0x10, RZ ;  /* 0x0000001009097819 */ /* 0x000fe200000006ff */
[----:B------:R-:W-:Y:S01]  /*0a80*/  FADD.FTZ R15, -R194, R13 ;  /* 0x0000000dc20f7221 */ /* 0x000fe20000010100 */
[----:B------:R-:W-:Y:S01]  /*0a90*/  FMUL.FTZ R11, R29, R10 ;  /* 0x0000000a1d0b7220 */ /* 0x000fe20000410000 */
[----:B------:R-:W-:Y:S01]  /*0aa0*/  FADD.FTZ R12, RZ, R0 ;  /* 0x00000000ff0c7221 */ /* 0x000fe20000010000 */
[----:B------:R-:W-:Y:S01]  /*0ab0*/  FFMA.FTZ R13, R3, R0, RZ ;  /* 0x00000000030d7223 */ /* 0x000fe200000100ff */
        /* <DEDUP_REMOVED lines=8> */
[----:B------:R-:W-:Y:S01]  /*0b40*/  FADD.FTZ R103, R103, R16 ;  /* 0x0000001067677221 */ /* 0x000fe20000010000 */
[----:B------:R-:W-:Y:S01]  /*0b50*/  FADD.FTZ R14, R15, R2 ;  /* 0x000000020f0e7221 */ /* 0x000fe20000010000 */
[C---:B------:R-:W-:Y:S01]  /*0b60*/  FFMA.FTZ R15, R5.reuse, R2, R12 ;  /* 0x00000002050f7223 */ /* 0x040fe2000001000c */
[----:B------:R-:W-:Y:S01]  /*0b70*/  FMUL.FTZ R12, R198, R165 ;  /* 0x000000a5c60c7220 */ /* 0x000fe20000410000 */
[----:B------:R-:W-:Y:S01]  /*0b80*/  FFMA.FTZ R79, R10, R16, R79 ;  /* 0x000000100a4f7223 */ /* 0x000fe2000001004f */
[----:B------:R-:W-:Y:S01]  /*0b90*/  FADD.FTZ R165, R14, R13 ;  /* 0x0000000d0ea57221 */ /* 0x000fe20000010000 */
[----:B------:R-:W-:Y:S01]  /*0ba0*/  FFMA.FTZ R14, R10, R13, R15 ;  /* 0x0000000d0a0e7223 */ /* 0x000fe2000001000f */
[----:B------:R-:W-:Y:S01]  /*0bb0*/  FADD.FTZ R102, R102, R9 ;  /* 0x0000000966667221 */ /* 0x000fe20000010000 */
[----:B------:R-:W-:Y:S01]  /*0bc0*/  FFMA.FTZ R78, R5, R9, R78 ;  /* 0x00000009054e7223 */ /* 0x000fe2000001004e */
[----:B------:R-:W-:Y:S01]  /*0bd0*/  FADD.FTZ R16, R165, R4 ;  /* 0x00000004a5107221 */ /* 0x000fe20000010000 */
[----:B------:R-:W-:Y:S01]  /*0be0*/  FADD.FTZ R9, -R194, R169 ;  /* 0x000000a9c2097221 */ /* 0x000fe20000010100 */
[----:B------:R-:W-:Y:S01]  /*0bf0*/  FMUL.FTZ R15, R33, R166 ;  /* 0x000000a6210f7220 */ /* 0x000fe20000410000 */
[----:B------:R-:W-:Y:S01]  /*0c00*/  FFMA.FTZ R165, R7, R4, R14 ;  /* 0x0000000407a57223 */ /* 0x000fe2000001000e */
[----:B------:R-:W-:Y:S01]  /*0c10*/  SHF.L.U32 R168, R6, 0x10, RZ ;  /* 0x0000001006a87819 */ /* 0x000fe200000006ff */
[----:B------:R-:W-:Y:S01]  /*0c20*/  FADD.FTZ R169, -R194, R167 ;  /* 0x000000a7c2a97221 */ /* 0x000fe20000010100 */
[----:B------:R-:W-:Y:S01]  /*0c30*/  FMUL.FTZ R9, R198, R9 ;  /* 0x00000009c6097220 */ /* 0x000fe20000410000 */
[----:B------:R-:W-:Y:S01]  /*0c40*/  FMUL.FTZ R6, R34, R171 ;  /* 0x000000ab22067220 */ /* 0x000fe20000410000 */
[----:B------:R-:W-:Y:S01]  /*0c50*/  FADD.FTZ R167, R16, R15 ;  /* 0x0000000f10a77221 */ /* 0x000fe20000010000 */
[----:B------:R-:W-:Y:S01]  /*0c60*/  FFMA.FTZ R164, R12, R15, R165 ;  /* 0x0000000f0ca47223 */ /* 0x000fe200000100a5 */
[----:B------:R-:W-:Y:S01]  /*0c70*/  FMUL.FTZ R14, R35, R168 ;  /* 0x000000a8230e7220 */ /* 0x000fe20000410000 */
[----:B------:R-:W-:Y:S01]  /*0c80*/  FMUL.FTZ R16, R198, R169 ;  /* 0x000000a9c6107220 */ /* 0x000fe20000410000 */
[----:B------:R-:W-:Y:S01]  /*0c90*/  FADD.FTZ R167, R167, R6 ;  /* 0x00000006a7a77221 */ /* 0x000fe20000010000 */
[C---:B------:R-:W-:Y:S01]  /*0ca0*/  FFMA.FTZ R165, R9.reuse, R6, R164 ;  /* 0x0000000609a57223 */ /* 0x040fe200000100a4 */
[----:B------:R-:W-:Y:S01]  /*0cb0*/  FFMA.FTZ R82, R9, R171, R82 ;  /* 0x000000ab09527223 */ /* 0x000fe20000010052 */
[----:B------:R-:W-:Y:S01]  /*0cc0*/  FADD.FTZ R105, R105, R166 ;  /* 0x000000a669697221 */ /* 0x000fe20000010000 */
[----:B------:R-:W-:Y:S01]  /*0cd0*/  FFMA.FTZ R81, R12, R166, R81 ;  /* 0x000000a60c517223 */ /* 0x000fe20000010051 */
[----:B------:R-:W-:Y:S01]  /*0ce0*/  FADD.FTZ R107, R107, R168 ;  /* 0x000000a86b6b7221 */ /* 0x000fe20000010000 */
[C---:B------:R-:W-:Y:S01]  /*0cf0*/  FFMA.FTZ R83, R16.reuse, R168, R83 ;  /* 0x000000a810537223 */ /* 0x040fe20000010053 */
[----:B------:R-:W-:Y:S01]  /*0d00*/  FADD.FTZ R204, R167, R14 ;  /* 0x0000000ea7cc7221 */ /* 0x000fe20000010000 */
[----:B------:R-:W-:-:S07]  /*0d10*/  FFMA.FTZ R202, R16, R14, R165 ;  /* 0x0000000e10ca7223 */ /* 0x000fce00000100a5 */
.L_x_2678:
[----:B------:R-:W-:Y:S05]  /*0d20*/  BSYNC B0 ;  /* 0x0000000000007941 */ /* 0x000fea0003800000 */
.L_x_2677:
        /* <DEDUP_REMOVED lines=15> */
[C---:B------:R-:W-:Y:S02]  /*0e20*/  PRMT R169, R22.reuse, 0x7632, R169 ;  /* 0x0000763216a97816 */ /* 0x040fe400000000a9 */
[----:B------:R-:W-:Y:S01]  /*0e30*/  SHF.L.U32 R171, R22, 0x10, RZ ;  /* 0x0000001016ab7819 */ /* 0x000fe200000006ff */
[----:B0-----:R-:W-:Y:S01]  /*0e40*/  FADD.FTZ R19, -R194, R167 ;  /* 0x000000a7c2137221 */ /* 0x001fe20000010100 */
[C---:B------:R-:W-:Y:S02]  /*0e50*/  PRMT R164, R20.reuse, 0x7632, R164 ;  /* 0x0000763214a47816 */ /* 0x040fe400000000a4 */
[----:B------:R-:W-:Y:S01]  /*0e60*/  SHF.L.U32 R17, R20, 0x10, RZ ;  /* 0x0000001014117819 */ /* 0x000fe200000006ff */
[----:B-----5:R-:W-:Y:S01]  /*0e70*/  FMUL.FTZ R19, R198, R19 ;  /* 0x00000013c6137220 */ /* 0x020fe20000410000 */
[----:B------:R-:W-:-:S02]  /*0e80*/  PRMT R172, R23, 0x7632, R172 ;  /* 0x0000763217ac7816 */ /* 0x000fc400000000ac */
[----:B------:R-:W-:Y:S01]  /*0e90*/  SHF.L.U32 R175, R23, 0x10, RZ ;  /* 0x0000001017af7819 */ /* 0x000fe200000006ff */
[----:B------:R-:W-:Y:S01]  /*0ea0*/  FADD.FTZ R17, -R194, R17 ;  /* 0x00000011c2117221 */ /* 0x000fe20000010100 */
[----:B------:R-:W-:Y:S02]  /*0eb0*/  PRMT R165, R21, 0x7632, R165 ;  /* 0x0000763215a57816 */ /* 0x000fe400000000a5 */
[----:B------:R-:W-:Y:S01]  /*0ec0*/  SHF.L.U32 R169, R169, 0x10, RZ ;  /* 0x00000010a9a97819 */ /* 0x000fe200000006ff */
[----:B------:R-:W-:Y:S01]  /*0ed0*/  FMUL.FTZ R17, R198, R17 ;  /* 0x00000011c6117220 */ /* 0x000fe20000410000 */
[----:B------:R-:W-:Y:S02]  /*0ee0*/  SHF.L.U32 R165, R165, 0x10, RZ ;  /* 0x00000010a5a57819 */ /* 0x000fe400000006ff */
[C---:B---3--:R-:W-:Y:S01]  /*0ef0*/  PRMT R22, R25.reuse, 0x7632, R22 ;  /* 0x0000763219167816 */ /* 0x048fe20000000016 */
[----:B------:R-:W-:Y:S01]  /*0f00*/  FADD.FTZ R169, -R194, R169 ;  /* 0x000000a9c2a97221 */ /* 0x000fe20000010100 */
[----:B------:R-:W-:Y:S01]  /*0f10*/  PRMT R20, R24, 0x7632, R20 ;  /* 0x0000763218147816 */ /* 0x000fe20000000014 */
[----:B------:R-:W-:Y:S01]  /*0f20*/  FADD.FTZ R165, -R194, R165 ;  /* 0x000000a5c2a57221 */ /* 0x000fe20000010100 */
[----:B------:R-:W-:Y:S01]  /*0f30*/  SHF.L.U32 R25, R25, 0x10, RZ ;  /* 0x0000001019197819 */ /* 0x000fe200000006ff */
[----:B------:R-:W-:Y:S01]  /*0f40*/  FMUL.FTZ R174, R198, R169 ;  /* 0x000000a9c6ae7220 */ /* 0x000fe20000410000 */
[----:B------:R-:W-:-:S02]  /*0f50*/  PRMT R23, R26, 0x7632, R23 ;  /* 0x000076321a177816 */ /* 0x000fc40000000017 */
[----:B------:R-:W-:Y:S01]  /*0f60*/  SHF.L.U32 R166, R20, 0x10, RZ ;  /* 0x0000001014a67819 */ /* 0x000fe200000006ff */
[----:B------:R-:W-:Y:S01]  /*0f70*/  FADD.FTZ R110, R110, R25 ;  /* 0x000000196e6e7221 */ /* 0x000fe20000010000 */
[-C--:B------:R-:W-:Y:S01]  /*0f80*/  FFMA.FTZ R86, R19, R25.reuse, R86 ;  /* 0x0000001913567223 */ /* 0x080fe20000010056 */
[----:B------:R-:W-:Y:S01]  /*0f90*/  FMUL.FTZ R20, R46, R25 ;  /* 0x000000192e147220 */ /* 0x000fe20000410000 */
[----:B------:R-:W-:Y:S01]  /*0fa0*/  SHF.L.U32 R25, R164, 0x10, RZ ;  /* 0x00000010a4197819 */ /* 0x000fe200000006ff */
[----:B------:R-:W-:Y:S01]  /*0fb0*/  FADD.FTZ R109, R109, R166 ;  /* 0x000000a66d6d7221 */ /* 0x000fe20000010000 */
[----:B------:R-:W-:Y:S02]  /*0fc0*/  SHF.L.U32 R21, R24, 0x10, RZ ;  /* 0x0000001018157819 */ /* 0x000fe400000006ff */
[----:B------:R-:W-:Y:S01]  /*0fd0*/  SHF.L.U32 R170, R23, 0x10, RZ ;  /* 0x0000001017aa7819 */ /* 0x000fe200000006ff */
[C---:B------:R-:W-:Y:S01]  /*0fe0*/  FADD.FTZ R23, -R194.reuse, R175 ;  /* 0x000000afc2177221 */ /* 0x040fe20000010100 */
[C---:B------:R-:W-:Y:S01]  /*0ff0*/  PRMT R24, R27.reuse, 0x7632, R24 ;  /* 0x000076321b187816 */ /* 0x040fe20000000018 */
[----:B------:R-:W-:Y:S01]  /*1000*/  FADD.FTZ R25, -R194, R25 ;  /* 0x00000019c2197221 */ /* 0x000fe20000010100 */
[----:B------:R-:W-:Y:S01]  /*1010*/  SHF.L.U32 R27, R27, 0x10, RZ ;  /* 0x000000101b1b7819 */ /* 0x000fe200000006ff */
[----:B------:R-:W-:Y:S01]  /*1020*/  FMUL.FTZ R18, R44, R21 ;  /* 0x000000152c127220 */ /* 0x000fe20000410000 */
[----:B------:R-:W-:Y:S01]  /*1030*/  FMUL.FTZ R23, R198, R23 ;  /* 0x00000017c6177220 */ /* 0x000fe20000410000 */
[----:B------:R-:W-:Y:S01]  /*1040*/  SHF.L.U32 R173, R26, 0x10, RZ ;  /* 0x000000101aad7819 */ /* 0x000fe200000006ff */
[----:B------:R-:W-:Y:S01]  /*1050*/  FMUL.FTZ R26, R198, R25 ;  /* 0x00000019c61a7220 */ /* 0x000fe20000410000 */
[----:B------:R-:W-:Y:S01]  /*1060*/  SHF.L.U32 R206, R24, 0x10, RZ ;  /* 0x0000001018ce7819 */ /* 0x000fe200000006ff */
[----:B------:R-:W-:Y:S01]  /*1070*/  FADD.FTZ R108, R108, R21 ;  /* 0x000000156c6c7221 */ /* 0x000fe20000010000 */
[----:B------:R-:W-:Y:S01]  /*1080*/  FFMA.FTZ R84, R17, R21, R84 ;  /* 0x0000001511547223 */ /* 0x000fe20000010054 */
[----:B------:R-:W-:Y:S01]  /*1090*/  FADD.FTZ R114, R114, R27 ;  /* 0x0000001b72727221 */ /* 0x000fe20000010000 */
[-C--:B------:R-:W-:Y:S01]  /*10a0*/  FFMA.FTZ R90, R23, R27.reuse, R90 ;  /* 0x0000001b175a7223 */ /* 0x080fe2000001005a */
[----:B------:R-:W-:Y:S01]  /*10b0*/  FMUL.FTZ R24, R50, R27 ;  /* 0x0000001b32187220 */ /* 0x000fe20000410000 */
[----:B------:R-:W-:Y:S01]  /*10c0*/  FADD.FTZ R204, R204, R18 ;  /* 0x00000012cccc7221 */ /* 0x000fe20000010000 */
[----:B------:R-:W-:Y:S01]  /*10d0*/  FMUL.FTZ R25, R45, R166 ;  /* 0x000000a62d197220 */ /* 0x000fe20000410000 */
[----:B------:R-:W-:Y:S01]  /*10e0*/  FADD.FTZ R21, -R194, R171 ;  /* 0x000000abc2157221 */ /* 0x000fe20000010100 */
[----:B------:R-:W-:Y:S01]  /*10f0*/  FFMA.FTZ R27, R17, R18, R202 ;  /* 0x00000012111b7223 */ /* 0x000fe200000100ca */
[----:B------:R-:W-:Y:S01]  /*1100*/  SHF.L.U32 R171, R172, 0x10, RZ ;  /* 0x00000010acab7819 */ /* 0x000fe200000006ff */
[----:B------:R-:W-:Y:S01]  /*1110*/  FMUL.FTZ R172, R198, R165 ;  /* 0x000000a5c6ac7220 */ /* 0x000fe20000410000 */
[----:B------:R-:W-:Y:S01]  /*1120*/  SHF.L.U32 R168, R22, 0x10, RZ ;  /* 0x0000001016a87819 */ /* 0x000fe200000006ff */
[----:B------:R-:W-:Y:S01]  /*1130*/  FADD.FTZ R165, R204, R25 ;  /* 0x00000019cca57221 */ /* 0x000fe20000010000 */
[C---:B------:R-:W-:Y:S01]  /*1140*/  FFMA.FTZ R164, R26.reuse, R25, R27 ;  /* 0x000000191aa47223 */ /* 0x040fe2000001001b */
[----:B------:R-:W-:Y:S01]  /*1150*/  FFMA.FTZ R85, R26, R166, R85 ;  /* 0x000000a61a557223 */ /* 0x000fe20000010055 */
[----:B------:R-:W-:Y:S01]  /*1160*/  FMUL.FTZ R21, R198, R21 ;  /* 0x00000015c6157220 */ /* 0x000fe20000410000 */
[----:B------:R-:W-:Y:S01]  /*1170*/  FADD.FTZ R166, R165, R20 ;  /* 0x00000014a5a67221 */ /* 0x000fe20000010000 */
[----:B------:R-:W-:Y:S01]  /*1180*/  FMUL.FTZ R27, R47, R168 ;  /* 0x000000a82f1b7220 */ /* 0x000fe20000410000 */
[----:B------:R-:W-:Y:S01]  /*1190*/  FFMA.FTZ R165, R19, R20, R164 ;  /* 0x0000001413a57223 */ /* 0x000fe200000100a4 */
[----:B------:R-:W-:Y:S01]  /*11a0*/  FMUL.FTZ R22, R48, R173 ;  /* 0x000000ad30167220 */ /* 0x000fe20000410000 */
[----:B------:R-:W-:Y:S01]  /*11b0*/  FADD.FTZ R112, R112, R173 ;  /* 0x000000ad70707221 */ /* 0x000fe20000010000 */
[----:B------:R-:W-:Y:S01]  /*11c0*/  FADD.FTZ R167, R166, R27 ;  /* 0x0000001ba6a77221 */ /* 0x000fe20000010000 */
[----:B------:R-:W-:Y:S01]  /*11d0*/  FFMA.FTZ R164, R172, R27, R165 ;  /* 0x0000001baca47223 */ /* 0x000fe200000100a5 */
[----:B------:R-:W-:Y:S01]  /*11e0*/  FFMA.FTZ R88, R21, R173, R88 ;  /* 0x000000ad15587223 */ /* 0x000fe20000010058 */
        /* <DEDUP_REMOVED lines=17> */
[----:B------:R-:W-:-:S07]  /*1300*/  FFMA.FTZ R202, R176, R175, R164 ;  /* 0x000000afb0ca7223 */ /* 0x000fce00000100a4 */
.L_x_2680:
[----:B------:R-:W-:Y:S05]  /*1310*/  BSYNC B0 ;  /* 0x0000000000007941 */ /* 0x000fea0003800000 */
.L_x_2679:
        /* <DEDUP_REMOVED lines=17> */
[----:B------:R-:W-:Y:S01]  /*1430*/  FADD.FTZ R181, -R194, R181 ;  /* 0x000000b5c2b57221 */ /* 0x000fe20000010100 */
[----:B------:R-:W-:Y:S02]  /*1440*/  SHF.L.U32 R177, R177, 0x10, RZ ;  /* 0x00000010b1b17819 */ /* 0x000fe400000006ff */
[----:B------:R-:W-:Y:S01]  /*1450*/  PRMT R164, R166, 0x7632, R164 ;  /* 0x00007632a6a47816 */ /* 0x000fe200000000a4 */
[----:B0-----:R-:W-:Y:S01]  /*1460*/  FADD.FTZ R179, -R194, R165 ;  /* 0x000000a5c2b37221 */ /* 0x001fe20000010100 */
[----:B------:R-:W-:Y:S01]  /*1470*/  SHF.L.U32 R183, R166, 0x10, RZ ;  /* 0x00000010a6b77819 */ /* 0x000fe200000006ff */
[----:B------:R-:W-:Y:S01]  /*1480*/  FADD.FTZ R165, -R194, R177 ;  /* 0x000000b1c2a57221 */ /* 0x000fe20000010100 */
[----:B------:R-:W-:Y:S01]  /*1490*/  SHF.L.U32 R185, R164, 0x10, RZ ;  /* 0x00000010a4b97819 */ /* 0x000fe200000006ff */
[----:B-----5:R-:W-:Y:S01]  /*14a0*/  FMUL.FTZ R203, R198, R181 ;  /* 0x000000b5c6cb7220 */ /* 0x020fe20000410000 */
[C---:B------:R-:W-:Y:S01]  /*14b0*/  PRMT R166, R167.reuse, 0x7632, R166 ;  /* 0x00007632a7a67816 */ /* 0x040fe200000000a6 */
[----:B------:R-:W-:Y:S01]  /*14c0*/  FADD.FTZ R183, -R194, R183 ;  /* 0x000000b7c2b77221 */ /* 0x000fe20000010100 */
[----:B------:R-:W-:Y:S01]  /*14d0*/  SHF.L.U32 R187, R167, 0x10, RZ ;  /* 0x00000010a7bb7819 */ /* 0x000fe200000006ff */
[----:B------:R-:W-:Y:S01]  /*14e0*/  FMUL.FTZ R182, R198, R165 ;  /* 0x000000a5c6b67220 */ /* 0x000fe20000410000 */
[----:B---3--:R-:W-:Y:S01]  /*14f0*/  SHF.L.U32 R177, R168, 0x10, RZ ;  /* 0x00000010a8b17819 */ /* 0x008fe200000006ff */
[----:B------:R-:W-:Y:S01]  /*1500*/  FMUL.FTZ R181, R198, R183 ;  /* 0x000000b7c6b57220 */ /* 0x000fe20000410000 */
[----:B------:R-:W-:Y:S01]  /*1510*/  PRMT R164, R168, 0x7632, R164 ;  /* 0x00007632a8a47816 */ /* 0x000fe200000000a4 */
[----:B------:R-:W-:Y:S01]  /*1520*/  FADD.FTZ R189, -R194, R187 ;  /* 0x000000bbc2bd7221 */ /* 0x000fe20000010100 */
[----:B------:R-:W-:Y:S01]  /*1530*/  SHF.L.U32 R167, R180, 0x10, RZ ;  /* 0x00000010b4a77819 */ /* 0x000fe200000006ff */
[----:B------:R-:W-:Y:S01]  /*1540*/  FADD.FTZ R116, R116, R177 ;  /* 0x000000b174747221 */ /* 0x000fe20000010000 */
[----:B------:R-:W-:Y:S01]  /*1550*/  SHF.L.U32 R164, R164, 0x10, RZ ;  /* 0x00000010a4a47819 */ /* 0x000fe200000006ff */
[-C--:B------:R-:W-:Y:S01]  /*1560*/  FFMA.FTZ R92, R203, R177.reuse, R92 ;  /* 0x000000b1cb5c7223 */ /* 0x080fe2000001005c */
[----:B------:R-:W-:Y:S01]  /*1570*/  FMUL.FTZ R177, R60, R177 ;  /* 0x000000b13cb17220 */ /* 0x000fe20000410000 */
[----:B------:R-:W-:Y:S01]  /*1580*/  SHF.L.U32 R195, R166, 0x10, RZ ;  /* 0x00000010a6c37819 */ /* 0x000fe200000006ff */
[C---:B------:R-:W-:Y:S01]  /*1590*/  FADD.FTZ R167, -R194.reuse, R167 ;  /* 0x000000a7c2a77221 */ /* 0x040fe20000010100 */
[C---:B------:R-:W-:Y:S01]  /*15a0*/  PRMT R166, R169.reuse, 0x7632, R166 ;  /* 0x00007632a9a67816 */ /* 0x040fe200000000a6 */
[----:B------:R-:W-:Y:S01]  /*15b0*/  FADD.FTZ R187, -R194, R185 ;  /* 0x000000b9c2bb7221 */ /* 0x000fe20000010100 */
[----:B------:R-:W-:Y:S01]  /*15c0*/  SHF.L.U32 R169, R169, 0x10, RZ ;  /* 0x00000010a9a97819 */ /* 0x000fe200000006ff */
[----:B------:R-:W-:Y:S01]  /*15d0*/  FADD.FTZ R204, R204, R177 ;  /* 0x000000b1cccc7221 */ /* 0x000fe20000010000 */
[-C--:B------:R-:W-:Y:S01]  /*15e0*/  FMUL.FTZ R183, R61, R164.reuse ;  /* 0x000000a43db77220 */ /* 0x080fe20000410000 */
[----:B------:R-:W-:Y:S01]  /*15f0*/  FFMA.FTZ R165, R203, R177, R202 ;  /* 0x000000b1cba57223 */ /* 0x000fe200000100ca */
[----:B------:R-:W-:Y:S01]  /*1600*/  SHF.L.U32 R185, R170, 0x10, RZ ;  /* 0x00000010aab97819 */ /* 0x000fe200000006ff */
[----:B------:R-:W-:Y:S01]  /*1610*/  FADD.FTZ R117, R117, R164 ;  /* 0x000000a475757221 */ /* 0x000fe20000010000 */
[----:B------:R-:W-:Y:S01]  /*1620*/  SHF.L.U32 R166, R166, 0x10, RZ ;  /* 0x00000010a6a67819 */ /* 0x000fe200000006ff */
        /* <DEDUP_REMOVED lines=9> */
[----:B------:R-:W-:Y:S01]  /*16c0*/  PRMT R168, R170, 0x7632, R168 ;  /* 0x00007632aaa87816 */ /* 0x000fe200000000a8 */
        /* <DEDUP_REMOVED lines=9> */
[C---:B------:R-:W-:Y:S01]  /*1760*/  PRMT R170, R171.reuse, 0x7632, R170 ;  /* 0x00007632abaa7816 */ /* 0x040fe200000000aa */
[----:B------:R-:W-:Y:S01]  /*1770*/  FMUL.FTZ R187, R198, R189 ;  /* 0x000000bdc6bb7220 */ /* 0x000fe20000410000 */
[----:B------:R-:W-:Y:S01]  /*1780*/  SHF.L.U32 R171, R171, 0x10, RZ ;  /* 0x00000010abab7819 */ /* 0x000fe200000006ff */
[----:B------:R-:W-:Y:S01]  /*1790*/  FMUL.FTZ R189, R65, R168 ;  /* 0x000000a841bd7220 */ /* 0x000fe20000410000 */
[----:B------:R-:W-:Y:S01]  /*17a0*/  FADD.FTZ R166, R167, R180 ;  /* 0x000000b4a7a67221 */ /* 0x000fe20000010000 */
[----:B------:R-:W-:Y:S01]  /*17b0*/  FFMA.FTZ R165, R181, R180, R164 ;  /* 0x000000b4b5a57223 */ /* 0x000fe200000100a4 */
[----:B------:R-:W-:Y:S01]  /*17c0*/  SHF.L.U32 R170, R170, 0x10, RZ ;  /* 0x00000010aaaa7819 */ /* 0x000fe200000006ff */
        /* <DEDUP_REMOVED lines=15> */
[C---:B------:R-:W-:Y:S01]  /*18c0*/  FFMA.FTZ R99, R200.reuse, R170, R99 ;  /* 0x000000aac8637223 */ /* 0x040fe20000010063 */
[----:B------:R-:W-:Y:S01]  /*18d0*/  FADD.FTZ R204, R167, R190 ;  /* 0x000000bea7cc7221 */ /* 0x000fe20000010000 */
[----:B------:R-:W-:-:S07]  /*18e0*/  FFMA.FTZ R202, R200, R190, R165 ;  /* 0x000000bec8ca7223 */ /* 0x000fce00000100a5 */
.L_x_2682:
[----:B------:R-:W-:Y:S05]  /*18f0*/  BSYNC B0 ;  /* 0x0000000000007941 */ /* 0x000fea0003800000 */
.L_x_2681:
        /* <DEDUP_REMOVED lines=27> */
.L_x_2705:
        /* <DEDUP_REMOVED lines=14> */
[----:B0-----:R-:W0:Y:S04]  /*1b90*/  LDS.128 R164, [R204+0x3000] ;  /* 0x00300000cca47984 */ /* 0x001e280000000c00 */
        /* <DEDUP_REMOVED lines=19> */
[-C--:B------:R-:W-:Y:S01]  /*1cd0*/  FFMA.FTZ R168, R12, R202.reuse, R207 ;  /* 0x000000ca0ca87223 */ /* 0x080fe200000100cf */
[----:B------:R-:W-:Y:S01]  /*1ce0*/  ISETP.NE.AND.EX P5, PT, RZ, UR11, PT, P5 ;  /* 0x0000000bff007c0c */ /* 0x000fe2000bfa5350 */
[----:B------:R-:W-:Y:S01]  /*1cf0*/  FADD.FTZ R169, R4, -R169 ;  /* 0x800000a904a97221 */ /* 0x000fe20000010000 */
[----:B------:R-:W-:Y:S01]  /*1d00*/  ISETP.NE.U32.AND P6, PT, RZ, UR14, PT ;  /* 0x0000000eff007c0c */ /* 0x000fe2000bfc5070 */
[----:B------:R-:W-:Y:S01]  /*1d10*/  FADD.FTZ R195, R6, -R193 ;  /* 0x800000c106c37221 */ /* 0x000fe20000010000 */
[----:B------:R-:W-:Y:S01]  /*1d20*/  FADD.FTZ R193, R15, -R168 ;  /* 0x800000a80fc17221 */ /* 0x000fe20000010000 */
[C---:B------:R-:W-:Y:S01]  /*1d30*/  FMUL.FTZ R208, R198.reuse, R169 ;  /* 0x000000a9c6d07220 */ /* 0x040fe20000410000 */
[-CC-:B------:R-:W-:Y:S01]  /*1d40*/  FFMA.FTZ R169, R3, R202.reuse, R207.reuse ;  /* 0x000000ca03a97223 */ /* 0x180fe200000100cf */
[----:B------:R-:W-:Y:S01]  /*1d50*/  ISETP.NE.AND.EX P6, PT, RZ, UR15, PT, P6 ;  /* 0x0000000fff007c0c */ /* 0x000fe2000bfc5360 */
[----:B------:R-:W-:Y:S01]  /*1d60*/  FMUL.FTZ R212, R198, R195 ;  /* 0x000000c3c6d47220 */ /* 0x000fe20000410000 */
[----:B------:R-:W-:Y:S01]  /*1d70*/  FFMA.FTZ R192, R10, R202, R207 ;  /* 0x000000ca0ac07223 */ /* 0x000fe200000100cf */
[----:B------:R-:W-:Y:S01]  /*1d80*/  FADD.FTZ R169, R0, -R169 ;  /* 0x800000a900a97221 */ /* 0x000fe20000010000 */
[----:B------:R-:W-:-:S02]  /*1d90*/  FMUL.FTZ R210, R198, R193 ;  /* 0x000000c1c6d27220 */ /* 0x000fc40000410000 */
[----:B------:R-:W-:Y:S01]  /*1da0*/  @P5 SHF.L.U32 R171, R150, 0x10, RZ ;  /* 0x0000001096ab5819 */ /* 0x000fe200000006ff */
[----:B------:R-:W-:Y:S01]  /*1db0*/  FMUL.FTZ R168, R198, R169 ;  /* 0x000000a9c6a87220 */ /* 0x000fe20000410000 */
[----:B------:R-:W-:Y:S01]  /*1dc0*/  @P5 PRMT R170, R150, 0x7632, R170 ;  /* 0x0000763296aa5816 */ /* 0x000fe200000000aa */
[----:B------:R-:W-:Y:S01]  /*1dd0*/  FADD.FTZ R193, R13, -R192 ;  /* 0x800000c00dc17221 */ /* 0x000fe20000010000 */
[----:B------:R-:W-:Y:S01]  /*1de0*/  @P5 SHF.L.U32 R169, R148, 0x10, RZ ;  /* 0x0000001094a95819 */ /* 0x000fe200000006ff */
[----:B------:R-:W-:Y:S01]  /*1df0*/  @P5 FADD.FTZ R208, R208, R171 ;  /* 0x000000abd0d05221 */ /* 0x000fe20000010000 */
[-CC-:B------:R-:W-:Y:S01]  /*1e00*/  FFMA.FTZ R171, R5, R202.reuse, R207.reuse ;  /* 0x000000ca05ab7223 */ /* 0x180fe200000100cf */
[----:B------:R-:W-:Y:S01]  /*1e10*/  @P5 SHF.L.U32 R195, R170, 0x10, RZ ;  /* 0x00000010aac35819 */ /* 0x000fe200000006ff */
[-C--:B------:R-:W-:Y:S01]  /*1e20*/  FFMA.FTZ R170, R8, R202.reuse, R207 ;  /* 0x000000ca08aa7223 */ /* 0x080fe200000100cf */
[----:B------:R-:W-:Y:S01]  /*1e30*/  @P5 FADD.FTZ R168, R168, R169 ;  /* 0x000000a9a8a85221 */ /* 0x000fe20000010000 */
[----:B------:R-:W-:Y:S01]  /*1e40*/  FADD.FTZ R171, R2, -R171 ;  /* 0x800000ab02ab7221 */ /* 0x000fe20000010000 */
[----:B------:R-:W-:Y:S01]  /*1e50*/  @P5 SHF.L.U32 R209, R151, 0x10, RZ ;  /* 0x0000001097d15819 */ /* 0x000fe200000006ff */
[----:B------:R-:W-:Y:S01]  /*1e60*/  FADD.FTZ R169, R11, -R170 ;  /* 0x800000aa0ba97221 */ /* 0x000fe20000010000 */
[----:B------:R-:W-:Y:S01]  /*1e70*/  @P5 FADD.FTZ R210, R210, R195 ;  /* 0x000000c3d2d25221 */ /* 0x000fe20000010000 */
[C---:B------:R-:W-:Y:S01]  /*1e80*/  FMUL.FTZ R204, R198.reuse, R171 ;  /* 0x000000abc6cc7220 */ /* 0x040fe20000410000 */
[C---:B------:R-:W-:Y:S01]  /*1e90*/  @P5 SHF.L.U32 R171, R149.reuse, 0x10, RZ ;  /* 0x0000001095ab5819 */ /* 0x040fe200000006ff */
[C---:B------:R-:W-:Y:S01]  /*1ea0*/  FMUL.FTZ R170, R198.reuse, R169 ;  /* 0x000000a9c6aa7220 */ /* 0x040fe20000410000 */
[----:B------:R-:W-:Y:S01]  /*1eb0*/  @P5 PRMT R192, R149, 0x7632, R192 ;  /* 0x0000763295c05816 */ /* 0x000fe200000000c0 */
[----:B------:R-:W-:Y:S01]  /*1ec0*/  FMUL.FTZ R206, R198, R193 ;  /* 0x000000c1c6ce7220 */ /* 0x000fe20000410000 */
[----:B------:R-:W-:Y:S01]  /*1ed0*/  @P5 PRMT R194, R151, 0x7632, R194 ;  /* 0x0000763297c25816 */ /* 0x000fe200000000c2 */
[----:B------:R-:W-:Y:S01]  /*1ee0*/  @P5 FADD.FTZ R204, R204, R171 ;  /* 0x000000abcccc5221 */ /* 0x000fe20000010000 */
[----:B------:R-:W-:Y:S01]  /*1ef0*/  FFMA.FTZ R171, R16, R202, R207 ;  /* 0x000000ca10ab7223 */ /* 0x000fe200000100cf */
[----:B------:R-:W-:Y:S01]  /*1f00*/  @P5 SHF.L.U32 R169, R192, 0x10, RZ ;  /* 0x00000010c0a95819 */ /* 0x000fe200000006ff */
[----:B------:R-:W-:Y:S01]  /*1f10*/  @P5 FADD.FTZ R212, R212, R209 ;  /* 0x000000d1d4d45221 */ /* 0x000fe20000010000 */
[----:B------:R-:W-:Y:S01]  /*1f20*/  @P5 SHF.L.U32 R193, R194, 0x10, RZ ;  /* 0x00000010c2c15819 */ /* 0x000fe200000006ff */
[----:B------:R-:W-:Y:S01]  /*1f30*/  FADD.FTZ R195, R14, -R171 ;  /* 0x800000ab0ec37221 */ /* 0x000fe20000010000 */
[----:B------:R-:W-:Y:S01]  /*1f40*/  @P6 F2FP.BF16.F32.PACK_AB R192, RZ, R208 ;  /* 0x000000d0ffc0623e */ /* 0x000fe200000010ff */
[----:B------:R-:W-:Y:S01]  /*1f50*/  @P5 FADD.FTZ R206, R206, R169 ;  /* 0x000000a9cece5221 */ /* 0x000fe20000010000 */
[----:B------:R-:W-:Y:S01]  /*1f60*/  @P5 PRMT R171, R148, 0x7632, R171 ;  /* 0x0000763294ab5816 */ /* 0x000fe200000000ab */
[----:B------:R-:W-:Y:S01]  /*1f70*/  FMUL.FTZ R214, R198, R195 ;  /* 0x000000c3c6d67220 */ /* 0x000fe20000410000 */
[----:B------:R-:W-:Y:S01]  /*1f80*/  @P6 PRMT R162, R192, 0x7610, R162 ;  /* 0x00007610c0a26816 */ /* 0x000fe200000000a2 */
[----:B------:R-:W0:Y:S01]  /*1f90*/  @P6 LDC.64 R194, c[0x0][0x308] ;  /* 0x0000c200ffc26b82 */ /* 0x000e220000000a00 */
[----:B------:R-:W-:Y:S01]  /*1fa0*/  @P6 F2FP.BF16.F32.PACK_AB R192, RZ, R210 ;  /* 0x000000d2ffc0623e */ /* 0x000fe200000010ff */
[----:B------:R-:W-:Y:S01]  /*1fb0*/  @P5 FADD.FTZ R214, R214, R193 ;  /* 0x000000c1d6d65221 */ /* 0x000fe20000010000 */
[----:B------:R-:W-:Y:S01]  /*1fc0*/  @P6 F2FP.BF16.F32.PACK_AB R193, RZ, R212 ;  /* 0x000000d4ffc1623e */ /* 0x000fe200000010ff */
[-C--:B------:R-:W-:Y:S01]  /*1fd0*/  FMUL.FTZ R215, R204, R205.reuse ;  /* 0x000000cdccd77220 */ /* 0x080fe20000410000 */
[----:B------:R-:W-:Y:S01]  /*1fe0*/  @P6 PRMT R162, R162, 0x5410, R192 ;  /* 0x00005410a2a26816 */ /* 0x000fe200000000c0 */
[-C--:B------:R-:W-:Y:S01]  /*1ff0*/  FMUL.FTZ R211, R168, R205.reuse ;  /* 0x000000cda8d37220 */ /* 0x080fe20000410000 */
[----:B------:R-:W-:Y:S01]  /*2000*/  @P6 PRMT R163, R193, 0x7610, R163 ;  /* 0x00007610c1a36816 */ /* 0x000fe200000000a3 */
[-C--:B------:R-:W-:Y:S01]  /*2010*/  FMUL.FTZ R223, R212, R205.reuse ;  /* 0x000000cdd4df7220 */ /* 0x080fe20000410000 */
[----:B------:R-:W1:Y:S01]  /*2020*/  LDC.64 R192, c[0x0][0x2f8] ;  /* 0x0000be00ffc07b82 */ /* 0x000e620000000a00 */
[----:B------:R-:W-:Y:S01]  /*2030*/  @P5 SHF.L.U32 R171, R171, 0x10, RZ ;  /* 0x00000010abab5819 */ /* 0x000fe200000006ff */
[-C--:B------:R-:W-:Y:S01]  /*2040*/  FMUL.FTZ R219, R208, R205.reuse ;  /* 0x000000cdd0db7220 */ /* 0x080fe20000410000 */
[----:B------:R-:W-:Y:S01]  /*2050*/  @P6 F2FP.BF16.F32.PACK_AB R169, RZ, R168 ;  /* 0x000000a8ffa9623e */ /* 0x000fe200000010ff */
[-C--:B------:R-:W-:Y:S01]  /*2060*/  FMUL.FTZ R210, R210, R205.reuse ;  /* 0x000000cdd2d27220 */ /* 0x080fe20000410000 */
[----:B------:R-:W-:Y:S01]  /*2070*/  @P6 F2FP.BF16.F32.PACK_AB R209, RZ, R214 ;  /* 0x000000d6ffd1623e */ /* 0x000fe200000010ff */
[----:B------:R-:W-:Y:S01]  /*2080*/  @P5 FADD.FTZ R170, R170, R171 ;  /* 0x000000abaaaa5221 */ /* 0x000fe20000010000 */
[----:B------:R-:W-:Y:S01]  /*2090*/  @P6 F2FP.BF16.F32.PACK_AB R171, RZ, R204 ;  /* 0x000000ccffab623e */ /* 0x000fe200000010ff */
[-C--:B------:R-:W-:Y:S01]  /*20a0*/  FMUL.FTZ R214, R214, R205.reuse ;  /* 0x000000cdd6d67220 */ /* 0x080fe20000410000 */
[----:B------:R-:W-:Y:S01]  /*20b0*/  @P6 PRMT R160, R169, 0x7610, R160 ;  /* 0x00007610a9a06816 */ /* 0x000fe200000000a0 */
[----:B------:R-:W-:Y:S01]  /*20c0*/  FMUL.FTZ R204, R170, R205 ;  /* 0x000000cdaacc7220 */ /* 0x000fe20000410000 */
        /* <DEDUP_REMOVED lines=8> */
[----:B------:R-:W-:Y:S01]  /*2150*/  @P6 PRMT R160, R160, 0x5410, R169 ;  /* 0x00005410a0a06816 */ /* 0x000fe200000000a9 */
[----:B------:R-:W-:Y:S01]  /*2160*/  FMUL.FTZ R217, R43, R214 ;  /* 0x000000d62bd97220 */ /* 0x000fe20000410000 */
[----:B------:R-:W-:Y:S01]  /*2170*/  FMUL.FTZ R170, R40, R219 ;  /* 0x000000db28aa7220 */ /* 0x000fe20000410000 */
[----:B------:R-:W-:Y:S01]  /*2180*/  FMUL.FTZ R169, R38, R215 ;  /* 0x000000d726a97220 */ /* 0x000fe20000410000 */
        /* <DEDUP_REMOVED lines=12> */
[C---:B--2---:R-:W-:Y:S02]  /*2250*/  SHF.L.U32 R217, R166.reuse, 0x10, RZ ;  /* 0x00000010a6d97819 */ /* 0x044fe400000006ff */
        /* <DEDUP_REMOVED lines=19> */
.L_x_2685:
[----:B------:R-:W-:Y:S05]  /*2390*/  BSYNC B0 ;  /* 0x0000000000007941 */ /* 0x000fea0003800000 */
.L_x_2684:
        /* <DEDUP_REMOVED lines=11> */
[----:B------:R-:W-:Y:S01]  /*2450*/  FADD.FTZ R195, R24, -R193 ;  /* 0x800000c118c37221 */ /* 0x000fe20000010000 */
[----:B------:R-:W-:Y:S01]  /*2460*/  ISETP.NE.U32.AND P6, PT, RZ, UR14, PT ;  /* 0x0000000eff007c0c */ /* 0x000fe2000bfc5070 */
[----:B------:R-:W-:Y:S01]  /*2470*/  FADD.FTZ R193, R173, -R168 ;  /* 0x800000a8adc17221 */ /* 0x000fe20000010000 */
[C---:B------:R-:W-:Y:S01]  /*2480*/  FMUL.FTZ R208, R198.reuse, R169 ;  /* 0x000000a9c6d07220 */ /* 0x040fe20000410000 */
[-C--:B------:R-:W-:Y:S01]  /*2490*/  FFMA.FTZ R169, R17, R202.reuse, R207 ;  /* 0x000000ca11a97223 */ /* 0x080fe200000100cf */
[C---:B------:R-:W-:Y:S01]  /*24a0*/  FMUL.FTZ R212, R198.reuse, R195 ;  /* 0x000000c3c6d47220 */ /* 0x040fe20000410000 */
[----:B------:R-:W-:Y:S01]  /*24b0*/  ISETP.NE.AND.EX P6, PT, RZ, UR15, PT, P6 ;  /* 0x0000000fff007c0c */ /* 0x000fe2000bfc5360 */
[----:B------:R-:W-:Y:S01]  /*24c0*/  FMUL.FTZ R210, R198, R193 ;  /* 0x000000c1c6d27220 */ /* 0x000fe20000410000 */
[----:B------:R-:W-:Y:S01]  /*24d0*/  FADD.FTZ R169, R18, -R169 ;  /* 0x800000a912a97221 */ /* 0x000fe20000010000 */
[-CC-:B------:R-:W-:Y:S01]  /*24e0*/  FFMA.FTZ R192, R172, R202.reuse, R207.reuse ;  /* 0x000000caacc07223 */ /* 0x180fe200000100cf */
[-C--:B------:R-:W-:Y:S01]  /*24f0*/  FFMA.FTZ R194, R176, R202.reuse, R207 ;  /* 0x000000cab0c27223 */ /* 0x080fe200000100cf */
        /* <DEDUP_REMOVED lines=8> */
[----:B------:R-:W-:Y:S01]  /*2580*/  FFMA.FTZ R170, R26, R202, R207 ;  /* 0x000000ca1aaa7223 */ /* 0x000fe200000100cf */
[----:B------:R-:W-:Y:S01]  /*2590*/  @P5 FADD.FTZ R168, R168, R169 ;  /* 0x000000a9a8a85221 */ /* 0x000fe20000010000 */
[----:B------:R-:W-:Y:S01]  /*25a0*/  FADD.FTZ R171, R20, -R171 ;  /* 0x800000ab14ab7221 */ /* 0x000fe20000010000 */
[----:B------:R-:W-:Y:S01]  /*25b0*/  @P5 SHF.L.U32 R209, R155, 0x10, RZ ;  /* 0x000000109bd15819 */ /* 0x000fe200000006ff */
[----:B------:R-:W-:Y:S01]  /*25c0*/  @P5 FADD.FTZ R210, R210, R195 ;  /* 0x000000c3d2d25221 */ /* 0x000fe20000010000 */
[----:B------:R-:W-:Y:S01]  /*25d0*/  FADD.FTZ R169, R25, -R170 ;  /* 0x800000aa19a97221 */ /* 0x000fe20000010000 */
[C---:B------:R-:W-:Y:S01]  /*25e0*/  FMUL.FTZ R204, R198.reuse, R171 ;  /* 0x000000abc6cc7220 */ /* 0x040fe20000410000 */
[----:B------:R-:W-:Y:S01]  /*25f0*/  @P5 SHF.L.U32 R171, R153, 0x10, RZ ;  /* 0x0000001099ab5819 */ /* 0x000fe200000006ff */
[----:B------:R-:W-:Y:S01]  /*2600*/  FADD.FTZ R195, R175, -R194 ;  /* 0x800000c2afc37221 */ /* 0x000fe20000010000 */
[----:B------:R-:W-:Y:S01]  /*2610*/  @P5 PRMT R192, R153, 0x7632, R192 ;  /* 0x0000763299c05816 */ /* 0x000fe200000000c0 */
[----:B------:R-:W-:Y:S01]  /*2620*/  FMUL.FTZ R170, R198, R169 ;  /* 0x000000a9c6aa7220 */ /* 0x000fe20000410000 */
[----:B------:R-:W-:Y:S01]  /*2630*/  @P5 PRMT R194, R155, 0x7632, R194 ;  /* 0x000076329bc25816 */ /* 0x000fe200000000c2 */
[--C-:B------:R-:W-:Y:S01]  /*2640*/  @P5 FADD.FTZ R204, R204, R171.reuse ;  /* 0x000000abcccc5221 */ /* 0x100fe20000010000 */
[----:B------:R-:W-:Y:S01]  /*2650*/  @P5 PRMT R171, R152, 0x7632, R171 ;  /* 0x0000763298ab5816 */ /* 0x000fe200000000ab */
[----:B------:R-:W-:Y:S01]  /*2660*/  FMUL.FTZ R206, R198, R193 ;  /* 0x000000c1c6ce7220 */ /* 0x000fe20000410000 */
[----:B------:R-:W-:Y:S01]  /*2670*/  @P5 SHF.L.U32 R169, R192, 0x10, RZ ;  /* 0x00000010c0a95819 */ /* 0x000fe200000006ff */
[----:B------:R-:W-:Y:S01]  /*2680*/  @P5 FADD.FTZ R212, R212, R209 ;  /* 0x000000d1d4d45221 */ /* 0x000fe20000010000 */
[----:B------:R-:W-:Y:S01]  /*2690*/  @P5 SHF.L.U32 R171, R171, 0x10, RZ ;  /* 0x00000010abab5819 */ /* 0x000fe200000006ff */
[----:B------:R-:W-:Y:S01]  /*26a0*/  FMUL.FTZ R214, R198, R195 ;  /* 0x000000c3c6d67220 */ /* 0x000fe20000410000 */
        /* <DEDUP_REMOVED lines=43> */
[C---:B------:R-:W-:Y:S02]  /*2960*/  LEA.HI.X R195, R201.reuse, UR17, RZ, 0x4, P5 ;  /* 0x00000011c9c37c11 */ /* 0x040fe4000a8f24ff */
[----:B------:R-:W-:Y:S02]  /*2970*/  F2FP.BF16.F32.PACK_AB R171, R212, R209 ;  /* 0x000000d1d4ab723e */ /* 0x000fe400000010ff */
        /* <DEDUP_REMOVED lines=22> */
.L_x_2687:
[----:B------:R-:W-:Y:S05]  /*2ae0*/  BSYNC B0 ;  /* 0x0000000000007941 */ /* 0x000fea0003800000 */
.L_x_2686:
        /* <DEDUP_REMOVED lines=10> */
[-CC-:B------:R-:W-:Y:S01]  /*2b90*/  FFMA.FTZ R209, R181, R202.reuse, R207.reuse ;  /* 0x000000cab5d17223 */ /* 0x180fe200000100cf */
[-C--:B------:R-:W-:Y:S01]  /*2ba0*/  FFMA.FTZ R192, R184, R202.reuse, R207 ;  /* 0x000000cab8c07223 */ /* 0x080fe200000100cf */
[----:B------:R-:W-:Y:S01]  /*2bb0*/  FADD.FTZ R171, R183, -R170 ;  /* 0x800000aab7ab7221 */ /* 0x000fe20000010000 */
[----:B------:R-:W-:Y:S01]  /*2bc0*/  FADD.FTZ R193, R178, -R193 ;  /* 0x800000c1b2c17221 */ /* 0x000fe20000010000 */
[----:B------:R-:W-:Y:S01]  /*2bd0*/  FADD.FTZ R169, R177, -R168 ;  /* 0x800000a8b1a97221 */ /* 0x000fe20000010000 */
[----:B------:R-:W-:Y:S01]  /*2be0*/  FADD.FTZ R209, R180, -R209 ;  /* 0x800000d1b4d17221 */ /* 0x000fe20000010000 */
[----:B------:R-:W-:Y:S01]  /*2bf0*/  FADD.FTZ R195, R185, -R192 ;  /* 0x800000c0b9c37221 */ /* 0x000fe20000010000 */
[-CC-:B------:R-:W-:Y:S01]  /*2c00*/  FFMA.FTZ R194, R186, R202.reuse, R207.reuse ;  /* 0x000000cabac27223 */ /* 0x180fe200000100cf */
[-CC-:B------:R-:W-:Y:S01]  /*2c10*/  FFMA.FTZ R211, R187, R202.reuse, R207.reuse ;  /* 0x000000cabbd37223 */ /* 0x180fe200000100cf */
[----:B------:R-:W-:Y:S01]  /*2c20*/  FFMA.FTZ R213, R200, R202, R207 ;  /* 0x000000cac8d57223 */ /* 0x000fe200000100cf */
[C---:B------:R-:W-:Y:S01]  /*2c30*/  FMUL.FTZ R170, R198.reuse, R171 ;  /* 0x000000abc6aa7220 */ /* 0x040fe20000410000 */
[C---:B------:R-:W-:Y:S01]  /*2c40*/  FMUL.FTZ R192, R198.reuse, R193 ;  /* 0x000000c1c6c07220 */ /* 0x040fe20000410000 */
[----:B------:R-:W-:Y:S01]  /*2c50*/  ISETP.NE.U32.AND P6, PT, RZ, UR14, PT ;  /* 0x0000000eff007c0c */ /* 0x000fe2000bfc5070 */
[----:B------:R-:W-:Y:S01]  /*2c60*/  FMUL.FTZ R168, R198, R169 ;  /* 0x000000a9c6a87220 */ /* 0x000fe20000410000 */
[----:B------:R-:W-:Y:S01]  /*2c70*/  @P5 SHF.L.U32 R193, R158, 0x10, RZ ;  /* 0x000000109ec15819 */ /* 0x000fe200000006ff */
[----:B------:R-:W-:Y:S01]  /*2c80*/  FMUL.FTZ R202, R198, R209 ;  /* 0x000000d1c6ca7220 */ /* 0x000fe20000410000 */
[----:B------:R-:W-:Y:S01]  /*2c90*/  @P5 SHF.L.U32 R171, R157, 0x10, RZ ;  /* 0x000000109dab5819 */ /* 0x000fe200000006ff */
[----:B------:R-:W-:Y:S01]  /*2ca0*/  FADD.FTZ R207, R189, -R194 ;  /* 0x800000c2bdcf7221 */ /* 0x000fe20000010000 */
[----:B------:R-:W-:Y:S01]  /*2cb0*/  @P5 SHF.L.U32 R169, R156, 0x10, RZ ;  /* 0x000000109ca95819 */ /* 0x000fe200000006ff */
[----:B------:R-:W-:Y:S01]  /*2cc0*/  FADD.FTZ R211, R188, -R211 ;  /* 0x800000d3bcd37221 */ /* 0x000fe20000010000 */
[----:B------:R-:W-:Y:S01]  /*2cd0*/  FADD.FTZ R213, R190, -R213 ;  /* 0x800000d5bed57221 */ /* 0x000fe20000010000 */
[----:B------:R-:W-:Y:S01]  /*2ce0*/  ISETP.NE.AND.EX P6, PT, RZ, UR15, PT, P6 ;  /* 0x0000000fff007c0c */ /* 0x000fe2000bfc5360 */
[----:B------:R-:W-:Y:S01]  /*2cf0*/  FMUL.FTZ R194, R198, R195 ;  /* 0x000000c3c6c27220 */ /* 0x000fe20000410000 */
[----:B------:R-:W-:Y:S01]  /*2d00*/  @P5 FADD.FTZ R202, R202, R193 ;  /* 0x000000c1caca5221 */ /* 0x000fe20000010000 */
[----:B------:R-:W-:Y:S01]  /*2d10*/  @P5 FADD.FTZ R192, R192, R171 ;  /* 0x000000abc0c05221 */ /* 0x000fe20000010000 */
[----:B------:R-:W-:Y:S01]  /*2d20*/  @P5 FADD.FTZ R168, R168, R169 ;  /* 0x000000a9a8a85221 */ /* 0x000fe20000010000 */
[----:B------:R-:W-:Y:S01]  /*2d30*/  @P5 PRMT R193, R158, 0x7632, R193 ;  /* 0x000076329ec15816 */ /* 0x000fe200000000c1 */
[C---:B------:R-:W-:Y:S01]  /*2d40*/  FMUL.FTZ R204, R198.reuse, R207 ;  /* 0x000000cfc6cc7220 */ /* 0x040fe20000410000 */
[----:B------:R-:W-:Y:S01]  /*2d50*/  @P5 PRMT R171, R157, 0x7632, R171 ;  /* 0x000076329dab5816 */ /* 0x000fe200000000ab */
[C---:B------:R-:W-:Y:S01]  /*2d60*/  FMUL.FTZ R206, R198.reuse, R211 ;  /* 0x000000d3c6ce7220 */ /* 0x040fe20000410000 */
[C---:B------:R-:W-:Y:S01]  /*2d70*/  @P5 SHF.L.U32 R195, R159.reuse, 0x10, RZ ;  /* 0x000000109fc35819 */ /* 0x040fe200000006ff */
[----:B------:R-:W-:Y:S01]  /*2d80*/  FMUL.FTZ R208, R198, R213 ;  /* 0x000000d5c6d07220 */ /* 0x000fe20000410000 */
[----:B------:R-:W-:Y:S01]  /*2d90*/  @P5 PRMT R169, R156, 0x7632, R169 ;  /* 0x000076329ca95816 */ /* 0x000fe200000000a9 */
[-C--:B------:R-:W-:Y:S01]  /*2da0*/  FMUL.FTZ R213, R202, R205.reuse ;  /* 0x000000cdcad57220 */ /* 0x080fe20000410000 */
[----:B------:R-:W-:Y:S01]  /*2db0*/  @P5 PRMT R198, R159, 0x7632, R198 ;  /* 0x000076329fc65816 */ /* 0x000fe200000000c6 */
[----:B------:R-:W-:Y:S01]  /*2dc0*/  @P5 FADD.FTZ R206, R206, R195 ;  /* 0x000000c3cece5221 */ /* 0x000fe20000010000 */
[----:B------:R-:W-:Y:S01]  /*2dd0*/  @P5 SHF.L.U32 R193, R193, 0x10, RZ ;  /* 0x00000010c1c15819 */ /* 0x000fe200000006ff */
[-C--:B------:R-:W-:Y:S01]  /*2de0*/  FMUL.FTZ R207, R168, R205.reuse ;  /* 0x000000cda8cf7220 */ /* 0x080fe20000410000 */
[----:B------:R-:W-:Y:S01]  /*2df0*/  @P5 SHF.L.U32 R171, R171, 0x10, RZ ;  /* 0x00000010abab5819 */ /* 0x000fe200000006ff */
[-C--:B------:R-:W-:Y:S01]  /*2e00*/  FMUL.FTZ R217, R206, R205.reuse ;  /* 0x000000cdced97220 */ /* 0x080fe20000410000 */
        /* <DEDUP_REMOVED lines=45> */
[----:B--2---:R-:W-:Y:S02]  /*30e0*/  SHF.L.U32 R211, R166, 0x10, RZ ;  /* 0x00000010a6d37819 */ /* 0x004fe400000006ff */
[----:B------:R-:W-:Y:S02]  /*30f0*/  SHF.L.U32 R201, R164, 0x10, RZ ;  /* 0x00000010a4c97819 */ /* 0x000fe400000006ff */
[----:B------:R-:W-:Y:S01]  /*3100*/  PRMT R166, R166, 0x7632, R166 ;  /* 0x00007632a6a67816 */ /* 0x000fe200000000a6 */
[----:B------:R-:W-:Y:S01]  /*3110*/  FFMA.FTZ R144, R211, R213, R144 ;  /* 0x000000d5d3907223 */ /* 0x000fe20000010090 */
[----:B------:R-:W-:Y:S01]  /*3120*/  SHF.L.U32 R205, R165, 0x10, RZ ;  /* 0x00000010a5cd7819 */ /* 0x000fe200000006ff */
[----:B------:R-:W-:Y:S01]  /*3130*/  FFMA.FTZ R140, R201, R207, R140 ;  /* 0x000000cfc98c7223 */ /* 0x000fe2000001008c */
[----:B------:R-:W-:Y:S02]  /*3140*/  SHF.L.U32 R215, R167, 0x10, RZ ;  /* 0x00000010a7d77819 */ /* 0x000fe400000006ff */
        /* <DEDUP_REMOVED lines=13> */
.L_x_2689:
[----:B------:R-:W-:Y:S05]  /*3220*/  BSYNC B0 ;  /* 0x0000000000007941 */ /* 0x000fea0003800000 */
.L_x_2688:
[----:B------:R-:W-:Y:S02]  /*3230*/  IADD3 R199, R199, UR18, RZ ;  /* 0x00000012c7c77c10 */ /* 0x000fe4000fffe0ff */
[----:B------:R-:W-:Y:S02]  /*3240*/  SEL R192, RZ, 0x1, P4 ;  /* 0x00000001ffc07807 */ /* 0x000fe40002000000 */
[----:B------:R-:W-:-:S13]  /*3250*/  ISETP.GE.AND P5, PT, R199, UR19, PT ;  /* 0x00000013c7007c0c */ /* 0x000fda000bfa6270 */
[----:B------:R-:W-:Y:S05]  /*3260*/  @!P5 BRA `(.L_x_2690) ;  /* 0xffffffd000dcd947 */ /* 0x000fea000383ffff */
.L_x_2676:
        /* <DEDUP_REMOVED lines=20> */
.L_x_2692:
[----:B------:R-:W-:Y:S05]  /*33b0*/  BSYNC B0 ;  /* 0x0000000000007941 */ /* 0x000fea0003800000 */
.L_x_2691:
        /* <DEDUP_REMOVED lines=15> */
.L_x_2694:
[----:B------:R-:W-:Y:S05]  /*34b0*/  BSYNC B0 ;  /* 0x0000000000007941 */ /* 0x000fea0003800000 */
.L_x_2693:
        /* <DEDUP_REMOVED lines=14> */
.L_x_2683:
[----:B------:R-:W-:Y:S02]  /*35a0*/  MOV R206, R204 ;  /* 0x000000cc00ce7202 */ /* 0x000fe40000000f00 */
[----:B------:R-:W-:Y:S02]  /*35b0*/  MOV R207, 0x10 ;  /* 0x0000001000cf7802 */ /* 0x000fe40000000f00 */
[----:B------:R-:W-:Y:S02]  /*35c0*/  MOV R208, 0x1f ;  /* 0x0000001f00d07802 */ /* 0x000fe40000000f00 */
[----:B------:R-:W-:-:S07]  /*35d0*/  MOV R195, 0xffffffff ;  /* 0xffffffff00c37802 */ /* 0x000fce0000000f00 */
[----:B------:R-:W-:Y:S05]  /*35e0*/  WARPSYNC.COLLECTIVE R195, `(.L_x_2695) ;  /* 0x00000000c3087348 */ /* 0x000fea0003c00000 */
[----:B------:R0:W1:Y:S02]  /*35f0*/  SHFL.DOWN P6, R192, R206, R207, R208 ;  /* 0x080000cfcec07389 */ /* 0x00006400000c00d0 */
[----:B01----:R-:W-:Y:S01]  /*3600*/  ENDCOLLECTIVE ;  /* 0x000000000000791b */ /* 0x003fe20003800000 */
.L_x_2695:
[----:B------:R-:W-:Y:S02]  /*3610*/  MOV R206, R202 ;  /* 0x000000ca00ce7202 */ /* 0x000fe40000000f00 */
[----:B------:R-:W-:-:S07]  /*3620*/  MOV R167, R192 ;  /* 0x000000c000a77202 */ /* 0x000fce0000000f00 */
[----:B------:R-:W-:Y:S05]  /*3630*/  WARPSYNC.COLLECTIVE R195, `(.L_x_2696) ;  /* 0x00000000c3087348 */ /* 0x000fea0003c00000 */
[----:B------:R0:W1:Y:S02]  /*3640*/  SHFL.DOWN P6, R192, R206, R207, R208 ;  /* 0x080000cfcec07389 */ /* 0x00006400000c00d0 */
[----:B01----:R-:W-:Y:S01]  /*3650*/  ENDCOLLECTIVE ;  /* 0x000000000000791b */ /* 0x003fe20003800000 */
.L_x_2696:
[----:B------:R-:W-:-:S05]  /*3660*/  FADD.FTZ R167, R167, R204 ;  /* 0x000000cca7a77221 */ /* 0x000fca0000010000 */
[----:B------:R-:W-:Y:S02]  /*3670*/  MOV R206, R167 ;  /* 0x000000a700ce7202 */ /* 0x000fe40000000f00 */
[----:B------:R-:W-:Y:S02]  /*3680*/  MOV R207, 0x8 ;  /* 0x0000000800cf7802 */ /* 0x000fe40000000f00 */
[----:B------:R-:W-:-:S07]  /*3690*/  MOV R169, R192 ;  /* 0x000000c000a97202 */ /* 0x000fce0000000f00 */
[----:B------:R-:W-:Y:S05]  /*36a0*/  WARPSYNC.COLLECTIVE R195, `(.L_x_2697) ;  /* 0x00000000c3087348 */ /* 0x000fea0003c00000 */
[----:B------:R0:W1:Y:S02]  /*36b0*/  SHFL.DOWN P6, R192, R206, R207, R208 ;  /* 0x080000cfcec07389 */ /* 0x00006400000c00d0 */
[----:B01----:R-:W-:Y:S01]  /*36c0*/  ENDCOLLECTIVE ;  /* 0x000000000000791b */ /* 0x003fe20003800000 */
.L_x_2697:
[----:B------:R-:W-:-:S05]  /*36d0*/  FADD.FTZ R169, R169, R202 ;  /* 0x000000caa9a97221 */ /* 0x000fca0000010000 */
[----:B------:R-:W-:Y:S02]  /*36e0*/  MOV R206, R169 ;  /* 0x000000a900ce7202 */ /* 0x000fe40000000f00 */
[----:B------:R-:W-:-:S07]  /*36f0*/  MOV R166, R192 ;  /* 0x000000c000a67202 */ /* 0x000fce0000000f00 */
[----:B------:R-:W-:Y:S05]  /*3700*/  WARPSYNC.COLLECTIVE R195, `(.L_x_2698) ;  /* 0x00000000c3087348 */ /* 0x000fea0003c00000 */
[----:B------:R0:W1:Y:S02]  /*3710*/  SHFL.DOWN P6, R192, R206, R207, R208 ;  /* 0x080000cfcec07389 */ /* 0x00006400000c00d0 */
[----:B01----:R-:W-:Y:S01]  /*3720*/  ENDCOLLECTIVE ;  /* 0x000000000000791b */ /* 0x003fe20003800000 */
.L_x_2698:
[----:B------:R-:W-:-:S05]  /*3730*/  FADD.FTZ R166, R167, R166 ;  /* 0x000000a6a7a67221 */ /* 0x000fca0000010000 */
[----:B------:R-:W-:Y:S02]  /*3740*/  MOV R206, R166 ;  /* 0x000000a600ce7202 */ /* 0x000fe40000000f00 */
[----:B------:R-:W-:Y:S02]  /*3750*/  MOV R207, 0x4 ;  /* 0x0000000400cf7802 */ /* 0x000fe40000000f00 */
[----:B------:R-:W-:-:S07]  /*3760*/  MOV R168, R192 ;  /* 0x000000c000a87202 */ /* 0x000fce0000000f00 */
[----:B------:R-:W-:Y:S05]  /*3770*/  WARPSYNC.COLLECTIVE R195, `(.L_x_2699) ;  /* 0x00000000c3087348 */ /* 0x000fea0003c00000 */
[----:B------:R0:W1:Y:S02]  /*3780*/  SHFL.DOWN P6, R192, R206, R207, R208 ;  /* 0x080000cfcec07389 */ /* 0x00006400000c00d0 */
[----:B01----:R-:W-:Y:S01]  /*3790*/  ENDCOLLECTIVE ;  /* 0x000000000000791b */ /* 0x003fe20003800000 */
.L_x_2699:
[----:B------:R-:W-:-:S05]  /*37a0*/  FADD.FTZ R168, R169, R168 ;  /* 0x000000a8a9a87221 */ /* 0x000fca0000010000 */
[----:B------:R-:W-:Y:S02]  /*37b0*/  MOV R206, R168 ;  /* 0x000000a800ce7202 */ /* 0x000fe40000000f00 */
[----:B------:R-:W-:-:S07]  /*37c0*/  MOV R171, R192 ;  /* 0x000000c000ab7202 */ /* 0x000fce0000000f00 */
[----:B------:R-:W-:Y:S05]  /*37d0*/  WARPSYNC.COLLECTIVE R195, `(.L_x_2700) ;  /* 0x00000000c3087348 */ /* 0x000fea0003c00000 */
[----:B------:R0:W1:Y:S02]  /*37e0*/  SHFL.DOWN P6, R192, R206, R207, R208 ;  /* 0x080000cfcec07389 */ /* 0x00006400000c00d0 */
[----:B01----:R-:W-:Y:S01]  /*37f0*/  ENDCOLLECTIVE ;  /* 0x000000000000791b */ /* 0x003fe20003800000 */
.L_x_2700:
[----:B------:R-:W-:-:S05]  /*3800*/  FADD.FTZ R171, R166, R171 ;  /* 0x000000aba6ab7221 */ /* 0x000fca0000010000 */
[----:B------:R-:W-:Y:S02]  /*3810*/  MOV R206, R171 ;  /* 0x000000ab00ce7202 */ /* 0x000fe40000000f00 */
[----:B------:R-:W-:Y:S02]  /*3820*/  MOV R207, 0x2 ;  /* 0x0000000200cf7802 */ /* 0x000fe40000000f00 */
[----:B------:R-:W-:-:S07]  /*3830*/  MOV R193, R192 ;  /* 0x000000c000c17202 */ /* 0x000fce0000000f00 */
[----:B------:R-:W-:Y:S05]  /*3840*/  WARPSYNC.COLLECTIVE R195, `(.L_x_2701) ;  /* 0x00000000c3087348 */ /* 0x000fea0003c00000 */
[----:B------:R0:W1:Y:S02]  /*3850*/  SHFL.DOWN P6, R192, R206, R207, R208 ;  /* 0x080000cfcec07389 */ /* 0x00006400000c00d0 */
[----:B01----:R-:W-:Y:S01]  /*3860*/  ENDCOLLECTIVE ;  /* 0x000000000000791b */ /* 0x003fe20003800000 */
.L_x_2701:
[----:B------:R-:W-:-:S05]  /*3870*/  FADD.FTZ R193, R168, R193 ;  /* 0x000000c1a8c17221 */ /* 0x000fca0000010000 */
[----:B------:R-:W-:Y:S02]  /*3880*/  MOV R206, R193 ;  /* 0x000000c100ce7202 */ /* 0x000fe40000000f00 */
[----:B------:R-:W-:-:S07]  /*3890*/  MOV R170, R192 ;  /* 0x000000c000aa7202 */ /* 0x000fce0000000f00 */
[----:B------:R-:W-:Y:S05]  /*38a0*/  WARPSYNC.COLLECTIVE R195, `(.L_x_2702) ;  /* 0x00000000c3087348 */ /* 0x000fea0003c00000 */
[----:B------:R0:W1:Y:S02]  /*38b0*/  SHFL.DOWN P6, R192, R206, R207, R208 ;  /* 0x080000cfcec07389 */ /* 0x00006400000c00d0 */
[----:B01----:R-:W-:Y:S01]  /*38c0*/  ENDCOLLECTIVE ;  /* 0x000000000000791b */ /* 0x003fe20003800000 */
.L_x_2702:
[----:B------:R-:W-:-:S05]  /*38d0*/  FADD.FTZ R170, R171, R170 ;  /* 0x000000aaabaa7221 */ /* 0x000fca0000010000 */
[----:B------:R-:W-:Y:S02]  /*38e0*/  MOV R206, R170 ;  /* 0x000000aa00ce7202 */ /* 0x000fe40000000f00 */
[----:B------:R-:W-:Y:S01]  /*38f0*/  MOV R207, 0x1 ;  /* 0x0000000100cf7802 */ /* 0x000fe20000000f00 */
[----:B------:R-:W-:-:S07]  /*3900*/  FADD.FTZ R167, R193, R192 ;  /* 0x000000c0c1a77221 */ /* 0x000fce0000010000 */
[----:B------:R-:W-:Y:S05]  /*3910*/  WARPSYNC.COLLECTIVE R195, `(.L_x_2703) ;  /* 0x00000000c3087348 */ /* 0x000fea0003c00000 */
[----:B------:R0:W1:Y:S02]  /*3920*/  SHFL.DOWN P6, R192, R206, R207, R208 ;  /* 0x080000cfcec07389 */ /* 0x00006400000c00d0 */
[----:B01----:R-:W-:Y:S01]  /*3930*/  ENDCOLLECTIVE ;  /* 0x000000000000791b */ /* 0x003fe20003800000 */
.L_x_2703:
[----:B------:R-:W-:Y:S02]  /*3940*/  MOV R206, R167 ;  /* 0x000000a700ce7202 */ /* 0x000fe40000000f00 */
[----:B------:R-:W-:-:S07]  /*3950*/  MOV R169, R192 ;  /* 0x000000c000a97202 */ /* 0x000fce0000000f00 */
[----:B------:R-:W-:Y:S05]  /*3960*/  WARPSYNC.COLLECTIVE R195, `(.L_x_2704) ;  /* 0x00000000c3087348 */ /* 0x000fea0003c00000 */
[----:B------:R0:W1:Y:S02]  /*3970*/  SHFL.DOWN P6, R192, R206, R207, R208 ;  /* 0x080000cfcec07389 */ /* 0x00006400000c00d0 */
[----:B01----:R-:W-:Y:S01]  /*3980*/  ENDCOLLECTIVE ;  /* 0x000000000000791b */ /* 0x003fe20003800000 */
.L_x_2704:
[----:B------:R-:W-:Y:S01]  /*3990*/  MOV R194, R192 ;  /* 0x000000c000c27202 */ /* 0x000fe20000000f00 */
[----:B------:R-:W-:Y:S06]  /*39a0*/  BRA `(.L_x_2705) ;  /* 0xffffffe000407947 */ /* 0x000fec000383ffff */
.L_x_2706:
        /* <DEDUP_REMOVED lines=13> */
.L_x_11303:


//--------------------- .text._ZN10layer_norm13ln_bwd_kernelINS_13Kernel_traitsIf13__nv_bfloat16S2_S2_fjLj3072ELj1ELj1ELj4ELj16ENS_18Kernel_traits_baseILj3072EfS2_S2_S2_fjLj128EEEEELb0ELb1ELb0ELb1EEEvNS_9BwdParamsE --------------------------
	.section	.text._ZN10layer_norm13ln_bwd_kernelINS_13Kernel_traitsIf13__nv_bfloat16S2_S2_fjLj3072ELj1ELj1ELj4ELj16ENS_18Kernel_traits_baseILj3072EfS2_S2_S2_fjLj128EEEEELb0ELb1ELb0ELb1EEEvNS_9BwdParamsE,"ax",@progbits
	.align	128
        .global         _ZN10layer_norm13ln_bwd_kernelINS_13Kernel_traitsIf13__nv_bfloat16S2_S2_fjLj3072ELj1ELj1ELj4ELj16ENS_18Kernel_traits_baseILj3072EfS2_S2_S2_fjLj128EEEEELb0ELb1ELb0ELb1EEEvNS_9BwdParamsE
        .type           _ZN10layer_norm13ln_bwd_kernelINS_13Kernel_traitsIf13__nv_bfloat16S2_S2_fjLj3072ELj1ELj1ELj4ELj16ENS_18Kernel_traits_baseILj3072EfS2_S2_S2_fjLj128EEEEELb0ELb1ELb0ELb1EEEvNS_9BwdParamsE,@function
        .size           _ZN10layer_norm13ln_bwd_kernelINS_13Kernel_traitsIf13__nv_bfloat16S2_S2_fjLj3072ELj1ELj1ELj4ELj16ENS_18Kernel_traits_baseILj3072EfS2_S2_S2_fjLj128EEEEELb0ELb1ELb0ELb1EEEvNS_9BwdParamsE,(.L_x_11304 - _ZN10layer_norm13ln_bwd_kernelINS_13Kernel_traitsIf13__nv_bfloat16S2_S2_fjLj3072ELj1ELj1ELj4ELj16ENS_18Kernel_traits_baseILj3072EfS2_S2_S2_fjLj128EEEEELb0ELb1ELb0ELb1EEEvNS_9BwdParamsE)
        .other          _ZN10layer_norm13ln_bwd_kernelINS_13Kernel_traitsIf13__nv_bfloat16S2_S2_fjLj3072ELj1ELj1ELj4ELj16ENS_18Kernel_traits_baseILj3072EfS2_S2_S2_fjLj128EEEEELb0ELb1ELb0ELb1EEEvNS_9BwdParamsE,@"STO_CUDA_ENTRY STV_DEFAULT"
_ZN10layer_norm13ln_bwd_kernelINS_13Kernel_traitsIf13__nv_bfloat16S2_S2_fjLj3072ELj1ELj1ELj4ELj16ENS_18Kernel_traits_baseILj3072EfS2_S2_S2_fjLj128EEEEELb0ELb1ELb0ELb1EEEvNS_9BwdParamsE:
.text._ZN10layer_norm13ln_bwd_kernelINS_13Kernel_traitsIf13__nv_bfloat16S2_S2_fjLj3072ELj1ELj1ELj4ELj16ENS_18Kernel_traits_baseILj3072EfS2_S2_S2_fjLj128EEEEELb0ELb1ELb0ELb1EEEvNS_9BwdParamsE:
        /* <DEDUP_REMOVED lines=52> */
.L_x_2707:
[----:B------:R-:W-:Y:S01]  /*0340*/  SHF.L.U32 R0, R138, 0x5, RZ ;  /* 0x000000058a007819 */ /* 0x000fe200000006ff */
[----:B------:R-:W-:Y:S01]  /*0350*/  ULDC.64 UR8, c[0x0][0x278] ;  /* 0x00009e0000087ab9 */ /* 0x000fe20000000a00 */
[----:B------:R-:W-:Y:S02]  /*0360*/  ULDC.64 UR4, c[0x0][0x260] ;  /* 0x0000980000047ab9 */ /* 0x000fe40000000a00 */
[----:B------:R-:W-:-:S04]  /*0370*/  LOP3.LUT R0, R0, 0xfe0, RZ, 0xc0, !PT ;  /* 0x00000fe000007812 */ /* 0x000fc800078ec0ff */
[C---:B------:R-:W-:Y:S02]  /*0380*/  IADD3 R52, P1, R0.reuse, UR8, RZ ;  /* 0x0000000800347c10 */ /* 0x040fe4000ff3e0ff */
[----:B------:R-:W-:Y:S02]  /*0390*/  IADD3 R2, P0, R0, UR4, RZ ;  /* 0x0000000400027c10 */ /* 0x000fe4000ff1e0ff */
[----:B------:R-:W-:Y:S02]  /*03a0*/  IADD3.X R53, RZ, UR9, RZ, P1, !PT ;  /* 0x00000009ff357c10 */ /* 0x000fe40008ffe4ff */
[----:B------:R-:W-:Y:S01]  /*03b0*/  IADD3.X R3, RZ, UR5, RZ, P0, !PT ;  /* 0x00000005ff037c10 */ /* 0x000fe200087fe4ff */
[----:B------:R-:W-:Y:S02]  /*03c0*/  ULDC.64 UR4, c[0x0][0x270] ;  /* 0x00009c0000047ab9 */ /* 0x000fe40000000a00 */
[----:B------:R-:W5:Y:S04]  /*03d0*/  LDG.E.128 R24, desc[UR6][R52.64] ;  /* 0x0000000634187981 */ /* 0x000f68000c1e1d00 */
[----:B------:R-:W5:Y:S04]  /*03e0*/  LDG.E.128 R20, desc[UR6][R52.64+0x10] ;  /* 0x0000100634147981 */ /* 0x000f68000c1e1d00 */
[----:B------:R-:W5:Y:S04]  /*03f0*/  LDG.E.128 R16, desc[UR6][R52.64+0x1000] ;  /* 0x0010000634107981 */ /* 0x000f68000c1e1d00 */
[----:B------:R-:W5:Y:S04]  /*0400*/  LDG.E.128 R12, desc[UR6][R52.64+0x1010] ;  /* 0x00101006340c7981 */ /* 0x000f68000c1e1d00 */
[----:B------:R-:W5:Y:S04]  /*0410*/  LDG.E.128 R8, desc[UR6][R52.64+0x2000] ;  /* 0x0020000634087981 */ /* 0x000f68000c1e1d00 */
[----:B------:R-:W5:Y:S01]  /*0420*/  LDG.E.128 R4, desc[UR6][R52.64+0x2010] ;  /* 0x0020100634047981 */ /* 0x000f62000c1e1d00 */
[----:B------:R-:W-:Y:S01]  /*0430*/  ISETP.NE.U32.AND P0, PT, RZ, UR4, PT ;  /* 0x00000004ff007c0c */ /* 0x000fe2000bf05070 */
[----:B------:R-:W-:-:S02]  /*0440*/  HFMA2.MMA R0, -RZ, RZ, 0, 5.9604644775390625e-08 ;  /* 0x00000001ff007435 */ /* 0x000fc400000001ff */
[----:B------:R-:W-:Y:S01]  /*0450*/  HFMA2.MMA R169, -RZ, RZ, 0, 0 ;  /* 0x00000000ffa97435 */ /* 0x000fe200000001ff */
[----:B------:R-:W5:Y:S01]  /*0460*/  LDG.E.128 R48, desc[UR6][R2.64] ;  /* 0x0000000602307981 */ /* 0x000f62000c1e1d00 */
[----:B------:R-:W-:Y:S02]  /*0470*/  ISETP.NE.AND.EX P0, PT, RZ, UR5, PT, P0 ;  /* 0x00000005ff007c0c */ /* 0x000fe4000bf05300 */
[----:B------:R-:W-:Y:S02]  /*0480*/  CS2R R136, SRZ ;  /* 0x0000000000887805 */ /* 0x000fe4000001ff00 */
[----:B------:R-:W-:Y:S01]  /*0490*/  CS2R R134, SRZ ;  /* 0x0000000000867805 */ /* 0x000fe2000001ff00 */
[----:B------:R-:W5:Y:S01]  /*04a0*/  LDG.E.128 R44, desc[UR6][R2.64+0x10] ;  /* 0x00001006022c7981 */ /* 0x000f62000c1e1d00 */
[----:B------:R-:W-:Y:S02]  /*04b0*/  CS2R R132, SRZ ;  /* 0x0000000000847805 */ /* 0x000fe4000001ff00 */
[----:B------:R-:W-:-:S02]  /*04c0*/  CS2R R130, SRZ ;  /* 0x0000000000827805 */ /* 0x000fc4000001ff00 */
[----:B------:R-:W-:Y:S01]  /*04d0*/  CS2R R128, SRZ ;  /* 0x0000000000807805 */ /* 0x000fe2000001ff00 */
[----:B------:R-:W5:Y:S01]  /*04e0*/  LDG.E.128 R40, desc[UR6][R2.64+0x1000] ;  /* 0x0010000602287981 */ /* 0x000f62000c1e1d00 */
[----:B------:R-:W-:Y:S02]  /*04f0*/  CS2R R126, SRZ ;  /* 0x00000000007e7805 */ /* 0x000fe4000001ff00 */
        /* <DEDUP_REMOVED lines=10> */
[----:B------:R0:W5:Y:S01]  /*05a0*/  LDG.E.128 R28, desc[UR6][R2.64+0x2010] ;  /* 0x00201006021c7981 */ /* 0x000162000c1e1d00 */
[----:B------:R-:W-:Y:S02]  /*05b0*/  CS2R R108, SRZ ;  /* 0x00000000006c7805 */ /* 0x000fe4000001ff00 */
[----:B------:R-:W-:-:S02]  /*05c0*/  CS2R R106, SRZ ;  /* 0x00000000006a7805 */ /* 0x000fc4000001ff00 */
[----:B------:R-:W-:Y:S02]  /*05d0*/  CS2R R104, SRZ ;  /* 0x0000000000687805 */ /* 0x000fe4000001ff00 */
[----:B------:R-:W-:Y:S02]  /*05e0*/  CS2R R102, SRZ ;  /* 0x0000000000667805 */ /* 0x000fe4000001ff00 */
        /* <DEDUP_REMOVED lines=17> */
[----:B0-----:R-:W-:-:S07]  /*0700*/  CS2R R2, SRZ ;  /* 0x0000000000027805 */ /* 0x001fce000001ff00 */
.L_x_2711:
        /* <DEDUP_REMOVED lines=12> */
[C---:B------:R-:W-:Y:S01]  /*07d0*/  IADD3 R173, R175.reuse, 0x80, RZ ;  /* 0x00000080afad7810 */ /* 0x040fe20007ffe0ff */
[C---:B-1----:R-:W-:Y:S01]  /*07e0*/  IMAD.WIDE.U32 R68, R175.reuse, 0x10, R84 ;  /* 0x00000010af447825 */ /* 0x042fe200078e0054 */
[----:B------:R-:W-:Y:S02]  /*07f0*/  IADD3 R167, R175, 0x100, RZ ;  /* 0x00000100afa77810 */ /* 0x000fe40007ffe0ff */
[----:B------:R-:W-:Y:S01]  /*0800*/  @P0 LEA.HI.X R87, R166, R87, R70, 0x1, P1 ;  /* 0x00000057a6570211 */ /* 0x000fe200008f0c46 */
[----:B------:R-:W-:Y:S02]  /*0810*/  IMAD.WIDE.U32 R76, R173, 0x10, R84 ;  /* 0x00000010ad4c7825 */ /* 0x000fe400078e0054 */
[----:B------:R-:W4:Y:S02]  /*0820*/  LDG.E.128 R68, desc[UR6][R68.64] ;  /* 0x0000000644447981 */ /* 0x000f24000c1e1d00 */
[----:B--2---:R-:W-:-:S02]  /*0830*/  IMAD.WIDE.U32 R72, R175, 0x10, R88 ;  /* 0x00000010af487825 */ /* 0x004fc400078e0058 */
[----:B------:R-:W2:Y:S02]  /*0840*/  @P0 LDG.E.U16 R172, desc[UR6][R86.64] ;  /* 0x0000000656ac0981 */ /* 0x000ea4000c1e1500 */
[----:B------:R-:W-:Y:S02]  /*0850*/  IMAD.WIDE.U32 R80, R173, 0x10, R88 ;  /* 0x00000010ad507825 */ /* 0x000fe400078e0058 */
[----:B------:R-:W2:Y:S02]  /*0860*/  LDG.E.128 R72, desc[UR6][R72.64] ;  /* 0x0000000648487981 */ /* 0x000ea4000c1e1d00 */
[----:B---3--:R-:W-:Y:S02]  /*0870*/  IMAD.WIDE R176, R166, 0x4, R176 ;  /* 0x00000004a6b07825 */ /* 0x008fe400078e02b0 */
[----:B------:R-:W3:Y:S02]  /*0880*/  LDG.E.128 R80, desc[UR6][R80.64] ;  /* 0x0000000650507981 */ /* 0x000ee4000c1e1d00 */
[----:B------:R-:W-:-:S02]  /*0890*/  IMAD.WIDE.U32 R84, R167, 0x10, R84 ;  /* 0x00000010a7547825 */ /* 0x000fc400078e0054 */
[----:B------:R1:W3:Y:S02]  /*08a0*/  LDG.E R187, desc[UR6][R176.64] ;  /* 0x00000006b0bb7981 */ /* 0x0002e4000c1e1900 */
[----:B0-----:R-:W-:Y:S02]  /*08b0*/  IMAD.WIDE R178, R166, 0x4, R142 ;  /* 0x00000004a6b27825 */ /* 0x001fe400078e028e */
[----:B------:R-:W3:Y:S04]  /*08c0*/  LDG.E.128 R84, desc[UR6][R84.64] ;  /* 0x0000000654547981 */ /* 0x000ee8000c1e1d00 */
[----:B------:R-:W3:Y:S01]  /*08d0*/  LDG.E.128 R76, desc[UR6][R76.64] ;  /* 0x000000064c4c7981 */ /* 0x000ee2000c1e1d00 */
[----:B------:R-:W-:-:S03]  /*08e0*/  IMAD.WIDE.U32 R88, R167, 0x10, R88 ;  /* 0x00000010a7587825 */ /* 0x000fc600078e0058 */
[----:B------:R0:W3:Y:S04]  /*08f0*/  LDG.E R168, desc[UR6][R178.64] ;  /* 0x00000006b2a87981 */ /* 0x0000e8000c1e1900 */
[----:B------:R-:W3:Y:S01]  /*0900*/  LDG.E.128 R88, desc[UR6][R88.64] ;  /* 0x0000000658587981 */ /* 0x000ee2000c1e1d00 */
[----:B------:R-:W-:-:S04]  /*0910*/  ISETP.NE.U32.AND P1, PT, RZ, UR12, PT ;  /* 0x0000000cff007c0c */ /* 0x000fc8000bf25070 */
[----:B------:R-:W-:-:S13]  /*0920*/  ISETP.NE.AND.EX P1, PT, RZ, UR13, PT, P1 ;  /* 0x0000000dff007c0c */ /* 0x000fda000bf25310 */
[----:B------:R-:W1:Y:S08]  /*0930*/  @P1 LDC.64 R170, c[0x0][0x2c8] ;  /* 0x0000b200ffaa1b82 */ /* 0x000e700000000a00 */
[----:B------:R-:W0:Y:S08]  /*0940*/  @P1 LDC.64 R144, c[0x0][0x2c8] ;  /* 0x0000b200ff901b82 */ /* 0x000e300000000a00 */
[----:B------:R-:W0:Y:S01]  /*0950*/  @P1 LDC.64 R142, c[0x0][0x2c8] ;  /* 0x0000b200ff8e1b82 */ /* 0x000e220000000a00 */
[----:B------:R-:W-:-:S02]  /*0960*/  ISETP.NE.AND P4, PT, RZ, UR10, PT ;  /* 0x0000000aff007c0c */ /* 0x000fc4000bf85270 */
[----:B------:R-:W-:Y:S01]  /*0970*/  LOP3.LUT P3, RZ, R0, 0xff, RZ, 0xc0, !PT ;  /* 0x000000ff00ff7812 */ /* 0x000fe2000786c0ff */
[----:B-1----:R-:W-:-:S05]  /*0980*/  @P1 IMAD.WIDE.U32 R170, R173, 0x10, R170 ;  /* 0x00000010adaa1825 */ /* 0x002fca00078e00aa */
[----:B-----5:R1:W5:Y:S01]  /*0990*/  @P1 LDG.E.128 R56, desc[UR6][R170.64] ;  /* 0x00000006aa381981 */ /* 0x020362000c1e1d00 */
[----:B0-----:R-:W-:-:S05]  /*09a0*/  @P1 IMAD.WIDE.U32 R144, R175, 0x10, R144 ;  /* 0x00000010af901825 */ /* 0x001fca00078e0090 */
[----:B------:R0:W5:Y:S01]  /*09b0*/  @P1 LDG.E.128 R52, desc[UR6][R144.64] ;  /* 0x0000000690341981 */ /* 0x000162000c1e1d00 */
[----:B------:R-:W-:Y:S01]  /*09c0*/  @P1 IMAD.WIDE.U32 R176, R167, 0x10, R142 ;  /* 0x00000010a7b01825 */ /* 0x000fe200078e008e */
[----:B------:R-:W-:-:S04]  /*09d0*/  MOV R142, 0x3f800000 ;  /* 0x3f800000008e7802 */ /* 0x000fc80000000f00 */
[----:B------:R0:W5:Y:S01]  /*09e0*/  @P1 LDG.E.128 R60, desc[UR6][R176.64] ;  /* 0x00000006b03c1981 */ /* 0x000162000c1e1d00 */
[----:B------:R-:W-:Y:S01]  /*09f0*/  UMOV UR4, 0xffffffff ;  /* 0xffffffff00047882 */ /* 0x000fe20000000000 */
[----:B------:R-:W-:Y:S02]  /*0a00*/  LOP3.LUT P2, RZ, R138, 0x1f, RZ, 0xc0, !PT ;  /* 0x0000001f8aff7812 */ /* 0x000fe4000784c0ff */
[C---:B----4-:R-:W-:Y:S02]  /*0a10*/  PRMT R0, R68.reuse, 0x7632, R0 ;  /* 0x0000763244007816 */ /* 0x050fe40000000000 */
[----:B------:R-:W-:Y:S01]  /*0a20*/  SHF.L.U32 R178, R68, 0x10, RZ ;  /* 0x0000001044b27819 */ /* 0x000fe200000006ff */
[----:B--2---:R-:W-:Y:S01]  /*0a30*/  @P0 IMAD.U32 R142, R172, 0x10000, RZ ;  /* 0x00010000ac8e0824 */ /* 0x004fe200078e00ff */
[----:B------:R-:W-:Y:S02]  /*0a40*/  PRMT R179, R69, 0x7632, R179 ;  /* 0x0000763245b37816 */ /* 0x000fe400000000b3 */
[----:B------:R-:W-:-:S02]  /*0a50*/  PRMT R181, R70, 0x7632, R181 ;  /* 0x0000763246b57816 */ /* 0x000fc400000000b5 */
[C---:B-1----:R-:W-:Y:S02]  /*0a60*/  PRMT R170, R74.reuse, 0x7632, R170 ;  /* 0x000076324aaa7816 */ /* 0x042fe400000000aa */
[----:B------:R-:W-:Y:S02]  /*0a70*/  SHF.L.U32 R172, R74, 0x10, RZ ;  /* 0x000000104aac7819 */ /* 0x000fe400000006ff */
[C---:B---3--:R-:W-:Y:S02]  /*0a80*/  PRMT R74, R80.reuse, 0x7632, R74 ;  /* 0x00007632504a7816 */ /* 0x048fe4000000004a */
[----:B------:R-:W-:Y:S02]  /*0a90*/  SHF.L.U32 R186, R80, 0x10, RZ ;  /* 0x0000001050ba7819 */ /* 0x000fe400000006ff */
[----:B------:R-:W-:Y:S02]  /*0aa0*/  FSEL R196, R187, RZ, !P4 ;  /* 0x000000ffbbc47208 */ /* 0x000fe40006000000 */
[----:B------:R-:W-:-:S02]  /*0ab0*/  PRMT R171, R71, 0x7632, R171 ;  /* 0x0000763247ab7816 */ /* 0x000fc400000000ab */
[----:B------:R-:W-:Y:S02]  /*0ac0*/  PRMT R80, R84, 0x7632, R80 ;  /* 0x0000763254507816 */ /* 0x000fe40000000050 */
[----:B0-----:R-:W-:Y:S01]  /*0ad0*/  PRMT R144, R75, 0x7632, R144 ;  /* 0x000076324b907816 */ /* 0x001fe20000000090 */
[----:B------:R-:W-:Y:S01]  /*0ae0*/  IMAD.U32 R177, R77, 0x10000, RZ ;  /* 0x000100004db17824 */ /* 0x000fe200078e00ff */
[----:B------:R-:W-:Y:S02]  /*0af0*/  SHF.L.U32 R143, R75, 0x10, RZ ;  /* 0x000000104b8f7819 */ /* 0x000fe400000006ff */
[----:B------:R-:W-:Y:S02]  /*0b00*/  SHF.L.U32 R0, R0, 0x10, RZ ;  /* 0x0000001000007819 */ /* 0x000fe400000006ff */
[----:B------:R-:W-:Y:S01]  /*0b10*/  PRMT R75, R77, 0x7632, R75 ;  /* 0x000076324d4b7816 */ /* 0x000fe2000000004b */
[----:B------:R-:W-:Y:S01]  /*0b20*/  FADD.FTZ R77, -R196, R178 ;  /* 0x000000b2c44d7221 */ /* 0x000fe20000010100 */
[----:B------:R-:W-:-:S02]  /*0b30*/  SHF.L.U32 R179, R179, 0x10, RZ ;  /* 0x00000010b3b37819 */ /* 0x000fc400000006ff */
[----:B------:R-:W-:Y:S02]  /*0b40*/  SHF.L.U32 R145, R70, 0x10, RZ ;  /* 0x0000001046917819 */ /* 0x000fe400000006ff */
[C---:B------:R-:W-:Y:S02]  /*0b50*/  PRMT R176, R72.reuse, 0x7632, R176 ;  /* 0x0000763248b07816 */ /* 0x040fe400000000b0 */
[----:B------:R-:W-:Y:S02]  /*0b60*/  SHF.L.U32 R185, R72, 0x10, RZ ;  /* 0x0000001048b97819 */ /* 0x000fe400000006ff */
[C---:B------:R-:W-:Y:S02]  /*0b70*/  PRMT R180, R73.reuse, 0x7632, R180 ;  /* 0x0000763249b47816 */ /* 0x040fe400000000b4 */
[----:B------:R-:W-:Y:S02]  /*0b80*/  SHF.L.U32 R174, R73, 0x10, RZ ;  /* 0x0000001049ae7819 */ /* 0x000fe400000006ff */
[----:B------:R-:W-:-:S02]  /*0b90*/  SHF.L.U32 R181, R181, 0x10, RZ ;  /* 0x00000010b5b57819 */ /* 0x000fc400000006ff */
[----:B------:R-:W-:Y:S02]  /*0ba0*/  PRMT R73, R76, 0x7632, R73 ;  /* 0x000076324c497816 */ /* 0x000fe40000000049 */
[C---:B------:R-:W-:Y:S02]  /*0bb0*/  PRMT R70, R82.reuse, 0x7632, R70 ;  /* 0x0000763252467816 */ /* 0x040fe40000000046 */
[----:B------:R-:W-:Y:S02]  /*0bc0*/  SHF.L.U32 R193, R82, 0x10, RZ ;  /* 0x0000001052c17819 */ /* 0x000fe400000006ff */
[----:B------:R-:W-:Y:S02]  /*0bd0*/  SHF.L.U32 R171, R171, 0x10, RZ ;  /* 0x00000010abab7819 */ /* 0x000fe400000006ff */
[----:B------:R-:W-:Y:S01]  /*0be0*/  SHF.L.U32 R80, R80, 0x10, RZ ;  /* 0x0000001050507819 */ /* 0x000fe200000006ff */
[----:B------:R-:W-:Y:S01]  /*0bf0*/  IMAD.U32 R194, R87, 0x10000, RZ ;  /* 0x0001000057c27824 */ /* 0x000fe200078e00ff */
[----:B------:R-:W-:-:S02]  /*0c00*/  SHF.L.U32 R69, R69, 0x10, RZ ;  /* 0x0000001045457819 */ /* 0x000fc400000006ff */
[----:B------:R-:W-:Y:S02]  /*0c10*/  SHF.L.U32 R76, R76, 0x10, RZ ;  /* 0x000000104c4c7819 */ /* 0x000fe400000006ff */
[C---:B------:R-:W-:Y:S02]  /*0c20*/  PRMT R82, R85.reuse, 0x7632, R82 ;  /* 0x0000763255527816 */ /* 0x040fe40000000052 */
[----:B------:R-:W-:Y:S01]  /*0c30*/  SHF.L.U32 R190, R85, 0x10, RZ ;  /* 0x0000001055be7819 */ /* 0x000fe200000006ff */
[----:B------:R-:W-:Y:S01]  /*0c40*/  FADD.FTZ R85, -R196, R0 ;  /* 0x00000000c4557221 */ /* 0x000fe20000010100 */
[C---:B------:R-:W-:Y:S02]  /*0c50*/  PRMT R192, R86.reuse, 0x7632, R192 ;  /* 0x0000763256c07816 */ /* 0x040fe400000000c0 */
[----:B------:R-:W-:Y:S01]  /*0c60*/  SHF.L.U32 R197, R86, 0x10, RZ ;  /* 0x0000001056c57819 */ /* 0x000fe200000006ff */
[----:B------:R-:W-:Y:S01]  /*0c70*/  FMUL.FTZ R0, R168, R77 ;  /* 0x0000004da8007220 */ /* 0x000fe20000410000 */
[----:B------:R-:W-:Y:S01]  /*0c80*/  PRMT R86, R87, 0x7632, R86 ;  /* 0x0000763257567816 */ /* 0x000fe20000000056 */
[C---:B------:R-:W-:Y:S01]  /*0c90*/  FADD.FTZ R87, -R196.reuse, R179 ;  /* 0x000000b3c4577221 */ /* 0x040fe20000010100 */
[C---:B------:R-:W-:Y:S01]  /*0ca0*/  PRMT R72, R81.reuse, 0x7632, R72 ;  /* 0x0000763251487816 */ /* 0x040fe20000000048 */
[C---:B------:R-:W-:Y:S01]  /*0cb0*/  FADD.FTZ R187, -R196.reuse, R181 ;  /* 0x000000b5c4bb7221 */ /* 0x040fe20000010100 */
[----:B------:R-:W-:Y:S01]  /*0cc0*/  SHF.L.U32 R188, R81, 0x10, RZ ;  /* 0x0000001051bc7819 */ /* 0x000fe200000006ff */
[----:B------:R-:W-:Y:S01]  /*0cd0*/  FADD.FTZ R81, -R196, R145 ;  /* 0x00000091c4517221 */ /* 0x000fe20000010100 */
[----:B------:R-:W-:Y:S01]  /*0ce0*/  SHF.L.U32 R176, R176, 0x10, RZ ;  /* 0x00000010b0b07819 */ /* 0x000fe200000006ff */
[----:B------:R-:W-:Y:S01]  /*0cf0*/  FMUL.FTZ R77, R48, R185 ;  /* 0x000000b9304d7220 */ /* 0x000fe20000410000 */
[C---:B------:R-:W-:Y:S01]  /*0d00*/  PRMT R183, R79.reuse, 0x7632, R183 ;  /* 0x000076324fb77816 */ /* 0x040fe200000000b7 */
[C---:B------:R-:W-:Y:S01]  /*0d10*/  FADD.FTZ R189, -R196.reuse, R171 ;  /* 0x000000abc4bd7221 */ /* 0x040fe20000010100 */
[----:B------:R-:W-:Y:S01]  /*0d20*/  SHF.L.U32 R184, R79, 0x10, RZ ;  /* 0x000000104fb87819 */ /* 0x000fe200000006ff */
[C---:B------:R-:W-:Y:S01]  /*0d30*/  FADD.FTZ R145, -R196.reuse, R80 ;  /* 0x00000050c4917221 */ /* 0x040fe20000010100 */
[C---:B------:R-:W-:Y:S01]  /*0d40*/  FADD.FTZ R79, -R196.reuse, R69 ;  /* 0x00000045c44f7221 */ /* 0x040fe20000010100 */
[----:B------:R-:W-:Y:S01]  /*0d50*/  FADD.FTZ R191, -R196, R76 ;  /* 0x0000004cc4bf7221 */ /* 0x000fe20000010100 */
[----:B------:R-:W-:Y:S01]  /*0d60*/  FMUL.FTZ R80, R168, R85 ;  /* 0x00000055a8507220 */ /* 0x000fe20000410000 */
[C---:B------:R-:W-:Y:S01]  /*0d70*/  FADD.FTZ R199, -R196.reuse, R177 ;  /* 0x000000b1c4c77221 */ /* 0x040fe20000010100 */
[----:B------:R-:W-:Y:S01]  /*0d80*/  FADD.FTZ R69, -R196, R194 ;  /* 0x000000c2c4457221 */ /* 0x000fe20000010100 */
[C---:B------:R-:W-:Y:S01]  /*0d90*/  PRMT R202, R90.reuse, 0x7632, R202 ;  /* 0x000076325aca7816 */ /* 0x040fe200000000ca */
[----:B------:R-:W-:Y:S01]  /*0da0*/  FADD.FTZ R164, R185, R164 ;  /* 0x000000a4b9a47221 */ /* 0x000fe20000010000 */
[----:B------:R-:W-:Y:S01]  /*0db0*/  SHF.L.U32 R204, R90, 0x10, RZ ;  /* 0x000000105acc7819 */ /* 0x000fe200000006ff */
[----:B------:R-:W-:Y:S01]  /*0dc0*/  FFMA.FTZ R169, R0, R185, R169 ;  /* 0x000000b900a97223 */ /* 0x000fe200000100a9 */
[C---:B------:R-:W-:Y:S01]  /*0dd0*/  FMUL.FTZ R85, R168.reuse, R87 ;  /* 0x00000057a8557220 */ /* 0x040fe20000410000 */
[----:B------:R-:W-:Y:S01]  /*0de0*/  PRMT R68, R83, 0x7632, R68 ;  /* 0x0000763253447816 */ /* 0x000fe20000000044 */
[----:B------:R-:W-:Y:S01]  /*0df0*/  FMUL.FTZ R87, R49, R176 ;  /* 0x000000b031577220 */ /* 0x000fe20000410000 */
[C---:B------:R-:W-:Y:S01]  /*0e00*/  PRMT R194, R89.reuse, 0x7632, R194 ;  /* 0x0000763259c27816 */ /* 0x040fe200000000c2 */
[C---:B------:R-:W-:Y:S01]  /*0e10*/  FMUL.FTZ R185, R168.reuse, R187 ;  /* 0x000000bba8b97220 */ /* 0x040fe20000410000 */
[----:B------:R-:W-:Y:S01]  /*0e20*/  SHF.L.U32 R200, R89, 0x10, RZ ;  /* 0x0000001059c87819 */ /* 0x000fe200000006ff */
[----:B------:R-:W-:Y:S01]  /*0e30*/  FADD.FTZ R90, RZ, R77 ;  /* 0x0000004dff5a7221 */ /* 0x000fe20000010000 */
[----:B------:R-:W-:Y:S01]  /*0e40*/  FMUL.FTZ R187, R168, R189 ;  /* 0x000000bda8bb7220 */ /* 0x000fe20000410000 */
[----:B------:R-:W-:Y:S01]  /*0e50*/  FFMA.FTZ R89, R0, R77, RZ ;  /* 0x0000004d00597223 */ /* 0x000fe200000100ff */
[----:B------:R-:W-:Y:S01]  /*0e60*/  SHF.L.U32 R84, R84, 0x10, RZ ;  /* 0x0000001054547819 */ /* 0x000fe200000006ff */
[----:B------:R-:W-:Y:S01]  /*0e70*/  FMUL.FTZ R189, R168, R191 ;  /* 0x000000bfa8bd7220 */ /* 0x000fe20000410000 */
[----:B------:R-:W-:Y:S01]  /*0e80*/  SHF.L.U32 R180, R180, 0x10, RZ ;  /* 0x00000010b4b47819 */ /* 0x000fe200000006ff */
[----:B------:R-:W-:Y:S01]  /*0e90*/  FMUL.FTZ R191, R168, R199 ;  /* 0x000000c7a8bf7220 */ /* 0x000fe20000410000 */
[----:B------:R-:W-:Y:S01]  /*0ea0*/  SHF.L.U32 R71, R71, 0x10, RZ ;  /* 0x0000001047477819 */ /* 0x000fe200000006ff */
[----:B------:R-:W-:Y:S01]  /*0eb0*/  FMUL.FTZ R76, R50, R174 ;  /* 0x000000ae324c7220 */ /* 0x000fe20000410000 */
[----:B------:R-:W-:Y:S01]  /*0ec0*/  SHF.L.U32 R198, R68, 0x10, RZ ;  /* 0x0000001044c67819 */ /* 0x000fe200000006ff */
[----:B------:R-:W-:Y:S01]  /*0ed0*/  FADD.FTZ R199, R90, R87 ;  /* 0x000000575ac77221 */ /* 0x000fe20000010000 */
[----:B------:R-:W-:Y:S01]  /*0ee0*/  PRMT R182, R78, 0x7632, R182 ;  /* 0x000076324eb67816 */ /* 0x000fe200000000b6 */
[----:B------:R-:W-:Y:S01]  /*0ef0*/  FMUL.FTZ R79, R168, R79 ;  /* 0x0000004fa84f7220 */ /* 0x000fe20000410000 */
[----:B------:R-:W-:Y:S01]  /*0f00*/  FFMA.FTZ R68, R80, R87, R89 ;  /* 0x0000005750447223 */ /* 0x000fe20000010059 */
[----:B------:R-:W-:Y:S01]  /*0f10*/  SHF.L.U32 R78, R78, 0x10, RZ ;  /* 0x000000104e4e7819 */ /* 0x000fe200000006ff */
[C---:B------:R-:W-:Y:S01]  /*0f20*/  FADD.FTZ R205, -R196.reuse, R84 ;  /* 0x00000054c4cd7221 */ /* 0x040fe20000010100 */
[----:B------:R-:W-:Y:S01]  /*0f30*/  SHF.L.U32 R195, R83, 0x10, RZ ;  /* 0x0000001053c37819 */ /* 0x000fe200000006ff */
[----:B------:R-:W-:Y:S01]  /*0f40*/  FMUL.FTZ R84, R51, R180 ;  /* 0x000000b433547220 */ /* 0x000fe20000410000 */
[----:B------:R-:W-:Y:S01]  /*0f50*/  FADD.FTZ R199, R199, R76 ;  /* 0x0000004cc7c77221 */ /* 0x000fe20000010000 */
[C---:B------:R-:W-:Y:S01]  /*0f60*/  FADD.FTZ R83, -R196.reuse, R71 ;  /* 0x00000047c4537221 */ /* 0x040fe20000010100 */
[----:B------:R-:W-:Y:S01]  /*0f70*/  SHF.L.U32 R73, R73, 0x10, RZ ;  /* 0x0000001049497819 */ /* 0x000fe200000006ff */
[----:B------:R-:W-:Y:S01]  /*0f80*/  FFMA.FTZ R68, R79, R76, R68 ;  /* 0x0000004c4f447223 */ /* 0x000fe20000010044 */
[----:B------:R-:W-:Y:S01]  /*0f90*/  SHF.L.U32 R75, R75, 0x10, RZ ;  /* 0x000000104b4b7819 */ /* 0x000fe200000006ff */
[----:B------:R-:W-:Y:S01]  /*0fa0*/  FADD.FTZ R201, -R196, R78 ;  /* 0x0000004ec4c97221 */ /* 0x000fe20000010100 */
[----:B------:R-:W-:Y:S01]  /*0fb0*/  SHF.L.U32 R182, R182, 0x10, RZ ;  /* 0x00000010b6b67819 */ /* 0x000fe200000006ff */
[----:B------:R-:W-:Y:S01]  /*0fc0*/  IMAD.U32 R82, R82, 0x10000, RZ ;  /* 0x0001000052527824 */ /* 0x000fe200078e00ff */
[----:B------:R-:W-:-:S02]  /*0fd0*/  SHF.L.U32 R71, R183, 0x10, RZ ;  /* 0x00000010b7477819 */ /* 0x000fc400000006ff */
[----:B------:R-:W-:Y:S02]  /*0fe0*/  SHF.L.U32 R177, R192, 0x10, RZ ;  /* 0x00000010c0b17819 */ /* 0x000fe400000006ff */
[----:B------:R-:W-:Y:S01]  /*0ff0*/  SHF.L.U32 R86, R86, 0x10, RZ ;  /* 0x0000001056567819 */ /* 0x000fe200000006ff */
[----:B------:R-:W-:Y:S01]  /*1000*/  FMUL.FTZ R78, R44, R172 ;  /* 0x000000ac2c4e7220 */ /* 0x000fe20000410000 */
[----:B------:R-:W-:Y:S01]  /*1010*/  SHF.L.U32 R170, R170, 0x10, RZ ;  /* 0x00000010aaaa7819 */ /* 0x000fe200000006ff */
[----:B------:R-:W-:Y:S01]  /*1020*/  FADD.FTZ R199, R199, R84 ;  /* 0x00000054c7c77221 */ /* 0x000fe20000010000 */
[----:B------:R-:W-:Y:S01]  /*1030*/  FMUL.FTZ R81, R168, R81 ;  /* 0x00000051a8517220 */ /* 0x000fe20000410000 */
        /* <DEDUP_REMOVED lines=13> */
[----:B------:R-:W-:Y:S01]  /*1110*/  FADD.FTZ R199, R199, R78 ;  /* 0x0000004ec7c77221 */ /* 0x000fe20000010000 */
[----:B------:R-:W-:Y:S01]  /*1120*/  FFMA.FTZ R70, R81, R78, R68 ;  /* 0x0000004e51467223 */ /* 0x000fe20000010044 */
[----:B------:R-:W-:-:S02]  /*1130*/  IMAD.U32 R144, R144, 0x10000, RZ ;  /* 0x0001000090907824 */ /* 0x000fc400078e00ff */
[----:B------:R-:W-:Y:S01]  /*1140*/  FMUL.FTZ R82, R46, R143 ;  /* 0x0000008f2e527220 */ /* 0x000fe20000410000 */
[----:B------:R-:W-:Y:S01]  /*1150*/  FADD.FTZ R199, R199, R86 ;  /* 0x00000056c7c77221 */ /* 0x000fe20000010000 */
[----:B------:R-:W-:Y:S01]  /*1160*/  FMUL.FTZ R83, R168, R83 ;  /* 0x00000053a8537220 */ /* 0x000fe20000410000 */
[----:B------:R-:W-:Y:S01]  /*1170*/  FFMA.FTZ R70, R185, R86, R70 ;  /* 0x00000056b9467223 */ /* 0x000fe20000010046 */
[----:B------:R-:W-:Y:S01]  /*1180*/  FMUL.FTZ R182, R47, R144 ;  /* 0x000000902fb67220 */ /* 0x000fe20000410000 */
[----:B------:R-:W-:Y:S01]  /*1190*/  FADD.FTZ R199, R199, R82 ;  /* 0x00000052c7c77221 */ /* 0x000fe20000010000 */
[C---:B------:R-:W-:Y:S01]  /*11a0*/  PRMT R178, R88.reuse, 0x7632, R178 ;  /* 0x0000763258b27816 */ /* 0x040fe200000000b2 */
[----:B------:R-:W-:Y:S01]  /*11b0*/  FFMA.FTZ R70, R83, R82, R70 ;  /* 0x0000005253467223 */ /* 0x000fe20000010046 */
[----:B------:R-:W-:Y:S01]  /*11c0*/  SHF.L.U32 R192, R88, 0x10, RZ ;  /* 0x0000001058c07819 */ /* 0x000fe200000006ff */
[----:B------:R-:W-:Y:S01]  /*11d0*/  FMUL.FTZ R90, R168, R197 ;  /* 0x000000c5a85a7220 */ /* 0x000fe20000410000 */
[----:B------:R-:W-:Y:S01]  /*11e0*/  SHF.L.U32 R74, R74, 0x10, RZ ;  /* 0x000000104a4a7819 */ /* 0x000fe200000006ff */
        /* <DEDUP_REMOVED lines=25> */
[----:B------:R-:W-:Y:S01]  /*1380*/  SHF.L.U32 R174, R194, 0x10, RZ ;  /* 0x00000010c2ae7819 */ /* 0x000fe200000006ff */
        /* <DEDUP_REMOVED lines=31> */
[----:B------:R-:W-:-:S02]  /*1580*/  SHF.L.U32 R178, R178, 0x10, RZ ;  /* 0x00000010b2b27819 */ /* 0x000fc400000006ff */
[----:B------:R-:W-:Y:S01]  /*1590*/  FADD.FTZ R72, R69, R198 ;  /* 0x000000c645487221 */ /* 0x000fe20000010000 */
[----:B------:R-:W-:Y:S01]  /*15a0*/  FFMA.FTZ R71, R203, R198, R70 ;  /* 0x000000c6cb477223 */ /* 0x000fe20000010046 */
[----:B------:R-:W-:Y:S01]  /*15b0*/  FADD.FTZ R157, R172, R157 ;  /* 0x0000009dac9d7221 */ /* 0x000fe20000010000 */
[----:B------:R-:W-:Y:S01]  /*15c0*/  FFMA.FTZ R158, R81, R172, R158 ;  /* 0x000000ac519e7223 */ /* 0x000fe2000001009e */
[----:B------:R-:W-:Y:S01]  /*15d0*/  FMUL.FTZ R172, R33, R178 ;  /* 0x000000b221ac7220 */ /* 0x000fe20000410000 */
[----:B------:R-:W-:Y:S01]  /*15e0*/  FADD.FTZ R69, R72, R143 ;  /* 0x0000008f48457221 */ /* 0x000fe20000010000 */
[----:B------:R-:W-:Y:S01]  /*15f0*/  FMUL.FTZ R145, R168, R145 ;  /* 0x00000091a8917220 */ /* 0x000fe20000410000 */
[----:B------:R-:W-:Y:S01]  /*1600*/  FFMA.FTZ R70, R88, R143, R71 ;  /* 0x0000008f58467223 */ /* 0x000fe20000010047 */
[C---:B------:R-:W-:Y:S01]  /*1610*/  PRMT R206, R91.reuse, 0x7632, R206 ;  /* 0x000076325bce7816 */ /* 0x040fe200000000ce */
[----:B------:R-:W-:Y:S01]  /*1620*/  FADD.FTZ R151, R144, R151 ;  /* 0x0000009790977221 */ /* 0x000fe20000010000 */
[----:B------:R-:W-:Y:S01]  /*1630*/  SHF.L.U32 R179, R91, 0x10, RZ ;  /* 0x000000105bb37819 */ /* 0x000fe200000006ff */
[----:B------:R-:W-:Y:S01]  /*1640*/  FFMA.FTZ R152, R187, R144, R152 ;  /* 0x00000090bb987223 */ /* 0x000fe20000010098 */
[C---:B------:R-:W-:Y:S01]  /*1650*/  FMUL.FTZ R171, R168.reuse, R171 ;  /* 0x000000aba8ab7220 */ /* 0x040fe20000410000 */
        /* <DEDUP_REMOVED lines=64> */
.L_x_2722:
[----:B-1----:R-:W-:Y:S01]  /*1a60*/  FADD.FTZ R68, R69, R68 ;  /* 0x0000004445447221 */ /* 0x002fe20000010000 */
[----:B0-2---:R-:W-:Y:S01]  /*1a70*/  FADD.FTZ R69, R71, R70 ;  /* 0x0000004647457221 */ /* 0x005fe20000010000 */
        /* <DEDUP_REMOVED lines=10> */
.L_x_2710:
[----:B------:R-:W-:Y:S05]  /*1b20*/  WARPSYNC.ALL ;  /* 0x0000000000007948 */ /* 0x000fea0003800000 */
[----:B------:R-:W1:Y:S08]  /*1b30*/  S2UR UR5, SR_CgaCtaId ;  /* 0x00000000000579c3 */ /* 0x000e700000008800 */
[----:B------:R-:W-:Y:S01]  /*1b40*/  BAR.SYNC.DEFER_BLOCKING 0x0 ;  /* 0x0000000000007b1d */ /* 0x000fe20000010000 */
[----:B0-----:R-:W-:-:S02]  /*1b50*/  SHF.R.U32.HI R68, RZ, 0x5, R138 ;  /* 0x00000005ff447819 */ /* 0x001fc4000001168a */
[----:B------:R-:W-:Y:S02]  /*1b60*/  ISETP.NE.U32.AND P2, PT, RZ, UR16, PT ;  /* 0x00000010ff007c0c */ /* 0x000fe4000bf45070 */
[----:B------:R-:W-:Y:S01]  /*1b70*/  LOP3.LUT R68, R68, 0x7fffffc, RZ, 0xc0, !PT ;  /* 0x07fffffc44447812 */ /* 0x000fe200078ec0ff */
[----:B------:R-:W-:Y:S01]  /*1b80*/  UMOV UR4, 0x400 ;  /* 0x0000040000047882 */ /* 0x000fe20000000000 */
[----:B------:R-:W-:-:S03]  /*1b90*/  ISETP.NE.AND.EX P2, PT, RZ, UR17, PT, P2 ;  /* 0x00000011ff007c0c */ /* 0x000fc6000bf45320 */
        /* <DEDUP_REMOVED lines=10> */
[--C-:B-1----:R-:W-:Y:S01]  /*1c40*/  FADD.FTZ R183, R183, R72.reuse ;  /* 0x00000048b7b77221 */ /* 0x102fe20000010000 */
[----:B------:R-:W-:Y:S01]  /*1c50*/  FADD.FTZ R68, R68, R73 ;  /* 0x0000004944447221 */ /* 0x000fe20000010000 */
[----:B------:R-:W-:Y:S02]  /*1c60*/  @P1 PRMT R72, R55, 0x7632, R72 ;  /* 0x0000763237481816 */ /* 0x000fe40000000048 */
[----:B------:R-:W-:Y:S01]  /*1c70*/  FADD.FTZ R74, R74, R183 ;  /* 0x000000b74a4a7221 */ /* 0x000fe20000010000 */
[----:B------:R-:W-:Y:S01]  /*1c80*/  FADD.FTZ R68, R75, R68 ;  /* 0x000000444b447221 */ /* 0x000fe20000010000 */
[----:B------:R-:W-:-:S02]  /*1c90*/  @P1 SHF.L.U32 R72, R72, 0x10, RZ ;  /* 0x0000001048481819 */ /* 0x000fc400000006ff */
[----:B------:R-:W-:Y:S01]  /*1ca0*/  FMUL.FTZ R74, R74, UR14 ;  /* 0x0000000e4a4a7c20 */ /* 0x000fe20008410000 */
[----:B------:R-:W-:Y:S01]  /*1cb0*/  FMUL.FTZ R180, R68, UR14 ;  /* 0x0000000e44b47c20 */ /* 0x000fe20008410000 */
[----:B------:R-:W-:-:S03]  /*1cc0*/  @P1 PRMT R68, R54, 0x7632, R68 ;  /* 0x0000763236441816 */ /* 0x000fc60000000044 */
[----:B------:R-:W-:Y:S02]  /*1cd0*/  FSEL R183, R74, RZ, !P4 ;  /* 0x000000ff4ab77208 */ /* 0x000fe40006000000 */
[----:B------:R-:W-:-:S03]  /*1ce0*/  @P1 SHF.L.U32 R68, R68, 0x10, RZ ;  /* 0x0000001044441819 */ /* 0x000fc600000006ff */
[-CC-:B------:R-:W-:Y:S01]  /*1cf0*/  FFMA.FTZ R0, R0, R180.reuse, R183.reuse ;  /* 0x000000b400007223 */ /* 0x180fe200000100b7 */
[-CC-:B------:R-:W-:Y:S01]  /*1d00*/  FFMA.FTZ R81, R81, R180.reuse, R183.reuse ;  /* 0x000000b451517223 */ /* 0x180fe200000100b7 */
[-CC-:B------:R-:W-:Y:S01]  /*1d10*/  FFMA.FTZ R187, R187, R180.reuse, R183.reuse ;  /* 0x000000b4bbbb7223 */ /* 0x180fe200000100b7 */
[-CC-:B------:R-:W-:Y:S01]  /*1d20*/  FFMA.FTZ R85, R85, R180.reuse, R183.reuse ;  /* 0x000000b455557223 */ /* 0x180fe200000100b7 */
[----:B------:R-:W-:Y:S01]  /*1d30*/  FADD.FTZ R69, R77, -R0 ;  /* 0x800000004d457221 */ /* 0x000fe20000010000 */
[-CC-:B------:R-:W-:Y:S01]  /*1d40*/  FFMA.FTZ R80, R80, R180.reuse, R183.reuse ;  /* 0x000000b450507223 */ /* 0x180fe200000100b7 */
[-C--:B------:R-:W-:Y:S01]  /*1d50*/  FFMA.FTZ R79, R79, R180.reuse, R183 ;  /* 0x000000b44f4f7223 */ /* 0x080fe200000100b7 */
[----:B------:R-:W-:Y:S01]  /*1d60*/  FADD.FTZ R81, R78, -R81 ;  /* 0x800000514e517221 */ /* 0x000fe20000010000 */
[----:B------:R-:W-:Y:S01]  /*1d70*/  FADD.FTZ R77, R182, -R187 ;  /* 0x800000bbb64d7221 */ /* 0x000fe20000010000 */
[----:B------:R-:W-:Y:S01]  /*1d80*/  FADD.FTZ R75, R84, -R85 ;  /* 0x80000055544b7221 */ /* 0x000fe20000010000 */
[-CC-:B------:R-:W-:Y:S01]  /*1d90*/  FFMA.FTZ R185, R185, R180.reuse, R183.reuse ;  /* 0x000000b4b9b97223 */ /* 0x180fe200000100b7 */
[-CC-:B------:R-:W-:Y:S01]  /*1da0*/  FFMA.FTZ R83, R83, R180.reuse, R183.reuse ;  /* 0x000000b453537223 */ /* 0x180fe200000100b7 */
[-CC-:B------:R-:W-:Y:S01]  /*1db0*/  FFMA.FTZ R85, R189, R180.reuse, R183.reuse ;  /* 0x000000b4bd557223 */ /* 0x180fe200000100b7 */
[-C--:B------:R-:W-:Y:S01]  /*1dc0*/  FFMA.FTZ R189, R199, R180.reuse, R183 ;  /* 0x000000b4c7bd7223 */ /* 0x080fe200000100b7 */
[----:B------:R-:W-:Y:S01]  /*1dd0*/  FADD.FTZ R71, R87, -R80 ;  /* 0x8000005057477221 */ /* 0x000fe20000010000 */
[----:B------:R-:W-:Y:S01]  /*1de0*/  FADD.FTZ R73, R76, -R79 ;  /* 0x8000004f4c497221 */ /* 0x000fe20000010000 */
[C---:B------:R-:W-:Y:S01]  /*1df0*/  FMUL.FTZ R199, R168.reuse, R81 ;  /* 0x00000051a8c77220 */ /* 0x040fe20000410000 */
[----:B------:R-:W-:Y:S01]  /*1e00*/  FMUL.FTZ R205, R168, R77 ;  /* 0x0000004da8cd7220 */ /* 0x000fe20000410000 */
[----:B------:R-:W-:Y:S01]  /*1e10*/  FADD.FTZ R185, R86, -R185 ;  /* 0x800000b956b97221 */ /* 0x000fe20000010000 */
[----:B------:R-:W-:Y:S01]  /*1e20*/  FADD.FTZ R83, R82, -R83 ;  /* 0x8000005352537221 */ /* 0x000fe20000010000 */
[----:B------:R-:W0:Y:S01]  /*1e30*/  LDC.64 R76, c[0x0][0x220] ;  /* 0x00008800ff4c7b82 */ /* 0x000e220000000a00 */
[-CC-:B------:R-:W-:Y:S01]  /*1e40*/  FFMA.FTZ R87, R197, R180.reuse, R183.reuse ;  /* 0x000000b4c5577223 */ /* 0x180fe200000100b7 */
[-CC-:B------:R-:W-:Y:S01]  /*1e50*/  FFMA.FTZ R187, R191, R180.reuse, R183.reuse ;  /* 0x000000b4bfbb7223 */ /* 0x180fe200000100b7 */
[-CC-:B------:R-:W-:Y:S01]  /*1e60*/  FFMA.FTZ R191, R201, R180.reuse, R183.reuse ;  /* 0x000000b4c9bf7223 */ /* 0x180fe200000100b7 */
[-CC-:B------:R-:W-:Y:S01]  /*1e70*/  FFMA.FTZ R197, R203, R180.reuse, R183.reuse ;  /* 0x000000b4cbc57223 */ /* 0x180fe200000100b7 */
[----:B------:R-:W-:Y:S01]  /*1e80*/  @P1 SHF.L.U32 R0, R54, 0x10, RZ ;  /* 0x0000001036001819 */ /* 0x000fe200000006ff */
[C---:B------:R-:W-:Y:S01]  /*1e90*/  FMUL.FTZ R201, R168.reuse, R185 ;  /* 0x000000b9a8c97220 */ /* 0x040fe20000410000 */
[C---:B------:R-:W-:Y:S01]  /*1ea0*/  FMUL.FTZ R203, R168.reuse, R83 ;  /* 0x00000053a8cb7220 */ /* 0x040fe20000410000 */
[----:B------:R-:W1:Y:S01]  /*1eb0*/  LDC.64 R78, c[0x0][0x2f8] ;  /* 0x0000be00ff4e7b82 */ /* 0x000e620000000a00 */
[----:B------:R-:W-:Y:S01]  /*1ec0*/  FMUL.FTZ R185, R168, R69 ;  /* 0x00000045a8b97220 */ /* 0x000fe20000410000 */
[----:B------:R-:W-:Y:S01]  /*1ed0*/  @P1 FADD.FTZ R199, R199, R0 ;  /* 0x00000000c7c71221 */ /* 0x000fe20000010000 */
[----:B------:R-:W-:Y:S01]  /*1ee0*/  @P1 FADD.FTZ R201, R201, R68 ;  /* 0x00000044c9c91221 */ /* 0x000fe20000010000 */
[----:B------:R-:W-:Y:S01]  /*1ef0*/  @P1 FADD.FTZ R203, R203, R70 ;  /* 0x00000046cbcb1221 */ /* 0x000fe20000010000 */
[----:B------:R-:W-:Y:S01]  /*1f00*/  @P1 SHF.L.U32 R0, R52, 0x10, RZ ;  /* 0x0000001034001819 */ /* 0x000fe200000006ff */
[----:B------:R-:W-:Y:S01]  /*1f10*/  FMUL.FTZ R73, R168, R73 ;  /* 0x00000049a8497220 */ /* 0x000fe20000410000 */
[----:B------:R-:W-:Y:S01]  /*1f20*/  @P1 PRMT R68, R52, 0x7632, R68 ;  /* 0x0000763234441816 */ /* 0x000fe20000000044 */
[----:B------:R-:W2:Y:S01]  /*1f30*/  @P2 LDC.64 R80, c[0x0][0x308] ;  /* 0x0000c200ff502b82 */ /* 0x000ea20000000a00 */
[----:B------:R-:W-:Y:S01]  /*1f40*/  @P1 SHF.L.U32 R70, R53, 0x10, RZ ;  /* 0x0000001035461819 */ /* 0x000fe200000006ff */
[--C-:B------:R-:W-:Y:S01]  /*1f50*/  @P1 FADD.FTZ R205, R205, R72.reuse ;  /* 0x00000048cdcd1221 */ /* 0x100fe20000010000 */
[----:B------:R-:W-:Y:S01]  /*1f60*/  @P1 PRMT R72, R53, 0x7632, R72 ;  /* 0x0000763235481816 */ /* 0x000fe20000000048 */
[----:B------:R-:W-:Y:S01]  /*1f70*/  FMUL.FTZ R71, R168, R71 ;  /* 0x00000047a8477220 */ /* 0x000fe20000410000 */
[----:B------:R-:W-:Y:S01]  /*1f80*/  @P1 SHF.L.U32 R68, R68, 0x10, RZ ;  /* 0x0000001044441819 */ /* 0x000fe200000006ff */
[----:B------:R-:W-:Y:S01]  /*1f90*/  @P1 FADD.FTZ R185, R185, R0 ;  /* 0x00000000b9b91221 */ /* 0x000fe20000010000 */
[----:B------:R-:W-:Y:S01]  /*1fa0*/  @P1 FADD.FTZ R73, R73, R70 ;  /* 0x0000004649491221 */ /* 0x000fe20000010000 */
[----:B------:R-:W-:Y:S01]  /*1fb0*/  @P1 SHF.L.U32 R72, R72, 0x10, RZ ;  /* 0x0000001048481819 */ /* 0x000fe200000006ff */
[----:B------:R-:W-:Y:S01]  /*1fc0*/  FMUL.FTZ R75, R168, R75 ;  /* 0x0000004ba84b7220 */ /* 0x000fe20000410000 */
[----:B------:R-:W-:Y:S01]  /*1fd0*/  @P1 FADD.FTZ R71, R71, R68 ;  /* 0x0000004447471221 */ /* 0x000fe20000010000 */
[----:B------:R-:W-:Y:S01]  /*1fe0*/  @P2 F2FP.BF16.F32.PACK_AB R69, RZ, R199 ;  /* 0x000000c7ff45223e */ /* 0x000fe200000010ff */
[-C--:B------:R-:W-:Y:S01]  /*1ff0*/  FFMA.FTZ R184, R184, R180.reuse, R183 ;  /* 0x000000b4b8b87223 */ /* 0x080fe200000100b7 */
[----:B------:R-:W-:Y:S01]  /*2000*/  @P2 F2FP.BF16.F32.PACK_AB R0, RZ, R185 ;  /* 0x000000b9ff00223e */ /* 0x000fe200000010ff */
[----:B------:R-:W-:Y:S01]  /*2010*/  FADD.FTZ R85, R186, -R85 ;  /* 0x80000055ba557221 */ /* 0x000fe20000010000 */
[----:B------:R-:W-:Y:S01]  /*2020*/  @P2 F2FP.BF16.F32.PACK_AB R68, RZ, R73 ;  /* 0x00000049ff44223e */ /* 0x000fe200000010ff */
[----:B------:R-:W-:Y:S01]  /*2030*/  FFMA.FTZ R190, R190, R180, R183 ;  /* 0x000000b4bebe7223 */ /* 0x000fe200000100b7 */
[----:B------:R-:W-:Y:S01]  /*2040*/  @P1 FADD.FTZ R75, R75, R72 ;  /* 0x000000484b4b1221 */ /* 0x000fe20000010000 */
[----:B------:R-:W-:Y:S01]  /*2050*/  @P2 F2FP.BF16.F32.PACK_AB R70, RZ, R203 ;  /* 0x000000cbff46223e */ /* 0x000fe200000010ff */
[-C--:B------:R-:W-:Y:S01]  /*2060*/  FMUL.FTZ R185, R185, R142.reuse ;  /* 0x0000008eb9b97220 */ /* 0x080fe20000410000 */
[----:B------:R-:W-:Y:S01]  /*2070*/  @P2 F2FP.BF16.F32.PACK_AB R82, RZ, R71 ;  /* 0x00000047ff52223e */ /* 0x000fe200000010ff */
[----:B------:R-:W-:Y:S01]  /*2080*/  FMUL.FTZ R186, R71, R142 ;  /* 0x0000008e47ba7220 */ /* 0x000fe20000410000 */
[----:B------:R-:W-:Y:S01]  /*2090*/  @P2 PRMT R66, R69, 0x7610, R66 ;  /* 0x0000761045422816 */ /* 0x000fe20000000042 */
[----:B------:R-:W-:Y:S01]  /*20a0*/  FADD.FTZ R193, R193, -R184 ;  /* 0x800000b8c1c17221 */ /* 0x000fe20000010000 */
[----:B------:R-:W-:Y:S01]  /*20b0*/  @P2 PRMT R64, R0, 0x7610, R64 ;  /* 0x0000761000402816 */ /* 0x000fe20000000040 */
[----:B-1----:R-:W-:Y:S01]  /*20c0*/  IMAD.WIDE.U32 R78, R175, 0x10, R78 ;  /* 0x00000010af4e7825 */ /* 0x002fe200078e004e */
[----:B------:R-:W-:-:S03]  /*20d0*/  @P2 PRMT R65, R68, 0x7610, R65 ;  /* 0x0000761044412816 */ /* 0x000fc60000000041 */
[-C--:B------:R-:W-:Y:S01]  /*20e0*/  FMUL.FTZ R184, R199, R142.reuse ;  /* 0x0000008ec7b87220 */ /* 0x080fe20000410000 */
[----:B------:R-:W-:Y:S01]  /*20f0*/  FMUL.FTZ R0, R201, R142 ;  /* 0x0000008ec9007220 */ /* 0x000fe20000410000 */
[----:B--2---:R-:W-:-:S04]  /*2100*/  @P2 IMAD.WIDE.U32 R80, R175, 0x10, R80 ;  /* 0x00000010af502825 */ /* 0x004fc800078e0050 */
[----:B------:R-:W-:Y:S01]  /*2110*/  FMUL.FTZ R182, R203, R142 ;  /* 0x0000008ecbb67220 */ /* 0x000fe20000410000 */
[----:B------:R-:W-:Y:S01]  /*2120*/  FADD.FTZ R187, R188, -R187 ;  /* 0x800000bbbcbb7221 */ /* 0x000fe20000010000 */
[----:B------:R-:W-:Y:S01]  /*2130*/  FADD.FTZ R195, R195, -R190 ;  /* 0x800000bec3c37221 */ /* 0x000fe20000010000 */
[----:B0-----:R-:W-:-:S04]  /*2140*/  IMAD.WIDE.U32 R68, R175, 0x10, R76 ;  /* 0x00000010af447825 */ /* 0x001fc800078e004c */
[-C--:B------:R-:W-:Y:S01]  /*2150*/  FMUL.FTZ R175, R205, R142.reuse ;  /* 0x0000008ecdaf7220 */ /* 0x080fe20000410000 */
[----:B------:R-:W-:Y:S01]  /*2160*/  @P2 F2FP.BF16.F32.PACK_AB R86, RZ, R205 ;  /* 0x000000cdff56223e */ /* 0x000fe200000010ff */
[-C--:B------:R-:W-:Y:S01]  /*2170*/  FMUL.FTZ R188, R73, R142.reuse ;  /* 0x0000008e49bc7220 */ /* 0x080fe20000410000 */
[----:B------:R-:W-:Y:S01]  /*2180*/  @P2 F2FP.BF16.F32.PACK_AB R83, RZ, R75 ;  /* 0x0000004bff53223e */ /* 0x000fe200000010ff */
[----:B------:R-:W-:Y:S01]  /*2190*/  FMUL.FTZ R190, R75, R142 ;  /* 0x0000008e4bbe7220 */ /* 0x000fe20000410000 */
[----:B------:R-:W-:Y:S01]  /*21a0*/  @P2 PRMT R67, R70, 0x7610, R67 ;  /* 0x0000761046432816 */ /* 0x000fe20000000043 */
[----:B------:R-:W-:Y:S01]  /*21b0*/  FMUL.FTZ R72, R24, R185 ;  /* 0x000000b918487220 */ /* 0x000fe20000410000 */
[----:B------:R-:W-:Y:S01]  /*21c0*/  FMUL.FTZ R199, R25, R186 ;  /* 0x000000ba19c77220 */ /* 0x000fe20000410000 */
[--C-:B------:R-:W-:Y:S01]  /*21d0*/  @P2 PRMT R64, R64, 0x5410, R82.reuse ;  /* 0x0000541040402816 */ /* 0x100fe20000000052 */
[----:B------:R-:W-:Y:S01]  /*21e0*/  FADD.FTZ R87, R192, -R87 ;  /* 0x80000057c0577221 */ /* 0x000fe20000010000 */
[----:B------:R-:W-:Y:S01]  /*21f0*/  @P1 PRMT R82, R56, 0x7632, R82 ;  /* 0x0000763238521816 */ /* 0x000fe20000000052 */
[----:B------:R-:W-:Y:S01]  /*2200*/  FMUL.FTZ R74, R20, R184 ;  /* 0x000000b8144a7220 */ /* 0x000fe20000410000 */
[----:B------:R-:W-:Y:S01]  /*2210*/  FMUL.FTZ R71, R21, R0 ;  /* 0x0000000015477220 */ /* 0x000fe20000410000 */
[----:B------:R-:W-:Y:S01]  /*2220*/  FMUL.FTZ R75, R22, R182 ;  /* 0x000000b6164b7220 */ /* 0x000fe20000410000 */
[----:B------:R-:W-:Y:S01]  /*2230*/  FMUL.FTZ R70, R23, R175 ;  /* 0x000000af17467220 */ /* 0x000fe20000410000 */
[----:B------:R-:W-:Y:S01]  /*2240*/  @P2 F2FP.BF16.F32.PACK_AB R84, RZ, R201 ;  /* 0x000000c9ff54223e */ /* 0x000fe200000010ff */
[----:B------:R-:W-:Y:S01]  /*2250*/  FMUL.FTZ R73, R26, R188 ;  /* 0x000000bc1a497220 */ /* 0x000fe20000410000 */
[----:B------:R-:W-:Y:S01]  /*2260*/  FMUL.FTZ R192, R27, R190 ;  /* 0x000000be1bc07220 */ /* 0x000fe20000410000 */
[----:B------:R-:W-:Y:S01]  /*2270*/  @P2 PRMT R67, R67, 0x5410, R86 ;  /* 0x0000541043432816 */ /* 0x000fe20000000056 */
[----:B------:R-:W-:Y:S01]  /*2280*/  FADD.FTZ R189, R194, -R189 ;  /* 0x800000bdc2bd7221 */ /* 0x000fe20000010000 */
[----:B------:R-:W-:Y:S01]  /*2290*/  @P2 PRMT R65, R65, 0x5410, R83 ;  /* 0x0000541041412816 */ /* 0x000fe20000000053 */
[----:B------:R-:W-:Y:S01]  /*22a0*/  FADD.FTZ R197, R198, -R197 ;  /* 0x800000c5c6c57221 */ /* 0x000fe20000010000 */
[----:B------:R-:W-:Y:S01]  /*22b0*/  F2FP.BF16.F32.PACK_AB R72, R199, R72 ;  /* 0x00000048c748723e */ /* 0x000fe200000010ff */
[----:B------:R-:W-:Y:S01]  /*22c0*/  FMUL.FTZ R199, R168, R87 ;  /* 0x00000057a8c77220 */ /* 0x000fe20000410000 */
[----:B------:R-:W-:Y:S01]  /*22d0*/  @P1 PRMT R83, R57, 0x7632, R83 ;  /* 0x0000763239531816 */ /* 0x000fe20000000053 */
[----:B------:R-:W-:Y:S01]  /*22e0*/  FADD.FTZ R191, R196, -R191 ;  /* 0x800000bfc4bf7221 */ /* 0x000fe20000010000 */
[----:B------:R-:W-:-:S02]  /*22f0*/  @P1 SHF.L.U32 R86, R82, 0x10, RZ ;  /* 0x0000001052561819 */ /* 0x000fc400000006ff */
[----:B------:R-:W-:Y:S02]  /*2300*/  F2FP.BF16.F32.PACK_AB R74, R71, R74 ;  /* 0x0000004a474a723e */ /* 0x000fe400000010ff */
[----:B------:R-:W-:Y:S02]  /*2310*/  F2FP.BF16.F32.PACK_AB R75, R70, R75 ;  /* 0x0000004b464b723e */ /* 0x000fe400000010ff */
[----:B------:R-:W2:Y:S01]  /*2320*/  LDG.E.128 R68, desc[UR6][R68.64] ;  /* 0x0000000644447981 */ /* 0x000ea2000c1e1d00 */
[----:B------:R-:W-:Y:S01]  /*2330*/  @P2 PRMT R66, R66, 0x5410, R84 ;  /* 0x0000541042422816 */ /* 0x000fe20000000054 */
[----:B------:R-:W-:Y:S01]  /*2340*/  @P1 FADD.FTZ R199, R199, R86 ;  /* 0x00000056c7c71221 */ /* 0x000fe20000010000 */
[----:B------:R-:W-:Y:S01]  /*2350*/  F2FP.BF16.F32.PACK_AB R73, R192, R73 ;  /* 0x00000049c049723e */ /* 0x000fe200000010ff */
[----:B------:R-:W-:Y:S01]  /*2360*/  FMUL.FTZ R203, R168, R197 ;  /* 0x000000c5a8cb7220 */ /* 0x000fe20000410000 */
[----:B------:R-:W-:Y:S01]  /*2370*/  @P1 SHF.L.U32 R194, R83, 0x10, RZ ;  /* 0x0000001053c21819 */ /* 0x000fe200000006ff */
[----:B------:R-:W-:Y:S01]  /*2380*/  IMAD.WIDE.U32 R82, R173, 0x10, R76 ;  /* 0x00000010ad527825 */ /* 0x000fe200078e004c */
[----:B------:R-:W-:Y:S01]  /*2390*/  @P1 PRMT R86, R59, 0x7632, R86 ;  /* 0x000076323b561816 */ /* 0x000fe20000000056 */
[----:B------:R0:W-:Y:S01]  /*23a0*/  @P2 STG.E.128 desc[UR6][R80.64], R64 ;  /* 0x0000004050002986 */ /* 0x0001e2000c101d06 */
[----:B------:R-:W-:Y:S01]  /*23b0*/  @P1 SHF.L.U32 R84, R56, 0x10, RZ ;  /* 0x0000001038541819 */ /* 0x000fe200000006ff */
[----:B------:R-:W-:Y:S01]  /*23c0*/  FMUL.FTZ R85, R168, R85 ;  /* 0x00000055a8557220 */ /* 0x000fe20000410000 */
[----:B------:R-:W-:Y:S01]  /*23d0*/  @P1 SHF.L.U32 R86, R86, 0x10, RZ ;  /* 0x0000001056561819 */ /* 0x000fe200000006ff */
[----:B------:R1:W-:Y:S01]  /*23e0*/  STG.E.128 desc[UR6][R78.64], R72 ;  /* 0x000000484e007986 */ /* 0x0003e2000c101d06 */
[C---:B------:R-:W-:Y:S01]  /*23f0*/  FMUL.FTZ R189, R168.reuse, R189 ;  /* 0x000000bda8bd7220 */ /* 0x040fe20000410000 */
[----:B------:R-:W-:Y:S01]  /*2400*/  FMUL.FTZ R195, R168, R195 ;  /* 0x000000c3a8c37220 */ /* 0x000fe20000410000 */
[----:B------:R-:W-:-:S02]  /*2410*/  @P1 IMAD.U32 R192, R57, 0x10000, RZ ;  /* 0x0001000039c01824 */ /* 0x000fc400078e00ff */
[----:B------:R-:W-:Y:S02]  /*2420*/  @P1 FADD.FTZ R203, R203, R86 ;  /* 0x00000056cbcb1221 */ /* 0x000fe40000010000 */
[----:B------:R-:W3:Y:S01]  /*2430*/  @P2 LDC.64 R86, c[0x0][0x308] ;  /* 0x0000c200ff562b82 */ /* 0x000ee20000000a00 */
[----:B------:R-:W-:Y:S01]  /*2440*/  @P1 FADD.FTZ R85, R85, R84 ;  /* 0x0000005455551221 */ /* 0x000fe20000010000 */
[C---:B------:R-:W-:Y:S01]  /*2450*/  FMUL.FTZ R201, R168.reuse, R191 ;  /* 0x000000bfa8c97220 */ /* 0x040fe20000410000 */
[----:B0-----:R-:W-:Y:S01]  /*2460*/  FMUL.FTZ R81, R168, R187 ;  /* 0x000000bba8517220 */ /* 0x001fe20000410000 */
[----:B-1----:R0:W4:Y:S01]  /*2470*/  LDG.E.128 R72, desc[UR6][R82.64] ;  /* 0x0000000652487981 */ /* 0x002122000c1e1d00 */
[C---:B------:R-:W-:Y:S01]  /*2480*/  @P1 PRMT R79, R58.reuse, 0x7632, R79 ;  /* 0x000076323a4f1816 */ /* 0x040fe2000000004f */
[----:B------:R-:W-:Y:S01]  /*2490*/  @P1 FADD.FTZ R189, R189, R194 ;  /* 0x000000c2bdbd1221 */ /* 0x000fe20000010000 */
[----:B------:R-:W-:Y:S01]  /*24a0*/  @P1 SHF.L.U32 R84, R59, 0x10, RZ ;  /* 0x000000103b541819 */ /* 0x000fe200000006ff */
[----:B------:R-:W-:Y:S01]  /*24b0*/  @P1 FADD.FTZ R81, R81, R192 ;  /* 0x000000c051511221 */ /* 0x000fe20000010000 */
[----:B------:R-:W-:Y:S01]  /*24c0*/  @P1 SHF.L.U32 R78, R58, 0x10, RZ ;  /* 0x000000103a4e1819 */ /* 0x000fe200000006ff */
[-C--:B------:R-:W-:Y:S01]  /*24d0*/  FMUL.FTZ R191, R85, R142.reuse ;  /* 0x0000008e55bf7220 */ /* 0x080fe20000410000 */
[----:B------:R-:W-:Y:S01]  /*24e0*/  @P1 SHF.L.U32 R80, R79, 0x10, RZ ;  /* 0x000000104f501819 */ /* 0x000fe200000006ff */
[----:B------:R-:W-:Y:S01]  /*24f0*/  @P1 FADD.FTZ R195, R195, R84 ;  /* 0x00000054c3c31221 */ /* 0x000fe20000010000 */
[----:B------:R-:W-:Y:S01]  /*2500*/  @P2 F2FP.BF16.F32.PACK_AB R197, RZ, R189 ;  /* 0x000000bdffc5223e */ /* 0x000fe200000010ff */
[----:B0-----:R-:W-:Y:S01]  /*2510*/  FMUL.FTZ R83, R168, R193 ;  /* 0x000000c1a8537220 */ /* 0x001fe20000410000 */
[-C--:B------:R-:W-:Y:S01]  /*2520*/  FMUL.FTZ R187, R199, R142.reuse ;  /* 0x0000008ec7bb7220 */ /* 0x080fe20000410000 */
[----:B------:R-:W-:Y:S01]  /*2530*/  @P1 FADD.FTZ R201, R201, R80 ;  /* 0x00000050c9c91221 */ /* 0x000fe20000010000 */
[----:B------:R-:W-:Y:S01]  /*2540*/  @P2 F2FP.BF16.F32.PACK_AB R202, RZ, R195 ;  /* 0x000000c3ffca223e */ /* 0x000fe200000010ff */
[----:B------:R-:W-:Y:S01]  /*2550*/  @P1 FADD.FTZ R83, R83, R78 ;  /* 0x0000004e53531221 */ /* 0x000fe20000010000 */
[----:B------:R-:W-:Y:S01]  /*2560*/  @P2 F2FP.BF16.F32.PACK_AB R78, RZ, R85 ;  /* 0x00000055ff4e223e */ /* 0x000fe200000010ff */
[-C--:B------:R-:W-:Y:S01]  /*2570*/  FMUL.FTZ R193, R81, R142.reuse ;  /* 0x0000008e51c17220 */ /* 0x080fe20000410000 */
[----:B------:R-:W-:Y:S01]  /*2580*/  @P2 F2FP.BF16.F32.PACK_AB R84, RZ, R81 ;  /* 0x00000051ff54223e */ /* 0x000fe200000010ff */
[-C--:B------:R-:W-:Y:S01]  /*2590*/  FMUL.FTZ R189, R189, R142.reuse ;  /* 0x0000008ebdbd7220 */ /* 0x080fe20000410000 */
[----:B------:R-:W-:Y:S01]  /*25a0*/  @P2 F2FP.BF16.F32.PACK_AB R198, RZ, R83 ;  /* 0x00000053ffc6223e */ /* 0x000fe200000010ff */
[-C--:B------:R-:W-:Y:S01]  /*25b0*/  FMUL.FTZ R196, R83, R142.reuse ;  /* 0x0000008e53c47220 */ /* 0x080fe20000410000 */
[-C--:B------:R-:W-:Y:S01]  /*25c0*/  FMUL.FTZ R192, R201, R142.reuse ;  /* 0x0000008ec9c07220 */ /* 0x080fe20000410000 */
[-C--:B------:R-:W-:Y:S01]  /*25d0*/  FMUL.FTZ R195, R195, R142.reuse ;  /* 0x0000008ec3c37220 */ /* 0x080fe20000410000 */
[----:B------:R-:W-:Y:S01]  /*25e0*/  FMUL.FTZ R194, R203, R142 ;  /* 0x0000008ecbc27220 */ /* 0x000fe20000410000 */
[----:B------:R-:W-:Y:S01]  /*25f0*/  @P2 F2FP.BF16.F32.PACK_AB R79, RZ, R199 ;  /* 0x000000c7ff4f223e */ /* 0x000fe200000010ff */
[----:B------:R-:W-:Y:S01]  /*2600*/  FMUL.FTZ R80, R16, R191 ;  /* 0x000000bf10507220 */ /* 0x000fe20000410000 */
        /* <DEDUP_REMOVED lines=8> */
[----:B------:R-:W-:Y:S01]  /*2690*/  @P2 F2FP.BF16.F32.PACK_AB R203, RZ, R203 ;  /* 0x000000cbffcb223e */ /* 0x000fe200000010ff */
[----:B---3--:R-:W-:Y:S01]  /*26a0*/  @P2 IMAD.WIDE.U32 R86, R173, 0x10, R86 ;  /* 0x00000010ad562825 */ /* 0x008fe200078e0056 */
[----:B------:R-:W-:-:S02]  /*26b0*/  @P2 PRMT R64, R78, 0x7610, R64 ;  /* 0x000076104e402816 */ /* 0x000fc40000000040 */
[----:B------:R-:W-:Y:S01]  /*26c0*/  @P2 PRMT R65, R84, 0x7610, R65 ;  /* 0x0000761054412816 */ /* 0x000fe20000000041 */
[----:B------:R-:W-:Y:S01]  /*26d0*/  IMAD.WIDE.U32 R76, R167, 0x10, R76 ;  /* 0x00000010a74c7825 */ /* 0x000fe200078e004c */
[----:B------:R-:W-:Y:S02]  /*26e0*/  @P2 PRMT R66, R198, 0x7610, R66 ;  /* 0x00007610c6422816 */ /* 0x000fe40000000042 */
[----:B------:R-:W-:Y:S02]  /*26f0*/  @P2 PRMT R67, R202, 0x7610, R67 ;  /* 0x00007610ca432816 */ /* 0x000fe40000000043 */
[----:B------:R-:W-:Y:S02]  /*2700*/  LEA R84, P4, R173, UR18, 0x4 ;  /* 0x00000012ad547c11 */ /* 0x000fe4000f8820ff */
[----:B------:R-:W-:Y:S02]  /*2710*/  F2FP.BF16.F32.PACK_AB R80, R85, R80 ;  /* 0x000000505550723e */ /* 0x000fe400000010ff */
[----:B------:R-:W-:-:S02]  /*2720*/  @P2 PRMT R64, R64, 0x5410, R79 ;  /* 0x0000541040402816 */ /* 0x000fc4000000004f */
[----:B------:R-:W-:Y:S02]  /*2730*/  @P2 PRMT R65, R65, 0x5410, R197 ;  /* 0x0000541041412816 */ /* 0x000fe400000000c5 */
[----:B------:R-:W-:Y:S02]  /*2740*/  @P2 PRMT R66, R66, 0x5410, R200 ;  /* 0x0000541042422816 */ /* 0x000fe400000000c8 */
[----:B------:R-:W-:Y:S02]  /*2750*/  @P2 PRMT R67, R67, 0x5410, R203 ;  /* 0x0000541043432816 */ /* 0x000fe400000000cb */
[----:B------:R-:W-:Y:S02]  /*2760*/  F2FP.BF16.F32.PACK_AB R83, R206, R83 ;  /* 0x00000053ce53723e */ /* 0x000fe400000010ff */
[----:B------:R-:W-:Y:S01]  /*2770*/  F2FP.BF16.F32.PACK_AB R82, R199, R82 ;  /* 0x00000052c752723e */ /* 0x000fe200000010ff */
[----:B------:R-:W-:Y:S01]  /*2780*/  @P2 STG.E.128 desc[UR6][R86.64], R64 ;  /* 0x0000004056002986 */ /* 0x000fe2000c101d06 */
[----:B------:R-:W-:-:S02]  /*2790*/  F2FP.BF16.F32.PACK_AB R81, R204, R81 ;  /* 0x00000051cc51723e */ /* 0x000fc400000010ff */
[----:B------:R-:W-:-:S05]  /*27a0*/  LEA.HI.X R85, R173, UR19, RZ, 0x4, P4 ;  /* 0x00000013ad557c11 */ /* 0x000fca000a0f24ff */
[----:B------:R0:W-:Y:S04]  /*27b0*/  STG.E.128 desc[UR6][R84.64], R80 ;  /* 0x0000005054007986 */ /* 0x0001e8000c101d06 */
[----:B------:R-:W3:Y:S01]  /*27c0*/  LDG.E.128 R76, desc[UR6][R76.64] ;  /* 0x000000064c4c7981 */ /* 0x000ee2000c1e1d00 */
[-CC-:B------:R-:W-:Y:S01]  /*27d0*/  FFMA.FTZ R88, R88, R180.reuse, R183.reuse ;  /* 0x000000b458587223 */ /* 0x180fe200000100b7 */
[-CC-:B------:R-:W-:Y:S01]  /*27e0*/  FFMA.FTZ R145, R145, R180.reuse, R183.reuse ;  /* 0x000000b491917223 */ /* 0x180fe200000100b7 */
[-CC-:B------:R-:W-:Y:S01]  /*27f0*/  FFMA.FTZ R144, R144, R180.reuse, R183.reuse ;  /* 0x000000b490907223 */ /* 0x180fe200000100b7 */
[-C--:B------:R-:W-:Y:S01]  /*2800*/  FFMA.FTZ R171, R171, R180.reuse, R183 ;  /* 0x000000b4abab7223 */ /* 0x080fe200000100b7 */
[----:B------:R-:W-:Y:S01]  /*2810*/  FADD.FTZ R143, R143, -R88 ;  /* 0x800000588f8f7221 */ /* 0x000fe20000010000 */
[----:B------:R-:W-:Y:S01]  /*2820*/  FADD.FTZ R145, R172, -R145 ;  /* 0x80000091ac917221 */ /* 0x000fe20000010000 */
[-CC-:B------:R-:W-:Y:S01]  /*2830*/  FFMA.FTZ R90, R90, R180.reuse, R183.reuse ;  /* 0x000000b45a5a7223 */ /* 0x180fe200000100b7 */
[----:B------:R-:W-:Y:S01]  /*2840*/  FADD.FTZ R91, R91, -R144 ;  /* 0x800000905b5b7221 */ /* 0x000fe20000010000 */
[C---:B------:R-:W-:Y:S01]  /*2850*/  FMUL.FTZ R143, R168.reuse, R143 ;  /* 0x0000008fa88f7220 */ /* 0x040fe20000410000 */
[----:B------:R-:W-:Y:S01]  /*2860*/  FMUL.FTZ R145, R168, R145 ;  /* 0x00000091a8917220 */ /* 0x000fe20000410000 */
[----:B------:R-:W-:Y:S01]  /*2870*/  FFMA.FTZ R177, R177, R180, R183 ;  /* 0x000000b4b1b17223 */ /* 0x000fe200000100b7 */
[----:B------:R-:W-:Y:S01]  /*2880*/  FADD.FTZ R171, R174, -R171 ;  /* 0x800000abaeab7221 */ /* 0x000fe20000010000 */
[----:B------:R-:W-:Y:S01]  /*2890*/  FADD.FTZ R89, R89, -R90 ;  /* 0x8000005a59597221 */ /* 0x000fe20000010000 */
[----:B0-----:R-:W-:Y:S01]  /*28a0*/  @P1 PRMT R81, R60, 0x7632, R81 ;  /* 0x000076323c511816 */ /* 0x001fe20000000051 */
[----:B------:R-:W-:Y:S01]  /*28b0*/  FMUL.FTZ R91, R168, R91 ;  /* 0x0000005ba85b7220 */ /* 0x000fe20000410000 */
[----:B------:R-:W-:Y:S01]  /*28c0*/  @P1 SHF.L.U32 R80, R60, 0x10, RZ ;  /* 0x000000103c501819 */ /* 0x000fe200000006ff */
[----:B------:R-:W-:Y:S01]  /*28d0*/  FADD.FTZ R177, R176, -R177 ;  /* 0x800000b1b0b17221 */ /* 0x000fe20000010000 */
[----:B------:R-:W-:Y:S01]  /*28e0*/  @P1 SHF.L.U32 R82, R81, 0x10, RZ ;  /* 0x0000001051521819 */ /* 0x000fe200000006ff */
[----:B------:R-:W-:Y:S01]  /*28f0*/  FMUL.FTZ R171, R168, R171 ;  /* 0x000000aba8ab7220 */ /* 0x000fe20000410000 */
[----:B------:R-:W-:Y:S01]  /*2900*/  @P1 SHF.L.U32 R84, R61, 0x10, RZ ;  /* 0x000000103d541819 */ /* 0x000fe200000006ff */
[--C-:B------:R-:W-:Y:S01]  /*2910*/  @P1 FADD.FTZ R143, R143, R80.reuse ;  /* 0x000000508f8f1221 */ /* 0x100fe20000010000 */
[----:B------:R-:W-:Y:S01]  /*2920*/  @P1 PRMT R80, R61, 0x7632, R80 ;  /* 0x000076323d501816 */ /* 0x000fe20000000050 */
[----:B------:R-:W-:Y:S01]  /*2930*/  @P1 FADD.FTZ R145, R145, R82 ;  /* 0x0000005291911221 */ /* 0x000fe20000010000 */
[----:B------:R-:W-:Y:S01]  /*2940*/  @P1 PRMT R81, R62, 0x7632, R81 ;  /* 0x000076323e511816 */ /* 0x000fe20000000051 */
[----:B------:R-:W-:Y:S01]  /*2950*/  FMUL.FTZ R89, R168, R89 ;  /* 0x00000059a8597220 */ /* 0x000fe20000410000 */
[----:B------:R-:W-:Y:S01]  /*2960*/  @P1 SHF.L.U32 R82, R62, 0x10, RZ ;  /* 0x000000103e521819 */ /* 0x000fe200000006ff */
[----:B------:R-:W-:-:S02]  /*2970*/  @P1 IMAD.U32 R80, R80, 0x10000, RZ ;  /* 0x0001000050501824 */ /* 0x000fc400078e00ff */
[----:B------:R-:W-:Y:S01]  /*2980*/  @P1 FADD.FTZ R91, R91, R84 ;  /* 0x000000545b5b1221 */ /* 0x000fe20000010000 */
[----:B------:R-:W-:Y:S01]  /*2990*/  @P1 SHF.L.U32 R84, R81, 0x10, RZ ;  /* 0x0000001051541819 */ /* 0x000fe200000006ff */
[----:B------:R-:W-:Y:S01]  /*29a0*/  FMUL.FTZ R177, R168, R177 ;  /* 0x000000b1a8b17220 */ /* 0x000fe20000410000 */
[----:B------:R-:W-:Y:S01]  /*29b0*/  @P1 PRMT R83, R63, 0x7632, R83 ;  /* 0x000076323f531816 */ /* 0x000fe20000000053 */
[----:B------:R-:W-:Y:S01]  /*29c0*/  @P1 FADD.FTZ R171, R171, R80 ;  /* 0x00000050abab1221 */ /* 0x000fe20000010000 */
[----:B------:R-:W-:Y:S01]  /*29d0*/  @P1 FADD.FTZ R89, R89, R82 ;  /* 0x0000005259591221 */ /* 0x000fe20000010000 */
[----:B------:R-:W-:Y:S01]  /*29e0*/  @P1 FADD.FTZ R177, R177, R84 ;  /* 0x00000054b1b11221 */ /* 0x000fe20000010000 */
[----:B------:R-:W-:Y:S01]  /*29f0*/  @P1 SHF.L.U32 R88, R83, 0x10, RZ ;  /* 0x0000001053581819 */ /* 0x000fe200000006ff */
[-CC-:B------:R-:W-:Y:S01]  /*2a00*/  FFMA.FTZ R170, R170, R180.reuse, R183.reuse ;  /* 0x000000b4aaaa7223 */ /* 0x180fe200000100b7 */
[----:B------:R-:W-:Y:S01]  /*2a10*/  FFMA.FTZ R181, R181, R180, R183 ;  /* 0x000000b4b5b57223 */ /* 0x000fe200000100b7 */
[----:B------:R-:W-:-:S02]  /*2a20*/  @P1 SHF.L.U32 R86, R63, 0x10, RZ ;  /* 0x000000103f561819 */ /* 0x000fc400000006ff */
[----:B------:R-:W-:Y:S01]  /*2a30*/  FADD.FTZ R179, R179, -R170 ;  /* 0x800000aab3b37221 */ /* 0x000fe20000010000 */
[----:B------:R-:W-:Y:S01]  /*2a40*/  FADD.FTZ R181, R178, -R181 ;  /* 0x800000b5b2b57221 */ /* 0x000fe20000010000 */
[----:B------:R-:W-:Y:S02]  /*2a50*/  IADD3 R166, R166, UR20, RZ ;  /* 0x00000014a6a67c10 */ /* 0x000fe4000fffe0ff */
[C---:B------:R-:W-:Y:S01]  /*2a60*/  FMUL.FTZ R179, R168.reuse, R179 ;  /* 0x000000b3a8b37220 */ /* 0x040fe20000410000 */
[----:B------:R-:W-:-:S03]  /*2a70*/  FMUL.FTZ R181, R168, R181 ;  /* 0x000000b5a8b57220 */ /* 0x000fc60000410000 */
[----:B------:R-:W-:Y:S01]  /*2a80*/  @P1 FADD.FTZ R179, R179, R86 ;  /* 0x00000056b3b31221 */ /* 0x000fe20000010000 */
[----:B------:R-:W-:Y:S01]  /*2a90*/  @P1 FADD.FTZ R181, R181, R88 ;  /* 0x00000058b5b51221 */ /* 0x000fe20000010000 */
[----:B------:R-:W-:-:S03]  /*2aa0*/  FMUL.FTZ R88, R177, R142 ;  /* 0x0000008eb1587220 */ /* 0x000fc60000410000 */
[----:B------:R-:W-:Y:S01]  /*2ab0*/  @P2 F2FP.BF16.F32.PACK_AB R85, RZ, R179 ;  /* 0x000000b3ff55223e */ /* 0x000fe200000010ff */
[----:B------:R-:W-:-:S03]  /*2ac0*/  FMUL.FTZ R179, R179, R142 ;  /* 0x0000008eb3b37220 */ /* 0x000fc60000410000 */
[----:B------:R-:W-:Y:S02]  /*2ad0*/  @P2 PRMT R67, R85, 0x7610, R67 ;  /* 0x0000761055432816 */ /* 0x000fe40000000043 */
[C---:B--2---:R-:W-:Y:S02]  /*2ae0*/  SHF.L.U32 R82, R70.reuse, 0x10, RZ ;  /* 0x0000001046527819 */ /* 0x044fe400000006ff */
[----:B------:R-:W-:Y:S02]  /*2af0*/  PRMT R80, R70, 0x7632, R80 ;  /* 0x0000763246507816 */ /* 0x000fe40000000050 */
[----:B------:R-:W-:Y:S01]  /*2b00*/  SHF.L.U32 R70, R68, 0x10, RZ ;  /* 0x0000001044467819 */ /* 0x000fe200000006ff */
[----:B------:R-:W-:Y:S01]  /*2b10*/  FFMA.FTZ R119, R82, R184, R119 ;  /* 0x000000b852777223 */ /* 0x000fe20000010077 */
[----:B------:R-:W-:Y:S02]  /*2b20*/  PRMT R68, R68, 0x7632, R68 ;  /* 0x0000763244447816 */ /* 0x000fe40000000044 */
[C---:B------:R-:W-:Y:S01]  /*2b30*/  SHF.L.U32 R84, R71.reuse, 0x10, RZ ;  /* 0x0000001047547819 */ /* 0x040fe200000006ff */
[----:B------:R-:W-:Y:S01]  /*2b40*/  FFMA.FTZ R115, R70, R185, R115 ;  /* 0x000000b946737223 */ /* 0x000fe20000010073 */
[----:B------:R-:W-:-:S02]  /*2b50*/  PRMT R83, R71, 0x7632, R83 ;  /* 0x0000763247537816 */ /* 0x000fc40000000053 */
[----:B------:R-:W-:Y:S01]  /*2b60*/  SHF.L.U32 R81, R80, 0x10, RZ ;  /* 0x0000001050517819 */ /* 0x000fe200000006ff */
[----:B------:R-:W-:Y:S01]  /*2b70*/  FFMA.FTZ R121, R84, R182, R121 ;  /* 0x000000b654797223 */ /* 0x000fe20000010079 */
[----:B------:R-:W-:Y:S01]  /*2b80*/  SHF.L.U32 R80, R69, 0x10, RZ ;  /* 0x0000001045507819 */ /* 0x000fe200000006ff */
[----:B------:R-:W-:Y:S01]  /*2b90*/  IMAD.U32 R83, R83, 0x10000, RZ ;  /* 0x0001000053537824 */ /* 0x000fe200078e00ff */
[----:B------:R-:W-:Y:S01]  /*2ba0*/  PRMT R71, R69, 0x7632, R71 ;  /* 0x0000763245477816 */ /* 0x000fe20000000047 */
[----:B------:R-:W-:Y:S01]  /*2bb0*/  FFMA.FTZ R118, R81, R0, R118 ;  /* 0x0000000051767223 */ /* 0x000fe20000010076 */
[----:B------:R-:W-:Y:S01]  /*2bc0*/  SHF.L.U32 R69, R68, 0x10, RZ ;  /* 0x0000001044457819 */ /* 0x000fe200000006ff */
[----:B------:R-:W-:Y:S01]  /*2bd0*/  FFMA.FTZ R117, R80, R188, R117 ;  /* 0x000000bc50757223 */ /* 0x000fe20000010075 */
[----:B------:R-:W-:Y:S01]  /*2be0*/  SHF.L.U32 R71, R71, 0x10, RZ ;  /* 0x0000001047477819 */ /* 0x000fe200000006ff */
[----:B------:R-:W-:Y:S01]  /*2bf0*/  FMUL.FTZ R84, R171, R142 ;  /* 0x0000008eab547220 */ /* 0x000fe20000410000 */
[----:B------:R-:W-:Y:S01]  /*2c00*/  @P2 F2FP.BF16.F32.PACK_AB R82, RZ, R89 ;  /* 0x00000059ff52223e */ /* 0x000fe200000010ff */
[----:B------:R-:W-:Y:S01]  /*2c10*/  FFMA.FTZ R114, R69, R186, R114 ;  /* 0x000000ba45727223 */ /* 0x000fe20000010072 */
[----:B------:R-:W-:Y:S01]  /*2c20*/  FMUL.FTZ R89, R89, R142 ;  /* 0x0000008e59597220 */ /* 0x000fe20000410000 */
[----:B------:R-:W-:Y:S01]  /*2c30*/  FFMA.FTZ R116, R71, R190, R116 ;  /* 0x000000be47747223 */ /* 0x000fe20000010074 */
[----:B------:R-:W-:Y:S01]  /*2c40*/  FFMA.FTZ R120, R83, R175, R120 ;  /* 0x000000af53787223 */ /* 0x000fe20000010078 */
[----:B------:R-:W-:Y:S01]  /*2c50*/  @P2 F2FP.BF16.F32.PACK_AB R81, RZ, R171 ;  /* 0x000000abff51223e */ /* 0x000fe200000010ff */
[----:B------:R-:W-:Y:S01]  /*2c60*/  FMUL.FTZ R86, R11, R84 ;  /* 0x000000540b567220 */ /* 0x000fe20000410000 */
[----:B------:R-:W-:-:S02]  /*2c70*/  @P2 F2FP.BF16.F32.PACK_AB R83, RZ, R177 ;  /* 0x000000b1ff53223e */ /* 0x000fc400000010ff */
[C---:B----4-:R-:W-:Y:S02]  /*2c80*/  SHF.L.U32 R68, R73.reuse, 0x10, RZ ;  /* 0x0000001049447819 */ /* 0x050fe400000006ff */
[----:B------:R-:W-:Y:S02]  /*2c90*/  PRMT R73, R73, 0x7632, R73 ;  /* 0x0000763249497816 */ /* 0x000fe40000000049 */
[----:B------:R-:W-:Y:S01]  /*2ca0*/  SHF.L.U32 R0, R72, 0x10, RZ ;  /* 0x0000001048007819 */ /* 0x000fe200000006ff */
[----:B------:R-:W-:Y:S01]  /*2cb0*/  FFMA.FTZ R125, R68, R193, R125 ;  /* 0x000000c1447d7223 */ /* 0x000fe2000001007d */
[----:B------:R-:W-:Y:S02]  /*2cc0*/  PRMT R72, R72, 0x7632, R72 ;  /* 0x0000763248487816 */ /* 0x000fe40000000048 */
[----:B------:R-:W-:Y:S01]  /*2cd0*/  SHF.L.U32 R73, R73, 0x10, RZ ;  /* 0x0000001049497819 */ /* 0x000fe200000006ff */
[----:B------:R-:W-:Y:S01]  /*2ce0*/  FFMA.FTZ R123, R0, R191, R123 ;  /* 0x000000bf007b7223 */ /* 0x000fe2000001007b */
[----:B------:R-:W-:-:S02]  /*2cf0*/  SHF.L.U32 R69, R72, 0x10, RZ ;  /* 0x0000001048457819 */ /* 0x000fc400000006ff */
[----:B------:R-:W-:Y:S01]  /*2d00*/  SHF.L.U32 R80, R75, 0x10, RZ ;  /* 0x000000104b507819 */ /* 0x000fe200000006ff */
[----:B------:R-:W-:Y:S01]  /*2d10*/  FFMA.FTZ R124, R73, R189, R124 ;  /* 0x000000bd497c7223 */ /* 0x000fe2000001007c */
[----:B------:R-:W-:Y:S01]  /*2d20*/  SHF.L.U32 R70, R74, 0x10, RZ ;  /* 0x000000104a467819 */ /* 0x000fe200000006ff */
[----:B------:R-:W0:Y:S01]  /*2d30*/  @P2 LDC.64 R72, c[0x0][0x308] ;  /* 0x0000c200ff482b82 */ /* 0x000e220000000a00 */
[----:B------:R-:W-:Y:S01]  /*2d40*/  PRMT R75, R75, 0x7632, R75 ;  /* 0x000076324b4b7816 */ /* 0x000fe2000000004b */
[----:B------:R-:W-:Y:S01]  /*2d50*/  FFMA.FTZ R129, R80, R195, R129 ;  /* 0x000000c350817223 */ /* 0x000fe20000010081 */
[----:B------:R-:W-:Y:S01]  /*2d60*/  PRMT R74, R74, 0x7632, R74 ;  /* 0x000076324a4a7816 */ /* 0x000fe2000000004a */
[-C--:B------:R-:W-:Y:S01]  /*2d70*/  FMUL.FTZ R80, R145, R142.reuse ;  /* 0x0000008e91507220 */ /* 0x080fe20000410000 */
[----:B------:R-:W-:Y:S01]  /*2d80*/  @P2 F2FP.BF16.F32.PACK_AB R0, RZ, R143 ;  /* 0x0000008fff00223e */ /* 0x000fe200000010ff */
[----:B------:R-:W-:Y:S01]  /*2d90*/  IMAD.U32 R75, R75, 0x10000, RZ ;  /* 0x000100004b4b7824 */ /* 0x000fe200078e00ff */
[----:B------:R-:W-:Y:S01]  /*2da0*/  SHF.L.U32 R71, R74, 0x10, RZ ;  /* 0x000000104a477819 */ /* 0x000fe200000006ff */
[----:B------:R-:W-:Y:S01]  /*2db0*/  FMUL.FTZ R143, R143, R142 ;  /* 0x0000008e8f8f7220 */ /* 0x000fe20000410000 */
[----:B------:R-:W-:Y:S01]  /*2dc0*/  @P2 F2FP.BF16.F32.PACK_AB R74, RZ, R91 ;  /* 0x0000005bff4a223e */ /* 0x000fe200000010ff */
[----:B------:R-:W-:Y:S01]  /*2dd0*/  FFMA.FTZ R128, R75, R194, R128 ;  /* 0x000000c24b807223 */ /* 0x000fe20000010080 */
[----:B------:R-:W-:Y:S01]  /*2de0*/  @P2 F2FP.BF16.F32.PACK_AB R75, RZ, R145 ;  /* 0x00000091ff4b223e */ /* 0x000fe200000010ff */
[-C--:B------:R-:W-:Y:S01]  /*2df0*/  FMUL.FTZ R91, R91, R142.reuse ;  /* 0x0000008e5b5b7220 */ /* 0x080fe20000410000 */
[----:B------:R-:W-:Y:S01]  /*2e00*/  @P2 PRMT R64, R0, 0x7610, R64 ;  /* 0x0000761000402816 */ /* 0x000fe20000000040 */
[----:B------:R-:W-:Y:S01]  /*2e10*/  FMUL.FTZ R142, R181, R142 ;  /* 0x0000008eb58e7220 */ /* 0x000fe20000410000 */
[----:B------:R-:W-:Y:S01]  /*2e20*/  @P2 PRMT R65, R74, 0x7610, R65 ;  /* 0x000076104a412816 */ /* 0x000fe20000000041 */
[----:B------:R-:W-:Y:S01]  /*2e30*/  FFMA.FTZ R127, R70, R196, R127 ;  /* 0x000000c4467f7223 */ /* 0x000fe2000001007f */
[----:B------:R-:W-:Y:S01]  /*2e40*/  LEA R74, P1, R167, UR18, 0x4 ;  /* 0x00000012a74a7c11 */ /* 0x000fe2000f8220ff */
[----:B------:R-:W-:Y:S01]  /*2e50*/  FFMA.FTZ R122, R69, R187, R122 ;  /* 0x000000bb457a7223 */ /* 0x000fe2000001007a */
[----:B------:R-:W-:Y:S01]  /*2e60*/  FFMA.FTZ R126, R71, R192, R126 ;  /* 0x000000c0477e7223 */ /* 0x000fe2000001007e */
[----:B------:R-:W-:Y:S01]  /*2e70*/  @P2 PRMT R64, R64, 0x5410, R75 ;  /* 0x0000541040402816 */ /* 0x000fe2000000004b */
[----:B------:R-:W-:Y:S01]  /*2e80*/  FMUL.FTZ R68, R8, R143 ;  /* 0x0000008f08447220 */ /* 0x000fe20000410000 */
[----:B------:R-:W-:Y:S01]  /*2e90*/  FMUL.FTZ R69, R10, R91 ;  /* 0x0000005b0a457220 */ /* 0x000fe20000410000 */
[----:B------:R-:W-:Y:S01]  /*2ea0*/  FMUL.FTZ R70, R4, R89 ;  /* 0x0000005904467220 */ /* 0x000fe20000410000 */
[----:B------:R-:W-:Y:S01]  /*2eb0*/  FMUL.FTZ R71, R6, R179 ;  /* 0x000000b306477220 */ /* 0x000fe20000410000 */
[----:B------:R-:W-:Y:S01]  /*2ec0*/  FMUL.FTZ R90, R7, R142 ;  /* 0x0000008e075a7220 */ /* 0x000fe20000410000 */
[----:B------:R-:W-:Y:S01]  /*2ed0*/  FMUL.FTZ R145, R5, R88 ;  /* 0x0000005805917220 */ /* 0x000fe20000410000 */
[----:B------:R-:W-:Y:S01]  /*2ee0*/  FMUL.FTZ R87, R9, R80 ;  /* 0x0000005009577220 */ /* 0x000fe20000410000 */
[----:B------:R-:W-:Y:S01]  /*2ef0*/  @P2 F2FP.BF16.F32.PACK_AB R181, RZ, R181 ;  /* 0x000000b5ffb5223e */ /* 0x000fe200000010ff */
[----:B0-----:R-:W-:Y:S01]  /*2f00*/  @P2 IMAD.WIDE.U32 R72, R167, 0x10, R72 ;  /* 0x00000010a7482825 */ /* 0x001fe200078e0048 */
[----:B------:R-:W-:-:S02]  /*2f10*/  @P2 PRMT R66, R82, 0x7610, R66 ;  /* 0x0000761052422816 */ /* 0x000fc40000000042 */
[----:B------:R-:W-:Y:S02]  /*2f20*/  LEA.HI.X R75, R167, UR19, RZ, 0x4, P1 ;  /* 0x00000013a74b7c11 */ /* 0x000fe400088f24ff */
[----:B------:R-:W-:Y:S02]  /*2f30*/  ISETP.GE.AND P1, PT, R166, UR21, PT ;  /* 0x00000015a6007c0c */ /* 0x000fe4000bf26270 */
[----:B------:R-:W-:Y:S02]  /*2f40*/  @P2 PRMT R65, R65, 0x5410, R81 ;  /* 0x0000541041412816 */ /* 0x000fe40000000051 */
[----:B------:R-:W-:Y:S02]  /*2f50*/  @P2 PRMT R66, R66, 0x5410, R83 ;  /* 0x0000541042422816 */ /* 0x000fe40000000053 */
[----:B------:R-:W-:Y:S02]  /*2f60*/  @P2 PRMT R67, R67, 0x5410, R181 ;  /* 0x0000541043432816 */ /* 0x000fe400000000b5 */
[----:B------:R-:W-:-:S02]  /*2f70*/  F2FP.BF16.F32.PACK_AB R71, R90, R71 ;  /* 0x000000475a47723e */ /* 0x000fc400000010ff */
[----:B------:R-:W-:Y:S01]  /*2f80*/  F2FP.BF16.F32.PACK_AB R70, R145, R70 ;  /* 0x000000469146723e */ /* 0x000fe200000010ff */
[----:B------:R-:W-:Y:S01]  /*2f90*/  @P2 STG.E.128 desc[UR6][R72.64], R64 ;  /* 0x0000004048002986 */ /* 0x000fe2000c101d06 */
[----:B------:R-:W-:Y:S02]  /*2fa0*/  F2FP.BF16.F32.PACK_AB R69, R86, R69 ;  /* 0x000000455645723e */ /* 0x000fe400000010ff */
[----:B------:R-:W-:-:S05]  /*2fb0*/  F2FP.BF16.F32.PACK_AB R68, R87, R68 ;  /* 0x000000445744723e */ /* 0x000fca00000010ff */
[----:B------:R0:W-:Y:S01]  /*2fc0*/  STG.E.128 desc[UR6][R74.64], R68 ;  /* 0x000000444a007986 */ /* 0x0001e2000c101d06 */
[----:B---3--:R-:W-:Y:S02]  /*2fd0*/  SHF.L.U32 R0, R76, 0x10, RZ ;  /* 0x000000104c007819 */ /* 0x008fe400000006ff */
[----:B------:R-:W-:Y:S02]  /*2fe0*/  SHF.L.U32 R82, R77, 0x10, RZ ;  /* 0x000000104d527819 */ /* 0x000fe400000006ff */
        /* <DEDUP_REMOVED lines=9> */
[----:B------:R-:W-:Y:S02]  /*3080*/  PRMT R79, R79, 0x7632, R79 ;  /* 0x000076324f4f7816 */ /* 0x000fe4000000004f */
[----:B0-----:R-:W-:Y:S02]  /*3090*/  SHF.L.U32 R69, R76, 0x10, RZ ;  /* 0x000000104c457819 */ /* 0x001fe400000006ff */
[----:B------:R-:W-:Y:S02]  /*30a0*/  SHF.L.U32 R77, R77, 0x10, RZ ;  /* 0x000000104d4d7819 */ /* 0x000fe400000006ff */
[----:B------:R-:W-:Y:S01]  /*30b0*/  SHF.L.U32 R71, R78, 0x10, RZ ;  /* 0x000000104e477819 */ /* 0x000fe200000006ff */
[----:B------:R-:W-:Y:S01]  /*30c0*/  FFMA.FTZ R130, R69, R80, R130 ;  /* 0x0000005045827223 */ /* 0x000fe20000010082 */
[----:B------:R-:W-:Y:S01]  /*30d0*/  SHF.L.U32 R79, R79, 0x10, RZ ;  /* 0x000000104f4f7819 */ /* 0x000fe200000006ff */
[----:B------:R-:W-:Y:S01]  /*30e0*/  FFMA.FTZ R132, R77, R84, R132 ;  /* 0x000000544d847223 */ /* 0x000fe20000010084 */
[----:B------:R-:W-:Y:S01]  /*30f0*/  SEL R0, RZ, 0x1, P3 ;  /* 0x00000001ff007807 */ /* 0x000fe20001800000 */
[----:B------:R-:W-:-:S02]  /*3100*/  FFMA.FTZ R134, R71, R88, R134 ;  /* 0x0000005847867223 */ /* 0x000fc40000010086 */
        /* <DEDUP_REMOVED lines=73> */
.L_x_2708:
        /* <DEDUP_REMOVED lines=31> */
.L_x_2709:
[----:B------:R-:W-:Y:S01]  /*3790*/  HFMA2.MMA R200, -RZ, RZ, 0, 9.5367431640625e-07 ;  /* 0x00000010ffc87435 */ /* 0x000fe200000001ff */
[----:B------:R-:W-:Y:S02]  /*37a0*/  MOV R205, R71 ;  /* 0x0000004700cd7202 */ /* 0x000fe40000000f00 */
[----:B------:R-:W-:Y:S02]  /*37b0*/  MOV R207, 0x1f ;  /* 0x0000001f00cf7802 */ /* 0x000fe40000000f00 */
[----:B------:R-:W-:-:S07]  /*37c0*/  MOV R180, 0xffffffff ;  /* 0xffffffff00b47802 */ /* 0x000fce0000000f00 */
[----:B-----5:R-:W-:Y:S05]  /*37d0*/  WARPSYNC.COLLECTIVE R180, `(.L_x_2712) ;  /* 0x00000000b4087348 */ /* 0x020fea0003c00000 */
[----:B------:R0:W1:Y:S02]  /*37e0*/  SHFL.DOWN P5, R183, R205, R200, R207 ;  /* 0x080000c8cdb77389 */ /* 0x00006400000a00cf */
[----:B01---5:R-:W-:Y:S01]  /*37f0*/  ENDCOLLECTIVE ;  /* 0x000000000000791b */ /* 0x023fe20003800000 */
.L_x_2712:
[----:B------:R-:W-:Y:S01]  /*3800*/  IMAD.MOV.U32 R205, RZ, RZ, R69 ;  /* 0x000000ffffcd7224 */ /* 0x000fe200078e0045 */
[----:B------:R-:W-:-:S07]  /*3810*/  MOV R68, R183 ;  /* 0x000000b700447202 */ /* 0x000fce0000000f00 */
[----:B------:R-:W-:Y:S05]  /*3820*/  WARPSYNC.COLLECTIVE R180, `(.L_x_2713) ;  /* 0x00000000b4087348 */ /* 0x000fea0003c00000 */
[----:B------:R0:W1:Y:S02]  /*3830*/  SHFL.DOWN P5, R183, R205, R200, R207 ;  /* 0x080000c8cdb77389 */ /* 0x00006400000a00cf */
[----:B01----:R-:W-:Y:S01]  /*3840*/  ENDCOLLECTIVE ;  /* 0x000000000000791b */ /* 0x003fe20003800000 */
.L_x_2713:
[----:B------:R-:W-:Y:S01]  /*3850*/  FADD.FTZ R68, R71, R68 ;  /* 0x0000004447447221 */ /* 0x000fe20000010000 */
[----:B------:R-:W-:-:S04]  /*3860*/  HFMA2.MMA R200, -RZ, RZ, 0, 4.76837158203125e-07 ;  /* 0x00000008ffc87435 */ /* 0x000fc800000001ff */
[----:B------:R-:W-:Y:S02]  /*3870*/  MOV R205, R68 ;  /* 0x0000004400cd7202 */ /* 0x000fe40000000f00 */
[----:B------:R-:W-:-:S07]  /*3880*/  MOV R70, R183 ;  /* 0x000000b700467202 */ /* 0x000fce0000000f00 */
[----:B------:R-:W-:Y:S05]  /*3890*/  WARPSYNC.COLLECTIVE R180, `(.L_x_2714) ;  /* 0x00000000b4087348 */ /* 0x000fea0003c00000 */
[----:B------:R0:W1:Y:S02]  /*38a0*/  SHFL.DOWN P5, R183, R205, R200, R207 ;  /* 0x080000c8cdb77389 */ /* 0x00006400000a00cf */
[----:B01----:R-:W-:Y:S01]  /*38b0*/  ENDCOLLECTIVE ;  /* 0x000000000000791b */ /* 0x003fe20003800000 */
.L_x_2714:
[----:B------:R-:W-:-:S05]  /*38c0*/  FADD.FTZ R70, R69, R70 ;  /* 0x0000004645467221 */ /* 0x000fca0000010000 */
[----:B------:R-:W-:Y:S02]  /*38d0*/  MOV R205, R70 ;  /* 0x0000004600cd7202 */ /* 0x000fe40000000f00 */
[----:B------:R-:W-:-:S07]  /*38e0*/  MOV R73, R183 ;  /* 0x000000b700497202 */ /* 0x000fce0000000f00 */
[----:B------:R-:W-:Y:S05]  /*38f0*/  WARPSYNC.COLLECTIVE R180, `(.L_x_2715) ;  /* 0x00000000b4087348 */ /* 0x000fea0003c00000 */
[----:B------:R0:W1:Y:S02]  /*3900*/  SHFL.DOWN P5, R183, R205, R200, R207 ;  /* 0x080000c8cdb77389 */ /* 0x00006400000a00cf */
[----:B01----:R-:W-:Y:S01]  /*3910*/  ENDCOLLECTIVE ;  /* 0x000000000000791b */ /* 0x003fe20003800000 */
.L_x_2715:
[----:B------:R-:W-:Y:S01]  /*3920*/  FADD.FTZ R73, R68, R73 ;  /* 0x0000004944497221 */ /* 0x000fe20000010000 */
[----:B------:R-:W-:-:S04]  /*3930*/  HFMA2.MMA R200, -RZ, RZ, 0, 2.384185791015625e-07 ;  /* 0x00000004ffc87435 */ /* 0x000fc800000001ff */
[----:B------:R-:W-:Y:S02]  /*3940*/  MOV R205, R73 ;  /* 0x0000004900cd7202 */ /* 0x000fe40000000f00 */
[----:B------:R-:W-:-:S07]  /*3950*/  MOV R75, R183 ;  /* 0x000000b7004b7202 */ /* 0x000fce0000000f00 */
[----:B------:R-:W-:Y:S05]  /*3960*/  WARPSYNC.COLLECTIVE R180, `(.L_x_2716) ;  /* 0x00000000b4087348 */ /* 0x000fea0003c00000 */
[----:B------:R0:W1:Y:S02]  /*3970*/  SHFL.DOWN P5, R183, R205, R200, R207 ;  /* 0x080000c8cdb77389 */ /* 0x00006400000a00cf */
[----:B01----:R-:W-:Y:S01]  /*3980*/  ENDCOLLECTIVE ;  /* 0x000000000000791b */ /* 0x003fe20003800000 */
.L_x_2716:
[----:B------:R-:W-:-:S05]  /*3990*/  FADD.FTZ R75, R70, R75 ;  /* 0x0000004b464b7221 */ /* 0x000fca0000010000 */
[----:B------:R-:W-:Y:S02]  /*39a0*/  MOV R205, R75 ;  /* 0x0000004b00cd7202 */ /* 0x000fe40000000f00 */
[----:B------:R-:W-:-:S07]  /*39b0*/  MOV R72, R183 ;  /* 0x000000b700487202 */ /* 0x000fce0000000f00 */
[----:B------:R-:W-:Y:S05]  /*39c0*/  WARPSYNC.COLLECTIVE R180, `(.L_x_2717) ;  /* 0x00000000b4087348 */ /* 0x000fea0003c00000 */
[----:B------:R0:W1:Y:S02]  /*39d0*/  SHFL.DOWN P5, R183, R205, R200, R207 ;  /* 0x080000c8cdb77389 */ /* 0x00006400000a00cf */
[----:B01----:R-:W-:Y:S01]  /*39e0*/  ENDCOLLECTIVE ;  /* 0x000000000000791b */ /* 0x003fe20003800000 */
.L_x_2717:
[----:B------:R-:W-:Y:S01]  /*39f0*/  FADD.FTZ R72, R73, R72 ;  /* 0x0000004849487221 */ /* 0x000fe20000010000 */
[----:B------:R-:W-:-:S04]  /*3a00*/  HFMA2.MMA R200, -RZ, RZ, 0, 1.1920928955078125e-07 ;  /* 0x00000002ffc87435 */ /* 0x000fc800000001ff */
[----:B------:R-:W-:Y:S01]  /*3a10*/  MOV R205, R72 ;  /* 0x0000004800cd7202 */ /* 0x000fe20000000f00 */
[----:B------:R-:W-:-:S07]  /*3a20*/  IMAD.MOV.U32 R74, RZ, RZ, R183 ;  /* 0x000000ffff4a7224 */ /* 0x000fce00078e00b7 */
[----:B------:R-:W-:Y:S05]  /*3a30*/  WARPSYNC.COLLECTIVE R180, `(.L_x_2718) ;  /* 0x00000000b4087348 */ /* 0x000fea0003c00000 */
[----:B------:R0:W1:Y:S02]  /*3a40*/  SHFL.DOWN P5, R183, R205, R200, R207 ;  /* 0x080000c8cdb77389 */ /* 0x00006400000a00cf */
[----:B01----:R-:W-:Y:S01]  /*3a50*/  ENDCOLLECTIVE ;  /* 0x000000000000791b */ /* 0x003fe20003800000 */
.L_x_2718:
[----:B------:R-:W-:-:S05]  /*3a60*/  FADD.FTZ R74, R75, R74 ;  /* 0x0000004a4b4a7221 */ /* 0x000fca0000010000 */
[----:B------:R-:W-:Y:S02]  /*3a70*/  MOV R205, R74 ;  /* 0x0000004a00cd7202 */ /* 0x000fe40000000f00 */
[----:B------:R-:W-:-:S07]  /*3a80*/  MOV R69, R183 ;  /* 0x000000b700457202 */ /* 0x000fce0000000f00 */
[----:B------:R-:W-:Y:S05]  /*3a90*/  WARPSYNC.COLLECTIVE R180, `(.L_x_2719) ;  /* 0x00000000b4087348 */ /* 0x000fea0003c00000 */
[----:B------:R0:W1:Y:S02]  /*3aa0*/  SHFL.DOWN P5, R183, R205, R200, R207 ;  /* 0x080000c8cdb77389 */ /* 0x00006400000a00cf */
[----:B01----:R-:W-:Y:S01]  /*3ab0*/  ENDCOLLECTIVE ;  /* 0x000000000000791b */ /* 0x003fe20003800000 */
.L_x_2719:
[----:B------:R-:W-:Y:S01]  /*3ac0*/  FADD.FTZ R69, R72, R69 ;  /* 0x0000004548457221 */ /* 0x000fe20000010000 */
[----:B------:R-:W-:-:S04]  /*3ad0*/  HFMA2.MMA R200, -RZ, RZ, 0, 5.9604644775390625e-08 ;  /* 0x00000001ffc87435 */ /* 0x000fc800000001ff */
[----:B------:R-:W-:Y:S02]  /*3ae0*/  MOV R205, R69 ;  /* 0x0000004500cd7202 */ /* 0x000fe40000000f00 */
[----:B------:R-:W-:-:S07]  /*3af0*/  MOV R71, R183 ;  /* 0x000000b700477202 */ /* 0x000fce0000000f00 */
[----:B------:R-:W-:Y:S05]  /*3b00*/  WARPSYNC.COLLECTIVE R180, `(.L_x_2720) ;  /* 0x00000000b4087348 */ /* 0x000fea0003c00000 */
[----:B------:R0:W1:Y:S02]  /*3b10*/  SHFL.DOWN P5, R183, R205, R200, R207 ;  /* 0x080000c8cdb77389 */ /* 0x00006400000a00cf */
[----:B01----:R-:W-:Y:S01]  /*3b20*/  ENDCOLLECTIVE ;  /* 0x000000000000791b */ /* 0x003fe20003800000 */
.L_x_2720:
[----:B------:R-:W-:-:S05]  /*3b30*/  FADD.FTZ R71, R74, R71 ;  /* 0x000000474a477221 */ /* 0x000fca0000010000 */
[----:B------:R-:W-:Y:S02]  /*3b40*/  MOV R205, R71 ;  /* 0x0000004700cd7202 */ /* 0x000fe40000000f00 */
[----:B------:R-:W-:-:S07]  /*3b50*/  MOV R68, R183 ;  /* 0x000000b700447202 */ /* 0x000fce0000000f00 */
[----:B------:R-:W-:Y:S05]  /*3b60*/  WARPSYNC.COLLECTIVE R180, `(.L_x_2721) ;  /* 0x00000000b4087348 */ /* 0x000fea0003c00000 */
[----:B------:R0:W1:Y:S02]  /*3b70*/  SHFL.DOWN P5, R183, R205, R200, R207 ;  /* 0x080000c8cdb77389 */ /* 0x00006400000a00cf */
[----:B01----:R-:W-:Y:S01]  /*3b80*/  ENDCOLLECTIVE ;  /* 0x000000000000791b */ /* 0x003fe20003800000 */
.L_x_2721:
[----:B------:R-:W-:Y:S01]  /*3b90*/  MOV R70, R183 ;  /* 0x000000b700467202 */ /* 0x000fe20000000f00 */
[----:B------:R-:W-:Y:S06]  /*3ba0*/  BRA `(.L_x_2722) ;  /* 0xffffffdc00ac7947 */ /* 0x000fec000383ffff */
.L_x_2723:
        /* <DEDUP_REMOVED lines=13> */
.L_x_11304:


//--------------------- .text._ZN10layer_norm13ln_bwd_kernelINS_13Kernel_traitsIf13__nv_bfloat16S2_S2_fjLj3072ELj1ELj1ELj4ELj16ENS_18Kernel_traits_baseILj3072EfS2_S2_S2_fjLj128EEEEELb0ELb1ELb1ELb0EEEvNS_9BwdParamsE --------------------------
	.section	.text._ZN10layer_norm13ln_bwd_kernelINS_13Kernel_traitsIf13__nv_bfloat16S2_S2_fjLj3072ELj1ELj1ELj4ELj16ENS_18Kernel_traits_baseILj3072EfS2_S2_S2_fjLj128EEEEELb0ELb1ELb1ELb0EEEvNS_9BwdParamsE,"ax",@progbits
	.align	128
        .global         _ZN10layer_norm13ln_bwd_kernelINS_13Kernel_traitsIf13__nv_bfloat16S2_S2_fjLj3072ELj1ELj1ELj4ELj16ENS_18Kernel_traits_baseILj3072EfS2_S2_S2_fjLj128EEEEELb0ELb1ELb1ELb0EEEvNS_9BwdParamsE
        .type           _ZN10layer_norm13ln_bwd_kernelINS_13Kernel_traitsIf13__nv_bfloat16S2_S2_fjLj3072ELj1ELj1ELj4ELj16ENS_18Kernel_traits_baseILj3072EfS2_S2_S2_fjLj128EEEEELb0ELb1ELb1ELb0EEEvNS_9BwdParamsE,@function
        .size           _ZN10layer_norm13ln_bwd_kernelINS_13Kernel_traitsIf13__nv_bfloat16S2_S2_fjLj3072ELj1ELj1ELj4ELj16ENS_18Kernel_traits_baseILj3072EfS2_S2_S2_fjLj128EEEEELb0ELb1ELb1ELb0EEEvNS_9BwdParamsE,(.L_x_11305 - _ZN10layer_norm13ln_bwd_kernelINS_13Kernel_traitsIf13__nv_bfloat16S2_S2_fjLj3072ELj1ELj1ELj4ELj16ENS_18Kernel_traits_baseILj3072EfS2_S2_S2_fjLj128EEEEELb0ELb1ELb1ELb0EEEvNS_9BwdParamsE)
        .other          _ZN10layer_norm13ln_bwd_kernelINS_13Kernel_traitsIf13__nv_bfloat16S2_S2_fjLj3072ELj1ELj1ELj4ELj16ENS_18Kernel_traits_baseILj3072EfS2_S2_S2_fjLj128EEEEELb0ELb1ELb1ELb0EEEvNS_9BwdParamsE,@"STO_CUDA_ENTRY STV_DEFAULT"
_ZN10layer_norm13ln_bwd_kernelINS_13Kernel_traitsIf13__nv_bfloat16S2_S2_fjLj3072ELj1ELj1ELj4ELj16ENS_18Kernel_traits_baseILj3072EfS2_S2_S2_fjLj128EEEEELb0ELb1ELb1ELb0EEEvNS_9BwdParamsE:
.text._ZN10layer_norm13ln_bwd_kernelINS_13Kernel_traitsIf13__nv_bfloat16S2_S2_fjLj3072ELj1ELj1ELj4ELj16ENS_18Kernel_traits_baseILj3072EfS2_S2_S2_fjLj128EEEEELb0ELb1ELb1ELb0EEEvNS_9BwdParamsE:
        /* <DEDUP_REMOVED lines=24> */
[----:B------:R-:W3:Y:S08]  /*0180*/  @P1 LDC.64 R12, c[0x0][0x260] ;  /* 0x00009800ff0c1b82 */ /* 0x000ef00000000a00 */
[----:B------:R-:W4:Y:S01]  /*0190*/  @P1 LDC.64 R14, c[0x0][0x278] ;  /* 0x00009e00ff0e1b82 */ /* 0x000f220000000a00 */
[----:B0-----:R-:W-:-:S05]  /*01a0*/  @P0 IMAD.WIDE.U32 R6, R5, 0x20, R6 ;  /* 0x0000002005060825 */ /* 0x001fca00078e0006 */
[----:B------:R-:W5:Y:S01]  /*01b0*/  @P0 LDG.E.128 R32, desc[UR4][R6.64] ;  /* 0x0000000406200981 */ /* 0x000f62000c1e1d00 */
[C---:B--2---:R-:W-:Y:S01]  /*01c0*/  @P0 IMAD.WIDE.U32 R10, R5.reuse, 0x20, R10 ;  /* 0x00000020050a0825 */ /* 0x044fe200078e000a */
[----:B------:R-:W-:Y:S01]  /*01d0*/  @P0 LOP3.LUT R5, R5, 0x80, RZ, 0xfc, !PT ;  /* 0x0000008005050812 */ /* 0x000fe200078efcff */
[----:B------:R-:W0:Y:S01]  /*01e0*/  @P2 LDC.64 R20, c[0x0][0x260] ;  /* 0x00009800ff142b82 */ /* 0x000e220000000a00 */
[----:B------:R1:W5:Y:S04]  /*01f0*/  @P0 LDG.E.128 R36, desc[UR4][R6.64+0x10] ;  /* 0x0000100406240981 */ /* 0x000368000c1e1d00 */
[----:B------:R2:W5:Y:S01]  /*0200*/  @P0 LDG.E.128 R40, desc[UR4][R10.64+0x10] ;  /* 0x000010040a280981 */ /* 0x000562000c1e1d00 */
[C---:B---3--:R-:W-:Y:S02]  /*0210*/  @P1 IMAD.WIDE.U32 R16, R5.reuse, 0x20, R12 ;  /* 0x0000002005101825 */ /* 0x048fe400078e000c */
[----:B------:R-:W3:Y:S01]  /*0220*/  @P2 LDC.64 R22, c[0x0][0x278] ;  /* 0x00009e00ff162b82 */ /* 0x000ee20000000a00 */
[----:B------:R2:W5:Y:S04]  /*0230*/  @P0 LDG.E.128 R44, desc[UR4][R10.64] ;  /* 0x000000040a2c0981 */ /* 0x000568000c1e1d00 */
[----:B------:R2:W5:Y:S01]  /*0240*/  @P1 LDG.E.128 R48, desc[UR4][R16.64] ;  /* 0x0000000410301981 */ /* 0x000562000c1e1d00 */
[----:B----4-:R-:W-:-:S03]  /*0250*/  @P1 IMAD.WIDE.U32 R18, R5, 0x20, R14 ;  /* 0x0000002005121825 */ /* 0x010fc600078e000e */
[----:B------:R2:W5:Y:S01]  /*0260*/  @P1 LDG.E.128 R52, desc[UR4][R16.64+0x10] ;  /* 0x0000100410341981 */ /* 0x000562000c1e1d00 */
[----:B------:R-:W-:-:S03]  /*0270*/  @P1 VIADD R5, R5, 0x80 ;  /* 0x0000008005051836 */ /* 0x000fc60000000000 */
[----:B------:R2:W5:Y:S04]  /*0280*/  @P1 LDG.E.128 R56, desc[UR4][R18.64+0x10] ;  /* 0x0000100412381981 */ /* 0x000568000c1e1d00 */
[----:B------:R2:W5:Y:S01]  /*0290*/  @P1 LDG.E.128 R60, desc[UR4][R18.64] ;  /* 0x00000004123c1981 */ /* 0x000562000c1e1d00 */
[----:B0-----:R-:W-:Y:S01]  /*02a0*/  @P2 IMAD.WIDE.U32 R12, R5, 0x20, R20 ;  /* 0x00000020050c2825 */ /* 0x001fe200078e0014 */
[----:B-1----:R-:W-:-:S04]  /*02b0*/  LEA.HI R7, R0, UR6, RZ, 0x19 ;  /* 0x0000000600077c11 */ /* 0x002fc8000f8fc8ff */
[----:B------:R2:W5:Y:S01]  /*02c0*/  @P2 LDG.E.128 R64, desc[UR4][R12.64] ;  /* 0x000000040c402981 */ /* 0x000562000c1e1d00 */
[----:B---3--:R-:W-:-:S03]  /*02d0*/  @P2 IMAD.WIDE.U32 R14, R5, 0x20, R22 ;  /* 0x00000020050e2825 */ /* 0x008fc600078e0016 */
[----:B------:R2:W5:Y:S04]  /*02e0*/  @P2 LDG.E.128 R68, desc[UR4][R12.64+0x10] ;  /* 0x000010040c442981 */ /* 0x000568000c1e1d00 */
[----:B------:R2:W5:Y:S04]  /*02f0*/  @P2 LDG.E.128 R72, desc[UR4][R14.64+0x10] ;  /* 0x000010040e482981 */ /* 0x000568000c1e1d00 */
[----:B------:R2:W5:Y:S01]  /*0300*/  @P2 LDG.E.128 R76, desc[UR4][R14.64] ;  /* 0x000000040e4c2981 */ /* 0x000562000c1e1d00 */
[----:B------:R-:W-:Y:S02]  /*0310*/  ISETP.GE.AND P2, PT, R7, UR7, PT ;  /* 0x0000000707007c0c */ /* 0x000fe4000bf46270 */
        /* <DEDUP_REMOVED lines=36> */
[----:B--2---:R-:W-:Y:S06]  /*0560*/  @P2 BRA `(.L_x_2724) ;  /* 0x0000004000b82947 */ /* 0x004fec0003800000 */
[----:B------:R-:W0:Y:S01]  /*0570*/  LDC.U8 R5, c[0x0][0x2a0] ;  /* 0x0000a800ff057b82 */ /* 0x000e220000000000 */
[----:B------:R-:W-:Y:S01]  /*0580*/  ULDC.64 UR6, c[0x0][0x2c8] ;  /* 0x0000b20000067ab9 */ /* 0x000fe20000000a00 */
[----:B------:R-:W-:Y:S01]  /*0590*/  HFMA2.MMA R211, -RZ, RZ, 0, 5.9604644775390625e-08 ;  /* 0x00000001ffd37435 */ /* 0x000fe200000001ff */
[----:B------:R-:W-:Y:S02]  /*05a0*/  ISETP.NE.U32.AND P2, PT, RZ, UR6, PT ;  /* 0x00000006ff007c0c */ /* 0x000fe4000bf45070 */
[----:B------:R-:W-:Y:S02]  /*05b0*/  MOV R81, RZ ;  /* 0x000000ff00517202 */ /* 0x000fe40000000f00 */
[----:B------:R-:W-:-:S04]  /*05c0*/  ISETP.NE.AND.EX P2, PT, RZ, UR7, PT, P2 ;  /* 0x00000007ff007c0c */ /* 0x000fc8000bf45320 */
[----:B------:R-:W-:-:S04]  /*05d0*/  ISETP.LT.U32.OR P2, PT, R3, 0x180, !P2 ;  /* 0x000001800300780c */ /* 0x000fc80005741470 */
[----:B------:R-:W-:-:S09]  /*05e0*/  P2R R6, PR, RZ, 0x4 ;  /* 0x00000004ff067803 */ /* 0x000fd20000000000 */
.L_x_2823:
        /* <DEDUP_REMOVED lines=11> */
[----:B------:R-:W-:-:S05]  /*06a0*/  IMAD R4, R7, R2, RZ ;  /* 0x0000000207047224 */ /* 0x000fca00078e02ff */
[----:B------:R-:W-:-:S04]  /*06b0*/  SHF.R.S32.HI R9, RZ, 0x1f, R4 ;  /* 0x0000001fff097819 */ /* 0x000fc80000011404 */
[----:B------:R-:W-:Y:S02]  /*06c0*/  LEA.HI R9, R9, R4, RZ, 0x3 ;  /* 0x0000000409097211 */ /* 0x000fe400078f18ff */
[----:B------:R-:W-:Y:S01]  /*06d0*/  LOP3.LUT R4, R0, 0x7f, RZ, 0xc0, !PT ;  /* 0x0000007f00047812 */ /* 0x000fe200078ec0ff */
[----:B------:R-:W-:Y:S03]  /*06e0*/  BSSY B0, `(.L_x_2725) ;  /* 0x0000142000007945 */ /* 0x000fe60003800000 */
[----:B------:R-:W-:-:S05]  /*06f0*/  LEA.HI.SX32 R9, R9, R4, 0x1d ;  /* 0x0000000409097211 */ /* 0x000fca00078feaff */
[----:B-1----:R-:W-:Y:S01]  /*0700*/  IMAD.WIDE.U32 R172, R9, 0x10, R194 ;  /* 0x0000001009ac7825 */ /* 0x002fe200078e00c2 */
[----:B----4-:R-:W-:-:S13]  /*0710*/  ISETP.GT.AND P2, PT, R214, RZ, PT ;  /* 0x000000ffd600720c */ /* 0x010fda0003f44270 */
[----:B--2---:R-:W-:Y:S05]  /*0720*/  @P2 BRA `(.L_x_2726) ;  /* 0x0000000000602947 */ /* 0x004fea0003800000 */
[----:B------:R-:W-:Y:S01]  /*0730*/  BSSY B1, `(.L_x_2727) ;  /* 0x0000008000017945 */ /* 0x000fe20003800000 */
[----:B------:R-:W-:-:S03]  /*0740*/  MOV R175, R9 ;  /* 0x0000000900af7202 */ /* 0x000fc60000000f00 */
[----:B------:R-:W-:Y:S05]  /*0750*/  @!P0 BRA `(.L_x_2728) ;  /* 0x0000000000148947 */ /* 0x000fea0003800000 */
[----:B------:R-:W-:-:S04]  /*0760*/  ISETP.NE.U32.AND P3, PT, RZ, UR14, PT ;  /* 0x0000000eff007c0c */ /* 0x000fc8000bf65070 */
[----:B------:R-:W-:-:S13]  /*0770*/  ISETP.NE.AND.EX P3, PT, RZ, UR15, PT, P3 ;  /* 0x0000000fff007c0c */ /* 0x000fda000bf65330 */
[----:B------:R-:W-:Y:S05]  /*0780*/  @!P3 BRA `(.L_x_2729) ;  /* 0x000000000004b947 */ /* 0x000fea0003800000 */
[----:B------:R1:W5:Y:S02]  /*0790*/  LDG.E.128 R152, desc[UR4][R172.64] ;  /* 0x00000004ac987981 */ /* 0x000364000c1e1d00 */
.L_x_2729:
[----:B------:R-:W-:-:S07]  /*07a0*/  IADD3 R175, R9, 0x80, RZ ;  /* 0x0000008009af7810 */ /* 0x000fce0007ffe0ff */
.L_x_2728:
[----:B------:R-:W-:Y:S05]  /*07b0*/  BSYNC B1 ;  /* 0x0000000000017941 */ /* 0x000fea0003800000 */
.L_x_2727:
[----:B------:R-:W-:Y:S04]  /*07c0*/  BSSY B1, `(.L_x_2730) ;  /* 0x0000008000017945 */ /* 0x000fe80003800000 */
[----:B------:R-:W-:Y:S05]  /*07d0*/  @!P1 BRA `(.L_x_2731) ;  /* 0x0000000000189947 */ /* 0x000fea0003800000 */
[----:B------:R-:W-:-:S04]  /*07e0*/  ISETP.NE.U32.AND P3, PT, RZ, UR14, PT ;  /* 0x0000000eff007c0c */ /* 0x000fc8000bf65070 */
[----:B------:R-:W-:-:S13]  /*07f0*/  ISETP.NE.AND.EX P3, PT, RZ, UR15, PT, P3 ;  /* 0x0000000fff007c0c */ /* 0x000fda000bf65330 */
[----:B------:R-:W-:Y:S05]  /*0800*/  @!P3 BRA `(.L_x_2732) ;  /* 0x000000000008b947 */ /* 0x000fea0003800000 */
[----:B------:R-:W-:-:S06]  /*0810*/  IMAD.WIDE.U32 R156, R175, 0x10, R194 ;  /* 0x00000010af9c7825 */ /* 0x000fcc00078e00c2 */
[----:B------:R-:W5:Y:S02]  /*0820*/  LDG.E.128 R156, desc[UR4][R156.64] ;  /* 0x000000049c9c7981 */ /* 0x000f64000c1e1d00 */
.L_x_2732:
[----:B------:R-:W-:-:S07]  /*0830*/  VIADD R175, R175, 0x80 ;  /* 0x00000080afaf7836 */ /* 0x000fce0000000000 */
.L_x_2731:
[----:B------:R-:W-:Y:S05]  /*0840*/  BSYNC B1 ;  /* 0x0000000000017941 */ /* 0x000fea0003800000 */
.L_x_2730:
[----:B------:R-:W-:Y:S02]  /*0850*/  ISETP.NE.AND P3, PT, R6, RZ, PT ;  /* 0x000000ff0600720c */ /* 0x000fe40003f65270 */
[----:B------:R-:W-:-:S11]  /*0860*/  CS2R R216, SRZ ;  /* 0x0000000000d87805 */ /* 0x000fd6000001ff00 */
[----:B------:R-:W-:Y:S05]  /*0870*/  @P3 BRA `(.L_x_2733) ;  /* 0x0000001000a03947 */ /* 0x000fea0003800000 */
[----:B------:R-:W-:-:S06]  /*0880*/  IMAD.WIDE.U32 R28, R175, 0x10, R194 ;  /* 0x00000010af1c7825 */ /* 0x000fcc00078e00c2 */
[----:B------:R-:W5:Y:S01]  /*0890*/  LDG.E.128 R28, desc[UR4][R28.64] ;  /* 0x000000041c1c7981 */ /* 0x000f62000c1e1d00 */
[----:B------:R-:W-:Y:S05]  /*08a0*/  BRA `(.L_x_2733) ;  /* 0x0000001000947947 */ /* 0x000fea0003800000 */
.L_x_2726:
[----:B------:R-:W1:Y:S02]  /*08b0*/  LDC.64 R174, c[0x0][0x250] ;  /* 0x00009400ffae7b82 */ /* 0x000e640000000a00 */
[----:B-1----:R-:W-:-:S06]  /*08c0*/  IMAD.WIDE R174, R7, 0x4, R174 ;  /* 0x0000000407ae7825 */ /* 0x002fcc00078e02ae */
[----:B------:R-:W2:Y:S01]  /*08d0*/  LDG.E R174, desc[UR4][R174.64] ;  /* 0x00000004aeae7981 */ /* 0x000ea2000c1e1900 */
[----:B------:R-:W-:Y:S01]  /*08e0*/  IADD3 R177, R214, -0x1, RZ ;  /* 0xffffffffd6b17810 */ /* 0x000fe20007ffe0ff */
[----:B------:R-:W-:Y:S01]  /*08f0*/  BSSY B1, `(.L_x_2734) ;  /* 0x0000065000017945 */ /* 0x000fe20003800000 */
[----:B0-----:R-:W-:Y:S02]  /*0900*/  ISETP.NE.AND P3, PT, R5, RZ, PT ;  /* 0x000000ff0500720c */ /* 0x001fe40003f65270 */
        /* <DEDUP_REMOVED lines=17> */
[----:B------:R-:W-:Y:S01]  /*0a20*/  VIADD R219, R9, 0x80 ;  /* 0x0000008009db7836 */ /* 0x000fe20000000000 */
[----:B------:R-:W-:Y:S02]  /*0a30*/  IADD3 R215, R215, 0x80, RZ ;  /* 0x00000080d7d77810 */ /* 0x000fe40007ffe0ff */
[----:B--2---:R-:W-:Y:S01]  /*0a40*/  PRMT R3, R12, 0x7632, R3 ;  /* 0x000076320c037816 */ /* 0x004fe20000000003 */
[C---:B------:R-:W-:Y:S01]  /*0a50*/  IMAD.U32 R177, R15.reuse, 0x10000, RZ ;  /* 0x000100000fb17824 */ /* 0x040fe200078e00ff */
[----:B------:R-:W-:Y:S01]  /*0a60*/  PRMT R22, R14, 0x7632, R22 ;  /* 0x000076320e167816 */ /* 0x000fe20000000016 */
[----:B------:R-:W-:Y:S01]  /*0a70*/  IMAD.U32 R11, R12, 0x10000, RZ ;  /* 0x000100000c0b7824 */ /* 0x000fe200078e00ff */
[----:B------:R-:W-:Y:S01]  /*0a80*/  SHF.L.U32 R23, R14, 0x10, RZ ;  /* 0x000000100e177819 */ /* 0x000fe200000006ff */
[C---:B------:R-:W-:Y:S01]  /*0a90*/  FADD.FTZ R177, -R214.reuse, R177 ;  /* 0x000000b1d6b17221 */ /* 0x040fe20000010100 */
[----:B------:R-:W-:Y:S01]  /*0aa0*/  PRMT R24, R15, 0x7632, R24 ;  /* 0x000076320f187816 */ /* 0x000fe20000000018 */
[----:B------:R-:W-:Y:S01]  /*0ab0*/  FADD.FTZ R11, -R214, R11 ;  /* 0x0000000bd60b7221 */ /* 0x000fe20000010100 */
[C---:B---3--:R-:W-:Y:S01]  /*0ac0*/  PRMT R14, R17.reuse, 0x7632, R14 ;  /* 0x00007632110e7816 */ /* 0x048fe2000000000e */
[----:B0-----:R-:W-:Y:S01]  /*0ad0*/  IMAD.U32 R173, R18, 0x10000, RZ ;  /* 0x0001000012ad7824 */ /* 0x001fe200078e00ff */
[----:B------:R-:W-:Y:S01]  /*0ae0*/  SHF.L.U32 R15, R17, 0x10, RZ ;  /* 0x00000010110f7819 */ /* 0x000fe200000006ff */
[----:B------:R-:W-:Y:S01]  /*0af0*/  FADD.FTZ R23, -R214, R23 ;  /* 0x00000017d6177221 */ /* 0x000fe20000010100 */
[----:B------:R-:W-:Y:S01]  /*0b00*/  SHF.L.U32 R21, R13, 0x10, RZ ;  /* 0x000000100d157819 */ /* 0x000fe200000006ff */
[----:B------:R-:W-:Y:S01]  /*0b10*/  FADD.FTZ R108, R108, R173 ;  /* 0x000000ad6c6c7221 */ /* 0x000fe20000010000 */
        /* <DEDUP_REMOVED lines=8> */
[----:B------:R-:W-:Y:S01]  /*0ba0*/  PRMT R16, R18, 0x7632, R16 ;  /* 0x0000763212107816 */ /* 0x000fe20000000010 */
[----:B------:R-:W-:Y:S01]  /*0bb0*/  FADD.FTZ R106, R106, R15 ;  /* 0x0000000f6a6a7221 */ /* 0x000fe20000010000 */
[C---:B------:R-:W-:Y:S01]  /*0bc0*/  PRMT R18, R19.reuse, 0x7632, R18 ;  /* 0x0000763213127816 */ /* 0x040fe20000000012 */
[----:B------:R-:W-:Y:S01]  /*0bd0*/  FADD.FTZ R104, R104, R13 ;  /* 0x0000000d68687221 */ /* 0x000fe20000010000 */
[----:B------:R-:W-:Y:S01]  /*0be0*/  SHF.L.U32 R179, R19, 0x10, RZ ;  /* 0x0000001013b37819 */ /* 0x000fe200000006ff */
[----:B------:R-:W-:Y:S01]  /*0bf0*/  IMAD.U32 R19, R20, 0x10000, RZ ;  /* 0x0001000014137824 */ /* 0x000fe200078e00ff */
[----:B------:R-:W-:Y:S01]  /*0c00*/  SHF.L.U32 R175, R22, 0x10, RZ ;  /* 0x0000001016af7819 */ /* 0x000fe200000006ff */
[----:B------:R-:W-:-:S02]  /*0c10*/  IMAD.U32 R22, R12, 0x10000, RZ ;  /* 0x000100000c167824 */ /* 0x000fc400078e00ff */
[----:B------:R-:W-:Y:S01]  /*0c20*/  FMUL.FTZ R12, R32, R13 ;  /* 0x0000000d200c7220 */ /* 0x000fe20000410000 */
[----:B------:R-:W-:Y:S01]  /*0c30*/  FMUL.FTZ R20, R10, R17 ;  /* 0x000000110a147220 */ /* 0x000fe20000410000 */
[----:B------:R-:W-:Y:S01]  /*0c40*/  SHF.L.U32 R217, R24, 0x10, RZ ;  /* 0x0000001018d97819 */ /* 0x000fe200000006ff */
[----:B------:R-:W-:Y:S01]  /*0c50*/  FADD.FTZ R21, -R214, R19 ;  /* 0x00000013d6157221 */ /* 0x000fe20000010100 */
[----:B------:R-:W-:Y:S01]  /*0c60*/  FMUL.FTZ R17, R33, R22 ;  /* 0x0000001621117220 */ /* 0x000fe20000410000 */
[----:B------:R-:W-:Y:S01]  /*0c70*/  FADD.FTZ R24, RZ, R12 ;  /* 0x0000000cff187221 */ /* 0x000fe20000010000 */
[----:B------:R-:W-:Y:S01]  /*0c80*/  FFMA.FTZ R19, R3, R12, RZ ;  /* 0x0000000c03137223 */ /* 0x000fe200000100ff */
        /* <DEDUP_REMOVED lines=13> */
[----:B------:R-:W-:Y:S01]  /*0d60*/  FFMA.FTZ R80, R3, R13, R80 ;  /* 0x0000000d03507223 */ /* 0x000fe20000010050 */
[----:B------:R-:W-:Y:S01]  /*0d70*/  SHF.L.U32 R172, R16, 0x10, RZ ;  /* 0x0000001010ac7819 */ /* 0x000fe200000006ff */
[C---:B------:R-:W-:Y:S01]  /*0d80*/  FMUL.FTZ R13, R10.reuse, R23 ;  /* 0x000000170a0d7220 */ /* 0x040fe20000410000 */
        /* <DEDUP_REMOVED lines=9> */
[C---:B------:R-:W-:Y:S01]  /*0e20*/  FFMA.FTZ R23, R13.reuse, R16, R26 ;  /* 0x000000100d177223 */ /* 0x040fe2000001001a */
[----:B------:R-:W-:Y:S01]  /*0e30*/  SHF.L.U32 R174, R18, 0x10, RZ ;  /* 0x0000001012ae7819 */ /* 0x000fe200000006ff */
[----:B------:R-:W-:Y:S01]  /*0e40*/  FFMA.FTZ R84, R13, R173, R84 ;  /* 0x000000ad0d547223 */ /* 0x000fe20000010054 */
[----:B------:R-:W-:Y:S01]  /*0e50*/  FMUL.FTZ R26, R10, R217 ;  /* 0x000000d90a1a7220 */ /* 0x000fe20000410000 */
        /* <DEDUP_REMOVED lines=13> */
[----:B------:R-:W-:-:S07]  /*0f30*/  FFMA.FTZ R216, R26, R23, R173 ;  /* 0x000000171ad87223 */ /* 0x000fce00000100ad */
.L_x_2735:
[----:B------:R-:W-:Y:S05]  /*0f40*/  BSYNC B1 ;  /* 0x0000000000017941 */ /* 0x000fea0003800000 */
.L_x_2734:
        /* <DEDUP_REMOVED lines=13> */
[----:B------:R-:W-:Y:S02]  /*1020*/  IADD3 R219, R219, 0x80, RZ ;  /* 0x00000080dbdb7810 */ /* 0x000fe40007ffe0ff */
[----:B--2---:R-:W-:Y:S01]  /*1030*/  SHF.L.U32 R183, R172, 0x10, RZ ;  /* 0x00000010acb77819 */ /* 0x004fe200000006ff */
[----:B------:R-:W-:Y:S01]  /*1040*/  IMAD.U32 R187, R174, 0x10000, RZ ;  /* 0x00010000aebb7824 */ /* 0x000fe200078e00ff */
[----:B------:R-:W-:Y:S02]  /*1050*/  SHF.L.U32 R185, R173, 0x10, RZ ;  /* 0x00000010adb97819 */ /* 0x000fe400000006ff */
[----:B------:R-:W-:Y:S01]  /*1060*/  PRMT R27, R172, 0x7632, R27 ;  /* 0x00007632ac1b7816 */ /* 0x000fe2000000001b */
[C---:B------:R-:W-:Y:S01]  /*1070*/  FADD.FTZ R183, -R214.reuse, R183 ;  /* 0x000000b7d6b77221 */ /* 0x040fe20000010100 */
[----:B------:R-:W-:Y:S01]  /*1080*/  SHF.L.U32 R193, R175, 0x10, RZ ;  /* 0x00000010afc17819 */ /* 0x000fe200000006ff */
[----:B0-----:R-:W-:Y:S01]  /*1090*/  FADD.FTZ R181, -R214, R185 ;  /* 0x000000b9d6b57221 */ /* 0x001fe20000010100 */
[----:B------:R-:W-:Y:S01]  /*10a0*/  PRMT R184, R174, 0x7632, R184 ;  /* 0x00007632aeb87816 */ /* 0x000fe200000000b8 */
[C---:B------:R-:W-:Y:S01]  /*10b0*/  FADD.FTZ R187, -R214.reuse, R187 ;  /* 0x000000bbd6bb7221 */ /* 0x040fe20000010100 */
[----:B------:R-:W-:Y:S01]  /*10c0*/  PRMT R182, R173, 0x7632, R182 ;  /* 0x00007632adb67816 */ /* 0x000fe200000000b6 */
[----:B------:R-:W-:Y:S01]  /*10d0*/  FADD.FTZ R185, -R214, R193 ;  /* 0x000000c1d6b97221 */ /* 0x000fe20000010100 */
[----:B------:R-:W-:Y:S01]  /*10e0*/  PRMT R174, R175, 0x7632, R174 ;  /* 0x00007632afae7816 */ /* 0x000fe200000000ae */
[----:B---3--:R-:W-:Y:S01]  /*10f0*/  IMAD.U32 R189, R178, 0x10000, RZ ;  /* 0x00010000b2bd7824 */ /* 0x008fe200078e00ff */
[----:B------:R-:W-:Y:S01]  /*1100*/  PRMT R172, R176, 0x7632, R172 ;  /* 0x00007632b0ac7816 */ /* 0x000fe200000000ac */
[----:B-----5:R-:W-:Y:S01]  /*1110*/  FMUL.FTZ R181, R10, R181 ;  /* 0x000000b50ab57220 */ /* 0x020fe20000410000 */
[----:B------:R-:W-:Y:S01]  /*1120*/  SHF.L.U32 R173, R176, 0x10, RZ ;  /* 0x00000010b0ad7819 */ /* 0x000fe200000006ff */
[----:B------:R-:W-:Y:S01]  /*1130*/  IMAD.U32 R191, R184, 0x10000, RZ ;  /* 0x00010000b8bf7824 */ /* 0x000fe200078e00ff */
[----:B------:R-:W-:Y:S01]  /*1140*/  SHF.L.U32 R175, R27, 0x10, RZ ;  /* 0x000000101baf7819 */ /* 0x000fe200000006ff */
[----:B------:R-:W-:Y:S01]  /*1150*/  FMUL.FTZ R27, R10, R183 ;  /* 0x000000b70a1b7220 */ /* 0x000fe20000410000 */
[----:B------:R-:W-:Y:S01]  /*1160*/  SHF.L.U32 R193, R174, 0x10, RZ ;  /* 0x00000010aec17819 */ /* 0x000fe200000006ff */
[----:B------:R-:W-:Y:S01]  /*1170*/  FMUL.FTZ R180, R48, R173 ;  /* 0x000000ad30b47220 */ /* 0x000fe20000410000 */
[----:B------:R-:W-:Y:S01]  /*1180*/  SHF.L.U32 R174, R172, 0x10, RZ ;  /* 0x00000010acae7819 */ /* 0x000fe200000006ff */
[----:B------:R-:W-:Y:S01]  /*1190*/  FADD.FTZ R175, -R214, R175 ;  /* 0x000000afd6af7221 */ /* 0x000fe20000010100 */
[----:B------:R-:W-:Y:S01]  /*11a0*/  PRMT R188, R179, 0x7632, R188 ;  /* 0x00007632b3bc7816 */ /* 0x000fe200000000bc */
[----:B------:R-:W-:Y:S01]  /*11b0*/  FMUL.FTZ R183, R10, R187 ;  /* 0x000000bb0ab77220 */ /* 0x000fe20000410000 */
[----:B------:R-:W-:Y:S01]  /*11c0*/  PRMT R176, R177, 0x7632, R176 ;  /* 0x00007632b1b07816 */ /* 0x000fe200000000b0 */
[----:B------:R-:W-:Y:S01]  /*11d0*/  FADD.FTZ R112, R112, R173 ;  /* 0x000000ad70707221 */ /* 0x000fe20000010000 */
[----:B------:R-:W-:Y:S01]  /*11e0*/  SHF.L.U32 R221, R179, 0x10, RZ ;  /* 0x00000010b3dd7819 */ /* 0x000fe200000006ff */
[----:B------:R-:W-:Y:S01]  /*11f0*/  FFMA.FTZ R88, R27, R173, R88 ;  /* 0x000000ad1b587223 */ /* 0x000fe20000010058 */
[----:B------:R-:W-:Y:S01]  /*1200*/  SHF.L.U32 R177, R177, 0x10, RZ ;  /* 0x00000010b1b17819 */ /* 0x000fe200000006ff */
[----:B------:R-:W-:Y:S01]  /*1210*/  FADD.FTZ R172, R217, R180 ;  /* 0x000000b4d9ac7221 */ /* 0x000fe20000010000 */
[----:B------:R-:W-:Y:S01]  /*1220*/  SHF.L.U32 R179, R182, 0x10, RZ ;  /* 0x00000010b6b37819 */ /* 0x000fe200000006ff */
[----:B------:R-:W-:Y:S01]  /*1230*/  FMUL.FTZ R187, R49, R174 ;  /* 0x000000ae31bb7220 */ /* 0x000fe20000410000 */
[----:B------:R-:W-:Y:S01]  /*1240*/  SHF.L.U32 R218, R188, 0x10, RZ ;  /* 0x00000010bcda7819 */ /* 0x000fe200000006ff */
[----:B------:R-:W-:Y:S01]  /*1250*/  FMUL.FTZ R188, R10, R175 ;  /* 0x000000af0abc7220 */ /* 0x000fe20000410000 */
[----:B------:R-:W-:Y:S01]  /*1260*/  FFMA.FTZ R173, R27, R180, R216 ;  /* 0x000000b41bad7223 */ /* 0x000fe200000100d8 */
[----:B------:R-:W-:Y:S01]  /*1270*/  SHF.L.U32 R176, R176, 0x10, RZ ;  /* 0x00000010b0b07819 */ /* 0x000fe200000006ff */
[----:B------:R-:W-:Y:S01]  /*1280*/  FADD.FTZ R175, R172, R187 ;  /* 0x000000bbacaf7221 */ /* 0x000fe20000010000 */
[----:B------:R-:W-:Y:S01]  /*1290*/  FMUL.FTZ R182, R50, R177 ;  /* 0x000000b132b67220 */ /* 0x000fe20000410000 */
[----:B------:R-:W-:Y:S01]  /*12a0*/  FADD.FTZ R179, -R214, R179 ;  /* 0x000000b3d6b37221 */ /* 0x000fe20000010100 */
[----:B------:R-:W-:Y:S01]  /*12b0*/  FFMA.FTZ R172, R188, R187, R173 ;  /* 0x000000bbbcac7223 */ /* 0x000fe200000100ad */
[----:B------:R-:W-:Y:S01]  /*12c0*/  PRMT R186, R178, 0x7632, R186 ;  /* 0x00007632b2ba7816 */ /* 0x000fe200000000ba */
        /* <DEDUP_REMOVED lines=38> */
.L_x_2737:
[----:B------:R-:W-:Y:S05]  /*1530*/  BSYNC B1 ;  /* 0x0000000000017941 */ /* 0x000fea0003800000 */
.L_x_2736:
        /* <DEDUP_REMOVED lines=13> */
[C---:B------:R-:W-:Y:S01]  /*1610*/  IMAD.U32 R197, R172.reuse, 0x10000, RZ ;  /* 0x00010000acc57824 */ /* 0x040fe200078e00ff */
[----:B------:R-:W-:Y:S02]  /*1620*/  PRMT R25, R172, 0x7632, R25 ;  /* 0x00007632ac197816 */ /* 0x000fe40000000019 */
[----:B------:R-:W-:Y:S01]  /*1630*/  PRMT R172, R174, 0x7632, R172 ;  /* 0x00007632aeac7816 */ /* 0x000fe200000000ac */
[----:B------:R-:W-:Y:S01]  /*1640*/  FADD.FTZ R197, -R214, R197 ;  /* 0x000000c5d6c57221 */ /* 0x000fe20000010100 */
[----:B------:R-:W-:Y:S01]  /*1650*/  SHF.L.U32 R201, R174, 0x10, RZ ;  /* 0x00000010aec97819 */ /* 0x000fe200000006ff */
[----:B------:R-:W-:Y:S01]  /*1660*/  IMAD.U32 R25, R25, 0x10000, RZ ;  /* 0x0001000019197824 */ /* 0x000fe200078e00ff */
[----:B------:R-:W-:Y:S02]  /*1670*/  SHF.L.U32 R199, R173, 0x10, RZ ;  /* 0x00000010adc77819 */ /* 0x000fe400000006ff */
[C---:B------:R-:W-:Y:S01]  /*1680*/  PRMT R174, R175.reuse, 0x7632, R174 ;  /* 0x00007632afae7816 */ /* 0x040fe200000000ae */
[C---:B------:R-:W-:Y:S01]  /*1690*/  FADD.FTZ R201, -R214.reuse, R201 ;  /* 0x000000c9d6c97221 */ /* 0x040fe20000010100 */
[----:B------:R-:W-:Y:S01]  /*16a0*/  SHF.L.U32 R175, R175, 0x10, RZ ;  /* 0x00000010afaf7819 */ /* 0x000fe200000006ff */
[----:B------:R-:W-:Y:S01]  /*16b0*/  FADD.FTZ R199, -R214, R199 ;  /* 0x000000c7d6c77221 */ /* 0x000fe20000010100 */
[----:B------:R-:W-:-:S02]  /*16c0*/  SHF.L.U32 R173, R198, 0x10, RZ ;  /* 0x00000010c6ad7819 */ /* 0x000fc400000006ff */
[----:B------:R-:W-:Y:S01]  /*16d0*/  SHF.L.U32 R203, R172, 0x10, RZ ;  /* 0x00000010accb7819 */ /* 0x000fe200000006ff */
[----:B------:R-:W-:Y:S01]  /*16e0*/  FADD.FTZ R205, -R214, R175 ;  /* 0x000000afd6cd7221 */ /* 0x000fe20000010100 */
[----:B---3--:R-:W-:Y:S01]  /*16f0*/  PRMT R172, R176, 0x7632, R172 ;  /* 0x00007632b0ac7816 */ /* 0x008fe200000000ac */
[C---:B0-----:R-:W-:Y:S01]  /*1700*/  FADD.FTZ R195, -R214.reuse, R173 ;  /* 0x000000add6c37221 */ /* 0x041fe20000010100 */
[----:B------:R-:W-:Y:S01]  /*1710*/  FADD.FTZ R175, -R214, R25 ;  /* 0x00000019d6af7221 */ /* 0x000fe20000010100 */
[----:B------:R-:W-:Y:S02]  /*1720*/  IMAD.U32 R173, R176, 0x10000, RZ ;  /* 0x00010000b0ad7824 */ /* 0x000fe400078e00ff */
[----:B------:R-:W-:Y:S01]  /*1730*/  FADD.FTZ R207, -R214, R203 ;  /* 0x000000cbd6cf7221 */ /* 0x000fe20000010100 */
[----:B-----5:R-:W-:Y:S01]  /*1740*/  FMUL.FTZ R25, R10, R197 ;  /* 0x000000c50a197220 */ /* 0x020fe20000410000 */
[----:B------:R-:W-:Y:S01]  /*1750*/  SHF.L.U32 R203, R178, 0x10, RZ ;  /* 0x00000010b2cb7819 */ /* 0x000fe200000006ff */
[----:B------:R-:W-:Y:S01]  /*1760*/  FMUL.FTZ R197, R10, R199 ;  /* 0x000000c70ac57220 */ /* 0x000fe20000410000 */
[----:B------:R-:W-:Y:S01]  /*1770*/  SHF.L.U32 R209, R174, 0x10, RZ ;  /* 0x00000010aed17819 */ /* 0x000fe200000006ff */
[----:B------:R-:W-:Y:S01]  /*1780*/  FMUL.FTZ R199, R10, R201 ;  /* 0x000000c90ac77220 */ /* 0x000fe20000410000 */
[----:B------:R-:W-:-:S02]  /*1790*/  IMAD.U32 R174, R172, 0x10000, RZ ;  /* 0x00010000acae7824 */ /* 0x000fc400078e00ff */
[----:B------:R-:W-:Y:S01]  /*17a0*/  FMUL.FTZ R198, R64, R173 ;  /* 0x000000ad40c67220 */ /* 0x000fe20000410000 */
[----:B------:R-:W-:Y:S01]  /*17b0*/  PRMT R176, R177, 0x7632, R176 ;  /* 0x00007632b1b07816 */ /* 0x000fe200000000b0 */
[----:B------:R-:W-:Y:S01]  /*17c0*/  FADD.FTZ R100, R100, R203 ;  /* 0x000000cb64647221 */ /* 0x000fe20000010000 */
[-C--:B------:R-:W-:Y:S01]  /*17d0*/  FFMA.FTZ R124, R199, R203.reuse, R124 ;  /* 0x000000cbc77c7223 */ /* 0x080fe2000001007c */
[----:B------:R-:W-:Y:S01]  /*17e0*/  FMUL.FTZ R202, R68, R203 ;  /* 0x000000cb44ca7220 */ /* 0x000fe20000410000 */
[----:B------:R-:W-:Y:S01]  /*17f0*/  SHF.L.U32 R177, R177, 0x10, RZ ;  /* 0x00000010b1b17819 */ /* 0x000fe200000006ff */
[----:B------:R-:W-:Y:S01]  /*1800*/  FADD.FTZ R96, R96, R173 ;  /* 0x000000ad60607221 */ /* 0x000fe20000010000 */
[----:B------:R-:W-:Y:S01]  /*1810*/  FFMA.FTZ R120, R25, R173, R120 ;  /* 0x000000ad19787223 */ /* 0x000fe20000010078 */
[----:B------:R-:W-:Y:S01]  /*1820*/  FADD.FTZ R172, R217, R198 ;  /* 0x000000c6d9ac7221 */ /* 0x000fe20000010000 */
[----:B------:R-:W-:Y:S01]  /*1830*/  FMUL.FTZ R203, R65, R174 ;  /* 0x000000ae41cb7220 */ /* 0x000fe20000410000 */
[----:B------:R-:W-:Y:S01]  /*1840*/  FMUL.FTZ R204, R10, R175 ;  /* 0x000000af0acc7220 */ /* 0x000fe20000410000 */
[----:B------:R-:W-:Y:S01]  /*1850*/  FFMA.FTZ R173, R25, R198, R216 ;  /* 0x000000c619ad7223 */ /* 0x000fe200000100d8 */
[----:B------:R-:W-:Y:S01]  /*1860*/  SHF.L.U32 R176, R176, 0x10, RZ ;  /* 0x00000010b0b07819 */ /* 0x000fe200000006ff */
[----:B------:R-:W-:Y:S01]  /*1870*/  FADD.FTZ R175, R172, R203 ;  /* 0x000000cbacaf7221 */ /* 0x000fe20000010000 */
[----:B------:R-:W-:Y:S01]  /*1880*/  FMUL.FTZ R200, R66, R177 ;  /* 0x000000b142c87220 */ /* 0x000fe20000410000 */
[----:B------:R-:W-:Y:S01]  /*1890*/  FFMA.FTZ R172, R204, R203, R173 ;  /* 0x000000cbccac7223 */ /* 0x000fe200000100ad */
[----:B------:R-:W-:Y:S01]  /*18a0*/  PRMT R194, R178, 0x7632, R194 ;  /* 0x00007632b2c27816 */ /* 0x000fe200000000c2 */
[----:B------:R-:W-:Y:S01]  /*18b0*/  FMUL.FTZ R201, R10, R205 ;  /* 0x000000cd0ac97220 */ /* 0x000fe20000410000 */
        /* <DEDUP_REMOVED lines=10> */
[----:B------:R-:W-:Y:S01]  /*1960*/  PRMT R178, R179, 0x7632, R178 ;  /* 0x00007632b3b27816 */ /* 0x000fe200000000b2 */
[----:B------:R-:W-:Y:S01]  /*1970*/  FMUL.FTZ R207, R69, R194 ;  /* 0x000000c245cf7220 */ /* 0x000fe20000410000 */
[----:B------:R-:W-:Y:S01]  /*1980*/  SHF.L.U32 R179, R179, 0x10, RZ ;  /* 0x00000010b3b37819 */ /* 0x000fe200000006ff */
        /* <DEDUP_REMOVED lines=23> */
.L_x_2733:
[----:B------:R-:W-:Y:S05]  /*1b00*/  BSYNC B0 ;  /* 0x0000000000007941 */ /* 0x000fea0003800000 */
.L_x_2725:
[----:B------:R-:W-:Y:S01]  /*1b10*/  LOP3.LUT P4, RZ, R211, 0xff, RZ, 0xc0, !PT ;  /* 0x000000ffd3ff7812 */ /* 0x000fe2000788c0ff */
[----:B------:R-:W-:Y:S01]  /*1b20*/  UMOV UR6, 0xffffffff ;  /* 0xffffffff00067882 */ /* 0x000fe20000000000 */
[----:B-1----:R-:W-:Y:S02]  /*1b30*/  SHF.R.U32.HI R172, RZ, 0x5, R0 ;  /* 0x00000005ffac7819 */ /* 0x002fe40000011600 */
[----:B------:R-:W-:Y:S02]  /*1b40*/  LOP3.LUT P3, RZ, R0, 0x1f, RZ, 0xc0, !PT ;  /* 0x0000001f00ff7812 */ /* 0x000fe4000786c0ff */
[----:B------:R-:W-:Y:S02]  /*1b50*/  LOP3.LUT R173, R172, 0x7fffffc, RZ, 0xc0, !PT ;  /* 0x07fffffcacad7812 */ /* 0x000fe400078ec0ff */
[----:B------:R-:W-:-:S05]  /*1b60*/  P2R R211, PR, RZ, 0x10 ;  /* 0x00000010ffd37803 */ /* 0x000fca0000000000 */
[----:B------:R-:W-:Y:S01]  /*1b70*/  @!P4 VIADD R173, R173, 0x4 ;  /* 0x00000004adadc836 */ /* 0x000fe20000000000 */
        /* <DEDUP_REMOVED lines=19> */
.L_x_2838:
        /* <DEDUP_REMOVED lines=8> */
[----:B----4-:R-:W-:-:S04]  /*1d30*/  LEA R176, R177, R176, 0x18 ;  /* 0x000000b0b1b07211 */ /* 0x010fc800078ec0ff */
[-C--:B------:R-:W-:Y:S02]  /*1d40*/  @!P3 LEA R214, R172, R176.reuse, 0x3 ;  /* 0x000000b0acd6b211 */ /* 0x080fe400078e18ff */
[----:B------:R-:W-:-:S03]  /*1d50*/  LEA R215, R173, R176, 0x3 ;  /* 0x000000b0add77211 */ /* 0x000fc600078e18ff */
[----:B------:R-:W-:Y:S01]  /*1d60*/  @!P3 STS.64 [R214+0x3000], R194 ;  /* 0x003000c2d600b388 */ /* 0x000fe20000000a00 */
[----:B------:R-:W-:Y:S01]  /*1d70*/  BAR.SYNC.DEFER_BLOCKING 0x0 ;  /* 0x0000000000007b1d */ /* 0x000fe20000010000 */
[----:B-----5:R-:W-:-:S13]  /*1d80*/  ISETP.GE.AND P3, PT, R213, 0x1, PT ;  /* 0x00000001d500780c */ /* 0x020fda0003f66270 */
[----:B------:R-:W-:-:S04]  /*1d90*/  @P3 VIADD R213, R213, 0xffffffff ;  /* 0xffffffffd5d53836 */ /* 0x000fc80000000000 */
[----:B------:R-:W-:Y:S01]  /*1da0*/  @P3 IMAD R216, R213, R2, RZ ;  /* 0x00000002d5d83224 */ /* 0x000fe200078e02ff */
[----:B------:R-:W1:Y:S04]  /*1db0*/  LDS.128 R172, [R215+0x3000] ;  /* 0x00300000d7ac7984 */ /* 0x000e680000000c00 */
[----:B------:R-:W2:Y:S01]  /*1dc0*/  LDS.128 R176, [R215+0x3010] ;  /* 0x00301000d7b07984 */ /* 0x000ea20000000c00 */
[----:B-1----:R-:W-:Y:S01]  /*1dd0*/  FADD.FTZ R213, RZ, R172 ;  /* 0x000000acffd57221 */ /* 0x002fe20000010000 */
[----:B------:R-:W-:Y:S01]  /*1de0*/  FADD.FTZ R172, RZ, R173 ;  /* 0x000000adffac7221 */ /* 0x000fe20000010000 */
[----:B------:R-:W-:Y:S02]  /*1df0*/  @P3 SHF.R.S32.HI R173, RZ, 0x1f, R216 ;  /* 0x0000001fffad3819 */ /* 0x000fe400000114d8 */
[----:B------:R-:W-:Y:S01]  /*1e00*/  FADD.FTZ R213, R174, R213 ;  /* 0x000000d5aed57221 */ /* 0x000fe20000010000 */
[----:B------:R-:W-:Y:S01]  /*1e10*/  FADD.FTZ R172, R175, R172 ;  /* 0x000000acafac7221 */ /* 0x000fe20000010000 */
[----:B------:R-:W-:-:S02]  /*1e20*/  @P3 LEA.HI R173, R173, R216, RZ, 0x3 ;  /* 0x000000d8adad3211 */ /* 0x000fc400078f18ff */
        /* <DEDUP_REMOVED lines=11> */
[----:B------:R-:W1:Y:S02]  /*1ee0*/  LDC.64 R168, c[0x0][0x220] ;  /* 0x00008800ffa87b82 */ /* 0x000e640000000a00 */
[----:B-1----:R-:W-:-:S06]  /*1ef0*/  IMAD.WIDE.U32 R168, R177, 0x10, R168 ;  /* 0x00000010b1a87825 */ /* 0x002fcc00078e00a8 */
[----:B------:R-:W5:Y:S02]  /*1f00*/  LDG.E.128 R168, desc[UR4][R168.64] ;  /* 0x00000004a8a87981 */ /* 0x000f64000c1e1d00 */
.L_x_2742:
[----:B------:R-:W-:Y:S05]  /*1f10*/  BSYNC B1 ;  /* 0x0000000000017941 */ /* 0x000fea0003800000 */
.L_x_2741:
[----:B------:R-:W-:Y:S04]  /*1f20*/  BSSY B1, `(.L_x_2743) ;  /* 0x0000013000017945 */ /* 0x000fe80003800000 */
[----:B------:R-:W-:Y:S05]  /*1f30*/  @P2 BRA `(.L_x_2744) ;  /* 0x00000000001c2947 */ /* 0x000fea0003800000 */
[----:B------:R-:W-:Y:S01]  /*1f40*/  UISETP.NE.U32.AND UP0, UPT, UR14, URZ, UPT ;  /* 0x0000003f0e00728c */ /* 0x000fe2000bf05070 */
[----:B------:R-:W-:-:S03]  /*1f50*/  MOV R173, RZ ;  /* 0x000000ff00ad7202 */ /* 0x000fc60000000f00 */
[----:B------:R-:W-:-:S06]  /*1f60*/  UISETP.NE.AND.EX UP0, UPT, UR15, URZ, UPT, UP0 ;  /* 0x0000003f0f00728c */ /* 0x000fcc000bf05300 */
[----:B------:R-:W-:-:S13]  /*1f70*/  PLOP3.LUT P4, PT, PT, PT, UP0, 0x80, 0x0 ;  /* 0x000000000000781c */ /* 0x000fda0003f8f008 */
[----:B------:R-:W-:Y:S05]  /*1f80*/  @!P4 BRA `(.L_x_2745) ;  /* 0x000000000030c947 */ /* 0x000fea0003800000 */
[----:B------:R-:W-:Y:S01]  /*1f90*/  SHF.L.U32 R173, R152, 0x10, RZ ;  /* 0x0000001098ad7819 */ /* 0x000fe200000006ff */
[----:B------:R-:W-:Y:S06]  /*1fa0*/  BRA `(.L_x_2745) ;  /* 0x0000000000287947 */ /* 0x000fec0003800000 */
.L_x_2744:
        /* <DEDUP_REMOVED lines=8> */
[----:B------:R-:W-:-:S04]  /*2030*/  @P4 IMAD.U32 R172, R152, 0x10000, RZ ;  /* 0x0001000098ac4824 */ /* 0x000fc800078e00ff */
[----:B------:R-:W-:-:S07]  /*2040*/  @P4 FADD.FTZ R173, R173, R172 ;  /* 0x000000acadad4221 */ /* 0x000fce0000010000 */
.L_x_2745:
[----:B------:R-:W-:Y:S05]  /*2050*/  BSYNC B1 ;  /* 0x0000000000017941 */ /* 0x000fea0003800000 */
.L_x_2743:
[----:B------:R-:W1:Y:S01]  /*2060*/  @P3 LDC R172, c[0x0][0x29c] ;  /* 0x0000a700ffac3b82 */ /* 0x000e620000000800 */
[----:B------:R-:W-:Y:S01]  /*2070*/  ISETP.NE.U32.AND P5, PT, RZ, UR10, PT ;  /* 0x0000000aff007c0c */ /* 0x000fe2000bfa5070 */
[----:B------:R-:W-:Y:S03]  /*2080*/  BSSY B1, `(.L_x_2746) ;  /* 0x0000018000017945 */ /* 0x000fe60003800000 */
[----:B------:R-:W-:Y:S01]  /*2090*/  ISETP.NE.AND.EX P5, PT, RZ, UR11, PT, P5 ;  /* 0x0000000bff007c0c */ /* 0x000fe2000bfa5350 */
[----:B-1----:R-:W-:Y:S01]  /*20a0*/  @P3 FMUL.FTZ R175, R173, R172 ;  /* 0x000000acadaf3220 */ /* 0x002fe20000410000 */
        /* <DEDUP_REMOVED lines=13> */
.L_x_2747:
[----:B0-----:R-:W-:Y:S02]  /*2180*/  ISETP.NE.AND P6, PT, R5, RZ, PT ;  /* 0x000000ff0500720c */ /* 0x001fe40003fc5270 */
[----:B------:R-:W-:Y:S02]  /*2190*/  @P4 PRMT R174, R152, 0x7632, R174 ;  /* 0x0000763298ae4816 */ /* 0x000fe400000000ae */
[----:B------:R-:W-:-:S03]  /*21a0*/  FSEL R173, R176, RZ, !P6 ;  /* 0x000000ffb0ad7208 */ /* 0x000fc60007000000 */
[----:B------:R-:W-:Y:S02]  /*21b0*/  @P4 IMAD.U32 R174, R174, 0x10000, RZ ;  /* 0x00010000aeae4824 */ /* 0x000fe400078e00ff */
[----:B------:R-:W-:-:S04]  /*21c0*/  FFMA.FTZ R172, R20, R178, R173 ;  /* 0x000000b214ac7223 */ /* 0x000fc800000100ad */
[----:B------:R-:W-:-:S04]  /*21d0*/  FADD.FTZ R173, R17, -R172 ;  /* 0x800000ac11ad7221 */ /* 0x000fc80000010000 */
[----:B------:R-:W-:-:S04]  /*21e0*/  FMUL.FTZ R173, R10, R173 ;  /* 0x000000ad0aad7220 */ /* 0x000fc80000410000 */
[----:B------:R-:W-:-:S07]  /*21f0*/  @P4 FADD.FTZ R173, R173, R174 ;  /* 0x000000aeadad4221 */ /* 0x000fce0000010000 */
.L_x_2748:
[----:B------:R-:W-:Y:S05]  /*2200*/  BSYNC B1 ;  /* 0x0000000000017941 */ /* 0x000fea0003800000 */
.L_x_2746:
[----:B------:R-:W1:Y:S01]  /*2210*/  @P3 LDC R172, c[0x0][0x29c] ;  /* 0x0000a700ffac3b82 */ /* 0x000e620000000800 */
[----:B------:R-:W-:Y:S01]  /*2220*/  @P3 PRMT R174, R168, 0x7632, R174 ;  /* 0x00007632a8ae3816 */ /* 0x000fe200000000ae */
[----:B------:R-:W-:Y:S03]  /*2230*/  BSSY B1, `(.L_x_2749) ;  /* 0x0000015000017945 */ /* 0x000fe60003800000 */
[----:B------:R-:W-:Y:S01]  /*2240*/  @P3 SHF.L.U32 R174, R174, 0x10, RZ ;  /* 0x00000010aeae3819 */ /* 0x000fe200000006ff */
[----:B-1----:R-:W-:Y:S01]  /*2250*/  @P3 FMUL.FTZ R172, R173, R172 ;  /* 0x000000acadac3220 */ /* 0x002fe20000410000 */
        /* <DEDUP_REMOVED lines=11> */
.L_x_2750:
[----:B0-----:R-:W-:-:S04]  /*2310*/  ISETP.NE.AND P6, PT, R5, RZ, PT ;  /* 0x000000ff0500720c */ /* 0x001fc80003fc5270 */
[----:B------:R-:W-:-:S05]  /*2320*/  FSEL R172, R176, RZ, !P6 ;  /* 0x000000ffb0ac7208 */ /* 0x000fca0007000000 */
[----:B------:R-:W-:Y:S01]  /*2330*/  FFMA.FTZ R173, R11, R178, R172 ;  /* 0x000000b20bad7223 */ /* 0x000fe200000100ac */
[----:B------:R-:W-:-:S03]  /*2340*/  @P4 IMAD.U32 R172, R153, 0x10000, RZ ;  /* 0x0001000099ac4824 */ /* 0x000fc600078e00ff */
[----:B------:R-:W-:-:S04]  /*2350*/  FADD.FTZ R173, R14, -R173 ;  /* 0x800000ad0ead7221 */ /* 0x000fc80000010000 */
[----:B------:R-:W-:-:S04]  /*2360*/  FMUL.FTZ R173, R10, R173 ;  /* 0x000000ad0aad7220 */ /* 0x000fc80000410000 */
[----:B------:R-:W-:-:S07]  /*2370*/  @P4 FADD.FTZ R173, R173, R172 ;  /* 0x000000acadad4221 */ /* 0x000fce0000010000 */
.L_x_2751:
[----:B------:R-:W-:Y:S05]  /*2380*/  BSYNC B1 ;  /* 0x0000000000017941 */ /* 0x000fea0003800000 */
.L_x_2749:
[----:B------:R-:W1:Y:S01]  /*2390*/  @P3 LDC R172, c[0x0][0x29c] ;  /* 0x0000a700ffac3b82 */ /* 0x000e620000000800 */
[----:B------:R-:W-:Y:S01]  /*23a0*/  BSSY B1, `(.L_x_2752) ;  /* 0x0000017000017945 */ /* 0x000fe20003800000 */
[----:B-1----:R-:W-:Y:S01]  /*23b0*/  @P3 FMUL.FTZ R175, R173, R172 ;  /* 0x000000acadaf3220 */ /* 0x002fe20000410000 */
        /* <DEDUP_REMOVED lines=13> */
.L_x_2753:
        /* <DEDUP_REMOVED lines=8> */
.L_x_2754:
[----:B------:R-:W-:Y:S05]  /*2510*/  BSYNC B1 ;  /* 0x0000000000017941 */ /* 0x000fea0003800000 */
.L_x_2752:
        /* <DEDUP_REMOVED lines=16> */
.L_x_2756:
[----:B0-----:R-:W-:-:S04]  /*2620*/  ISETP.NE.AND P6, PT, R5, RZ, PT ;  /* 0x000000ff0500720c */ /* 0x001fc80003fc5270 */
[----:B------:R-:W-:-:S05]  /*2630*/  FSEL R172, R176, RZ, !P6 ;  /* 0x000000ffb0ac7208 */ /* 0x000fca0007000000 */
[----:B------:R-:W-:Y:S01]  /*2640*/  FFMA.FTZ R173, R13, R178, R172 ;  /* 0x000000b20dad7223 */ /* 0x000fe200000100ac */
[----:B------:R-:W-:-:S03]  /*2650*/  @P4 IMAD.U32 R172, R154, 0x10000, RZ ;  /* 0x000100009aac4824 */ /* 0x000fc600078e00ff */
[----:B------:R-:W-:-:S04]  /*2660*/  FADD.FTZ R173, R16, -R173 ;  /* 0x800000ad10ad7221 */ /* 0x000fc80000010000 */
[----:B------:R-:W-:-:S04]  /*2670*/  FMUL.FTZ R173, R10, R173 ;  /* 0x000000ad0aad7220 */ /* 0x000fc80000410000 */
[----:B------:R-:W-:-:S07]  /*2680*/  @P4 FADD.FTZ R173, R173, R172 ;  /* 0x000000acadad4221 */ /* 0x000fce0000010000 */
.L_x_2757:
[----:B------:R-:W-:Y:S05]  /*2690*/  BSYNC B1 ;  /* 0x0000000000017941 */ /* 0x000fea0003800000 */
.L_x_2755:
        /* <DEDUP_REMOVED lines=16> */
.L_x_2759:
        /* <DEDUP_REMOVED lines=8> */
.L_x_2760:
[----:B------:R-:W-:Y:S05]  /*2820*/  BSYNC B1 ;  /* 0x0000000000017941 */ /* 0x000fea0003800000 */
.L_x_2758:
        /* <DEDUP_REMOVED lines=16> */
.L_x_2762:
[----:B0-----:R-:W-:-:S04]  /*2930*/  ISETP.NE.AND P6, PT, R5, RZ, PT ;  /* 0x000000ff0500720c */ /* 0x001fc80003fc5270 */
[----:B------:R-:W-:-:S05]  /*2940*/  FSEL R172, R176, RZ, !P6 ;  /* 0x000000ffb0ac7208 */ /* 0x000fca0007000000 */
[----:B------:R-:W-:Y:S01]  /*2950*/  FFMA.FTZ R173, R15, R178, R172 ;  /* 0x000000b20fad7223 */ /* 0x000fe200000100ac */
[----:B------:R-:W-:-:S03]  /*2960*/  @P4 IMAD.U32 R172, R155, 0x10000, RZ ;  /* 0x000100009bac4824 */ /* 0x000fc600078e00ff */
[----:B------:R-:W-:-:S04]  /*2970*/  FADD.FTZ R173, R18, -R173 ;  /* 0x800000ad12ad7221 */ /* 0x000fc80000010000 */
[----:B------:R-:W-:-:S04]  /*2980*/  FMUL.FTZ R173, R10, R173 ;  /* 0x000000ad0aad7220 */ /* 0x000fc80000410000 */
[----:B------:R-:W-:-:S07]  /*2990*/  @P4 FADD.FTZ R173, R173, R172 ;  /* 0x000000acadad4221 */ /* 0x000fce0000010000 */
.L_x_2763:
[----:B------:R-:W-:Y:S05]  /*29a0*/  BSYNC B1 ;  /* 0x0000000000017941 */ /* 0x000fea0003800000 */
.L_x_2761:
        /* <DEDUP_REMOVED lines=16> */
.L_x_2765:
        /* <DEDUP_REMOVED lines=8> */
.L_x_2766:
[----:B------:R-:W-:Y:S05]  /*2b30*/  BSYNC B1 ;  /* 0x0000000000017941 */ /* 0x000fea0003800000 */
.L_x_2764:
[----:B------:R-:W1:Y:S01]  /*2b40*/  @P5 LDC.64 R172, c[0x0][0x308] ;  /* 0x0000c200ffac5b82 */ /* 0x000e620000000a00 */
[----:B------:R-:W-:-:S04]  /*2b50*/  @P5 F2FP.BF16.F32.PACK_AB R194, RZ, R179 ;  /* 0x000000b3ffc2523e */ /* 0x000fc800000010ff */
[----:B------:R-:W-:-:S03]  /*2b60*/  @P5 PRMT R163, R163, 0x5410, R194 ;  /* 0x00005410a3a35816 */ /* 0x000fc600000000c2 */
[----:B------:R-:W2:Y:S01]  /*2b70*/  @P3 LDC R194, c[0x0][0x29c] ;  /* 0x0000a700ffc23b82 */ /* 0x000ea20000000800 */
[C---:B-1----:R-:W-:Y:S01]  /*2b80*/  @P5 IMAD.WIDE.U32 R174, R9.reuse, 0x10, R172 ;  /* 0x0000001009ae5825 */ /* 0x042fe200078e00ac */
[----:B------:R-:W-:-:S06]  /*2b90*/  IADD3 R9, R9, 0x80, RZ ;  /* 0x0000008009097810 */ /* 0x000fcc0007ffe0ff */
[----:B------:R-:W1:Y:S01]  /*2ba0*/  @P3 LDC.64 R172, c[0x0][0x2f8] ;  /* 0x0000be00ffac3b82 */ /* 0x000e620000000a00 */
[----:B------:R3:W-:Y:S01]  /*2bb0*/  @P5 STG.E.128 desc[UR4][R174.64], R160 ;  /* 0x000000a0ae005986 */ /* 0x0007e2000c101d04 */
[----:B--2---:R-:W-:-:S04]  /*2bc0*/  @P3 FMUL.FTZ R194, R179, R194 ;  /* 0x000000c2b3c23220 */ /* 0x004fc80000410000 */
[----:B------:R-:W-:-:S05]  /*2bd0*/  @P3 FMUL.FTZ R179, R43, R194 ;  /* 0x000000c22bb33220 */ /* 0x000fca0000410000 */
[----:B------:R-:W-:-:S04]  /*2be0*/  @P3 F2FP.BF16.F32.PACK_AB R179, RZ, R179 ;  /* 0x000000b3ffb3323e */ /* 0x000fc800000010ff */
[--C-:B------:R-:W-:Y:S02]  /*2bf0*/  @P3 PRMT R167, R167, 0x5410, R179.reuse ;  /* 0x00005410a7a73816 */ /* 0x100fe400000000b3 */
[----:B------:R-:W-:Y:S01]  /*2c00*/  @P3 PRMT R179, R171, 0x7632, R179 ;  /* 0x00007632abb33816 */ /* 0x000fe200000000b3 */
[----:B-1----:R-:W-:-:S03]  /*2c10*/  @P3 IMAD.WIDE.U32 R172, R177, 0x10, R172 ;  /* 0x00000010b1ac3825 */ /* 0x002fc600078e00ac */
[----:B------:R-:W-:Y:S02]  /*2c20*/  @P3 SHF.L.U32 R179, R179, 0x10, RZ ;  /* 0x00000010b3b33819 */ /* 0x000fe400000006ff */
[----:B------:R-:W-:Y:S01]  /*2c30*/  IADD3 R177, R177, 0x80, RZ ;  /* 0x00000080b1b17810 */ /* 0x000fe20007ffe0ff */
[----:B------:R3:W-:Y:S02]  /*2c40*/  @P3 STG.E.128 desc[UR4][R172.64], R164 ;  /* 0x000000a4ac003986 */ /* 0x0007e4000c101d04 */
[----:B------:R-:W-:-:S07]  /*2c50*/  @P3 FFMA.FTZ R135, R194, R179, R135 ;  /* 0x000000b3c2873223 */ /* 0x000fce0000010087 */
.L_x_2740:
[----:B------:R-:W-:Y:S05]  /*2c60*/  BSYNC B0 ;  /* 0x0000000000007941 */ /* 0x000fea0003800000 */
.L_x_2739:
[----:B------:R-:W-:Y:S04]  /*2c70*/  BSSY B0, `(.L_x_2767) ;  /* 0x00000dc000007945 */ /* 0x000fe80003800000 */
[----:B------:R-:W-:Y:S05]  /*2c80*/  @!P1 BRA `(.L_x_2768) ;  /* 0x0000000c00689947 */ /* 0x000fea0003800000 */
[----:B------:R-:W-:Y:S04]  /*2c90*/  BSSY B1, `(.L_x_2769) ;  /* 0x0000005000017945 */ /* 0x000fe80003800000 */
[----:B------:R-:W-:Y:S05]  /*2ca0*/  @!P3 BRA `(.L_x_2770) ;  /* 0x00000000000cb947 */ /* 0x000fea0003800000 */
[----:B------:R-:W1:Y:S02]  /*2cb0*/  LDC.64 R168, c[0x0][0x220] ;  /* 0x00008800ffa87b82 */ /* 0x000e640000000a00 */
[----:B-1----:R-:W-:-:S06]  /*2cc0*/  IMAD.WIDE.U32 R168, R177, 0x10, R168 ;  /* 0x00000010b1a87825 */ /* 0x002fcc00078e00a8 */
[----:B------:R-:W5:Y:S02]  /*2cd0*/  LDG.E.128 R168, desc[UR4][R168.64] ;  /* 0x00000004a8a87981 */ /* 0x000f64000c1e1d00 */
.L_x_2770:
[----:B------:R-:W-:Y:S05]  /*2ce0*/  BSYNC B1 ;  /* 0x0000000000017941 */ /* 0x000fea0003800000 */
.L_x_2769:
[----:B------:R-:W-:Y:S04]  /*2cf0*/  BSSY B1, `(.L_x_2771) ;  /* 0x0000013000017945 */ /* 0x000fe80003800000 */
[----:B------:R-:W-:Y:S05]  /*2d00*/  @P2 BRA `(.L_x_2772) ;  /* 0x00000000001c2947 */ /* 0x000fea0003800000 */
[----:B------:R-:W-:Y:S01]  /*2d10*/  UISETP.NE.U32.AND UP0, UPT, UR14, URZ, UPT ;  /* 0x0000003f0e00728c */ /* 0x000fe2000bf05070 */
[----:B---3--:R-:W-:-:S03]  /*2d20*/  IMAD.MOV.U32 R173, RZ, RZ, RZ ;  /* 0x000000ffffad7224 */ /* 0x008fc600078e00ff */
[----:B------:R-:W-:-:S06]  /*2d30*/  UISETP.NE.AND.EX UP0, UPT, UR15, URZ, UPT, UP0 ;  /* 0x0000003f0f00728c */ /* 0x000fcc000bf05300 */
[----:B------:R-:W-:-:S13]  /*2d40*/  PLOP3.LUT P4, PT, PT, PT, UP0, 0x80, 0x0 ;  /* 0x000000000000781c */ /* 0x000fda0003f8f008 */
[----:B------:R-:W-:Y:S05]  /*2d50*/  @!P4 BRA `(.L_x_2773) ;  /* 0x000000000030c947 */ /* 0x000fea0003800000 */
[----:B------:R-:W-:Y:S01]  /*2d60*/  SHF.L.U32 R173, R156, 0x10, RZ ;  /* 0x000000109cad7819 */ /* 0x000fe200000006ff */
[----:B------:R-:W-:Y:S06]  /*2d70*/  BRA `(.L_x_2773) ;  /* 0x0000000000287947 */ /* 0x000fec0003800000 */
.L_x_2772:
[----:B------:R-:W-:Y:S01]  /*2d80*/  UISETP.NE.U32.AND UP0, UPT, UR14, URZ, UPT ;  /* 0x0000003f0e00728c */ /* 0x000fe2000bf05070 */
[----:B0-----:R-:W-:-:S03]  /*2d90*/  ISETP.NE.AND P4, PT, R5, RZ, PT ;  /* 0x000000ff0500720c */ /* 0x001fc60003f85270 */
[----:B------:R-:W-:Y:S01]  /*2da0*/  UISETP.NE.AND.EX UP0, UPT, UR15, URZ, UPT, UP0 ;  /* 0x0000003f0f00728c */ /* 0x000fe2000bf05300 */
[----:B---3--:R-:W-:-:S05]  /*2db0*/  FSEL R172, R176, RZ, !P4 ;  /* 0x000000ffb0ac7208 */ /* 0x008fca0006000000 */
[----:B------:R-:W-:Y:S01]  /*2dc0*/  PLOP3.LUT P4, PT, PT, PT, UP0, 0x80, 0x0 ;  /* 0x000000000000781c */ /* 0x000fe20003f8f008 */
[----:B------:R-:W-:-:S04]  /*2dd0*/  FFMA.FTZ R173, R27, R178, R172 ;  /* 0x000000b21bad7223 */ /* 0x000fc800000100ac */
[----:B------:R-:W-:-:S04]  /*2de0*/  FADD.FTZ R173, R180, -R173 ;  /* 0x800000adb4ad7221 */ /* 0x000fc80000010000 */
[----:B------:R-:W-:-:S04]  /*2df0*/  FMUL.FTZ R173, R10, R173 ;  /* 0x000000ad0aad7220 */ /* 0x000fc80000410000 */
[----:B------:R-:W-:-:S05]  /*2e00*/  @P4 SHF.L.U32 R172, R156, 0x10, RZ ;  /* 0x000000109cac4819 */ /* 0x000fca00000006ff */
[----:B------:R-:W-:-:S07]  /*2e10*/  @P4 FADD.FTZ R173, R173, R172 ;  /* 0x000000acadad4221 */ /* 0x000fce0000010000 */
.L_x_2773:
[----:B------:R-:W-:Y:S05]  /*2e20*/  BSYNC B1 ;  /* 0x0000000000017941 */ /* 0x000fea0003800000 */
.L_x_2771:
[----:B------:R-:W1:Y:S01]  /*2e30*/  @P3 LDC R172, c[0x0][0x29c] ;  /* 0x0000a700ffac3b82 */ /* 0x000e620000000800 */
[----:B------:R-:W-:Y:S01]  /*2e40*/  ISETP.NE.U32.AND P5, PT, RZ, UR10, PT ;  /* 0x0000000aff007c0c */ /* 0x000fe2000bfa5070 */
[----:B------:R-:W-:Y:S01]  /*2e50*/  BSSY B1, `(.L_x_2774) ;  /* 0x0000018000017945 */ /* 0x000fe20003800000 */
[----:B-----5:R-:W-:Y:S02]  /*2e60*/  @P3 SHF.L.U32 R179, R168, 0x10, RZ ;  /* 0x00000010a8b33819 */ /* 0x020fe400000006ff */
[----:B------:R-:W-:Y:S01]  /*2e70*/  ISETP.NE.AND.EX P5, PT, RZ, UR11, PT, P5 ;  /* 0x0000000bff007c0c */ /* 0x000fe2000bfa5350 */
[----:B-1----:R-:W-:-:S12]  /*2e80*/  @P3 FMUL.FTZ R175, R173, R172 ;  /* 0x000000acadaf3220 */ /* 0x002fd80000410000 */
[----:B------:R-:W-:Y:S01]  /*2e90*/  @P5 F2FP.BF16.F32.PACK_AB R173, RZ, R173 ;  /* 0x000000adffad523e */ /* 0x000fe200000010ff */
[-C--:B------:R-:W-:Y:S01]  /*2ea0*/  @P3 FMUL.FTZ R172, R60, R175.reuse ;  /* 0x000000af3cac3220 */ /* 0x080fe20000410000 */
        /* <DEDUP_REMOVED lines=10> */
.L_x_2775:
[----:B0-----:R-:W-:Y:S02]  /*2f50*/  ISETP.NE.AND P6, PT, R5, RZ, PT ;  /* 0x000000ff0500720c */ /* 0x001fe40003fc5270 */
[----:B------:R-:W-:Y:S02]  /*2f60*/  @P4 PRMT R174, R156, 0x7632, R174 ;  /* 0x000076329cae4816 */ /* 0x000fe400000000ae */
[----:B------:R-:W-:Y:S02]  /*2f70*/  FSEL R173, R176, RZ, !P6 ;  /* 0x000000ffb0ad7208 */ /* 0x000fe40007000000 */
[----:B------:R-:W-:-:S03]  /*2f80*/  @P4 SHF.L.U32 R174, R174, 0x10, RZ ;  /* 0x00000010aeae4819 */ /* 0x000fc600000006ff */
[----:B------:R-:W-:-:S04]  /*2f90*/  FFMA.FTZ R172, R188, R178, R173 ;  /* 0x000000b2bcac7223 */ /* 0x000fc800000100ad */
[----:B------:R-:W-:-:S04]  /*2fa0*/  FADD.FTZ R173, R187, -R172 ;  /* 0x800000acbbad7221 */ /* 0x000fc80000010000 */
[----:B------:R-:W-:-:S04]  /*2fb0*/  FMUL.FTZ R173, R10, R173 ;  /* 0x000000ad0aad7220 */ /* 0x000fc80000410000 */
[----:B------:R-:W-:-:S07]  /*2fc0*/  @P4 FADD.FTZ R173, R173, R174 ;  /* 0x000000aeadad4221 */ /* 0x000fce0000010000 */
.L_x_2776:
[----:B------:R-:W-:Y:S05]  /*2fd0*/  BSYNC B1 ;  /* 0x0000000000017941 */ /* 0x000fea0003800000 */
.L_x_2774:
        /* <DEDUP_REMOVED lines=16> */
.L_x_2778:
[----:B0-----:R-:W-:-:S04]  /*30e0*/  ISETP.NE.AND P6, PT, R5, RZ, PT ;  /* 0x000000ff0500720c */ /* 0x001fc80003fc5270 */
[----:B------:R-:W-:-:S05]  /*30f0*/  FSEL R172, R176, RZ, !P6 ;  /* 0x000000ffb0ac7208 */ /* 0x000fca0007000000 */
[----:B------:R-:W-:Y:S01]  /*3100*/  FFMA.FTZ R173, R181, R178, R172 ;  /* 0x000000b2b5ad7223 */ /* 0x000fe200000100ac */
[----:B------:R-:W-:-:S03]  /*3110*/  @P4 SHF.L.U32 R172, R157, 0x10, RZ ;  /* 0x000000109dac4819 */ /* 0x000fc600000006ff */
[----:B------:R-:W-:-:S04]  /*3120*/  FADD.FTZ R173, R182, -R173 ;  /* 0x800000adb6ad7221 */ /* 0x000fc80000010000 */
[----:B------:R-:W-:-:S04]  /*3130*/  FMUL.FTZ R173, R10, R173 ;  /* 0x000000ad0aad7220 */ /* 0x000fc80000410000 */
[----:B------:R-:W-:-:S07]  /*3140*/  @P4 FADD.FTZ R173, R173, R172 ;  /* 0x000000acadad4221 */ /* 0x000fce0000010000 */
.L_x_2779:
[----:B------:R-:W-:Y:S05]  /*3150*/  BSYNC B1 ;  /* 0x0000000000017941 */ /* 0x000fea0003800000 */
.L_x_2777:
[----:B------:R-:W1:Y:S01]  /*3160*/  @P3 LDC R172, c[0x0][0x29c] ;  /* 0x0000a700ffac3b82 */ /* 0x000e620000000800 */
[----:B------:R-:W-:Y:S01]  /*3170*/  @P3 SHF.L.U32 R179, R169, 0x10, RZ ;  /* 0x00000010a9b33819 */ /* 0x000fe200000006ff */
[----:B------:R-:W-:Y:S01]  /*3180*/  BSSY B1, `(.L_x_2780) ;  /* 0x0000016000017945 */ /* 0x000fe20003800000 */
[----:B-1----:R-:W-:Y:S01]  /*3190*/  @P3 FMUL.FTZ R175, R173, R172 ;  /* 0x000000acadaf3220 */ /* 0x002fe20000410000 */
        /* <DEDUP_REMOVED lines=12> */
.L_x_2781:
        /* <DEDUP_REMOVED lines=8> */
.L_x_2782:
[----:B------:R-:W-:Y:S05]  /*32e0*/  BSYNC B1 ;  /* 0x0000000000017941 */ /* 0x000fea0003800000 */
.L_x_2780:
        /* <DEDUP_REMOVED lines=16> */
.L_x_2784:
[----:B0-----:R-:W-:-:S04]  /*33f0*/  ISETP.NE.AND P6, PT, R5, RZ, PT ;  /* 0x000000ff0500720c */ /* 0x001fc80003fc5270 */
[----:B------:R-:W-:-:S05]  /*3400*/  FSEL R172, R176, RZ, !P6 ;  /* 0x000000ffb0ac7208 */ /* 0x000fca0007000000 */
[----:B------:R-:W-:Y:S01]  /*3410*/  FFMA.FTZ R173, R183, R178, R172 ;  /* 0x000000b2b7ad7223 */ /* 0x000fe200000100ac */
[----:B------:R-:W-:-:S03]  /*3420*/  @P4 SHF.L.U32 R172, R158, 0x10, RZ ;  /* 0x000000109eac4819 */ /* 0x000fc600000006ff */
[----:B------:R-:W-:-:S04]  /*3430*/  FADD.FTZ R173, R184, -R173 ;  /* 0x800000adb8ad7221 */ /* 0x000fc80000010000 */
[----:B------:R-:W-:-:S04]  /*3440*/  FMUL.FTZ R173, R10, R173 ;  /* 0x000000ad0aad7220 */ /* 0x000fc80000410000 */
[----:B------:R-:W-:-:S07]  /*3450*/  @P4 FADD.FTZ R173, R173, R172 ;  /* 0x000000acadad4221 */ /* 0x000fce0000010000 */
.L_x_2785:
[----:B------:R-:W-:Y:S05]  /*3460*/  BSYNC B1 ;  /* 0x0000000000017941 */ /* 0x000fea0003800000 */
.L_x_2783:
        /* <DEDUP_REMOVED lines=16> */
.L_x_2787:
        /* <DEDUP_REMOVED lines=8> */
.L_x_2788:
[----:B------:R-:W-:Y:S05]  /*35f0*/  BSYNC B1 ;  /* 0x0000000000017941 */ /* 0x000fea0003800000 */
.L_x_2786:
        /* <DEDUP_REMOVED lines=16> */
.L_x_2790:
[----:B0-----:R-:W-:-:S04]  /*3700*/  ISETP.NE.AND P6, PT, R5, RZ, PT ;  /* 0x000000ff0500720c */ /* 0x001fc80003fc5270 */
[----:B------:R-:W-:-:S05]  /*3710*/  FSEL R172, R176, RZ, !P6 ;  /* 0x000000ffb0ac7208 */ /* 0x000fca0007000000 */
[----:B------:R-:W-:Y:S01]  /*3720*/  FFMA.FTZ R173, R185, R178, R172 ;  /* 0x000000b2b9ad7223 */ /* 0x000fe200000100ac */
[----:B------:R-:W-:-:S03]  /*3730*/  @P4 SHF.L.U32 R172, R159, 0x10, RZ ;  /* 0x000000109fac4819 */ /* 0x000fc600000006ff */
[----:B------:R-:W-:-:S04]  /*3740*/  FADD.FTZ R173, R186, -R173 ;  /* 0x800000adbaad7221 */ /* 0x000fc80000010000 */
[----:B------:R-:W-:-:S04]  /*3750*/  FMUL.FTZ R173, R10, R173 ;  /* 0x000000ad0aad7220 */ /* 0x000fc80000410000 */
[----:B------:R-:W-:-:S07]  /*3760*/  @P4 FADD.FTZ R173, R173, R172 ;  /* 0x000000acadad4221 */ /* 0x000fce0000010000 */
.L_x_2791:
[----:B------:R-:W-:Y:S05]  /*3770*/  BSYNC B1 ;  /* 0x0000000000017941 */ /* 0x000fea0003800000 */
.L_x_2789:
        /* <DEDUP_REMOVED lines=16> */
.L_x_2793:
        /* <DEDUP_REMOVED lines=8> */
.L_x_2794:
[----:B------:R-:W-:Y:S05]  /*3900*/  BSYNC B1 ;  /* 0x0000000000017941 */ /* 0x000fea0003800000 */
.L_x_2792:
[----:B------:R-:W1:Y:S01]  /*3910*/  @P3 LDC R194, c[0x0][0x29c] ;  /* 0x0000a700ffc23b82 */ /* 0x000e620000000800 */
[----:B------:R-:W-:-:S04]  /*3920*/  @P5 F2FP.BF16.F32.PACK_AB R174, RZ, R179 ;  /* 0x000000b3ffae523e */ /* 0x000fc800000010ff */
[----:B------:R-:W-:-:S03]  /*3930*/  @P5 PRMT R163, R163, 0x5410, R174 ;  /* 0x00005410a3a35816 */ /* 0x000fc600000000ae */
[----:B------:R-:W2:Y:S08]  /*3940*/  @P5 LDC.64 R172, c[0x0][0x308] ;  /* 0x0000c200ffac5b82 */ /* 0x000eb00000000a00 */
[----:B------:R-:W3:Y:S01]  /*3950*/  @P3 LDC.64 R174, c[0x0][0x2f8] ;  /* 0x0000be00ffae3b82 */ /* 0x000ee20000000a00 */
[----:B-1----:R-:W-:-:S04]  /*3960*/  @P3 FMUL.FTZ R194, R179, R194 ;  /* 0x000000c2b3c23220 */ /* 0x002fc80000410000 */
[----:B------:R-:W-:Y:S01]  /*3970*/  @P3 FMUL.FTZ R179, R59, R194 ;  /* 0x000000c23bb33220 */ /* 0x000fe20000410000 */
[----:B--2---:R-:W-:-:S04]  /*3980*/  @P5 IMAD.WIDE.U32 R172, R9, 0x10, R172 ;  /* 0x0000001009ac5825 */ /* 0x004fc800078e00ac */
[----:B------:R-:W-:Y:S01]  /*3990*/  @P3 F2FP.BF16.F32.PACK_AB R179, RZ, R179 ;  /* 0x000000b3ffb3323e */ /* 0x000fe200000010ff */
[----:B------:R-:W-:-:S03]  /*39a0*/  VIADD R9, R9, 0x80 ;  /* 0x0000008009097836 */ /* 0x000fc60000000000 */
[--C-:B------:R-:W-:Y:S01]  /*39b0*/  @P3 PRMT R167, R167, 0x5410, R179.reuse ;  /* 0x00005410a7a73816 */ /* 0x100fe200000000b3 */
[----:B------:R1:W-:Y:S01]  /*39c0*/  @P5 STG.E.128 desc[UR4][R172.64], R160 ;  /* 0x000000a0ac005986 */ /* 0x0003e2000c101d04 */
[----:B------:R-:W-:Y:S01]  /*39d0*/  @P3 PRMT R179, R171, 0x7632, R179 ;  /* 0x00007632abb33816 */ /* 0x000fe200000000b3 */
[C---:B---3--:R-:W-:Y:S01]  /*39e0*/  @P3 IMAD.WIDE.U32 R174, R177.reuse, 0x10, R174 ;  /* 0x00000010b1ae3825 */ /* 0x048fe200078e00ae */
[----:B------:R-:W-:Y:S02]  /*39f0*/  IADD3 R177, R177, 0x80, RZ ;  /* 0x00000080b1b17810 */ /* 0x000fe40007ffe0ff */
[----:B------:R-:W-:Y:S02]  /*3a00*/  @P3 SHF.L.U32 R179, R179, 0x10, RZ ;  /* 0x00000010b3b33819 */ /* 0x000fe400000006ff */
[----:B------:R1:W-:Y:S03]  /*3a10*/  @P3 STG.E.128 desc[UR4][R174.64], R164 ;  /* 0x000000a4ae003986 */ /* 0x0003e6000c101d04 */
[----:B------:R-:W-:-:S07]  /*3a20*/  @P3 FFMA.FTZ R143, R194, R179, R143 ;  /* 0x000000b3c28f3223 */ /* 0x000fce000001008f */
.L_x_2768:
[----:B------:R-:W-:Y:S05]  /*3a30*/  BSYNC B0 ;  /* 0x0000000000007941 */ /* 0x000fea0003800000 */
.L_x_2767:
[----:B------:R-:W-:Y:S01]  /*3a40*/  ISETP.NE.AND P4, PT, R8, RZ, PT ;  /* 0x000000ff0800720c */ /* 0x000fe20003f85270 */
[----:B------:R-:W-:-:S12]  /*3a50*/  BSSY B0, `(.L_x_2795) ;  /* 0x00000da000007945 */ /* 0x000fd80003800000 */
[----:B------:R-:W-:Y:S05]  /*3a60*/  @!P4 BRA `(.L_x_2796) ;  /* 0x0000000c0060c947 */ /* 0x000fea0003800000 */
[----:B------:R-:W-:Y:S04]  /*3a70*/  BSSY B1, `(.L_x_2797) ;  /* 0x0000005000017945 */ /* 0x000fe80003800000 */
[----:B------:R-:W-:Y:S05]  /*3a80*/  @!P3 BRA `(.L_x_2798) ;  /* 0x00000000000cb947 */ /* 0x000fea0003800000 */
[----:B------:R-:W2:Y:S02]  /*3a90*/  LDC.64 R168, c[0x0][0x220] ;  /* 0x00008800ffa87b82 */ /* 0x000ea40000000a00 */
[----:B--2---:R-:W-:-:S06]  /*3aa0*/  IMAD.WIDE.U32 R168, R177, 0x10, R168 ;  /* 0x00000010b1a87825 */ /* 0x004fcc00078e00a8 */
[----:B------:R-:W5:Y:S02]  /*3ab0*/  LDG.E.128 R168, desc[UR4][R168.64] ;  /* 0x00000004a8a87981 */ /* 0x000f64000c1e1d00 */
.L_x_2798:
[----:B------:R-:W-:Y:S05]  /*3ac0*/  BSYNC B1 ;  /* 0x0000000000017941 */ /* 0x000fea0003800000 */
.L_x_2797:
[----:B------:R-:W-:Y:S04]  /*3ad0*/  BSSY B1, `(.L_x_2799) ;  /* 0x0000013000017945 */ /* 0x000fe80003800000 */
[----:B------:R-:W-:Y:S05]  /*3ae0*/  @P2 BRA `(.L_x_2800) ;  /* 0x00000000001c2947 */ /* 0x000fea0003800000 */
[----:B------:R-:W-:Y:S01]  /*3af0*/  UISETP.NE.U32.AND UP0, UPT, UR14, URZ, UPT ;  /* 0x0000003f0e00728c */ /* 0x000fe2000bf05070 */
[----:B-1-3--:R-:W-:-:S03]  /*3b00*/  MOV R173, RZ ;  /* 0x000000ff00ad7202 */ /* 0x00afc60000000f00 */
[----:B------:R-:W-:-:S06]  /*3b10*/  UISETP.NE.AND.EX UP0, UPT, UR15, URZ, UPT, UP0 ;  /* 0x0000003f0f00728c */ /* 0x000fcc000bf05300 */
[----:B------:R-:W-:-:S13]  /*3b20*/  PLOP3.LUT P4, PT, PT, PT, UP0, 0x80, 0x0 ;  /* 0x000000000000781c */ /* 0x000fda0003f8f008 */
[----:B------:R-:W-:Y:S05]  /*3b30*/  @!P4 BRA `(.L_x_2801) ;  /* 0x000000000030c947 */ /* 0x000fea0003800000 */
[----:B------:R-:W-:Y:S01]  /*3b40*/  SHF.L.U32 R173, R28, 0x10, RZ ;  /* 0x000000101cad7819 */ /* 0x000fe200000006ff */
[----:B------:R-:W-:Y:S06]  /*3b50*/  BRA `(.L_x_2801) ;  /* 0x0000000000287947 */ /* 0x000fec0003800000 */
.L_x_2800:
[----:B------:R-:W-:Y:S01]  /*3b60*/  UISETP.NE.U32.AND UP0, UPT, UR14, URZ, UPT ;  /* 0x0000003f0e00728c */ /* 0x000fe2000bf05070 */
[----:B0-----:R-:W-:-:S03]  /*3b70*/  ISETP.NE.AND P4, PT, R5, RZ, PT ;  /* 0x000000ff0500720c */ /* 0x001fc60003f85270 */
[----:B------:R-:W-:Y:S01]  /*3b80*/  UISETP.NE.AND.EX UP0, UPT, UR15, URZ, UPT, UP0 ;  /* 0x0000003f0f00728c */ /* 0x000fe2000bf05300 */
[----:B-1-3--:R-:W-:-:S05]  /*3b90*/  FSEL R172, R176, RZ, !P4 ;  /* 0x000000ffb0ac7208 */ /* 0x00afca0006000000 */
[----:B------:R-:W-:Y:S01]  /*3ba0*/  PLOP3.LUT P4, PT, PT, PT, UP0, 0x80, 0x0 ;  /* 0x000000000000781c */ /* 0x000fe20003f8f008 */
[----:B------:R-:W-:-:S04]  /*3bb0*/  FFMA.FTZ R173, R25, R178, R172 ;  /* 0x000000b219ad7223 */ /* 0x000fc800000100ac */
[----:B------:R-:W-:-:S04]  /*3bc0*/  FADD.FTZ R173, R198, -R173 ;  /* 0x800000adc6ad7221 */ /* 0x000fc80000010000 */
[----:B------:R-:W-:-:S04]  /*3bd0*/  FMUL.FTZ R173, R10, R173 ;  /* 0x000000ad0aad7220 */ /* 0x000fc80000410000 */
[----:B------:R-:W-:-:S04]  /*3be0*/  @P4 IMAD.U32 R172, R28, 0x10000, RZ ;  /* 0x000100001cac4824 */ /* 0x000fc800078e00ff */
[----:B------:R-:W-:-:S07]  /*3bf0*/  @P4 FADD.FTZ R173, R173, R172 ;  /* 0x000000acadad4221 */ /* 0x000fce0000010000 */
.L_x_2801:
[----:B------:R-:W-:Y:S05]  /*3c00*/  BSYNC B1 ;  /* 0x0000000000017941 */ /* 0x000fea0003800000 */
.L_x_2799:
        /* <DEDUP_REMOVED lines=18> */
.L_x_2803:
        /* <DEDUP_REMOVED lines=8> */
.L_x_2804:
[----:B------:R-:W-:Y:S05]  /*3db0*/  BSYNC B1 ;  /* 0x0000000000017941 */ /* 0x000fea0003800000 */
.L_x_2802:
        /* <DEDUP_REMOVED lines=16> */
.L_x_2806:
[----:B0-----:R-:W-:-:S04]  /*3ec0*/  ISETP.NE.AND P6, PT, R5, RZ, PT ;  /* 0x000000ff0500720c */ /* 0x001fc80003fc5270 */
[----:B------:R-:W-:-:S05]  /*3ed0*/  FSEL R172, R176, RZ, !P6 ;  /* 0x000000ffb0ac7208 */ /* 0x000fca0007000000 */
[----:B------:R-:W-:Y:S01]  /*3ee0*/  FFMA.FTZ R173, R197, R178, R172 ;  /* 0x000000b2c5ad7223 */ /* 0x000fe200000100ac */
[----:B------:R-:W-:-:S03]  /*3ef0*/  @P4 IMAD.U32 R172, R29, 0x10000, RZ ;  /* 0x000100001dac4824 */ /* 0x000fc600078e00ff */
[----:B------:R-:W-:-:S04]  /*3f00*/  FADD.FTZ R173, R200, -R173 ;  /* 0x800000adc8ad7221 */ /* 0x000fc80000010000 */
[----:B------:R-:W-:-:S04]  /*3f10*/  FMUL.FTZ R173, R10, R173 ;  /* 0x000000ad0aad7220 */ /* 0x000fc80000410000 */
[----:B------:R-:W-:-:S07]  /*3f20*/  @P4 FADD.FTZ R173, R173, R172 ;  /* 0x000000acadad4221 */ /* 0x000fce0000010000 */
.L_x_2807:
[----:B------:R-:W-:Y:S05]  /*3f30*/  BSYNC B1 ;  /* 0x0000000000017941 */ /* 0x000fea0003800000 */
.L_x_2805:
        /* <DEDUP_REMOVED lines=16> */
.L_x_2809:
        /* <DEDUP_REMOVED lines=8> */
.L_x_2810:
[----:B------:R-:W-:Y:S05]  /*40c0*/  BSYNC B1 ;  /* 0x0000000000017941 */ /* 0x000fea0003800000 */
.L_x_2808:
        /* <DEDUP_REMOVED lines=16> */
.L_x_2812:
[----:B0-----:R-:W-:-:S04]  /*41d0*/  ISETP.NE.AND P6, PT, R5, RZ, PT ;  /* 0x000000ff0500720c */ /* 0x001fc80003fc5270 */
[----:B------:R-:W-:-:S05]  /*41e0*/  FSEL R172, R176, RZ, !P6 ;  /* 0x000000ffb0ac7208 */ /* 0x000fca0007000000 */
[----:B------:R-:W-:Y:S01]  /*41f0*/  FFMA.FTZ R173, R199, R178, R172 ;  /* 0x000000b2c7ad7223 */ /* 0x000fe200000100ac */
[----:B------:R-:W-:-:S03]  /*4200*/  @P4 IMAD.U32 R172, R30, 0x10000, RZ ;  /* 0x000100001eac4824 */ /* 0x000fc600078e00ff */
[----:B------:R-:W-:-:S04]  /*4210*/  FADD.FTZ R173, R202, -R173 ;  /* 0x800000adcaad7221 */ /* 0x000fc80000010000 */
[----:B------:R-:W-:-:S04]  /*4220*/  FMUL.FTZ R173, R10, R173 ;  /* 0x000000ad0aad7220 */ /* 0x000fc80000410000 */
[----:B------:R-:W-:-:S07]  /*4230*/  @P4 FADD.FTZ R173, R173, R172 ;  /* 0x000000acadad4221 */ /* 0x000fce0000010000 */
.L_x_2813:
[----:B------:R-:W-:Y:S05]  /*4240*/  BSYNC B1 ;  /* 0x0000000000017941 */ /* 0x000fea0003800000 */
.L_x_2811:
        /* <DEDUP_REMOVED lines=16> */
.L_x_2815:
        /* <DEDUP_REMOVED lines=8> */
.L_x_2816:
[----:B------:R-:W-:Y:S05]  /*43d0*/  BSYNC B1 ;  /* 0x0000000000017941 */ /* 0x000fea0003800000 */
.L_x_2814:
        /* <DEDUP_REMOVED lines=16> */
.L_x_2818:
[----:B0-----:R-:W-:-:S04]  /*44e0*/  ISETP.NE.AND P6, PT, R5, RZ, PT ;  /* 0x000000ff0500720c */ /* 0x001fc80003fc5270 */
[----:B------:R-:W-:-:S05]  /*44f0*/  FSEL R172, R176, RZ, !P6 ;  /* 0x000000ffb0ac7208 */ /* 0x000fca0007000000 */
[----:B------:R-:W-:Y:S01]  /*4500*/  FFMA.FTZ R173, R201, R178, R172 ;  /* 0x000000b2c9ad7223 */ /* 0x000fe200000100ac */
[----:B------:R-:W-:-:S03]  /*4510*/  @P4 IMAD.U32 R172, R31, 0x10000, RZ ;  /* 0x000100001fac4824 */ /* 0x000fc600078e00ff */
[----:B------:R-:W-:-:S04]  /*4520*/  FADD.FTZ R173, R210, -R173 ;  /* 0x800000add2ad7221 */ /* 0x000fc80000010000 */
[----:B------:R-:W-:-:S04]  /*4530*/  FMUL.FTZ R173, R10, R173 ;  /* 0x000000ad0aad7220 */ /* 0x000fc80000410000 */
[----:B------:R-:W-:-:S07]  /*4540*/  @P4 FADD.FTZ R173, R173, R172 ;  /* 0x000000acadad4221 */ /* 0x000fce0000010000 */
.L_x_2819:
[----:B------:R-:W-:Y:S05]  /*4550*/  BSYNC B1 ;  /* 0x0000000000017941 */ /* 0x000fea0003800000 */
.L_x_2817:
        /* <DEDUP_REMOVED lines=16> */
.L_x_2821:
        /* <DEDUP_REMOVED lines=8> */
.L_x_2822:
[----:B------:R-:W-:Y:S05]  /*46e0*/  BSYNC B1 ;  /* 0x0000000000017941 */ /* 0x000fea0003800000 */
.L_x_2820:
[----:B------:R-:W1:Y:S08]  /*46f0*/  @P3 LDC R179, c[0x0][0x29c] ;  /* 0x0000a700ffb33b82 */ /* 0x000e700000000800 */
[----:B------:R-:W2:Y:S08]  /*4700*/  @P5 LDC.64 R172, c[0x0][0x308] ;  /* 0x0000c200ffac5b82 */ /* 0x000eb00000000a00 */
[----:B------:R-:W3:Y:S01]  /*4710*/  @P3 LDC.64 R174, c[0x0][0x2f8] ;  /* 0x0000be00ffae3b82 */ /* 0x000ee20000000a00 */
[----:B-1----:R-:W-:Y:S01]  /*4720*/  @P3 FMUL.FTZ R176, R10, R179 ;  /* 0x000000b30ab03220 */ /* 0x002fe20000410000 */
[----:B------:R-:W-:-:S03]  /*4730*/  @P5 F2FP.BF16.F32.PACK_AB R10, RZ, R10 ;  /* 0x0000000aff0a523e */ /* 0x000fc600000010ff */
[----:B------:R-:W-:Y:S01]  /*4740*/  @P3 FMUL.FTZ R178, R75, R176 ;  /* 0x000000b04bb23220 */ /* 0x000fe20000410000 */
[----:B------:R-:W-:Y:S01]  /*4750*/  @P5 PRMT R163, R163, 0x5410, R10 ;  /* 0x00005410a3a35816 */ /* 0x000fe2000000000a */
[----:B--2---:R-:W-:-:S03]  /*4760*/  @P5 IMAD.WIDE.U32 R172, R9, 0x10, R172 ;  /* 0x0000001009ac5825 */ /* 0x004fc600078e00ac */
[----:B------:R-:W-:Y:S02]  /*4770*/  @P3 F2FP.BF16.F32.PACK_AB R178, RZ, R178 ;  /* 0x000000b2ffb2323e */ /* 0x000fe400000010ff */
[----:B------:R-:W-:Y:S02]  /*4780*/  @P3 PRMT R9, R171, 0x7632, R9 ;  /* 0x00007632ab093816 */ /* 0x000fe40000000009 */
[----:B------:R-:W-:Y:S01]  /*4790*/  @P3 PRMT R167, R167, 0x5410, R178 ;  /* 0x00005410a7a73816 */ /* 0x000fe200000000b2 */
[----:B------:R2:W-:Y:S01]  /*47a0*/  @P5 STG.E.128 desc[UR4][R172.64], R160 ;  /* 0x000000a0ac005986 */ /* 0x0005e2000c101d04 */
[----:B------:R-:W-:Y:S01]  /*47b0*/  @P3 SHF.L.U32 R9, R9, 0x10, RZ ;  /* 0x0000001009093819 */ /* 0x000fe200000006ff */
[----:B---3--:R-:W-:-:S04]  /*47c0*/  @P3 IMAD.WIDE.U32 R174, R177, 0x10, R174 ;  /* 0x00000010b1ae3825 */ /* 0x008fc800078e00ae */
[----:B------:R-:W-:Y:S01]  /*47d0*/  @P3 FFMA.FTZ R151, R176, R9, R151 ;  /* 0x00000009b0973223 */ /* 0x000fe20000010097 */
[----:B------:R2:W-:Y:S06]  /*47e0*/  @P3 STG.E.128 desc[UR4][R174.64], R164 ;  /* 0x000000a4ae003986 */ /* 0x0005ec000c101d04 */
.L_x_2796:
[----:B------:R-:W-:Y:S05]  /*47f0*/  BSYNC B0 ;  /* 0x0000000000007941 */ /* 0x000fea0003800000 */
.L_x_2795:
[----:B------:R-:W-:Y:S02]  /*4800*/  IADD3 R7, R7, UR12, RZ ;  /* 0x0000000c07077c10 */ /* 0x000fe4000fffe0ff */
[----:B------:R-:W-:Y:S02]  /*4810*/  ISETP.NE.AND P3, PT, R211, RZ, PT ;  /* 0x000000ffd300720c */ /* 0x000fe40003f65270 */
[----:B------:R-:W-:Y:S02]  /*4820*/  ISETP.GE.AND P2, PT, R7, UR13, PT ;  /* 0x0000000d07007c0c */ /* 0x000fe4000bf46270 */
[----:B------:R-:W-:-:S11]  /*4830*/  SEL R211, RZ, 0x1, P3 ;  /* 0x00000001ffd37807 */ /* 0x000fd60001800000 */
[----:B------:R-:W-:Y:S05]  /*4840*/  @!P2 BRA `(.L_x_2823) ;  /* 0xffffffbc0068a947 */ /* 0x000fea000383ffff */
.L_x_2724:
        /* <DEDUP_REMOVED lines=8> */
[----:B0-----:R-:W0:Y:S08]  /*48d0*/  LDC.64 R4, c[0x0][0x2d8] ;  /* 0x0000b600ff047b82 */ /* 0x001e300000000a00 */
[----:B------:R-:W1:Y:S01]  /*48e0*/  LDC.64 R6, c[0x0][0x2f0] ;  /* 0x0000bc00ff067b82 */ /* 0x000e620000000a00 */
[----:B----4-:R-:W-:-:S05]  /*48f0*/  IMAD.WIDE.U32 R2, R9, 0x20, R2 ;  /* 0x0000002009027825 */ /* 0x010fca00078e0002 */
[----:B------:R4:W-:Y:S01]  /*4900*/  STG.E.128 desc[UR4][R2.64], R104 ;  /* 0x0000006802007986 */ /* 0x0009e2000c101d04 */
[----:B0-----:R-:W-:-:S03]  /*4910*/  IMAD.WIDE.U32 R4, R9, 0x20, R4 ;  /* 0x0000002009047825 */ /* 0x001fc600078e0004 */
[----:B------:R4:W-:Y:S04]  /*4920*/  STG.E.128 desc[UR4][R2.64+0x10], R108 ;  /* 0x0000106c02007986 */ /* 0x0009e8000c101d04 */
[----:B------:R4:W-:Y:S01]  /*4930*/  STG.E.128 desc[UR4][R4.64], R80 ;  /* 0x0000005004007986 */ /* 0x0009e2000c101d04 */
[----:B-1----:R-:W-:-:S03]  /*4940*/  IMAD.WIDE.U32 R6, R9, 0x20, R6 ;  /* 0x0000002009067825 */ /* 0x002fc600078e0006 */
[----:B------:R4:W-:Y:S01]  /*4950*/  STG.E.128 desc[UR4][R4.64+0x10], R84 ;  /* 0x0000105404007986 */ /* 0x0009e2000c101d04 */
[----:B------:R-:W-:-:S03]  /*4960*/  IADD3 R9, R9, 0x80, RZ ;  /* 0x0000008009097810 */ /* 0x000fc60007ffe0ff */
[----:B------:R4:W-:Y:S04]  /*4970*/  STG.E.128 desc[UR4][R6.64], R128 ;  /* 0x0000008006007986 */ /* 0x0009e8000c101d04 */
[----:B------:R4:W-:Y:S02]  /*4980*/  STG.E.128 desc[UR4][R6.64+0x10], R132 ;  /* 0x0000108406007986 */ /* 0x0009e4000c101d04 */
.L_x_2825:
[----:B------:R-:W-:Y:S05]  /*4990*/  BSYNC B0 ;  /* 0x0000000000007941 */ /* 0x000fea0003800000 */
.L_x_2824:
[----:B------:R-:W-:Y:S04]  /*49a0*/  BSSY B0, `(.L_x_2826) ;  /* 0x000000f000007945 */ /* 0x000fe80003800000 */
[----:B------:R-:W-:Y:S05]  /*49b0*/  @!P1 BRA `(.L_x_2827) ;  /* 0x0000000000349947 */ /* 0x000fea0003800000 */
[----:B----4-:R-:W4:Y:S08]  /*49c0*/  LDC.64 R2, c[0x0][0x2d0] ;  /* 0x0000b400ff027b82 */ /* 0x010f300000000a00 */
        /* <DEDUP_REMOVED lines=9> */
[----:B------:R-:W-:-:S03]  /*4a60*/  VIADD R9, R9, 0x80 ;  /* 0x0000008009097836 */ /* 0x000fc60000000000 */
[----:B------:R4:W-:Y:S04]  /*4a70*/  STG.E.128 desc[UR4][R6.64], R136 ;  /* 0x0000008806007986 */ /* 0x0009e8000c101d04 */
[----:B------:R4:W-:Y:S02]  /*4a80*/  STG.E.128 desc[UR4][R6.64+0x10], R140 ;  /* 0x0000108c06007986 */ /* 0x0009e4000c101d04 */
.L_x_2827:
[----:B------:R-:W-:Y:S05]  /*4a90*/  BSYNC B0 ;  /* 0x0000000000007941 */ /* 0x000fea0003800000 */
.L_x_2826:
[----:B------:R-:W-:-:S13]  /*4aa0*/  ISETP.NE.AND P0, PT, R8, RZ, PT ;  /* 0x000000ff0800720c */ /* 0x000fda0003f05270 */
[----:B------:R-:W-:Y:S05]  /*4ab0*/  @!P0 EXIT ;  /* 0x000000000000894d */ /* 0x000fea0003800000 */
[----:B----4-:R-:W4:Y:S08]  /*4ac0*/  LDC.64 R2, c[0x0][0x2d0] ;  /* 0x0000b400ff027b82 */ /* 0x010f300000000a00 */
[----:B0-----:R-:W0:Y:S08]  /*4ad0*/  LDC.64 R4, c[0x0][0x2d8] ;  /* 0x0000b600ff047b82 */ /* 0x001e300000000a00 */
[----:B------:R-:W1:Y:S01]  /*4ae0*/  LDC.64 R6, c[0x0][0x2f0] ;  /* 0x0000bc00ff067b82 */ /* 0x000e620000000a00 */
[----:B----4-:R-:W-:-:S05]  /*4af0*/  IMAD.WIDE.U32 R2, R9, 0x20, R2 ;  /* 0x0000002009027825 */ /* 0x010fca00078e0002 */
[----:B------:R-:W-:Y:S01]  /*4b00*/  STG.E.128 desc[UR4][R2.64], R96 ;  /* 0x0000006002007986 */ /* 0x000fe2000c101d04 */
[----:B0-----:R-:W-:-:S03]  /*4b10*/  IMAD.WIDE.U32 R4, R9, 0x20, R4 ;  /* 0x0000002009047825 */ /* 0x001fc600078e0004 */
[----:B------:R-:W-:Y:S04]  /*4b20*/  STG.E.128 desc[UR4][R2.64+0x10], R100 ;  /* 0x0000106402007986 */ /* 0x000fe8000c101d04 */
[----:B------:R-:W-:Y:S01]  /*4b30*/  STG.E.128 desc[UR4][R4.64], R120 ;  /* 0x0000007804007986 */ /* 0x000fe2000c101d04 */
[----:B-1----:R-:W-:-:S03]  /*4b40*/  IMAD.WIDE.U32 R6, R9, 0x20, R6 ;  /* 0x0000002009067825 */ /* 0x002fc600078e0006 */
[----:B------:R-:W-:Y:S04]  /*4b50*/  STG.E.128 desc[UR4][R4.64+0x10], R124 ;  /* 0x0000107c04007986 */ /* 0x000fe8000c101d04 */
[----:B------:R-:W-:Y:S04]  /*4b60*/  STG.E.128 desc[UR4][R6.64], R144 ;  /* 0x0000009006007986 */ /* 0x000fe8000c101d04 */
[----:B------:R-:W-:Y:S01]  /*4b70*/  STG.E.128 desc[UR4][R6.64+0x10], R148 ;  /* 0x0000109406007986 */ /* 0x000fe2000c101d04 */
[----:B------:R-:W-:Y:S05]  /*4b80*/  EXIT ;  /* 0x000000000000794d */ /* 0x000fea0003800000 */
.L_x_2738:
[----:B------:R-:W-:Y:S01]  /*4b90*/  HFMA2.MMA R218, -RZ, RZ, 0, 9.5367431640625e-07 ;  /* 0x00000010ffda7435 */ /* 0x000fe200000001ff */
[----:B------:R-:W-:Y:S01]  /*4ba0*/  MOV R219, R217 ;  /* 0x000000d900db7202 */ /* 0x000fe20000000f00 */
[----:B------:R-:W-:Y:S01]  /*4bb0*/  IMAD.MOV.U32 R214, RZ, RZ, -0x1 ;  /* 0xffffffffffd67424 */ /* 0x000fe200078e00ff */
[----:B------:R-:W-:-:S08]  /*4bc0*/  MOV R221, 0x1f ;  /* 0x0000001f00dd7802 */ /* 0x000fd00000000f00 */
[----:B0----5:R-:W-:Y:S05]  /*4bd0*/  WARPSYNC.COLLECTIVE R214, `(.L_x_2828) ;  /* 0x00000000d6087348 */ /* 0x021fea0003c00000 */
[----:B------:R1:W2:Y:S02]  /*4be0*/  SHFL.DOWN P4, R215, R219, R218, R221 ;  /* 0x080000dadbd77389 */ /* 0x0002a400000800dd */
[----:B012--5:R-:W-:Y:S01]  /*4bf0*/  ENDCOLLECTIVE ;  /* 0x000000000000791b */ /* 0x027fe20003800000 */
.L_x_2828:
[----:B------:R-:W-:Y:S02]  /*4c00*/  MOV R219, R216 ;  /* 0x000000d800db7202 */ /* 0x000fe40000000f00 */
[----:B------:R-:W-:-:S07]  /*4c10*/  MOV R174, R215 ;  /* 0x000000d700ae7202 */ /* 0x000fce0000000f00 */
[----:B------:R-:W-:Y:S05]  /*4c20*/  WARPSYNC.COLLECTIVE R214, `(.L_x_2829) ;  /* 0x00000000d6087348 */ /* 0x000fea0003c00000 */
[----:B------:R0:W1:Y:S02]  /*4c30*/  SHFL.DOWN P4, R215, R219, R218, R221 ;  /* 0x080000dadbd77389 */ /* 0x00006400000800dd */
[----:B01----:R-:W-:Y:S01]  /*4c40*/  ENDCOLLECTIVE ;  /* 0x000000000000791b */ /* 0x003fe20003800000 */
.L_x_2829:
[----:B------:R-:W-:Y:S01]  /*4c50*/  FADD.FTZ R174, R174, R217 ;  /* 0x000000d9aeae7221 */ /* 0x000fe20000010000 */
[----:B------:R-:W-:-:S03]  /*4c60*/  HFMA2.MMA R218, -RZ, RZ, 0, 4.76837158203125e-07 ;  /* 0x00000008ffda7435 */ /* 0x000fc600000001ff */
[----:B------:R-:W-:Y:S01]  /*4c70*/  IMAD.MOV.U32 R219, RZ, RZ, R174 ;  /* 0x000000ffffdb7224 */ /* 0x000fe200078e00ae */
[----:B------:R-:W-:-:S07]  /*4c80*/  MOV R175, R215 ;  /* 0x000000d700af7202 */ /* 0x000fce0000000f00 */
[----:B------:R-:W-:Y:S05]  /*4c90*/  WARPSYNC.COLLECTIVE R214, `(.L_x_2830) ;  /* 0x00000000d6087348 */ /* 0x000fea0003c00000 */
[----:B------:R0:W1:Y:S02]  /*4ca0*/  SHFL.DOWN P4, R215, R219, R218, R221 ;  /* 0x080000dadbd77389 */ /* 0x00006400000800dd */
[----:B01----:R-:W-:Y:S01]  /*4cb0*/  ENDCOLLECTIVE ;  /* 0x000000000000791b */ /* 0x003fe20003800000 */
.L_x_2830:
[----:B------:R-:W-:-:S05]  /*4cc0*/  FADD.FTZ R175, R175, R216 ;  /* 0x000000d8afaf7221 */ /* 0x000fca0000010000 */
[----:B------:R-:W-:Y:S02]  /*4cd0*/  MOV R219, R175 ;  /* 0x000000af00db7202 */ /* 0x000fe40000000f00 */
[----:B------:R-:W-:-:S07]  /*4ce0*/  MOV R177, R215 ;  /* 0x000000d700b17202 */ /* 0x000fce0000000f00 */
[----:B------:R-:W-:Y:S05]  /*4cf0*/  WARPSYNC.COLLECTIVE R214, `(.L_x_2831) ;  /* 0x00000000d6087348 */ /* 0x000fea0003c00000 */
[----:B------:R0:W1:Y:S02]  /*4d00*/  SHFL.DOWN P4, R215, R219, R218, R221 ;  /* 0x080000dadbd77389 */ /* 0x00006400000800dd */
[----:B01----:R-:W-:Y:S01]  /*4d10*/  ENDCOLLECTIVE ;  /* 0x000000000000791b */ /* 0x003fe20003800000 */
.L_x_2831:
[----:B------:R-:W-:Y:S01]  /*4d20*/  FADD.FTZ R177, R174, R177 ;  /* 0x000000b1aeb17221 */ /* 0x000fe20000010000 */
[----:B------:R-:W-:-:S04]  /*4d30*/  HFMA2.MMA R218, -RZ, RZ, 0, 2.384185791015625e-07 ;  /* 0x00000004ffda7435 */ /* 0x000fc800000001ff */
[----:B------:R-:W-:Y:S01]  /*4d40*/  MOV R219, R177 ;  /* 0x000000b100db7202 */ /* 0x000fe20000000f00 */
[----:B------:R-:W-:-:S07]  /*4d50*/  IMAD.MOV.U32 R176, RZ, RZ, R215 ;  /* 0x000000ffffb07224 */ /* 0x000fce00078e00d7 */
[----:B------:R-:W-:Y:S05]  /*4d60*/  WARPSYNC.COLLECTIVE R214, `(.L_x_2832) ;  /* 0x00000000d6087348 */ /* 0x000fea0003c00000 */
[----:B------:R0:W1:Y:S02]  /*4d70*/  SHFL.DOWN P4, R215, R219, R218, R221 ;  /* 0x080000dadbd77389 */ /* 0x00006400000800dd */
[----:B01----:R-:W-:Y:S01]  /*4d80*/  ENDCOLLECTIVE ;  /* 0x000000000000791b */ /* 0x003fe20003800000 */
.L_x_2832:
[----:B------:R-:W-:-:S04]  /*4d90*/  FADD.FTZ R176, R175, R176 ;  /* 0x000000b0afb07221 */ /* 0x000fc80000010000 */
[----:B------:R-:W-:Y:S01]  /*4da0*/  IMAD.MOV.U32 R219, RZ, RZ, R176 ;  /* 0x000000ffffdb7224 */ /* 0x000fe200078e00b0 */
[----:B------:R-:W-:-:S07]  /*4db0*/  MOV R178, R215 ;  /* 0x000000d700b27202 */ /* 0x000fce0000000f00 */
[----:B------:R-:W-:Y:S05]  /*4dc0*/  WARPSYNC.COLLECTIVE R214, `(.L_x_2833) ;  /* 0x00000000d6087348 */ /* 0x000fea0003c00000 */
[----:B------:R0:W1:Y:S02]  /*4dd0*/  SHFL.DOWN P4, R215, R219, R218, R221 ;  /* 0x080000dadbd77389 */ /* 0x00006400000800dd */
[----:B01----:R-:W-:Y:S01]  /*4de0*/  ENDCOLLECTIVE ;  /* 0x000000000000791b */ /* 0x003fe20003800000 */
.L_x_2833:
[----:B------:R-:W-:Y:S01]  /*4df0*/  FADD.FTZ R178, R177, R178 ;  /* 0x000000b2b1b27221 */ /* 0x000fe20000010000 */
[----:B------:R-:W-:-:S04]  /*4e00*/  HFMA2.MMA R218, -RZ, RZ, 0, 1.1920928955078125e-07 ;  /* 0x00000002ffda7435 */ /* 0x000fc800000001ff */
[----:B------:R-:W-:Y:S02]  /*4e10*/  MOV R219, R178 ;  /* 0x000000b200db7202 */ /* 0x000fe40000000f00 */
[----:B------:R-:W-:-:S07]  /*4e20*/  MOV R179, R215 ;  /* 0x000000d700b37202 */ /* 0x000fce0000000f00 */
[----:B------:R-:W-:Y:S05]  /*4e30*/  WARPSYNC.COLLECTIVE R214, `(.L_x_2834) ;  /* 0x00000000d6087348 */ /* 0x000fea0003c00000 */
[----:B------:R0:W1:Y:S02]  /*4e40*/  SHFL.DOWN P4, R215, R219, R218, R221 ;  /* 0x080000dadbd77389 */ /* 0x00006400000800dd */
[----:B01----:R-:W-:Y:S01]  /*4e50*/  ENDCOLLECTIVE ;  /* 0x000000000000791b */ /* 0x003fe20003800000 */
.L_x_2834:
[----:B------:R-:W-:-:S05]  /*4e60*/  FADD.FTZ R179, R176, R179 ;  /* 0x000000b3b0b37221 */ /* 0x000fca0000010000 */
[----:B------:R-:W-:Y:S01]  /*4e70*/  MOV R219, R179 ;  /* 0x000000b300db7202 */ /* 0x000fe20000000f00 */
[----:B------:R-:W-:-:S07]  /*4e80*/  IMAD.MOV.U32 R195, RZ, RZ, R215 ;  /* 0x000000ffffc37224 */ /* 0x000fce00078e00d7 */
[----:B------:R-:W-:Y:S05]  /*4e90*/  WARPSYNC.COLLECTIVE R214, `(.L_x_2835) ;  /* 0x00000000d6087348 */ /* 0x000fea0003c00000 */
[----:B------:R0:W1:Y:S02]  /*4ea0*/  SHFL.DOWN P4, R215, R219, R218, R221 ;  /* 0x080000dadbd77389 */ /* 0x00006400000800dd */
[----:B01----:R-:W-:Y:S01]  /*4eb0*/  ENDCOLLECTIVE ;  /* 0x000000000000791b */ /* 0x003fe20003800000 */
.L_x_2835:
[----:B------:R-:W-:-:S05]  /*4ec0*/  FADD.FTZ R195, R178, R195 ;  /* 0x000000c3b2c37221 */ /* 0x000fca0000010000 */
[----:B------:R-:W-:Y:S01]  /*4ed0*/  MOV R219, R195 ;  /* 0x000000c300db7202 */ /* 0x000fe20000000f00 */
[----:B------:R-:W-:Y:S01]  /*4ee0*/  IMAD.MOV.U32 R218, RZ, RZ, 0x1 ;  /* 0x00000001ffda7424 */ /* 0x000fe200078e00ff */
[----:B------:R-:W-:-:S07]  /*4ef0*/  MOV R194, R215 ;  /* 0x000000d700c27202 */ /* 0x000fce0000000f00 */
[----:B------:R-:W-:Y:S05]  /*4f00*/  WARPSYNC.COLLECTIVE R214, `(.L_x_2836) ;  /* 0x00000000d6087348 */ /* 0x000fea0003c00000 */
[----:B------:R0:W1:Y:S02]  /*4f10*/  SHFL.DOWN P4, R215, R219, R218, R221 ;  /* 0x080000dadbd77389 */ /* 0x00006400000800dd */
[----:B01----:R-:W-:Y:S01]  /*4f20*/  ENDCOLLECTIVE ;  /* 0x000000000000791b */ /* 0x003fe20003800000 */
.L_x_2836:
[----:B------:R-:W-:-:S05]  /*4f30*/  FADD.FTZ R174, R179, R194 ;  /* 0x000000c2b3ae7221 */ /* 0x000fca0000010000 */
[----:B------:R-:W-:Y:S02]  /*4f40*/  MOV R219, R174 ;  /* 0x000000ae00db7202 */ /* 0x000fe40000000f00 */
[----:B------:R-:W-:-:S07]  /*4f50*/  MOV R194, R215 ;  /* 0x000000d700c27202 */ /* 0x000fce0000000f00 */
[----:B------:R-:W-:Y:S05]  /*4f60*/  WARPSYNC.COLLECTIVE R214, `(.L_x_2837) ;  /* 0x00000000d6087348 */ /* 0x000fea0003c00000 */
[----:B------:R0:W1:Y:S02]  /*4f70*/  SHFL.DOWN P4, R215, R219, R218, R221 ;  /* 0x080000dadbd77389 */ /* 0x00006400000800dd */
[----:B01----:R-:W-:Y:S01]  /*4f80*/  ENDCOLLECTIVE ;  /* 0x000000000000791b */ /* 0x003fe20003800000 */
.L_x_2837:
[----:B------:R-:W-:Y:S01]  /*4f90*/  MOV R175, R215 ;  /* 0x000000d700af7202 */ /* 0x000fe20000000f00 */
[----:B------:R-:W-:Y:S06]  /*4fa0*/  BRA `(.L_x_2838) ;  /* 0xffffffcc00407947 */ /* 0x000fec000383ffff */
.L_x_2839:
        /* <DEDUP_REMOVED lines=13> */
.L_x_11305:


//--------------------- .text._ZN10layer_norm13ln_bwd_kernelINS_13Kernel_traitsIf13__nv_bfloat16S2_S2_fjLj3072ELj1ELj1ELj4ELj16ENS_18Kernel_traits_baseILj3072EfS2_S2_S2_fjLj128EEEEELb0ELb1ELb1ELb1EEEvNS_9BwdParamsE --------------------------
	.section	.text._ZN10layer_norm13ln_bwd_kernelINS_13Kernel_traitsIf13__nv_bfloat16S2_S2_fjLj3072ELj1ELj1ELj4ELj16ENS_18Kernel_traits_baseILj3072EfS2_S2_S2_fjLj128EEEEELb0ELb1ELb1ELb1EEEvNS_9BwdParamsE,"ax",@progbits
	.align	128
        .global         _ZN10layer_norm13ln_bwd_kernelINS_13Kernel_traitsIf13__nv_bfloat16S2_S2_fjLj3072ELj1ELj1ELj4ELj16ENS_18Kernel_traits_baseILj3072EfS2_S2_S2_fjLj128EEEEELb0ELb1ELb1ELb1EEEvNS_9BwdParamsE
        .type           _ZN10layer_norm13ln_bwd_kernelINS_13Kernel_traitsIf13__nv_bfloat16S2_S2_fjLj3072ELj1ELj1ELj4ELj16ENS_18Kernel_traits_baseILj3072EfS2_S2_S2_fjLj128EEEEELb0ELb1ELb1ELb1EEEvNS_9BwdParamsE,@function
        .size           _ZN10layer_norm13ln_bwd_kernelINS_13Kernel_traitsIf13__nv_bfloat16S2_S2_fjLj3072ELj1ELj1ELj4ELj16ENS_18Kernel_traits_baseILj3072EfS2_S2_S2_fjLj128EEEEELb0ELb1ELb1ELb1EEEvNS_9BwdParamsE,(.L_x_11306 - _ZN10layer_norm13ln_bwd_kernelINS_13Kernel_traitsIf13__nv_bfloat16S2_S2_fjLj3072ELj1ELj1ELj4ELj16ENS_18Kernel_traits_baseILj3072EfS2_S2_S2_fjLj128EEEEELb0ELb1ELb1ELb1EEEvNS_9BwdParamsE)
        .other          _ZN10layer_norm13ln_bwd_kernelINS_13Kernel_traitsIf13__nv_bfloat16S2_S2_fjLj3072ELj1ELj1ELj4ELj16ENS_18Kernel_traits_baseILj3072EfS2_S2_S2_fjLj128EEEEELb0ELb1ELb1ELb1EEEvNS_9BwdParamsE,@"STO_CUDA_ENTRY STV_DEFAULT"
_ZN10layer_norm13ln_bwd_kernelINS_13Kernel_traitsIf13__nv_bfloat16S2_S2_fjLj3072ELj1ELj1ELj4ELj16ENS_18Kernel_traits_baseILj3072EfS2_S2_S2_fjLj128EEEEELb0ELb1ELb1ELb1EEEvNS_9BwdParamsE:
.text._ZN10layer_norm13ln_bwd_kernelINS_13Kernel_traitsIf13__nv_bfloat16S2_S2_fjLj3072ELj1ELj1ELj4ELj16ENS_18Kernel_traits_baseILj3072EfS2_S2_S2_fjLj128EEEEELb0ELb1ELb1ELb1EEEvNS_9BwdParamsE:
        /* <DEDUP_REMOVED lines=49> */
.L_x_2840:
[----:B------:R-:W-:Y:S01]  /*0310*/  SHF.L.U32 R2, R0, 0x5, RZ ;  /* 0x0000000500027819 */ /* 0x000fe200000006ff */
[----:B------:R-:W-:Y:S01]  /*0320*/  ULDC.64 UR6, c[0x0][0x260] ;  /* 0x0000980000067ab9 */ /* 0x000fe20000000a00 */
[----:B------:R-:W-:Y:S02]  /*0330*/  ULDC.64 UR8, c[0x0][0x278] ;  /* 0x00009e0000087ab9 */ /* 0x000fe40000000a00 */
[----:B------:R-:W-:-:S04]  /*0340*/  LOP3.LUT R2, R2, 0xfe0, RZ, 0xc0, !PT ;  /* 0x00000fe002027812 */ /* 0x000fc800078ec0ff */
[C---:B------:R-:W-:Y:S02]  /*0350*/  IADD3 R52, P0, R2.reuse, UR6, RZ ;  /* 0x0000000602347c10 */ /* 0x040fe4000ff1e0ff */
[----:B------:R-:W-:Y:S02]  /*0360*/  IADD3 R54, P1, R2, UR8, RZ ;  /* 0x0000000802367c10 */ /* 0x000fe4000ff3e0ff */
[----:B------:R-:W0:Y:S01]  /*0370*/  LDC.U8 R2, c[0x0][0x2a0] ;  /* 0x0000a800ff027b82 */ /* 0x000e220000000000 */
[----:B------:R-:W-:Y:S02]  /*0380*/  IADD3.X R53, RZ, UR7, RZ, P0, !PT ;  /* 0x00000007ff357c10 */ /* 0x000fe400087fe4ff */
[----:B------:R-:W-:Y:S01]  /*0390*/  IMAD.X R55, RZ, RZ, UR9, P1 ;  /* 0x00000009ff377e24 */ /* 0x000fe200088e06ff */
[----:B------:R-:W-:Y:S01]  /*03a0*/  HFMA2.MMA R156, -RZ, RZ, 0, 5.9604644775390625e-08 ;  /* 0x00000001ff9c7435 */ /* 0x000fe200000001ff */
        /* <DEDUP_REMOVED lines=21> */
[----:B------:R1:W5:Y:S01]  /*0500*/  LDG.E.128 R28, desc[UR4][R52.64+0x2010] ;  /* 0x00201004341c7981 */ /* 0x000362000c1e1d00 */
        /* <DEDUP_REMOVED lines=24> */
[----:B-1----:R-:W-:Y:S02]  /*0690*/  CS2R R52, SRZ ;  /* 0x0000000000347805 */ /* 0x002fe4000001ff00 */
[----:B0-2---:R-:W-:-:S07]  /*06a0*/  CS2R R54, SRZ ;  /* 0x0000000000367805 */ /* 0x005fce000001ff00 */
.L_x_2918:
[----:B0-----:R-:W0:Y:S08]  /*06b0*/  LDC.64 R152, c[0x0][0x288] ;  /* 0x0000a200ff987b82 */ /* 0x001e300000000a00 */
[----:B------:R-:W1:Y:S08]  /*06c0*/  LDC R206, c[0x0][0x218] ;  /* 0x00008600ffce7b82 */ /* 0x000e700000000800 */
[----:B------:R-:W2:Y:S01]  /*06d0*/  LDC.64 R148, c[0x0][0x258] ;  /* 0x00009600ff947b82 */ /* 0x000ea20000000a00 */
[----:B0-----:R-:W-:-:S07]  /*06e0*/  IMAD.WIDE R152, R159, 0x4, R152 ;  /* 0x000000049f987825 */ /* 0x001fce00078e0298 */
[----:B------:R-:W0:Y:S01]  /*06f0*/  LDC.64 R150, c[0x0][0x280] ;  /* 0x0000a000ff967b82 */ /* 0x000e220000000a00 */
[----:B------:R-:W3:Y:S01]  /*0700*/  LDG.E R212, desc[UR4][R152.64] ;  /* 0x0000000498d47981 */ /* 0x000ee2000c1e1900 */
[----:B-1----:R-:W-:-:S06]  /*0710*/  IMAD R157, R159, R206, RZ ;  /* 0x000000ce9f9d7224 */ /* 0x002fcc00078e02ff */
[----:B------:R-:W1:Y:S01]  /*0720*/  LDC.64 R154, c[0x0][0x2c8] ;  /* 0x0000b200ff9a7b82 */ /* 0x000e620000000a00 */
[----:B------:R-:W-:Y:S01]  /*0730*/  SHF.R.S32.HI R210, RZ, 0x1f, R157 ;  /* 0x0000001fffd27819 */ /* 0x000fe2000001149d */
[----:B--2---:R-:W-:-:S03]  /*0740*/  IMAD.WIDE R148, R159, 0x4, R148 ;  /* 0x000000049f947825 */ /* 0x004fc600078e0294 */
[----:B------:R-:W-:Y:S02]  /*0750*/  LEA.HI R210, R210, R157, RZ, 0x3 ;  /* 0x0000009dd2d27211 */ /* 0x000fe400078f18ff */
[----:B------:R-:W-:Y:S01]  /*0760*/  LOP3.LUT R157, R0, 0x7f, RZ, 0xc0, !PT ;  /* 0x0000007f009d7812 */ /* 0x000fe200078ec0ff */
[----:B------:R-:W-:Y:S01]  /*0770*/  BSSY B0, `(.L_x_2842) ;  /* 0x0000128000007945 */ /* 0x000fe20003800000 */
[----:B-----5:R1:W5:Y:S02]  /*0780*/  LDG.E R208, desc[UR4][R148.64] ;  /* 0x0000000494d07981 */ /* 0x020364000c1e1900 */
[----:B------:R-:W-:Y:S01]  /*0790*/  LEA.HI.SX32 R213, R210, R157, 0x1d ;  /* 0x0000009dd2d57211 */ /* 0x000fe200078feaff */
[----:B0-----:R-:W-:-:S03]  /*07a0*/  IMAD.WIDE R150, R159, 0x4, R150 ;  /* 0x000000049f967825 */ /* 0x001fc600078e0296 */
[C---:B------:R-:W-:Y:S01]  /*07b0*/  IADD3 R211, R213.reuse, 0x80, RZ ;  /* 0x00000080d5d37810 */ /* 0x040fe20007ffe0ff */
[----:B------:R-:W-:Y:S01]  /*07c0*/  VIADD R209, R213, 0x100 ;  /* 0x00000100d5d17836 */ /* 0x000fe20000000000 */
[----:B------:R0:W5:Y:S03]  /*07d0*/  LDG.E R207, desc[UR4][R150.64] ;  /* 0x0000000496cf7981 */ /* 0x000166000c1e1900 */
[----:B-1----:R-:W-:-:S04]  /*07e0*/  IMAD.WIDE.U32 R148, R211, 0x10, R154 ;  /* 0x00000010d3947825 */ /* 0x002fc800078e009a */
[----:B------:R-:W-:-:S04]  /*07f0*/  IMAD.WIDE.U32 R152, R209, 0x10, R154 ;  /* 0x00000010d1987825 */ /* 0x000fc800078e009a */
[----:B0-----:R-:W-:Y:S01]  /*0800*/  IMAD.WIDE.U32 R150, R213, 0x10, R154 ;  /* 0x00000010d5967825 */ /* 0x001fe200078e009a */
[----:B---3--:R-:W-:-:S13]  /*0810*/  ISETP.GT.AND P2, PT, R212, RZ, PT ;  /* 0x000000ffd400720c */ /* 0x008fda0003f44270 */
[----:B------:R-:W-:Y:S05]  /*0820*/  @P2 BRA `(.L_x_2843) ;  /* 0x00000000002c2947 */ /* 0x000fea0003800000 */
[----:B------:R-:W-:Y:S02]  /*0830*/  MOV R210, UR16 ;  /* 0x0000001000d27c02 */ /* 0x000fe40008000f00 */
[----:B------:R-:W-:Y:S02]  /*0840*/  CS2R R154, SRZ ;  /* 0x00000000009a7805 */ /* 0x000fe4000001ff00 */
[----:B------:R-:W-:Y:S02]  /*0850*/  MOV R212, UR17 ;  /* 0x0000001100d47c02 */ /* 0x000fe40008000f00 */
[----:B------:R-:W-:-:S04]  /*0860*/  ISETP.NE.U32.AND P0, PT, R210, RZ, PT ;  /* 0x000000ffd200720c */ /* 0x000fc80003f05070 */
[----:B------:R-:W-:-:S13]  /*0870*/  ISETP.NE.AND.EX P0, PT, R212, RZ, PT, P0 ;  /* 0x000000ffd400720c */ /* 0x000fda0003f05300 */
[----:B------:R-:W-:Y:S05]  /*0880*/  @!P0 BRA `(.L_x_2844) ;  /* 0x0000001000588947 */ /* 0x000fea0003800000 */
[----:B------:R0:W5:Y:S04]  /*0890*/  LDG.E.128 R124, desc[UR4][R150.64] ;  /* 0x00000004967c7981 */ /* 0x000168000c1e1d00 */
[----:B------:R0:W5:Y:S04]  /*08a0*/  LDG.E.128 R128, desc[UR4][R148.64] ;  /* 0x0000000494807981 */ /* 0x000168000c1e1d00 */
[----:B------:R0:W5:Y:S01]  /*08b0*/  LDG.E.128 R132, desc[UR4][R152.64] ;  /* 0x0000000498847981 */ /* 0x000162000c1e1d00 */
[----:B------:R-:W-:Y:S01]  /*08c0*/  CS2R R154, SRZ ;  /* 0x00000000009a7805 */ /* 0x000fe2000001ff00 */
[----:B------:R-:W-:Y:S06]  /*08d0*/  BRA `(.L_x_2844) ;  /* 0x0000001000447947 */ /* 0x000fec0003800000 */
.L_x_2843:
[----:B------:R-:W-:Y:S01]  /*08e0*/  VIADD R3, R212, 0xffffffff ;  /* 0xffffffffd4037836 */ /* 0x000fe20000000000 */
[----:B------:R-:W0:Y:S03]  /*08f0*/  LDC.64 R164, c[0x0][0x238] ;  /* 0x00008e00ffa47b82 */ /* 0x000e260000000a00 */
[----:B------:R-:W-:-:S05]  /*0900*/  IMAD R3, R3, R206, RZ ;  /* 0x000000ce03037224 */ /* 0x000fca00078e02ff */
[----:B------:R-:W-:Y:S01]  /*0910*/  SHF.R.S32.HI R154, RZ, 0x1f, R3 ;  /* 0x0000001fff9a7819 */ /* 0x000fe20000011403 */
[----:B------:R-:W1:Y:S03]  /*0920*/  LDC.64 R160, c[0x0][0x2b8] ;  /* 0x0000ae00ffa07b82 */ /* 0x000e660000000a00 */
[----:B------:R-:W-:-:S04]  /*0930*/  LEA.HI R154, R154, R3, RZ, 0x3 ;  /* 0x000000039a9a7211 */ /* 0x000fc800078f18ff */
[----:B------:R-:W-:Y:S02]  /*0940*/  LEA.HI.SX32 R163, R154, R157, 0x1d ;  /* 0x0000009d9aa37211 */ /* 0x000fe400078feaff */
[----:B------:R-:W2:Y:S02]  /*0950*/  LDC.64 R154, c[0x0][0x250] ;  /* 0x00009400ff9a7b82 */ /* 0x000ea40000000a00 */
[----:B------:R-:W-:Y:S01]  /*0960*/  IADD3 R169, R163, 0x80, RZ ;  /* 0x00000080a3a97810 */ /* 0x000fe20007ffe0ff */
[----:B0-----:R-:W-:-:S04]  /*0970*/  IMAD.WIDE.U32 R180, R213, 0x10, R164 ;  /* 0x00000010d5b47825 */ /* 0x001fc800078e00a4 */
[--C-:B------:R-:W-:Y:S02]  /*0980*/  IMAD.WIDE.U32 R172, R211, 0x10, R164.reuse ;  /* 0x00000010d3ac7825 */ /* 0x100fe400078e00a4 */
[----:B------:R-:W3:Y:S02]  /*0990*/  LDG.E.128 R180, desc[UR4][R180.64] ;  /* 0x00000004b4b47981 */ /* 0x000ee4000c1e1d00 */
[----:B------:R-:W-:Y:S02]  /*09a0*/  IMAD.WIDE.U32 R164, R209, 0x10, R164 ;  /* 0x00000010d1a47825 */ /* 0x000fe400078e00a4 */
[----:B------:R-:W4:Y:S02]  /*09b0*/  LDG.E.128 R172, desc[UR4][R172.64] ;  /* 0x00000004acac7981 */ /* 0x000f24000c1e1d00 */
[----:B-1----:R-:W-:-:S04]  /*09c0*/  IMAD.WIDE.U32 R176, R163, 0x10, R160 ;  /* 0x00000010a3b07825 */ /* 0x002fc800078e00a0 */
[----:B------:R-:W-:Y:S01]  /*09d0*/  IMAD.WIDE.U32 R168, R169, 0x10, R160 ;  /* 0x00000010a9a87825 */ /* 0x000fe200078e00a0 */
[----:B------:R-:W-:Y:S01]  /*09e0*/  IADD3 R163, R163, 0x100, RZ ;  /* 0x00000100a3a37810 */ /* 0x000fe20007ffe0ff */
[----:B------:R-:W4:Y:S02]  /*09f0*/  LDG.E.128 R176, desc[UR4][R176.64] ;  /* 0x00000004b0b07981 */ /* 0x000f24000c1e1d00 */
[----:B--2---:R-:W-:Y:S02]  /*0a00*/  IMAD.WIDE R154, R159, 0x4, R154 ;  /* 0x000000049f9a7825 */ /* 0x004fe400078e029a */
[----:B------:R-:W2:Y:S04]  /*0a10*/  LDG.E.128 R168, desc[UR4][R168.64] ;  /* 0x00000004a8a87981 */ /* 0x000ea8000c1e1d00 */
[----:B------:R-:W2:Y:S01]  /*0a20*/  LDG.E.128 R164, desc[UR4][R164.64] ;  /* 0x00000004a4a47981 */ /* 0x000ea2000c1e1d00 */
[----:B------:R-:W-:-:S03]  /*0a30*/  IMAD.WIDE.U32 R160, R163, 0x10, R160 ;  /* 0x00000010a3a07825 */ /* 0x000fc600078e00a0 */
[----:B------:R-:W2:Y:S04]  /*0a40*/  LDG.E R3, desc[UR4][R154.64] ;  /* 0x000000049a037981 */ /* 0x000ea8000c1e1900 */
[----:B------:R-:W2:Y:S01]  /*0a50*/  LDG.E.128 R160, desc[UR4][R160.64] ;  /* 0x00000004a0a07981 */ /* 0x000ea2000c1e1d00 */
[----:B------:R-:W-:Y:S01]  /*0a60*/  IMAD.U32 R210, RZ, RZ, UR16 ;  /* 0x00000010ffd27e24 */ /* 0x000fe2000f8e00ff */
[----:B------:R-:W-:-:S04]  /*0a70*/  MOV R212, UR17 ;  /* 0x0000001100d47c02 */ /* 0x000fc80008000f00 */
[----:B------:R-:W-:-:S04]  /*0a80*/  ISETP.NE.U32.AND P0, PT, R210, RZ, PT ;  /* 0x000000ffd200720c */ /* 0x000fc80003f05070 */
[----:B------:R-:W-:-:S13]  /*0a90*/  ISETP.NE.AND.EX P0, PT, R212, RZ, PT, P0 ;  /* 0x000000ffd400720c */ /* 0x000fda0003f05300 */
[----:B------:R-:W5:Y:S04]  /*0aa0*/  @P0 LDG.E.128 R124, desc[UR4][R150.64] ;  /* 0x00000004967c0981 */ /* 0x000f68000c1e1d00 */
[----:B------:R4:W5:Y:S04]  /*0ab0*/  @P0 LDG.E.128 R128, desc[UR4][R148.64] ;  /* 0x0000000494800981 */ /* 0x000968000c1e1d00 */
[----:B------:R0:W5:Y:S01]  /*0ac0*/  @P0 LDG.E.128 R132, desc[UR4][R152.64] ;  /* 0x0000000498840981 */ /* 0x000162000c1e1d00 */
[----:B------:R-:W-:Y:S02]  /*0ad0*/  ISETP.NE.AND P0, PT, R2, RZ, PT ;  /* 0x000000ff0200720c */ /* 0x000fe40003f05270 */
[----:B---3--:R-:W-:-:S02]  /*0ae0*/  PRMT R158, R180, 0x7632, R158 ;  /* 0x00007632b49e7816 */ /* 0x008fc4000000009e */
[----:B------:R-:W-:Y:S02]  /*0af0*/  SHF.L.U32 R186, R180, 0x10, RZ ;  /* 0x00000010b4ba7819 */ /* 0x000fe400000006ff */
[C---:B------:R-:W-:Y:S02]  /*0b00*/  PRMT R190, R182.reuse, 0x7632, R190 ;  /* 0x00007632b6be7816 */ /* 0x040fe400000000be */
[----:B------:R-:W-:Y:S02]  /*0b10*/  SHF.L.U32 R192, R182, 0x10, RZ ;  /* 0x00000010b6c07819 */ /* 0x000fe400000006ff */
[----:B------:R-:W-:Y:S02]  /*0b20*/  PRMT R194, R183, 0x7632, R194 ;  /* 0x00007632b7c27816 */ /* 0x000fe400000000c2 */
[----:B----4-:R-:W-:Y:S02]  /*0b30*/  PRMT R149, R172, 0x7632, R149 ;  /* 0x00007632ac957816 */ /* 0x010fe40000000095 */
[C---:B------:R-:W-:Y:S01]  /*0b40*/  PRMT R180, R176.reuse, 0x7632, R180 ;  /* 0x00007632b0b47816 */ /* 0x040fe200000000b4 */
[----:B------:R-:W-:Y:S01]  /*0b50*/  IMAD.U32 R197, R176, 0x10000, RZ ;  /* 0x00010000b0c57824 */ /* 0x000fe200078e00ff */
[----:B------:R-:W-:-:S02]  /*0b60*/  PRMT R182, R177, 0x7632, R182 ;  /* 0x00007632b1b67816 */ /* 0x000fc400000000b6 */
[----:B------:R-:W-:Y:S02]  /*0b70*/  SHF.L.U32 R189, R177, 0x10, RZ ;  /* 0x00000010b1bd7819 */ /* 0x000fe400000006ff */
[C---:B--2---:R-:W-:Y:S02]  /*0b80*/  PRMT R148, R168.reuse, 0x7632, R148 ;  /* 0x00007632a8947816 */ /* 0x044fe40000000094 */
[----:B------:R-:W-:Y:S02]  /*0b90*/  SHF.L.U32 R155, R168, 0x10, RZ ;  /* 0x00000010a89b7819 */ /* 0x000fe400000006ff */
[C---:B0-----:R-:W-:Y:S02]  /*0ba0*/  PRMT R152, R170.reuse, 0x7632, R152 ;  /* 0x00007632aa987816 */ /* 0x041fe40000000098 */
[----:B------:R-:W-:Y:S02]  /*0bb0*/  SHF.L.U32 R193, R170, 0x10, RZ ;  /* 0x00000010aac17819 */ /* 0x000fe400000006ff */
[----:B------:R-:W-:-:S02]  /*0bc0*/  PRMT R188, R181, 0x7632, R188 ;  /* 0x00007632b5bc7816 */ /* 0x000fc400000000bc */
[----:B------:R-:W-:Y:S02]  /*0bd0*/  PRMT R153, R173, 0x7632, R153 ;  /* 0x00007632ad997816 */ /* 0x000fe40000000099 */
[----:B------:R-:W-:Y:S02]  /*0be0*/  PRMT R176, R174, 0x7632, R176 ;  /* 0x00007632aeb07816 */ /* 0x000fe400000000b0 */
[----:B------:R-:W-:Y:S02]  /*0bf0*/  PRMT R177, R175, 0x7632, R177 ;  /* 0x00007632afb17816 */ /* 0x000fe400000000b1 */
[----:B------:R-:W-:Y:S02]  /*0c00*/  PRMT R168, R164, 0x7632, R168 ;  /* 0x00007632a4a87816 */ /* 0x000fe400000000a8 */
[----:B------:R-:W-:Y:S02]  /*0c10*/  PRMT R170, R165, 0x7632, R170 ;  /* 0x00007632a5aa7816 */ /* 0x000fe400000000aa */
[----:B------:R-:W-:-:S02]  /*0c20*/  PRMT R196, R166, 0x7632, R196 ;  /* 0x00007632a6c47816 */ /* 0x000fc400000000c4 */
[----:B------:R-:W-:Y:S01]  /*0c30*/  PRMT R198, R167, 0x7632, R198 ;  /* 0x00007632a7c67816 */ /* 0x000fe200000000c6 */
[----:B------:R-:W-:Y:S01]  /*0c40*/  IMAD.U32 R181, R181, 0x10000, RZ ;  /* 0x00010000b5b57824 */ /* 0x000fe200078e00ff */
[----:B------:R-:W-:Y:S02]  /*0c50*/  FSEL R201, R3, RZ, !P0 ;  /* 0x000000ff03c97208 */ /* 0x000fe40004000000 */
[----:B------:R-:W-:Y:S02]  /*0c60*/  SHF.L.U32 R195, R183, 0x10, RZ ;  /* 0x00000010b7c37819 */ /* 0x000fe400000006ff */
[C---:B------:R-:W-:Y:S02]  /*0c70*/  PRMT R184, R178.reuse, 0x7632, R184 ;  /* 0x00007632b2b87816 */ /* 0x040fe400000000b8 */
[----:B------:R-:W-:Y:S02]  /*0c80*/  SHF.L.U32 R187, R178, 0x10, RZ ;  /* 0x00000010b2bb7819 */ /* 0x000fe400000006ff */
[----:B------:R-:W-:-:S02]  /*0c90*/  SHF.L.U32 R194, R194, 0x10, RZ ;  /* 0x00000010c2c27819 */ /* 0x000fc400000006ff */
[----:B------:R-:W-:Y:S01]  /*0ca0*/  SHF.L.U32 R149, R149, 0x10, RZ ;  /* 0x0000001095957819 */ /* 0x000fe200000006ff */
[----:B------:R-:W-:Y:S01]  /*0cb0*/  IMAD.U32 R174, R174, 0x10000, RZ ;  /* 0x00010000aeae7824 */ /* 0x000fe200078e00ff */
        /* <DEDUP_REMOVED lines=16> */
[----:B------:R-:W-:Y:S01]  /*0dc0*/  SHF.L.U32 R196, R196, 0x10, RZ ;  /* 0x00000010c4c47819 */ /* 0x000fe200000006ff */
[----:B------:R-:W-:Y:S01]  /*0dd0*/  FADD.FTZ R181, -R201, R181 ;  /* 0x000000b5c9b57221 */ /* 0x000fe20000010100 */
[----:B------:R-:W-:Y:S01]  /*0de0*/  PRMT R185, R179, 0x7632, R185 ;  /* 0x00007632b3b97816 */ /* 0x000fe200000000b9 */
[----:B------:R-:W-:Y:S01]  /*0df0*/  FADD.FTZ R165, -R201, R192 ;  /* 0x000000c0c9a57221 */ /* 0x000fe20000010100 */
[----:B------:R-:W-:Y:S01]  /*0e00*/  IMAD.U32 R183, R179, 0x10000, RZ ;  /* 0x00010000b3b77824 */ /* 0x000fe200078e00ff */
[C---:B------:R-:W-:Y:S01]  /*0e10*/  PRMT R150, R169.reuse, 0x7632, R150 ;  /* 0x00007632a9967816 */ /* 0x040fe20000000096 */
[----:B------:R-:W-:Y:S01]  /*0e20*/  IMAD.U32 R191, R169, 0x10000, RZ ;  /* 0x00010000a9bf7824 */ /* 0x000fe200078e00ff */
        /* <DEDUP_REMOVED lines=23> */
[--C-:B------:R-:W-:Y:S01]  /*0fa0*/  FADD.FTZ R149, -R201, R198.reuse ;  /* 0x000000c6c9957221 */ /* 0x100fe20000010100 */
[----:B------:R-:W-:-:S02]  /*0fb0*/  PRMT R198, R161, 0x7632, R198 ;  /* 0x00007632a1c67816 */ /* 0x000fc400000000c6 */
[----:B------:R-:W-:Y:S01]  /*0fc0*/  SHF.L.U32 R203, R161, 0x10, RZ ;  /* 0x00000010a1cb7819 */ /* 0x000fe200000006ff */
[C---:B-----5:R-:W-:Y:S01]  /*0fd0*/  FMUL.FTZ R161, R208.reuse, R181 ;  /* 0x000000b5d0a17220 */ /* 0x060fe20000410000 */
[C---:B------:R-:W-:Y:S02]  /*0fe0*/  PRMT R201, R163.reuse, 0x7632, R201 ;  /* 0x00007632a3c97816 */ /* 0x040fe400000000c9 */
[----:B------:R-:W-:Y:S01]  /*0ff0*/  SHF.L.U32 R153, R163, 0x10, RZ ;  /* 0x00000010a3997819 */ /* 0x000fe200000006ff */
[C---:B------:R-:W-:Y:S01]  /*1000*/  FMUL.FTZ R163, R208.reuse, R165 ;  /* 0x000000a5d0a37220 */ /* 0x040fe20000410000 */
[----:B------:R-:W-:Y:S01]  /*1010*/  SHF.L.U32 R194, R185, 0x10, RZ ;  /* 0x00000010b9c27819 */ /* 0x000fe200000006ff */
[C---:B------:R-:W-:Y:S01]  /*1020*/  FMUL.FTZ R165, R208.reuse, R167 ;  /* 0x000000a7d0a57220 */ /* 0x040fe20000410000 */
[----:B------:R-:W-:Y:S01]  /*1030*/  FMUL.FTZ R164, R208, R221 ;  /* 0x000000ddd0a47220 */ /* 0x000fe20000410000 */
[----:B------:R-:W-:Y:S01]  /*1040*/  SHF.L.U32 R188, R180, 0x10, RZ ;  /* 0x00000010b4bc7819 */ /* 0x000fe200000006ff */
[----:B------:R-:W-:Y:S01]  /*1050*/  FMUL.FTZ R3, R208, R3 ;  /* 0x00000003d0037220 */ /* 0x000fe20000410000 */
[----:B------:R-:W-:Y:S01]  /*1060*/  FMUL.FTZ R180, R48, R197 ;  /* 0x000000c530b47220 */ /* 0x000fe20000410000 */
[----:B------:R-:W-:-:S02]  /*1070*/  IMAD.U32 R190, R182, 0x10000, RZ ;  /* 0x00010000b6be7824 */ /* 0x000fc400078e00ff */
        /* <DEDUP_REMOVED lines=8> */
[-C--:B------:R-:W-:Y:S01]  /*1100*/  FFMA.FTZ R59, R164, R194.reuse, R59 ;  /* 0x000000c2a43b7223 */ /* 0x080fe2000001003b */
[----:B------:R-:W-:Y:S01]  /*1110*/  FADD.FTZ R83, R83, R194 ;  /* 0x000000c253537221 */ /* 0x000fe20000010000 */
[----:B------:R-:W-:Y:S01]  /*1120*/  FMUL.FTZ R189, R47, R194 ;  /* 0x000000c22fbd7220 */ /* 0x000fe20000410000 */
[----:B------:R-:W-:Y:S01]  /*1130*/  FFMA.FTZ R52, R3, R197, R52 ;  /* 0x000000c503347223 */ /* 0x000fe20000010034 */
[----:B------:R-:W-:Y:S01]  /*1140*/  FADD.FTZ R76, R76, R197 ;  /* 0x000000c54c4c7221 */ /* 0x000fe20000010000 */
[----:B------:R-:W-:Y:S01]  /*1150*/  FMUL.FTZ R183, R49, R188 ;  /* 0x000000bc31b77220 */ /* 0x000fe20000410000 */
[----:B------:R-:W-:Y:S01]  /*1160*/  FADD.FTZ R194, RZ, R180 ;  /* 0x000000b4ffc27221 */ /* 0x000fe20000010000 */
[----:B------:R-:W-:Y:S01]  /*1170*/  FFMA.FTZ R197, R3, R180, RZ ;  /* 0x000000b403c57223 */ /* 0x000fe200000100ff */
[----:B------:R-:W-:Y:S01]  /*1180*/  FFMA.FTZ R53, R158, R188, R53 ;  /* 0x000000bc9e357223 */ /* 0x000fe20000010035 */
[----:B------:R-:W-:Y:S01]  /*1190*/  FADD.FTZ R77, R77, R188 ;  /* 0x000000bc4d4d7221 */ /* 0x000fe20000010000 */
[-C--:B------:R-:W-:Y:S01]  /*11a0*/  FFMA.FTZ R60, R167, R155.reuse, R60 ;  /* 0x0000009ba73c7223 */ /* 0x080fe2000001003c */
[----:B------:R-:W-:Y:S01]  /*11b0*/  FADD.FTZ R84, R84, R155 ;  /* 0x0000009b54547221 */ /* 0x000fe20000010000 */
[----:B------:R-:W-:Y:S01]  /*11c0*/  FMUL.FTZ R188, R40, R155 ;  /* 0x0000009b28bc7220 */ /* 0x000fe20000410000 */
[----:B------:R-:W-:-:S02]  /*11d0*/  IMAD.U32 R200, R148, 0x10000, RZ ;  /* 0x0001000094c87824 */ /* 0x000fc400078e00ff */
[----:B------:R-:W-:Y:S01]  /*11e0*/  FADD.FTZ R155, R194, R183 ;  /* 0x000000b7c29b7221 */ /* 0x000fe20000010000 */
[----:B------:R-:W-:Y:S01]  /*11f0*/  FFMA.FTZ R148, R158, R183, R197 ;  /* 0x000000b79e947223 */ /* 0x000fe200000100c5 */
[C---:B------:R-:W-:Y:S01]  /*1200*/  FMUL.FTZ R169, R208.reuse, R173 ;  /* 0x000000add0a97220 */ /* 0x040fe20000410000 */
[----:B------:R-:W-:Y:S01]  /*1210*/  FMUL.FTZ R173, R208, R175 ;  /* 0x000000afd0ad7220 */ /* 0x000fe20000410000 */
[----:B------:R-:W-:Y:S01]  /*1220*/  SHF.L.U32 R202, R150, 0x10, RZ ;  /* 0x0000001096ca7819 */ /* 0x000fe200000006ff */
[----:B------:R-:W-:Y:S01]  /*1230*/  FMUL.FTZ R185, R51, R190 ;  /* 0x000000be33b97220 */ /* 0x000fe20000410000 */
[C---:B------:R-:W-:Y:S01]  /*1240*/  PRMT R196, R160.reuse, 0x7632, R196 ;  /* 0x00007632a0c47816 */ /* 0x040fe200000000c4 */
[----:B------:R-:W-:Y:S01]  /*1250*/  FADD.FTZ R150, R155, R182 ;  /* 0x000000b69b967221 */ /* 0x000fe20000010000 */
[----:B------:R-:W-:Y:S01]  /*1260*/  SHF.L.U32 R205, R160, 0x10, RZ ;  /* 0x00000010a0cd7819 */ /* 0x000fe200000006ff */
[----:B------:R-:W-:Y:S01]  /*1270*/  FMUL.FTZ R160, R208, R217 ;  /* 0x000000d9d0a07220 */ /* 0x000fe20000410000 */
        /* <DEDUP_REMOVED lines=15> */
[----:B------:R-:W-:Y:S02]  /*1370*/  FFMA.FTZ R151, R163, R184, R148 ;  /* 0x000000b8a3977223 */ /* 0x000fe40000010094 */
[----:B------:R-:W-:Y:S02]  /*1380*/  FADD.FTZ R155, R150, R187 ;  /* 0x000000bb969b7221 */ /* 0x000fe40000010000 */
[----:B------:R-:W-:Y:S02]  /*1390*/  FFMA.FTZ R148, R162, R187, R151 ;  /* 0x000000bba2947223 */ /* 0x000fe40000010097 */
[----:B------:R-:W-:Y:S02]  /*13a0*/  FADD.FTZ R150, R155, R186 ;  /* 0x000000ba9b967221 */ /* 0x000fe40000010000 */
[----:B------:R-:W-:-:S02]  /*13b0*/  FFMA.FTZ R151, R165, R186, R148 ;  /* 0x000000baa5977223 */ /* 0x000fc40000010094 */
[----:B------:R-:W-:Y:S01]  /*13c0*/  FADD.FTZ R155, R150, R189 ;  /* 0x000000bd969b7221 */ /* 0x000fe20000010000 */
[----:B------:R-:W-:Y:S01]  /*13d0*/  FFMA.FTZ R55, R160, R190, R55 ;  /* 0x000000bea0377223 */ /* 0x000fe20000010037 */
[----:B------:R-:W-:Y:S01]  /*13e0*/  FFMA.FTZ R150, R164, R189, R151 ;  /* 0x000000bda4967223 */ /* 0x000fe20000010097 */
[----:B------:R-:W-:Y:S01]  /*13f0*/  FADD.FTZ R79, R79, R190 ;  /* 0x000000be4f4f7221 */ /* 0x000fe20000010000 */
[-C--:B------:R-:W-:Y:S01]  /*1400*/  FFMA.FTZ R62, R169, R191.reuse, R62 ;  /* 0x000000bfa93e7223 */ /* 0x080fe2000001003e */
[----:B------:R-:W-:Y:S01]  /*1410*/  FADD.FTZ R86, R86, R191 ;  /* 0x000000bf56567221 */ /* 0x000fe20000010000 */
[----:B------:R-:W-:Y:S01]  /*1420*/  FMUL.FTZ R190, R42, R191 ;  /* 0x000000bf2abe7220 */ /* 0x000fe20000410000 */
[----:B------:R-:W-:Y:S01]  /*1430*/  FMUL.FTZ R191, R41, R200 ;  /* 0x000000c829bf7220 */ /* 0x000fe20000410000 */
[----:B------:R-:W-:Y:S01]  /*1440*/  FADD.FTZ R148, R155, R188 ;  /* 0x000000bc9b947221 */ /* 0x000fe20000010000 */
[C---:B------:R-:W-:Y:S01]  /*1450*/  FMUL.FTZ R166, R208.reuse, R223 ;  /* 0x000000dfd0a67220 */ /* 0x040fe20000410000 */
[----:B------:R-:W-:Y:S01]  /*1460*/  FFMA.FTZ R151, R167, R188, R150 ;  /* 0x000000bca7977223 */ /* 0x000fe20000010096 */
        /* <DEDUP_REMOVED lines=10> */
[----:B------:R-:W-:Y:S01]  /*1510*/  FMUL.FTZ R168, R208, R225 ;  /* 0x000000e1d0a87220 */ /* 0x000fe20000410000 */
[----:B------:R-:W-:Y:S01]  /*1520*/  FFMA.FTZ R151, R169, R190, R148 ;  /* 0x000000bea9977223 */ /* 0x000fe20000010094 */
[----:B------:R-:W-:Y:S01]  /*1530*/  SHF.L.U32 R152, R152, 0x10, RZ ;  /* 0x0000001098987819 */ /* 0x000fe200000006ff */
[----:B------:R-:W-:-:S02]  /*1540*/  FADD.FTZ R155, R150, R193 ;  /* 0x000000c1969b7221 */ /* 0x000fc40000010000 */
[----:B------:R-:W-:Y:S01]  /*1550*/  FFMA.FTZ R148, R168, R193, R151 ;  /* 0x000000c1a8947223 */ /* 0x000fe20000010097 */
[----:B------:R-:W-:Y:S02]  /*1560*/  IMAD.U32 R216, R195, 0x10000, RZ ;  /* 0x00010000c3d87824 */ /* 0x000fe400078e00ff */
[----:B------:R-:W-:Y:S01]  /*1570*/  FMUL.FTZ R195, R37, R152 ;  /* 0x0000009825c37220 */ /* 0x000fe20000410000 */
[----:B------:R-:W-:Y:S01]  /*1580*/  FADD.FTZ R150, R155, R192 ;  /* 0x000000c09b967221 */ /* 0x000fe20000010000 */
[----:B------:R-:W-:Y:S01]  /*1590*/  FMUL.FTZ R170, R208, R227 ;  /* 0x000000e3d0aa7220 */ /* 0x000fe20000410000 */
[----:B------:R-:W-:Y:S01]  /*15a0*/  FFMA.FTZ R151, R171, R192, R148 ;  /* 0x000000c0ab977223 */ /* 0x000fe20000010094 */
[----:B------:R-:W-:Y:S02]  /*15b0*/  IMAD.U32 R154, R154, 0x10000, RZ ;  /* 0x000100009a9a7824 */ /* 0x000fe400078e00ff */
[----:B------:R-:W-:Y:S01]  /*15c0*/  FADD.FTZ R155, R150, R195 ;  /* 0x000000c3969b7221 */ /* 0x000fe20000010000 */
[----:B------:R-:W-:Y:S01]  /*15d0*/  FFMA.FTZ R148, R170, R195, R151 ;  /* 0x000000c3aa947223 */ /* 0x000fe20000010097 */
[----:B------:R-:W-:-:S02]  /*15e0*/  FMUL.FTZ R197, R39, R154 ;  /* 0x0000009a27c57220 */ /* 0x000fc40000410000 */
[----:B------:R-:W-:Y:S01]  /*15f0*/  FADD.FTZ R150, R155, R194 ;  /* 0x000000c29b967221 */ /* 0x000fe20000010000 */
[C---:B------:R-:W-:Y:S01]  /*1600*/  FMUL.FTZ R172, R208.reuse, R229 ;  /* 0x000000e5d0ac7220 */ /* 0x040fe20000410000 */
[----:B------:R-:W-:Y:S01]  /*1610*/  FFMA.FTZ R151, R173, R194, R148 ;  /* 0x000000c2ad977223 */ /* 0x000fe20000010094 */
        /* <DEDUP_REMOVED lines=22> */
[----:B------:R-:W-:Y:S01]  /*1780*/  SHF.L.U32 R152, R201, 0x10, RZ ;  /* 0x00000010c9987819 */ /* 0x000fe200000006ff */
[----:B------:R-:W-:Y:S01]  /*1790*/  FMUL.FTZ R176, R208, R235 ;  /* 0x000000ebd0b07220 */ /* 0x000fe20000410000 */
[----:B------:R-:W-:Y:S01]  /*17a0*/  FMUL.FTZ R201, R35, R214 ;  /* 0x000000d623c97220 */ /* 0x000fe20000410000 */
[----:B------:R-:W-:Y:S01]  /*17b0*/  FADD.FTZ R150, R155, R198 ;  /* 0x000000c69b967221 */ /* 0x000fe20000010000 */
[----:B------:R-:W-:-:S03]  /*17c0*/  FFMA.FTZ R151, R177, R198, R148 ;  /* 0x000000c6b1977223 */ /* 0x000fc60000010094 */
        /* <DEDUP_REMOVED lines=34> */
.L_x_2844:
[----:B------:R-:W-:Y:S05]  /*19f0*/  BSYNC B0 ;  /* 0x0000000000007941 */ /* 0x000fea0003800000 */
.L_x_2842:
        /* <DEDUP_REMOVED lines=25> */
.L_x_2929:
[----:B------:R-:W3:Y:S01]  /*1b90*/  S2R R153, SR_CgaCtaId ;  /* 0x0000000000997919 */ /* 0x000ee20000008800 */
[----:B-----5:R-:W-:Y:S01]  /*1ba0*/  ISETP.GE.AND P4, PT, R207, 0x1, PT ;  /* 0x00000001cf00780c */ /* 0x020fe20003f86270 */
[----:B------:R-:W-:Y:S01]  /*1bb0*/  HFMA2.MMA R215, -RZ, RZ, 0, 0 ;  /* 0x00000000ffd77435 */ /* 0x000fe200000001ff */
[----:B------:R-:W-:Y:S01]  /*1bc0*/  @!P0 LOP3.LUT R150, R150, 0x3, RZ, 0xc0, !PT ;  /* 0x0000000396968812 */ /* 0x000fe200078ec0ff */
[----:B------:R-:W-:Y:S05]  /*1bd0*/  WARPSYNC.ALL ;  /* 0x0000000000007948 */ /* 0x000fea0003800000 */
[----:B------:R-:W-:-:S05]  /*1be0*/  @!P0 IADD3 R150, R151, R150, RZ ;  /* 0x0000009697968210 */ /* 0x000fca0007ffe0ff */
[----:B------:R-:W-:Y:S01]  /*1bf0*/  @P4 VIADD R207, R207, 0xffffffff ;  /* 0xffffffffcfcf4836 */ /* 0x000fe20000000000 */
[----:B------:R-:W4:Y:S03]  /*1c00*/  @P4 LDC.64 R148, c[0x0][0x220] ;  /* 0x00008800ff944b82 */ /* 0x000f260000000a00 */
[----:B------:R-:W-:-:S05]  /*1c10*/  @P4 IMAD R207, R207, R206, RZ ;  /* 0x000000cecfcf4224 */ /* 0x000fca00078e02ff */
[----:B------:R-:W-:-:S04]  /*1c20*/  @P4 SHF.R.S32.HI R152, RZ, 0x1f, R207 ;  /* 0x0000001fff984819 */ /* 0x000fc800000114cf */
[----:B------:R-:W-:Y:S02]  /*1c30*/  @P4 LEA.HI R156, R152, R207, RZ, 0x3 ;  /* 0x000000cf989c4211 */ /* 0x000fe400078f18ff */
[----:B------:R-:W-:Y:S02]  /*1c40*/  MOV R152, 0x400 ;  /* 0x0000040000987802 */ /* 0x000fe40000000f00 */
[----:B------:R-:W-:Y:S01]  /*1c50*/  @P4 LEA.HI.SX32 R215, R156, R157, 0x1d ;  /* 0x0000009d9cd74211 */ /* 0x000fe200078feaff */
[----:B--2---:R-:W-:Y:S01]  /*1c60*/  FADD.FTZ R157, R155, R214 ;  /* 0x000000d69b9d7221 */ /* 0x004fe20000010000 */
[----:B---3--:R-:W-:Y:S01]  /*1c70*/  LEA R152, R153, R152, 0x18 ;  /* 0x0000009899987211 */ /* 0x008fe200078ec0ff */
[----:B-1----:R-:W-:-:S04]  /*1c80*/  FADD.FTZ R156, R154, R217 ;  /* 0x000000d99a9c7221 */ /* 0x002fc80000010000 */
[----:B------:R-:W-:Y:S02]  /*1c90*/  @!P0 IMAD R214, R150, 0x8, R152 ;  /* 0x0000000896d68824 */ /* 0x000fe400078e0298 */
[----:B----4-:R-:W-:-:S03]  /*1ca0*/  @P4 IMAD.WIDE.U32 R206, R215, 0x10, R148 ;  /* 0x00000010d7ce4825 */ /* 0x010fc600078e0094 */
[----:B------:R-:W-:Y:S01]  /*1cb0*/  @!P0 STS.64 [R214+0x3000], R156 ;  /* 0x0030009cd6008388 */ /* 0x000fe20000000a00 */
[----:B------:R-:W-:Y:S06]  /*1cc0*/  BAR.SYNC.DEFER_BLOCKING 0x0 ;  /* 0x0000000000007b1d */ /* 0x000fec0000010000 */
[----:B------:R1:W5:Y:S01]  /*1cd0*/  @P4 LDG.E.128 R136, desc[UR4][R206.64] ;  /* 0x00000004ce884981 */ /* 0x000362000c1e1d00 */
[----:B------:R-:W-:Y:S01]  /*1ce0*/  LEA R216, R151, R152, 0x3 ;  /* 0x0000009897d87211 */ /* 0x000fe200078e18ff */
[----:B------:R-:W-:Y:S04]  /*1cf0*/  BSSY B0, `(.L_x_2846) ;  /* 0x000001d000007945 */ /* 0x000fe80003800000 */
[----:B------:R-:W2:Y:S04]  /*1d00*/  LDS.128 R148, [R216+0x3000] ;  /* 0x00300000d8947984 */ /* 0x000ea80000000c00 */
[----:B0-----:R-:W0:Y:S01]  /*1d10*/  LDS.128 R152, [R216+0x3010] ;  /* 0x00301000d8987984 */ /* 0x001e220000000c00 */
[----:B--2---:R-:W-:Y:S01]  /*1d20*/  FADD.FTZ R217, RZ, R148 ;  /* 0x00000094ffd97221 */ /* 0x004fe20000010000 */
[----:B------:R-:W-:-:S03]  /*1d30*/  FADD.FTZ R148, RZ, R149 ;  /* 0x00000095ff947221 */ /* 0x000fc60000010000 */
[----:B------:R-:W-:Y:S01]  /*1d40*/  FADD.FTZ R217, R150, R217 ;  /* 0x000000d996d97221 */ /* 0x000fe20000010000 */
[----:B------:R-:W-:-:S03]  /*1d50*/  FADD.FTZ R148, R151, R148 ;  /* 0x0000009497947221 */ /* 0x000fc60000010000 */
[----:B0-----:R-:W-:Y:S01]  /*1d60*/  FADD.FTZ R217, R217, R152 ;  /* 0x00000098d9d97221 */ /* 0x001fe20000010000 */
        /* <DEDUP_REMOVED lines=10> */
[----:B------:R-:W-:Y:S01]  /*1e10*/  IMAD.U32 R149, R124, 0x10000, RZ ;  /* 0x000100007c957824 */ /* 0x000fe200078e00ff */
[----:B------:R-:W-:Y:S06]  /*1e20*/  BRA `(.L_x_2848) ;  /* 0x0000000000247947 */ /* 0x000fec0003800000 */
.L_x_2847:
        /* <DEDUP_REMOVED lines=9> */
.L_x_2848:
[----:B------:R-:W-:Y:S05]  /*1ec0*/  BSYNC B0 ;  /* 0x0000000000007941 */ /* 0x000fea0003800000 */
.L_x_2846:
        /* <DEDUP_REMOVED lines=18> */
.L_x_2850:
        /* <DEDUP_REMOVED lines=8> */
.L_x_2851:
[----:B------:R-:W-:Y:S05]  /*2070*/  BSYNC B0 ;  /* 0x0000000000007941 */ /* 0x000fea0003800000 */
.L_x_2849:
        /* <DEDUP_REMOVED lines=16> */
.L_x_2853:
[----:B------:R-:W-:-:S04]  /*2180*/  ISETP.NE.AND P5, PT, R2, RZ, PT ;  /* 0x000000ff0200720c */ /* 0x000fc80003fa5270 */
[----:B------:R-:W-:-:S05]  /*2190*/  FSEL R148, R154, RZ, !P5 ;  /* 0x000000ff9a947208 */ /* 0x000fca0006800000 */
[----:B------:R-:W-:Y:S01]  /*21a0*/  FFMA.FTZ R149, R161, R155, R148 ;  /* 0x0000009ba1957223 */ /* 0x000fe20000010094 */
[----:B------:R-:W-:-:S03]  /*21b0*/  @P0 IMAD.U32 R148, R125, 0x10000, RZ ;  /* 0x000100007d940824 */ /* 0x000fc600078e00ff */
[----:B------:R-:W-:-:S04]  /*21c0*/  FADD.FTZ R149, R182, -R149 ;  /* 0x80000095b6957221 */ /* 0x000fc80000010000 */
[----:B------:R-:W-:-:S04]  /*21d0*/  FMUL.FTZ R149, R208, R149 ;  /* 0x00000095d0957220 */ /* 0x000fc80000410000 */
[----:B------:R-:W-:-:S07]  /*21e0*/  @P0 FADD.FTZ R149, R149, R148 ;  /* 0x0000009495950221 */ /* 0x000fce0000010000 */
.L_x_2854:
[----:B------:R-:W-:Y:S05]  /*21f0*/  BSYNC B0 ;  /* 0x0000000000007941 */ /* 0x000fea0003800000 */
.L_x_2852:
        /* <DEDUP_REMOVED lines=16> */
.L_x_2856:
        /* <DEDUP_REMOVED lines=8> */
.L_x_2857:
[----:B------:R-:W-:Y:S05]  /*2380*/  BSYNC B0 ;  /* 0x0000000000007941 */ /* 0x000fea0003800000 */
.L_x_2855:
        /* <DEDUP_REMOVED lines=16> */
.L_x_2859:
[----:B------:R-:W-:-:S04]  /*2490*/  ISETP.NE.AND P5, PT, R2, RZ, PT ;  /* 0x000000ff0200720c */ /* 0x000fc80003fa5270 */
[----:B------:R-:W-:-:S05]  /*24a0*/  FSEL R148, R154, RZ, !P5 ;  /* 0x000000ff9a947208 */ /* 0x000fca0006800000 */
[----:B------:R-:W-:Y:S01]  /*24b0*/  FFMA.FTZ R149, R163, R155, R148 ;  /* 0x0000009ba3957223 */ /* 0x000fe20000010094 */
[----:B------:R-:W-:-:S03]  /*24c0*/  @P0 SHF.L.U32 R148, R126, 0x10, RZ ;  /* 0x000000107e940819 */ /* 0x000fc600000006ff */
[----:B------:R-:W-:-:S04]  /*24d0*/  FADD.FTZ R149, R184, -R149 ;  /* 0x80000095b8957221 */ /* 0x000fc80000010000 */
[----:B------:R-:W-:-:S04]  /*24e0*/  FMUL.FTZ R149, R208, R149 ;  /* 0x00000095d0957220 */ /* 0x000fc80000410000 */
[----:B------:R-:W-:-:S07]  /*24f0*/  @P0 FADD.FTZ R149, R149, R148 ;  /* 0x0000009495950221 */ /* 0x000fce0000010000 */
.L_x_2860:
[----:B------:R-:W-:Y:S05]  /*2500*/  BSYNC B0 ;  /* 0x0000000000007941 */ /* 0x000fea0003800000 */
.L_x_2858:
        /* <DEDUP_REMOVED lines=16> */
.L_x_2862:
        /* <DEDUP_REMOVED lines=8> */
.L_x_2863:
[----:B------:R-:W-:Y:S05]  /*2690*/  BSYNC B0 ;  /* 0x0000000000007941 */ /* 0x000fea0003800000 */
.L_x_2861:
        /* <DEDUP_REMOVED lines=16> */
.L_x_2865:
[----:B------:R-:W-:-:S04]  /*27a0*/  ISETP.NE.AND P5, PT, R2, RZ, PT ;  /* 0x000000ff0200720c */ /* 0x000fc80003fa5270 */
[----:B------:R-:W-:-:S05]  /*27b0*/  FSEL R148, R154, RZ, !P5 ;  /* 0x000000ff9a947208 */ /* 0x000fca0006800000 */
[----:B------:R-:W-:Y:S01]  /*27c0*/  FFMA.FTZ R149, R165, R155, R148 ;  /* 0x0000009ba5957223 */ /* 0x000fe20000010094 */
[----:B------:R-:W-:-:S03]  /*27d0*/  @P0 SHF.L.U32 R148, R127, 0x10, RZ ;  /* 0x000000107f940819 */ /* 0x000fc600000006ff */
[----:B------:R-:W-:-:S04]  /*27e0*/  FADD.FTZ R149, R186, -R149 ;  /* 0x80000095ba957221 */ /* 0x000fc80000010000 */
[----:B------:R-:W-:-:S04]  /*27f0*/  FMUL.FTZ R149, R208, R149 ;  /* 0x00000095d0957220 */ /* 0x000fc80000410000 */
[----:B------:R-:W-:-:S07]  /*2800*/  @P0 FADD.FTZ R149, R149, R148 ;  /* 0x0000009495950221 */ /* 0x000fce0000010000 */
.L_x_2866:
[----:B------:R-:W-:Y:S05]  /*2810*/  BSYNC B0 ;  /* 0x0000000000007941 */ /* 0x000fea0003800000 */
.L_x_2864:
        /* <DEDUP_REMOVED lines=16> */
.L_x_2868:
        /* <DEDUP_REMOVED lines=8> */
.L_x_2869:
[----:B------:R-:W-:Y:S05]  /*29a0*/  BSYNC B0 ;  /* 0x0000000000007941 */ /* 0x000fea0003800000 */
.L_x_2867:
[----:B------:R-:W0:Y:S01]  /*29b0*/  @P4 LDC R157, c[0x0][0x29c] ;  /* 0x0000a700ff9d4b82 */ /* 0x000e220000000800 */
[----:B------:R-:W-:-:S07]  /*29c0*/  @P4 VIADD R207, R215, 0x80 ;  /* 0x00000080d7cf4836 */ /* 0x000fce0000000000 */
[----:B------:R-:W1:Y:S08]  /*29d0*/  @P1 LDC.64 R150, c[0x0][0x308] ;  /* 0x0000c200ff961b82 */ /* 0x000e700000000a00 */
[----:B------:R-:W2:Y:S08]  /*29e0*/  @P4 LDC.64 R152, c[0x0][0x2f8] ;  /* 0x0000be00ff984b82 */ /* 0x000eb00000000a00 */
[----:B------:R-:W3:Y:S01]  /*29f0*/  @P4 LDC.64 R148, c[0x0][0x220] ;  /* 0x00008800ff944b82 */ /* 0x000ee20000000a00 */
[----:B0-----:R-:W-:Y:S01]  /*2a00*/  @P4 FMUL.FTZ R206, R156, R157 ;  /* 0x0000009d9cce4220 */ /* 0x001fe20000410000 */
[----:B------:R-:W-:-:S03]  /*2a10*/  @P1 F2FP.BF16.F32.PACK_AB R156, RZ, R156 ;  /* 0x0000009cff9c123e */ /* 0x000fc600000010ff */
        /* <DEDUP_REMOVED lines=15> */
[----:B0-----:R-:W-:Y:S01]  /*2b10*/  MOV R149, RZ ;  /* 0x000000ff00957202 */ /* 0x001fe20000000f00 */
[----:B------:R-:W-:Y:S06]  /*2b20*/  @!P0 BRA `(.L_x_2872) ;  /* 0x0000000000248947 */ /* 0x000fec0003800000 */
[----:B------:R-:W-:Y:S01]  /*2b30*/  IMAD.U32 R149, R128, 0x10000, RZ ;  /* 0x0001000080957824 */ /* 0x000fe200078e00ff */
[----:B------:R-:W-:Y:S06]  /*2b40*/  BRA `(.L_x_2872) ;  /* 0x00000000001c7947 */ /* 0x000fec0003800000 */
.L_x_2871:
[----:B------:R-:W-:-:S04]  /*2b50*/  ISETP.NE.AND P5, PT, R2, RZ, PT ;  /* 0x000000ff0200720c */ /* 0x000fc80003fa5270 */
[----:B0-----:R-:W-:-:S05]  /*2b60*/  FSEL R148, R154, RZ, !P5 ;  /* 0x000000ff9a947208 */ /* 0x001fca0006800000 */
[----:B------:R-:W-:Y:S01]  /*2b70*/  FFMA.FTZ R149, R167, R155, R148 ;  /* 0x0000009ba7957223 */ /* 0x000fe20000010094 */
[----:B------:R-:W-:-:S03]  /*2b80*/  @P0 SHF.L.U32 R148, R128, 0x10, RZ ;  /* 0x0000001080940819 */ /* 0x000fc600000006ff */
[----:B------:R-:W-:-:S04]  /*2b90*/  FADD.FTZ R149, R188, -R149 ;  /* 0x80000095bc957221 */ /* 0x000fc80000010000 */
[----:B------:R-:W-:-:S04]  /*2ba0*/  FMUL.FTZ R149, R208, R149 ;  /* 0x00000095d0957220 */ /* 0x000fc80000410000 */
[----:B------:R-:W-:-:S07]  /*2bb0*/  @P0 FADD.FTZ R149, R149, R148 ;  /* 0x0000009495950221 */ /* 0x000fce0000010000 */
.L_x_2872:
[----:B------:R-:W-:Y:S05]  /*2bc0*/  BSYNC B0 ;  /* 0x0000000000007941 */ /* 0x000fea0003800000 */
.L_x_2870:
[----:B------:R-:W0:Y:S01]  /*2bd0*/  @P4 LDC R148, c[0x0][0x29c] ;  /* 0x0000a700ff944b82 */ /* 0x000e220000000800 */
[----:B-----5:R-:W-:Y:S01]  /*2be0*/  @P4 SHF.L.U32 R153, R136, 0x10, RZ ;  /* 0x0000001088994819 */ /* 0x020fe200000006ff */
        /* <DEDUP_REMOVED lines=14> */
.L_x_2874:
        /* <DEDUP_REMOVED lines=8> */
.L_x_2875:
[----:B------:R-:W-:Y:S05]  /*2d50*/  BSYNC B0 ;  /* 0x0000000000007941 */ /* 0x000fea0003800000 */
.L_x_2873:
        /* <DEDUP_REMOVED lines=16> */
.L_x_2877:
[----:B------:R-:W-:-:S04]  /*2e60*/  ISETP.NE.AND P5, PT, R2, RZ, PT ;  /* 0x000000ff0200720c */ /* 0x000fc80003fa5270 */
[----:B------:R-:W-:-:S05]  /*2e70*/  FSEL R148, R154, RZ, !P5 ;  /* 0x000000ff9a947208 */ /* 0x000fca0006800000 */
[----:B------:R-:W-:Y:S01]  /*2e80*/  FFMA.FTZ R149, R169, R155, R148 ;  /* 0x0000009ba9957223 */ /* 0x000fe20000010094 */
[----:B------:R-:W-:-:S03]  /*2e90*/  @P0 IMAD.U32 R148, R129, 0x10000, RZ ;  /* 0x0001000081940824 */ /* 0x000fc600078e00ff */
[----:B------:R-:W-:-:S04]  /*2ea0*/  FADD.FTZ R149, R190, -R149 ;  /* 0x80000095be957221 */ /* 0x000fc80000010000 */
[----:B------:R-:W-:-:S04]  /*2eb0*/  FMUL.FTZ R149, R208, R149 ;  /* 0x00000095d0957220 */ /* 0x000fc80000410000 */
[----:B------:R-:W-:-:S07]  /*2ec0*/  @P0 FADD.FTZ R149, R149, R148 ;  /* 0x0000009495950221 */ /* 0x000fce0000010000 */
.L_x_2878:
[----:B------:R-:W-:Y:S05]  /*2ed0*/  BSYNC B0 ;  /* 0x0000000000007941 */ /* 0x000fea0003800000 */
.L_x_2876:
        /* <DEDUP_REMOVED lines=16> */
.L_x_2880:
        /* <DEDUP_REMOVED lines=8> */
.L_x_2881:
[----:B------:R-:W-:Y:S05]  /*3060*/  BSYNC B0 ;  /* 0x0000000000007941 */ /* 0x000fea0003800000 */
.L_x_2879:
        /* <DEDUP_REMOVED lines=16> */
.L_x_2883:
[----:B------:R-:W-:-:S04]  /*3170*/  ISETP.NE.AND P5, PT, R2, RZ, PT ;  /* 0x000000ff0200720c */ /* 0x000fc80003fa5270 */
[----:B------:R-:W-:-:S05]  /*3180*/  FSEL R148, R154, RZ, !P5 ;  /* 0x000000ff9a947208 */ /* 0x000fca0006800000 */
[----:B------:R-:W-:Y:S01]  /*3190*/  FFMA.FTZ R149, R171, R155, R148 ;  /* 0x0000009bab957223 */ /* 0x000fe20000010094 */
[----:B------:R-:W-:-:S03]  /*31a0*/  @P0 SHF.L.U32 R148, R130, 0x10, RZ ;  /* 0x0000001082940819 */ /* 0x000fc600000006ff */
[----:B------:R-:W-:-:S04]  /*31b0*/  FADD.FTZ R149, R192, -R149 ;  /* 0x80000095c0957221 */ /* 0x000fc80000010000 */
[----:B------:R-:W-:-:S04]  /*31c0*/  FMUL.FTZ R149, R208, R149 ;  /* 0x00000095d0957220 */ /* 0x000fc80000410000 */
[----:B------:R-:W-:-:S07]  /*31d0*/  @P0 FADD.FTZ R149, R149, R148 ;  /* 0x0000009495950221 */ /* 0x000fce0000010000 */
.L_x_2884:
[----:B------:R-:W-:Y:S05]  /*31e0*/  BSYNC B0 ;  /* 0x0000000000007941 */ /* 0x000fea0003800000 */
.L_x_2882:
        /* <DEDUP_REMOVED lines=16> */
.L_x_2886:
        /* <DEDUP_REMOVED lines=8> */
.L_x_2887:
[----:B------:R-:W-:Y:S05]  /*3370*/  BSYNC B0 ;  /* 0x0000000000007941 */ /* 0x000fea0003800000 */
.L_x_2885:
        /* <DEDUP_REMOVED lines=16> */
.L_x_2889:
[----:B------:R-:W-:-:S04]  /*3480*/  ISETP.NE.AND P5, PT, R2, RZ, PT ;  /* 0x000000ff0200720c */ /* 0x000fc80003fa5270 */
[----:B------:R-:W-:-:S05]  /*3490*/  FSEL R148, R154, RZ, !P5 ;  /* 0x000000ff9a947208 */ /* 0x000fca0006800000 */
[----:B------:R-:W-:Y:S01]  /*34a0*/  FFMA.FTZ R149, R173, R155, R148 ;  /* 0x0000009bad957223 */ /* 0x000fe20000010094 */
[----:B------:R-:W-:-:S03]  /*34b0*/  @P0 SHF.L.U32 R148, R131, 0x10, RZ ;  /* 0x0000001083940819 */ /* 0x000fc600000006ff */
[----:B------:R-:W-:-:S04]  /*34c0*/  FADD.FTZ R149, R194, -R149 ;  /* 0x80000095c2957221 */ /* 0x000fc80000010000 */
[----:B------:R-:W-:-:S04]  /*34d0*/  FMUL.FTZ R149, R208, R149 ;  /* 0x00000095d0957220 */ /* 0x000fc80000410000 */
[----:B------:R-:W-:-:S07]  /*34e0*/  @P0 FADD.FTZ R149, R149, R148 ;  /* 0x0000009495950221 */ /* 0x000fce0000010000 */
.L_x_2890:
[----:B------:R-:W-:Y:S05]  /*34f0*/  BSYNC B0 ;  /* 0x0000000000007941 */ /* 0x000fea0003800000 */
.L_x_2888:
        /* <DEDUP_REMOVED lines=16> */
.L_x_2892:
        /* <DEDUP_REMOVED lines=8> */
.L_x_2893:
[----:B------:R-:W-:Y:S05]  /*3680*/  BSYNC B0 ;  /* 0x0000000000007941 */ /* 0x000fea0003800000 */
.L_x_2891:
[----:B------:R-:W0:Y:S01]  /*3690*/  @P4 LDC R157, c[0x0][0x29c] ;  /* 0x0000a700ff9d4b82 */ /* 0x000e220000000800 */
[C---:B------:R-:W-:Y:S01]  /*36a0*/  @P4 VIADD R207, R215.reuse, 0x80 ;  /* 0x00000080d7cf4836 */ /* 0x040fe20000000000 */
[----:B------:R-:W-:-:S06]  /*36b0*/  IADD3 R215, R215, 0x100, RZ ;  /* 0x00000100d7d77810 */ /* 0x000fcc0007ffe0ff */
        /* <DEDUP_REMOVED lines=20> */
[----:B0-----:R-:W-:Y:S01]  /*3800*/  IMAD.MOV.U32 R149, RZ, RZ, RZ ;  /* 0x000000ffff957224 */ /* 0x001fe200078e00ff */
[----:B------:R-:W-:Y:S06]  /*3810*/  @!P0 BRA `(.L_x_2896) ;  /* 0x0000000000248947 */ /* 0x000fec0003800000 */
[----:B------:R-:W-:Y:S01]  /*3820*/  SHF.L.U32 R149, R132, 0x10, RZ ;  /* 0x0000001084957819 */ /* 0x000fe200000006ff */
[----:B------:R-:W-:Y:S06]  /*3830*/  BRA `(.L_x_2896) ;  /* 0x00000000001c7947 */ /* 0x000fec0003800000 */
.L_x_2895:
[----:B------:R-:W-:-:S04]  /*3840*/  ISETP.NE.AND P5, PT, R2, RZ, PT ;  /* 0x000000ff0200720c */ /* 0x000fc80003fa5270 */
[----:B0-----:R-:W-:-:S05]  /*3850*/  FSEL R148, R154, RZ, !P5 ;  /* 0x000000ff9a947208 */ /* 0x001fca0006800000 */
[----:B------:R-:W-:Y:S01]  /*3860*/  FFMA.FTZ R149, R175, R155, R148 ;  /* 0x0000009baf957223 */ /* 0x000fe20000010094 */
[----:B------:R-:W-:-:S03]  /*3870*/  @P0 SHF.L.U32 R148, R132, 0x10, RZ ;  /* 0x0000001084940819 */ /* 0x000fc600000006ff */
[----:B------:R-:W-:-:S04]  /*3880*/  FADD.FTZ R149, R196, -R149 ;  /* 0x80000095c4957221 */ /* 0x000fc80000010000 */
[----:B------:R-:W-:-:S04]  /*3890*/  FMUL.FTZ R149, R208, R149 ;  /* 0x00000095d0957220 */ /* 0x000fc80000410000 */
[----:B------:R-:W-:-:S07]  /*38a0*/  @P0 FADD.FTZ R149, R149, R148 ;  /* 0x0000009495950221 */ /* 0x000fce0000010000 */
.L_x_2896:
[----:B------:R-:W-:Y:S05]  /*38b0*/  BSYNC B0 ;  /* 0x0000000000007941 */ /* 0x000fea0003800000 */
.L_x_2894:
[----:B------:R-:W0:Y:S01]  /*38c0*/  @P4 LDC R148, c[0x0][0x29c] ;  /* 0x0000a700ff944b82 */ /* 0x000e220000000800 */
[----:B-----5:R-:W-:Y:S01]  /*38d0*/  @P4 IMAD.U32 R153, R136, 0x10000, RZ ;  /* 0x0001000088994824 */ /* 0x020fe200078e00ff */
        /* <DEDUP_REMOVED lines=14> */
.L_x_2898:
        /* <DEDUP_REMOVED lines=8> */
.L_x_2899:
[----:B------:R-:W-:Y:S05]  /*3a40*/  BSYNC B0 ;  /* 0x0000000000007941 */ /* 0x000fea0003800000 */
.L_x_2897:
        /* <DEDUP_REMOVED lines=16> */
.L_x_2901:
[----:B------:R-:W-:-:S04]  /*3b50*/  ISETP.NE.AND P5, PT, R2, RZ, PT ;  /* 0x000000ff0200720c */ /* 0x000fc80003fa5270 */
[----:B------:R-:W-:-:S05]  /*3b60*/  FSEL R148, R154, RZ, !P5 ;  /* 0x000000ff9a947208 */ /* 0x000fca0006800000 */
[----:B------:R-:W-:Y:S01]  /*3b70*/  FFMA.FTZ R149, R177, R155, R148 ;  /* 0x0000009bb1957223 */ /* 0x000fe20000010094 */
[----:B------:R-:W-:-:S03]  /*3b80*/  @P0 SHF.L.U32 R148, R133, 0x10, RZ ;  /* 0x0000001085940819 */ /* 0x000fc600000006ff */
[----:B------:R-:W-:-:S04]  /*3b90*/  FADD.FTZ R149, R198, -R149 ;  /* 0x80000095c6957221 */ /* 0x000fc80000010000 */
[----:B------:R-:W-:-:S04]  /*3ba0*/  FMUL.FTZ R149, R208, R149 ;  /* 0x00000095d0957220 */ /* 0x000fc80000410000 */
[----:B------:R-:W-:-:S07]  /*3bb0*/  @P0 FADD.FTZ R149, R149, R148 ;  /* 0x0000009495950221 */ /* 0x000fce0000010000 */
.L_x_2902:
[----:B------:R-:W-:Y:S05]  /*3bc0*/  BSYNC B0 ;  /* 0x0000000000007941 */ /* 0x000fea0003800000 */
.L_x_2900:
        /* <DEDUP_REMOVED lines=16> */
.L_x_2904:
        /* <DEDUP_REMOVED lines=8> */
.L_x_2905:
[----:B------:R-:W-:Y:S05]  /*3d50*/  BSYNC B0 ;  /* 0x0000000000007941 */ /* 0x000fea0003800000 */
.L_x_2903:
        /* <DEDUP_REMOVED lines=16> */
.L_x_2907:
[----:B------:R-:W-:-:S04]  /*3e60*/  ISETP.NE.AND P5, PT, R2, RZ, PT ;  /* 0x000000ff0200720c */ /* 0x000fc80003fa5270 */
[----:B------:R-:W-:-:S05]  /*3e70*/  FSEL R148, R154, RZ, !P5 ;  /* 0x000000ff9a947208 */ /* 0x000fca0006800000 */
[----:B------:R-:W-:Y:S01]  /*3e80*/  FFMA.FTZ R149, R179, R155, R148 ;  /* 0x0000009bb3957223 */ /* 0x000fe20000010094 */
[----:B------:R-:W-:-:S03]  /*3e90*/  @P0 SHF.L.U32 R148, R134, 0x10, RZ ;  /* 0x0000001086940819 */ /* 0x000fc600000006ff */
[----:B------:R-:W-:-:S04]  /*3ea0*/  FADD.FTZ R149, R200, -R149 ;  /* 0x80000095c8957221 */ /* 0x000fc80000010000 */
[----:B------:R-:W-:-:S04]  /*3eb0*/  FMUL.FTZ R149, R208, R149 ;  /* 0x00000095d0957220 */ /* 0x000fc80000410000 */
[----:B------:R-:W-:-:S07]  /*3ec0*/  @P0 FADD.FTZ R149, R149, R148 ;  /* 0x0000009495950221 */ /* 0x000fce0000010000 */
.L_x_2908:
[----:B------:R-:W-:Y:S05]  /*3ed0*/  BSYNC B0 ;  /* 0x0000000000007941 */ /* 0x000fea0003800000 */
.L_x_2906:
        /* <DEDUP_REMOVED lines=16> */
.L_x_2910:
        /* <DEDUP_REMOVED lines=8> */
.L_x_2911:
[----:B------:R-:W-:Y:S05]  /*4060*/  BSYNC B0 ;  /* 0x0000000000007941 */ /* 0x000fea0003800000 */
.L_x_2909:
        /* <DEDUP_REMOVED lines=16> */
.L_x_2913:
[----:B------:R-:W-:-:S04]  /*4170*/  ISETP.NE.AND P5, PT, R2, RZ, PT ;  /* 0x000000ff0200720c */ /* 0x000fc80003fa5270 */
[----:B------:R-:W-:-:S05]  /*4180*/  FSEL R148, R154, RZ, !P5 ;  /* 0x000000ff9a947208 */ /* 0x000fca0006800000 */
[----:B------:R-:W-:Y:S01]  /*4190*/  FFMA.FTZ R149, R181, R155, R148 ;  /* 0x0000009bb5957223 */ /* 0x000fe20000010094 */
[----:B------:R-:W-:-:S03]  /*41a0*/  @P0 SHF.L.U32 R148, R135, 0x10, RZ ;  /* 0x0000001087940819 */ /* 0x000fc600000006ff */
[----:B------:R-:W-:-:S04]  /*41b0*/  FADD.FTZ R149, R202, -R149 ;  /* 0x80000095ca957221 */ /* 0x000fc80000010000 */
[----:B------:R-:W-:-:S04]  /*41c0*/  FMUL.FTZ R149, R208, R149 ;  /* 0x00000095d0957220 */ /* 0x000fc80000410000 */
[----:B------:R-:W-:-:S07]  /*41d0*/  @P0 FADD.FTZ R149, R149, R148 ;  /* 0x0000009495950221 */ /* 0x000fce0000010000 */
.L_x_2914:
[----:B------:R-:W-:Y:S05]  /*41e0*/  BSYNC B0 ;  /* 0x0000000000007941 */ /* 0x000fea0003800000 */
.L_x_2912:
        /* <DEDUP_REMOVED lines=16> */
.L_x_2916:
        /* <DEDUP_REMOVED lines=8> */
.L_x_2917:
[----:B------:R-:W-:Y:S05]  /*4370*/  BSYNC B0 ;  /* 0x0000000000007941 */ /* 0x000fea0003800000 */
.L_x_2915:
[----:B------:R-:W0:Y:S01]  /*4380*/  @P4 LDC R153, c[0x0][0x29c] ;  /* 0x0000a700ff994b82 */ /* 0x000e220000000800 */
[----:B------:R-:W-:Y:S01]  /*4390*/  VIADD R159, R159, UR14 ;  /* 0x0000000e9f9f7c36 */ /* 0x000fe20008000000 */
[----:B------:R-:W-:-:S04]  /*43a0*/  SEL R156, RZ, 0x1, P3 ;  /* 0x00000001ff9c7807 */ /* 0x000fc80001800000 */
[----:B------:R-:W-:Y:S02]  /*43b0*/  ISETP.GE.AND P0, PT, R159, UR15, PT ;  /* 0x0000000f9f007c0c */ /* 0x000fe4000bf06270 */
[----:B------:R-:W1:Y:S08]  /*43c0*/  @P1 LDC.64 R148, c[0x0][0x308] ;  /* 0x0000c200ff941b82 */ /* 0x000e700000000a00 */
        /* <DEDUP_REMOVED lines=10> */
[----:B--2---:R-:W-:-:S03]  /*4470*/  @P4 IMAD.WIDE.U32 R150, R215, 0x10, R150 ;  /* 0x00000010d7964825 */ /* 0x004fc600078e0096 */
[----:B------:R-:W-:Y:S02]  /*4480*/  @P4 SHF.L.U32 R153, R153, 0x10, RZ ;  /* 0x0000001099994819 */ /* 0x000fe400000006ff */
[----:B------:R0:W-:Y:S03]  /*4490*/  @P4 STG.E.128 desc[UR4][R150.64], R144 ;  /* 0x0000009096004986 */ /* 0x0001e6000c101d04 */
[----:B------:R-:W-:Y:S01]  /*44a0*/  @P4 FFMA.FTZ R103, R152, R153, R103 ;  /* 0x0000009998674223 */ /* 0x000fe20000010067 */
[----:B------:R-:W-:Y:S06]  /*44b0*/  @!P0 BRA `(.L_x_2918) ;  /* 0xffffffc0007c8947 */ /* 0x000fec000383ffff */
.L_x_2841:
[----:B------:R-:W1:Y:S01]  /*44c0*/  S2UR UR6, SR_CTAID.X ;  /* 0x00000000000679c3 */ /* 0x000e620000002500 */
[----:B------:R-:W-:-:S07]  /*44d0*/  LOP3.LUT R9, R0, 0x7f, RZ, 0xc0, !PT ;  /* 0x0000007f00097812 */ /* 0x000fce00078ec0ff */
        /* <DEDUP_REMOVED lines=29> */
.L_x_2845:
[----:B------:R-:W-:Y:S01]  /*46b0*/  HFMA2.MMA R218, -RZ, RZ, 0, 9.5367431640625e-07 ;  /* 0x00000010ffda7435 */ /* 0x000fe200000001ff */
[----:B------:R-:W-:Y:S01]  /*46c0*/  MOV R219, R154 ;  /* 0x0000009a00db7202 */ /* 0x000fe20000000f00 */
[----:B------:R-:W-:Y:S01]  /*46d0*/  IMAD.MOV.U32 R221, RZ, RZ, 0x1f ;  /* 0x0000001fffdd7424 */ /* 0x000fe200078e00ff */
[----:B------:R-:W-:-:S08]  /*46e0*/  MOV R216, 0xffffffff ;  /* 0xffffffff00d87802 */ /* 0x000fd00000000f00 */
[----:B-----5:R-:W-:Y:S05]  /*46f0*/  WARPSYNC.COLLECTIVE R216, `(.L_x_2919) ;  /* 0x00000000d8087348 */ /* 0x020fea0003c00000 */
[----:B------:R0:W1:Y:S02]  /*4700*/  SHFL.DOWN P1, R214, R219, R218, R221 ;  /* 0x080000dadbd67389 */ /* 0x00006400000200dd */
[----:B01---5:R-:W-:Y:S01]  /*4710*/  ENDCOLLECTIVE ;  /* 0x000000000000791b */ /* 0x023fe20003800000 */
.L_x_2919:
[----:B------:R-:W-:Y:S02]  /*4720*/  MOV R219, R155 ;  /* 0x0000009b00db7202 */ /* 0x000fe40000000f00 */
[----:B------:R-:W-:-:S07]  /*4730*/  MOV R149, R214 ;  /* 0x000000d600957202 */ /* 0x000fce0000000f00 */
[----:B------:R-:W-:Y:S05]  /*4740*/  WARPSYNC.COLLECTIVE R216, `(.L_x_2920) ;  /* 0x00000000d8087348 */ /* 0x000fea0003c00000 */
[----:B------:R0:W1:Y:S02]  /*4750*/  SHFL.DOWN P1, R214, R219, R218, R221 ;  /* 0x080000dadbd67389 */ /* 0x00006400000200dd */
[----:B01----:R-:W-:Y:S01]  /*4760*/  ENDCOLLECTIVE ;  /* 0x000000000000791b */ /* 0x003fe20003800000 */
.L_x_2920:
[----:B------:R-:W-:Y:S01]  /*4770*/  FADD.FTZ R149, R149, R154 ;  /* 0x0000009a95957221 */ /* 0x000fe20000010000 */
[----:B------:R-:W-:-:S04]  /*4780*/  HFMA2.MMA R218, -RZ, RZ, 0, 4.76837158203125e-07 ;  /* 0x00000008ffda7435 */ /* 0x000fc800000001ff */
[----:B------:R-:W-:Y:S01]  /*4790*/  MOV R219, R149 ;  /* 0x0000009500db7202 */ /* 0x000fe20000000f00 */
[----:B------:R-:W-:-:S07]  /*47a0*/  IMAD.MOV.U32 R148, RZ, RZ, R214 ;  /* 0x000000ffff947224 */ /* 0x000fce00078e00d6 */
[----:B------:R-:W-:Y:S05]  /*47b0*/  WARPSYNC.COLLECTIVE R216, `(.L_x_2921) ;  /* 0x00000000d8087348 */ /* 0x000fea0003c00000 */
[----:B------:R0:W1:Y:S02]  /*47c0*/  SHFL.DOWN P1, R214, R219, R218, R221 ;  /* 0x080000dadbd67389 */ /* 0x00006400000200dd */
[----:B01----:R-:W-:Y:S01]  /*47d0*/  ENDCOLLECTIVE ;  /* 0x000000000000791b */ /* 0x003fe20003800000 */
.L_x_2921:
[----:B------:R-:W-:-:S04]  /*47e0*/  FADD.FTZ R148, R148, R155 ;  /* 0x0000009b94947221 */ /* 0x000fc80000010000 */
[----:B------:R-:W-:Y:S01]  /*47f0*/  IMAD.MOV.U32 R219, RZ, RZ, R148 ;  /* 0x000000ffffdb7224 */ /* 0x000fe200078e0094 */
[----:B------:R-:W-:-:S07]  /*4800*/  MOV R152, R214 ;  /* 0x000000d600987202 */ /* 0x000fce0000000f00 */
[----:B------:R-:W-:Y:S05]  /*4810*/  WARPSYNC.COLLECTIVE R216, `(.L_x_2922) ;  /* 0x00000000d8087348 */ /* 0x000fea0003c00000 */
[----:B------:R0:W1:Y:S02]  /*4820*/  SHFL.DOWN P1, R214, R219, R218, R221 ;  /* 0x080000dadbd67389 */ /* 0x00006400000200dd */
[----:B01----:R-:W-:Y:S01]  /*4830*/  ENDCOLLECTIVE ;  /* 0x000000000000791b */ /* 0x003fe20003800000 */
.L_x_2922:
[----:B------:R-:W-:Y:S01]  /*4840*/  FADD.FTZ R152, R149, R152 ;  /* 0x0000009895987221 */ /* 0x000fe20000010000 */
[----:B------:R-:W-:-:S04]  /*4850*/  HFMA2.MMA R218, -RZ, RZ, 0, 2.384185791015625e-07 ;  /* 0x00000004ffda7435 */ /* 0x000fc800000001ff */
[----:B------:R-:W-:Y:S02]  /*4860*/  MOV R219, R152 ;  /* 0x0000009800db7202 */ /* 0x000fe40000000f00 */
[----:B------:R-:W-:-:S07]  /*4870*/  MOV R153, R214 ;  /* 0x000000d600997202 */ /* 0x000fce0000000f00 */
[----:B------:R-:W-:Y:S05]  /*4880*/  WARPSYNC.COLLECTIVE R216, `(.L_x_2923) ;  /* 0x00000000d8087348 */ /* 0x000fea0003c00000 */
[----:B------:R0:W1:Y:S02]  /*4890*/  SHFL.DOWN P1, R214, R219, R218, R221 ;  /* 0x080000dadbd67389 */ /* 0x00006400000200dd */
[----:B01----:R-:W-:Y:S01]  /*48a0*/  ENDCOLLECTIVE ;  /* 0x000000000000791b */ /* 0x003fe20003800000 */
.L_x_2923:
[----:B------:R-:W-:-:S05]  /*48b0*/  FADD.FTZ R153, R148, R153 ;  /* 0x0000009994997221 */ /* 0x000fca0000010000 */
[----:B------:R-:W-:Y:S01]  /*48c0*/  MOV R219, R153 ;  /* 0x0000009900db7202 */ /* 0x000fe20000000f00 */
[----:B------:R-:W-:-:S07]  /*48d0*/  IMAD.MOV.U32 R215, RZ, RZ, R214 ;  /* 0x000000ffffd77224 */ /* 0x000fce00078e00d6 */
[----:B------:R-:W-:Y:S05]  /*48e0*/  WARPSYNC.COLLECTIVE R216, `(.L_x_2924) ;  /* 0x00000000d8087348 */ /* 0x000fea0003c00000 */
[----:B------:R0:W1:Y:S02]  /*48f0*/  SHFL.DOWN P1, R214, R219, R218, R221 ;  /* 0x080000dadbd67389 */ /* 0x00006400000200dd */
[----:B01----:R-:W-:Y:S01]  /*4900*/  ENDCOLLECTIVE ;  /* 0x000000000000791b */ /* 0x003fe20003800000 */
.L_x_2924:
[----:B------:R-:W-:-:S05]  /*4910*/  FADD.FTZ R215, R152, R215 ;  /* 0x000000d798d77221 */ /* 0x000fca0000010000 */
[----:B------:R-:W-:Y:S01]  /*4920*/  MOV R219, R215 ;  /* 0x000000d700db7202 */ /* 0x000fe20000000f00 */
[----:B------:R-:W-:Y:S01]  /*4930*/  IMAD.MOV.U32 R218, RZ, RZ, 0x2 ;  /* 0x00000002ffda7424 */ /* 0x000fe200078e00ff */
[----:B------:R-:W-:-:S07]  /*4940*/  MOV R156, R214 ;  /* 0x000000d6009c7202 */ /* 0x000fce0000000f00 */
[----:B------:R-:W-:Y:S05]  /*4950*/  WARPSYNC.COLLECTIVE R216, `(.L_x_2925) ;  /* 0x00000000d8087348 */ /* 0x000fea0003c00000 */
[----:B------:R0:W1:Y:S02]  /*4960*/  SHFL.DOWN P1, R214, R219, R218, R221 ;  /* 0x080000dadbd67389 */ /* 0x00006400000200dd */
[----:B01----:R-:W-:Y:S01]  /*4970*/  ENDCOLLECTIVE ;  /* 0x000000000000791b */ /* 0x003fe20003800000 */
.L_x_2925:
[----:B------:R-:W-:-:S05]  /*4980*/  FADD.FTZ R156, R153, R156 ;  /* 0x0000009c999c7221 */ /* 0x000fca0000010000 */
[----:B------:R-:W-:Y:S02]  /*4990*/  MOV R219, R156 ;  /* 0x0000009c00db7202 */ /* 0x000fe40000000f00 */
[----:B------:R-:W-:-:S07]  /*49a0*/  MOV R154, R214 ;  /* 0x000000d6009a7202 */ /* 0x000fce0000000f00 */
[----:B------:R-:W-:Y:S05]  /*49b0*/  WARPSYNC.COLLECTIVE R216, `(.L_x_2926) ;  /* 0x00000000d8087348 */ /* 0x000fea0003c00000 */
[----:B------:R0:W1:Y:S02]  /*49c0*/  SHFL.DOWN P1, R214, R219, R218, R221 ;  /* 0x080000dadbd67389 */ /* 0x00006400000200dd */
[----:B01----:R-:W-:Y:S01]  /*49d0*/  ENDCOLLECTIVE ;  /* 0x000000000000791b */ /* 0x003fe20003800000 */
.L_x_2926:
[----:B------:R-:W-:Y:S01]  /*49e0*/  FADD.FTZ R154, R215, R154 ;  /* 0x0000009ad79a7221 */ /* 0x000fe20000010000 */
[----:B------:R-:W-:-:S03]  /*49f0*/  HFMA2.MMA R218, -RZ, RZ, 0, 5.9604644775390625e-08 ;  /* 0x00000001ffda7435 */ /* 0x000fc600000001ff */
[----:B------:R-:W-:Y:S01]  /*4a00*/  IMAD.MOV.U32 R219, RZ, RZ, R154 ;  /* 0x000000ffffdb7224 */ /* 0x000fe200078e009a */
[----:B------:R-:W-:-:S07]  /*4a10*/  MOV R155, R214 ;  /* 0x000000d6009b7202 */ /* 0x000fce0000000f00 */
[----:B------:R-:W-:Y:S05]  /*4a20*/  WARPSYNC.COLLECTIVE R216, `(.L_x_2927) ;  /* 0x00000000d8087348 */ /* 0x000fea0003c00000 */
[----:B------:R0:W1:Y:S02]  /*4a30*/  SHFL.DOWN P1, R214, R219, R218, R221 ;  /* 0x080000dadbd67389 */ /* 0x00006400000200dd */
[----:B01----:R-:W-:Y:S01]  /*4a40*/  ENDCOLLECTIVE ;  /* 0x000000000000791b */ /* 0x003fe20003800000 */
.L_x_2927:
[----:B------:R-:W-:-:S05]  /*4a50*/  FADD.FTZ R155, R156, R155 ;  /* 0x0000009b9c9b7221 */ /* 0x000fca0000010000 */
[----:B------:R-:W-:Y:S02]  /*4a60*/  MOV R219, R155 ;  /* 0x0000009b00db7202 */ /* 0x000fe40000000f00 */
[----:B------:R-:W-:-:S07]  /*4a70*/  MOV R217, R214 ;  /* 0x000000d600d97202 */ /* 0x000fce0000000f00 */
[----:B------:R-:W-:Y:S05]  /*4a80*/  WARPSYNC.COLLECTIVE R216, `(.L_x_2928) ;  /* 0x00000000d8087348 */ /* 0x000fea0003c00000 */
[----:B------:R0:W1:Y:S02]  /*4a90*/  SHFL.DOWN P1, R214, R219, R218, R221 ;  /* 0x080000dadbd67389 */ /* 0x00006400000200dd */
[----:B01----:R-:W-:Y:S01]  /*4aa0*/  ENDCOLLECTIVE ;  /* 0x000000000000791b */ /* 0x003fe20003800000 */
.L_x_2928:
[----:B------:R-:W-:Y:S05]  /*4ab0*/  BRA `(.L_x_2929) ;  /* 0xffffffd000347947 */ /* 0x000fea000383ffff */
.L_x_2930:
        /* <DEDUP_REMOVED lines=12> */
.L_x_11306:


//--------------------- .text._ZN10layer_norm13ln_bwd_kernelINS_13Kernel_traitsIf13__nv_bfloat16S2_S2_fjLj3072ELj1ELj1ELj4ELj16ENS_18Kernel_traits_baseILj3072EfS2_S2_S2_fjLj128EEEEELb1ELb0ELb0ELb0EEEvNS_9BwdParamsE --------------------------
	.section	.text._ZN10layer_norm13ln_bwd_kernelINS_13Kernel_traitsIf13__nv_bfloat16S2_S2_fjLj3072ELj1ELj1ELj4ELj16ENS_18Kernel_traits_baseILj3072EfS2_S2_S2_fjLj128EEEEELb1ELb0ELb0ELb0EEEvNS_9BwdParamsE,"ax",@progbits
	.align	128
        .global         _ZN10layer_norm13ln_bwd_kernelINS_13Kernel_traitsIf13__nv_bfloat16S2_S2_fjLj3072ELj1ELj1ELj4ELj16ENS_18Kernel_traits_baseILj3072EfS2_S2_S2_fjLj128EEEEELb1ELb0ELb0ELb0EEEvNS_9BwdParamsE
        .type           _ZN10layer_norm13ln_bwd_kernelINS_13Kernel_traitsIf13__nv_bfloat16S2_S2_fjLj3072ELj1ELj1ELj4ELj16ENS_18Kernel_traits_baseILj3072EfS2_S2_S2_fjLj128EEEEELb1ELb0ELb0ELb0EEEvNS_9BwdParamsE,@function
        .size           _ZN10layer_norm13ln_bwd_kernelINS_13Kernel_traitsIf13__nv_bfloat16S2_S2_fjLj3072ELj1ELj1ELj4ELj16ENS_18Kernel_traits_baseILj3072EfS2_S2_S2_fjLj128EEEEELb1ELb0ELb0ELb0EEEvNS_9BwdParamsE,(.L_x_11307 - _ZN10layer_norm13ln_bwd_kernelINS_13Kernel_traitsIf13__nv_bfloat16S2_S2_fjLj3072ELj1ELj1ELj4ELj16ENS_18Kernel_traits_baseILj3072EfS2_S2_S2_fjLj128EEEEELb1ELb0ELb0ELb0EEEvNS_9BwdParamsE)
        .other          _ZN10layer_norm13ln_bwd_kernelINS_13Kernel_traitsIf13__nv_bfloat16S2_S2_fjLj3072ELj1ELj1ELj4ELj16ENS_18Kernel_traits_baseILj3072EfS2_S2_S2_fjLj128EEEEELb1ELb0ELb0ELb0EEEvNS_9BwdParamsE,@"STO_CUDA_ENTRY STV_DEFAULT"
_ZN10layer_norm13ln_bwd_kernelINS_13Kernel_traitsIf13__nv_bfloat16S2_S2_fjLj3072ELj1ELj1ELj4ELj16ENS_18Kernel_traits_baseILj3072EfS2_S2_S2_fjLj128EEEEELb1ELb0ELb0ELb0EEEvNS_9BwdParamsE:
.text._ZN10layer_norm13ln_bwd_kernelINS_13Kernel_traitsIf13__nv_bfloat16S2_S2_fjLj3072ELj1ELj1ELj4ELj16ENS_18Kernel_traits_baseILj3072EfS2_S2_S2_fjLj128EEEEELb1ELb0ELb0ELb0EEEvNS_9BwdParamsE:
        /* <DEDUP_REMOVED lines=71> */
.L_x_2945:
[----:B012---:R-:W0:Y:S01]  /*0470*/  LDC.64 R110, c[0x0][0x250] ;  /* 0x00009400ff6e7b82 */ /* 0x007e220000000a00 */
[----:B------:R-:W-:-:S07]  /*0480*/  SHF.R.S32.HI R0, RZ, 0x1f, R2 ;  /* 0x0000001fff007819 */ /* 0x000fce0000011402 */
[----:B------:R-:W1:Y:S01]  /*0490*/  @P0 LDC.64 R108, c[0x0][0x270] ;  /* 0x00009c00ff6c0b82 */ /* 0x000e620000000a00 */
[----:B0-----:R-:W-:-:S07]  /*04a0*/  IMAD.WIDE R112, R2, 0x4, R110 ;  /* 0x0000000402707825 */ /* 0x001fce00078e026e */
[----:B------:R-:W0:Y:S01]  /*04b0*/  LDC.64 R110, c[0x0][0x258] ;  /* 0x00009600ff6e7b82 */ /* 0x000e220000000a00 */
[----:B------:R-:W2:Y:S01]  /*04c0*/  LDG.E R112, desc[UR4][R112.64] ;  /* 0x0000000470707981 */ /* 0x000ea2000c1e1900 */
[----:B-1----:R-:W-:-:S04]  /*04d0*/  @P0 LEA R108, P4, R2, R108, 0x1 ;  /* 0x0000006c026c0211 */ /* 0x002fc800078808ff */
[----:B------:R-:W-:-:S05]  /*04e0*/  @P0 LEA.HI.X R109, R2, R109, R0, 0x1, P4 ;  /* 0x0000006d026d0211 */ /* 0x000fca00020f0c00 */
[----:B------:R-:W3:Y:S01]  /*04f0*/  @P0 LDG.E.U16 R108, desc[UR4][R108.64] ;  /* 0x000000046c6c0981 */ /* 0x000ee2000c1e1500 */
[----:B0-----:R-:W-:-:S05]  /*0500*/  IMAD.WIDE R110, R2, 0x4, R110 ;  /* 0x00000004026e7825 */ /* 0x001fca00078e026e */
[----:B-----5:R0:W5:Y:S01]  /*0510*/  LDG.E R118, desc[UR4][R110.64] ;  /* 0x000000046e767981 */ /* 0x020162000c1e1900 */
        /* <DEDUP_REMOVED lines=8> */
[----:B------:R-:W-:Y:S02]  /*05a0*/  MOV R119, 0x3f800000 ;  /* 0x3f80000000777802 */ /* 0x000fe40000000f00 */
[----:B------:R-:W-:-:S02]  /*05b0*/  MOV R155, RZ ;  /* 0x000000ff009b7202 */ /* 0x000fc40000000f00 */
[----:B------:R-:W-:Y:S02]  /*05c0*/  MOV R156, RZ ;  /* 0x000000ff009c7202 */ /* 0x000fe40000000f00 */
[----:B------:R-:W-:Y:S02]  /*05d0*/  MOV R154, R0 ;  /* 0x00000000009a7202 */ /* 0x000fe40000000f00 */
[----:B--2---:R-:W-:Y:S02]  /*05e0*/  FSEL R135, R112, RZ, !P5 ;  /* 0x000000ff70877208 */ /* 0x004fe40006800000 */
[----:B---3--:R-:W-:Y:S01]  /*05f0*/  @P0 SHF.L.U32 R119, R108, 0x10, RZ ;  /* 0x000000106c770819 */ /* 0x008fe200000006ff */
        /* <DEDUP_REMOVED lines=20> */
[----:B------:R-:W-:-:S02]  /*0740*/  SHF.L.U32 R110, R111, 0x10, RZ ;  /* 0x000000106f6e7819 */ /* 0x000fc400000006ff */
[C---:B------:R-:W-:Y:S02]  /*0750*/  PRMT R140, R109.reuse, 0x7632, R140 ;  /* 0x000076326d8c7816 */ /* 0x040fe4000000008c */
[----:B------:R-:W-:Y:S02]  /*0760*/  SHF.L.U32 R144, R109, 0x10, RZ ;  /* 0x000000106d907819 */ /* 0x000fe400000006ff */
[----:B------:R-:W-:Y:S01]  /*0770*/  PRMT R109, R111, 0x7632, R109 ;  /* 0x000076326f6d7816 */ /* 0x000fe2000000006d */
[----:B------:R-:W-:Y:S01]  /*0780*/  FADD.FTZ R111, -R135, R110 ;  /* 0x0000006e876f7221 */ /* 0x000fe20000010100 */
[----:B------:R-:W-:Y:S01]  /*0790*/  SHF.L.U32 R110, R141, 0x10, RZ ;  /* 0x000000108d6e7819 */ /* 0x000fe200000006ff */
[C---:B------:R-:W-:Y:S01]  /*07a0*/  FADD.FTZ R153, -R135.reuse, R142 ;  /* 0x0000008e87997221 */ /* 0x040fe20000010100 */
[C---:B------:R-:W-:Y:S01]  /*07b0*/  FADD.FTZ R149, -R135.reuse, R144 ;  /* 0x0000009087957221 */ /* 0x040fe20000010100 */
[----:B---3--:R-:W-:Y:S01]  /*07c0*/  PRMT R150, R112, 0x7632, R150 ;  /* 0x0000763270967816 */ /* 0x008fe20000000096 */
[----:B-----5:R-:W-:Y:S01]  /*07d0*/  FMUL.FTZ R141, R118, R111 ;  /* 0x0000006f768d7220 */ /* 0x020fe20000410000 */
[----:B------:R-:W-:Y:S01]  /*07e0*/  SHF.L.U32 R151, R112, 0x10, RZ ;  /* 0x0000001070977819 */ /* 0x000fe200000006ff */
[C---:B------:R-:W-:Y:S01]  /*07f0*/  FMUL.FTZ R153, R118.reuse, R153 ;  /* 0x0000009976997220 */ /* 0x040fe20000410000 */
[----:B------:R-:W-:Y:S01]  /*0800*/  FADD.FTZ R111, -R135, R110 ;  /* 0x0000006e876f7221 */ /* 0x000fe20000010100 */
[C---:B------:R-:W-:Y:S01]  /*0810*/  PRMT R146, R113.reuse, 0x7632, R146 ;  /* 0x0000763271927816 */ /* 0x040fe20000000092 */
[----:B------:R-:W-:Y:S01]  /*0820*/  FMUL.FTZ R149, R118, R149 ;  /* 0x0000009576957220 */ /* 0x000fe20000410000 */
[----:B------:R-:W-:Y:S01]  /*0830*/  SHF.L.U32 R113, R113, 0x10, RZ ;  /* 0x0000001071717819 */ /* 0x000fe200000006ff */
[----:B------:R-:W-:Y:S01]  /*0840*/  FADD.FTZ R72, R72, R151 ;  /* 0x0000009748487221 */ /* 0x000fe20000010000 */
[----:B------:R-:W-:Y:S01]  /*0850*/  SHF.L.U32 R150, R150, 0x10, RZ ;  /* 0x0000001096967819 */ /* 0x000fe200000006ff */
[----:B------:R-:W-:Y:S01]  /*0860*/  FFMA.FTZ R48, R153, R151, R48 ;  /* 0x0000009799307223 */ /* 0x000fe20000010030 */
[----:B------:R-:W-:Y:S01]  /*0870*/  SHF.L.U32 R140, R140, 0x10, RZ ;  /* 0x000000108c8c7819 */ /* 0x000fe200000006ff */
[----:B------:R-:W-:Y:S01]  /*0880*/  FMUL.FTZ R152, R118, R111 ;  /* 0x0000006f76987220 */ /* 0x000fe20000410000 */
[----:B------:R-:W-:Y:S01]  /*0890*/  FMUL.FTZ R151, R24, R151 ;  /* 0x0000009718977220 */ /* 0x000fe20000410000 */
[----:B------:R-:W-:Y:S01]  /*08a0*/  PRMT R142, R114, 0x7632, R142 ;  /* 0x00007632728e7816 */ /* 0x000fe2000000008e */
[----:B------:R-:W-:Y:S01]  /*08b0*/  FADD.FTZ R74, R74, R113 ;  /* 0x000000714a4a7221 */ /* 0x000fe20000010000 */
[----:B------:R-:W-:Y:S01]  /*08c0*/  SHF.L.U32 R143, R114, 0x10, RZ ;  /* 0x00000010728f7819 */ /* 0x000fe200000006ff */
[-C--:B------:R-:W-:Y:S01]  /*08d0*/  FFMA.FTZ R50, R149, R113.reuse, R50 ;  /* 0x0000007195327223 */ /* 0x080fe20000010032 */
[----:B------:R-:W-:Y:S01]  /*08e0*/  FMUL.FTZ R147, R26, R113 ;  /* 0x000000711a937220 */ /* 0x000fe20000410000 */
[----:B------:R-:W-:Y:S01]  /*08f0*/  FADD.FTZ R113, -R135, R140 ;  /* 0x0000008c87717221 */ /* 0x000fe20000010100 */
[----:B------:R-:W-:Y:S01]  /*0900*/  SHF.L.U32 R114, R109, 0x10, RZ ;  /* 0x000000106d727819 */ /* 0x000fe200000006ff */
[----:B------:R-:W-:Y:S01]  /*0910*/  FADD.FTZ R73, R73, R150 ;  /* 0x0000009649497221 */ /* 0x000fe20000010000 */
[-C--:B------:R-:W-:Y:S01]  /*0920*/  FFMA.FTZ R49, R152, R150.reuse, R49 ;  /* 0x0000009698317223 */ /* 0x080fe20000010031 */
[----:B------:R-:W-:Y:S01]  /*0930*/  FMUL.FTZ R150, R25, R150 ;  /* 0x0000009619967220 */ /* 0x000fe20000410000 */
[----:B------:R-:W-:Y:S01]  /*0940*/  FADD.FTZ R109, RZ, R151 ;  /* 0x00000097ff6d7221 */ /* 0x000fe20000010000 */
[----:B------:R-:W-:Y:S01]  /*0950*/  FFMA.FTZ R111, R153, R151, RZ ;  /* 0x00000097996f7223 */ /* 0x000fe200000100ff */
[----:B------:R-:W-:Y:S01]  /*0960*/  SHF.L.U32 R146, R146, 0x10, RZ ;  /* 0x0000001092927819 */ /* 0x000fe200000006ff */
[----:B------:R-:W-:Y:S01]  /*0970*/  FADD.FTZ R145, -R135, R148 ;  /* 0x0000009487917221 */ /* 0x000fe20000010100 */
[----:B------:R-:W-:Y:S01]  /*0980*/  SHF.L.U32 R112, R108, 0x10, RZ ;  /* 0x000000106c707819 */ /* 0x000fe200000006ff */
[----:B------:R-:W-:Y:S01]  /*0990*/  FMUL.FTZ R148, R118, R113 ;  /* 0x0000007176947220 */ /* 0x000fe20000410000 */
[----:B------:R-:W-:Y:S01]  /*09a0*/  FADD.FTZ R108, R109, R150 ;  /* 0x000000966d6c7221 */ /* 0x000fe20000010000 */
[----:B------:R-:W-:Y:S01]  /*09b0*/  FFMA.FTZ R110, R152, R150, R111 ;  /* 0x00000096986e7223 */ /* 0x000fe2000001006f */
[----:B------:R-:W-:Y:S01]  /*09c0*/  FMUL.FTZ R145, R118, R145 ;  /* 0x0000009176917220 */ /* 0x000fe20000410000 */
[----:B------:R-:W-:Y:S01]  /*09d0*/  FADD.FTZ R75, R75, R146 ;  /* 0x000000924b4b7221 */ /* 0x000fe20000010000 */
[-C--:B------:R-:W-:Y:S01]  /*09e0*/  FFMA.FTZ R51, R148, R146.reuse, R51 ;  /* 0x0000009294337223 */ /* 0x080fe20000010033 */
[----:B------:R-:W-:Y:S01]  /*09f0*/  FADD.FTZ R113, -R135, R112 ;  /* 0x0000007087717221 */ /* 0x000fe20000010100 */
        /* <DEDUP_REMOVED lines=32> */
.L_x_2933:
[----:B------:R-:W-:Y:S05]  /*0c00*/  BSYNC B0 ;  /* 0x0000000000007941 */ /* 0x000fea0003800000 */
.L_x_2932:
        /* <DEDUP_REMOVED lines=17> */
[----:B--2---:R-:W-:Y:S02]  /*0d20*/  SHF.L.U32 R108, R8, 0x10, RZ ;  /* 0x00000010086c7819 */ /* 0x004fe400000006ff */
[----:B------:R-:W-:-:S03]  /*0d30*/  SHF.L.U32 R110, R9, 0x10, RZ ;  /* 0x00000010096e7819 */ /* 0x000fc600000006ff */
[----:B0-----:R-:W-:Y:S01]  /*0d40*/  FADD.FTZ R7, -R135, R108 ;  /* 0x0000006c87077221 */ /* 0x001fe20000010100 */
[----:B------:R-:W-:Y:S02]  /*0d50*/  PRMT R16, R8, 0x7632, R16 ;  /* 0x0000763208107816 */ /* 0x000fe40000000010 */
[----:B------:R-:W-:Y:S01]  /*0d60*/  PRMT R17, R9, 0x7632, R17 ;  /* 0x0000763209117816 */ /* 0x000fe20000000011 */
[----:B-----5:R-:W-:Y:S01]  /*0d70*/  FMUL.FTZ R7, R118, R7 ;  /* 0x0000000776077220 */ /* 0x020fe20000410000 */
[C---:B------:R-:W-:Y:S02]  /*0d80*/  PRMT R18, R10.reuse, 0x7632, R18 ;  /* 0x000076320a127816 */ /* 0x040fe40000000012 */
[----:B------:R-:W-:Y:S02]  /*0d90*/  SHF.L.U32 R8, R10, 0x10, RZ ;  /* 0x000000100a087819 */ /* 0x000fe400000006ff */
[C---:B------:R-:W-:Y:S02]  /*0da0*/  PRMT R19, R11.reuse, 0x7632, R19 ;  /* 0x000076320b137816 */ /* 0x040fe40000000013 */
[----:B------:R-:W-:Y:S01]  /*0db0*/  SHF.L.U32 R10, R11, 0x10, RZ ;  /* 0x000000100b0a7819 */ /* 0x000fe200000006ff */
[----:B------:R-:W-:Y:S01]  /*0dc0*/  FADD.FTZ R11, -R135, R110 ;  /* 0x0000006e870b7221 */ /* 0x000fe20000010100 */
[----:B---3--:R-:W-:-:S02]  /*0dd0*/  SHF.L.U32 R9, R12, 0x10, RZ ;  /* 0x000000100c097819 */ /* 0x008fc400000006ff */
[----:B------:R-:W-:-:S03]  /*0de0*/  SHF.L.U32 R109, R13, 0x10, RZ ;  /* 0x000000100d6d7819 */ /* 0x000fc600000006ff */
[----:B------:R-:W-:Y:S01]  /*0df0*/  FADD.FTZ R80, R80, R9 ;  /* 0x0000000950507221 */ /* 0x000fe20000010000 */
[-C--:B------:R-:W-:Y:S01]  /*0e00*/  FFMA.FTZ R56, R7, R9.reuse, R56 ;  /* 0x0000000907387223 */ /* 0x080fe20000010038 */
[----:B------:R-:W-:Y:S01]  /*0e10*/  FMUL.FTZ R6, R32, R9 ;  /* 0x0000000920067220 */ /* 0x000fe20000410000 */
[----:B------:R-:W-:Y:S01]  /*0e20*/  FMUL.FTZ R9, R118, R11 ;  /* 0x0000000b76097220 */ /* 0x000fe20000410000 */
[----:B------:R-:W-:Y:S01]  /*0e30*/  FADD.FTZ R11, -R135, R8 ;  /* 0x00000008870b7221 */ /* 0x000fe20000010100 */
[----:B------:R-:W-:Y:S02]  /*0e40*/  PRMT R114, R12, 0x7632, R114 ;  /* 0x000076320c727816 */ /* 0x000fe40000000072 */
[----:B------:R-:W-:Y:S01]  /*0e50*/  PRMT R12, R13, 0x7632, R12 ;  /* 0x000076320d0c7816 */ /* 0x000fe2000000000c */
[----:B------:R-:W-:Y:S01]  /*0e60*/  FADD.FTZ R82, R82, R109 ;  /* 0x0000006d52527221 */ /* 0x000fe20000010000 */
[----:B------:R-:W-:Y:S01]  /*0e70*/  SHF.L.U32 R13, R14, 0x10, RZ ;  /* 0x000000100e0d7819 */ /* 0x000fe200000006ff */
[-C--:B------:R-:W-:Y:S01]  /*0e80*/  FFMA.FTZ R58, R9, R109.reuse, R58 ;  /* 0x0000006d093a7223 */ /* 0x080fe2000001003a */
[----:B------:R-:W-:Y:S01]  /*0e90*/  FMUL.FTZ R8, R34, R109 ;  /* 0x0000006d22087220 */ /* 0x000fe20000410000 */
[----:B------:R-:W-:Y:S01]  /*0ea0*/  FMUL.FTZ R11, R118, R11 ;  /* 0x0000000b760b7220 */ /* 0x000fe20000410000 */
[----:B------:R-:W-:Y:S01]  /*0eb0*/  FADD.FTZ R109, -R135, R10 ;  /* 0x0000000a876d7221 */ /* 0x000fe20000010100 */
[C---:B------:R-:W-:Y:S01]  /*0ec0*/  PRMT R112, R15.reuse, 0x7632, R112 ;  /* 0x000076320f707816 */ /* 0x040fe20000000070 */
[----:B------:R-:W-:Y:S01]  /*0ed0*/  FADD.FTZ R84, R84, R13 ;  /* 0x0000000d54547221 */ /* 0x000fe20000010000 */
[----:B------:R-:W-:Y:S01]  /*0ee0*/  SHF.L.U32 R15, R15, 0x10, RZ ;  /* 0x000000100f0f7819 */ /* 0x000fe200000006ff */
[-C--:B------:R-:W-:Y:S01]  /*0ef0*/  FFMA.FTZ R60, R11, R13.reuse, R60 ;  /* 0x0000000d0b3c7223 */ /* 0x080fe2000001003c */
[----:B------:R-:W-:Y:S01]  /*0f00*/  FMUL.FTZ R10, R36, R13 ;  /* 0x0000000d240a7220 */ /* 0x000fe20000410000 */
[----:B------:R-:W-:Y:S01]  /*0f10*/  FMUL.FTZ R13, R118, R109 ;  /* 0x0000006d760d7220 */ /* 0x000fe20000410000 */
[----:B------:R-:W-:Y:S01]  /*0f20*/  IMAD.U32 R16, R16, 0x10000, RZ ;  /* 0x0001000010107824 */ /* 0x000fe200078e00ff */
[----:B------:R-:W-:Y:S01]  /*0f30*/  PRMT R108, R14, 0x7632, R108 ;  /* 0x000076320e6c7816 */ /* 0x000fe2000000006c */
[----:B------:R-:W-:Y:S01]  /*0f40*/  FADD.FTZ R86, R86, R15 ;  /* 0x0000000f56567221 */ /* 0x000fe20000010000 */
[----:B------:R-:W-:Y:S01]  /*0f50*/  SHF.L.U32 R110, R12, 0x10, RZ ;  /* 0x000000100c6e7819 */ /* 0x000fe200000006ff */
[-C--:B------:R-:W-:Y:S01]  /*0f60*/  FFMA.FTZ R62, R13, R15.reuse, R62 ;  /* 0x0000000f0d3e7223 */ /* 0x080fe2000001003e */
[----:B------:R-:W-:Y:S01]  /*0f70*/  SHF.L.U32 R14, R17, 0x10, RZ ;  /* 0x00000010110e7819 */ /* 0x000fe200000006ff */
[----:B------:R-:W-:Y:S01]  /*0f80*/  FMUL.FTZ R12, R38, R15 ;  /* 0x0000000f260c7220 */ /* 0x000fe20000410000 */
[----:B------:R-:W-:Y:S01]  /*0f90*/  SHF.L.U32 R114, R114, 0x10, RZ ;  /* 0x0000001072727819 */ /* 0x000fe200000006ff */
[C---:B------:R-:W-:Y:S01]  /*0fa0*/  FADD.FTZ R15, -R135.reuse, R16 ;  /* 0x00000010870f7221 */ /* 0x040fe20000010100 */
[----:B------:R-:W-:Y:S01]  /*0fb0*/  SHF.L.U32 R164, R18, 0x10, RZ ;  /* 0x0000001012a47819 */ /* 0x000fe200000006ff */
[----:B------:R-:W-:Y:S01]  /*0fc0*/  FADD.FTZ R17, -R135, R14 ;  /* 0x0000000e87117221 */ /* 0x000fe20000010100 */
[----:B------:R-:W-:Y:S01]  /*0fd0*/  SHF.L.U32 R116, R19, 0x10, RZ ;  /* 0x0000001013747819 */ /* 0x000fe200000006ff */
[C---:B------:R-:W-:Y:S01]  /*0fe0*/  FMUL.FTZ R14, R118.reuse, R15 ;  /* 0x0000000f760e7220 */ /* 0x040fe20000410000 */
[----:B------:R-:W-:Y:S01]  /*0ff0*/  FADD.FTZ R18, R155, R6 ;  /* 0x000000069b127221 */ /* 0x000fe20000010000 */
[----:B------:R-:W-:Y:S01]  /*1000*/  FMUL.FTZ R15, R33, R114 ;  /* 0x00000072210f7220 */ /* 0x000fe20000410000 */
[----:B------:R-:W-:Y:S01]  /*1010*/  FFMA.FTZ R19, R7, R6, R156 ;  /* 0x0000000607137223 */ /* 0x000fe2000001009c */
[----:B------:R-:W-:-:S02]  /*1020*/  FMUL.FTZ R16, R118, R17 ;  /* 0x0000001176107220 */ /* 0x000fc40000410000 */
        /* <DEDUP_REMOVED lines=19> */
[----:B------:R-:W-:Y:S01]  /*1160*/  SHF.L.U32 R112, R112, 0x10, RZ ;  /* 0x0000001070707819 */ /* 0x000fe200000006ff */
[----:B------:R-:W-:Y:S01]  /*1170*/  FADD.FTZ R111, R108, R19 ;  /* 0x000000136c6f7221 */ /* 0x000fe20000010000 */
[----:B------:R-:W-:-:S03]  /*1180*/  FFMA.FTZ R108, R18, R19, R109 ;  /* 0x00000013126c7223 */ /* 0x000fc6000001006d */
        /* <DEDUP_REMOVED lines=9> */
.L_x_2935:
[----:B------:R-:W-:Y:S05]  /*1220*/  BSYNC B0 ;  /* 0x0000000000007941 */ /* 0x000fea0003800000 */
.L_x_2934:
        /* <DEDUP_REMOVED lines=20> */
[C---:B------:R-:W-:Y:S02]  /*1370*/  PRMT R109, R110.reuse, 0x7632, R109 ;  /* 0x000076326e6d7816 */ /* 0x040fe4000000006d */
[----:B------:R-:W-:Y:S01]  /*1380*/  SHF.L.U32 R110, R110, 0x10, RZ ;  /* 0x000000106e6e7819 */ /* 0x000fe200000006ff */
[----:B------:R-:W-:Y:S01]  /*1390*/  FADD.FTZ R131, -R135, R108 ;  /* 0x0000006c87837221 */ /* 0x000fe20000010100 */
[----:B------:R-:W-:-:S02]  /*13a0*/  PRMT R127, R111, 0x7632, R127 ;  /* 0x000076326f7f7816 */ /* 0x000fc4000000007f */
[----:B------:R-:W-:Y:S01]  /*13b0*/  SHF.L.U32 R108, R109, 0x10, RZ ;  /* 0x000000106d6c7819 */ /* 0x000fe200000006ff */
[----:B------:R-:W-:Y:S01]  /*13c0*/  FADD.FTZ R125, -R135, R110 ;  /* 0x0000006e877d7221 */ /* 0x000fe20000010100 */
[----:B------:R-:W-:Y:S02]  /*13d0*/  SHF.L.U32 R128, R111, 0x10, RZ ;  /* 0x000000106f807819 */ /* 0x000fe400000006ff */
[----:B------:R-:W-:Y:S02]  /*13e0*/  SHF.L.U32 R122, R122, 0x10, RZ ;  /* 0x000000107a7a7819 */ /* 0x000fe400000006ff */
[----:B------:R-:W-:Y:S02]  /*13f0*/  SHF.L.U32 R124, R124, 0x10, RZ ;  /* 0x000000107c7c7819 */ /* 0x000fe400000006ff */
[----:B------:R-:W-:Y:S01]  /*1400*/  SHF.L.U32 R110, R127, 0x10, RZ ;  /* 0x000000107f6e7819 */ /* 0x000fe200000006ff */
[C-C-:B------:R-:W-:Y:S01]  /*1410*/  FADD.FTZ R109, -R135.reuse, R108.reuse ;  /* 0x0000006c876d7221 */ /* 0x140fe20000010100 */
[C---:B---3--:R-:W-:Y:S01]  /*1420*/  PRMT R108, R112.reuse, 0x7632, R108 ;  /* 0x00007632706c7816 */ /* 0x048fe2000000006c */
[C---:B------:R-:W-:Y:S01]  /*1430*/  FADD.FTZ R123, -R135.reuse, R126 ;  /* 0x0000007e877b7221 */ /* 0x040fe20000010100 */
[----:B------:R-:W-:Y:S01]  /*1440*/  SHF.L.U32 R133, R112, 0x10, RZ ;  /* 0x0000001070857819 */ /* 0x000fe200000006ff */
[C---:B------:R-:W-:Y:S01]  /*1450*/  FADD.FTZ R127, -R135.reuse, R128 ;  /* 0x00000080877f7221 */ /* 0x040fe20000010100 */
[C---:B------:R-:W-:Y:S01]  /*1460*/  FADD.FTZ R129, -R135.reuse, R122 ;  /* 0x0000007a87817221 */ /* 0x040fe20000010100 */
[C---:B------:R-:W-:Y:S01]  /*1470*/  FADD.FTZ R111, -R135.reuse, R124 ;  /* 0x0000007c876f7221 */ /* 0x040fe20000010100 */
[----:B------:R-:W-:Y:S01]  /*1480*/  FADD.FTZ R135, -R135, R110 ;  /* 0x0000006e87877221 */ /* 0x000fe20000010100 */
[----:B------:R-:W-:-:S02]  /*1490*/  PRMT R112, R113, 0x7632, R112 ;  /* 0x0000763271707816 */ /* 0x000fc40000000070 */
[C---:B------:R-:W-:Y:S02]  /*14a0*/  PRMT R110, R114.reuse, 0x7632, R110 ;  /* 0x00007632726e7816 */ /* 0x040fe4000000006e */
[----:B------:R-:W-:Y:S01]  /*14b0*/  SHF.L.U32 R137, R114, 0x10, RZ ;  /* 0x0000001072897819 */ /* 0x000fe200000006ff */
[----:B0-----:R-:W-:Y:S01]  /*14c0*/  FMUL.FTZ R120, R40, R133 ;  /* 0x0000008528787220 */ /* 0x001fe20000410000 */
[----:B------:R-:W-:Y:S01]  /*14d0*/  SHF.L.U32 R113, R113, 0x10, RZ ;  /* 0x0000001071717819 */ /* 0x000fe200000006ff */
[----:B-----5:R-:W-:Y:S01]  /*14e0*/  FMUL.FTZ R123, R118, R123 ;  /* 0x0000007b767b7220 */ /* 0x020fe20000410000 */
[----:B------:R-:W-:Y:S02]  /*14f0*/  PRMT R114, R115, 0x7632, R114 ;  /* 0x0000763273727816 */ /* 0x000fe40000000072 */
[----:B------:R-:W-:Y:S01]  /*1500*/  SHF.L.U32 R130, R108, 0x10, RZ ;  /* 0x000000106c827819 */ /* 0x000fe200000006ff */
[C---:B------:R-:W-:Y:S01]  /*1510*/  FMUL.FTZ R121, R118.reuse, R131 ;  /* 0x0000008376797220 */ /* 0x040fe20000410000 */
[----:B------:R-:W-:Y:S01]  /*1520*/  FMUL.FTZ R126, R118, R129 ;  /* 0x00000081767e7220 */ /* 0x000fe20000410000 */
[----:B------:R-:W-:Y:S01]  /*1530*/  SHF.L.U32 R108, R114, 0x10, RZ ;  /* 0x00000010726c7819 */ /* 0x000fe200000006ff */
[----:B------:R-:W-:Y:S01]  /*1540*/  FADD.FTZ R66, R66, R113 ;  /* 0x0000007142427221 */ /* 0x000fe20000010000 */
[-C--:B------:R-:W-:Y:S01]  /*1550*/  FFMA.FTZ R90, R123, R113.reuse, R90 ;  /* 0x000000717b5a7223 */ /* 0x080fe2000001005a */
[----:B------:R-:W-:Y:S01]  /*1560*/  FMUL.FTZ R122, R42, R113 ;  /* 0x000000712a7a7220 */ /* 0x000fe20000410000 */
[----:B------:R-:W-:Y:S01]  /*1570*/  FADD.FTZ R114, R155, R120 ;  /* 0x000000789b727221 */ /* 0x000fe20000010000 */
[----:B------:R-:W-:Y:S01]  /*1580*/  FMUL.FTZ R129, R41, R130 ;  /* 0x0000008229817220 */ /* 0x000fe20000410000 */
[----:B------:R-:W-:Y:S01]  /*1590*/  FFMA.FTZ R113, R121, R120, R156 ;  /* 0x0000007879717223 */ /* 0x000fe2000001009c */
[----:B------:R-:W-:Y:S01]  /*15a0*/  SHF.L.U32 R112, R112, 0x10, RZ ;  /* 0x0000001070707819 */ /* 0x000fe200000006ff */
        /* <DEDUP_REMOVED lines=16> */
[----:B------:R-:W-:Y:S01]  /*16b0*/  FADD.FTZ R64, R64, R133 ;  /* 0x0000008540407221 */ /* 0x000fe20000010000 */
[----:B------:R-:W-:Y:S01]  /*16c0*/  FFMA.FTZ R88, R121, R133, R88 ;  /* 0x0000008579587223 */ /* 0x000fe20000010058 */
[----:B------:R-:W-:Y:S01]  /*16d0*/  FADD.FTZ R69, R69, R110 ;  /* 0x0000006e45457221 */ /* 0x000fe20000010000 */
[-C--:B------:R-:W-:Y:S01]  /*16e0*/  FFMA.FTZ R93, R132, R110.reuse, R93 ;  /* 0x0000006e845d7223 */ /* 0x080fe2000001005d */
[----:B------:R-:W-:Y:S01]  /*16f0*/  FMUL.FTZ R133, R45, R110 ;  /* 0x0000006e2d857220 */ /* 0x000fe20000410000 */
[----:B------:R-:W-:Y:S01]  /*1700*/  SHF.L.U32 R115, R115, 0x10, RZ ;  /* 0x0000001073737819 */ /* 0x000fe200000006ff */
[----:B------:R-:W-:Y:S01]  /*1710*/  FADD.FTZ R110, R109, R124 ;  /* 0x0000007c6d6e7221 */ /* 0x000fe20000010000 */
[C---:B------:R-:W-:Y:S01]  /*1720*/  FFMA.FTZ R109, R125.reuse, R124, R112 ;  /* 0x0000007c7d6d7223 */ /* 0x040fe20000010070 */
[C---:B------:R-:W-:Y:S01]  /*1730*/  FMUL.FTZ R136, R118.reuse, R135 ;  /* 0x0000008776887220 */ /* 0x040fe20000410000 */
        /* <DEDUP_REMOVED lines=15> */
.L_x_2937:
[----:B------:R-:W-:Y:S05]  /*1830*/  BSYNC B0 ;  /* 0x0000000000007941 */ /* 0x000fea0003800000 */
.L_x_2936:
        /* <DEDUP_REMOVED lines=25> */
.L_x_2960:
        /* <DEDUP_REMOVED lines=31> */
[----:B------:R-:W-:Y:S01]  /*1bc0*/  FFMA.FTZ R134, R145, R114, R115 ;  /* 0x0000007291867223 */ /* 0x000fe20000010073 */
[----:B------:R-:W-:Y:S01]  /*1bd0*/  ISETP.NE.AND.EX P6, PT, RZ, UR11, PT, P6 ;  /* 0x0000000bff007c0c */ /* 0x000fe2000bfc5360 */
[----:B------:R-:W-:Y:S01]  /*1be0*/  FADD.FTZ R109, R150, -R109 ;  /* 0x8000006d966d7221 */ /* 0x000fe20000010000 */
[----:B------:R-:W-:Y:S01]  /*1bf0*/  FADD.FTZ R111, R142, -R111 ;  /* 0x8000006f8e6f7221 */ /* 0x000fe20000010000 */
[----:B------:R-:W-:-:S03]  /*1c00*/  ISETP.NE.U32.AND P5, PT, RZ, UR16, PT ;  /* 0x00000010ff007c0c */ /* 0x000fc6000bfa5070 */
[----:B-----5:R-:W-:Y:S01]  /*1c10*/  FMUL.FTZ R110, R118, R111 ;  /* 0x0000006f766e7220 */ /* 0x020fe20000410000 */
[----:B------:R-:W-:-:S06]  /*1c20*/  ISETP.NE.AND.EX P5, PT, RZ, UR17, PT, P5 ;  /* 0x00000011ff007c0c */ /* 0x000fcc000bfa5350 */
[----:B------:R-:W-:Y:S02]  /*1c30*/  @P6 PRMT R112, R98, 0x7632, R112 ;  /* 0x0000763262706816 */ /* 0x000fe40000000070 */
[----:B------:R-:W-:Y:S02]  /*1c40*/  @P6 PRMT R108, R96, 0x7632, R108 ;  /* 0x00007632606c6816 */ /* 0x000fe4000000006c */
[----:B------:R-:W-:Y:S01]  /*1c50*/  @P6 SHF.L.U32 R113, R112, 0x10, RZ ;  /* 0x0000001070716819 */ /* 0x000fe200000006ff */
[----:B------:R-:W-:Y:S01]  /*1c60*/  FMUL.FTZ R112, R118, R109 ;  /* 0x0000006d76707220 */ /* 0x000fe20000410000 */
[-C--:B------:R-:W-:Y:S01]  /*1c70*/  FFMA.FTZ R109, R148, R114.reuse, R115 ;  /* 0x00000072946d7223 */ /* 0x080fe20000010073 */
        /* <DEDUP_REMOVED lines=9> */
[-C--:B------:R-:W-:Y:S01]  /*1d10*/  FFMA.FTZ R134, R141, R114.reuse, R115 ;  /* 0x000000728d867223 */ /* 0x080fe20000010073 */
[----:B------:R-:W-:Y:S01]  /*1d20*/  @P6 FADD.FTZ R154, R154, R111 ;  /* 0x0000006f9a9a6221 */ /* 0x000fe20000010000 */
[----:B------:R-:W-:Y:S01]  /*1d30*/  FMUL.FTZ R156, R118, R109 ;  /* 0x0000006d769c7220 */ /* 0x000fe20000410000 */
[----:B------:R-:W-:Y:S01]  /*1d40*/  FADD.FTZ R109, R151, -R108 ;  /* 0x8000006c976d7221 */ /* 0x000fe20000010000 */
[----:B------:R-:W-:Y:S01]  /*1d50*/  FFMA.FTZ R108, R149, R114, R115 ;  /* 0x00000072956c7223 */ /* 0x000fe20000010073 */
[----:B------:R-:W-:-:S02]  /*1d60*/  @P6 IMAD.U32 R111, R98, 0x10000, RZ ;  /* 0x00010000626f6824 */ /* 0x000fc400078e00ff */
[----:B------:R-:W-:Y:S01]  /*1d70*/  FMUL.FTZ R164, R118, R109 ;  /* 0x0000006d76a47220 */ /* 0x000fe20000410000 */
[----:B------:R-:W-:Y:S01]  /*1d80*/  @P6 SHF.L.U32 R109, R96, 0x10, RZ ;  /* 0x00000010606d6819 */ /* 0x000fe200000006ff */
[----:B------:R-:W-:Y:S01]  /*1d90*/  FADD.FTZ R113, R147, -R108 ;  /* 0x8000006c93717221 */ /* 0x000fe20000010000 */
[----:B------:R-:W-:Y:S01]  /*1da0*/  @P6 SHF.L.U32 R108, R97, 0x10, RZ ;  /* 0x00000010616c6819 */ /* 0x000fe200000006ff */
[----:B------:R-:W-:Y:S01]  /*1db0*/  @P6 FADD.FTZ R156, R156, R111 ;  /* 0x0000006f9c9c6221 */ /* 0x000fe20000010000 */
[----:B------:R-:W-:Y:S01]  /*1dc0*/  FADD.FTZ R111, R139, -R134 ;  /* 0x800000868b6f7221 */ /* 0x000fe20000010000 */
[----:B------:R-:W-:Y:S01]  /*1dd0*/  FMUL.FTZ R113, R118, R113 ;  /* 0x0000007176717220 */ /* 0x000fe20000410000 */
[----:B------:R-:W-:Y:S01]  /*1de0*/  @P6 FADD.FTZ R164, R164, R109 ;  /* 0x0000006da4a46221 */ /* 0x000fe20000010000 */
[----:B------:R-:W-:Y:S01]  /*1df0*/  FFMA.FTZ R109, R140, R114, R115 ;  /* 0x000000728c6d7223 */ /* 0x000fe20000010073 */
[----:B------:R-:W-:Y:S01]  /*1e00*/  @P6 SHF.L.U32 R134, R99, 0x10, RZ ;  /* 0x0000001063866819 */ /* 0x000fe200000006ff */
[--C-:B------:R-:W-:Y:S01]  /*1e10*/  @P6 FADD.FTZ R113, R113, R108.reuse ;  /* 0x0000006c71716221 */ /* 0x100fe20000010000 */
[----:B------:R-:W-:Y:S01]  /*1e20*/  FMUL.FTZ R111, R118, R111 ;  /* 0x0000006f766f7220 */ /* 0x000fe20000410000 */
[----:B------:R-:W-:Y:S01]  /*1e30*/  @P6 PRMT R108, R99, 0x7632, R108 ;  /* 0x00007632636c6816 */ /* 0x000fe2000000006c */
[----:B------:R-:W-:-:S02]  /*1e40*/  FADD.FTZ R109, R138, -R109 ;  /* 0x8000006d8a6d7221 */ /* 0x000fc40000010000 */
[----:B------:R-:W-:Y:S01]  /*1e50*/  @P6 FADD.FTZ R111, R111, R134 ;  /* 0x000000866f6f6221 */ /* 0x000fe20000010000 */
[----:B------:R-:W-:Y:S01]  /*1e60*/  @P6 SHF.L.U32 R135, R108, 0x10, RZ ;  /* 0x000000106c876819 */ /* 0x000fe200000006ff */
        /* <DEDUP_REMOVED lines=14> */
[----:B------:R-:W-:Y:S01]  /*1f50*/  @P5 F2FP.BF16.F32.PACK_AB R109, RZ, R154 ;  /* 0x0000009aff6d523e */ /* 0x000fe200000010ff */
[----:B------:R-:W-:Y:S01]  /*1f60*/  FMUL.FTZ R154, R154, R119 ;  /* 0x000000779a9a7220 */ /* 0x000fe20000410000 */
[----:B------:R-:W-:Y:S01]  /*1f70*/  @P5 F2FP.BF16.F32.PACK_AB R108, RZ, R111 ;  /* 0x0000006fff6c523e */ /* 0x000fe200000010ff */
[----:B------:R-:W-:Y:S01]  /*1f80*/  FMUL.FTZ R111, R111, R119 ;  /* 0x000000776f6f7220 */ /* 0x000fe20000410000 */
[----:B------:R-:W-:Y:S01]  /*1f90*/  @P5 PRMT R105, R105, 0x5410, R109 ;  /* 0x0000541069695816 */ /* 0x000fe2000000006d */
[----:B------:R-:W-:Y:S01]  /*1fa0*/  FMUL.FTZ R154, R154, UR18 ;  /* 0x000000129a9a7c20 */ /* 0x000fe20008410000 */
[----:B------:R-:W-:Y:S01]  /*1fb0*/  @P5 PRMT R107, R108, 0x7610, R107 ;  /* 0x000076106c6b5816 */ /* 0x000fe2000000006b */
[----:B------:R-:W-:Y:S01]  /*1fc0*/  FMUL.FTZ R111, R111, UR18 ;  /* 0x000000126f6f7c20 */ /* 0x000fe20008410000 */
        /* <DEDUP_REMOVED lines=17> */
[----:B------:R-:W-:Y:S01]  /*20e0*/  FMUL.FTZ R135, R112, R119 ;  /* 0x0000007770877220 */ /* 0x000fe20000410000 */
[----:B0-----:R-:W-:-:S04]  /*20f0*/  @P6 IMAD.WIDE.U32 R108, R0, 0x10, R108 ;  /* 0x00000010006c6825 */ /* 0x001fc800078e006c */
[----:B------:R-:W-:Y:S01]  /*2100*/  FMUL.FTZ R135, R135, UR18 ;  /* 0x0000001287877c20 */ /* 0x000fe20008410000 */
[----:B------:R0:W-:Y:S02]  /*2110*/  @P6 STG.E.128 desc[UR4][R108.64], R104 ;  /* 0x000000686c006986 */ /* 0x0001e4000c101d04 */
[----:B0-----:R-:W-:Y:S01]  /*2120*/  FMUL.FTZ R109, R113, UR18 ;  /* 0x00000012716d7c20 */ /* 0x001fe20008410000 */
[----:B------:R-:W-:Y:S01]  /*2130*/  MOV R108, R162 ;  /* 0x000000a2006c7202 */ /* 0x000fe20000000f00 */
[----:B------:R-:W0:Y:S03]  /*2140*/  LDC.64 R112, c[0x0][0x2f8] ;  /* 0x0000be00ff707b82 */ /* 0x000e260000000a00 */
[----:B------:R-:W-:Y:S02]  /*2150*/  FSEL R109, R109, RZ, P5 ;  /* 0x000000ff6d6d7208 */ /* 0x000fe40002800000 */
[----:B------:R-:W-:Y:S01]  /*2160*/  LOP3.LUT P5, RZ, R108, 0xff, RZ, 0xc0, !PT ;  /* 0x000000ff6cff7812 */ /* 0x000fe200078ac0ff */
[----:B------:R-:W-:-:S05]  /*2170*/  FMUL.FTZ R108, R164, UR18 ;  /* 0x00000012a46c7c20 */ /* 0x000fca0008410000 */
[----:B------:R-:W-:Y:S02]  /*2180*/  FSEL R108, R108, RZ, P5 ;  /* 0x000000ff6c6c7208 */ /* 0x000fe40002800000 */
[----:B------:R-:W-:-:S04]  /*2190*/  LOP3.LUT P5, RZ, R163, 0xff0000, RZ, 0xc0, !PT ;  /* 0x00ff0000a3ff7812 */ /* 0x000fc800078ac0ff */
[----:B------:R-:W-:Y:S02]  /*21a0*/  FSEL R111, R111, RZ, P5 ;  /* 0x000000ff6f6f7208 */ /* 0x000fe40002800000 */
[----:B------:R-:W-:-:S04]  /*21b0*/  LOP3.LUT P5, RZ, R162, 0xff000000, RZ, 0xc0, !PT ;  /* 0xff000000a2ff7812 */ /* 0x000fc800078ac0ff */
[----:B------:R-:W-:Y:S01]  /*21c0*/  FSEL R154, R154, RZ, P5 ;  /* 0x000000ff9a9a7208 */ /* 0x000fe20002800000 */
[----:B0-----:R-:W-:Y:S01]  /*21d0*/  IMAD.WIDE.U32 R112, R0, 0x10, R112 ;  /* 0x0000001000707825 */ /* 0x001fe200078e0070 */
[----:B------:R-:W-:Y:S02]  /*21e0*/  LOP3.LUT P5, RZ, R162, 0xff00, RZ, 0xc0, !PT ;  /* 0x0000ff00a2ff7812 */ /* 0x000fe400078ac0ff */
[----:B------:R-:W-:Y:S02]  /*21f0*/  F2FP.BF16.F32.PACK_AB R109, R154, R109 ;  /* 0x0000006d9a6d723e */ /* 0x000fe400000010ff */
[----:B------:R-:W-:Y:S02]  /*2200*/  FSEL R135, R135, RZ, P5 ;  /* 0x000000ff87877208 */ /* 0x000fe40002800000 */
[----:B------:R-:W-:Y:S02]  /*2210*/  LOP3.LUT P5, RZ, R163, 0xff000000, RZ, 0xc0, !PT ;  /* 0xff000000a3ff7812 */ /* 0x000fe400078ac0ff */
[----:B------:R-:W-:-:S02]  /*2220*/  F2FP.BF16.F32.PACK_AB R108, R135, R108 ;  /* 0x0000006c876c723e */ /* 0x000fc400000010ff */
[----:B------:R-:W-:Y:S02]  /*2230*/  FSEL R134, R134, RZ, P5 ;  /* 0x000000ff86867208 */ /* 0x000fe40002800000 */
[----:B------:R-:W-:Y:S02]  /*2240*/  IADD3 R0, R0, 0x80, RZ ;  /* 0x0000008000007810 */ /* 0x000fe40007ffe0ff */
[----:B------:R-:W-:-:S05]  /*2250*/  F2FP.BF16.F32.PACK_AB R111, R134, R111 ;  /* 0x0000006f866f723e */ /* 0x000fca00000010ff */
[----:B------:R0:W-:Y:S02]  /*2260*/  STG.E.128 desc[UR4][R112.64], R108 ;  /* 0x0000006c70007986 */ /* 0x0001e4000c101d04 */
.L_x_2940:
[----:B------:R-:W-:Y:S05]  /*2270*/  BSYNC B0 ;  /* 0x0000000000007941 */ /* 0x000fea0003800000 */
.L_x_2939:
[----:B------:R-:W-:Y:S04]  /*2280*/  BSSY B0, `(.L_x_2941) ;  /* 0x0000070000007945 */ /* 0x000fe80003800000 */
[----:B------:R-:W-:Y:S05]  /*2290*/  @!P2 BRA `(.L_x_2942) ;  /* 0x0000000400b8a947 */ /* 0x000fea0003800000 */
[----:B------:R-:W-:Y:S01]  /*22a0*/  ISETP.NE.U32.AND P5, PT, RZ, UR10, PT ;  /* 0x0000000aff007c0c */ /* 0x000fe2000bfa5070 */
[-CC-:B0-----:R-:W-:Y:S01]  /*22b0*/  FFMA.FTZ R110, R18, R114.reuse, R115.reuse ;  /* 0x00000072126e7223 */ /* 0x181fe20000010073 */
[----:B------:R-:W-:Y:S01]  /*22c0*/  FFMA.FTZ R108, R14, R114, R115 ;  /* 0x000000720e6c7223 */ /* 0x000fe20000010073 */
[----:B------:R-:W-:Y:S02]  /*22d0*/  ISETP.NE.U32.AND P6, PT, RZ, UR16, PT ;  /* 0x00000010ff007c0c */ /* 0x000fe4000bfc5070 */
[----:B------:R-:W-:Y:S01]  /*22e0*/  ISETP.NE.AND.EX P5, PT, RZ, UR11, PT, P5 ;  /* 0x0000000bff007c0c */ /* 0x000fe2000bfa5350 */
[----:B------:R-:W-:Y:S01]  /*22f0*/  FADD.FTZ R111, R19, -R110 ;  /* 0x8000006e136f7221 */ /* 0x000fe20000010000 */
[----:B------:R-:W-:Y:S01]  /*2300*/  FADD.FTZ R109, R15, -R108 ;  /* 0x8000006c0f6d7221 */ /* 0x000fe20000010000 */
[----:B------:R-:W-:Y:S02]  /*2310*/  ISETP.NE.AND.EX P6, PT, RZ, UR17, PT, P6 ;  /* 0x00000011ff007c0c */ /* 0x000fe4000bfc5360 */
[----:B-----5:R-:W-:-:S08]  /*2320*/  FMUL.FTZ R110, R118, R111 ;  /* 0x0000006f766e7220 */ /* 0x020fd00000410000 */
[----:B------:R-:W-:Y:S02]  /*2330*/  @P5 PRMT R108, R100, 0x7632, R108 ;  /* 0x00007632646c5816 */ /* 0x000fe4000000006c */
[----:B------:R-:W-:Y:S02]  /*2340*/  @P5 PRMT R112, R102, 0x7632, R112 ;  /* 0x0000763266705816 */ /* 0x000fe40000000070 */
[----:B------:R-:W-:Y:S01]  /*2350*/  @P5 SHF.L.U32 R111, R108, 0x10, RZ ;  /* 0x000000106c6f5819 */ /* 0x000fe200000006ff */
[-C--:B------:R-:W-:Y:S01]  /*2360*/  FFMA.FTZ R108, R16, R114.reuse, R115 ;  /* 0x00000072106c7223 */ /* 0x080fe20000010073 */
[----:B------:R-:W-:Y:S01]  /*2370*/  @P5 SHF.L.U32 R113, R112, 0x10, RZ ;  /* 0x0000001070715819 */ /* 0x000fe200000006ff */
[----:B------:R-:W-:Y:S01]  /*2380*/  FMUL.FTZ R112, R118, R109 ;  /* 0x0000006d76707220 */ /* 0x000fe20000410000 */
[----:B------:R-:W-:Y:S01]  /*2390*/  @P5 SHF.L.U32 R134, R103, 0x10, RZ ;  /* 0x0000001067865819 */ /* 0x000fe200000006ff */
[--C-:B------:R-:W-:Y:S01]  /*23a0*/  FADD.FTZ R109, R17, -R108.reuse ;  /* 0x8000006c116d7221 */ /* 0x100fe20000010000 */
[----:B------:R-:W-:Y:S01]  /*23b0*/  @P5 PRMT R108, R101, 0x7632, R108 ;  /* 0x00007632656c5816 */ /* 0x000fe2000000006c */
[----:B------:R-:W-:Y:S01]  /*23c0*/  @P5 FADD.FTZ R110, R110, R113 ;  /* 0x000000716e6e5221 */ /* 0x000fe20000010000 */
[----:B------:R-:W-:Y:S01]  /*23d0*/  @P5 FADD.FTZ R112, R112, R111 ;  /* 0x0000006f70705221 */ /* 0x000fe20000010000 */
[-CC-:B------:R-:W-:Y:S01]  /*23e0*/  FFMA.FTZ R113, R11, R114.reuse, R115.reuse ;  /* 0x000000720b717223 */ /* 0x180fe20000010073 */
[----:B------:R-:W-:Y:S01]  /*23f0*/  @P5 SHF.L.U32 R111, R108, 0x10, RZ ;  /* 0x000000106c6f5819 */ /* 0x000fe200000006ff */
[----:B------:R-:W-:Y:S01]  /*2400*/  FMUL.FTZ R154, R118, R109 ;  /* 0x0000006d769a7220 */ /* 0x000fe20000410000 */
[-C--:B------:R-:W-:Y:S01]  /*2410*/  FFMA.FTZ R109, R7, R114.reuse, R115 ;  /* 0x00000072076d7223 */ /* 0x080fe20000010073 */
[----:B------:R-:W-:Y:S01]  /*2420*/  FADD.FTZ R113, R10, -R113 ;  /* 0x800000710a717221 */ /* 0x000fe20000010000 */
[----:B------:R-:W-:Y:S01]  /*2430*/  @P5 SHF.L.U32 R108, R101, 0x10, RZ ;  /* 0x00000010656c5819 */ /* 0x000fe200000006ff */
[----:B------:R-:W-:Y:S01]  /*2440*/  @P5 FADD.FTZ R154, R154, R111 ;  /* 0x0000006f9a9a5221 */ /* 0x000fe20000010000 */
[----:B------:R-:W-:Y:S01]  /*2450*/  @P5 SHF.L.U32 R111, R102, 0x10, RZ ;  /* 0x00000010666f5819 */ /* 0x000fe200000006ff */
[----:B------:R-:W-:Y:S01]  /*2460*/  FMUL.FTZ R156, R118, R113 ;  /* 0x00000071769c7220 */ /* 0x000fe20000410000 */
[----:B------:R-:W-:Y:S01]  /*2470*/  FFMA.FTZ R113, R13, R114, R115 ;  /* 0x000000720d717223 */ /* 0x000fe20000010073 */
[----:B------:R-:W-:-:S02]  /*2480*/  FADD.FTZ R109, R6, -R109 ;  /* 0x8000006d066d7221 */ /* 0x000fc40000010000 */
[----:B------:R-:W-:Y:S01]  /*2490*/  @P5 FADD.FTZ R156, R156, R111 ;  /* 0x0000006f9c9c5221 */ /* 0x000fe20000010000 */
[----:B------:R-:W-:Y:S01]  /*24a0*/  FFMA.FTZ R111, R9, R114, R115 ;  /* 0x00000072096f7223 */ /* 0x000fe20000010073 */
[----:B------:R-:W-:Y:S01]  /*24b0*/  FADD.FTZ R135, R12, -R113 ;  /* 0x800000710c877221 */ /* 0x000fe20000010000 */
[----:B------:R-:W-:Y:S01]  /*24c0*/  FMUL.FTZ R164, R118, R109 ;  /* 0x0000006d76a47220 */ /* 0x000fe20000410000 */
[----:B------:R-:W-:Y:S01]  /*24d0*/  @P5 SHF.L.U32 R109, R100, 0x10, RZ ;  /* 0x00000010646d5819 */ /* 0x000fe200000006ff */
[----:B------:R-:W-:-:S04]  /*24e0*/  FADD.FTZ R111, R8, -R111 ;  /* 0x8000006f086f7221 */ /* 0x000fc80000010000 */
[----:B------:R-:W-:Y:S01]  /*24f0*/  FMUL.FTZ R113, R118, R111 ;  /* 0x0000006f76717220 */ /* 0x000fe20000410000 */
[----:B------:R-:W-:Y:S01]  /*2500*/  @P5 FADD.FTZ R164, R164, R109 ;  /* 0x0000006da4a45221 */ /* 0x000fe20000010000 */
[----:B------:R-:W-:Y:S02]  /*2510*/  FMUL.FTZ R111, R118, R135 ;  /* 0x00000087766f7220 */ /* 0x000fe40000410000 */
        /* <DEDUP_REMOVED lines=47> */
[----:B------:R-:W-:Y:S01]  /*2810*/  FMUL.FTZ R135, R112, R119 ;  /* 0x0000007770877220 */ /* 0x000fe20000410000 */
[----:B0-----:R-:W-:Y:S01]  /*2820*/  FMUL.FTZ R109, R113, UR18 ;  /* 0x00000012716d7c20 */ /* 0x001fe20008410000 */
[----:B------:R-:W-:Y:S01]  /*2830*/  MOV R108, R160 ;  /* 0x000000a0006c7202 */ /* 0x000fe20000000f00 */
[----:B------:R-:W0:Y:S01]  /*2840*/  LDC.64 R112, c[0x0][0x2f8] ;  /* 0x0000be00ff707b82 */ /* 0x000e220000000a00 */
[----:B------:R-:W-:Y:S02]  /*2850*/  FMUL.FTZ R135, R135, UR18 ;  /* 0x0000001287877c20 */ /* 0x000fe40008410000 */
[----:B------:R-:W-:-:S02]  /*2860*/  FSEL R109, R109, RZ, P5 ;  /* 0x000000ff6d6d7208 */ /* 0x000fc40002800000 */
        /* <DEDUP_REMOVED lines=17> */
.L_x_2942:
[----:B------:R-:W-:Y:S05]  /*2980*/  BSYNC B0 ;  /* 0x0000000000007941 */ /* 0x000fea0003800000 */
.L_x_2941:
        /* <DEDUP_REMOVED lines=18> */
[----:B------:R-:W-:Y:S01]  /*2ab0*/  FADD.FTZ R113, R128, -R113 ;  /* 0x8000007180717221 */ /* 0x000fe20000010000 */
[----:B------:R-:W-:Y:S01]  /*2ac0*/  @P5 SHF.L.U32 R115, R22, 0x10, RZ ;  /* 0x0000001016735819 */ /* 0x000fe200000006ff */
[----:B------:R-:W-:Y:S01]  /*2ad0*/  FMUL.FTZ R134, R118, R135 ;  /* 0x0000008776867220 */ /* 0x000fe20000410000 */
[----:B------:R-:W-:Y:S01]  /*2ae0*/  @P5 PRMT R110, R22, 0x7632, R110 ;  /* 0x00007632166e5816 */ /* 0x000fe2000000006e */
[----:B------:R-:W-:Y:S01]  /*2af0*/  FMUL.FTZ R135, R118, R155 ;  /* 0x0000009b76877220 */ /* 0x000fe20000410000 */
[----:B------:R-:W-:Y:S01]  /*2b00*/  @P5 PRMT R108, R20, 0x7632, R108 ;  /* 0x00007632146c5816 */ /* 0x000fe2000000006c */
[----:B------:R-:W-:Y:S01]  /*2b10*/  @P5 FADD.FTZ R156, R156, R115 ;  /* 0x000000739c9c5221 */ /* 0x000fe20000010000 */
[----:B------:R-:W-:Y:S01]  /*2b20*/  FADD.FTZ R115, R120, -R109 ;  /* 0x8000006d78737221 */ /* 0x000fe20000010000 */
[----:B------:R-:W-:Y:S01]  /*2b30*/  FADD.FTZ R109, R137, -R114 ;  /* 0x80000072896d7221 */ /* 0x000fe20000010000 */
[----:B------:R-:W-:Y:S01]  /*2b40*/  @P5 SHF.L.U32 R155, R110, 0x10, RZ ;  /* 0x000000106e9b5819 */ /* 0x000fe200000006ff */
[C---:B------:R-:W-:Y:S01]  /*2b50*/  FMUL.FTZ R154, R118.reuse, R157 ;  /* 0x0000009d769a7220 */ /* 0x040fe20000410000 */
[C---:B------:R-:W-:Y:S01]  /*2b60*/  FMUL.FTZ R114, R118.reuse, R115 ;  /* 0x0000007376727220 */ /* 0x040fe20000410000 */
[----:B------:R-:W-:Y:S01]  /*2b70*/  FMUL.FTZ R112, R118, R109 ;  /* 0x0000006d76707220 */ /* 0x000fe20000410000 */
[----:B------:R-:W-:Y:S01]  /*2b80*/  FMUL.FTZ R109, R156, R119 ;  /* 0x000000779c6d7220 */ /* 0x000fe20000410000 */
[----:B------:R-:W-:Y:S01]  /*2b90*/  @P5 SHF.L.U32 R115, R108, 0x10, RZ ;  /* 0x000000106c735819 */ /* 0x000fe200000006ff */
[----:B------:R-:W-:Y:S01]  /*2ba0*/  FMUL.FTZ R108, R118, R113 ;  /* 0x00000071766c7220 */ /* 0x000fe20000410000 */
[----:B------:R-:W-:Y:S01]  /*2bb0*/  @P5 FADD.FTZ R154, R154, R155 ;  /* 0x0000009b9a9a5221 */ /* 0x000fe20000010000 */
[----:B------:R-:W-:Y:S01]  /*2bc0*/  FMUL.FTZ R113, R109, UR18 ;  /* 0x000000126d717c20 */ /* 0x000fe20008410000 */
[----:B------:R-:W-:Y:S01]  /*2bd0*/  @P5 PRMT R109, R21, 0x7632, R109 ;  /* 0x00007632156d5816 */ /* 0x000fe2000000006d */
[----:B------:R-:W-:Y:S01]  /*2be0*/  FMUL.FTZ R164, R118, R111 ;  /* 0x0000006f76a47220 */ /* 0x000fe20000410000 */
[----:B------:R-:W-:Y:S01]  /*2bf0*/  LOP3.LUT P6, RZ, R159, 0xff, RZ, 0xc0, !PT ;  /* 0x000000ff9fff7812 */ /* 0x000fe200078cc0ff */
[----:B------:R-:W-:Y:S01]  /*2c00*/  FMUL.FTZ R110, R154, R119 ;  /* 0x000000779a6e7220 */ /* 0x000fe20000410000 */
[----:B------:R-:W-:Y:S01]  /*2c10*/  @P5 SHF.L.U32 R109, R109, 0x10, RZ ;  /* 0x000000106d6d5819 */ /* 0x000fe200000006ff */
[----:B------:R-:W-:Y:S01]  /*2c20*/  @P5 FADD.FTZ R134, R134, R115 ;  /* 0x0000007386865221 */ /* 0x000fe20000010000 */
[----:B------:R-:W-:Y:S01]  /*2c30*/  FSEL R113, R113, RZ, P6 ;  /* 0x000000ff71717208 */ /* 0x000fe20003000000 */
[----:B------:R-:W-:Y:S01]  /*2c40*/  FMUL.FTZ R110, R110, UR18 ;  /* 0x000000126e6e7c20 */ /* 0x000fe20008410000 */
[----:B------:R-:W-:Y:S01]  /*2c50*/  LOP3.LUT P6, RZ, R159, 0xff00, RZ, 0xc0, !PT ;  /* 0x0000ff009fff7812 */ /* 0x000fe200078cc0ff */
[----:B------:R-:W-:Y:S01]  /*2c60*/  @P5 FADD.FTZ R164, R164, R109 ;  /* 0x0000006da4a45221 */ /* 0x000fe20000010000 */
[----:B------:R-:W-:-:S02]  /*2c70*/  @P5 SHF.L.U32 R109, R20, 0x10, RZ ;  /* 0x00000010146d5819 */ /* 0x000fc400000006ff */
[----:B------:R-:W-:Y:S01]  /*2c80*/  FSEL R110, R110, RZ, P6 ;  /* 0x000000ff6e6e7208 */ /* 0x000fe20003000000 */
[----:B------:R-:W-:Y:S01]  /*2c90*/  FMUL.FTZ R115, R164, R119 ;  /* 0x00000077a4737220 */ /* 0x000fe20000410000 */
[----:B------:R-:W-:Y:S01]  /*2ca0*/  ISETP.NE.U32.AND P6, PT, RZ, UR16, PT ;  /* 0x00000010ff007c0c */ /* 0x000fe2000bfc5070 */
[--C-:B------:R-:W-:Y:S01]  /*2cb0*/  @P5 FADD.FTZ R114, R114, R109.reuse ;  /* 0x0000006d72725221 */ /* 0x100fe20000010000 */
[----:B------:R-:W-:Y:S02]  /*2cc0*/  @P5 PRMT R109, R23, 0x7632, R109 ;  /* 0x00007632176d5816 */ /* 0x000fe4000000006d */
[----:B------:R-:W-:Y:S02]  /*2cd0*/  @P5 SHF.L.U32 R118, R21, 0x10, RZ ;  /* 0x0000001015765819 */ /* 0x000fe400000006ff */
[----:B------:R-:W-:Y:S02]  /*2ce0*/  ISETP.NE.AND.EX P6, PT, RZ, UR17, PT, P6 ;  /* 0x00000011ff007c0c */ /* 0x000fe4000bfc5360 */
[----:B------:R-:W-:Y:S01]  /*2cf0*/  @P5 SHF.L.U32 R111, R109, 0x10, RZ ;  /* 0x000000106d6f5819 */ /* 0x000fe200000006ff */
[----:B------:R-:W-:Y:S01]  /*2d00*/  @P5 FADD.FTZ R135, R135, R118 ;  /* 0x0000007687875221 */ /* 0x000fe20000010000 */
[----:B------:R-:W-:-:S02]  /*2d10*/  @P5 SHF.L.U32 R109, R23, 0x10, RZ ;  /* 0x00000010176d5819 */ /* 0x000fc400000006ff */
[----:B------:R-:W-:Y:S01]  /*2d20*/  F2FP.BF16.F32.PACK_AB R110, R110, R113 ;  /* 0x000000716e6e723e */ /* 0x000fe200000010ff */
[----:B------:R-:W-:Y:S02]  /*2d30*/  @P5 FADD.FTZ R112, R112, R111 ;  /* 0x0000006f70705221 */ /* 0x000fe40000010000 */
[----:B------:R-:W-:Y:S01]  /*2d40*/  @P5 FADD.FTZ R108, R108, R109 ;  /* 0x0000006d6c6c5221 */ /* 0x000fe20000010000 */
[-C--:B------:R-:W-:Y:S01]  /*2d50*/  FMUL.FTZ R109, R135, R119.reuse ;  /* 0x00000077876d7220 */ /* 0x080fe20000410000 */
[----:B------:R-:W-:Y:S02]  /*2d60*/  LOP3.LUT P5, RZ, R158, 0xff0000, RZ, 0xc0, !PT ;  /* 0x00ff00009eff7812 */ /* 0x000fe400078ac0ff */
[----:B------:R-:W-:Y:S01]  /*2d70*/  @P6 F2FP.BF16.F32.PACK_AB R111, RZ, R156 ;  /* 0x0000009cff6f623e */ /* 0x000fe200000010ff */
[----:B------:R-:W-:Y:S01]  /*2d80*/  FMUL.FTZ R109, R109, UR18 ;  /* 0x000000126d6d7c20 */ /* 0x000fe20008410000 */
[----:B------:R-:W-:Y:S01]  /*2d90*/  FMUL.FTZ R156, R115, UR18 ;  /* 0x00000012739c7c20 */ /* 0x000fe20008410000 */
[----:B------:R-:W-:Y:S01]  /*2da0*/  MOV R115, R158 ;  /* 0x0000009e00737202 */ /* 0x000fe20000000f00 */
[-C--:B------:R-:W-:Y:S01]  /*2db0*/  FMUL.FTZ R155, R108, R119.reuse ;  /* 0x000000776c9b7220 */ /* 0x080fe20000410000 */
[----:B------:R-:W-:Y:S01]  /*2dc0*/  @P6 PRMT R106, R111, 0x7610, R106 ;  /* 0x000076106f6a6816 */ /* 0x000fe2000000006a */
[----:B------:R-:W-:Y:S01]  /*2dd0*/  FMUL.FTZ R111, R114, R119 ;  /* 0x00000077726f7220 */ /* 0x000fe20000410000 */
[----:B------:R-:W-:-:S02]  /*2de0*/  FSEL R109, R109, RZ, P5 ;  /* 0x000000ff6d6d7208 */ /* 0x000fc40002800000 */
[----:B------:R-:W-:Y:S01]  /*2df0*/  LOP3.LUT P5, RZ, R158, 0xff000000, RZ, 0xc0, !PT ;  /* 0xff0000009eff7812 */ /* 0x000fe200078ac0ff */
[----:B------:R-:W-:Y:S01]  /*2e00*/  FMUL.FTZ R111, R111, UR18 ;  /* 0x000000126f6f7c20 */ /* 0x000fe20008410000 */
[----:B------:R-:W-:Y:S01]  /*2e10*/  @P6 F2FP.BF16.F32.PACK_AB R118, RZ, R154 ;  /* 0x0000009aff76623e */ /* 0x000fe200000010ff */
[-C--:B------:R-:W-:Y:S01]  /*2e20*/  FMUL.FTZ R154, R134, R119.reuse ;  /* 0x00000077869a7220 */ /* 0x080fe20000410000 */
[----:B------:R-:W-:Y:S01]  /*2e30*/  FSEL R156, R156, RZ, P5 ;  /* 0x000000ff9c9c7208 */ /* 0x000fe20002800000 */
[----:B------:R-:W-:Y:S01]  /*2e40*/  FMUL.FTZ R119, R112, R119 ;  /* 0x0000007770777220 */ /* 0x000fe20000410000 */
[----:B------:R-:W-:Y:S01]  /*2e50*/  LOP3.LUT P5, RZ, R115, 0xff, RZ, 0xc0, !PT ;  /* 0x000000ff73ff7812 */ /* 0x000fe200078ac0ff */
[----:B------:R-:W-:Y:S01]  /*2e60*/  FMUL.FTZ R154, R154, UR18 ;  /* 0x000000129a9a7c20 */ /* 0x000fe20008410000 */
[----:B------:R-:W-:Y:S01]  /*2e70*/  @P6 F2FP.BF16.F32.PACK_AB R115, RZ, R114 ;  /* 0x00000072ff73623e */ /* 0x000fe200000010ff */
[----:B------:R-:W-:Y:S01]  /*2e80*/  FMUL.FTZ R119, R119, UR18 ;  /* 0x0000001277777c20 */ /* 0x000fe20008410000 */
[----:B------:R-:W-:-:S02]  /*2e90*/  @P6 F2FP.BF16.F32.PACK_AB R114, RZ, R108 ;  /* 0x0000006cff72623e */ /* 0x000fc400000010ff */
[----:B------:R-:W-:Y:S01]  /*2ea0*/  FSEL R108, R111, RZ, P5 ;  /* 0x000000ff6f6c7208 */ /* 0x000fe20002800000 */
[----:B------:R-:W-:Y:S01]  /*2eb0*/  FMUL.FTZ R111, R155, UR18 ;  /* 0x000000129b6f7c20 */ /* 0x000fe20008410000 */
[----:B------:R-:W-:Y:S02]  /*2ec0*/  LOP3.LUT P5, RZ, R158, 0xff00, RZ, 0xc0, !PT ;  /* 0x0000ff009eff7812 */ /* 0x000fe400078ac0ff */
[----:B------:R-:W-:Y:S02]  /*2ed0*/  @P6 F2FP.BF16.F32.PACK_AB R135, RZ, R135 ;  /* 0x00000087ff87623e */ /* 0x000fe400000010ff */
[----:B------:R-:W-:Y:S02]  /*2ee0*/  FSEL R155, R154, RZ, P5 ;  /* 0x000000ff9a9b7208 */ /* 0x000fe40002800000 */
[----:B------:R-:W-:Y:S02]  /*2ef0*/  LOP3.LUT P5, RZ, R159, 0xff0000, RZ, 0xc0, !PT ;  /* 0x00ff00009fff7812 */ /* 0x000fe400078ac0ff */
[----:B------:R-:W-:-:S02]  /*2f00*/  @P6 PRMT R105, R135, 0x7610, R105 ;  /* 0x0000761087696816 */ /* 0x000fc40000000069 */
[----:B------:R-:W-:Y:S02]  /*2f10*/  FSEL R111, R111, RZ, P5 ;  /* 0x000000ff6f6f7208 */ /* 0x000fe40002800000 */
[----:B------:R-:W-:Y:S02]  /*2f20*/  LOP3.LUT P5, RZ, R159, 0xff000000, RZ, 0xc0, !PT ;  /* 0xff0000009fff7812 */ /* 0x000fe400078ac0ff */
[----:B------:R-:W-:Y:S02]  /*2f30*/  @P6 PRMT R104, R115, 0x7610, R104 ;  /* 0x0000761073686816 */ /* 0x000fe40000000068 */
[----:B------:R-:W-:Y:S02]  /*2f40*/  FSEL R154, R119, RZ, P5 ;  /* 0x000000ff779a7208 */ /* 0x000fe40002800000 */
[----:B------:R-:W-:Y:S02]  /*2f50*/  ISETP.NE.U32.AND P5, PT, RZ, UR16, PT ;  /* 0x00000010ff007c0c */ /* 0x000fe4000bfa5070 */
[----:B------:R-:W-:-:S02]  /*2f60*/  @P6 PRMT R107, R114, 0x7610, R107 ;  /* 0x00007610726b6816 */ /* 0x000fc4000000006b */
[----:B------:R-:W-:Y:S02]  /*2f70*/  ISETP.NE.AND.EX P5, PT, RZ, UR17, PT, P5 ;  /* 0x00000011ff007c0c */ /* 0x000fe4000bfa5350 */
[----:B------:R-:W-:Y:S02]  /*2f80*/  @P6 F2FP.BF16.F32.PACK_AB R135, RZ, R112 ;  /* 0x00000070ff87623e */ /* 0x000fe400000010ff */
[----:B------:R-:W0:Y:S01]  /*2f90*/  LDC.64 R112, c[0x0][0x2f8] ;  /* 0x0000be00ff707b82 */ /* 0x000e220000000a00 */
[----:B------:R-:W-:Y:S02]  /*2fa0*/  @P6 F2FP.BF16.F32.PACK_AB R119, RZ, R164 ;  /* 0x000000a4ff77623e */ /* 0x000fe400000010ff */
[----:B------:R-:W-:Y:S02]  /*2fb0*/  @P6 F2FP.BF16.F32.PACK_AB R134, RZ, R134 ;  /* 0x00000086ff86623e */ /* 0x000fe400000010ff */
[----:B------:R-:W-:Y:S02]  /*2fc0*/  @P6 PRMT R106, R106, 0x5410, R118 ;  /* 0x000054106a6a6816 */ /* 0x000fe40000000076 */
[----:B------:R-:W-:-:S02]  /*2fd0*/  @P6 PRMT R105, R105, 0x5410, R119 ;  /* 0x0000541069696816 */ /* 0x000fc40000000077 */
[----:B------:R-:W1:Y:S01]  /*2fe0*/  @P5 LDC.64 R114, c[0x0][0x308] ;  /* 0x0000c200ff725b82 */ /* 0x000e620000000a00 */
[----:B------:R-:W-:Y:S02]  /*2ff0*/  @P6 PRMT R104, R104, 0x5410, R134 ;  /* 0x0000541068686816 */ /* 0x000fe40000000086 */
[----:B------:R-:W-:Y:S02]  /*3000*/  @P6 PRMT R107, R107, 0x5410, R135 ;  /* 0x000054106b6b6816 */ /* 0x000fe40000000087 */
[----:B------:R-:W-:Y:S02]  /*3010*/  F2FP.BF16.F32.PACK_AB R109, R156, R109 ;  /* 0x0000006d9c6d723e */ /* 0x000fe400000010ff */
[----:B------:R-:W-:Y:S02]  /*3020*/  F2FP.BF16.F32.PACK_AB R108, R155, R108 ;  /* 0x0000006c9b6c723e */ /* 0x000fe400000010ff */
[----:B------:R-:W-:Y:S01]  /*3030*/  F2FP.BF16.F32.PACK_AB R111, R154, R111 ;  /* 0x0000006f9a6f723e */ /* 0x000fe200000010ff */
[----:B0-----:R-:W-:-:S04]  /*3040*/  IMAD.WIDE.U32 R112, R0, 0x10, R112 ;  /* 0x0000001000707825 */ /* 0x001fc800078e0070 */
[----:B-1----:R-:W-:-:S05]  /*3050*/  @P5 IMAD.WIDE.U32 R114, R0, 0x10, R114 ;  /* 0x0000001000725825 */ /* 0x002fca00078e0072 */
[----:B------:R2:W-:Y:S04]  /*3060*/  @P5 STG.E.128 desc[UR4][R114.64], R104 ;  /* 0x0000006872005986 */ /* 0x0005e8000c101d04 */
[----:B------:R2:W-:Y:S02]  /*3070*/  STG.E.128 desc[UR4][R112.64], R108 ;  /* 0x0000006c70007986 */ /* 0x0005e4000c101d04 */
.L_x_2944:
[----:B------:R-:W-:Y:S05]  /*3080*/  BSYNC B0 ;  /* 0x0000000000007941 */ /* 0x000fea0003800000 */
.L_x_2943:
[----:B------:R-:W-:Y:S02]  /*3090*/  IADD3 R2, R2, UR20, RZ ;  /* 0x0000001402027c10 */ /* 0x000fe4000fffe0ff */
[----:B------:R-:W-:Y:S02]  /*30a0*/  SEL R134, RZ, 0x1, P4 ;  /* 0x00000001ff867807 */ /* 0x000fe40002000000 */
[----:B------:R-:W-:-:S13]  /*30b0*/  ISETP.GE.AND P5, PT, R2, UR21, PT ;  /* 0x0000001502007c0c */ /* 0x000fda000bfa6270 */
[----:B------:R-:W-:Y:S05]  /*30c0*/  @!P5 BRA `(.L_x_2945) ;  /* 0xffffffd000e8d947 */ /* 0x000fea000383ffff */
.L_x_2931:
        /* <DEDUP_REMOVED lines=16> */
.L_x_2947:
[----:B------:R-:W-:Y:S05]  /*31d0*/  BSYNC B0 ;  /* 0x0000000000007941 */ /* 0x000fea0003800000 */
.L_x_2946:
        /* <DEDUP_REMOVED lines=11> */
.L_x_2949:
[----:B------:R-:W-:Y:S05]  /*3290*/  BSYNC B0 ;  /* 0x0000000000007941 */ /* 0x000fea0003800000 */
.L_x_2948:
        /* <DEDUP_REMOVED lines=10> */
.L_x_2938:
[----:B------:R-:W-:Y:S01]  /*3340*/  HFMA2.MMA R110, -RZ, RZ, 0, 9.5367431640625e-07 ;  /* 0x00000010ff6e7435 */ /* 0x000fe200000001ff */
[----:B------:R-:W-:Y:S02]  /*3350*/  MOV R165, R155 ;  /* 0x0000009b00a57202 */ /* 0x000fe40000000f00 */
[----:B------:R-:W-:Y:S02]  /*3360*/  MOV R111, 0x1f ;  /* 0x0000001f006f7802 */ /* 0x000fe40000000f00 */
[----:B------:R-:W-:-:S07]  /*3370*/  MOV R112, 0xffffffff ;  /* 0xffffffff00707802 */ /* 0x000fce0000000f00 */
[----:B-----5:R-:W-:Y:S05]  /*3380*/  WARPSYNC.COLLECTIVE R112, `(.L_x_2950) ;  /* 0x0000000070087348 */ /* 0x020fea0003c00000 */
[----:B------:R0:W1:Y:S02]  /*3390*/  SHFL.DOWN P6, R164, R165, R110, R111 ;  /* 0x0800006ea5a47389 */ /* 0x00006400000c006f */
[----:B01---5:R-:W-:Y:S01]  /*33a0*/  ENDCOLLECTIVE ;  /* 0x000000000000791b */ /* 0x023fe20003800000 */
.L_x_2950:
[----:B------:R-:W-:Y:S02]  /*33b0*/  MOV R165, R156 ;  /* 0x0000009c00a57202 */ /* 0x000fe40000000f00 */
[----:B------:R-:W-:-:S07]  /*33c0*/  MOV R114, R164 ;  /* 0x000000a400727202 */ /* 0x000fce0000000f00 */
[----:B------:R-:W-:Y:S05]  /*33d0*/  WARPSYNC.COLLECTIVE R112, `(.L_x_2951) ;  /* 0x0000000070087348 */ /* 0x000fea0003c00000 */
[----:B------:R0:W1:Y:S02]  /*33e0*/  SHFL.DOWN P6, R164, R165, R110, R111 ;  /* 0x0800006ea5a47389 */ /* 0x00006400000c006f */
[----:B01----:R-:W-:Y:S01]  /*33f0*/  ENDCOLLECTIVE ;  /* 0x000000000000791b */ /* 0x003fe20003800000 */
.L_x_2951:
[----:B------:R-:W-:Y:S01]  /*3400*/  FADD.FTZ R114, R114, R155 ;  /* 0x0000009b72727221 */ /* 0x000fe20000010000 */
[----:B------:R-:W-:-:S04]  /*3410*/  HFMA2.MMA R110, -RZ, RZ, 0, 4.76837158203125e-07 ;  /* 0x00000008ff6e7435 */ /* 0x000fc800000001ff */
[----:B------:R-:W-:Y:S02]  /*3420*/  MOV R165, R114 ;  /* 0x0000007200a57202 */ /* 0x000fe40000000f00 */
[----:B------:R-:W-:-:S07]  /*3430*/  MOV R113, R164 ;  /* 0x000000a400717202 */ /* 0x000fce0000000f00 */
[----:B------:R-:W-:Y:S05]  /*3440*/  WARPSYNC.COLLECTIVE R112, `(.L_x_2952) ;  /* 0x0000000070087348 */ /* 0x000fea0003c00000 */
[----:B------:R0:W1:Y:S02]  /*3450*/  SHFL.DOWN P6, R164, R165, R110, R111 ;  /* 0x0800006ea5a47389 */ /* 0x00006400000c006f */
[----:B01----:R-:W-:Y:S01]  /*3460*/  ENDCOLLECTIVE ;  /* 0x000000000000791b */ /* 0x003fe20003800000 */
.L_x_2952:
[----:B------:R-:W-:-:S05]  /*3470*/  FADD.FTZ R113, R113, R156 ;  /* 0x0000009c71717221 */ /* 0x000fca0000010000 */
[----:B------:R-:W-:Y:S02]  /*3480*/  MOV R165, R113 ;  /* 0x0000007100a57202 */ /* 0x000fe40000000f00 */
[----:B------:R-:W-:-:S07]  /*3490*/  MOV R115, R164 ;  /* 0x000000a400737202 */ /* 0x000fce0000000f00 */
[----:B------:R-:W-:Y:S05]  /*34a0*/  WARPSYNC.COLLECTIVE R112, `(.L_x_2953) ;  /* 0x0000000070087348 */ /* 0x000fea0003c00000 */
[----:B------:R0:W1:Y:S02]  /*34b0*/  SHFL.DOWN P6, R164, R165, R110, R111 ;  /* 0x0800006ea5a47389 */ /* 0x00006400000c006f */
[----:B01----:R-:W-:Y:S01]  /*34c0*/  ENDCOLLECTIVE ;  /* 0x000000000000791b */ /* 0x003fe20003800000 */
.L_x_2953:
[----:B------:R-:W-:Y:S01]  /*34d0*/  FADD.FTZ R115, R114, R115 ;  /* 0x0000007372737221 */ /* 0x000fe20000010000 */
[----:B------:R-:W-:-:S04]  /*34e0*/  HFMA2.MMA R110, -RZ, RZ, 0, 2.384185791015625e-07 ;  /* 0x00000004ff6e7435 */ /* 0x000fc800000001ff */
[----:B------:R-:W-:Y:S02]  /*34f0*/  MOV R165, R115 ;  /* 0x0000007300a57202 */ /* 0x000fe40000000f00 */
[----:B------:R-:W-:-:S07]  /*3500*/  MOV R134, R164 ;  /* 0x000000a400867202 */ /* 0x000fce0000000f00 */
[----:B------:R-:W-:Y:S05]  /*3510*/  WARPSYNC.COLLECTIVE R112, `(.L_x_2954) ;  /* 0x0000000070087348 */ /* 0x000fea0003c00000 */
[----:B------:R0:W1:Y:S02]  /*3520*/  SHFL.DOWN P6, R164, R165, R110, R111 ;  /* 0x0800006ea5a47389 */ /* 0x00006400000c006f */
[----:B01----:R-:W-:Y:S01]  /*3530*/  ENDCOLLECTIVE ;  /* 0x000000000000791b */ /* 0x003fe20003800000 */
.L_x_2954:
[----:B------:R-:W-:-:S05]  /*3540*/  FADD.FTZ R134, R113, R134 ;  /* 0x0000008671867221 */ /* 0x000fca0000010000 */
[----:B------:R-:W-:Y:S02]  /*3550*/  MOV R165, R134 ;  /* 0x0000008600a57202 */ /* 0x000fe40000000f00 */
[----:B------:R-:W-:-:S07]  /*3560*/  MOV R154, R164 ;  /* 0x000000a4009a7202 */ /* 0x000fce0000000f00 */
[----:B------:R-:W-:Y:S05]  /*3570*/  WARPSYNC.COLLECTIVE R112, `(.L_x_2955) ;  /* 0x0000000070087348 */ /* 0x000fea0003c00000 */
[----:B------:R0:W1:Y:S02]  /*3580*/  SHFL.DOWN P6, R164, R165, R110, R111 ;  /* 0x0800006ea5a47389 */ /* 0x00006400000c006f */
[----:B01----:R-:W-:Y:S01]  /*3590*/  ENDCOLLECTIVE ;  /* 0x000000000000791b */ /* 0x003fe20003800000 */
.L_x_2955:
[----:B------:R-:W-:Y:S01]  /*35a0*/  FADD.FTZ R154, R115, R154 ;  /* 0x0000009a739a7221 */ /* 0x000fe20000010000 */
[----:B------:R-:W-:-:S04]  /*35b0*/  HFMA2.MMA R110, -RZ, RZ, 0, 1.1920928955078125e-07 ;  /* 0x00000002ff6e7435 */ /* 0x000fc800000001ff */
[----:B------:R-:W-:Y:S02]  /*35c0*/  MOV R165, R154 ;  /* 0x0000009a00a57202 */ /* 0x000fe40000000f00 */
[----:B------:R-:W-:-:S07]  /*35d0*/  MOV R135, R164 ;  /* 0x000000a400877202 */ /* 0x000fce0000000f00 */
[----:B------:R-:W-:Y:S05]  /*35e0*/  WARPSYNC.COLLECTIVE R112, `(.L_x_2956) ;  /* 0x0000000070087348 */ /* 0x000fea0003c00000 */
[----:B------:R0:W1:Y:S02]  /*35f0*/  SHFL.DOWN P6, R164, R165, R110, R111 ;  /* 0x0800006ea5a47389 */ /* 0x00006400000c006f */
[----:B01----:R-:W-:Y:S01]  /*3600*/  ENDCOLLECTIVE ;  /* 0x000000000000791b */ /* 0x003fe20003800000 */
.L_x_2956:
[----:B------:R-:W-:-:S05]  /*3610*/  FADD.FTZ R155, R134, R135 ;  /* 0x00000087869b7221 */ /* 0x000fca0000010000 */
[----:B------:R-:W-:Y:S02]  /*3620*/  MOV R165, R155 ;  /* 0x0000009b00a57202 */ /* 0x000fe40000000f00 */
[----:B------:R-:W-:-:S07]  /*3630*/  MOV R135, R164 ;  /* 0x000000a400877202 */ /* 0x000fce0000000f00 */
[----:B------:R-:W-:Y:S05]  /*3640*/  WARPSYNC.COLLECTIVE R112, `(.L_x_2957) ;  /* 0x0000000070087348 */ /* 0x000fea0003c00000 */
[----:B------:R0:W1:Y:S02]  /*3650*/  SHFL.DOWN P6, R164, R165, R110, R111 ;  /* 0x0800006ea5a47389 */ /* 0x00006400000c006f */
[----:B01----:R-:W-:Y:S01]  /*3660*/  ENDCOLLECTIVE ;  /* 0x000000000000791b */ /* 0x003fe20003800000 */
.L_x_2957:
[----:B------:R-:W-:Y:S01]  /*3670*/  FADD.FTZ R157, R154, R135 ;  /* 0x000000879a9d7221 */ /* 0x000fe20000010000 */
[----:B------:R-:W-:-:S04]  /*3680*/  HFMA2.MMA R110, -RZ, RZ, 0, 5.9604644775390625e-08 ;  /* 0x00000001ff6e7435 */ /* 0x000fc800000001ff */
[----:B------:R-:W-:Y:S02]  /*3690*/  MOV R165, R157 ;  /* 0x0000009d00a57202 */ /* 0x000fe40000000f00 */
[----:B------:R-:W-:-:S07]  /*36a0*/  MOV R156, R164 ;  /* 0x000000a4009c7202 */ /* 0x000fce0000000f00 */
[----:B------:R-:W-:Y:S05]  /*36b0*/  WARPSYNC.COLLECTIVE R112, `(.L_x_2958) ;  /* 0x0000000070087348 */ /* 0x000fea0003c00000 */
[----:B------:R0:W1:Y:S02]  /*36c0*/  SHFL.DOWN P6, R164, R165, R110, R111 ;  /* 0x0800006ea5a47389 */ /* 0x00006400000c006f */
[----:B01----:R-:W-:Y:S01]  /*36d0*/  ENDCOLLECTIVE ;  /* 0x000000000000791b */ /* 0x003fe20003800000 */
.L_x_2958:
[----:B------:R-:W-:-:S05]  /*36e0*/  FADD.FTZ R135, R155, R156 ;  /* 0x0000009c9b877221 */ /* 0x000fca0000010000 */
[----:B------:R-:W-:Y:S02]  /*36f0*/  MOV R165, R135 ;  /* 0x0000008700a57202 */ /* 0x000fe40000000f00 */
[----:B------:R-:W-:-:S07]  /*3700*/  MOV R114, R164 ;  /* 0x000000a400727202 */ /* 0x000fce0000000f00 */
[----:B------:R-:W-:Y:S05]  /*3710*/  WARPSYNC.COLLECTIVE R112, `(.L_x_2959) ;  /* 0x0000000070087348 */ /* 0x000fea0003c00000 */
[----:B------:R0:W1:Y:S02]  /*3720*/  SHFL.DOWN P6, R164, R165, R110, R111 ;  /* 0x0800006ea5a47389 */ /* 0x00006400000c006f */
[----:B01----:R-:W-:Y:S01]  /*3730*/  ENDCOLLECTIVE ;  /* 0x000000000000791b */ /* 0x003fe20003800000 */
.L_x_2959:
[----:B------:R-:W-:Y:S01]  /*3740*/  MOV R156, R164 ;  /* 0x000000a4009c7202 */ /* 0x000fe20000000f00 */
[----:B------:R-:W-:Y:S06]  /*3750*/  BRA `(.L_x_2960) ;  /* 0xffffffe0009c7947 */ /* 0x000fec000383ffff */
.L_x_2961:
        /* <DEDUP_REMOVED lines=10> */
.L_x_11307:


//--------------------- .text._ZN10layer_norm13ln_bwd_kernelINS_13Kernel_traitsIf13__nv_bfloat16S2_S2_fjLj3072ELj1ELj1ELj4ELj16ENS_18Kernel_traits_baseILj3072EfS2_S2_S2_fjLj128EEEEELb1ELb0ELb0ELb1EEEvNS_9BwdParamsE --------------------------
	.section	.text._ZN10layer_norm13ln_bwd_kernelINS_13Kernel_traitsIf13__nv_bfloat16S2_S2_fjLj3072ELj1ELj1ELj4ELj16ENS_18Kernel_traits_baseILj3072EfS2_S2_S2_fjLj128EEEEELb1ELb0ELb0ELb1EEEvNS_9BwdParamsE,"ax",@progbits
	.align	128
        .global         _ZN10layer_norm13ln_bwd_kernelINS_13Kernel_traitsIf13__nv_bfloat16S2_S2_fjLj3072ELj1ELj1ELj4ELj16ENS_18Kernel_traits_baseILj3072EfS2_S2_S2_fjLj128EEEEELb1ELb0ELb0ELb1EEEvNS_9BwdParamsE
        .type           _ZN10layer_norm13ln_bwd_kernelINS_13Kernel_traitsIf13__nv_bfloat16S2_S2_fjLj3072ELj1ELj1ELj4ELj16ENS_18Kernel_traits_baseILj3072EfS2_S2_S2_fjLj128EEEEELb1ELb0ELb0ELb1EEEvNS_9BwdParamsE,@function
        .size           _ZN10layer_norm13ln_bwd_kernelINS_13Kernel_traitsIf13__nv_bfloat16S2_S2_fjLj3072ELj1ELj1ELj4ELj16ENS_18Kernel_traits_baseILj3072EfS2_S2_S2_fjLj128EEEEELb1ELb0ELb0ELb1EEEvNS_9BwdParamsE,(.L_x_11308 - _ZN10layer_norm13ln_bwd_kernelINS_13Kernel_traitsIf13__nv_bfloat16S2_S2_fjLj3072ELj1ELj1ELj4ELj16ENS_18Kernel_traits_baseILj3072EfS2_S2_S2_fjLj128EEEEELb1ELb0ELb0ELb1EEEvNS_9BwdParamsE)
        .other          _ZN10layer_norm13ln_bwd_kernelINS_13Kernel_traitsIf13__nv_bfloat16S2_S2_fjLj3072ELj1ELj1ELj4ELj16ENS_18Kernel_traits_baseILj3072EfS2_S2_S2_fjLj128EEEEELb1ELb0ELb0ELb1EEEvNS_9BwdParamsE,@"STO_CUDA_ENTRY STV_DEFAULT"
_ZN10layer_norm13ln_bwd_kernelINS_13Kernel_traitsIf13__nv_bfloat16S2_S2_fjLj3072ELj1ELj1ELj4ELj16ENS_18Kernel_traits_baseILj3072EfS2_S2_S2_fjLj128EEEEELb1ELb0ELb0ELb1EEEvNS_9BwdParamsE:
.text._ZN10layer_norm13ln_bwd_kernelINS_13Kernel_traitsIf13__nv_bfloat16S2_S2_fjLj3072ELj1ELj1ELj4ELj16ENS_18Kernel_traits_baseILj3072EfS2_S2_S2_fjLj128EEEEELb1ELb0ELb0ELb1EEEvNS_9BwdParamsE:
[----:B------:R-:W-:Y:S01]  /*0000*/  LDC R1, c[0x0][0x28] ;  /* 0x00000a00ff017b82 */ /* 0x000fe20000000800 */
[----:B------:R-:W0:Y:S07]  /*0010*/  S2R R99, SR_TID.X ;  /* 0x0000000000637919 */ /* 0x000e2e0000002100 */
[----:B------:R-:W1:Y:S01]  /*0020*/  S2UR UR6, SR_CTAID.X ;  /* 0x00000000000679c3 */ /* 0x000e620000002500 */
[----:B------:R-:W-:Y:S01]  /*0030*/  ULDC UR7, c[0x0][0x214] ;  /* 0x0000850000077ab9 */ /* 0x000fe20000000800 */
        /* <DEDUP_REMOVED lines=9> */
[----:B------:R-:W-:Y:S01]  /*00d0*/  ULDC.64 UR20, c[0x0][0x2f8] ;  /* 0x0000be0000147ab9 */ /* 0x000fe20000000a00 */
[----:B------:R-:W-:Y:S01]  /*00e0*/  ULDC.64 UR22, c[0x0][0x210] ;  /* 0x0000840000167ab9 */ /* 0x000fe20000000a00 */
[----:B0-----:R-:W-:-:S02]  /*00f0*/  SHF.R.U32.HI R121, RZ, 0x7, R99 ;  /* 0x00000007ff797819 */ /* 0x001fc40000011663 */
[----:B------:R-:W-:Y:S02]  /*0100*/  LOP3.LUT R98, R99, 0x7f, RZ, 0xc0, !PT ;  /* 0x0000007f63627812 */ /* 0x000fe400078ec0ff */
[C---:B-1----:R-:W-:Y:S02]  /*0110*/  IADD3 R122, R121.reuse, UR6, RZ ;  /* 0x00000006797a7c10 */ /* 0x042fe4000fffe0ff */
        /* <DEDUP_REMOVED lines=28> */
.L_x_2962:
[----:B------:R-:W0:Y:S01]  /*02e0*/  LDC.64 R2, c[0x0][0x260] ;  /* 0x00009800ff027b82 */ /* 0x000e220000000a00 */
[----:B------:R-:W-:Y:S02]  /*02f0*/  ULDC.64 UR6, c[0x0][0x270] ;  /* 0x00009c0000067ab9 */ /* 0x000fe40000000a00 */
[----:B------:R-:W-:Y:S01]  /*0300*/  ISETP.NE.U32.AND P0, PT, RZ, UR6, PT ;  /* 0x00000006ff007c0c */ /* 0x000fe2000bf05070 */
[----:B------:R-:W-:Y:S01]  /*0310*/  HFMA2.MMA R129, -RZ, RZ, 0, 5.9604644775390625e-08 ;  /* 0x00000001ff817435 */ /* 0x000fe200000001ff */
[----:B------:R-:W-:Y:S02]  /*0320*/  IADD3 R120, R121, 0x4, RZ ;  /* 0x0000000479787810 */ /* 0x000fe40007ffe0ff */
[----:B------:R-:W-:Y:S02]  /*0330*/  CS2R R96, SRZ ;  /* 0x0000000000607805 */ /* 0x000fe4000001ff00 */
[----:B------:R-:W-:Y:S02]  /*0340*/  ISETP.NE.AND.EX P0, PT, RZ, UR7, PT, P0 ;  /* 0x00000007ff007c0c */ /* 0x000fe4000bf05300 */
        /* <DEDUP_REMOVED lines=11> */
[----:B0-----:R-:W-:Y:S01]  /*0400*/  IMAD.WIDE.U32 R2, R98, 0x20, R2 ;  /* 0x0000002062027825 */ /* 0x001fe200078e0002 */
[----:B------:R-:W-:Y:S02]  /*0410*/  CS2R R112, SRZ ;  /* 0x0000000000707805 */ /* 0x000fe4000001ff00 */
[----:B------:R-:W-:-:S02]  /*0420*/  CS2R R108, SRZ ;  /* 0x00000000006c7805 */ /* 0x000fc4000001ff00 */
[----:B------:R-:W-:Y:S01]  /*0430*/  CS2R R114, SRZ ;  /* 0x0000000000727805 */ /* 0x000fe2000001ff00 */
[----:B------:R-:W-:Y:S01]  /*0440*/  IMAD.MOV.U32 R116, RZ, RZ, RZ ;  /* 0x000000ffff747224 */ /* 0x000fe200078e00ff */
        /* <DEDUP_REMOVED lines=10> */
[----:B------:R-:W-:Y:S01]  /*04f0*/  MOV R119, RZ ;  /* 0x000000ff00777202 */ /* 0x000fe20000000f00 */
[----:B------:R-:W5:Y:S04]  /*0500*/  LDG.E.128 R52, desc[UR4][R2.64+0x1010] ;  /* 0x0010100402347981 */ /* 0x000f68000c1e1d00 */
[----:B------:R-:W5:Y:S04]  /*0510*/  LDG.E.128 R56, desc[UR4][R2.64+0x2000] ;  /* 0x0020000402387981 */ /* 0x000f68000c1e1d00 */
[----:B------:R0:W5:Y:S02]  /*0520*/  LDG.E.128 R60, desc[UR4][R2.64+0x2010] ;  /* 0x00201004023c7981 */ /* 0x000164000c1e1d00 */
[----:B0-----:R-:W-:-:S07]  /*0530*/  CS2R R2, SRZ ;  /* 0x0000000000027805 */ /* 0x001fce000001ff00 */
.L_x_2965:
[----:B0-----:R-:W0:Y:S01]  /*0540*/  @P0 LDC.64 R68, c[0x0][0x270] ;  /* 0x00009c00ff440b82 */ /* 0x001e220000000a00 */
[----:B------:R-:W-:-:S05]  /*0550*/  IMAD R0, R122, UR9, RZ ;  /* 0x000000097a007c24 */ /* 0x000fca000f8e02ff */
[----:B------:R-:W-:Y:S02]  /*0560*/  SHF.R.S32.HI R71, RZ, 0x1f, R0 ;  /* 0x0000001fff477819 */ /* 0x000fe40000011400 */
[----:B------:R-:W1:Y:S02]  /*0570*/  LDC.64 R80, c[0x0][0x250] ;  /* 0x00009400ff507b82 */ /* 0x000e640000000a00 */
[----:B------:R-:W-:Y:S02]  /*0580*/  LEA.HI R71, R71, R0, RZ, 0x3 ;  /* 0x0000000047477211 */ /* 0x000fe400078f18ff */
[----:B------:R-:W-:Y:S02]  /*0590*/  SHF.R.S32.HI R0, RZ, 0x1f, R122 ;  /* 0x0000001fff007819 */ /* 0x000fe4000001147a */
[----:B------:R-:W-:Y:S02]  /*05a0*/  LEA.HI.SX32 R123, R71, R98, 0x1d ;  /* 0x00000062477b7211 */ /* 0x000fe400078feaff */
[----:B------:R-:W2:Y:S02]  /*05b0*/  LDC.64 R88, c[0x0][0x2b8] ;  /* 0x0000ae00ff587b82 */ /* 0x000ea40000000a00 */
[----:B------:R-:W-:-:S02]  /*05c0*/  IADD3 R137, R123, 0x80, RZ ;  /* 0x000000807b897810 */ /* 0x000fc40007ffe0ff */
[C---:B------:R-:W-:Y:S02]  /*05d0*/  IADD3 R139, R123.reuse, 0x100, RZ ;  /* 0x000001007b8b7810 */ /* 0x040fe40007ffe0ff */
[----:B------:R-:W-:Y:S01]  /*05e0*/  SHF.L.U32 R128, R123, 0x4, RZ ;  /* 0x000000047b807819 */ /* 0x000fe200000006ff */
[----:B------:R-:W-:Y:S01]  /*05f0*/  IMAD.SHL.U32 R126, R137, 0x10, RZ ;  /* 0x00000010897e7824 */ /* 0x000fe200078e00ff */
[C---:B0-----:R-:W-:Y:S01]  /*0600*/  @P0 LEA R78, P1, R122.reuse, R68, 0x1 ;  /* 0x000000447a4e0211 */ /* 0x041fe200078208ff */
[----:B------:R-:W0:Y:S01]  /*0610*/  LDC.64 R110, c[0x0][0x258] ;  /* 0x00009600ff6e7b82 */ /* 0x000e220000000a00 */
[----:B------:R-:W-:Y:S02]  /*0620*/  SHF.R.U32.HI R125, RZ, 0x1c, R137 ;  /* 0x0000001cff7d7819 */ /* 0x000fe40000011689 */
[----:B------:R-:W-:Y:S02]  /*0630*/  @P0 LEA.HI.X R79, R122, R69, R0, 0x1, P1 ;  /* 0x000000457a4f0211 */ /* 0x000fe400008f0c00 */
[----:B------:R-:W-:-:S02]  /*0640*/  IADD3 R76, P1, R126, UR12, RZ ;  /* 0x0000000c7e4c7c10 */ /* 0x000fc4000ff3e0ff */
[----:B------:R-:W-:Y:S01]  /*0650*/  SHF.L.U32 R118, R139, 0x4, RZ ;  /* 0x000000048b767819 */ /* 0x000fe200000006ff */
[----:B-1----:R-:W-:Y:S01]  /*0660*/  IMAD.WIDE R130, R122, 0x4, R80 ;  /* 0x000000047a827825 */ /* 0x002fe200078e0250 */
[----:B------:R-:W-:Y:S01]  /*0670*/  SHF.R.U32.HI R127, RZ, 0x1c, R123 ;  /* 0x0000001cff7f7819 */ /* 0x000fe2000001167b */
[----:B------:R-:W3:Y:S01]  /*0680*/  @P0 LDG.E.U16 R0, desc[UR4][R78.64] ;  /* 0x000000044e000981 */ /* 0x000ee2000c1e1500 */
[----:B------:R-:W-:Y:S02]  /*0690*/  IADD3 R68, P2, R128, UR12, RZ ;  /* 0x0000000c80447c10 */ /* 0x000fe4000ff5e0ff */
[----:B------:R-:W-:Y:S01]  /*06a0*/  IADD3.X R77, R125, UR13, RZ, P1, !PT ;  /* 0x0000000d7d4d7c10 */ /* 0x000fe20008ffe4ff */
[----:B------:R-:W4:Y:S01]  /*06b0*/  LDG.E R136, desc[UR4][R130.64] ;  /* 0x0000000482887981 */ /* 0x000f22000c1e1900 */
[----:B------:R-:W-:Y:S02]  /*06c0*/  SHF.R.U32.HI R117, RZ, 0x1c, R139 ;  /* 0x0000001cff757819 */ /* 0x000fe4000001168b */
[----:B------:R-:W-:-:S02]  /*06d0*/  IADD3 R82, P1, R118, UR12, RZ ;  /* 0x0000000c76527c10 */ /* 0x000fc4000ff3e0ff */
[----:B------:R-:W-:Y:S01]  /*06e0*/  IADD3.X R69, R127, UR13, RZ, P2, !PT ;  /* 0x0000000d7f457c10 */ /* 0x000fe200097fe4ff */
[----:B--2---:R-:W-:Y:S01]  /*06f0*/  IMAD.WIDE.U32 R72, R123, 0x10, R88 ;  /* 0x000000107b487825 */ /* 0x004fe200078e0058 */
[----:B------:R-:W-:Y:S01]  /*0700*/  IADD3.X R83, R117, UR13, RZ, P1, !PT ;  /* 0x0000000d75537c10 */ /* 0x000fe20008ffe4ff */
[----:B------:R-:W2:Y:S04]  /*0710*/  LDG.E.128 R76, desc[UR4][R76.64] ;  /* 0x000000044c4c7981 */ /* 0x000ea8000c1e1d00 */
[----:B------:R-:W2:Y:S04]  /*0720*/  LDG.E.128 R68, desc[UR4][R68.64] ;  /* 0x0000000444447981 */ /* 0x000ea8000c1e1d00 */
[----:B------:R-:W2:Y:S01]  /*0730*/  LDG.E.128 R80, desc[UR4][R82.64] ;  /* 0x0000000452507981 */ /* 0x000ea2000c1e1d00 */
[----:B0-----:R-:W-:-:S03]  /*0740*/  IMAD.WIDE R110, R122, 0x4, R110 ;  /* 0x000000047a6e7825 */ /* 0x001fc600078e026e */
[----:B------:R-:W2:Y:S01]  /*0750*/  LDG.E.128 R72, desc[UR4][R72.64] ;  /* 0x0000000448487981 */ /* 0x000ea2000c1e1d00 */
[----:B------:R-:W-:-:S03]  /*0760*/  IMAD.WIDE.U32 R84, R137, 0x10, R88 ;  /* 0x0000001089547825 */ /* 0x000fc600078e0058 */
[----:B------:R0:W2:Y:S01]  /*0770*/  LDG.E R124, desc[UR4][R110.64] ;  /* 0x000000046e7c7981 */ /* 0x0000a2000c1e1900 */
[----:B------:R-:W-:-:S03]  /*0780*/  IMAD.WIDE.U32 R88, R139, 0x10, R88 ;  /* 0x000000108b587825 */ /* 0x000fc600078e0058 */
[----:B------:R-:W2:Y:S04]  /*0790*/  LDG.E.128 R84, desc[UR4][R84.64] ;  /* 0x0000000454547981 */ /* 0x000ea8000c1e1d00 */
[----:B------:R-:W2:Y:S01]  /*07a0*/  LDG.E.128 R88, desc[UR4][R88.64] ;  /* 0x0000000458587981 */ /* 0x000ea2000c1e1d00 */
[----:B------:R-:W-:-:S04]  /*07b0*/  ISETP.NE.U32.AND P1, PT, RZ, UR10, PT ;  /* 0x0000000aff007c0c */ /* 0x000fc8000bf25070 */
[----:B------:R-:W-:Y:S02]  /*07c0*/  ISETP.NE.AND.EX P1, PT, RZ, UR11, PT, P1 ;  /* 0x0000000bff007c0c */ /* 0x000fe4000bf25310 */
[----:B------:R-:W-:-:S11]  /*07d0*/  LEA R160, P3, R137, UR14, 0x3 ;  /* 0x0000000e89a07c11 */ /* 0x000fd6000f8618ff */
[----:B------:R-:W-:-:S04]  /*07e0*/  @P1 LEA R134, P2, R123, UR10, 0x4 ;  /* 0x0000000a7b861c11 */ /* 0x000fc8000f8420ff */
[----:B------:R-:W-:Y:S02]  /*07f0*/  @P1 LEA.HI.X R135, R123, UR11, RZ, 0x4, P2 ;  /* 0x0000000b7b871c11 */ /* 0x000fe400090f24ff */
[----:B------:R-:W-:Y:S02]  /*0800*/  @P1 LEA R132, P2, R137, UR10, 0x4 ;  /* 0x0000000a89841c11 */ /* 0x000fe4000f8420ff */
[----:B0-----:R-:W-:Y:S01]  /*0810*/  LEA R110, P5, R139, UR14, 0x3 ;  /* 0x0000000e8b6e7c11 */ /* 0x001fe2000f8a18ff */
[----:B-----5:R0:W5:Y:S01]  /*0820*/  @P1 LDG.E.128 R36, desc[UR4][R134.64] ;  /* 0x0000000486241981 */ /* 0x020162000c1e1d00 */
[----:B------:R-:W-:Y:S02]  /*0830*/  @P1 LEA.HI.X R133, R137, UR11, RZ, 0x4, P2 ;  /* 0x0000000b89851c11 */ /* 0x000fe400090f24ff */
[----:B------:R-:W-:Y:S02]  /*0840*/  LEA R162, P2, R123, UR14, 0x3 ;  /* 0x0000000e7ba27c11 */ /* 0x000fe4000f8418ff */
[----:B------:R-:W-:Y:S01]  /*0850*/  LEA.HI.X R161, R137, UR15, RZ, 0x3, P3 ;  /* 0x0000000f89a17c11 */ /* 0x000fe200098f1cff */
[----:B------:R-:W5:Y:S01]  /*0860*/  @P1 LDG.E.128 R32, desc[UR4][R132.64] ;  /* 0x0000000484201981 */ /* 0x000f62000c1e1d00 */
[----:B------:R-:W-:-:S02]  /*0870*/  LEA.HI.X R163, R123, UR15, RZ, 0x3, P2 ;  /* 0x0000000f7ba37c11 */ /* 0x000fc400090f1cff */
[C---:B------:R-:W-:Y:S02]  /*0880*/  LEA.HI.X R111, R139.reuse, UR15, RZ, 0x3, P5 ;  /* 0x0000000f8b6f7c11 */ /* 0x040fe4000a8f1cff */
[----:B------:R-:W5:Y:S04]  /*0890*/  LDG.E.64 R160, desc[UR4][R160.64] ;  /* 0x00000004a0a07981 */ /* 0x000f68000c1e1b00 */
[----:B------:R-:W5:Y:S04]  /*08a0*/  LDG.E.64 R162, desc[UR4][R162.64] ;  /* 0x00000004a2a27981 */ /* 0x000f68000c1e1b00 */
[----:B------:R-:W5:Y:S01]  /*08b0*/  LDG.E.64 R110, desc[UR4][R110.64] ;  /* 0x000000046e6e7981 */ /* 0x000f62000c1e1b00 */
[----:B------:R-:W-:-:S04]  /*08c0*/  @P1 LEA R130, P4, R139, UR10, 0x4 ;  /* 0x0000000a8b821c11 */ /* 0x000fc8000f8820ff */
[----:B------:R-:W-:Y:S02]  /*08d0*/  @P1 LEA.HI.X R131, R139, UR11, RZ, 0x4, P4 ;  /* 0x0000000b8b831c11 */ /* 0x000fe4000a0f24ff */
[----:B------:R-:W-:Y:S02]  /*08e0*/  ISETP.NE.AND P4, PT, RZ, UR8, PT ;  /* 0x00000008ff007c0c */ /* 0x000fe4000bf85270 */
[----:B------:R-:W-:Y:S01]  /*08f0*/  MOV R123, 0x3f800000 ;  /* 0x3f800000007b7802 */ /* 0x000fe20000000f00 */
[----:B------:R1:W5:Y:S01]  /*0900*/  @P1 LDG.E.128 R28, desc[UR4][R130.64] ;  /* 0x00000004821c1981 */ /* 0x000362000c1e1d00 */
[----:B------:R-:W-:Y:S01]  /*0910*/  LOP3.LUT P3, RZ, R129, 0xff, RZ, 0xc0, !PT ;  /* 0x000000ff81ff7812 */ /* 0x000fe2000786c0ff */
[----:B------:R-:W-:Y:S01]  /*0920*/  UMOV UR6, 0xffffffff ;  /* 0xffffffff00067882 */ /* 0x000fe20000000000 */
[----:B------:R-:W-:Y:S01]  /*0930*/  LOP3.LUT P2, RZ, R99, 0x1f, RZ, 0xc0, !PT ;  /* 0x0000001f63ff7812 */ /* 0x000fe2000784c0ff */
[----:B---3--:R-:W-:Y:S01]  /*0940*/  @P0 IMAD.U32 R123, R0, 0x10000, RZ ;  /* 0x00010000007b0824 */ /* 0x008fe200078e00ff */
[----:B----4-:R-:W-:-:S02]  /*0950*/  FSEL R155, R136, RZ, !P4 ;  /* 0x000000ff889b7208 */ /* 0x010fc40006000000 */
[----:B--2---:R-:W-:Y:S02]  /*0960*/  SHF.L.U32 R148, R77, 0x10, RZ ;  /* 0x000000104d947819 */ /* 0x004fe400000006ff */
[C---:B0-----:R-:W-:Y:S01]  /*0970*/  PRMT R134, R70.reuse, 0x7632, R134 ;  /* 0x0000763246867816 */ /* 0x041fe20000000086 */
[----:B------:R-:W-:Y:S01]  /*0980*/  IMAD.U32 R146, R71, 0x10000, RZ ;  /* 0x0001000047927824 */ /* 0x000fe200078e00ff */
[----:B------:R-:W-:Y:S02]  /*0990*/  SHF.L.U32 R140, R70, 0x10, RZ ;  /* 0x00000010468c7819 */ /* 0x000fe400000006ff */
[----:B------:R-:W-:Y:S02]  /*09a0*/  PRMT R138, R69, 0x7632, R138 ;  /* 0x00007632458a7816 */ /* 0x000fe4000000008a */
[----:B------:R-:W-:Y:S02]  /*09b0*/  PRMT R141, R71, 0x7632, R141 ;  /* 0x00007632478d7816 */ /* 0x000fe4000000008d */
[----:B------:R-:W-:-:S02]  /*09c0*/  PRMT R70, R77, 0x7632, R70 ;  /* 0x000076324d467816 */ /* 0x000fc40000000046 */
[----:B------:R-:W-:Y:S02]  /*09d0*/  SHF.L.U32 R0, R68, 0x10, RZ ;  /* 0x0000001044007819 */ /* 0x000fe400000006ff */
[----:B------:R-:W-:Y:S02]  /*09e0*/  PRMT R71, R79, 0x7632, R71 ;  /* 0x000076324f477816 */ /* 0x000fe40000000047 */
[----:B------:R-:W-:Y:S02]  /*09f0*/  PRMT R77, R82, 0x7632, R77 ;  /* 0x00007632524d7816 */ /* 0x000fe4000000004d */
[----:B------:R-:W-:Y:S02]  /*0a00*/  PRMT R139, R68, 0x7632, R139 ;  /* 0x00007632448b7816 */ /* 0x000fe4000000008b */
[----:B------:R-:W-:Y:S02]  /*0a10*/  SHF.L.U32 R82, R82, 0x10, RZ ;  /* 0x0000001052527819 */ /* 0x000fe400000006ff */
[----:B-1----:R-:W-:-:S02]  /*0a20*/  PRMT R130, R73, 0x7632, R130 ;  /* 0x0000763249827816 */ /* 0x002fc40000000082 */
[----:B------:R-:W-:Y:S02]  /*0a30*/  SHF.L.U32 R135, R73, 0x10, RZ ;  /* 0x0000001049877819 */ /* 0x000fe400000006ff */
[C---:B------:R-:W-:Y:S02]  /*0a40*/  PRMT R129, R74.reuse, 0x7632, R129 ;  /* 0x000076324a817816 */ /* 0x040fe40000000081 */
[----:B------:R-:W-:Y:S02]  /*0a50*/  SHF.L.U32 R133, R74, 0x10, RZ ;  /* 0x000000104a857819 */ /* 0x000fe400000006ff */
[----:B------:R-:W-:Y:S02]  /*0a60*/  PRMT R68, R78, 0x7632, R68 ;  /* 0x000076324e447816 */ /* 0x000fe40000000044 */
[----:B------:R-:W-:Y:S02]  /*0a70*/  PRMT R73, R80, 0x7632, R73 ;  /* 0x0000763250497816 */ /* 0x000fe40000000049 */
[----:B------:R-:W-:Y:S01]  /*0a80*/  SHF.L.U32 R74, R138, 0x10, RZ ;  /* 0x000000108a4a7819 */ /* 0x000fe200000006ff */
[C---:B------:R-:W-:Y:S01]  /*0a90*/  FADD.FTZ R138, -R155.reuse, R146 ;  /* 0x000000929b8a7221 */ /* 0x040fe20000010100 */
[----:B------:R-:W-:Y:S01]  /*0aa0*/  SHF.L.U32 R80, R80, 0x10, RZ ;  /* 0x0000001050507819 */ /* 0x000fe200000006ff */
[----:B------:R-:W-:Y:S01]  /*0ab0*/  FADD.FTZ R0, -R155, R0 ;  /* 0x000000009b007221 */ /* 0x000fe20000010100 */
[C---:B------:R-:W-:Y:S01]  /*0ac0*/  PRMT R132, R72.reuse, 0x7632, R132 ;  /* 0x0000763248847816 */ /* 0x040fe20000000084 */
[----:B------:R-:W-:Y:S01]  /*0ad0*/  IMAD.U32 R146, R71, 0x10000, RZ ;  /* 0x0001000047927824 */ /* 0x000fe200078e00ff */
[----:B------:R-:W-:Y:S01]  /*0ae0*/  SHF.L.U32 R137, R72, 0x10, RZ ;  /* 0x0000001048897819 */ /* 0x000fe200000006ff */
[----:B------:R-:W-:Y:S01]  /*0af0*/  IMAD.U32 R144, R76, 0x10000, RZ ;  /* 0x000100004c907824 */ /* 0x000fe200078e00ff */
[----:B------:R-:W-:Y:S01]  /*0b00*/  SHF.L.U32 R142, R69, 0x10, RZ ;  /* 0x00000010458e7819 */ /* 0x000fe200000006ff */
[----:B------:R-:W-:Y:S01]  /*0b10*/  FADD.FTZ R71, -R155, R82 ;  /* 0x000000529b477221 */ /* 0x000fe20000010100 */
[----:B------:R-:W-:-:S02]  /*0b20*/  PRMT R72, R75, 0x7632, R72 ;  /* 0x000076324b487816 */ /* 0x000fc40000000048 */
[----:B------:R-:W-:Y:S02]  /*0b30*/  SHF.L.U32 R131, R75, 0x10, RZ ;  /* 0x000000104b837819 */ /* 0x000fe400000006ff */
[----:B------:R-:W-:Y:S02]  /*0b40*/  SHF.L.U32 R68, R68, 0x10, RZ ;  /* 0x0000001044447819 */ /* 0x000fe400000006ff */
[----:B------:R-:W-:Y:S02]  /*0b50*/  PRMT R69, R76, 0x7632, R69 ;  /* 0x000076324c457816 */ /* 0x000fe40000000045 */
[----:B------:R-:W-:Y:S02]  /*0b60*/  SHF.L.U32 R150, R78, 0x10, RZ ;  /* 0x000000104e967819 */ /* 0x000fe400000006ff */
[----:B------:R-:W-:Y:S02]  /*0b70*/  PRMT R75, R81, 0x7632, R75 ;  /* 0x00007632514b7816 */ /* 0x000fe4000000004b */
[----:B------:R-:W-:Y:S01]  /*0b80*/  SHF.L.U32 R82, R77, 0x10, RZ ;  /* 0x000000104d527819 */ /* 0x000fe200000006ff */
[----:B------:R-:W-:Y:S01]  /*0b90*/  FMUL.FTZ R0, R124, R0 ;  /* 0x000000007c007220 */ /* 0x000fe20000410000 */
[----:B------:R-:W-:Y:S01]  /*0ba0*/  SHF.L.U32 R152, R79, 0x10, RZ ;  /* 0x000000104f987819 */ /* 0x000fe200000006ff */
[----:B------:R-:W-:Y:S01]  /*0bb0*/  FADD.FTZ R79, -R155, R80 ;  /* 0x000000509b4f7221 */ /* 0x000fe20000010100 */
[----:B------:R-:W-:Y:S01]  /*0bc0*/  PRMT R78, R83, 0x7632, R78 ;  /* 0x00007632534e7816 */ /* 0x000fe2000000004e */
[----:B------:R-:W-:Y:S01]  /*0bd0*/  IMAD.U32 R154, R81, 0x10000, RZ ;  /* 0x00010000519a7824 */ /* 0x000fe200078e00ff */
[----:B------:R-:W-:Y:S01]  /*0be0*/  SHF.L.U32 R136, R139, 0x10, RZ ;  /* 0x000000108b887819 */ /* 0x000fe200000006ff */
[C---:B------:R-:W-:Y:S01]  /*0bf0*/  FADD.FTZ R165, -R155.reuse, R144 ;  /* 0x000000909ba57221 */ /* 0x040fe20000010100 */
[----:B------:R-:W-:Y:S01]  /*0c00*/  FADD.FTZ R159, -R155, R148 ;  /* 0x000000949b9f7221 */ /* 0x000fe20000010100 */
[----:B------:R-:W-:Y:S01]  /*0c10*/  SHF.L.U32 R156, R83, 0x10, RZ ;  /* 0x00000010539c7819 */ /* 0x000fe200000006ff */
[----:B------:R-:W-:Y:S01]  /*0c20*/  FADD.FTZ R145, -R155, R68 ;  /* 0x000000449b917221 */ /* 0x000fe20000010100 */
[----:B------:R-:W-:Y:S01]  /*0c30*/  SHF.L.U32 R158, R141, 0x10, RZ ;  /* 0x000000108d9e7819 */ /* 0x000fe200000006ff */
[----:B------:R-:W-:Y:S01]  /*0c40*/  IMAD.U32 R76, R134, 0x10000, RZ ;  /* 0x00010000864c7824 */ /* 0x000fe200078e00ff */
[----:B------:R-:W-:Y:S01]  /*0c50*/  SHF.L.U32 R144, R69, 0x10, RZ ;  /* 0x0000001045907819 */ /* 0x000fe200000006ff */
[----:B------:R-:W-:Y:S01]  /*0c60*/  FADD.FTZ R153, -R155, R82 ;  /* 0x000000529b997221 */ /* 0x000fe20000010100 */
[----:B------:R-:W-:-:S02]  /*0c70*/  SHF.L.U32 R70, R70, 0x10, RZ ;  /* 0x0000001046467819 */ /* 0x000fc400000006ff */
[----:B------:R-:W-:Y:S02]  /*0c80*/  SHF.L.U32 R80, R73, 0x10, RZ ;  /* 0x0000001049507819 */ /* 0x000fe400000006ff */
[----:B------:R-:W-:Y:S01]  /*0c90*/  SHF.L.U32 R148, R75, 0x10, RZ ;  /* 0x000000104b947819 */ /* 0x000fe200000006ff */
[----:B------:R-:W-:Y:S01]  /*0ca0*/  FADD.FTZ R142, -R155, R142 ;  /* 0x0000008e9b8e7221 */ /* 0x000fe20000010100 */
[----:B------:R-:W-:Y:S01]  /*0cb0*/  SHF.L.U32 R78, R78, 0x10, RZ ;  /* 0x000000104e4e7819 */ /* 0x000fe200000006ff */
[----:B------:R-:W-:Y:S01]  /*0cc0*/  FADD.FTZ R116, R137, R116 ;  /* 0x0000007489747221 */ /* 0x000fe20000010000 */
[----:B------:R-:W-:Y:S01]  /*0cd0*/  SHF.L.U32 R68, R88, 0x10, RZ ;  /* 0x0000001058447819 */ /* 0x000fe200000006ff */
[----:B------:R-:W-:Y:S01]  /*0ce0*/  FFMA.FTZ R119, R0, R137, R119 ;  /* 0x0000008900777223 */ /* 0x000fe20000010077 */
[----:B------:R-:W-:Y:S01]  /*0cf0*/  SHF.L.U32 R132, R132, 0x10, RZ ;  /* 0x0000001084847819 */ /* 0x000fe200000006ff */
[----:B------:R-:W-:Y:S01]  /*0d00*/  FMUL.FTZ R82, R124, R79 ;  /* 0x0000004f7c527220 */ /* 0x000fe20000410000 */
        /* <DEDUP_REMOVED lines=15> */
[C---:B------:R-:W-:Y:S01]  /*0e00*/  PRMT R154, R89.reuse, 0x7632, R154 ;  /* 0x00007632599a7816 */ /* 0x040fe2000000009a */
[----:B------:R-:W-:-:S02]  /*0e10*/  IMAD.U32 R77, R89, 0x10000, RZ ;  /* 0x00010000594d7824 */ /* 0x000fc400078e00ff */
[----:B------:R-:W-:Y:S01]  /*0e20*/  FADD.FTZ R155, -R155, R78 ;  /* 0x0000004e9b9b7221 */ /* 0x000fe20000010100 */
[----:B------:R-:W-:Y:S01]  /*0e30*/  FMUL.FTZ R142, R124, R142 ;  /* 0x0000008e7c8e7220 */ /* 0x000fe20000410000 */
[----:B------:R-:W-:Y:S02]  /*0e40*/  IMAD.U32 R89, R129, 0x10000, RZ ;  /* 0x0001000081597824 */ /* 0x000fe400078e00ff */
[----:B------:R-:W-:Y:S01]  /*0e50*/  FADD.FTZ R27, R68, R27 ;  /* 0x0000001b441b7221 */ /* 0x000fe20000010000 */
[-C--:B------:R-:W-:Y:S01]  /*0e60*/  FFMA.FTZ R11, R82, R68.reuse, R11 ;  /* 0x00000044520b7223 */ /* 0x080fe2000001000b */
[----:B------:R-:W-:Y:S01]  /*0e70*/  FMUL.FTZ R79, R56, R68 ;  /* 0x00000044384f7220 */ /* 0x000fe20000410000 */
[----:B------:R-:W-:Y:S01]  /*0e80*/  FMUL.FTZ R129, R41, R132 ;  /* 0x0000008429817220 */ /* 0x000fe20000410000 */
[----:B------:R-:W-:Y:S01]  /*0e90*/  FADD.FTZ R68, RZ, R137 ;  /* 0x00000089ff447221 */ /* 0x000fe20000010000 */
[C---:B------:R-:W-:Y:S01]  /*0ea0*/  FMUL.FTZ R78, R124.reuse, R73 ;  /* 0x000000497c4e7220 */ /* 0x040fe20000410000 */
[----:B------:R-:W-:Y:S01]  /*0eb0*/  FMUL.FTZ R136, R124, R136 ;  /* 0x000000887c887220 */ /* 0x000fe20000410000 */
[----:B------:R-:W-:Y:S01]  /*0ec0*/  FFMA.FTZ R73, R0, R137, RZ ;  /* 0x0000008900497223 */ /* 0x000fe200000100ff */
[----:B------:R-:W-:Y:S01]  /*0ed0*/  SHF.L.U32 R130, R130, 0x10, RZ ;  /* 0x0000001082827819 */ /* 0x000fe200000006ff */
[----:B------:R-:W-:Y:S01]  /*0ee0*/  FADD.FTZ R112, R135, R112 ;  /* 0x0000007087707221 */ /* 0x000fe20000010000 */
[-C--:B------:R-:W-:Y:S01]  /*0ef0*/  FFMA.FTZ R113, R142, R135.reuse, R113 ;  /* 0x000000878e717223 */ /* 0x080fe20000010071 */
        /* <DEDUP_REMOVED lines=30> */
[C---:B------:R-:W-:Y:S01]  /*10e0*/  PRMT R144, R84.reuse, 0x7632, R144 ;  /* 0x0000763254907816 */ /* 0x040fe20000000090 */
[----:B------:R-:W-:Y:S01]  /*10f0*/  IMAD.U32 R84, R84, 0x10000, RZ ;  /* 0x0001000054547824 */ /* 0x000fe200078e00ff */
[C---:B------:R-:W-:Y:S01]  /*1100*/  PRMT R150, R87.reuse, 0x7632, R150 ;  /* 0x0000763257967816 */ /* 0x040fe20000000096 */
[----:B------:R-:W-:Y:S01]  /*1110*/  FADD.FTZ R108, R130, R108 ;  /* 0x0000006c826c7221 */ /* 0x000fe20000010000 */
[----:B------:R-:W-:Y:S01]  /*1120*/  SHF.L.U32 R80, R87, 0x10, RZ ;  /* 0x0000001057507819 */ /* 0x000fe200000006ff */
[----:B------:R-:W-:Y:S01]  /*1130*/  FFMA.FTZ R109, R134, R130, R109 ;  /* 0x00000082866d7223 */ /* 0x000fe2000001006d */
[----:B------:R-:W-:Y:S01]  /*1140*/  FMUL.FTZ R87, R47, R72 ;  /* 0x000000482f577220 */ /* 0x000fe20000410000 */
[----:B------:R-:W-:Y:S01]  /*1150*/  FADD.FTZ R68, R68, R131 ;  /* 0x0000008344447221 */ /* 0x000fe20000010000 */
[----:B------:R-:W-:Y:S01]  /*1160*/  FMUL.FTZ R130, R124, R74 ;  /* 0x0000004a7c827220 */ /* 0x000fe20000410000 */
[----:B------:R-:W-:Y:S01]  /*1170*/  FFMA.FTZ R73, R138, R131, R73 ;  /* 0x000000838a497223 */ /* 0x000fe20000010049 */
[----:B------:R-:W-:Y:S01]  /*1180*/  SHF.L.U32 R144, R144, 0x10, RZ ;  /* 0x0000001090907819 */ /* 0x000fe200000006ff */
[----:B------:R-:W-:Y:S01]  /*1190*/  FMUL.FTZ R141, R124, R141 ;  /* 0x0000008d7c8d7220 */ /* 0x000fe20000410000 */
[C---:B------:R-:W-:Y:S01]  /*11a0*/  PRMT R146, R85.reuse, 0x7632, R146 ;  /* 0x0000763255927816 */ /* 0x040fe20000000092 */
[----:B------:R-:W-:Y:S01]  /*11b0*/  FADD.FTZ R68, R68, R87 ;  /* 0x0000005744447221 */ /* 0x000fe20000010000 */
[----:B------:R-:W-:Y:S01]  /*11c0*/  SHF.L.U32 R83, R85, 0x10, RZ ;  /* 0x0000001055537819 */ /* 0x000fe200000006ff */
[----:B------:R-:W-:Y:S01]  /*11d0*/  FMUL.FTZ R85, R48, R84 ;  /* 0x0000005430557220 */ /* 0x000fe20000410000 */
[----:B------:R-:W-:Y:S01]  /*11e0*/  PRMT R156, R90, 0x7632, R156 ;  /* 0x000076325a9c7816 */ /* 0x000fe2000000009c */
[----:B------:R-:W-:Y:S01]  /*11f0*/  FFMA.FTZ R73, R130, R87, R73 ;  /* 0x0000005782497223 */ /* 0x000fe20000010049 */
[----:B------:R-:W-:Y:S01]  /*1200*/  SHF.L.U32 R75, R90, 0x10, RZ ;  /* 0x000000105a4b7819 */ /* 0x000fe200000006ff */
[----:B------:R-:W-:Y:S01]  /*1210*/  FMUL.FTZ R90, R124, R165 ;  /* 0x000000a57c5a7220 */ /* 0x000fe20000410000 */
[----:B------:R-:W-:Y:S01]  /*1220*/  PRMT R148, R86, 0x7632, R148 ;  /* 0x0000763256947816 */ /* 0x000fe20000000094 */
[----:B------:R-:W-:Y:S01]  /*1230*/  FMUL.FTZ R74, R124, R69 ;  /* 0x000000457c4a7220 */ /* 0x000fe20000410000 */
[----:B------:R-:W-:Y:S01]  /*1240*/  SHF.L.U32 R70, R86, 0x10, RZ ;  /* 0x0000001056467819 */ /* 0x000fe200000006ff */
[----:B------:R-:W-:Y:S01]  /*1250*/  FMUL.FTZ R86, R124, R81 ;  /* 0x000000517c567220 */ /* 0x000fe20000410000 */
[----:B------:R-:W-:Y:S01]  /*1260*/  PRMT R152, R88, 0x7632, R152 ;  /* 0x0000763258987816 */ /* 0x000fe20000000098 */
        /* <DEDUP_REMOVED lines=65> */
[----:B------:R-:W-:Y:S01]  /*1680*/  FFMA.FTZ R68, R78, R77, R69 ;  /* 0x0000004d4e447223 */ /* 0x000fe20000010045 */
[----:B------:R-:W-:Y:S01]  /*1690*/  FADD.FTZ R71, R70, R77 ;  /* 0x0000004d46477221 */ /* 0x000fe20000010000 */
[----:B------:R-:W-:Y:S01]  /*16a0*/  SHF.L.U32 R156, R156, 0x10, RZ ;  /* 0x000000109c9c7819 */ /* 0x000fe200000006ff */
[----:B------:R-:W-:Y:S01]  /*16b0*/  FADD.FTZ R95, R75, R95 ;  /* 0x0000005f4b5f7221 */ /* 0x000fe20000010000 */
[----:B------:R-:W-:Y:S01]  /*16c0*/  FFMA.FTZ R15, R76, R75, R15 ;  /* 0x0000004b4c0f7223 */ /* 0x000fe2000001000f */
[----:B------:R-:W-:Y:S01]  /*16d0*/  FMUL.FTZ R153, R124, R153 ;  /* 0x000000997c997220 */ /* 0x000fe20000410000 */
[----:B------:R-:W-:Y:S01]  /*16e0*/  FMUL.FTZ R75, R60, R75 ;  /* 0x0000004b3c4b7220 */ /* 0x000fe20000410000 */
[----:B------:R-:W-:Y:S01]  /*16f0*/  FFMA.FTZ R69, R151, R154, R68 ;  /* 0x0000009a97457223 */ /* 0x000fe20000010044 */
[----:B------:R-:W-:Y:S01]  /*1700*/  FADD.FTZ R70, R71, R154 ;  /* 0x0000009a47467221 */ /* 0x000fe20000010000 */
        /* <DEDUP_REMOVED lines=17> */
[----:B------:R-:W-:Y:S01]  /*1820*/  FADD.FTZ R100, R72, R100 ;  /* 0x0000006448647221 */ /* 0x000fe20000010000 */
[----:B------:R-:W-:Y:S01]  /*1830*/  FFMA.FTZ R101, R130, R72, R101 ;  /* 0x0000004882657223 */ /* 0x000fe20000010065 */
[----:B------:R-:W-:Y:S01]  /*1840*/  FFMA.FTZ R69, R155, R158, R68 ;  /* 0x0000009e9b457223 */ /* 0x000fe20000010044 */
[----:B------:R-:W-:Y:S01]  /*1850*/  FADD.FTZ R159, R71, R158 ;  /* 0x0000009e479f7221 */ /* 0x000fe20000010000 */
        /* <DEDUP_REMOVED lines=20> */
.L_x_2976:
[----:B------:R-:W3:Y:S01]  /*19a0*/  S2R R157, SR_CgaCtaId ;  /* 0x00000000009d7919 */ /* 0x000ee20000008800 */
[----:B0-2---:R-:W-:Y:S01]  /*19b0*/  FADD.FTZ R73, R73, R70 ;  /* 0x0000004649497221 */ /* 0x005fe20000010000 */
[----:B------:R-:W-:Y:S01]  /*19c0*/  MOV R70, 0x400 ;  /* 0x0000040000467802 */ /* 0x000fe20000000f00 */
[----:B-1----:R-:W-:Y:S01]  /*19d0*/  FADD.FTZ R72, R72, R69 ;  /* 0x0000004548487221 */ /* 0x002fe20000010000 */
[----:B------:R-:W-:Y:S05]  /*19e0*/  WARPSYNC.ALL ;  /* 0x0000000000007948 */ /* 0x000fea0003800000 */
[----:B-----5:R-:W-:Y:S01]  /*19f0*/  LOP3.LUT P6, RZ, R162, 0xff000000, RZ, 0xc0, !PT ;  /* 0xff000000a2ff7812 */ /* 0x020fe200078cc0ff */
[----:B------:R-:W-:Y:S01]  /*1a00*/  VIADD R122, R122, UR22 ;  /* 0x000000167a7a7c36 */ /* 0x000fe20008000000 */
[----:B---3--:R-:W-:-:S02]  /*1a10*/  LEA R157, R157, R70, 0x18 ;  /* 0x000000469d9d7211 */ /* 0x008fc400078ec0ff */
[----:B------:R-:W-:-:S04]  /*1a20*/  @!P2 SHF.R.U32.HI R70, RZ, 0x5, R99 ;  /* 0x00000005ff46a819 */ /* 0x000fc80000011663 */
[----:B------:R-:W-:-:S05]  /*1a30*/  @!P2 LOP3.LUT R71, R70, 0x3, RZ, 0xc0, !PT ;  /* 0x000000034647a812 */ /* 0x000fca00078ec0ff */
[----:B------:R-:W-:-:S05]  /*1a40*/  @!P2 IMAD.IADD R71, R68, 0x1, R71 ;  /* 0x000000014447a824 */ /* 0x000fca00078e0247 */
[-C--:B------:R-:W-:Y:S02]  /*1a50*/  @!P2 LEA R159, R71, R157.reuse, 0x3 ;  /* 0x0000009d479fa211 */ /* 0x080fe400078e18ff */
[----:B------:R-:W-:-:S03]  /*1a60*/  LEA R157, R68, R157, 0x3 ;  /* 0x0000009d449d7211 */ /* 0x000fc600078e18ff */
[----:B------:R-:W-:Y:S01]  /*1a70*/  @!P2 STS.64 [R159+0x3000], R72 ;  /* 0x003000489f00a388 */ /* 0x000fe20000000a00 */
[----:B------:R-:W-:Y:S01]  /*1a80*/  BAR.SYNC.DEFER_BLOCKING 0x0 ;  /* 0x0000000000007b1d */ /* 0x000fe20000010000 */
[----:B------:R-:W-:-:S05]  /*1a90*/  LOP3.LUT P2, RZ, R162, 0xff00, RZ, 0xc0, !PT ;  /* 0x0000ff00a2ff7812 */ /* 0x000fca000784c0ff */
[----:B------:R-:W0:Y:S02]  /*1aa0*/  LDS.128 R68, [R157+0x3000] ;  /* 0x003000009d447984 */ /* 0x000e240000000c00 */
[----:B0-----:R-:W-:Y:S01]  /*1ab0*/  FADD.FTZ R165, RZ, R68 ;  /* 0x00000044ffa57221 */ /* 0x001fe20000010000 */
[----:B------:R-:W-:-:S03]  /*1ac0*/  FADD.FTZ R68, RZ, R69 ;  /* 0x00000045ff447221 */ /* 0x000fc60000010000 */
[----:B------:R-:W-:Y:S01]  /*1ad0*/  FADD.FTZ R165, R70, R165 ;  /* 0x000000a546a57221 */ /* 0x000fe20000010000 */
[----:B------:R-:W-:Y:S02]  /*1ae0*/  FADD.FTZ R164, R71, R68 ;  /* 0x0000004447a47221 */ /* 0x000fe40000010000 */
[----:B------:R-:W0:Y:S02]  /*1af0*/  LDS.128 R68, [R157+0x3010] ;  /* 0x003010009d447984 */ /* 0x000e240000000c00 */
[----:B0-----:R-:W-:Y:S01]  /*1b00*/  FADD.FTZ R165, R165, R68 ;  /* 0x00000044a5a57221 */ /* 0x001fe20000010000 */
[----:B------:R-:W-:-:S03]  /*1b10*/  FADD.FTZ R164, R164, R69 ;  /* 0x00000045a4a47221 */ /* 0x000fc60000010000 */
[----:B------:R-:W-:Y:S01]  /*1b20*/  FADD.FTZ R70, R70, R165 ;  /* 0x000000a546467221 */ /* 0x000fe20000010000 */
[----:B------:R-:W-:-:S03]  /*1b30*/  FADD.FTZ R68, R71, R164 ;  /* 0x000000a447447221 */ /* 0x000fc60000010000 */
[----:B------:R-:W-:Y:S01]  /*1b40*/  FMUL.FTZ R69, R70, UR16 ;  /* 0x0000001046457c20 */ /* 0x000fe20008410000 */
[----:B------:R-:W-:Y:S01]  /*1b50*/  FMUL.FTZ R68, R68, UR16 ;  /* 0x0000001044447c20 */ /* 0x000fe20008410000 */
[----:B------:R-:W-:-:S03]  /*1b60*/  @P1 PRMT R70, R37, 0x7632, R70 ;  /* 0x0000763225461816 */ /* 0x000fc60000000046 */
[----:B------:R-:W-:Y:S02]  /*1b70*/  FSEL R69, R69, RZ, !P4 ;  /* 0x000000ff45457208 */ /* 0x000fe40006000000 */
[----:B------:R-:W-:Y:S02]  /*1b80*/  @P1 SHF.L.U32 R73, R70, 0x10, RZ ;  /* 0x0000001046491819 */ /* 0x000fe400000006ff */
[----:B------:R-:W-:Y:S01]  /*1b90*/  LOP3.LUT P4, RZ, R162, 0xff0000, RZ, 0xc0, !PT ;  /* 0x00ff0000a2ff7812 */ /* 0x000fe2000788c0ff */
[-CC-:B------:R-:W-:Y:S01]  /*1ba0*/  FFMA.FTZ R0, R0, R68.reuse, R69.reuse ;  /* 0x0000004400007223 */ /* 0x180fe20000010045 */
[-CC-:B------:R-:W-:Y:S01]  /*1bb0*/  FFMA.FTZ R136, R136, R68.reuse, R69.reuse ;  /* 0x0000004488887223 */ /* 0x180fe20000010045 */
[-CC-:B------:R-:W-:Y:S01]  /*1bc0*/  FFMA.FTZ R142, R142, R68.reuse, R69.reuse ;  /* 0x000000448e8e7223 */ /* 0x180fe20000010045 */
[-C--:B------:R-:W-:Y:S01]  /*1bd0*/  FFMA.FTZ R134, R134, R68.reuse, R69 ;  /* 0x0000004486867223 */ /* 0x080fe20000010045 */
[--C-:B------:R-:W-:Y:S01]  /*1be0*/  FADD.FTZ R137, R137, -R0.reuse ;  /* 0x8000000089897221 */ /* 0x100fe20000010000 */
[----:B------:R-:W-:Y:S01]  /*1bf0*/  @P1 PRMT R0, R36, 0x7632, R0 ;  /* 0x0000763224001816 */ /* 0x000fe20000000000 */
[----:B------:R-:W-:Y:S01]  /*1c00*/  FADD.FTZ R129, R129, -R136 ;  /* 0x8000008881817221 */ /* 0x000fe20000010000 */
[----:B------:R-:W-:Y:S01]  /*1c10*/  FADD.FTZ R135, R135, -R142 ;  /* 0x8000008e87877221 */ /* 0x000fe20000010000 */
[----:B------:R-:W-:Y:S01]  /*1c20*/  FADD.FTZ R91, R91, -R134 ;  /* 0x800000865b5b7221 */ /* 0x000fe20000010000 */
[----:B------:R-:W-:Y:S01]  /*1c30*/  @P1 SHF.L.U32 R71, R0, 0x10, RZ ;  /* 0x0000001000471819 */ /* 0x000fe200000006ff */
[C---:B------:R-:W-:Y:S01]  /*1c40*/  FMUL.FTZ R142, R124.reuse, R129 ;  /* 0x000000817c8e7220 */ /* 0x040fe20000410000 */
[C---:B------:R-:W-:Y:S01]  /*1c50*/  FMUL.FTZ R136, R124.reuse, R137 ;  /* 0x000000897c887220 */ /* 0x040fe20000410000 */
[C---:B------:R-:W-:Y:S01]  /*1c60*/  FMUL.FTZ R70, R124.reuse, R91 ;  /* 0x0000005b7c467220 */ /* 0x040fe20000410000 */
[----:B------:R-:W-:Y:S01]  /*1c70*/  FMUL.FTZ R164, R124, R135 ;  /* 0x000000877ca47220 */ /* 0x000fe20000410000 */
[----:B------:R-:W-:Y:S01]  /*1c80*/  @P1 FADD.FTZ R142, R142, R71 ;  /* 0x000000478e8e1221 */ /* 0x000fe20000010000 */
[----:B------:R-:W-:Y:S01]  /*1c90*/  @P1 SHF.L.U32 R71, R36, 0x10, RZ ;  /* 0x0000001024471819 */ /* 0x000fe200000006ff */
[----:B------:R-:W-:Y:S01]  /*1ca0*/  @P1 FADD.FTZ R70, R70, R73 ;  /* 0x0000004946461221 */ /* 0x000fe20000010000 */
[----:B------:R-:W-:Y:S01]  /*1cb0*/  @P1 SHF.L.U32 R73, R37, 0x10, RZ ;  /* 0x0000001025491819 */ /* 0x000fe200000006ff */
[-CC-:B------:R-:W-:Y:S01]  /*1cc0*/  FFMA.FTZ R130, R130, R68.reuse, R69.reuse ;  /* 0x0000004482827223 */ /* 0x180fe20000010045 */
[----:B------:R-:W-:Y:S01]  /*1cd0*/  FFMA.FTZ R140, R140, R68, R69 ;  /* 0x000000448c8c7223 */ /* 0x000fe20000010045 */
[----:B------:R-:W-:Y:S01]  /*1ce0*/  @P1 FADD.FTZ R136, R136, R71 ;  /* 0x0000004788881221 */ /* 0x000fe20000010000 */
[-C--:B------:R-:W-:Y:S01]  /*1cf0*/  FMUL.FTZ R71, R142, R123.reuse ;  /* 0x0000007b8e477220 */ /* 0x080fe20000410000 */
[----:B------:R-:W-:Y:S01]  /*1d00*/  @P1 FADD.FTZ R164, R164, R73 ;  /* 0x00000049a4a41221 */ /* 0x000fe20000010000 */
[-C--:B------:R-:W-:Y:S01]  /*1d10*/  FMUL.FTZ R73, R70, R123.reuse ;  /* 0x0000007b46497220 */ /* 0x080fe20000410000 */
[----:B------:R-:W-:Y:S01]  /*1d20*/  FADD.FTZ R133, R133, -R140 ;  /* 0x8000008c85857221 */ /* 0x000fe20000010000 */
[----:B------:R-:W-:Y:S01]  /*1d30*/  FMUL.FTZ R71, R71, UR17 ;  /* 0x0000001147477c20 */ /* 0x000fe20008410000 */
[----:B------:R-:W-:Y:S01]  /*1d40*/  FMUL.FTZ R72, R164, R123 ;  /* 0x0000007ba4487220 */ /* 0x000fe20000410000 */
[----:B------:R-:W-:-:S02]  /*1d50*/  IMAD.MOV.U32 R0, RZ, RZ, R162 ;  /* 0x000000ffff007224 */ /* 0x000fc400078e00a2 */
[----:B------:R-:W-:Y:S01]  /*1d60*/  FMUL.FTZ R73, R73, UR17 ;  /* 0x0000001149497c20 */ /* 0x000fe20008410000 */
[----:B------:R-:W-:Y:S01]  /*1d70*/  @P1 SHF.L.U32 R129, R38, 0x10, RZ ;  /* 0x0000001026811819 */ /* 0x000fe200000006ff */
[----:B------:R-:W-:Y:S01]  /*1d80*/  FMUL.FTZ R72, R72, UR17 ;  /* 0x0000001148487c20 */ /* 0x000fe20008410000 */
[----:B------:R-:W-:Y:S01]  /*1d90*/  FSEL R91, R71, RZ, P2 ;  /* 0x000000ff475b7208 */ /* 0x000fe20001000000 */
[----:B------:R-:W-:Y:S01]  /*1da0*/  FADD.FTZ R71, R87, -R130 ;  /* 0x8000008257477221 */ /* 0x000fe20000010000 */
[-CC-:B------:R-:W-:Y:S01]  /*1db0*/  FFMA.FTZ R87, R141, R68.reuse, R69.reuse ;  /* 0x000000448d577223 */ /* 0x180fe20000010045 */
[----:B------:R-:W-:Y:S01]  /*1dc0*/  LOP3.LUT P5, RZ, R0, 0xff, RZ, 0xc0, !PT ;  /* 0x000000ff00ff7812 */ /* 0x000fe200078ac0ff */
[-C--:B------:R-:W-:Y:S01]  /*1dd0*/  FFMA.FTZ R132, R132, R68.reuse, R69 ;  /* 0x0000004484847223 */ /* 0x080fe20000010045 */
[----:B------:R-:W-:Y:S01]  /*1de0*/  FSEL R134, R72, RZ, P4 ;  /* 0x000000ff48867208 */ /* 0x000fe20002000000 */
[----:B------:R-:W-:Y:S01]  /*1df0*/  FADD.FTZ R87, R144, -R87 ;  /* 0x8000005790577221 */ /* 0x000fe20000010000 */
[----:B------:R-:W-:Y:S01]  /*1e00*/  FMUL.FTZ R144, R124, R133 ;  /* 0x000000857c907220 */ /* 0x000fe20000410000 */
[-C--:B------:R-:W-:Y:S01]  /*1e10*/  FMUL.FTZ R0, R136, R123.reuse ;  /* 0x0000007b88007220 */ /* 0x080fe20000410000 */
[----:B------:R-:W-:Y:S01]  /*1e20*/  @P1 PRMT R72, R38, 0x7632, R72 ;  /* 0x0000763226481816 */ /* 0x000fe20000000048 */
[----:B------:R-:W-:Y:S01]  /*1e30*/  FADD.FTZ R89, R89, -R132 ;  /* 0x8000008459597221 */ /* 0x000fe20000010000 */
[----:B------:R-:W-:Y:S01]  /*1e40*/  FSEL R135, R73, RZ, P6 ;  /* 0x000000ff49877208 */ /* 0x000fe20003000000 */
[----:B------:R-:W-:Y:S01]  /*1e50*/  @P1 FADD.FTZ R144, R144, R129 ;  /* 0x0000008190901221 */ /* 0x000fe20000010000 */
[-C--:B------:R-:W-:Y:S01]  /*1e60*/  FFMA.FTZ R73, R143, R68.reuse, R69 ;  /* 0x000000448f497223 */ /* 0x080fe20000010045 */
[----:B------:R-:W-:Y:S01]  /*1e70*/  FMUL.FTZ R0, R0, UR17 ;  /* 0x0000001100007c20 */ /* 0x000fe20008410000 */
[----:B------:R-:W-:Y:S01]  /*1e80*/  @P1 SHF.L.U32 R137, R72, 0x10, RZ ;  /* 0x0000001048891819 */ /* 0x000fe200000006ff */
[----:B------:R-:W-:Y:S01]  /*1e90*/  FMUL.FTZ R72, R144, R123 ;  /* 0x0000007b90487220 */ /* 0x000fe20000410000 */
[----:B------:R-:W-:Y:S01]  /*1ea0*/  FADD.FTZ R73, R146, -R73 ;  /* 0x8000004992497221 */ /* 0x000fe20000010000 */
[----:B------:R-:W-:Y:S01]  /*1eb0*/  FMUL.FTZ R146, R124, R89 ;  /* 0x000000597c927220 */ /* 0x000fe20000410000 */
[-CC-:B------:R-:W-:Y:S01]  /*1ec0*/  FFMA.FTZ R88, R88, R68.reuse, R69.reuse ;  /* 0x0000004458587223 */ /* 0x180fe20000010045 */
[-C--:B------:R-:W-:Y:S01]  /*1ed0*/  FFMA.FTZ R86, R86, R68.reuse, R69 ;  /* 0x0000004456567223 */ /* 0x080fe20000010045 */
[----:B------:R-:W-:Y:S01]  /*1ee0*/  FSEL R0, R0, RZ, P5 ;  /* 0x000000ff00007208 */ /* 0x000fe20002800000 */
[----:B------:R-:W-:Y:S01]  /*1ef0*/  FMUL.FTZ R72, R72, UR17 ;  /* 0x0000001148487c20 */ /* 0x000fe20008410000 */
[----:B------:R-:W-:Y:S01]  /*1f00*/  LOP3.LUT P5, RZ, R163, 0xff, RZ, 0xc0, !PT ;  /* 0x000000ffa3ff7812 */ /* 0x000fe200078ac0ff */
[----:B------:R-:W-:Y:S01]  /*1f10*/  @P1 FADD.FTZ R146, R146, R137 ;  /* 0x0000008992921221 */ /* 0x000fe20000010000 */
[----:B------:R-:W-:Y:S01]  /*1f20*/  FADD.FTZ R83, R83, -R88 ;  /* 0x8000005853537221 */ /* 0x000fe20000010000 */
[--C-:B------:R-:W-:Y:S01]  /*1f30*/  FADD.FTZ R81, R81, -R86.reuse ;  /* 0x8000005651517221 */ /* 0x100fe20000010000 */
[----:B------:R-:W-:Y:S01]  /*1f40*/  @P1 PRMT R86, R39, 0x7632, R86 ;  /* 0x0000763227561816 */ /* 0x000fe20000000056 */
[----:B------:R-:W-:Y:S01]  /*1f50*/  FFMA.FTZ R138, R138, R68, R69 ;  /* 0x000000448a8a7223 */ /* 0x000fe20000010045 */
[----:B------:R-:W-:Y:S01]  /*1f60*/  @P1 PRMT R88, R32, 0x7632, R88 ;  /* 0x0000763220581816 */ /* 0x000fe20000000058 */
[----:B------:R-:W-:Y:S01]  /*1f70*/  FMUL.FTZ R71, R124, R71 ;  /* 0x000000477c477220 */ /* 0x000fe20000410000 */
[----:B------:R-:W-:Y:S01]  /*1f80*/  FSEL R162, R72, RZ, P5 ;  /* 0x000000ff48a27208 */ /* 0x000fe20002800000 */
[----:B------:R-:W-:Y:S01]  /*1f90*/  FMUL.FTZ R72, R146, R123 ;  /* 0x0000007b92487220 */ /* 0x000fe20000410000 */
[----:B------:R-:W-:Y:S01]  /*1fa0*/  @P1 SHF.L.U32 R129, R88, 0x10, RZ ;  /* 0x0000001058811819 */ /* 0x000fe200000006ff */
[----:B------:R-:W-:-:S02]  /*1fb0*/  @P1 IMAD.U32 R86, R86, 0x10000, RZ ;  /* 0x0001000056561824 */ /* 0x000fc400078e00ff */
[----:B------:R-:W-:Y:S01]  /*1fc0*/  FMUL.FTZ R88, R124, R87 ;  /* 0x000000577c587220 */ /* 0x000fe20000410000 */
[----:B------:R-:W-:Y:S01]  /*1fd0*/  @P1 PRMT R87, R33, 0x7632, R87 ;  /* 0x0000763221571816 */ /* 0x000fe20000000057 */
[----:B------:R-:W-:Y:S01]  /*1fe0*/  FMUL.FTZ R72, R72, UR17 ;  /* 0x0000001148487c20 */ /* 0x000fe20008410000 */
[----:B------:R-:W-:Y:S01]  /*1ff0*/  LOP3.LUT P2, RZ, R163, 0xff00, RZ, 0xc0, !PT ;  /* 0x0000ff00a3ff7812 */ /* 0x000fe2000784c0ff */
[----:B------:R-:W-:Y:S01]  /*2000*/  FADD.FTZ R131, R131, -R138 ;  /* 0x8000008a83837221 */ /* 0x000fe20000010000 */
[----:B------:R-:W-:Y:S01]  /*2010*/  @P1 FADD.FTZ R71, R71, R86 ;  /* 0x0000005647471221 */ /* 0x000fe20000010000 */
[----:B------:R-:W-:Y:S01]  /*2020*/  @P1 FADD.FTZ R88, R88, R129 ;  /* 0x0000008158581221 */ /* 0x000fe20000010000 */
[----:B------:R-:W-:Y:S01]  /*2030*/  @P1 SHF.L.U32 R86, R39, 0x10, RZ ;  /* 0x0000001027561819 */ /* 0x000fe200000006ff */
[----:B------:R-:W-:Y:S01]  /*2040*/  FMUL.FTZ R133, R124, R131 ;  /* 0x000000837c857220 */ /* 0x000fe20000410000 */
[----:B------:R-:W-:Y:S01]  /*2050*/  @P1 SHF.L.U32 R129, R87, 0x10, RZ ;  /* 0x0000001057811819 */ /* 0x000fe200000006ff */
[----:B------:R-:W-:Y:S01]  /*2060*/  FFMA.FTZ R90, R90, R68, R69 ;  /* 0x000000445a5a7223 */ /* 0x000fe20000010045 */
[----:B------:R-:W-:Y:S01]  /*2070*/  FSEL R87, R72, RZ, P2 ;  /* 0x000000ff48577208 */ /* 0x000fe20001000000 */
[----:B------:R-:W-:Y:S01]  /*2080*/  @P1 FADD.FTZ R133, R133, R86 ;  /* 0x0000005685851221 */ /* 0x000fe20000010000 */
[----:B------:R-:W-:Y:S01]  /*2090*/  ISETP.NE.U32.AND P2, PT, RZ, UR18, PT ;  /* 0x00000012ff007c0c */ /* 0x000fe2000bf45070 */
[----:B------:R-:W-:Y:S01]  /*20a0*/  FADD.FTZ R85, R85, -R90 ;  /* 0x8000005a55557221 */ /* 0x000fe20000010000 */
[----:B------:R-:W-:Y:S01]  /*20b0*/  MOV R89, R160 ;  /* 0x000000a000597202 */ /* 0x000fe20000000f00 */
[----:B------:R-:W-:Y:S01]  /*20c0*/  FMUL.FTZ R132, R124, R73 ;  /* 0x000000497c847220 */ /* 0x000fe20000410000 */
[----:B------:R-:W-:Y:S01]  /*20d0*/  ISETP.NE.AND.EX P2, PT, RZ, UR19, PT, P2 ;  /* 0x00000013ff007c0c */ /* 0x000fe2000bf45320 */
[-C--:B------:R-:W-:Y:S01]  /*20e0*/  FMUL.FTZ R72, R133, R123.reuse ;  /* 0x0000007b85487220 */ /* 0x080fe20000410000 */
[----:B------:R-:W-:Y:S01]  /*20f0*/  FMUL.FTZ R73, R71, R123 ;  /* 0x0000007b47497220 */ /* 0x000fe20000410000 */
[----:B------:R-:W-:Y:S01]  /*2100*/  LOP3.LUT P5, RZ, R89, 0xff, RZ, 0xc0, !PT ;  /* 0x000000ff59ff7812 */ /* 0x000fe200078ac0ff */
[----:B------:R-:W-:-:S02]  /*2110*/  @P1 IMAD.U32 R89, R32, 0x10000, RZ ;  /* 0x0001000020591824 */ /* 0x000fc400078e00ff */
[C---:B------:R-:W-:Y:S01]  /*2120*/  FMUL.FTZ R138, R124.reuse, R85 ;  /* 0x000000557c8a7220 */ /* 0x040fe20000410000 */
[----:B------:R-:W-:Y:S01]  /*2130*/  FMUL.FTZ R130, R124, R83 ;  /* 0x000000537c827220 */ /* 0x000fe20000410000 */
[----:B------:R-:W-:Y:S01]  /*2140*/  FMUL.FTZ R72, R72, UR17 ;  /* 0x0000001148487c20 */ /* 0x000fe20008410000 */
[----:B------:R-:W-:Y:S01]  /*2150*/  FMUL.FTZ R73, R73, UR17 ;  /* 0x0000001149497c20 */ /* 0x000fe20008410000 */
[C---:B------:R-:W-:Y:S01]  /*2160*/  LOP3.LUT P4, RZ, R163.reuse, 0xff0000, RZ, 0xc0, !PT ;  /* 0x00ff0000a3ff7812 */ /* 0x040fe2000788c0ff */
[----:B------:R-:W-:Y:S01]  /*2170*/  FMUL.FTZ R90, R124, R81 ;  /* 0x000000517c5a7220 */ /* 0x000fe20000410000 */
[----:B------:R-:W-:Y:S01]  /*2180*/  LOP3.LUT P6, RZ, R163, 0xff000000, RZ, 0xc0, !PT ;  /* 0xff000000a3ff7812 */ /* 0x000fe200078cc0ff */
[----:B------:R-:W-:Y:S01]  /*2190*/  @P1 FADD.FTZ R138, R138, R89 ;  /* 0x000000598a8a1221 */ /* 0x000fe20000010000 */
[----:B------:R-:W-:Y:S01]  /*21a0*/  @P1 SHF.L.U32 R83, R34, 0x10, RZ ;  /* 0x0000001022531819 */ /* 0x000fe200000006ff */
[----:B------:R-:W-:Y:S01]  /*21b0*/  @P1 FADD.FTZ R132, R132, R129 ;  /* 0x0000008184841221 */ /* 0x000fe20000010000 */
[----:B------:R-:W-:Y:S01]  /*21c0*/  @P1 SHF.L.U32 R81, R33, 0x10, RZ ;  /* 0x0000001021511819 */ /* 0x000fe200000006ff */
[-C--:B------:R-:W-:Y:S01]  /*21d0*/  FFMA.FTZ R145, R145, R68.reuse, R69 ;  /* 0x0000004491917223 */ /* 0x080fe20000010045 */
[----:B------:R-:W-:Y:S01]  /*21e0*/  FSEL R89, R72, RZ, P4 ;  /* 0x000000ff48597208 */ /* 0x000fe20002000000 */
[----:B------:R-:W-:Y:S01]  /*21f0*/  @P1 FADD.FTZ R90, R90, R83 ;  /* 0x000000535a5a1221 */ /* 0x000fe20000010000 */
[----:B------:R-:W-:Y:S01]  /*2200*/  FSEL R131, R73, RZ, P6 ;  /* 0x000000ff49837208 */ /* 0x000fe20003000000 */
[-C--:B------:R-:W-:Y:S01]  /*2210*/  FMUL.FTZ R73, R138, R123.reuse ;  /* 0x0000007b8a497220 */ /* 0x080fe20000410000 */
[----:B------:R-:W-:Y:S01]  /*2220*/  @P2 IADD3 R72, P6, R128, UR18, RZ ;  /* 0x0000001280482c10 */ /* 0x000fe2000ffde0ff */
[----:B------:R-:W-:Y:S01]  /*2230*/  @P1 FADD.FTZ R130, R130, R81 ;  /* 0x0000005182821221 */ /* 0x000fe20000010000 */
[----:B------:R-:W-:Y:S01]  /*2240*/  IADD3 R128, P4, R128, UR20, RZ ;  /* 0x0000001480807c10 */ /* 0x000fe2000ff9e0ff */
[-C--:B------:R-:W-:Y:S01]  /*2250*/  FMUL.FTZ R83, R88, R123.reuse ;  /* 0x0000007b58537220 */ /* 0x080fe20000410000 */
[----:B------:R-:W-:Y:S01]  /*2260*/  FMUL.FTZ R81, R73, UR17 ;  /* 0x0000001149517c20 */ /* 0x000fe20008410000 */
[C---:B------:R-:W-:Y:S01]  /*2270*/  @P2 IADD3.X R73, R127.reuse, UR19, RZ, P6, !PT ;  /* 0x000000137f492c10 */ /* 0x040fe2000b7fe4ff */
[-C--:B------:R-:W-:Y:S01]  /*2280*/  FMUL.FTZ R85, R130, R123.reuse ;  /* 0x0000007b82557220 */ /* 0x080fe20000410000 */
[----:B------:R-:W-:Y:S01]  /*2290*/  IADD3.X R129, R127, UR21, RZ, P4, !PT ;  /* 0x000000157f817c10 */ /* 0x000fe2000a7fe4ff */
[-C--:B------:R-:W-:Y:S01]  /*22a0*/  FMUL.FTZ R86, R132, R123.reuse ;  /* 0x0000007b84567220 */ /* 0x080fe20000410000 */
[----:B------:R-:W-:Y:S01]  /*22b0*/  FMUL.FTZ R83, R83, UR17 ;  /* 0x0000001153537c20 */ /* 0x000fe20008410000 */
[----:B------:R-:W-:Y:S01]  /*22c0*/  LOP3.LUT P6, RZ, R160, 0xff00, RZ, 0xc0, !PT ;  /* 0x0000ff00a0ff7812 */ /* 0x000fe200078cc0ff */
[----:B------:R-:W-:Y:S01]  /*22d0*/  FMUL.FTZ R127, R90, R123 ;  /* 0x0000007b5a7f7220 */ /* 0x000fe20000410000 */
[----:B------:R-:W-:Y:S01]  /*22e0*/  FMUL.FTZ R85, R85, UR17 ;  /* 0x0000001155557c20 */ /* 0x000fe20008410000 */
[----:B------:R-:W-:Y:S01]  /*22f0*/  FMUL.FTZ R140, R86, UR17 ;  /* 0x00000011568c7c20 */ /* 0x000fe20008410000 */
[----:B------:R-:W-:Y:S01]  /*2300*/  LOP3.LUT P4, RZ, R160, 0xff0000, RZ, 0xc0, !PT ;  /* 0x00ff0000a0ff7812 */ /* 0x000fe2000788c0ff */
[----:B------:R-:W-:Y:S01]  /*2310*/  FMUL.FTZ R127, R127, UR17 ;  /* 0x000000117f7f7c20 */ /* 0x000fe20008410000 */
[----:B------:R-:W-:Y:S01]  /*2320*/  FSEL R86, R83, RZ, P6 ;  /* 0x000000ff53567208 */ /* 0x000fe20003000000 */
[-CC-:B------:R-:W-:Y:S01]  /*2330*/  FFMA.FTZ R137, R84, R68.reuse, R69.reuse ;  /* 0x0000004454897223 */ /* 0x180fe20000010045 */
[----:B------:R-:W-:Y:S01]  /*2340*/  LOP3.LUT P6, RZ, R161, 0xff, RZ, 0xc0, !PT ;  /* 0x000000ffa1ff7812 */ /* 0x000fe200078cc0ff */
[-CC-:B------:R-:W-:Y:S01]  /*2350*/  FFMA.FTZ R147, R147, R68.reuse, R69.reuse ;  /* 0x0000004493937223 */ /* 0x180fe20000010045 */
[----:B------:R-:W-:Y:S01]  /*2360*/  FSEL R83, R85, RZ, P4 ;  /* 0x000000ff55537208 */ /* 0x000fe20002000000 */
[-CC-:B------:R-:W-:Y:S01]  /*2370*/  FFMA.FTZ R149, R149, R68.reuse, R69.reuse ;  /* 0x0000004495957223 */ /* 0x180fe20000010045 */
[----:B------:R-:W-:Y:S01]  /*2380*/  FSEL R81, R81, RZ, P5 ;  /* 0x000000ff51517208 */ /* 0x000fe20002800000 */
[-CC-:B------:R-:W-:Y:S01]  /*2390*/  FFMA.FTZ R151, R151, R68.reuse, R69.reuse ;  /* 0x0000004497977223 */ /* 0x180fe20000010045 */
[----:B------:R-:W-:Y:S01]  /*23a0*/  FSEL R85, R127, RZ, P6 ;  /* 0x000000ff7f557208 */ /* 0x000fe20003000000 */
[-CC-:B------:R-:W-:Y:S01]  /*23b0*/  FFMA.FTZ R127, R82, R68.reuse, R69.reuse ;  /* 0x00000044527f7223 */ /* 0x180fe20000010045 */
[----:B------:R-:W-:Y:S01]  /*23c0*/  LOP3.LUT P5, RZ, R160, 0xff000000, RZ, 0xc0, !PT ;  /* 0xff000000a0ff7812 */ /* 0x000fe200078ac0ff */
[-CC-:B------:R-:W-:Y:S01]  /*23d0*/  FFMA.FTZ R82, R78, R68.reuse, R69.reuse ;  /* 0x000000444e527223 */ /* 0x180fe20000010045 */
[-CC-:B------:R-:W-:Y:S01]  /*23e0*/  FFMA.FTZ R84, R76, R68.reuse, R69.reuse ;  /* 0x000000444c547223 */ /* 0x180fe20000010045 */
[-CC-:B------:R-:W-:Y:S01]  /*23f0*/  FFMA.FTZ R153, R153, R68.reuse, R69.reuse ;  /* 0x0000004499997223 */ /* 0x180fe20000010045 */
[-CC-:B------:R-:W-:Y:S01]  /*2400*/  FFMA.FTZ R160, R74, R68.reuse, R69.reuse ;  /* 0x000000444aa07223 */ /* 0x180fe20000010045 */
[----:B------:R-:W-:Y:S01]  /*2410*/  FFMA.FTZ R69, R155, R68, R69 ;  /* 0x000000449b457223 */ /* 0x000fe20000010045 */
[----:B------:R-:W-:Y:S01]  /*2420*/  @P1 PRMT R68, R34, 0x7632, R68 ;  /* 0x0000763222441816 */ /* 0x000fe20000000044 */
[----:B------:R-:W-:Y:S01]  /*2430*/  FADD.FTZ R145, R148, -R145 ;  /* 0x8000009194917221 */ /* 0x000fe20000010000 */
[----:B------:R-:W-:Y:S01]  /*2440*/  LOP3.LUT P4, RZ, R161, 0xff00, RZ, 0xc0, !PT ;  /* 0x0000ff00a1ff7812 */ /* 0x000fe2000788c0ff */
[----:B------:R-:W-:Y:S01]  /*2450*/  FADD.FTZ R79, R79, -R127 ;  /* 0x8000007f4f4f7221 */ /* 0x000fe20000010000 */
[----:B------:R-:W-:Y:S01]  /*2460*/  @P1 SHF.L.U32 R141, R68, 0x10, RZ ;  /* 0x00000010448d1819 */ /* 0x000fe200000006ff */
[----:B------:R-:W-:Y:S01]  /*2470*/  FMUL.FTZ R74, R124, R145 ;  /* 0x000000917c4a7220 */ /* 0x000fe20000410000 */
[----:B------:R-:W-:Y:S01]  /*2480*/  FADD.FTZ R137, R80, -R137 ;  /* 0x8000008950897221 */ /* 0x000fe20000010000 */
[----:B------:R-:W-:Y:S01]  /*2490*/  FADD.FTZ R147, R150, -R147 ;  /* 0x8000009396937221 */ /* 0x000fe20000010000 */
[----:B------:R-:W-:Y:S01]  /*24a0*/  FADD.FTZ R139, R139, -R160 ;  /* 0x800000a08b8b7221 */ /* 0x000fe20000010000 */
[----:B------:R-:W-:Y:S01]  /*24b0*/  @P1 FADD.FTZ R74, R74, R141 ;  /* 0x0000008d4a4a1221 */ /* 0x000fe20000010000 */
[----:B------:R-:W-:Y:S01]  /*24c0*/  FADD.FTZ R141, R77, -R82 ;  /* 0x800000524d8d7221 */ /* 0x000fe20000010000 */
[----:B------:R-:W-:Y:S01]  /*24d0*/  FADD.FTZ R143, R158, -R69 ;  /* 0x800000459e8f7221 */ /* 0x000fe20000010000 */
[----:B------:R-:W-:Y:S01]  /*24e0*/  FMUL.FTZ R82, R124, R79 ;  /* 0x0000004f7c527220 */ /* 0x000fe20000410000 */
[----:B------:R-:W-:Y:S01]  /*24f0*/  FMUL.FTZ R68, R74, R123 ;  /* 0x0000007b4a447220 */ /* 0x000fe20000410000 */
[----:B------:R-:W-:-:S02]  /*2500*/  @P1 IMAD.U32 R69, R35, 0x10000, RZ ;  /* 0x0001000023451824 */ /* 0x000fc400078e00ff */
[----:B------:R-:W-:Y:S01]  /*2510*/  FMUL.FTZ R160, R124, R137 ;  /* 0x000000897ca07220 */ /* 0x000fe20000410000 */
[----:B------:R-:W-:Y:S01]  /*2520*/  @P1 PRMT R79, R31, 0x7632, R79 ;  /* 0x000076321f4f1816 */ /* 0x000fe2000000004f */
[----:B------:R-:W-:Y:S01]  /*2530*/  FMUL.FTZ R68, R68, UR17 ;  /* 0x0000001144447c20 */ /* 0x000fe20008410000 */
[----:B------:R-:W-:Y:S01]  /*2540*/  FMUL.FTZ R158, R124, R143 ;  /* 0x0000008f7c9e7220 */ /* 0x000fe20000410000 */
[----:B------:R-:W-:Y:S01]  /*2550*/  @P1 FADD.FTZ R160, R160, R69 ;  /* 0x00000045a0a01221 */ /* 0x000fe20000010000 */
[----:B------:R-:W-:Y:S01]  /*2560*/  @P1 SHF.L.U32 R137, R79, 0x10, RZ ;  /* 0x000000104f891819 */ /* 0x000fe200000006ff */
[----:B------:R-:W-:Y:S01]  /*2570*/  FADD.FTZ R151, R154, -R151 ;  /* 0x800000979a977221 */ /* 0x000fe20000010000 */
[----:B------:R-:W-:Y:S01]  /*2580*/  FSEL R78, R68, RZ, P4 ;  /* 0x000000ff444e7208 */ /* 0x000fe20002000000 */
[----:B------:R-:W-:Y:S01]  /*2590*/  FADD.FTZ R149, R152, -R149 ;  /* 0x8000009598957221 */ /* 0x000fe20000010000 */
[----:B------:R-:W-:Y:S01]  /*25a0*/  @P2 IADD3 R76, P4, R126, UR18, RZ ;  /* 0x000000127e4c2c10 */ /* 0x000fe2000ff9e0ff */
[----:B------:R-:W-:Y:S01]  /*25b0*/  @P1 FADD.FTZ R158, R158, R137 ;  /* 0x000000899e9e1221 */ /* 0x000fe20000010000 */
[----:B------:R-:W-:Y:S01]  /*25c0*/  MOV R68, R110 ;  /* 0x0000006e00447202 */ /* 0x000fe20000000f00 */
[----:B------:R-:W-:Y:S01]  /*25d0*/  FMUL.FTZ R148, R124, R141 ;  /* 0x0000008d7c947220 */ /* 0x000fe20000410000 */
[C---:B------:R-:W-:Y:S01]  /*25e0*/  @P2 IADD3.X R77, R125.reuse, UR19, RZ, P4, !PT ;  /* 0x000000137d4d2c10 */ /* 0x040fe2000a7fe4ff */
[----:B------:R-:W-:Y:S01]  /*25f0*/  FADD.FTZ R153, R156, -R153 ;  /* 0x800000999c997221 */ /* 0x000fe20000010000 */
[----:B------:R-:W-:Y:S01]  /*2600*/  IADD3 R126, P4, R126, UR20, RZ ;  /* 0x000000147e7e7c10 */ /* 0x000fe2000ff9e0ff */
[----:B------:R-:W-:Y:S01]  /*2610*/  FMUL.FTZ R156, R124, R149 ;  /* 0x000000957c9c7220 */ /* 0x000fe20000410000 */
[----:B------:R-:W-:Y:S01]  /*2620*/  @P1 SHF.L.U32 R69, R28, 0x10, RZ ;  /* 0x000000101c451819 */ /* 0x000fe200000006ff */
[----:B------:R-:W-:Y:S01]  /*2630*/  FMUL.FTZ R152, R124, R139 ;  /* 0x0000008b7c987220 */ /* 0x000fe20000410000 */
[----:B------:R-:W-:Y:S01]  /*2640*/  IADD3.X R127, R125, UR21, RZ, P4, !PT ;  /* 0x000000157d7f7c10 */ /* 0x000fe2000a7fe4ff */
[----:B------:R-:W-:Y:S01]  /*2650*/  FADD.FTZ R125, R75, -R84 ;  /* 0x800000544b7d7221 */ /* 0x000fe20000010000 */
[----:B------:R-:W-:Y:S01]  /*2660*/  LOP3.LUT P4, RZ, R68, 0xff, RZ, 0xc0, !PT ;  /* 0x000000ff44ff7812 */ /* 0x000fe2000788c0ff */
[C---:B------:R-:W-:Y:S01]  /*2670*/  FMUL.FTZ R75, R124.reuse, R147 ;  /* 0x000000937c4b7220 */ /* 0x040fe20000410000 */
[----:B------:R-:W-:Y:S01]  /*2680*/  @P1 PRMT R68, R35, 0x7632, R68 ;  /* 0x0000763223441816 */ /* 0x000fe20000000044 */
[----:B------:R-:W-:Y:S01]  /*2690*/  FMUL.FTZ R154, R124, R125 ;  /* 0x0000007d7c9a7220 */ /* 0x000fe20000410000 */
[C---:B------:R-:W-:Y:S01]  /*26a0*/  @P1 PRMT R80, R29.reuse, 0x7632, R80 ;  /* 0x000076321d501816 */ /* 0x040fe20000000050 */
[----:B------:R-:W-:Y:S01]  /*26b0*/  @P1 IMAD.U32 R125, R29, 0x10000, RZ ;  /* 0x000100001d7d1824 */ /* 0x000fe200078e00ff */
[----:B------:R-:W-:Y:S01]  /*26c0*/  @P1 SHF.L.U32 R68, R68, 0x10, RZ ;  /* 0x0000001044441819 */ /* 0x000fe200000006ff */
[--C-:B------:R-:W-:Y:S01]  /*26d0*/  @P1 FADD.FTZ R82, R82, R69.reuse ;  /* 0x0000004552521221 */ /* 0x100fe20000010000 */
[----:B------:R-:W-:Y:S01]  /*26e0*/  @P1 SHF.L.U32 R137, R80, 0x10, RZ ;  /* 0x0000001050891819 */ /* 0x000fe200000006ff */
[----:B------:R-:W-:Y:S01]  /*26f0*/  FMUL.FTZ R84, R124, R151 ;  /* 0x000000977c547220 */ /* 0x000fe20000410000 */
[----:B------:R-:W-:Y:S01]  /*2700*/  @P1 PRMT R69, R30, 0x7632, R69 ;  /* 0x000076321e451816 */ /* 0x000fe20000000045 */
[--C-:B------:R-:W-:Y:S01]  /*2710*/  @P1 FADD.FTZ R75, R75, R68.reuse ;  /* 0x000000444b4b1221 */ /* 0x100fe20000010000 */
[----:B------:R-:W-:Y:S01]  /*2720*/  @P1 PRMT R68, R28, 0x7632, R68 ;  /* 0x000076321c441816 */ /* 0x000fe20000000044 */
[----:B------:R-:W-:Y:S01]  /*2730*/  @P1 FADD.FTZ R148, R148, R125 ;  /* 0x0000007d94941221 */ /* 0x000fe20000010000 */
[----:B------:R-:W-:Y:S01]  /*2740*/  @P1 FADD.FTZ R84, R84, R137 ;  /* 0x0000008954541221 */ /* 0x000fe20000010000 */
[----:B------:R-:W-:Y:S01]  /*2750*/  @P1 SHF.L.U32 R125, R69, 0x10, RZ ;  /* 0x00000010457d1819 */ /* 0x000fe200000006ff */
[-C--:B------:R-:W-:Y:S01]  /*2760*/  FMUL.FTZ R69, R75, R123.reuse ;  /* 0x0000007b4b457220 */ /* 0x080fe20000410000 */
[----:B------:R-:W-:Y:S01]  /*2770*/  @P1 SHF.L.U32 R79, R68, 0x10, RZ ;  /* 0x00000010444f1819 */ /* 0x000fe200000006ff */
[----:B------:R-:W-:Y:S01]  /*2780*/  FMUL.FTZ R68, R160, R123 ;  /* 0x0000007ba0447220 */ /* 0x000fe20000410000 */
[----:B------:R-:W-:Y:S01]  /*2790*/  @P1 SHF.L.U32 R137, R31, 0x10, RZ ;  /* 0x000000101f891819 */ /* 0x000fe200000006ff */
[----:B------:R-:W-:Y:S01]  /*27a0*/  FMUL.FTZ R150, R124, R153 ;  /* 0x000000997c967220 */ /* 0x000fe20000410000 */
[----:B------:R-:W-:Y:S01]  /*27b0*/  FSEL R140, R140, RZ, P5 ;  /* 0x000000ff8c8c7208 */ /* 0x000fe20002800000 */
[----:B------:R-:W-:Y:S01]  /*27c0*/  @P1 FADD.FTZ R156, R156, R79 ;  /* 0x0000004f9c9c1221 */ /* 0x000fe20000010000 */
[----:B------:R-:W-:Y:S01]  /*27d0*/  FMUL.FTZ R68, R68, UR17 ;  /* 0x0000001144447c20 */ /* 0x000fe20008410000 */
[----:B------:R-:W-:Y:S01]  /*27e0*/  LOP3.LUT P5, RZ, R161, 0xff0000, RZ, 0xc0, !PT ;  /* 0x00ff0000a1ff7812 */ /* 0x000fe200078ac0ff */
[----:B------:R-:W-:Y:S01]  /*27f0*/  FMUL.FTZ R69, R69, UR17 ;  /* 0x0000001145457c20 */ /* 0x000fe20008410000 */
[----:B------:R-:W-:Y:S01]  /*2800*/  @P1 SHF.L.U32 R79, R30, 0x10, RZ ;  /* 0x000000101e4f1819 */ /* 0x000fe200000006ff */
[----:B------:R-:W-:Y:S01]  /*2810*/  @P1 FADD.FTZ R152, R152, R137 ;  /* 0x0000008998981221 */ /* 0x000fe20000010000 */
[----:B------:R-:W-:Y:S01]  /*2820*/  LOP3.LUT P6, RZ, R161, 0xff000000, RZ, 0xc0, !PT ;  /* 0xff000000a1ff7812 */ /* 0x000fe200078cc0ff */
[----:B------:R-:W-:Y:S01]  /*2830*/  @P1 FADD.FTZ R150, R150, R125 ;  /* 0x0000007d96961221 */ /* 0x000fe20000010000 */
[----:B------:R-:W-:Y:S01]  /*2840*/  FSEL R137, R68, RZ, P5 ;  /* 0x000000ff44897208 */ /* 0x000fe20002800000 */
[----:B------:R-:W-:Y:S01]  /*2850*/  @P1 FADD.FTZ R154, R154, R79 ;  /* 0x0000004f9a9a1221 */ /* 0x000fe20000010000 */
[-C--:B------:R-:W-:Y:S01]  /*2860*/  FMUL.FTZ R68, R82, R123.reuse ;  /* 0x0000007b52447220 */ /* 0x080fe20000410000 */
[----:B------:R-:W-:Y:S01]  /*2870*/  FSEL R125, R69, RZ, P6 ;  /* 0x000000ff457d7208 */ /* 0x000fe20003000000 */
[-C--:B------:R-:W-:Y:S01]  /*2880*/  FMUL.FTZ R69, R148, R123.reuse ;  /* 0x0000007b94457220 */ /* 0x080fe20000410000 */
[-C--:B------:R-:W-:Y:S01]  /*2890*/  FMUL.FTZ R79, R154, R123.reuse ;  /* 0x0000007b9a4f7220 */ /* 0x080fe20000410000 */
[----:B------:R-:W-:Y:S01]  /*28a0*/  FMUL.FTZ R68, R68, UR17 ;  /* 0x0000001144447c20 */ /* 0x000fe20008410000 */
[----:B------:R-:W-:Y:S01]  /*28b0*/  FMUL.FTZ R80, R152, R123 ;  /* 0x0000007b98507220 */ /* 0x000fe20000410000 */
        /* <DEDUP_REMOVED lines=10> */
[----:B------:R-:W-:Y:S02]  /*2960*/  @P2 F2FP.BF16.F32.PACK_AB R136, RZ, R136 ;  /* 0x00000088ff88223e */ /* 0x000fe400000010ff */
[----:B------:R-:W-:-:S02]  /*2970*/  @P2 F2FP.BF16.F32.PACK_AB R164, RZ, R164 ;  /* 0x000000a4ffa4223e */ /* 0x000fc400000010ff */
[----:B------:R-:W-:Y:S02]  /*2980*/  @P2 F2FP.BF16.F32.PACK_AB R144, RZ, R144 ;  /* 0x00000090ff90223e */ /* 0x000fe400000010ff */
[----:B------:R-:W-:Y:S02]  /*2990*/  @P2 F2FP.BF16.F32.PACK_AB R133, RZ, R133 ;  /* 0x00000085ff85223e */ /* 0x000fe400000010ff */
[----:B------:R-:W-:Y:S02]  /*29a0*/  FSEL R110, R124, RZ, P5 ;  /* 0x000000ff7c6e7208 */ /* 0x000fe40002800000 */
[----:B------:R-:W-:Y:S02]  /*29b0*/  FSEL R124, R68, RZ, P4 ;  /* 0x000000ff447c7208 */ /* 0x000fe40002000000 */
[C---:B------:R-:W-:Y:S02]  /*29c0*/  LOP3.LUT P5, RZ, R111.reuse, 0xff00, RZ, 0xc0, !PT ;  /* 0x0000ff006fff7812 */ /* 0x040fe400078ac0ff */
[----:B------:R-:W-:-:S02]  /*29d0*/  LOP3.LUT P4, RZ, R111, 0xff000000, RZ, 0xc0, !PT ;  /* 0xff0000006fff7812 */ /* 0x000fc4000788c0ff */
[----:B------:R-:W-:Y:S02]  /*29e0*/  @P2 F2FP.BF16.F32.PACK_AB R142, RZ, R142 ;  /* 0x0000008eff8e223e */ /* 0x000fe400000010ff */
[----:B------:R-:W-:Y:S02]  /*29f0*/  @P2 F2FP.BF16.F32.PACK_AB R70, RZ, R70 ;  /* 0x00000046ff46223e */ /* 0x000fe400000010ff */
[----:B------:R-:W-:Y:S02]  /*2a00*/  @P2 F2FP.BF16.F32.PACK_AB R146, RZ, R146 ;  /* 0x00000092ff92223e */ /* 0x000fe400000010ff */
[----:B------:R-:W-:Y:S02]  /*2a10*/  @P2 F2FP.BF16.F32.PACK_AB R111, RZ, R71 ;  /* 0x00000047ff6f223e */ /* 0x000fe400000010ff */
        /* <DEDUP_REMOVED lines=8> */
[----:B------:R-:W-:Y:S02]  /*2aa0*/  @P2 F2FP.BF16.F32.PACK_AB R138, RZ, R138 ;  /* 0x0000008aff8a223e */ /* 0x000fe400000010ff */
[----:B------:R-:W-:Y:S01]  /*2ab0*/  @P2 F2FP.BF16.F32.PACK_AB R130, RZ, R130 ;  /* 0x00000082ff82223e */ /* 0x000fe200000010ff */
[----:B------:R0:W-:Y:S01]  /*2ac0*/  @P2 STG.E.128 desc[UR4][R72.64], R64 ;  /* 0x0000004048002986 */ /* 0x0001e2000c101d04 */
[----:B------:R-:W-:Y:S02]  /*2ad0*/  @P2 F2FP.BF16.F32.PACK_AB R90, RZ, R90 ;  /* 0x0000005aff5a223e */ /* 0x000fe400000010ff */
[----:B------:R-:W-:Y:S02]  /*2ae0*/  @P2 F2FP.BF16.F32.PACK_AB R160, RZ, R160 ;  /* 0x000000a0ffa0223e */ /* 0x000fe400000010ff */
[----:B------:R-:W-:Y:S02]  /*2af0*/  F2FP.BF16.F32.PACK_AB R70, R87, R162 ;  /* 0x000000a25746723e */ /* 0x000fe400000010ff */
[----:B------:R-:W-:-:S02]  /*2b00*/  F2FP.BF16.F32.PACK_AB R68, R91, R0 ;  /* 0x000000005b44723e */ /* 0x000fc400000010ff */
[----:B------:R-:W-:Y:S02]  /*2b10*/  @P2 F2FP.BF16.F32.PACK_AB R88, RZ, R88 ;  /* 0x00000058ff58223e */ /* 0x000fe400000010ff */
[----:B------:R-:W-:Y:S02]  /*2b20*/  @P2 F2FP.BF16.F32.PACK_AB R132, RZ, R132 ;  /* 0x00000084ff84223e */ /* 0x000fe400000010ff */
[----:B------:R-:W-:Y:S02]  /*2b30*/  @P2 F2FP.BF16.F32.PACK_AB R0, RZ, R74 ;  /* 0x0000004aff00223e */ /* 0x000fe400000010ff */
[----:B------:R-:W-:Y:S02]  /*2b40*/  @P2 F2FP.BF16.F32.PACK_AB R87, RZ, R75 ;  /* 0x0000004bff57223e */ /* 0x000fe400000010ff */
[----:B------:R-:W-:Y:S02]  /*2b50*/  F2FP.BF16.F32.PACK_AB R71, R131, R89 ;  /* 0x000000598347723e */ /* 0x000fe400000010ff */
[----:B0-----:R-:W-:-:S02]  /*2b60*/  @P2 PRMT R64, R138, 0x7610, R64 ;  /* 0x000076108a402816 */ /* 0x001fc40000000040 */
[----:B------:R-:W-:Y:S02]  /*2b70*/  @P2 PRMT R65, R130, 0x7610, R65 ;  /* 0x0000761082412816 */ /* 0x000fe40000000041 */
[----:B------:R-:W-:Y:S02]  /*2b80*/  @P2 PRMT R66, R90, 0x7610, R66 ;  /* 0x000076105a422816 */ /* 0x000fe40000000042 */
[----:B------:R-:W-:Y:S02]  /*2b90*/  @P2 PRMT R67, R160, 0x7610, R67 ;  /* 0x00007610a0432816 */ /* 0x000fe40000000043 */
[----:B------:R-:W-:Y:S02]  /*2ba0*/  F2FP.BF16.F32.PACK_AB R69, R135, R134 ;  /* 0x000000868745723e */ /* 0x000fe400000010ff */
[----:B------:R-:W-:Y:S02]  /*2bb0*/  @P2 PRMT R64, R64, 0x5410, R88 ;  /* 0x0000541040402816 */ /* 0x000fe40000000058 */
[----:B------:R-:W-:Y:S01]  /*2bc0*/  @P2 PRMT R65, R65, 0x5410, R132 ;  /* 0x0000541041412816 */ /* 0x000fe20000000084 */
[----:B------:R0:W-:Y:S01]  /*2bd0*/  STG.E.128 desc[UR4][R128.64], R68 ;  /* 0x0000004480007986 */ /* 0x0001e2000c101d04 */
[----:B------:R-:W-:-:S02]  /*2be0*/  @P2 PRMT R66, R66, 0x5410, R0 ;  /* 0x0000541042422816 */ /* 0x000fc40000000000 */
[----:B------:R-:W-:Y:S02]  /*2bf0*/  @P2 PRMT R67, R67, 0x5410, R87 ;  /* 0x0000541043432816 */ /* 0x000fe40000000057 */
[----:B------:R-:W-:Y:S01]  /*2c00*/  @P2 F2FP.BF16.F32.PACK_AB R0, RZ, R156 ;  /* 0x0000009cff00223e */ /* 0x000fe200000010ff */
[----:B------:R-:W-:Y:S01]  /*2c10*/  FMUL.FTZ R156, R156, R123 ;  /* 0x0000007b9c9c7220 */ /* 0x000fe20000410000 */
[----:B------:R-:W-:Y:S01]  /*2c20*/  F2FP.BF16.F32.PACK_AB R75, R125, R137 ;  /* 0x000000897d4b723e */ /* 0x000fe200000010ff */
[----:B------:R1:W-:Y:S01]  /*2c30*/  @P2 STG.E.128 desc[UR4][R76.64], R64 ;  /* 0x000000404c002986 */ /* 0x0003e2000c101d04 */
[----:B------:R-:W-:Y:S01]  /*2c40*/  F2FP.BF16.F32.PACK_AB R74, R78, R85 ;  /* 0x000000554e4a723e */ /* 0x000fe200000010ff */
[----:B------:R-:W-:Y:S01]  /*2c50*/  FMUL.FTZ R156, R156, UR17 ;  /* 0x000000119c9c7c20 */ /* 0x000fe20008410000 */
[----:B------:R-:W-:Y:S02]  /*2c60*/  F2FP.BF16.F32.PACK_AB R73, R140, R83 ;  /* 0x000000538c49723e */ /* 0x000fe400000010ff */
[----:B------:R-:W-:-:S02]  /*2c70*/  F2FP.BF16.F32.PACK_AB R72, R86, R81 ;  /* 0x000000515648723e */ /* 0x000fc400000010ff */
[----:B------:R-:W-:Y:S02]  /*2c80*/  @P2 F2FP.BF16.F32.PACK_AB R82, RZ, R82 ;  /* 0x00000052ff52223e */ /* 0x000fe400000010ff */
[----:B------:R-:W-:Y:S01]  /*2c90*/  @P2 F2FP.BF16.F32.PACK_AB R148, RZ, R148 ;  /* 0x00000094ff94223e */ /* 0x000fe200000010ff */
[----:B0-----:R-:W-:Y:S01]  /*2ca0*/  FMUL.FTZ R68, R158, R123 ;  /* 0x0000007b9e447220 */ /* 0x001fe20000410000 */
[----:B------:R-:W-:Y:S01]  /*2cb0*/  @P2 F2FP.BF16.F32.PACK_AB R154, RZ, R154 ;  /* 0x0000009aff9a223e */ /* 0x000fe200000010ff */
[----:B------:R0:W-:Y:S01]  /*2cc0*/  STG.E.128 desc[UR4][R126.64], R72 ;  /* 0x000000487e007986 */ /* 0x0001e2000c101d04 */
[----:B------:R-:W-:Y:S01]  /*2cd0*/  @P2 F2FP.BF16.F32.PACK_AB R152, RZ, R152 ;  /* 0x00000098ff98223e */ /* 0x000fe200000010ff */
[----:B------:R-:W-:Y:S01]  /*2ce0*/  FMUL.FTZ R68, R68, UR17 ;  /* 0x0000001144447c20 */ /* 0x000fe20008410000 */
[----:B------:R-:W-:Y:S02]  /*2cf0*/  @P2 F2FP.BF16.F32.PACK_AB R158, RZ, R158 ;  /* 0x0000009eff9e223e */ /* 0x000fe400000010ff */
[----:B------:R-:W-:-:S02]  /*2d00*/  SEL R129, RZ, 0x1, P3 ;  /* 0x00000001ff817807 */ /* 0x000fc40001800000 */
[----:B-1----:R-:W-:Y:S01]  /*2d10*/  @P2 F2FP.BF16.F32.PACK_AB R77, RZ, R84 ;  /* 0x00000054ff4d223e */ /* 0x002fe200000010ff */
[-C--:B------:R-:W-:Y:S01]  /*2d20*/  FMUL.FTZ R84, R84, R123.reuse ;  /* 0x0000007b54547220 */ /* 0x080fe20000410000 */
[----:B------:R-:W-:Y:S01]  /*2d30*/  FMUL.FTZ R123, R150, R123 ;  /* 0x0000007b967b7220 */ /* 0x000fe20000410000 */
[----:B------:R-:W-:Y:S02]  /*2d40*/  FSEL R71, R68, RZ, P4 ;  /* 0x000000ff44477208 */ /* 0x000fe40002000000 */
[----:B------:R-:W-:Y:S01]  /*2d50*/  FMUL.FTZ R84, R84, UR17 ;  /* 0x0000001154547c20 */ /* 0x000fe20008410000 */
[----:B------:R-:W-:Y:S01]  /*2d60*/  FMUL.FTZ R123, R123, UR17 ;  /* 0x000000117b7b7c20 */ /* 0x000fe20008410000 */
[----:B------:R-:W-:Y:S02]  /*2d70*/  FSEL R68, R156, RZ, P1 ;  /* 0x000000ff9c447208 */ /* 0x000fe40000800000 */
[----:B------:R-:W-:Y:S02]  /*2d80*/  @P2 F2FP.BF16.F32.PACK_AB R150, RZ, R150 ;  /* 0x00000096ff96223e */ /* 0x000fe400000010ff */
[----:B------:R-:W-:-:S02]  /*2d90*/  @P2 PRMT R64, R82, 0x7610, R64 ;  /* 0x0000761052402816 */ /* 0x000fc40000000040 */
[----:B------:R-:W-:Y:S02]  /*2da0*/  @P2 PRMT R65, R148, 0x7610, R65 ;  /* 0x0000761094412816 */ /* 0x000fe40000000041 */
[----:B------:R-:W-:Y:S02]  /*2db0*/  @P2 PRMT R66, R154, 0x7610, R66 ;  /* 0x000076109a422816 */ /* 0x000fe40000000042 */
[----:B0-----:R-:W-:Y:S02]  /*2dc0*/  @P2 IADD3 R72, P1, R118, UR18, RZ ;  /* 0x0000001276482c10 */ /* 0x001fe4000ff3e0ff */
[----:B------:R-:W-:Y:S02]  /*2dd0*/  @P2 PRMT R67, R152, 0x7610, R67 ;  /* 0x0000761098432816 */ /* 0x000fe40000000043 */
[----:B------:R-:W-:Y:S02]  /*2de0*/  FSEL R123, R123, RZ, P5 ;  /* 0x000000ff7b7b7208 */ /* 0x000fe40002800000 */
[----:B------:R-:W-:-:S02]  /*2df0*/  FSEL R69, R84, RZ, P6 ;  /* 0x000000ff54457208 */ /* 0x000fc40003000000 */
[----:B------:R-:W-:Y:S02]  /*2e00*/  IADD3 R74, P4, R118, UR20, RZ ;  /* 0x00000014764a7c10 */ /* 0x000fe4000ff9e0ff */
[----:B------:R-:W-:Y:S02]  /*2e10*/  @P2 PRMT R64, R64, 0x5410, R0 ;  /* 0x0000541040402816 */ /* 0x000fe40000000000 */
[----:B------:R-:W-:Y:S02]  /*2e20*/  @P2 IADD3.X R73, R117, UR19, RZ, P1, !PT ;  /* 0x0000001375492c10 */ /* 0x000fe40008ffe4ff */
[----:B------:R-:W-:Y:S02]  /*2e30*/  @P2 PRMT R65, R65, 0x5410, R77 ;  /* 0x0000541041412816 */ /* 0x000fe4000000004d */
[----:B------:R-:W-:Y:S02]  /*2e40*/  @P2 PRMT R66, R66, 0x5410, R150 ;  /* 0x0000541042422816 */ /* 0x000fe40000000096 */
[----:B------:R-:W-:-:S02]  /*2e50*/  @P2 PRMT R67, R67, 0x5410, R158 ;  /* 0x0000541043432816 */ /* 0x000fc4000000009e */
[----:B------:R-:W-:Y:S02]  /*2e60*/  F2FP.BF16.F32.PACK_AB R71, R71, R124 ;  /* 0x0000007c4747723e */ /* 0x000fe400000010ff */
[----:B------:R-:W-:Y:S01]  /*2e70*/  F2FP.BF16.F32.PACK_AB R70, R123, R110 ;  /* 0x0000006e7b46723e */ /* 0x000fe200000010ff */
[----:B------:R0:W-:Y:S01]  /*2e80*/  @P2 STG.E.128 desc[UR4][R72.64], R64 ;  /* 0x0000004048002986 */ /* 0x0001e2000c101d04 */
[----:B------:R-:W-:Y:S02]  /*2e90*/  F2FP.BF16.F32.PACK_AB R69, R69, R80 ;  /* 0x000000504545723e */ /* 0x000fe400000010ff */
[----:B------:R-:W-:Y:S02]  /*2ea0*/  F2FP.BF16.F32.PACK_AB R68, R68, R79 ;  /* 0x0000004f4444723e */ /* 0x000fe400000010ff */
        /* <DEDUP_REMOVED lines=17> */
[----:B------:R-:W-:Y:S01]  /*2fc0*/  MOV R21, R22 ;  /* 0x0000001600157202 */ /* 0x000fe20000000f00 */
[----:B------:R-:W-:Y:S01]  /*2fd0*/  IMAD.MOV.U32 R22, RZ, RZ, R25 ;  /* 0x000000ffff167224 */ /* 0x000fe200078e0019 */
[----:B------:R-:W-:Y:S01]  /*2fe0*/  MOV R26, R13 ;  /* 0x0000000d001a7202 */ /* 0x000fe20000000f00 */
[----:B------:R-:W-:Y:S01]  /*2ff0*/  IMAD.MOV.U32 R25, RZ, RZ, R10 ;  /* 0x000000ffff197224 */ /* 0x000fe200078e000a */
[----:B------:R-:W-:Y:S02]  /*3000*/  MOV R27, R12 ;  /* 0x0000000c001b7202 */ /* 0x000fe40000000f00 */
[----:B------:R-:W-:Y:S02]  /*3010*/  MOV R5, R6 ;  /* 0x0000000600057202 */ /* 0x000fe40000000f00 */
[----:B------:R-:W-:Y:S02]  /*3020*/  MOV R23, R24 ;  /* 0x0000001800177202 */ /* 0x000fe40000000f00 */
[----:B------:R-:W-:-:S02]  /*3030*/  MOV R12, R15 ;  /* 0x0000000f000c7202 */ /* 0x000fc40000000f00 */
[----:B------:R-:W-:Y:S01]  /*3040*/  MOV R13, R14 ;  /* 0x0000000e000d7202 */ /* 0x000fe20000000f00 */
[----:B------:R-:W-:Y:S01]  /*3050*/  IMAD.MOV.U32 R14, RZ, RZ, R17 ;  /* 0x000000ffff0e7224 */ /* 0x000fe200078e0011 */
        /* <DEDUP_REMOVED lines=25> */
.L_x_2963:
        /* <DEDUP_REMOVED lines=22> */
.L_x_2964:
[----:B------:R-:W-:Y:S01]  /*3350*/  HFMA2.MMA R157, -RZ, RZ, 0, 9.5367431640625e-07 ;  /* 0x00000010ff9d7435 */ /* 0x000fe200000001ff */
[----:B------:R-:W-:Y:S01]  /*3360*/  IMAD.MOV.U32 R164, RZ, RZ, 0x1f ;  /* 0x0000001fffa47424 */ /* 0x000fe200078e00ff */
[----:B------:R-:W-:-:S09]  /*3370*/  MOV R71, 0xffffffff ;  /* 0xffffffff00477802 */ /* 0x000fd20000000f00 */
[----:B-----5:R-:W-:Y:S05]  /*3380*/  WARPSYNC.COLLECTIVE R71, `(.L_x_2966) ;  /* 0x0000000047087348 */ /* 0x020fea0003c00000 */
[----:B------:R0:W1:Y:S02]  /*3390*/  SHFL.DOWN P5, R70, R159, R157, R164 ;  /* 0x0800009d9f467389 */ /* 0x00006400000a00a4 */
[----:B01---5:R-:W-:Y:S01]  /*33a0*/  ENDCOLLECTIVE ;  /* 0x000000000000791b */ /* 0x023fe20003800000 */
.L_x_2966:
[----:B------:R-:W-:Y:S01]  /*33b0*/  FADD.FTZ R73, R159, R70 ;  /* 0x000000469f497221 */ /* 0x000fe20000010000 */
[----:B------:R-:W-:-:S07]  /*33c0*/  MOV R159, R69 ;  /* 0x00000045009f7202 */ /* 0x000fce0000000f00 */
[----:B------:R-:W-:Y:S05]  /*33d0*/  WARPSYNC.COLLECTIVE R71, `(.L_x_2967) ;  /* 0x0000000047087348 */ /* 0x000fea0003c00000 */
[----:B------:R0:W1:Y:S02]  /*33e0*/  SHFL.DOWN P5, R70, R159, R157, R164 ;  /* 0x0800009d9f467389 */ /* 0x00006400000a00a4 */
[----:B01----:R-:W-:Y:S01]  /*33f0*/  ENDCOLLECTIVE ;  /* 0x000000000000791b */ /* 0x003fe20003800000 */
.L_x_2967:
[----:B------:R-:W-:Y:S01]  /*3400*/  MOV R159, R73 ;  /* 0x00000049009f7202 */ /* 0x000fe20000000f00 */
[----:B------:R-:W-:Y:S01]  /*3410*/  IMAD.MOV.U32 R157, RZ, RZ, 0x8 ;  /* 0x00000008ff9d7424 */ /* 0x000fe200078e00ff */
[----:B------:R-:W-:-:S07]  /*3420*/  MOV R72, R70 ;  /* 0x0000004600487202 */ /* 0x000fce0000000f00 */
[----:B------:R-:W-:Y:S05]  /*3430*/  WARPSYNC.COLLECTIVE R71, `(.L_x_2968) ;  /* 0x0000000047087348 */ /* 0x000fea0003c00000 */
[----:B------:R0:W1:Y:S02]  /*3440*/  SHFL.DOWN P5, R70, R159, R157, R164 ;  /* 0x0800009d9f467389 */ /* 0x00006400000a00a4 */
[----:B01----:R-:W-:Y:S01]  /*3450*/  ENDCOLLECTIVE ;  /* 0x000000000000791b */ /* 0x003fe20003800000 */
.L_x_2968:
[----:B------:R-:W-:-:S05]  /*3460*/  FADD.FTZ R165, R69, R72 ;  /* 0x0000004845a57221 */ /* 0x000fca0000010000 */
[----:B------:R-:W-:Y:S01]  /*3470*/  MOV R159, R165 ;  /* 0x000000a5009f7202 */ /* 0x000fe20000000f00 */
[----:B------:R-:W-:-:S07]  /*3480*/  FADD.FTZ R72, R73, R70 ;  /* 0x0000004649487221 */ /* 0x000fce0000010000 */
[----:B------:R-:W-:Y:S05]  /*3490*/  WARPSYNC.COLLECTIVE R71, `(.L_x_2969) ;  /* 0x0000000047087348 */ /* 0x000fea0003c00000 */
[----:B------:R0:W1:Y:S02]  /*34a0*/  SHFL.DOWN P5, R70, R159, R157, R164 ;  /* 0x0800009d9f467389 */ /* 0x00006400000a00a4 */
[----:B01----:R-:W-:Y:S01]  /*34b0*/  ENDCOLLECTIVE ;  /* 0x000000000000791b */ /* 0x003fe20003800000 */
.L_x_2969:
[----:B------:R-:W-:Y:S01]  /*34c0*/  HFMA2.MMA R157, -RZ, RZ, 0, 2.384185791015625e-07 ;  /* 0x00000004ff9d7435 */ /* 0x000fe200000001ff */
[----:B------:R-:W-:Y:S02]  /*34d0*/  MOV R159, R72 ;  /* 0x00000048009f7202 */ /* 0x000fe40000000f00 */
[----:B------:R-:W-:-:S08]  /*34e0*/  MOV R69, R70 ;  /* 0x0000004600457202 */ /* 0x000fd00000000f00 */
[----:B------:R-:W-:Y:S05]  /*34f0*/  WARPSYNC.COLLECTIVE R71, `(.L_x_2970) ;  /* 0x0000000047087348 */ /* 0x000fea0003c00000 */
[----:B------:R0:W1:Y:S02]  /*3500*/  SHFL.DOWN P5, R70, R159, R157, R164 ;  /* 0x0800009d9f467389 */ /* 0x00006400000a00a4 */
[----:B01----:R-:W-:Y:S01]  /*3510*/  ENDCOLLECTIVE ;  /* 0x000000000000791b */ /* 0x003fe20003800000 */
.L_x_2970:
[----:B------:R-:W-:-:S04]  /*3520*/  FADD.FTZ R165, R165, R69 ;  /* 0x00000045a5a57221 */ /* 0x000fc80000010000 */
[----:B------:R-:W-:Y:S02]  /*3530*/  IMAD.MOV.U32 R159, RZ, RZ, R165 ;  /* 0x000000ffff9f7224 */ /* 0x000fe400078e00a5 */
[----:B------:R-:W-:-:S07]  /*3540*/  FADD.FTZ R72, R72, R70 ;  /* 0x0000004648487221 */ /* 0x000fce0000010000 */
[----:B------:R-:W-:Y:S05]  /*3550*/  WARPSYNC.COLLECTIVE R71, `(.L_x_2971) ;  /* 0x0000000047087348 */ /* 0x000fea0003c00000 */
[----:B------:R0:W1:Y:S02]  /*3560*/  SHFL.DOWN P5, R70, R159, R157, R164 ;  /* 0x0800009d9f467389 */ /* 0x00006400000a00a4 */
[----:B01----:R-:W-:Y:S01]  /*3570*/  ENDCOLLECTIVE ;  /* 0x000000000000791b */ /* 0x003fe20003800000 */
.L_x_2971:
[----:B------:R-:W-:Y:S01]  /*3580*/  HFMA2.MMA R157, -RZ, RZ, 0, 1.1920928955078125e-07 ;  /* 0x00000002ff9d7435 */ /* 0x000fe200000001ff */
[----:B------:R-:W-:Y:S02]  /*3590*/  MOV R159, R72 ;  /* 0x00000048009f7202 */ /* 0x000fe40000000f00 */
[----:B------:R-:W-:-:S08]  /*35a0*/  MOV R73, R70 ;  /* 0x0000004600497202 */ /* 0x000fd00000000f00 */
[----:B------:R-:W-:Y:S05]  /*35b0*/  WARPSYNC.COLLECTIVE R71, `(.L_x_2972) ;  /* 0x0000000047087348 */ /* 0x000fea0003c00000 */
[----:B------:R0:W1:Y:S02]  /*35c0*/  SHFL.DOWN P5, R70, R159, R157, R164 ;  /* 0x0800009d9f467389 */ /* 0x00006400000a00a4 */
[----:B01----:R-:W-:Y:S01]  /*35d0*/  ENDCOLLECTIVE ;  /* 0x000000000000791b */ /* 0x003fe20003800000 */
.L_x_2972:
[----:B------:R-:W-:-:S05]  /*35e0*/  FADD.FTZ R73, R165, R73 ;  /* 0x00000049a5497221 */ /* 0x000fca0000010000 */
[----:B------:R-:W-:Y:S01]  /*35f0*/  MOV R159, R73 ;  /* 0x00000049009f7202 */ /* 0x000fe20000000f00 */
[----:B------:R-:W-:-:S07]  /*3600*/  FADD.FTZ R72, R72, R70 ;  /* 0x0000004648487221 */ /* 0x000fce0000010000 */
[----:B------:R-:W-:Y:S05]  /*3610*/  WARPSYNC.COLLECTIVE R71, `(.L_x_2973) ;  /* 0x0000000047087348 */ /* 0x000fea0003c00000 */
[----:B------:R0:W1:Y:S02]  /*3620*/  SHFL.DOWN P5, R70, R159, R157, R164 ;  /* 0x0800009d9f467389 */ /* 0x00006400000a00a4 */
[----:B01----:R-:W-:Y:S01]  /*3630*/  ENDCOLLECTIVE ;  /* 0x000000000000791b */ /* 0x003fe20003800000 */
.L_x_2973:
[----:B------:R-:W-:Y:S01]  /*3640*/  HFMA2.MMA R157, -RZ, RZ, 0, 5.9604644775390625e-08 ;  /* 0x00000001ff9d7435 */ /* 0x000fe200000001ff */
[----:B------:R-:W-:Y:S01]  /*3650*/  MOV R159, R72 ;  /* 0x00000048009f7202 */ /* 0x000fe20000000f00 */
[----:B------:R-:W-:-:S09]  /*3660*/  IMAD.MOV.U32 R69, RZ, RZ, R70 ;  /* 0x000000ffff457224 */ /* 0x000fd200078e0046 */
[----:B------:R-:W-:Y:S05]  /*3670*/  WARPSYNC.COLLECTIVE R71, `(.L_x_2974) ;  /* 0x0000000047087348 */ /* 0x000fea0003c00000 */
[----:B------:R0:W1:Y:S02]  /*3680*/  SHFL.DOWN P5, R70, R159, R157, R164 ;  /* 0x0800009d9f467389 */ /* 0x00006400000a00a4 */
[----:B01----:R-:W-:Y:S01]  /*3690*/  ENDCOLLECTIVE ;  /* 0x000000000000791b */ /* 0x003fe20003800000 */
.L_x_2974:
[----:B------:R-:W-:-:S05]  /*36a0*/  FADD.FTZ R73, R73, R69 ;  /* 0x0000004549497221 */ /* 0x000fca0000010000 */
[----:B------:R-:W-:Y:S02]  /*36b0*/  MOV R159, R73 ;  /* 0x00000049009f7202 */ /* 0x000fe40000000f00 */
[----:B------:R-:W-:-:S07]  /*36c0*/  MOV R69, R70 ;  /* 0x0000004600457202 */ /* 0x000fce0000000f00 */
[----:B------:R-:W-:Y:S05]  /*36d0*/  WARPSYNC.COLLECTIVE R71, `(.L_x_2975) ;  /* 0x0000000047087348 */ /* 0x000fea0003c00000 */
[----:B------:R0:W1:Y:S02]  /*36e0*/  SHFL.DOWN P5, R70, R159, R157, R164 ;  /* 0x0800009d9f467389 */ /* 0x00006400000a00a4 */
[----:B01----:R-:W-:Y:S01]  /*36f0*/  ENDCOLLECTIVE ;  /* 0x000000000000791b */ /* 0x003fe20003800000 */
.L_x_2975:
[----:B------:R-:W-:Y:S05]  /*3700*/  BRA `(.L_x_2976) ;  /* 0xffffffe000a47947 */ /* 0x000fea000383ffff */
.L_x_2977:
        /* <DEDUP_REMOVED lines=15> */
.L_x_11308:


//--------------------- .text._ZN10layer_norm22ln_bwd_finalize_kernelINS_22Kernel_traits_finalizeILj3072Ef13__nv_bfloat16S2_S2_fjLb0ELj1024ELj4ENS_18Kernel_traits_baseILj3072EfS2_S2_S2_fjLj1024EEEEELb0ELb0EEEvNS_9BwdParamsE --------------------------
	.section	.text._ZN10layer_norm22ln_bwd_finalize_kernelINS_22Kernel_traits_finalizeILj3072Ef13__nv_bfloat16S2_S2_fjLb0ELj1024ELj4ENS_18Kernel_traits_baseILj3072EfS2_S2_S2_fjLj1024EEEEELb0ELb0EEEvNS_9BwdParamsE,"ax",@progbits
	.align	128
        .global         _ZN10layer_norm22ln_bwd_finalize_kernelINS_22Kernel_traits_finalizeILj3072Ef13__nv_bfloat16S2_S2_fjLb0ELj1024ELj4ENS_18Kernel_traits_baseILj3072EfS2_S2_S2_fjLj1024EEEEELb0ELb0EEEvNS_9BwdParamsE
        .type           _ZN10layer_norm22ln_bwd_finalize_kernelINS_22Kernel_traits_finalizeILj3072Ef13__nv_bfloat16S2_S2_fjLb0ELj1024ELj4ENS_18Kernel_traits_baseILj3072EfS2_S2_S2_fjLj1024EEEEELb0ELb0EEEvNS_9BwdParamsE,@function
        .size           _ZN10layer_norm22ln_bwd_finalize_kernelINS_22Kernel_traits_finalizeILj3072Ef13__nv_bfloat16S2_S2_fjLb0ELj1024ELj4ENS_18Kernel_traits_baseILj3072EfS2_S2_S2_fjLj1024EEEEELb0ELb0EEEvNS_9BwdParamsE,(.L_x_11309 - _ZN10layer_norm22ln_bwd_finalize_kernelINS_22Kernel_traits_finalizeILj3072Ef13__nv_bfloat16S2_S2_fjLb0ELj1024ELj4ENS_18Kernel_traits_baseILj3072EfS2_S2_S2_fjLj1024EEEEELb0ELb0EEEvNS_9BwdParamsE)
        .other          _ZN10layer_norm22ln_bwd_finalize_kernelINS_22Kernel_traits_finalizeILj3072Ef13__nv_bfloat16S2_S2_fjLb0ELj1024ELj4ENS_18Kernel_traits_baseILj3072EfS2_S2_S2_fjLj1024EEEEELb0ELb0EEEvNS_9BwdParamsE,@"STO_CUDA_ENTRY STV_DEFAULT"
_ZN10layer_norm22ln_bwd_finalize_kernelINS_22Kernel_traits_finalizeILj3072Ef13__nv_bfloat16S2_S2_fjLb0ELj1024ELj4ENS_18Kernel_traits_baseILj3072EfS2_S2_S2_fjLj1024EEEEELb0ELb0EEEvNS_9BwdParamsE:
.text._ZN10layer_norm22ln_bwd_finalize_kernelINS_22Kernel_traits_finalizeILj3072Ef13__nv_bfloat16S2_S2_fjLb0ELj1024ELj4ENS_18Kernel_traits_baseILj3072EfS2_S2_S2_fjLj1024EEEEELb0ELb0EEEvNS_9BwdParamsE:
        /* <DEDUP_REMOVED lines=25> */
.L_x_2990:
        /* <DEDUP_REMOVED lines=30> */
.L_x_2982:
        /* <DEDUP_REMOVED lines=36> */
.L_x_2981:
[----:B------:R-:W-:Y:S05]  /*05b0*/  BSYNC B1 ;  /* 0x0000000000017941 */ /* 0x000fea0003800000 */
.L_x_2980:
        /* <DEDUP_REMOVED lines=24> */
.L_x_2984:
[----:B------:R-:W-:Y:S05]  /*0740*/  BSYNC B1 ;  /* 0x0000000000017941 */ /* 0x000fea0003800000 */
.L_x_2983:
        /* <DEDUP_REMOVED lines=12> */
.L_x_2985:
[----:B------:R-:W-:Y:S05]  /*0810*/  BSYNC B1 ;  /* 0x0000000000017941 */ /* 0x000fea0003800000 */
.L_x_2979:
[----:B------:R-:W-:Y:S05]  /*0820*/  BSYNC B0 ;  /* 0x0000000000007941 */ /* 0x000fea0003800000 */
.L_x_2978:
        /* <DEDUP_REMOVED lines=29> */
.L_x_3001:
[----:B---3--:R-:W-:Y:S01]  /*0a00*/  FADD.FTZ R9, R18, R9 ;  /* 0x0000000912097221 */ /* 0x008fe20000010000 */
[----:B--2---:R-:W-:-:S04]  /*0a10*/  FADD.FTZ R11, R10, R11 ;  /* 0x0000000b0a0b7221 */ /* 0x004fc80000010000 */
[----:B------:R2:W-:Y:S04]  /*0a20*/  @!P1 STS [R6+0x2000], R9 ;  /* 0x0020000906009388 */ /* 0x0005e80000000800 */
[----:B------:R2:W-:Y:S02]  /*0a30*/  @!P1 STS [R6+0x2080], R11 ;  /* 0x0020800b06009388 */ /* 0x0005e40000000800 */
.L_x_2986:
        /* <DEDUP_REMOVED lines=9> */
[----:B0-----:R-:W0:Y:S01]  /*0ad0*/  LDS.64 R10, [R9+UR4+0x2000] ;  /* 0x00200004090a7984 */ /* 0x001e220008000a00 */
[----:B------:R-:W3:Y:S03]  /*0ae0*/  LDC.64 R14, c[0x0][0x310] ;  /* 0x0000c400ff0e7b82 */ /* 0x000ee60000000a00 */
[----:B------:R-:W4:Y:S01]  /*0af0*/  LDS.64 R16, [R9+UR4+0x2080] ;  /* 0x0020800409107984 */ /* 0x000f220008000a00 */
[----:B--2---:R-:W-:-:S04]  /*0b00*/  IMAD.WIDE.U32 R12, R4, 0x8, R12 ;  /* 0x00000008040c7825 */ /* 0x004fc800078e000c */
[----:B---3--:R-:W-:Y:S01]  /*0b10*/  IMAD.WIDE.U32 R14, R4, 0x8, R14 ;  /* 0x00000008040e7825 */ /* 0x008fe200078e000e */
[----:B0-----:R2:W-:Y:S04]  /*0b20*/  STG.E.64 desc[UR6][R12.64], R10 ;  /* 0x0000000a0c007986 */ /* 0x0015e8000c101b06 */
[----:B----4-:R2:W-:Y:S02]  /*0b30*/  STG.E.64 desc[UR6][R14.64], R16 ;  /* 0x000000100e007986 */ /* 0x0105e4000c101b06 */
.L_x_2989:
[----:B------:R-:W-:Y:S05]  /*0b40*/  BSYNC B0 ;  /* 0x0000000000007941 */ /* 0x000fea0003800000 */
.L_x_2988:
[C---:B------:R-:W-:Y:S01]  /*0b50*/  ISETP.GT.U32.AND P1, PT, R3.reuse, -0xc01, PT ;  /* 0xfffff3ff0300780c */ /* 0x040fe20003f24070 */
[----:B------:R-:W-:Y:S01]  /*0b60*/  VIADD R4, R4, 0x600 ;  /* 0x0000060004047836 */ /* 0x000fe20000000000 */
[----:B------:R-:W-:-:S11]  /*0b70*/  IADD3 R3, R3, 0xc00, RZ ;  /* 0x00000c0003037810 */ /* 0x000fd60007ffe0ff */
[----:B------:R-:W-:Y:S05]  /*0b80*/  @P1 BRA `(.L_x_2990) ;  /* 0xfffffff400801947 */ /* 0x000fea000383ffff */
[----:B------:R-:W-:Y:S05]  /*0b90*/  EXIT ;  /* 0x000000000000794d */ /* 0x000fea0003800000 */
.L_x_2987:
[----:B------:R-:W-:Y:S01]  /*0ba0*/  HFMA2.MMA R21, -RZ, RZ, 0, 5.9604644775390625e-08 ;  /* 0x00000001ff157435 */ /* 0x000fe200000001ff */
[----:B0--3--:R-:W-:Y:S01]  /*0bb0*/  MOV R22, R10 ;  /* 0x0000000a00167202 */ /* 0x009fe20000000f00 */
[----:B------:R-:W-:Y:S01]  /*0bc0*/  IMAD.MOV.U32 R19, RZ, RZ, -0x1 ;  /* 0xffffffffff137424 */ /* 0x000fe200078e00ff */
[----:B------:R-:W-:-:S08]  /*0bd0*/  MOV R24, 0x1f ;  /* 0x0000001f00187802 */ /* 0x000fd00000000f00 */
[----:B-12---:R-:W-:Y:S05]  /*0be0*/  WARPSYNC.COLLECTIVE R19, `(.L_x_2991) ;  /* 0x0000000013087348 */ /* 0x006fea0003c00000 */
[----:B------:R0:W3:Y:S02]  /*0bf0*/  SHFL.BFLY P2, R20, R22, R21, R24 ;  /* 0x0c00001516147389 */ /* 0x0000e40000040018 */
[----:B0123--:R-:W-:Y:S01]  /*0c00*/  ENDCOLLECTIVE ;  /* 0x000000000000791b */ /* 0x00ffe20003800000 */
.L_x_2991:
[----:B------:R-:W-:Y:S01]  /*0c10*/  HFMA2.MMA R21, -RZ, RZ, 0, 1.1920928955078125e-07 ;  /* 0x00000002ff157435 */ /* 0x000fe200000001ff */
[----:B------:R-:W-:-:S05]  /*0c20*/  MOV R11, R20 ;  /* 0x00000014000b7202 */ /* 0x000fca0000000f00 */
[----:B------:R-:W-:-:S05]  /*0c30*/  FADD.FTZ R11, R10, R11 ;  /* 0x0000000b0a0b7221 */ /* 0x000fca0000010000 */
[----:B------:R-:W-:-:S07]  /*0c40*/  MOV R22, R11 ;  /* 0x0000000b00167202 */ /* 0x000fce0000000f00 */
[----:B------:R-:W-:Y:S05]  /*0c50*/  WARPSYNC.COLLECTIVE R19, `(.L_x_2992) ;  /* 0x0000000013087348 */ /* 0x000fea0003c00000 */
[----:B------:R0:W1:Y:S02]  /*0c60*/  SHFL.BFLY P2, R20, R22, R21, R24 ;  /* 0x0c00001516147389 */ /* 0x0000640000040018 */
[----:B01----:R-:W-:Y:S01]  /*0c70*/  ENDCOLLECTIVE ;  /* 0x000000000000791b */ /* 0x003fe20003800000 */
.L_x_2992:
[----:B------:R-:W-:Y:S01]  /*0c80*/  HFMA2.MMA R21, -RZ, RZ, 0, 2.384185791015625e-07 ;  /* 0x00000004ff157435 */ /* 0x000fe200000001ff */
[----:B------:R-:W-:-:S04]  /*0c90*/  IMAD.MOV.U32 R14, RZ, RZ, R20 ;  /* 0x000000ffff0e7224 */ /* 0x000fc800078e0014 */
[----:B------:R-:W-:-:S05]  /*0ca0*/  FADD.FTZ R14, R11, R14 ;  /* 0x0000000e0b0e7221 */ /* 0x000fca0000010000 */
[----:B------:R-:W-:-:S07]  /*0cb0*/  MOV R22, R14 ;  /* 0x0000000e00167202 */ /* 0x000fce0000000f00 */
[----:B------:R-:W-:Y:S05]  /*0cc0*/  WARPSYNC.COLLECTIVE R19, `(.L_x_2993) ;  /* 0x0000000013087348 */ /* 0x000fea0003c00000 */
[----:B------:R0:W1:Y:S02]  /*0cd0*/  SHFL.BFLY P2, R20, R22, R21, R24 ;  /* 0x0c00001516147389 */ /* 0x0000640000040018 */
[----:B01----:R-:W-:Y:S01]  /*0ce0*/  ENDCOLLECTIVE ;  /* 0x000000000000791b */ /* 0x003fe20003800000 */
.L_x_2993:
[----:B------:R-:W-:Y:S01]  /*0cf0*/  IMAD.MOV.U32 R21, RZ, RZ, 0x8 ;  /* 0x00000008ff157424 */ /* 0x000fe200078e00ff */
[----:B------:R-:W-:-:S05]  /*0d00*/  MOV R13, R20 ;  /* 0x00000014000d7202 */ /* 0x000fca0000000f00 */
[----:B------:R-:W-:-:S05]  /*0d10*/  FADD.FTZ R13, R14, R13 ;  /* 0x0000000d0e0d7221 */ /* 0x000fca0000010000 */
[----:B------:R-:W-:-:S07]  /*0d20*/  MOV R22, R13 ;  /* 0x0000000d00167202 */ /* 0x000fce0000000f00 */
[----:B------:R-:W-:Y:S05]  /*0d30*/  WARPSYNC.COLLECTIVE R19, `(.L_x_2994) ;  /* 0x0000000013087348 */ /* 0x000fea0003c00000 */
[----:B------:R0:W1:Y:S02]  /*0d40*/  SHFL.BFLY P2, R20, R22, R21, R24 ;  /* 0x0c00001516147389 */ /* 0x0000640000040018 */
[----:B01----:R-:W-:Y:S01]  /*0d50*/  ENDCOLLECTIVE ;  /* 0x000000000000791b */ /* 0x003fe20003800000 */
.L_x_2994:
[----:B------:R-:W-:Y:S01]  /*0d60*/  HFMA2.MMA R21, -RZ, RZ, 0, 9.5367431640625e-07 ;  /* 0x00000010ff157435 */ /* 0x000fe200000001ff */
[----:B------:R-:W-:-:S05]  /*0d70*/  MOV R10, R20 ;  /* 0x00000014000a7202 */ /* 0x000fca0000000f00 */
[----:B------:R-:W-:-:S05]  /*0d80*/  FADD.FTZ R10, R13, R10 ;  /* 0x0000000a0d0a7221 */ /* 0x000fca0000010000 */
[----:B------:R-:W-:-:S07]  /*0d90*/  MOV R22, R10 ;  /* 0x0000000a00167202 */ /* 0x000fce0000000f00 */
[----:B------:R-:W-:Y:S05]  /*0da0*/  WARPSYNC.COLLECTIVE R19, `(.L_x_2995) ;  /* 0x0000000013087348 */ /* 0x000fea0003c00000 */
[----:B------:R0:W1:Y:S02]  /*0db0*/  SHFL.BFLY P2, R20, R22, R21, R24 ;  /* 0x0c00001516147389 */ /* 0x0000640000040018 */
[----:B01----:R-:W-:Y:S01]  /*0dc0*/  ENDCOLLECTIVE ;  /* 0x000000000000791b */ /* 0x003fe20003800000 */
.L_x_2995:
[----:B------:R-:W-:Y:S01]  /*0dd0*/  HFMA2.MMA R21, -RZ, RZ, 0, 5.9604644775390625e-08 ;  /* 0x00000001ff157435 */ /* 0x000fe200000001ff */
[----:B------:R-:W-:Y:S01]  /*0de0*/  IMAD.MOV.U32 R22, RZ, RZ, R9 ;  /* 0x000000ffff167224 */ /* 0x000fe200078e0009 */
[----:B------:R-:W-:-:S09]  /*0df0*/  MOV R11, R20 ;  /* 0x00000014000b7202 */ /* 0x000fd20000000f00 */
[----:B------:R-:W-:Y:S05]  /*0e00*/  WARPSYNC.COLLECTIVE R19, `(.L_x_2996) ;  /* 0x0000000013087348 */ /* 0x000fea0003c00000 */
[----:B------:R0:W1:Y:S02]  /*0e10*/  SHFL.BFLY P2, R20, R22, R21, R24 ;  /* 0x0c00001516147389 */ /* 0x0000640000040018 */
[----:B01----:R-:W-:Y:S01]  /*0e20*/  ENDCOLLECTIVE ;  /* 0x000000000000791b */ /* 0x003fe20003800000 */
.L_x_2996:
[----:B------:R-:W-:Y:S01]  /*0e30*/  HFMA2.MMA R21, -RZ, RZ, 0, 1.1920928955078125e-07 ;  /* 0x00000002ff157435 */ /* 0x000fe200000001ff */
[----:B------:R-:W-:-:S05]  /*0e40*/  MOV R14, R20 ;  /* 0x00000014000e7202 */ /* 0x000fca0000000f00 */
[----:B------:R-:W-:-:S05]  /*0e50*/  FADD.FTZ R15, R9, R14 ;  /* 0x0000000e090f7221 */ /* 0x000fca0000010000 */
[----:B------:R-:W-:-:S07]  /*0e60*/  MOV R22, R15 ;  /* 0x0000000f00167202 */ /* 0x000fce0000000f00 */
[----:B------:R-:W-:Y:S05]  /*0e70*/  WARPSYNC.COLLECTIVE R19, `(.L_x_2997) ;  /* 0x0000000013087348 */ /* 0x000fea0003c00000 */
[----:B------:R0:W1:Y:S02]  /*0e80*/  SHFL.BFLY P2, R20, R22, R21, R24 ;  /* 0x0c00001516147389 */ /* 0x0000640000040018 */
[----:B01----:R-:W-:Y:S01]  /*0e90*/  ENDCOLLECTIVE ;  /* 0x000000000000791b */ /* 0x003fe20003800000 */
.L_x_2997:
[----:B------:R-:W-:Y:S01]  /*0ea0*/  HFMA2.MMA R21, -RZ, RZ, 0, 2.384185791015625e-07 ;  /* 0x00000004ff157435 */ /* 0x000fe200000001ff */
[----:B------:R-:W-:-:S04]  /*0eb0*/  IMAD.MOV.U32 R16, RZ, RZ, R20 ;  /* 0x000000ffff107224 */ /* 0x000fc800078e0014 */
[----:B------:R-:W-:-:S05]  /*0ec0*/  FADD.FTZ R16, R15, R16 ;  /* 0x000000100f107221 */ /* 0x000fca0000010000 */
[----:B------:R-:W-:-:S07]  /*0ed0*/  MOV R22, R16 ;  /* 0x0000001000167202 */ /* 0x000fce0000000f00 */
[----:B------:R-:W-:Y:S05]  /*0ee0*/  WARPSYNC.COLLECTIVE R19, `(.L_x_2998) ;  /* 0x0000000013087348 */ /* 0x000fea0003c00000 */
[----:B------:R0:W1:Y:S02]  /*0ef0*/  SHFL.BFLY P2, R20, R22, R21, R24 ;  /* 0x0c00001516147389 */ /* 0x0000640000040018 */
[----:B01----:R-:W-:Y:S01]  /*0f00*/  ENDCOLLECTIVE ;  /* 0x000000000000791b */ /* 0x003fe20003800000 */
.L_x_2998:
[----:B------:R-:W-:Y:S01]  /*0f10*/  IMAD.MOV.U32 R21, RZ, RZ, 0x8 ;  /* 0x00000008ff157424 */ /* 0x000fe200078e00ff */
[----:B------:R-:W-:-:S05]  /*0f20*/  MOV R17, R20 ;  /* 0x0000001400117202 */ /* 0x000fca0000000f00 */
[----:B------:R-:W-:-:S05]  /*0f30*/  FADD.FTZ R17, R16, R17 ;  /* 0x0000001110117221 */ /* 0x000fca0000010000 */
[----:B------:R-:W-:-:S07]  /*0f40*/  MOV R22, R17 ;  /* 0x0000001100167202 */ /* 0x000fce0000000f00 */
[----:B------:R-:W-:Y:S05]  /*0f50*/  WARPSYNC.COLLECTIVE R19, `(.L_x_2999) ;  /* 0x0000000013087348 */ /* 0x000fea0003c00000 */
[----:B------:R0:W1:Y:S02]  /*0f60*/  SHFL.BFLY P2, R20, R22, R21, R24 ;  /* 0x0c00001516147389 */ /* 0x0000640000040018 */
[----:B01----:R-:W-:Y:S01]  /*0f70*/  ENDCOLLECTIVE ;  /* 0x000000000000791b */ /* 0x003fe20003800000 */
.L_x_2999:
[----:B------:R-:W-:Y:S01]  /*0f80*/  HFMA2.MMA R21, -RZ, RZ, 0, 9.5367431640625e-07 ;  /* 0x00000010ff157435 */ /* 0x000fe200000001ff */
[----:B------:R-:W-:-:S05]  /*0f90*/  MOV R18, R20 ;  /* 0x0000001400127202 */ /* 0x000fca0000000f00 */
[----:B------:R-:W-:-:S05]  /*0fa0*/  FADD.FTZ R18, R17, R18 ;  /* 0x0000001211127221 */ /* 0x000fca0000010000 */
[----:B------:R-:W-:-:S07]  /*0fb0*/  MOV R22, R18 ;  /* 0x0000001200167202 */ /* 0x000fce0000000f00 */
[----:B------:R-:W-:Y:S05]  /*0fc0*/  WARPSYNC.COLLECTIVE R19, `(.L_x_3000) ;  /* 0x0000000013087348 */ /* 0x000fea0003c00000 */
[----:B------:R0:W1:Y:S02]  /*0fd0*/  SHFL.BFLY P2, R20, R22, R21, R24 ;  /* 0x0c00001516147389 */ /* 0x0000640000040018 */
[----:B01----:R-:W-:Y:S01]  /*0fe0*/  ENDCOLLECTIVE ;  /* 0x000000000000791b */ /* 0x003fe20003800000 */
.L_x_3000:
[----:B------:R-:W-:Y:S01]  /*0ff0*/  MOV R9, R20 ;  /* 0x0000001400097202 */ /* 0x000fe20000000f00 */
[----:B------:R-:W-:Y:S06]  /*1000*/  BRA `(.L_x_3001) ;  /* 0xfffffff8007c7947 */ /* 0x000fec000383ffff */
.L_x_3002:
        /* <DEDUP_REMOVED lines=15> */
.L_x_11309:


//--------------------- .text._ZN10layer_norm13ln_bwd_kernelINS_13Kernel_traitsIf13__nv_bfloat16S2_S2_fjLj3072ELj1ELj1ELj4ELj16ENS_18Kernel_traits_baseILj3072EfS2_S2_S2_fjLj128EEEEELb1ELb0ELb1ELb0EEEvNS_9BwdParamsE --------------------------
	.section	.text._ZN10layer_norm13ln_bwd_kernelINS_13Kernel_traitsIf13__nv_bfloat16S2_S2_fjLj3072ELj1ELj1ELj4ELj16ENS_18Kernel_traits_baseILj3072EfS2_S2_S2_fjLj128EEEEELb1ELb0ELb1ELb0EEEvNS_9BwdParamsE,"ax",@progbits
	.align	128
        .global         _ZN10layer_norm13ln_bwd_kernelINS_13Kernel_traitsIf13__nv_bfloat16S2_S2_fjLj3072ELj1ELj1ELj4ELj16ENS_18Kernel_traits_baseILj3072EfS2_S2_S2_fjLj128EEEEELb1ELb0ELb1ELb0EEEvNS_9BwdParamsE
        .type           _ZN10layer_norm13ln_bwd_kernelINS_13Kernel_traitsIf13__nv_bfloat16S2_S2_fjLj3072ELj1ELj1ELj4ELj16ENS_18Kernel_traits_baseILj3072EfS2_S2_S2_fjLj128EEEEELb1ELb0ELb1ELb0EEEvNS_9BwdParamsE,@function
        .size           _ZN10layer_norm13ln_bwd_kernelINS_13Kernel_traitsIf13__nv_bfloat16S2_S2_fjLj3072ELj1ELj1ELj4ELj16ENS_18Kernel_traits_baseILj3072EfS2_S2_S2_fjLj128EEEEELb1ELb0ELb1ELb0EEEvNS_9BwdParamsE,(.L_x_11310 - _ZN10layer_norm13ln_bwd_kernelINS_13Kernel_traitsIf13__nv_bfloat16S2_S2_fjLj3072ELj1ELj1ELj4ELj16ENS_18Kernel_traits_baseILj3072EfS2_S2_S2_fjLj128EEEEELb1ELb0ELb1ELb0EEEvNS_9BwdParamsE)
        .other          _ZN10layer_norm13ln_bwd_kernelINS_13Kernel_traitsIf13__nv_bfloat16S2_S2_fjLj3072ELj1ELj1ELj4ELj16ENS_18Kernel_traits_baseILj3072EfS2_S2_S2_fjLj128EEEEELb1ELb0ELb1ELb0EEEvNS_9BwdParamsE,@"STO_CUDA_ENTRY STV_DEFAULT"
_ZN10layer_norm13ln_bwd_kernelINS_13Kernel_traitsIf13__nv_bfloat16S2_S2_fjLj3072ELj1ELj1ELj4ELj16ENS_18Kernel_traits_baseILj3072EfS2_S2_S2_fjLj128EEEEELb1ELb0ELb1ELb0EEEvNS_9BwdParamsE:
.text._ZN10layer_norm13ln_bwd_kernelINS_13Kernel_traitsIf13__nv_bfloat16S2_S2_fjLj3072ELj1ELj1ELj4ELj16ENS_18Kernel_traits_baseILj3072EfS2_S2_S2_fjLj128EEEEELb1ELb0ELb1ELb0EEEvNS_9BwdParamsE:
        /* <DEDUP_REMOVED lines=14> */
[----:B------:R-:W-:-:S04]  /*00e0*/  LOP3.LUT R3, R2, 0x7f, RZ, 0x3c, !PT ;  /* 0x0000007f02037812 */ /* 0x000fc800078e3cff */
[----:B------:R-:W-:Y:S01]  /*00f0*/  LEA.HI.SX32 R0, R0, R3, 0x1d ;  /* 0x0000000300007211 */ /* 0x000fe200078feaff */
[----:B------:R-:W-:-:S03]  /*0100*/  IMAD.MOV.U32 R3, RZ, RZ, R2 ;  /* 0x000000ffff037224 */ /* 0x000fc600078e0002 */
[C---:B------:R-:W-:Y:S02]  /*0110*/  LOP3.LUT P0, RZ, R0.reuse, 0xffffff80, RZ, 0xc0, !PT ;  /* 0xffffff8000ff7812 */ /* 0x040fe4000780c0ff */
[C---:B------:R-:W-:Y:S02]  /*0120*/  ISETP.GE.U32.AND P1, PT, R0.reuse, 0x100, PT ;  /* 0x000001000000780c */ /* 0x040fe40003f26070 */
[----:B------:R-:W-:-:S09]  /*0130*/  ISETP.GE.U32.AND P2, PT, R0, 0x180, PT ;  /* 0x000001800000780c */ /* 0x000fd20003f46070 */
[----:B------:R-:W0:Y:S08]  /*0140*/  @P0 LDC.64 R4, c[0x0][0x260] ;  /* 0x00009800ff040b82 */ /* 0x000e300000000a00 */
[----:B------:R-:W2:Y:S01]  /*0150*/  @P1 LDC.64 R6, c[0x0][0x260] ;  /* 0x00009800ff061b82 */ /* 0x000ea20000000a00 */
[----:B-1----:R-:W-:Y:S02]  /*0160*/  LEA.HI R0, R173, UR6, RZ, 0x19 ;  /* 0x00000006ad007c11 */ /* 0x002fe4000f8fc8ff */
[----:B------:R-:W-:-:S05]  /*0170*/  P2R R172, PR, RZ, 0x4 ;  /* 0x00000004ffac7803 */ /* 0x000fca0000000000 */
[----:B------:R-:W1:Y:S01]  /*0180*/  @P2 LDC.64 R10, c[0x0][0x260] ;  /* 0x00009800ff0a2b82 */ /* 0x000e620000000a00 */
[C---:B0-----:R-:W-:Y:S01]  /*0190*/  @P0 IMAD.WIDE.U32 R4, R3.reuse, 0x20, R4 ;  /* 0x0000002003040825 */ /* 0x041fe200078e0004 */
[----:B------:R-:W-:-:S04]  /*01a0*/  @P0 LOP3.LUT R3, R3, 0x80, RZ, 0xfc, !PT ;  /* 0x0000008003030812 */ /* 0x000fc800078efcff */
[----:B------:R0:W5:Y:S01]  /*01b0*/  @P0 LDG.E.128 R84, desc[UR4][R4.64] ;  /* 0x0000000404540981 */ /* 0x000162000c1e1d00 */
[----:B--2---:R-:W-:-:S03]  /*01c0*/  @P1 IMAD.WIDE.U32 R8, R3, 0x20, R6 ;  /* 0x0000002003081825 */ /* 0x004fc600078e0006 */
[----:B------:R0:W5:Y:S01]  /*01d0*/  @P0 LDG.E.128 R80, desc[UR4][R4.64+0x10] ;  /* 0x0000100404500981 */ /* 0x000162000c1e1d00 */
[----:B------:R-:W-:-:S03]  /*01e0*/  @P1 IADD3 R3, R3, 0x80, RZ ;  /* 0x0000008003031810 */ /* 0x000fc60007ffe0ff */
[----:B------:R0:W5:Y:S02]  /*01f0*/  @P1 LDG.E.128 R76, desc[UR4][R8.64] ;  /* 0x00000004084c1981 */ /* 0x000164000c1e1d00 */
[----:B-1----:R-:W-:Y:S02]  /*0200*/  @P2 IMAD.WIDE.U32 R6, R3, 0x20, R10 ;  /* 0x0000002003062825 */ /* 0x002fe400078e000a */
[----:B------:R0:W5:Y:S04]  /*0210*/  @P1 LDG.E.128 R72, desc[UR4][R8.64+0x10] ;  /* 0x0000100408481981 */ /* 0x000168000c1e1d00 */
[----:B------:R0:W5:Y:S04]  /*0220*/  @P2 LDG.E.128 R68, desc[UR4][R6.64] ;  /* 0x0000000406442981 */ /* 0x000168000c1e1d00 */
[----:B------:R0:W5:Y:S01]  /*0230*/  @P2 LDG.E.128 R64, desc[UR4][R6.64+0x10] ;  /* 0x0000100406402981 */ /* 0x000162000c1e1d00 */
[----:B------:R-:W-:Y:S01]  /*0240*/  ISETP.GE.AND P2, PT, R0, UR7, PT ;  /* 0x0000000700007c0c */ /* 0x000fe2000bf46270 */
[----:B------:R-:W-:Y:S01]  /*0250*/  ULDC.64 UR6, c[0x0][0x308] ;  /* 0x0000c20000067ab9 */ /* 0x000fe20000000a00 */
        /* <DEDUP_REMOVED lines=24> */
[----:B0-----:R-:W-:Y:S06]  /*03e0*/  @P2 BRA `(.L_x_3003) ;  /* 0x0000004000bc2947 */ /* 0x001fec0003800000 */
[----:B------:R-:W0:Y:S01]  /*03f0*/  LDC.U8 R174, c[0x0][0x2a0] ;  /* 0x0000a800ffae7b82 */ /* 0x000e220000000000 */
[----:B------:R-:W-:Y:S01]  /*0400*/  HFMA2.MMA R61, -RZ, RZ, 0, 0 ;  /* 0x00000000ff3d7435 */ /* 0x000fe200000001ff */
[----:B------:R-:W-:-:S10]  /*0410*/  IMAD.MOV.U32 R163, RZ, RZ, 0x1 ;  /* 0x00000001ffa37424 */ /* 0x000fd400078e00ff */
.L_x_3094:
[----:B-1--4-:R-:W1:Y:S08]  /*0420*/  LDC.64 R98, c[0x0][0x288] ;  /* 0x0000a200ff627b82 */ /* 0x012e700000000a00 */
[----:B--2---:R-:W2:Y:S08]  /*0430*/  LDC.64 R96, c[0x0][0x258] ;  /* 0x00009600ff607b82 */ /* 0x004eb00000000a00 */
        /* <DEDUP_REMOVED lines=36> */
.L_x_3007:
[----:B------:R-:W-:Y:S05]  /*0680*/  BSYNC B1 ;  /* 0x0000000000017941 */ /* 0x000fea0003800000 */
.L_x_3006:
        /* <DEDUP_REMOVED lines=11> */
.L_x_3009:
[----:B------:R-:W-:Y:S05]  /*0740*/  BSYNC B1 ;  /* 0x0000000000017941 */ /* 0x000fea0003800000 */
.L_x_3008:
        /* <DEDUP_REMOVED lines=12> */
.L_x_3005:
        /* <DEDUP_REMOVED lines=36> */
[C---:B---3--:R-:W-:Y:S02]  /*0a50*/  PRMT R3, R96.reuse, 0x7632, R3 ;  /* 0x0000763260037816 */ /* 0x048fe40000000003 */
[----:B------:R-:W-:Y:S01]  /*0a60*/  SHF.L.U32 R149, R96, 0x10, RZ ;  /* 0x0000001060957819 */ /* 0x000fe200000006ff */
[----:B------:R-:W-:Y:S01]  /*0a70*/  IMAD.U32 R151, R97, 0x10000, RZ ;  /* 0x0001000061977824 */ /* 0x000fe200078e00ff */
[C---:B------:R-:W-:Y:S01]  /*0a80*/  PRMT R154, R99.reuse, 0x7632, R154 ;  /* 0x00007632639a7816 */ /* 0x040fe2000000009a */
[----:B------:R-:W-:Y:S02]  /*0a90*/  IMAD.U32 R157, R99, 0x10000, RZ ;  /* 0x00010000639d7824 */ /* 0x000fe400078e00ff */
[----:B------:R-:W-:Y:S02]  /*0aa0*/  IMAD.U32 R99, R3, 0x10000, RZ ;  /* 0x0001000003637824 */ /* 0x000fe400078e00ff */
[----:B------:R-:W-:Y:S01]  /*0ab0*/  FADD.FTZ R149, -R166, R149 ;  /* 0x00000095a6957221 */ /* 0x000fe20000010100 */
[----:B------:R-:W-:Y:S01]  /*0ac0*/  PRMT R152, R98, 0x7632, R152 ;  /* 0x0000763262987816 */ /* 0x000fe20000000098 */
[C---:B------:R-:W-:Y:S01]  /*0ad0*/  FADD.FTZ R151, -R166.reuse, R151 ;  /* 0x00000097a6977221 */ /* 0x040fe20000010100 */
[----:B------:R-:W-:Y:S01]  /*0ae0*/  PRMT R150, R97, 0x7632, R150 ;  /* 0x0000763261967816 */ /* 0x000fe20000000096 */
[----:B------:R-:W-:Y:S01]  /*0af0*/  FADD.FTZ R99, -R166, R99 ;  /* 0x00000063a6637221 */ /* 0x000fe20000010100 */
[----:B----4-:R-:W-:Y:S01]  /*0b00*/  PRMT R96, R100, 0x7632, R96 ;  /* 0x0000763264607816 */ /* 0x010fe20000000060 */
[----:B------:R-:W-:Y:S01]  /*0b10*/  FMUL.FTZ R3, R130, R149 ;  /* 0x0000009582037220 */ /* 0x000fe20000410000 */
[----:B------:R-:W-:-:S02]  /*0b20*/  SHF.L.U32 R153, R98, 0x10, RZ ;  /* 0x0000001062997819 */ /* 0x000fc400000006ff */
[----:B------:R-:W-:Y:S01]  /*0b30*/  SHF.L.U32 R97, R100, 0x10, RZ ;  /* 0x0000001064617819 */ /* 0x000fe200000006ff */
[----:B------:R-:W-:Y:S01]  /*0b40*/  FMUL.FTZ R149, R130, R151 ;  /* 0x0000009782957220 */ /* 0x000fe20000410000 */
[C---:B------:R-:W-:Y:S01]  /*0b50*/  PRMT R98, R101.reuse, 0x7632, R98 ;  /* 0x0000763265627816 */ /* 0x040fe20000000062 */
[----:B------:R-:W-:Y:S01]  /*0b60*/  IMAD.U32 R101, R101, 0x10000, RZ ;  /* 0x0001000065657824 */ /* 0x000fe200078e00ff */
[C---:B------:R-:W-:Y:S01]  /*0b70*/  PRMT R100, R102.reuse, 0x7632, R100 ;  /* 0x0000763266647816 */ /* 0x040fe20000000064 */
[C---:B------:R-:W-:Y:S01]  /*0b80*/  IMAD.U32 R159, R103.reuse, 0x10000, RZ ;  /* 0x00010000679f7824 */ /* 0x040fe200078e00ff */
[----:B0-----:R-:W-:Y:S01]  /*0b90*/  SHF.L.U32 R113, R102, 0x10, RZ ;  /* 0x0000001066717819 */ /* 0x001fe200000006ff */
[----:B------:R-:W-:Y:S01]  /*0ba0*/  IMAD.U32 R155, R152, 0x10000, RZ ;  /* 0x00010000989b7824 */ /* 0x000fe200078e00ff */
[----:B------:R-:W-:Y:S01]  /*0bb0*/  PRMT R102, R103, 0x7632, R102 ;  /* 0x0000763267667816 */ /* 0x000fe20000000066 */
[----:B------:R-:W-:Y:S01]  /*0bc0*/  IMAD.U32 R96, R96, 0x10000, RZ ;  /* 0x0001000060607824 */ /* 0x000fe200078e00ff */
[----:B------:R-:W-:Y:S01]  /*0bd0*/  SHF.L.U32 R103, R150, 0x10, RZ ;  /* 0x0000001096677819 */ /* 0x000fe200000006ff */
[----:B------:R-:W-:Y:S01]  /*0be0*/  FMUL.FTZ R158, R130, R99 ;  /* 0x00000063829e7220 */ /* 0x000fe20000410000 */
[----:B------:R-:W-:Y:S01]  /*0bf0*/  FMUL.FTZ R150, R84, R97 ;  /* 0x0000006154967220 */ /* 0x000fe20000410000 */
[----:B------:R-:W-:Y:S01]  /*0c00*/  FADD.FTZ R38, R38, R101 ;  /* 0x0000006526267221 */ /* 0x000fe20000010000 */
[-C--:B------:R-:W-:Y:S01]  /*0c10*/  FFMA.FTZ R62, R149, R101.reuse, R62 ;  /* 0x00000065953e7223 */ /* 0x080fe2000001003e */
[----:B------:R-:W-:Y:S01]  /*0c20*/  FMUL.FTZ R152, R86, R101 ;  /* 0x0000006556987220 */ /* 0x000fe20000410000 */
[----:B------:R-:W-:Y:S01]  /*0c30*/  FADD.FTZ R101, -R166, R155 ;  /* 0x0000009ba6657221 */ /* 0x000fe20000010100 */
[----:B------:R-:W-:Y:S01]  /*0c40*/  FADD.FTZ R37, R37, R96 ;  /* 0x0000006025257221 */ /* 0x000fe20000010000 */
[-C--:B------:R-:W-:Y:S01]  /*0c50*/  FFMA.FTZ R61, R158, R96.reuse, R61 ;  /* 0x000000609e3d7223 */ /* 0x080fe2000001003d */
[----:B------:R-:W-:Y:S01]  /*0c60*/  FMUL.FTZ R155, R85, R96 ;  /* 0x00000060559b7220 */ /* 0x000fe20000410000 */
[----:B------:R-:W-:Y:S01]  /*0c70*/  FADD.FTZ R36, R36, R97 ;  /* 0x0000006124247221 */ /* 0x000fe20000010000 */
[C---:B------:R-:W-:Y:S01]  /*0c80*/  FFMA.FTZ R60, R3.reuse, R97, R60 ;  /* 0x00000061033c7223 */ /* 0x040fe2000001003c */
[C---:B------:R-:W-:Y:S01]  /*0c90*/  FADD.FTZ R103, -R166.reuse, R103 ;  /* 0x00000067a6677221 */ /* 0x040fe20000010100 */
[----:B------:R-:W-:Y:S01]  /*0ca0*/  FADD.FTZ R96, RZ, R150 ;  /* 0x00000096ff607221 */ /* 0x000fe20000010000 */
[----:B------:R-:W-:Y:S01]  /*0cb0*/  FFMA.FTZ R97, R3, R150, RZ ;  /* 0x0000009603617223 */ /* 0x000fe200000100ff */
[C---:B------:R-:W-:Y:S01]  /*0cc0*/  FADD.FTZ R153, -R166.reuse, R153 ;  /* 0x00000099a6997221 */ /* 0x040fe20000010100 */
[----:B------:R-:W-:Y:S01]  /*0cd0*/  FADD.FTZ R157, -R166, R157 ;  /* 0x0000009da69d7221 */ /* 0x000fe20000010100 */
[----:B------:R-:W-:Y:S01]  /*0ce0*/  SHF.L.U32 R98, R98, 0x10, RZ ;  /* 0x0000001062627819 */ /* 0x000fe200000006ff */
[----:B------:R-:W-:Y:S01]  /*0cf0*/  FMUL.FTZ R160, R130, R103 ;  /* 0x0000006782a07220 */ /* 0x000fe20000410000 */
[----:B------:R-:W-:Y:S01]  /*0d00*/  FADD.FTZ R99, R96, R155 ;  /* 0x0000009b60637221 */ /* 0x000fe20000010000 */
[----:B------:R-:W-:Y:S01]  /*0d10*/  FFMA.FTZ R96, R158, R155, R97 ;  /* 0x0000009b9e607223 */ /* 0x000fe20000010061 */
[C---:B------:R-:W-:Y:S01]  /*0d20*/  FMUL.FTZ R151, R130.reuse, R153 ;  /* 0x0000009982977220 */ /* 0x040fe20000410000 */
[----:B------:R-:W-:Y:S01]  /*0d30*/  FMUL.FTZ R153, R130, R157 ;  /* 0x0000009d82997220 */ /* 0x000fe20000410000 */
[----:B------:R-:W-:Y:S01]  /*0d40*/  FADD.FTZ R39, R39, R98 ;  /* 0x0000006227277221 */ /* 0x000fe20000010000 */
[-C--:B------:R-:W-:Y:S01]  /*0d50*/  FFMA.FTZ R63, R160, R98.reuse, R63 ;  /* 0x00000062a03f7223 */ /* 0x080fe2000001003f */
[----:B------:R-:W-:Y:S01]  /*0d60*/  FMUL.FTZ R157, R87, R98 ;  /* 0x00000062579d7220 */ /* 0x000fe20000410000 */
[----:B------:R-:W-:Y:S01]  /*0d70*/  FADD.FTZ R98, R99, R152 ;  /* 0x0000009863627221 */ /* 0x000fe20000010000 */
[----:B------:R-:W-:Y:S01]  /*0d80*/  FFMA.FTZ R97, R149, R152, R96 ;  /* 0x0000009895617223 */ /* 0x000fe20000010060 */
[----:B------:R-:W-:Y:S01]  /*0d90*/  SHF.L.U32 R161, R154, 0x10, RZ ;  /* 0x000000109aa17819 */ /* 0x000fe200000006ff */
[----:B------:R-:W-:-:S02]  /*0da0*/  IMAD.U32 R100, R100, 0x10000, RZ ;  /* 0x0001000064647824 */ /* 0x000fc400078e00ff */
        /* <DEDUP_REMOVED lines=11> */
[----:B------:R-:W-:Y:S01]  /*0e60*/  FADD.FTZ R161, -R166, R161 ;  /* 0x000000a1a6a17221 */ /* 0x000fe20000010100 */
[----:B------:R-:W-:Y:S01]  /*0e70*/  FADD.FTZ R99, R98, R159 ;  /* 0x0000009f62637221 */ /* 0x000fe20000010000 */
[----:B------:R-:W-:-:S02]  /*0e80*/  FFMA.FTZ R96, R162, R159, R97 ;  /* 0x0000009fa2607223 */ /* 0x000fc40000010061 */
        /* <DEDUP_REMOVED lines=12> */
.L_x_3012:
[----:B------:R-:W-:Y:S05]  /*0f50*/  BSYNC B1 ;  /* 0x0000000000017941 */ /* 0x000fea0003800000 */
.L_x_3011:
        /* <DEDUP_REMOVED lines=17> */
[----:B------:R-:W-:Y:S01]  /*1070*/  VIADD R169, R169, 0x80 ;  /* 0x00000080a9a97836 */ /* 0x000fe20000000000 */
[----:B---3--:R-:W-:Y:S01]  /*1080*/  SHF.L.U32 R119, R97, 0x10, RZ ;  /* 0x0000001061777819 */ /* 0x008fe200000006ff */
[C---:B------:R-:W-:Y:S01]  /*1090*/  IMAD.U32 R117, R96.reuse, 0x10000, RZ ;  /* 0x0001000060757824 */ /* 0x040fe200078e00ff */
[----:B------:R-:W-:Y:S01]  /*10a0*/  PRMT R114, R96, 0x7632, R114 ;  /* 0x0000763260727816 */ /* 0x000fe20000000072 */
[C---:B------:R-:W-:Y:S01]  /*10b0*/  IMAD.U32 R121, R98.reuse, 0x10000, RZ ;  /* 0x0001000062797824 */ /* 0x040fe200078e00ff */
[----:B------:R-:W-:Y:S01]  /*10c0*/  PRMT R118, R98, 0x7632, R118 ;  /* 0x0000763262767816 */ /* 0x000fe20000000076 */
[----:B------:R-:W-:Y:S01]  /*10d0*/  FADD.FTZ R119, -R166, R119 ;  /* 0x00000077a6777221 */ /* 0x000fe20000010100 */
[----:B------:R-:W-:-:S02]  /*10e0*/  PRMT R98, R99, 0x7632, R98 ;  /* 0x0000763263627816 */ /* 0x000fc40000000062 */
[----:B------:R-:W-:Y:S01]  /*10f0*/  PRMT R116, R97, 0x7632, R116 ;  /* 0x0000763261747816 */ /* 0x000fe20000000074 */
[----:B----4-:R-:W-:Y:S01]  /*1100*/  IMAD.U32 R97, R100, 0x10000, RZ ;  /* 0x0001000064617824 */ /* 0x010fe200078e00ff */
[----:B------:R-:W-:Y:S01]  /*1110*/  SHF.L.U32 R123, R99, 0x10, RZ ;  /* 0x00000010637b7819 */ /* 0x000fe200000006ff */
[----:B------:R-:W-:Y:S01]  /*1120*/  FADD.FTZ R117, -R166, R117 ;  /* 0x00000075a6757221 */ /* 0x000fe20000010100 */
[----:B------:R-:W-:Y:S02]  /*1130*/  PRMT R96, R100, 0x7632, R96 ;  /* 0x0000763264607816 */ /* 0x000fe40000000060 */
[C---:B------:R-:W-:Y:S02]  /*1140*/  PRMT R100, R101.reuse, 0x7632, R100 ;  /* 0x0000763265647816 */ /* 0x040fe40000000064 */
[----:B------:R-:W-:Y:S01]  /*1150*/  SHF.L.U32 R99, R114, 0x10, RZ ;  /* 0x0000001072637819 */ /* 0x000fe200000006ff */
[----:B------:R-:W-:Y:S01]  /*1160*/  IMAD.U32 R129, R98, 0x10000, RZ ;  /* 0x0001000062817824 */ /* 0x000fe200078e00ff */
[----:B------:R-:W-:Y:S01]  /*1170*/  SHF.L.U32 R101, R101, 0x10, RZ ;  /* 0x0000001065657819 */ /* 0x000fe200000006ff */
[----:B------:R-:W-:Y:S01]  /*1180*/  FMUL.FTZ R119, R130, R119 ;  /* 0x0000007782777220 */ /* 0x000fe20000410000 */
[----:B------:R-:W-:Y:S01]  /*1190*/  SHF.L.U32 R125, R118, 0x10, RZ ;  /* 0x00000010767d7819 */ /* 0x000fe200000006ff */
[C---:B0-----:R-:W-:Y:S01]  /*11a0*/  IMAD.U32 R113, R102.reuse, 0x10000, RZ ;  /* 0x0001000066717824 */ /* 0x041fe200078e00ff */
[----:B------:R-:W-:Y:S01]  /*11b0*/  PRMT R112, R102, 0x7632, R112 ;  /* 0x0000763266707816 */ /* 0x000fe20000000070 */
[----:B------:R-:W-:Y:S01]  /*11c0*/  FMUL.FTZ R117, R130, R117 ;  /* 0x0000007582757220 */ /* 0x000fe20000410000 */
[----:B------:R-:W-:Y:S01]  /*11d0*/  SHF.L.U32 R98, R96, 0x10, RZ ;  /* 0x0000001060627819 */ /* 0x000fe200000006ff */
[----:B------:R-:W-:Y:S01]  /*11e0*/  FMUL.FTZ R114, R76, R97 ;  /* 0x000000614c727220 */ /* 0x000fe20000410000 */
[C---:B------:R-:W-:Y:S01]  /*11f0*/  PRMT R102, R103.reuse, 0x7632, R102 ;  /* 0x0000763267667816 */ /* 0x040fe20000000066 */
[----:B------:R-:W-:Y:S01]  /*1200*/  FADD.FTZ R99, -R166, R99 ;  /* 0x00000063a6637221 */ /* 0x000fe20000010100 */
[----:B------:R-:W-:Y:S01]  /*1210*/  SHF.L.U32 R127, R103, 0x10, RZ ;  /* 0x00000010677f7819 */ /* 0x000fe200000006ff */
[----:B------:R-:W-:-:S02]  /*1220*/  IMAD.U32 R103, R116, 0x10000, RZ ;  /* 0x0001000074677824 */ /* 0x000fc400078e00ff */
[----:B------:R-:W-:Y:S01]  /*1230*/  FADD.FTZ R30, R30, R101 ;  /* 0x000000651e1e7221 */ /* 0x000fe20000010000 */
[-C--:B------:R-:W-:Y:S01]  /*1240*/  FFMA.FTZ R54, R119, R101.reuse, R54 ;  /* 0x0000006577367223 */ /* 0x080fe20000010036 */
[----:B------:R-:W-:Y:S01]  /*1250*/  FMUL.FTZ R116, R78, R101 ;  /* 0x000000654e747220 */ /* 0x000fe20000410000 */
[C---:B------:R-:W-:Y:S01]  /*1260*/  FADD.FTZ R101, -R166.reuse, R125 ;  /* 0x0000007da6657221 */ /* 0x040fe20000010100 */
[----:B------:R-:W-:Y:S01]  /*1270*/  FADD.FTZ R123, -R166, R123 ;  /* 0x0000007ba67b7221 */ /* 0x000fe20000010100 */
[----:B------:R-:W-:Y:S01]  /*1280*/  FADD.FTZ R28, R28, R97 ;  /* 0x000000611c1c7221 */ /* 0x000fe20000010000 */
[----:B------:R-:W-:Y:S01]  /*1290*/  FFMA.FTZ R52, R117, R97, R52 ;  /* 0x0000006175347223 */ /* 0x000fe20000010034 */
[----:B------:R-:W-:Y:S01]  /*12a0*/  FADD.FTZ R96, R171, R114 ;  /* 0x00000072ab607221 */ /* 0x000fe20000010000 */
[----:B------:R-:W-:Y:S01]  /*12b0*/  FMUL.FTZ R125, R77, R98 ;  /* 0x000000624d7d7220 */ /* 0x000fe20000410000 */
[C---:B------:R-:W-:Y:S01]  /*12c0*/  FMUL.FTZ R122, R130.reuse, R99 ;  /* 0x00000063827a7220 */ /* 0x040fe20000410000 */
[----:B------:R-:W-:Y:S01]  /*12d0*/  FFMA.FTZ R97, R117, R114, R170 ;  /* 0x0000007275617223 */ /* 0x000fe200000100aa */
[----:B------:R-:W-:Y:S01]  /*12e0*/  FMUL.FTZ R123, R130, R123 ;  /* 0x0000007b827b7220 */ /* 0x000fe20000410000 */
[----:B------:R-:W-:Y:S01]  /*12f0*/  FADD.FTZ R99, R96, R125 ;  /* 0x0000007d60637221 */ /* 0x000fe20000010000 */
[----:B------:R-:W-:-:S02]  /*1300*/  IMAD.U32 R100, R100, 0x10000, RZ ;  /* 0x0001000064647824 */ /* 0x000fc400078e00ff */
[----:B------:R-:W-:Y:S01]  /*1310*/  FADD.FTZ R103, -R166, R103 ;  /* 0x00000067a6677221 */ /* 0x000fe20000010100 */
[----:B------:R-:W-:Y:S01]  /*1320*/  FFMA.FTZ R96, R122, R125, R97 ;  /* 0x0000007d7a607223 */ /* 0x000fe20000010061 */
[----:B------:R-:W-:Y:S01]  /*1330*/  FADD.FTZ R121, -R166, R121 ;  /* 0x00000079a6797221 */ /* 0x000fe20000010100 */
[----:B------:R-:W-:Y:S01]  /*1340*/  FADD.FTZ R26, R26, R127 ;  /* 0x0000007f1a1a7221 */ /* 0x000fe20000010000 */
[-C--:B------:R-:W-:Y:S01]  /*1350*/  FFMA.FTZ R50, R123, R127.reuse, R50 ;  /* 0x0000007f7b327223 */ /* 0x080fe20000010032 */
        /* <DEDUP_REMOVED lines=34> */
.L_x_3014:
[----:B------:R-:W-:Y:S05]  /*1580*/  BSYNC B1 ;  /* 0x0000000000017941 */ /* 0x000fea0003800000 */
.L_x_3013:
        /* <DEDUP_REMOVED lines=16> */
[C---:B------:R-:W-:Y:S02]  /*1690*/  PRMT R134, R102.reuse, 0x7632, R134 ;  /* 0x0000763266867816 */ /* 0x040fe40000000086 */
[----:B------:R-:W-:Y:S02]  /*16a0*/  SHF.L.U32 R137, R102, 0x10, RZ ;  /* 0x0000001066897819 */ /* 0x000fe400000006ff */
[----:B------:R-:W-:Y:S01]  /*16b0*/  PRMT R102, R103, 0x7632, R102 ;  /* 0x0000763267667816 */ /* 0x000fe20000000066 */
[----:B------:R-:W-:Y:S01]  /*16c0*/  IMAD.U32 R133, R101, 0x10000, RZ ;  /* 0x0001000065857824 */ /* 0x000fe200078e00ff */
[----:B------:R-:W-:Y:S01]  /*16d0*/  SHF.L.U32 R113, R100, 0x10, RZ ;  /* 0x0000001064717819 */ /* 0x000fe200000006ff */
[----:B------:R-:W-:Y:S01]  /*16e0*/  IMAD.U32 R103, R103, 0x10000, RZ ;  /* 0x0001000067677824 */ /* 0x000fe200078e00ff */
[----:B------:R-:W-:-:S02]  /*16f0*/  PRMT R100, R101, 0x7632, R100 ;  /* 0x0000763265647816 */ /* 0x000fc40000000064 */
[----:B------:R-:W-:Y:S02]  /*1700*/  SHF.L.U32 R101, R112, 0x10, RZ ;  /* 0x0000001070657819 */ /* 0x000fe400000006ff */
[----:B------:R-:W-:Y:S01]  /*1710*/  SHF.L.U32 R139, R102, 0x10, RZ ;  /* 0x00000010668b7819 */ /* 0x000fe200000006ff */
[----:B------:R-:W-:Y:S01]  /*1720*/  FADD.FTZ R135, -R166, R133 ;  /* 0x00000085a6877221 */ /* 0x000fe20000010100 */
[----:B0-----:R-:W-:Y:S02]  /*1730*/  IMAD.U32 R111, R100, 0x10000, RZ ;  /* 0x00010000646f7824 */ /* 0x001fe400078e00ff */
[C---:B------:R-:W-:Y:S01]  /*1740*/  FADD.FTZ R137, -R166.reuse, R137 ;  /* 0x00000089a6897221 */ /* 0x040fe20000010100 */
[----:B------:R-:W-:Y:S01]  /*1750*/  FADD.FTZ R141, -R166, R103 ;  /* 0x00000067a68d7221 */ /* 0x000fe20000010100 */
[----:B------:R-:W-:Y:S01]  /*1760*/  SHF.L.U32 R133, R134, 0x10, RZ ;  /* 0x0000001086857819 */ /* 0x000fe200000006ff */
[----:B------:R-:W-:Y:S01]  /*1770*/  FADD.FTZ R103, -R166, R101 ;  /* 0x00000065a6677221 */ /* 0x000fe20000010100 */
[----:B----4-:R-:W-:Y:S01]  /*1780*/  PRMT R100, R96, 0x7632, R100 ;  /* 0x0000763260647816 */ /* 0x010fe20000000064 */
[----:B------:R-:W-:Y:S01]  /*1790*/  FADD.FTZ R167, -R166, R139 ;  /* 0x0000008ba6a77221 */ /* 0x000fe20000010100 */
[----:B------:R-:W-:-:S02]  /*17a0*/  IMAD.U32 R101, R96, 0x10000, RZ ;  /* 0x0001000060657824 */ /* 0x000fc400078e00ff */
[----:B------:R-:W-:Y:S01]  /*17b0*/  FADD.FTZ R113, -R166, R113 ;  /* 0x00000071a6717221 */ /* 0x000fe20000010100 */
[----:B------:R-:W-:Y:S01]  /*17c0*/  SHF.L.U32 R139, R98, 0x10, RZ ;  /* 0x00000010628b7819 */ /* 0x000fe200000006ff */
[----:B------:R-:W-:Y:S01]  /*17d0*/  FMUL.FTZ R137, R130, R137 ;  /* 0x0000008982897220 */ /* 0x000fe20000410000 */
[C---:B------:R-:W-:Y:S01]  /*17e0*/  PRMT R96, R97.reuse, 0x7632, R96 ;  /* 0x0000763261607816 */ /* 0x040fe20000000060 */
[----:B------:R-:W-:Y:S01]  /*17f0*/  FADD.FTZ R145, -R166, R133 ;  /* 0x00000085a6917221 */ /* 0x000fe20000010100 */
[----:B------:R-:W-:Y:S01]  /*1800*/  SHF.L.U32 R97, R97, 0x10, RZ ;  /* 0x0000001061617819 */ /* 0x000fe200000006ff */
[----:B------:R-:W-:Y:S01]  /*1810*/  FMUL.FTZ R134, R68, R101 ;  /* 0x0000006544867220 */ /* 0x000fe20000410000 */
[----:B------:R-:W-:Y:S01]  /*1820*/  SHF.L.U32 R100, R100, 0x10, RZ ;  /* 0x0000001064647819 */ /* 0x000fe200000006ff */
[C---:B------:R-:W-:Y:S01]  /*1830*/  FMUL.FTZ R135, R130.reuse, R135 ;  /* 0x0000008782877220 */ /* 0x040fe20000410000 */
[----:B------:R-:W-:Y:S01]  /*1840*/  FMUL.FTZ R133, R130, R113 ;  /* 0x0000007182857220 */ /* 0x000fe20000410000 */
[----:B------:R-:W-:Y:S01]  /*1850*/  PRMT R102, R98, 0x7632, R102 ;  /* 0x0000763262667816 */ /* 0x000fe20000000066 */
[----:B------:R-:W-:Y:S01]  /*1860*/  FADD.FTZ R16, R16, R139 ;  /* 0x0000008b10107221 */ /* 0x000fe20000010000 */
[-C--:B------:R-:W-:Y:S01]  /*1870*/  FFMA.FTZ R40, R137, R139.reuse, R40 ;  /* 0x0000008b89287223 */ /* 0x080fe20000010028 */
[----:B------:R-:W-:Y:S01]  /*1880*/  FMUL.FTZ R138, R64, R139 ;  /* 0x0000008b408a7220 */ /* 0x000fe20000410000 */
[----:B------:R-:W-:Y:S01]  /*1890*/  SHF.L.U32 R98, R96, 0x10, RZ ;  /* 0x0000001060627819 */ /* 0x000fe200000006ff */
[----:B------:R-:W-:Y:S01]  /*18a0*/  FMUL.FTZ R139, R130, R141 ;  /* 0x0000008d828b7220 */ /* 0x000fe20000410000 */
[----:B------:R-:W-:Y:S01]  /*18b0*/  FADD.FTZ R111, -R166, R111 ;  /* 0x0000006fa66f7221 */ /* 0x000fe20000010100 */
[----:B------:R-:W-:Y:S01]  /*18c0*/  FADD.FTZ R22, R22, R97 ;  /* 0x0000006116167221 */ /* 0x000fe20000010000 */
[-C--:B------:R-:W-:Y:S01]  /*18d0*/  FFMA.FTZ R46, R135, R97.reuse, R46 ;  /* 0x00000061872e7223 */ /* 0x080fe2000001002e */
[----:B------:R-:W-:Y:S01]  /*18e0*/  FMUL.FTZ R136, R70, R97 ;  /* 0x0000006146887220 */ /* 0x000fe20000410000 */
[----:B------:R-:W-:Y:S01]  /*18f0*/  FADD.FTZ R96, R171, R134 ;  /* 0x00000086ab607221 */ /* 0x000fe20000010000 */
[----:B------:R-:W-:Y:S01]  /*1900*/  FMUL.FTZ R141, R69, R100 ;  /* 0x00000064458d7220 */ /* 0x000fe20000410000 */
        /* <DEDUP_REMOVED lines=12> */
[----:B------:R-:W-:Y:S02]  /*19d0*/  IMAD.U32 R102, R102, 0x10000, RZ ;  /* 0x0001000066667824 */ /* 0x000fe400078e00ff */
        /* <DEDUP_REMOVED lines=26> */
.L_x_3010:
[----:B------:R-:W-:Y:S05]  /*1b80*/  BSYNC B0 ;  /* 0x0000000000007941 */ /* 0x000fea0003800000 */
.L_x_3004:
        /* <DEDUP_REMOVED lines=26> */
.L_x_3109:
[----:B------:R-:W4:Y:S01]  /*1d30*/  S2R R101, SR_CgaCtaId ;  /* 0x0000000000657919 */ /* 0x000f220000008800 */
[----:B------:R-:W-:Y:S01]  /*1d40*/  @!P4 LOP3.LUT R96, R96, 0x3, RZ, 0xc0, !PT ;  /* 0x000000036060c812 */ /* 0x000fe200078ec0ff */
[----:B--2---:R-:W-:Y:S01]  /*1d50*/  FADD.FTZ R166, R111, R98 ;  /* 0x000000626fa67221 */ /* 0x004fe20000010000 */
[----:B------:R-:W-:Y:S01]  /*1d60*/  MOV R100, 0x400 ;  /* 0x0000040000647802 */ /* 0x000fe20000000f00 */
[----:B---3--:R-:W-:Y:S01]  /*1d70*/  FADD.FTZ R167, R110, R99 ;  /* 0x000000636ea77221 */ /* 0x008fe20000010000 */
[----:B------:R-:W-:Y:S05]  /*1d80*/  WARPSYNC.ALL ;  /* 0x0000000000007948 */ /* 0x000fea0003800000 */
[----:B------:R-:W-:Y:S01]  /*1d90*/  @!P4 IMAD.IADD R96, R97, 0x1, R96 ;  /* 0x000000016160c824 */ /* 0x000fe200078e0260 */
[----:B------:R-:W-:Y:S01]  /*1da0*/  BSSY B0, `(.L_x_3016) ;  /* 0x00000e9000007945 */ /* 0x000fe20003800000 */
[----:B-1----:R-:W-:-:S04]  /*1db0*/  @P3 VIADD R110, R165, 0xffffffff ;  /* 0xffffffffa56e3836 */ /* 0x002fc80000000000 */
        /* <DEDUP_REMOVED lines=32> */
.L_x_3019:
        /* <DEDUP_REMOVED lines=10> */
.L_x_3020:
[----:B------:R-:W-:Y:S05]  /*2060*/  BSYNC B1 ;  /* 0x0000000000017941 */ /* 0x000fea0003800000 */
.L_x_3018:
        /* <DEDUP_REMOVED lines=18> */
.L_x_3022:
        /* <DEDUP_REMOVED lines=8> */
.L_x_3023:
[----:B------:R-:W-:Y:S05]  /*2210*/  BSYNC B1 ;  /* 0x0000000000017941 */ /* 0x000fea0003800000 */
.L_x_3021:
        /* <DEDUP_REMOVED lines=15> */
.L_x_3025:
[----:B0-----:R-:W-:Y:S02]  /*2310*/  ISETP.NE.AND P6, PT, R174, RZ, PT ;  /* 0x000000ffae00720c */ /* 0x001fe40003fc5270 */
[----:B------:R-:W-:Y:S02]  /*2320*/  @P4 SHF.L.U32 R101, R13, 0x10, RZ ;  /* 0x000000100d654819 */ /* 0x000fe400000006ff */
[----:B------:R-:W-:-:S05]  /*2330*/  FSEL R100, R97, RZ, !P6 ;  /* 0x000000ff61647208 */ /* 0x000fca0007000000 */
[----:B------:R-:W-:-:S04]  /*2340*/  FFMA.FTZ R99, R149, R98, R100 ;  /* 0x0000006295637223 */ /* 0x000fc80000010064 */
[----:B------:R-:W-:-:S04]  /*2350*/  FADD.FTZ R99, R152, -R99 ;  /* 0x8000006398637221 */ /* 0x000fc80000010000 */
[----:B------:R-:W-:-:S04]  /*2360*/  FMUL.FTZ R100, R130, R99 ;  /* 0x0000006382647220 */ /* 0x000fc80000410000 */
[----:B------:R-:W-:-:S07]  /*2370*/  @P4 FADD.FTZ R100, R100, R101 ;  /* 0x0000006564644221 */ /* 0x000fce0000010000 */
.L_x_3026:
[----:B------:R-:W-:Y:S05]  /*2380*/  BSYNC B1 ;  /* 0x0000000000017941 */ /* 0x000fea0003800000 */
.L_x_3024:
        /* <DEDUP_REMOVED lines=16> */
.L_x_3028:
        /* <DEDUP_REMOVED lines=8> */
.L_x_3029:
[----:B------:R-:W-:Y:S05]  /*2510*/  BSYNC B1 ;  /* 0x0000000000017941 */ /* 0x000fea0003800000 */
.L_x_3027:
        /* <DEDUP_REMOVED lines=15> */
.L_x_3031:
[----:B0-----:R-:W-:Y:S02]  /*2610*/  ISETP.NE.AND P6, PT, R174, RZ, PT ;  /* 0x000000ffae00720c */ /* 0x001fe40003fc5270 */
[----:B------:R-:W-:Y:S02]  /*2620*/  @P4 SHF.L.U32 R101, R14, 0x10, RZ ;  /* 0x000000100e654819 */ /* 0x000fe400000006ff */
[----:B------:R-:W-:-:S05]  /*2630*/  FSEL R100, R97, RZ, !P6 ;  /* 0x000000ff61647208 */ /* 0x000fca0007000000 */
[----:B------:R-:W-:-:S04]  /*2640*/  FFMA.FTZ R99, R151, R98, R100 ;  /* 0x0000006297637223 */ /* 0x000fc80000010064 */
[----:B------:R-:W-:-:S04]  /*2650*/  FADD.FTZ R99, R154, -R99 ;  /* 0x800000639a637221 */ /* 0x000fc80000010000 */
[----:B------:R-:W-:-:S04]  /*2660*/  FMUL.FTZ R100, R130, R99 ;  /* 0x0000006382647220 */ /* 0x000fc80000410000 */
[----:B------:R-:W-:-:S07]  /*2670*/  @P4 FADD.FTZ R100, R100, R101 ;  /* 0x0000006564644221 */ /* 0x000fce0000010000 */
.L_x_3032:
[----:B------:R-:W-:Y:S05]  /*2680*/  BSYNC B1 ;  /* 0x0000000000017941 */ /* 0x000fea0003800000 */
.L_x_3030:
        /* <DEDUP_REMOVED lines=16> */
.L_x_3034:
        /* <DEDUP_REMOVED lines=8> */
.L_x_3035:
[----:B------:R-:W-:Y:S05]  /*2810*/  BSYNC B1 ;  /* 0x0000000000017941 */ /* 0x000fea0003800000 */
.L_x_3033:
        /* <DEDUP_REMOVED lines=15> */
.L_x_3037:
[----:B0-----:R-:W-:Y:S02]  /*2910*/  ISETP.NE.AND P6, PT, R174, RZ, PT ;  /* 0x000000ffae00720c */ /* 0x001fe40003fc5270 */
[----:B------:R-:W-:Y:S02]  /*2920*/  @P4 SHF.L.U32 R101, R15, 0x10, RZ ;  /* 0x000000100f654819 */ /* 0x000fe400000006ff */
[----:B------:R-:W-:-:S05]  /*2930*/  FSEL R100, R97, RZ, !P6 ;  /* 0x000000ff61647208 */ /* 0x000fca0007000000 */
[----:B------:R-:W-:-:S04]  /*2940*/  FFMA.FTZ R99, R153, R98, R100 ;  /* 0x0000006299637223 */ /* 0x000fc80000010064 */
[----:B------:R-:W-:-:S04]  /*2950*/  FADD.FTZ R99, R156, -R99 ;  /* 0x800000639c637221 */ /* 0x000fc80000010000 */
[----:B------:R-:W-:-:S04]  /*2960*/  FMUL.FTZ R100, R130, R99 ;  /* 0x0000006382647220 */ /* 0x000fc80000410000 */
[----:B------:R-:W-:-:S07]  /*2970*/  @P4 FADD.FTZ R100, R100, R101 ;  /* 0x0000006564644221 */ /* 0x000fce0000010000 */
.L_x_3038:
[----:B------:R-:W-:Y:S05]  /*2980*/  BSYNC B1 ;  /* 0x0000000000017941 */ /* 0x000fea0003800000 */
.L_x_3036:
        /* <DEDUP_REMOVED lines=16> */
.L_x_3040:
        /* <DEDUP_REMOVED lines=8> */
.L_x_3041:
[----:B------:R-:W-:Y:S05]  /*2b10*/  BSYNC B1 ;  /* 0x0000000000017941 */ /* 0x000fea0003800000 */
.L_x_3039:
[----:B------:R-:W1:Y:S01]  /*2b20*/  @P3 LDC.64 R100, c[0x0][0x298] ;  /* 0x0000a600ff643b82 */ /* 0x000e620000000a00 */
[----:B------:R-:W-:-:S07]  /*2b30*/  @P3 LOP3.LUT P4, RZ, R109, 0xff000000, RZ, 0xc0, !PT ;  /* 0xff0000006dff3812 */ /* 0x000fce000788c0ff */
[----:B------:R-:W2:Y:S01]  /*2b40*/  @P3 LDC.64 R102, c[0x0][0x2f8] ;  /* 0x0000be00ff663b82 */ /* 0x000ea20000000a00 */
[----:B-1----:R-:W-:Y:S01]  /*2b50*/  @P3 FMUL.FTZ R99, R110, R101 ;  /* 0x000000656e633220 */ /* 0x002fe20000410000 */
[----:B------:R-:W-:-:S03]  /*2b60*/  @P5 F2FP.BF16.F32.PACK_AB R110, RZ, R110 ;  /* 0x0000006eff6e523e */ /* 0x000fc600000010ff */
[----:B------:R-:W-:Y:S01]  /*2b70*/  @P3 FMUL.FTZ R99, R99, R100 ;  /* 0x0000006463633220 */ /* 0x000fe20000410000 */
[----:B------:R-:W-:Y:S02]  /*2b80*/  @P5 PRMT R91, R91, 0x5410, R110 ;  /* 0x000054105b5b5816 */ /* 0x000fe4000000006e */
[----:B------:R-:W1:Y:S01]  /*2b90*/  @P5 LDC.64 R100, c[0x0][0x308] ;  /* 0x0000c200ff645b82 */ /* 0x000e620000000a00 */
[----:B--2---:R-:W-:Y:S01]  /*2ba0*/  @P3 IMAD.WIDE.U32 R102, R96, 0x10, R102 ;  /* 0x0000001060663825 */ /* 0x004fe200078e0066 */
[----:B------:R-:W-:-:S03]  /*2bb0*/  @P3 FSEL R99, R99, RZ, P4 ;  /* 0x000000ff63633208 */ /* 0x000fc60002000000 */
[----:B------:R-:W-:Y:S01]  /*2bc0*/  VIADD R96, R96, 0x80 ;  /* 0x0000008060607836 */ /* 0x000fe20000000000 */
[----:B------:R-:W-:-:S04]  /*2bd0*/  @P3 F2FP.BF16.F32.PACK_AB R99, RZ, R99 ;  /* 0x00000063ff63323e */ /* 0x000fc800000010ff */
[----:B------:R-:W-:Y:S01]  /*2be0*/  @P3 PRMT R95, R95, 0x5410, R99 ;  /* 0x000054105f5f3816 */ /* 0x000fe20000000063 */
[C---:B-1----:R-:W-:Y:S01]  /*2bf0*/  @P5 IMAD.WIDE.U32 R100, R132.reuse, 0x10, R100 ;  /* 0x0000001084645825 */ /* 0x042fe200078e0064 */
[----:B------:R-:W-:-:S04]  /*2c00*/  IADD3 R132, R132, 0x80, RZ ;  /* 0x0000008084847810 */ /* 0x000fc80007ffe0ff */
[----:B------:R1:W-:Y:S04]  /*2c10*/  @P5 STG.E.128 desc[UR4][R100.64], R88 ;  /* 0x0000005864005986 */ /* 0x0003e8000c101d04 */
[----:B------:R1:W-:Y:S02]  /*2c20*/  @P3 STG.E.128 desc[UR4][R102.64], R92 ;  /* 0x0000005c66003986 */ /* 0x0003e4000c101d04 */
.L_x_3017:
[----:B------:R-:W-:Y:S05]  /*2c30*/  BSYNC B0 ;  /* 0x0000000000007941 */ /* 0x000fea0003800000 */
.L_x_3016:
[----:B------:R-:W-:Y:S04]  /*2c40*/  BSSY B0, `(.L_x_3042) ;  /* 0x00000d2000007945 */ /* 0x000fe80003800000 */
[----:B------:R-:W-:Y:S05]  /*2c50*/  @!P1 BRA `(.L_x_3043) ;  /* 0x0000000c00409947 */ /* 0x000fea0003800000 */
[----:B------:R-:W-:Y:S04]  /*2c60*/  BSSY B1, `(.L_x_3044) ;  /* 0x0000013000017945 */ /* 0x000fe80003800000 */
[----:B------:R-:W-:Y:S05]  /*2c70*/  @P2 BRA `(.L_x_3045) ;  /* 0x00000000001c2947 */ /* 0x000fea0003800000 */
[----:B------:R-:W-:Y:S01]  /*2c80*/  UISETP.NE.U32.AND UP0, UPT, UR8, URZ, UPT ;  /* 0x0000003f0800728c */ /* 0x000fe2000bf05070 */
[----:B-1----:R-:W-:-:S03]  /*2c90*/  MOV R100, RZ ;  /* 0x000000ff00647202 */ /* 0x002fc60000000f00 */
[----:B------:R-:W-:-:S06]  /*2ca0*/  UISETP.NE.AND.EX UP0, UPT, UR9, URZ, UPT, UP0 ;  /* 0x0000003f0900728c */ /* 0x000fcc000bf05300 */
[----:B------:R-:W-:-:S13]  /*2cb0*/  PLOP3.LUT P4, PT, PT, PT, UP0, 0x80, 0x0 ;  /* 0x000000000000781c */ /* 0x000fda0003f8f008 */
[----:B------:R-:W-:Y:S05]  /*2cc0*/  @!P4 BRA `(.L_x_3046) ;  /* 0x000000000030c947 */ /* 0x000fea0003800000 */
[----:B-----5:R-:W-:Y:S01]  /*2cd0*/  SHF.L.U32 R100, R8, 0x10, RZ ;  /* 0x0000001008647819 */ /* 0x020fe200000006ff */
[----:B------:R-:W-:Y:S06]  /*2ce0*/  BRA `(.L_x_3046) ;  /* 0x0000000000287947 */ /* 0x000fec0003800000 */
.L_x_3045:
[----:B------:R-:W-:Y:S01]  /*2cf0*/  UISETP.NE.U32.AND UP0, UPT, UR8, URZ, UPT ;  /* 0x0000003f0800728c */ /* 0x000fe2000bf05070 */
[----:B0-----:R-:W-:-:S03]  /*2d00*/  ISETP.NE.AND P4, PT, R174, RZ, PT ;  /* 0x000000ffae00720c */ /* 0x001fc60003f85270 */
[----:B------:R-:W-:Y:S01]  /*2d10*/  UISETP.NE.AND.EX UP0, UPT, UR9, URZ, UPT, UP0 ;  /* 0x0000003f0900728c */ /* 0x000fe2000bf05300 */
[----:B-1----:R-:W-:-:S05]  /*2d20*/  FSEL R100, R97, RZ, !P4 ;  /* 0x000000ff61647208 */ /* 0x002fca0006000000 */
[----:B------:R-:W-:Y:S01]  /*2d30*/  PLOP3.LUT P4, PT, PT, PT, UP0, 0x80, 0x0 ;  /* 0x000000000000781c */ /* 0x000fe20003f8f008 */
[----:B------:R-:W-:-:S04]  /*2d40*/  FFMA.FTZ R99, R117, R98, R100 ;  /* 0x0000006275637223 */ /* 0x000fc80000010064 */
[----:B------:R-:W-:-:S04]  /*2d50*/  FADD.FTZ R99, R114, -R99 ;  /* 0x8000006372637221 */ /* 0x000fc80000010000 */
[----:B------:R-:W-:-:S04]  /*2d60*/  FMUL.FTZ R100, R130, R99 ;  /* 0x0000006382647220 */ /* 0x000fc80000410000 */
[----:B-----5:R-:W-:-:S04]  /*2d70*/  @P4 IMAD.U32 R101, R8, 0x10000, RZ ;  /* 0x0001000008654824 */ /* 0x020fc800078e00ff */
[----:B------:R-:W-:-:S07]  /*2d80*/  @P4 FADD.FTZ R100, R100, R101 ;  /* 0x0000006564644221 */ /* 0x000fce0000010000 */
.L_x_3046:
[----:B------:R-:W-:Y:S05]  /*2d90*/  BSYNC B1 ;  /* 0x0000000000017941 */ /* 0x000fea0003800000 */
.L_x_3044:
        /* <DEDUP_REMOVED lines=18> */
.L_x_3048:
        /* <DEDUP_REMOVED lines=8> */
.L_x_3049:
[----:B------:R-:W-:Y:S05]  /*2f40*/  BSYNC B1 ;  /* 0x0000000000017941 */ /* 0x000fea0003800000 */
.L_x_3047:
        /* <DEDUP_REMOVED lines=15> */
.L_x_3051:
[----:B0-----:R-:W-:Y:S01]  /*3040*/  ISETP.NE.AND P6, PT, R174, RZ, PT ;  /* 0x000000ffae00720c */ /* 0x001fe20003fc5270 */
[----:B------:R-:W-:-:S03]  /*3050*/  @P4 IMAD.U32 R101, R9, 0x10000, RZ ;  /* 0x0001000009654824 */ /* 0x000fc600078e00ff */
[----:B------:R-:W-:-:S05]  /*3060*/  FSEL R100, R97, RZ, !P6 ;  /* 0x000000ff61647208 */ /* 0x000fca0007000000 */
[----:B------:R-:W-:-:S04]  /*3070*/  FFMA.FTZ R99, R119, R98, R100 ;  /* 0x0000006277637223 */ /* 0x000fc80000010064 */
[----:B------:R-:W-:-:S04]  /*3080*/  FADD.FTZ R99, R116, -R99 ;  /* 0x8000006374637221 */ /* 0x000fc80000010000 */
[----:B------:R-:W-:-:S04]  /*3090*/  FMUL.FTZ R100, R130, R99 ;  /* 0x0000006382647220 */ /* 0x000fc80000410000 */
[----:B------:R-:W-:-:S07]  /*30a0*/  @P4 FADD.FTZ R100, R100, R101 ;  /* 0x0000006564644221 */ /* 0x000fce0000010000 */
.L_x_3052:
[----:B------:R-:W-:Y:S05]  /*30b0*/  BSYNC B1 ;  /* 0x0000000000017941 */ /* 0x000fea0003800000 */
.L_x_3050:
        /* <DEDUP_REMOVED lines=16> */
.L_x_3054:
        /* <DEDUP_REMOVED lines=8> */
.L_x_3055:
[----:B------:R-:W-:Y:S05]  /*3240*/  BSYNC B1 ;  /* 0x0000000000017941 */ /* 0x000fea0003800000 */
.L_x_3053:
        /* <DEDUP_REMOVED lines=15> */
.L_x_3057:
[----:B0-----:R-:W-:Y:S01]  /*3340*/  ISETP.NE.AND P6, PT, R174, RZ, PT ;  /* 0x000000ffae00720c */ /* 0x001fe20003fc5270 */
[----:B------:R-:W-:-:S03]  /*3350*/  @P4 IMAD.U32 R101, R10, 0x10000, RZ ;  /* 0x000100000a654824 */ /* 0x000fc600078e00ff */
[----:B------:R-:W-:-:S05]  /*3360*/  FSEL R100, R97, RZ, !P6 ;  /* 0x000000ff61647208 */ /* 0x000fca0007000000 */
[----:B------:R-:W-:-:S04]  /*3370*/  FFMA.FTZ R99, R121, R98, R100 ;  /* 0x0000006279637223 */ /* 0x000fc80000010064 */
[----:B------:R-:W-:-:S04]  /*3380*/  FADD.FTZ R99, R118, -R99 ;  /* 0x8000006376637221 */ /* 0x000fc80000010000 */
[----:B------:R-:W-:-:S04]  /*3390*/  FMUL.FTZ R100, R130, R99 ;  /* 0x0000006382647220 */ /* 0x000fc80000410000 */
[----:B------:R-:W-:-:S07]  /*33a0*/  @P4 FADD.FTZ R100, R100, R101 ;  /* 0x0000006564644221 */ /* 0x000fce0000010000 */
.L_x_3058:
[----:B------:R-:W-:Y:S05]  /*33b0*/  BSYNC B1 ;  /* 0x0000000000017941 */ /* 0x000fea0003800000 */
.L_x_3056:
        /* <DEDUP_REMOVED lines=16> */
.L_x_3060:
        /* <DEDUP_REMOVED lines=8> */
.L_x_3061:
[----:B------:R-:W-:Y:S05]  /*3540*/  BSYNC B1 ;  /* 0x0000000000017941 */ /* 0x000fea0003800000 */
.L_x_3059:
        /* <DEDUP_REMOVED lines=15> */
.L_x_3063:
[----:B0-----:R-:W-:Y:S01]  /*3640*/  ISETP.NE.AND P6, PT, R174, RZ, PT ;  /* 0x000000ffae00720c */ /* 0x001fe20003fc5270 */
[----:B------:R-:W-:-:S03]  /*3650*/  @P4 IMAD.U32 R101, R11, 0x10000, RZ ;  /* 0x000100000b654824 */ /* 0x000fc600078e00ff */
[----:B------:R-:W-:-:S05]  /*3660*/  FSEL R100, R97, RZ, !P6 ;  /* 0x000000ff61647208 */ /* 0x000fca0007000000 */
[----:B------:R-:W-:-:S04]  /*3670*/  FFMA.FTZ R99, R123, R98, R100 ;  /* 0x000000627b637223 */ /* 0x000fc80000010064 */
[----:B------:R-:W-:-:S04]  /*3680*/  FADD.FTZ R99, R120, -R99 ;  /* 0x8000006378637221 */ /* 0x000fc80000010000 */
[----:B------:R-:W-:-:S04]  /*3690*/  FMUL.FTZ R100, R130, R99 ;  /* 0x0000006382647220 */ /* 0x000fc80000410000 */
[----:B------:R-:W-:-:S07]  /*36a0*/  @P4 FADD.FTZ R100, R100, R101 ;  /* 0x0000006564644221 */ /* 0x000fce0000010000 */
.L_x_3064:
[----:B------:R-:W-:Y:S05]  /*36b0*/  BSYNC B1 ;  /* 0x0000000000017941 */ /* 0x000fea0003800000 */
.L_x_3062:
        /* <DEDUP_REMOVED lines=16> */
.L_x_3066:
        /* <DEDUP_REMOVED lines=8> */
.L_x_3067:
[----:B------:R-:W-:Y:S05]  /*3840*/  BSYNC B1 ;  /* 0x0000000000017941 */ /* 0x000fea0003800000 */
.L_x_3065:
        /* <DEDUP_REMOVED lines=8> */
[C---:B--2---:R-:W-:Y:S01]  /*38d0*/  @P3 IMAD.WIDE.U32 R102, R96.reuse, 0x10, R102 ;  /* 0x0000001060663825 */ /* 0x044fe200078e0066 */
[----:B------:R-:W-:Y:S02]  /*38e0*/  @P3 FSEL R99, R99, RZ, P4 ;  /* 0x000000ff63633208 */ /* 0x000fe40002000000 */
[----:B------:R-:W-:Y:S02]  /*38f0*/  IADD3 R96, R96, 0x80, RZ ;  /* 0x0000008060607810 */ /* 0x000fe40007ffe0ff */
[----:B------:R-:W-:-:S04]  /*3900*/  @P3 F2FP.BF16.F32.PACK_AB R99, RZ, R99 ;  /* 0x00000063ff63323e */ /* 0x000fc800000010ff */
[----:B------:R-:W-:Y:S01]  /*3910*/  @P3 PRMT R95, R95, 0x5410, R99 ;  /* 0x000054105f5f3816 */ /* 0x000fe20000000063 */
[C---:B-1----:R-:W-:Y:S01]  /*3920*/  @P5 IMAD.WIDE.U32 R100, R132.reuse, 0x10, R100 ;  /* 0x0000001084645825 */ /* 0x042fe200078e0064 */
[----:B------:R-:W-:-:S04]  /*3930*/  IADD3 R132, R132, 0x80, RZ ;  /* 0x0000008084847810 */ /* 0x000fc80007ffe0ff */
[----:B------:R2:W-:Y:S04]  /*3940*/  @P5 STG.E.128 desc[UR4][R100.64], R88 ;  /* 0x0000005864005986 */ /* 0x0005e8000c101d04 */
[----:B------:R2:W-:Y:S02]  /*3950*/  @P3 STG.E.128 desc[UR4][R102.64], R92 ;  /* 0x0000005c66003986 */ /* 0x0005e4000c101d04 */
.L_x_3043:
[----:B------:R-:W-:Y:S05]  /*3960*/  BSYNC B0 ;  /* 0x0000000000007941 */ /* 0x000fea0003800000 */
.L_x_3042:
[----:B------:R-:W-:Y:S01]  /*3970*/  ISETP.NE.AND P4, PT, R172, RZ, PT ;  /* 0x000000ffac00720c */ /* 0x000fe20003f85270 */
[----:B------:R-:W-:-:S12]  /*3980*/  BSSY B0, `(.L_x_3068) ;  /* 0x00000d0000007945 */ /* 0x000fd80003800000 */
[----:B------:R-:W-:Y:S05]  /*3990*/  @!P4 BRA `(.L_x_3069) ;  /* 0x0000000c0038c947 */ /* 0x000fea0003800000 */
[----:B------:R-:W-:Y:S04]  /*39a0*/  BSSY B1, `(.L_x_3070) ;  /* 0x0000013000017945 */ /* 0x000fe80003800000 */
[----:B------:R-:W-:Y:S05]  /*39b0*/  @P2 BRA `(.L_x_3071) ;  /* 0x00000000001c2947 */ /* 0x000fea0003800000 */
[----:B------:R-:W-:Y:S01]  /*39c0*/  UISETP.NE.U32.AND UP0, UPT, UR8, URZ, UPT ;  /* 0x0000003f0800728c */ /* 0x000fe2000bf05070 */
[----:B-12---:R-:W-:-:S03]  /*39d0*/  IMAD.MOV.U32 R100, RZ, RZ, RZ ;  /* 0x000000ffff647224 */ /* 0x006fc600078e00ff */
[----:B------:R-:W-:-:S06]  /*39e0*/  UISETP.NE.AND.EX UP0, UPT, UR9, URZ, UPT, UP0 ;  /* 0x0000003f0900728c */ /* 0x000fcc000bf05300 */
[----:B------:R-:W-:-:S13]  /*39f0*/  PLOP3.LUT P4, PT, PT, PT, UP0, 0x80, 0x0 ;  /* 0x000000000000781c */ /* 0x000fda0003f8f008 */
[----:B------:R-:W-:Y:S05]  /*3a00*/  @!P4 BRA `(.L_x_3072) ;  /* 0x000000000030c947 */ /* 0x000fea0003800000 */
[----:B-----5:R-:W-:Y:S01]  /*3a10*/  SHF.L.U32 R100, R4, 0x10, RZ ;  /* 0x0000001004647819 */ /* 0x020fe200000006ff */
[----:B------:R-:W-:Y:S06]  /*3a20*/  BRA `(.L_x_3072) ;  /* 0x0000000000287947 */ /* 0x000fec0003800000 */
.L_x_3071:
[----:B------:R-:W-:Y:S01]  /*3a30*/  UISETP.NE.U32.AND UP0, UPT, UR8, URZ, UPT ;  /* 0x0000003f0800728c */ /* 0x000fe2000bf05070 */
[----:B0-----:R-:W-:-:S03]  /*3a40*/  ISETP.NE.AND P4, PT, R174, RZ, PT ;  /* 0x000000ffae00720c */ /* 0x001fc60003f85270 */
[----:B------:R-:W-:Y:S01]  /*3a50*/  UISETP.NE.AND.EX UP0, UPT, UR9, URZ, UPT, UP0 ;  /* 0x0000003f0900728c */ /* 0x000fe2000bf05300 */
[----:B-12---:R-:W-:-:S05]  /*3a60*/  FSEL R100, R97, RZ, !P4 ;  /* 0x000000ff61647208 */ /* 0x006fca0006000000 */
[----:B------:R-:W-:Y:S01]  /*3a70*/  PLOP3.LUT P4, PT, PT, PT, UP0, 0x80, 0x0 ;  /* 0x000000000000781c */ /* 0x000fe20003f8f008 */
[----:B------:R-:W-:-:S04]  /*3a80*/  FFMA.FTZ R99, R133, R98, R100 ;  /* 0x0000006285637223 */ /* 0x000fc80000010064 */
[----:B------:R-:W-:-:S04]  /*3a90*/  FADD.FTZ R99, R134, -R99 ;  /* 0x8000006386637221 */ /* 0x000fc80000010000 */
[----:B------:R-:W-:-:S04]  /*3aa0*/  FMUL.FTZ R100, R130, R99 ;  /* 0x0000006382647220 */ /* 0x000fc80000410000 */
[----:B-----5:R-:W-:-:S05]  /*3ab0*/  @P4 SHF.L.U32 R101, R4, 0x10, RZ ;  /* 0x0000001004654819 */ /* 0x020fca00000006ff */
[----:B------:R-:W-:-:S07]  /*3ac0*/  @P4 FADD.FTZ R100, R100, R101 ;  /* 0x0000006564644221 */ /* 0x000fce0000010000 */
.L_x_3072:
[----:B------:R-:W-:Y:S05]  /*3ad0*/  BSYNC B1 ;  /* 0x0000000000017941 */ /* 0x000fea0003800000 */
.L_x_3070:
        /* <DEDUP_REMOVED lines=18> */
.L_x_3074:
        /* <DEDUP_REMOVED lines=8> */
.L_x_3075:
[----:B------:R-:W-:Y:S05]  /*3c80*/  BSYNC B1 ;  /* 0x0000000000017941 */ /* 0x000fea0003800000 */
.L_x_3073:
        /* <DEDUP_REMOVED lines=15> */
.L_x_3077:
[----:B0-----:R-:W-:Y:S02]  /*3d80*/  ISETP.NE.AND P6, PT, R174, RZ, PT ;  /* 0x000000ffae00720c */ /* 0x001fe40003fc5270 */
[----:B------:R-:W-:Y:S02]  /*3d90*/  @P4 SHF.L.U32 R101, R5, 0x10, RZ ;  /* 0x0000001005654819 */ /* 0x000fe400000006ff */
[----:B------:R-:W-:-:S05]  /*3da0*/  FSEL R100, R97, RZ, !P6 ;  /* 0x000000ff61647208 */ /* 0x000fca0007000000 */
[----:B------:R-:W-:-:S04]  /*3db0*/  FFMA.FTZ R99, R135, R98, R100 ;  /* 0x0000006287637223 */ /* 0x000fc80000010064 */
[----:B------:R-:W-:-:S04]  /*3dc0*/  FADD.FTZ R99, R136, -R99 ;  /* 0x8000006388637221 */ /* 0x000fc80000010000 */
[----:B------:R-:W-:-:S04]  /*3dd0*/  FMUL.FTZ R100, R130, R99 ;  /* 0x0000006382647220 */ /* 0x000fc80000410000 */
[----:B------:R-:W-:-:S07]  /*3de0*/  @P4 FADD.FTZ R100, R100, R101 ;  /* 0x0000006564644221 */ /* 0x000fce0000010000 */
.L_x_3078:
[----:B------:R-:W-:Y:S05]  /*3df0*/  BSYNC B1 ;  /* 0x0000000000017941 */ /* 0x000fea0003800000 */
.L_x_3076:
        /* <DEDUP_REMOVED lines=16> */
.L_x_3080:
        /* <DEDUP_REMOVED lines=8> */
.L_x_3081:
[----:B------:R-:W-:Y:S05]  /*3f80*/  BSYNC B1 ;  /* 0x0000000000017941 */ /* 0x000fea0003800000 */
.L_x_3079:
        /* <DEDUP_REMOVED lines=15> */
.L_x_3083:
[----:B0-----:R-:W-:Y:S02]  /*4080*/  ISETP.NE.AND P6, PT, R174, RZ, PT ;  /* 0x000000ffae00720c */ /* 0x001fe40003fc5270 */
[----:B------:R-:W-:Y:S02]  /*4090*/  @P4 SHF.L.U32 R101, R6, 0x10, RZ ;  /* 0x0000001006654819 */ /* 0x000fe400000006ff */
[----:B------:R-:W-:-:S05]  /*40a0*/  FSEL R100, R97, RZ, !P6 ;  /* 0x000000ff61647208 */ /* 0x000fca0007000000 */
[----:B------:R-:W-:-:S04]  /*40b0*/  FFMA.FTZ R99, R137, R98, R100 ;  /* 0x0000006289637223 */ /* 0x000fc80000010064 */
[----:B------:R-:W-:-:S04]  /*40c0*/  FADD.FTZ R99, R138, -R99 ;  /* 0x800000638a637221 */ /* 0x000fc80000010000 */
[----:B------:R-:W-:-:S04]  /*40d0*/  FMUL.FTZ R100, R130, R99 ;  /* 0x0000006382647220 */ /* 0x000fc80000410000 */
[----:B------:R-:W-:-:S07]  /*40e0*/  @P4 FADD.FTZ R100, R100, R101 ;  /* 0x0000006564644221 */ /* 0x000fce0000010000 */
.L_x_3084:
[----:B------:R-:W-:Y:S05]  /*40f0*/  BSYNC B1 ;  /* 0x0000000000017941 */ /* 0x000fea0003800000 */
.L_x_3082:
        /* <DEDUP_REMOVED lines=16> */
.L_x_3086:
        /* <DEDUP_REMOVED lines=8> */
.L_x_3087:
[----:B------:R-:W-:Y:S05]  /*4280*/  BSYNC B1 ;  /* 0x0000000000017941 */ /* 0x000fea0003800000 */
.L_x_3085:
        /* <DEDUP_REMOVED lines=15> */
.L_x_3089:
[----:B0-----:R-:W-:Y:S02]  /*4380*/  ISETP.NE.AND P6, PT, R174, RZ, PT ;  /* 0x000000ffae00720c */ /* 0x001fe40003fc5270 */
[----:B------:R-:W-:Y:S02]  /*4390*/  @P4 SHF.L.U32 R101, R7, 0x10, RZ ;  /* 0x0000001007654819 */ /* 0x000fe400000006ff */
[----:B------:R-:W-:-:S05]  /*43a0*/  FSEL R100, R97, RZ, !P6 ;  /* 0x000000ff61647208 */ /* 0x000fca0007000000 */
[----:B------:R-:W-:-:S04]  /*43b0*/  FFMA.FTZ R99, R139, R98, R100 ;  /* 0x000000628b637223 */ /* 0x000fc80000010064 */
[----:B------:R-:W-:-:S04]  /*43c0*/  FADD.FTZ R99, R146, -R99 ;  /* 0x8000006392637221 */ /* 0x000fc80000010000 */
[----:B------:R-:W-:-:S04]  /*43d0*/  FMUL.FTZ R100, R130, R99 ;  /* 0x0000006382647220 */ /* 0x000fc80000410000 */
[----:B------:R-:W-:-:S07]  /*43e0*/  @P4 FADD.FTZ R100, R100, R101 ;  /* 0x0000006564644221 */ /* 0x000fce0000010000 */
.L_x_3090:
[----:B------:R-:W-:Y:S05]  /*43f0*/  BSYNC B1 ;  /* 0x0000000000017941 */ /* 0x000fea0003800000 */
.L_x_3088:
        /* <DEDUP_REMOVED lines=16> */
.L_x_3092:
        /* <DEDUP_REMOVED lines=8> */
.L_x_3093:
[----:B------:R-:W-:Y:S05]  /*4580*/  BSYNC B1 ;  /* 0x0000000000017941 */ /* 0x000fea0003800000 */
.L_x_3091:
        /* <DEDUP_REMOVED lines=15> */
.L_x_3069:
[----:B------:R-:W-:Y:S05]  /*4680*/  BSYNC B0 ;  /* 0x0000000000007941 */ /* 0x000fea0003800000 */
.L_x_3068:
[----:B------:R-:W-:Y:S01]  /*4690*/  VIADD R0, R0, UR12 ;  /* 0x0000000c00007c36 */ /* 0x000fe20008000000 */
[----:B------:R-:W-:-:S04]  /*46a0*/  ISETP.NE.AND P3, PT, R163, RZ, PT ;  /* 0x000000ffa300720c */ /* 0x000fc80003f65270 */
[----:B------:R-:W-:Y:S02]  /*46b0*/  ISETP.GE.AND P2, PT, R0, UR13, PT ;  /* 0x0000000d00007c0c */ /* 0x000fe4000bf46270 */
[----:B------:R-:W-:-:S11]  /*46c0*/  SEL R163, RZ, 0x1, P3 ;  /* 0x00000001ffa37807 */ /* 0x000fd60001800000 */
[----:B------:R-:W-:Y:S05]  /*46d0*/  @!P2 BRA `(.L_x_3094) ;  /* 0xffffffbc0050a947 */ /* 0x000fea000383ffff */
.L_x_3003:
        /* <DEDUP_REMOVED lines=8> */
[----:B-----5:R-:W0:Y:S01]  /*4760*/  LDC.64 R4, c[0x0][0x2d8] ;  /* 0x0000b600ff047b82 */ /* 0x020e220000000a00 */
[----:B---3--:R-:W-:-:S05]  /*4770*/  IMAD.WIDE.U32 R2, R115, 0x20, R2 ;  /* 0x0000002073027825 */ /* 0x008fca00078e0002 */
[----:B------:R3:W-:Y:S01]  /*4780*/  STG.E.128 desc[UR4][R2.64], R36 ;  /* 0x0000002402007986 */ /* 0x0007e2000c101d04 */
[----:B0-----:R-:W-:-:S03]  /*4790*/  IMAD.WIDE.U32 R4, R115, 0x20, R4 ;  /* 0x0000002073047825 */ /* 0x001fc600078e0004 */
[----:B------:R3:W-:Y:S01]  /*47a0*/  STG.E.128 desc[UR4][R2.64+0x10], R32 ;  /* 0x0000102002007986 */ /* 0x0007e2000c101d04 */
[----:B------:R-:W-:-:S03]  /*47b0*/  IADD3 R115, R115, 0x80, RZ ;  /* 0x0000008073737810 */ /* 0x000fc60007ffe0ff */
[----:B------:R3:W-:Y:S04]  /*47c0*/  STG.E.128 desc[UR4][R4.64], R60 ;  /* 0x0000003c04007986 */ /* 0x0007e8000c101d04 */
[----:B------:R3:W-:Y:S02]  /*47d0*/  STG.E.128 desc[UR4][R4.64+0x10], R56 ;  /* 0x0000103804007986 */ /* 0x0007e4000c101d04 */
.L_x_3096:
[----:B------:R-:W-:Y:S05]  /*47e0*/  BSYNC B0 ;  /* 0x0000000000007941 */ /* 0x000fea0003800000 */
.L_x_3095:
[----:B------:R-:W-:Y:S04]  /*47f0*/  BSSY B0, `(.L_x_3097) ;  /* 0x000000b000007945 */ /* 0x000fe80003800000 */
[----:B------:R-:W-:Y:S05]  /*4800*/  @!P1 BRA `(.L_x_3098) ;  /* 0x0000000000249947 */ /* 0x000fea0003800000 */
[----:B---3--:R-:W3:Y:S08]  /*4810*/  LDC.64 R2, c[0x0][0x2d0] ;  /* 0x0000b400ff027b82 */ /* 0x008ef00000000a00 */
        /* <DEDUP_REMOVED lines=8> */
.L_x_3098:
[----:B------:R-:W-:Y:S05]  /*48a0*/  BSYNC B0 ;  /* 0x0000000000007941 */ /* 0x000fea0003800000 */
.L_x_3097:
[----:B------:R-:W-:-:S13]  /*48b0*/  ISETP.NE.AND P0, PT, R172, RZ, PT ;  /* 0x000000ffac00720c */ /* 0x000fda0003f05270 */
[----:B------:R-:W-:Y:S05]  /*48c0*/  @!P0 EXIT ;  /* 0x000000000000894d */ /* 0x000fea0003800000 */
[----:B---3--:R-:W3:Y:S08]  /*48d0*/  LDC.64 R2, c[0x0][0x2d0] ;  /* 0x0000b400ff027b82 */ /* 0x008ef00000000a00 */
[----:B-----5:R-:W0:Y:S01]  /*48e0*/  LDC.64 R4, c[0x0][0x2d8] ;  /* 0x0000b600ff047b82 */ /* 0x020e220000000a00 */
[----:B---3--:R-:W-:-:S05]  /*48f0*/  IMAD.WIDE.U32 R2, R115, 0x20, R2 ;  /* 0x0000002073027825 */ /* 0x008fca00078e0002 */
[----:B------:R-:W-:Y:S01]  /*4900*/  STG.E.128 desc[UR4][R2.64], R20 ;  /* 0x0000001402007986 */ /* 0x000fe2000c101d04 */
[----:B0-----:R-:W-:-:S03]  /*4910*/  IMAD.WIDE.U32 R4, R115, 0x20, R4 ;  /* 0x0000002073047825 */ /* 0x001fc600078e0004 */
[----:B------:R-:W-:Y:S04]  /*4920*/  STG.E.128 desc[UR4][R2.64+0x10], R16 ;  /* 0x0000101002007986 */ /* 0x000fe8000c101d04 */
[----:B------:R-:W-:Y:S04]  /*4930*/  STG.E.128 desc[UR4][R4.64], R44 ;  /* 0x0000002c04007986 */ /* 0x000fe8000c101d04 */
[----:B------:R-:W-:Y:S01]  /*4940*/  STG.E.128 desc[UR4][R4.64+0x10], R40 ;  /* 0x0000102804007986 */ /* 0x000fe2000c101d04 */
[----:B------:R-:W-:Y:S05]  /*4950*/  EXIT ;  /* 0x000000000000794d */ /* 0x000fea0003800000 */
.L_x_3015:
[----:B------:R-:W-:Y:S01]  /*4960*/  HFMA2.MMA R169, -RZ, RZ, 0, 1.847743988037109375e-06 ;  /* 0x0000001fffa97435 */ /* 0x000fe200000001ff */
[----:B------:R-:W-:Y:S01]  /*4970*/  IMAD.MOV.U32 R167, RZ, RZ, R171 ;  /* 0x000000ffffa77224 */ /* 0x000fe200078e00ab */
[----:B------:R-:W-:Y:S01]  /*4980*/  MOV R166, 0x10 ;  /* 0x0000001000a67802 */ /* 0x000fe20000000f00 */
[----:B------:R-:W-:-:S08]  /*4990*/  IMAD.MOV.U32 R112, RZ, RZ, -0x1 ;  /* 0xffffffffff707424 */ /* 0x000fd000078e00ff */
[----:B0----5:R-:W-:Y:S05]  /*49a0*/  WARPSYNC.COLLECTIVE R112, `(.L_x_3099) ;  /* 0x0000000070087348 */ /* 0x021fea0003c00000 */
[----:B------:R1:W2:Y:S02]  /*49b0*/  SHFL.DOWN P5, R113, R167, R166, R169 ;  /* 0x080000a6a7717389 */ /* 0x0002a400000a00a9 */
[----:B012--5:R-:W-:Y:S01]  /*49c0*/  ENDCOLLECTIVE ;  /* 0x000000000000791b */ /* 0x027fe20003800000 */
.L_x_3099:
[----:B------:R-:W-:Y:S02]  /*49d0*/  MOV R167, R170 ;  /* 0x000000aa00a77202 */ /* 0x000fe40000000f00 */
[----:B------:R-:W-:-:S07]  /*49e0*/  MOV R98, R113 ;  /* 0x0000007100627202 */ /* 0x000fce0000000f00 */
[----:B------:R-:W-:Y:S05]  /*49f0*/  WARPSYNC.COLLECTIVE R112, `(.L_x_3100) ;  /* 0x0000000070087348 */ /* 0x000fea0003c00000 */
[----:B------:R0:W1:Y:S02]  /*4a00*/  SHFL.DOWN P5, R113, R167, R166, R169 ;  /* 0x080000a6a7717389 */ /* 0x00006400000a00a9 */
[----:B01----:R-:W-:Y:S01]  /*4a10*/  ENDCOLLECTIVE ;  /* 0x000000000000791b */ /* 0x003fe20003800000 */
.L_x_3100:
[----:B------:R-:W-:Y:S01]  /*4a20*/  FADD.FTZ R98, R98, R171 ;  /* 0x000000ab62627221 */ /* 0x000fe20000010000 */
[----:B------:R-:W-:-:S04]  /*4a30*/  HFMA2.MMA R166, -RZ, RZ, 0, 4.76837158203125e-07 ;  /* 0x00000008ffa67435 */ /* 0x000fc800000001ff */
[----:B------:R-:W-:Y:S01]  /*4a40*/  MOV R167, R98 ;  /* 0x0000006200a77202 */ /* 0x000fe20000000f00 */
[----:B------:R-:W-:-:S07]  /*4a50*/  IMAD.MOV.U32 R99, RZ, RZ, R113 ;  /* 0x000000ffff637224 */ /* 0x000fce00078e0071 */
[----:B------:R-:W-:Y:S05]  /*4a60*/  WARPSYNC.COLLECTIVE R112, `(.L_x_3101) ;  /* 0x0000000070087348 */ /* 0x000fea0003c00000 */
[----:B------:R0:W1:Y:S02]  /*4a70*/  SHFL.DOWN P5, R113, R167, R166, R169 ;  /* 0x080000a6a7717389 */ /* 0x00006400000a00a9 */
[----:B01----:R-:W-:Y:S01]  /*4a80*/  ENDCOLLECTIVE ;  /* 0x000000000000791b */ /* 0x003fe20003800000 */
.L_x_3101:
[----:B------:R-:W-:-:S05]  /*4a90*/  FADD.FTZ R99, R99, R170 ;  /* 0x000000aa63637221 */ /* 0x000fca0000010000 */
[----:B------:R-:W-:Y:S01]  /*4aa0*/  MOV R167, R99 ;  /* 0x0000006300a77202 */ /* 0x000fe20000000f00 */
[----:B------:R-:W-:-:S07]  /*4ab0*/  IMAD.MOV.U32 R101, RZ, RZ, R113 ;  /* 0x000000ffff657224 */ /* 0x000fce00078e0071 */
[----:B------:R-:W-:Y:S05]  /*4ac0*/  WARPSYNC.COLLECTIVE R112, `(.L_x_3102) ;  /* 0x0000000070087348 */ /* 0x000fea0003c00000 */
[----:B------:R0:W1:Y:S02]  /*4ad0*/  SHFL.DOWN P5, R113, R167, R166, R169 ;  /* 0x080000a6a7717389 */ /* 0x00006400000a00a9 */
[----:B01----:R-:W-:Y:S01]  /*4ae0*/  ENDCOLLECTIVE ;  /* 0x000000000000791b */ /* 0x003fe20003800000 */
.L_x_3102:
[----:B------:R-:W-:Y:S01]  /*4af0*/  FADD.FTZ R101, R98, R101 ;  /* 0x0000006562657221 */ /* 0x000fe20000010000 */
[----:B------:R-:W-:-:S03]  /*4b00*/  HFMA2.MMA R166, -RZ, RZ, 0, 2.384185791015625e-07 ;  /* 0x00000004ffa67435 */ /* 0x000fc600000001ff */
[----:B------:R-:W-:Y:S01]  /*4b10*/  IMAD.MOV.U32 R167, RZ, RZ, R101 ;  /* 0x000000ffffa77224 */ /* 0x000fe200078e0065 */
[----:B------:R-:W-:-:S07]  /*4b20*/  MOV R100, R113 ;  /* 0x0000007100647202 */ /* 0x000fce0000000f00 */
[----:B------:R-:W-:Y:S05]  /*4b30*/  WARPSYNC.COLLECTIVE R112, `(.L_x_3103) ;  /* 0x0000000070087348 */ /* 0x000fea0003c00000 */
[----:B------:R0:W1:Y:S02]  /*4b40*/  SHFL.DOWN P5, R113, R167, R166, R169 ;  /* 0x080000a6a7717389 */ /* 0x00006400000a00a9 */
[----:B01----:R-:W-:Y:S01]  /*4b50*/  ENDCOLLECTIVE ;  /* 0x000000000000791b */ /* 0x003fe20003800000 */
.L_x_3103:
[----:B------:R-:W-:-:S04]  /*4b60*/  FADD.FTZ R100, R99, R100 ;  /* 0x0000006463647221 */ /* 0x000fc80000010000 */
[----:B------:R-:W-:Y:S01]  /*4b70*/  IMAD.MOV.U32 R167, RZ, RZ, R100 ;  /* 0x000000ffffa77224 */ /* 0x000fe200078e0064 */
[----:B------:R-:W-:-:S07]  /*4b80*/  MOV R102, R113 ;  /* 0x0000007100667202 */ /* 0x000fce0000000f00 */
[----:B------:R-:W-:Y:S05]  /*4b90*/  WARPSYNC.COLLECTIVE R112, `(.L_x_3104) ;  /* 0x0000000070087348 */ /* 0x000fea0003c00000 */
[----:B------:R0:W1:Y:S02]  /*4ba0*/  SHFL.DOWN P5, R113, R167, R166, R169 ;  /* 0x080000a6a7717389 */ /* 0x00006400000a00a9 */
[----:B01----:R-:W-:Y:S01]  /*4bb0*/  ENDCOLLECTIVE ;  /* 0x000000000000791b */ /* 0x003fe20003800000 */
.L_x_3104:
[----:B------:R-:W-:-:S05]  /*4bc0*/  FADD.FTZ R102, R101, R102 ;  /* 0x0000006665667221 */ /* 0x000fca0000010000 */
[----:B------:R-:W-:Y:S01]  /*4bd0*/  MOV R167, R102 ;  /* 0x0000006600a77202 */ /* 0x000fe20000000f00 */
[----:B------:R-:W-:Y:S01]  /*4be0*/  IMAD.MOV.U32 R166, RZ, RZ, 0x2 ;  /* 0x00000002ffa67424 */ /* 0x000fe200078e00ff */
[----:B------:R-:W-:-:S07]  /*4bf0*/  MOV R103, R113 ;  /* 0x0000007100677202 */ /* 0x000fce0000000f00 */
[----:B------:R-:W-:Y:S05]  /*4c00*/  WARPSYNC.COLLECTIVE R112, `(.L_x_3105) ;  /* 0x0000000070087348 */ /* 0x000fea0003c00000 */
[----:B------:R0:W1:Y:S02]  /*4c10*/  SHFL.DOWN P5, R113, R167, R166, R169 ;  /* 0x080000a6a7717389 */ /* 0x00006400000a00a9 */
[----:B01----:R-:W-:Y:S01]  /*4c20*/  ENDCOLLECTIVE ;  /* 0x000000000000791b */ /* 0x003fe20003800000 */
.L_x_3105:
[----:B------:R-:W-:-:S05]  /*4c30*/  FADD.FTZ R103, R100, R103 ;  /* 0x0000006764677221 */ /* 0x000fca0000010000 */
[----:B------:R-:W-:Y:S02]  /*4c40*/  MOV R167, R103 ;  /* 0x0000006700a77202 */ /* 0x000fe40000000f00 */
[----:B------:R-:W-:-:S07]  /*4c50*/  MOV R111, R113 ;  /* 0x00000071006f7202 */ /* 0x000fce0000000f00 */
[----:B------:R-:W-:Y:S05]  /*4c60*/  WARPSYNC.COLLECTIVE R112, `(.L_x_3106) ;  /* 0x0000000070087348 */ /* 0x000fea0003c00000 */
[----:B------:R0:W1:Y:S02]  /*4c70*/  SHFL.DOWN P5, R113, R167, R166, R169 ;  /* 0x080000a6a7717389 */ /* 0x00006400000a00a9 */
[----:B01----:R-:W-:Y:S01]  /*4c80*/  ENDCOLLECTIVE ;  /* 0x000000000000791b */ /* 0x003fe20003800000 */
.L_x_3106:
[----:B------:R-:W-:Y:S01]  /*4c90*/  FADD.FTZ R111, R102, R111 ;  /* 0x0000006f666f7221 */ /* 0x000fe20000010000 */
[----:B------:R-:W-:-:S04]  /*4ca0*/  HFMA2.MMA R166, -RZ, RZ, 0, 5.9604644775390625e-08 ;  /* 0x00000001ffa67435 */ /* 0x000fc800000001ff */
[----:B------:R-:W-:Y:S01]  /*4cb0*/  MOV R167, R111 ;  /* 0x0000006f00a77202 */ /* 0x000fe20000000f00 */
[----:B------:R-:W-:-:S07]  /*4cc0*/  IMAD.MOV.U32 R110, RZ, RZ, R113 ;  /* 0x000000ffff6e7224 */ /* 0x000fce00078e0071 */
[----:B------:R-:W-:Y:S05]  /*4cd0*/  WARPSYNC.COLLECTIVE R112, `(.L_x_3107) ;  /* 0x0000000070087348 */ /* 0x000fea0003c00000 */
[----:B------:R0:W1:Y:S02]  /*4ce0*/  SHFL.DOWN P5, R113, R167, R166, R169 ;  /* 0x080000a6a7717389 */ /* 0x00006400000a00a9 */
[----:B01----:R-:W-:Y:S01]  /*4cf0*/  ENDCOLLECTIVE ;  /* 0x000000000000791b */ /* 0x003fe20003800000 */
.L_x_3107:
[----:B------:R-:W-:-:S05]  /*4d00*/  FADD.FTZ R110, R103, R110 ;  /* 0x0000006e676e7221 */ /* 0x000fca0000010000 */
[----:B------:R-:W-:Y:S01]  /*4d10*/  MOV R167, R110 ;  /* 0x0000006e00a77202 */ /* 0x000fe20000000f00 */
[----:B------:R-:W-:-:S07]  /*4d20*/  IMAD.MOV.U32 R98, RZ, RZ, R113 ;  /* 0x000000ffff627224 */ /* 0x000fce00078e0071 */
[----:B------:R-:W-:Y:S05]  /*4d30*/  WARPSYNC.COLLECTIVE R112, `(.L_x_3108) ;  /* 0x0000000070087348 */ /* 0x000fea0003c00000 */
[----:B------:R0:W1:Y:S02]  /*4d40*/  SHFL.DOWN P5, R113, R167, R166, R169 ;  /* 0x080000a6a7717389 */ /* 0x00006400000a00a9 */
[----:B01----:R-:W-:Y:S01]  /*4d50*/  ENDCOLLECTIVE ;  /* 0x000000000000791b */ /* 0x003fe20003800000 */
.L_x_3108:
[----:B------:R-:W-:Y:S01]  /*4d60*/  MOV R99, R113 ;  /* 0x0000007100637202 */ /* 0x000fe20000000f00 */
[----:B------:R-:W-:Y:S06]  /*4d70*/  BRA `(.L_x_3109) ;  /* 0xffffffcc00ec7947 */ /* 0x000fec000383ffff */
.L_x_3110:
        /* <DEDUP_REMOVED lines=16> */
.L_x_11310:


//--------------------- .text._ZN10layer_norm22ln_bwd_finalize_kernelINS_22Kernel_traits_finalizeILj3072Ef13__nv_bfloat16S2_S2_fjLb0ELj1024ELj4ENS_18Kernel_traits_baseILj3072EfS2_S2_S2_fjLj1024EEEEELb0ELb1EEEvNS_9BwdParamsE --------------------------
	.section	.text._ZN10layer_norm22ln_bwd_finalize_kernelINS_22Kernel_traits_finalizeILj3072Ef13__nv_bfloat16S2_S2_fjLb0ELj1024ELj4ENS_18Kernel_traits_baseILj3072EfS2_S2_S2_fjLj1024EEEEELb0ELb1EEEvNS_9BwdParamsE,"ax",@progbits
	.align	128
        .global         _ZN10layer_norm22ln_bwd_finalize_kernelINS_22Kernel_traits_finalizeILj3072Ef13__nv_bfloat16S2_S2_fjLb0ELj1024ELj4ENS_18Kernel_traits_baseILj3072EfS2_S2_S2_fjLj1024EEEEELb0ELb1EEEvNS_9BwdParamsE
        .type           _ZN10layer_norm22ln_bwd_finalize_kernelINS_22Kernel_traits_finalizeILj3072Ef13__nv_bfloat16S2_S2_fjLb0ELj1024ELj4ENS_18Kernel_traits_baseILj3072EfS2_S2_S2_fjLj1024EEEEELb0ELb1EEEvNS_9BwdParamsE,@function
        .size           _ZN10layer_norm22ln_bwd_finalize_kernelINS_22Kernel_traits_finalizeILj3072Ef13__nv_bfloat16S2_S2_fjLb0ELj1024ELj4ENS_18Kernel_traits_baseILj3072EfS2_S2_S2_fjLj1024EEEEELb0ELb1EEEvNS_9BwdParamsE,(.L_x_11311 - _ZN10layer_norm22ln_bwd_finalize_kernelINS_22Kernel_traits_finalizeILj3072Ef13__nv_bfloat16S2_S2_fjLb0ELj1024ELj4ENS_18Kernel_traits_baseILj3072EfS2_S2_S2_fjLj1024EEEEELb0ELb1EEEvNS_9BwdParamsE)
        .other          _ZN10layer_norm22ln_bwd_finalize_kernelINS_22Kernel_traits_finalizeILj3072Ef13__nv_bfloat16S2_S2_fjLb0ELj1024ELj4ENS_18Kernel_traits_baseILj3072EfS2_S2_S2_fjLj1024EEEEELb0ELb1EEEvNS_9BwdParamsE,@"STO_CUDA_ENTRY STV_DEFAULT"
_ZN10layer_norm22ln_bwd_finalize_kernelINS_22Kernel_traits_finalizeILj3072Ef13__nv_bfloat16S2_S2_fjLb0ELj1024ELj4ENS_18Kernel_traits_baseILj3072EfS2_S2_S2_fjLj1024EEEEELb0ELb1EEEvNS_9BwdParamsE:
.text._ZN10layer_norm22ln_bwd_finalize_kernelINS_22Kernel_traits_finalizeILj3072Ef13__nv_bfloat16S2_S2_fjLb0ELj1024ELj4ENS_18Kernel_traits_baseILj3072EfS2_S2_S2_fjLj1024EEEEELb0ELb1EEEvNS_9BwdParamsE:
        /* <DEDUP_REMOVED lines=26> */
.L_x_3120:
[----:B0-2---:R-:W0:Y:S01]  /*01a0*/  LDC R10, c[0x0][0x210] ;  /* 0x00008400ff0a7b82 */ /* 0x005e220000000800 */
[----:B------:R-:W-:Y:S01]  /*01b0*/  BSSY B0, `(.L_x_3111) ;  /* 0x0000067000007945 */ /* 0x000fe20003800000 */
[----:B------:R-:W-:Y:S01]  /*01c0*/  HFMA2.MMA R26, -RZ, RZ, 0, 0 ;  /* 0x00000000ff1a7435 */ /* 0x000fe200000001ff */
[----:B------:R-:W-:Y:S02]  /*01d0*/  MOV R20, RZ ;  /* 0x000000ff00147202 */ /* 0x000fe40000000f00 */
[----:B0-----:R-:W-:-:S13]  /*01e0*/  ISETP.GE.U32.AND P1, PT, R5, R10, PT ;  /* 0x0000000a0500720c */ /* 0x001fda0003f26070 */
[----:B-1----:R-:W-:Y:S05]  /*01f0*/  @P1 BRA `(.L_x_3112) ;  /* 0x0000000400881947 */ /* 0x002fea0003800000 */
        /* <DEDUP_REMOVED lines=25> */
.L_x_3115:
        /* <DEDUP_REMOVED lines=34> */
.L_x_3114:
[----:B------:R-:W-:Y:S05]  /*05b0*/  BSYNC B1 ;  /* 0x0000000000017941 */ /* 0x000fea0003800000 */
.L_x_3113:
        /* <DEDUP_REMOVED lines=25> */
.L_x_3117:
[----:B------:R-:W-:Y:S05]  /*0750*/  BSYNC B1 ;  /* 0x0000000000017941 */ /* 0x000fea0003800000 */
.L_x_3116:
        /* <DEDUP_REMOVED lines=12> */
.L_x_3112:
[----:B------:R-:W-:Y:S05]  /*0820*/  BSYNC B0 ;  /* 0x0000000000007941 */ /* 0x000fea0003800000 */
.L_x_3111:
        /* <DEDUP_REMOVED lines=29> */
.L_x_3131:
[----:B------:R-:W-:Y:S01]  /*0a00*/  @!P1 SHF.R.U32.HI R12, RZ, 0x3, R0 ;  /* 0x00000003ff0c9819 */ /* 0x000fe20000011600 */
[----:B----4-:R-:W-:Y:S01]  /*0a10*/  FADD.FTZ R14, R9, R14 ;  /* 0x0000000e090e7221 */ /* 0x010fe20000010000 */
[----:B---3--:R-:W-:Y:S02]  /*0a20*/  FADD.FTZ R11, R10, R11 ;  /* 0x0000000b0a0b7221 */ /* 0x008fe40000010000 */
[----:B------:R-:W-:-:S05]  /*0a30*/  @!P1 LOP3.LUT R12, R12, 0x1ffffffc, RZ, 0xc0, !PT ;  /* 0x1ffffffc0c0c9812 */ /* 0x000fca00078ec0ff */
[----:B------:R3:W-:Y:S04]  /*0a40*/  @!P1 STS [R12+UR4+0x2000], R14 ;  /* 0x0020000e0c009988 */ /* 0x0007e80008000804 */
[----:B------:R3:W-:Y:S02]  /*0a50*/  @!P1 STS [R12+UR4+0x2080], R11 ;  /* 0x0020800b0c009988 */ /* 0x0007e40008000804 */
.L_x_3118:
[----:B------:R-:W-:Y:S05]  /*0a60*/  WARPSYNC.ALL ;  /* 0x0000000000007948 */ /* 0x000fea0003800000 */
[----:B------:R-:W-:Y:S01]  /*0a70*/  BAR.SYNC.DEFER_BLOCKING 0x0 ;  /* 0x0000000000007b1d */ /* 0x000fe20000010000 */
[C---:B------:R-:W-:Y:S02]  /*0a80*/  ISETP.GT.U32.AND P1, PT, R3.reuse, -0xc01, PT ;  /* 0xfffff3ff0300780c */ /* 0x040fe40003f24070 */
[----:B------:R-:W-:-:S05]  /*0a90*/  IADD3 R3, R3, 0xc00, RZ ;  /* 0x00000c0003037810 */ /* 0x000fca0007ffe0ff */
[----:B--23--:R-:W2:Y:S08]  /*0aa0*/  @P0 LDC.64 R10, c[0x0][0x318] ;  /* 0x0000c600ff0a0b82 */ /* 0x00ceb00000000a00 */
[----:B------:R-:W3:Y:S01]  /*0ab0*/  @P0 LDC.64 R12, c[0x0][0x310] ;  /* 0x0000c400ff0c0b82 */ /* 0x000ee20000000a00 */
[----:B------:R-:W4:Y:S04]  /*0ac0*/  @P0 LDS.64 R14, [R6+0x2000] ;  /* 0x00200000060e0984 */ /* 0x000f280000000a00 */
[----:B------:R-:W5:Y:S01]  /*0ad0*/  @P0 LDS.64 R16, [R6+0x2080] ;  /* 0x0020800006100984 */ /* 0x000f620000000a00 */
[----:B--2---:R-:W-:-:S04]  /*0ae0*/  @P0 IMAD.WIDE.U32 R10, R4, 0x8, R10 ;  /* 0x00000008040a0825 */ /* 0x004fc800078e000a */
[C---:B---3--:R-:W-:Y:S01]  /*0af0*/  @P0 IMAD.WIDE.U32 R12, R4.reuse, 0x8, R12 ;  /* 0x00000008040c0825 */ /* 0x048fe200078e000c */
[----:B------:R-:W-:Y:S01]  /*0b00*/  IADD3 R4, R4, 0x600, RZ ;  /* 0x0000060004047810 */ /* 0x000fe20007ffe0ff */
[----:B----4-:R2:W-:Y:S04]  /*0b10*/  @P0 STG.E.64 desc[UR6][R10.64], R14 ;  /* 0x0000000e0a000986 */ /* 0x0105e8000c101b06 */
[----:B-----5:R2:W-:Y:S01]  /*0b20*/  @P0 STG.E.64 desc[UR6][R12.64], R16 ;  /* 0x000000100c000986 */ /* 0x0205e2000c101b06 */
[----:B------:R-:W-:Y:S05]  /*0b30*/  @P1 BRA `(.L_x_3120) ;  /* 0xfffffff400981947 */ /* 0x000fea000383ffff */
[----:B------:R-:W-:Y:S05]  /*0b40*/  EXIT ;  /* 0x000000000000794d */ /* 0x000fea0003800000 */
.L_x_3119:
[----:B------:R-:W-:Y:S01]  /*0b50*/  HFMA2.MMA R19, -RZ, RZ, 0, 5.9604644775390625e-08 ;  /* 0x00000001ff137435 */ /* 0x000fe200000001ff */
[----:B0--3--:R-:W-:Y:S01]  /*0b60*/  MOV R20, R10 ;  /* 0x0000000a00147202 */ /* 0x009fe20000000f00 */
[----:B------:R-:W-:Y:S01]  /*0b70*/  IMAD.MOV.U32 R22, RZ, RZ, 0x1f ;  /* 0x0000001fff167424 */ /* 0x000fe200078e00ff */
[----:B------:R-:W-:-:S08]  /*0b80*/  MOV R17, 0xffffffff ;  /* 0xffffffff00117802 */ /* 0x000fd00000000f00 */
[----:B-12---:R-:W-:Y:S05]  /*0b90*/  WARPSYNC.COLLECTIVE R17, `(.L_x_3121) ;  /* 0x0000000011087348 */ /* 0x006fea0003c00000 */
[----:B------:R0:W3:Y:S02]  /*0ba0*/  SHFL.BFLY P2, R18, R20, R19, R22 ;  /* 0x0c00001314127389 */ /* 0x0000e40000040016 */
[----:B0123--:R-:W-:Y:S01]  /*0bb0*/  ENDCOLLECTIVE ;  /* 0x000000000000791b */ /* 0x00ffe20003800000 */
.L_x_3121:
[----:B------:R-:W-:Y:S01]  /*0bc0*/  HFMA2.MMA R19, -RZ, RZ, 0, 1.1920928955078125e-07 ;  /* 0x00000002ff137435 */ /* 0x000fe200000001ff */
[----:B------:R-:W-:-:S05]  /*0bd0*/  MOV R11, R18 ;  /* 0x00000012000b7202 */ /* 0x000fca0000000f00 */
[----:B------:R-:W-:-:S05]  /*0be0*/  FADD.FTZ R11, R10, R11 ;  /* 0x0000000b0a0b7221 */ /* 0x000fca0000010000 */
[----:B------:R-:W-:-:S07]  /*0bf0*/  MOV R20, R11 ;  /* 0x0000000b00147202 */ /* 0x000fce0000000f00 */
[----:B------:R-:W-:Y:S05]  /*0c00*/  WARPSYNC.COLLECTIVE R17, `(.L_x_3122) ;  /* 0x0000000011087348 */ /* 0x000fea0003c00000 */
[----:B------:R0:W1:Y:S02]  /*0c10*/  SHFL.BFLY P2, R18, R20, R19, R22 ;  /* 0x0c00001314127389 */ /* 0x0000640000040016 */
[----:B01----:R-:W-:Y:S01]  /*0c20*/  ENDCOLLECTIVE ;  /* 0x000000000000791b */ /* 0x003fe20003800000 */
.L_x_3122:
[----:B------:R-:W-:Y:S01]  /*0c30*/  HFMA2.MMA R19, -RZ, RZ, 0, 2.384185791015625e-07 ;  /* 0x00000004ff137435 */ /* 0x000fe200000001ff */
[----:B------:R-:W-:-:S04]  /*0c40*/  IMAD.MOV.U32 R12, RZ, RZ, R18 ;  /* 0x000000ffff0c7224 */ /* 0x000fc800078e0012 */
[----:B------:R-:W-:-:S05]  /*0c50*/  FADD.FTZ R12, R11, R12 ;  /* 0x0000000c0b0c7221 */ /* 0x000fca0000010000 */
[----:B------:R-:W-:-:S07]  /*0c60*/  MOV R20, R12 ;  /* 0x0000000c00147202 */ /* 0x000fce0000000f00 */
[----:B------:R-:W-:Y:S05]  /*0c70*/  WARPSYNC.COLLECTIVE R17, `(.L_x_3123) ;  /* 0x0000000011087348 */ /* 0x000fea0003c00000 */
[----:B------:R0:W1:Y:S02]  /*0c80*/  SHFL.BFLY P2, R18, R20, R19, R22 ;  /* 0x0c00001314127389 */ /* 0x0000640000040016 */
[----:B01----:R-:W-:Y:S01]  /*0c90*/  ENDCOLLECTIVE ;  /* 0x000000000000791b */ /* 0x003fe20003800000 */
.L_x_3123:
[----:B------:R-:W-:Y:S01]  /*0ca0*/  IMAD.MOV.U32 R19, RZ, RZ, 0x8 ;  /* 0x00000008ff137424 */ /* 0x000fe200078e00ff */
[----:B------:R-:W-:-:S05]  /*0cb0*/  MOV R13, R18 ;  /* 0x00000012000d7202 */ /* 0x000fca0000000f00 */
[----:B------:R-:W-:-:S05]  /*0cc0*/  FADD.FTZ R13, R12, R13 ;  /* 0x0000000d0c0d7221 */ /* 0x000fca0000010000 */
[----:B------:R-:W-:-:S07]  /*0cd0*/  MOV R20, R13 ;  /* 0x0000000d00147202 */ /* 0x000fce0000000f00 */
[----:B------:R-:W-:Y:S05]  /*0ce0*/  WARPSYNC.COLLECTIVE R17, `(.L_x_3124) ;  /* 0x0000000011087348 */ /* 0x000fea0003c00000 */
[----:B------:R0:W1:Y:S02]  /*0cf0*/  SHFL.BFLY P2, R18, R20, R19, R22 ;  /* 0x0c00001314127389 */ /* 0x0000640000040016 */
[----:B01----:R-:W-:Y:S01]  /*0d00*/  ENDCOLLECTIVE ;  /* 0x000000000000791b */ /* 0x003fe20003800000 */
.L_x_3124:
[----:B------:R-:W-:Y:S01]  /*0d10*/  HFMA2.MMA R19, -RZ, RZ, 0, 9.5367431640625e-07 ;  /* 0x00000010ff137435 */ /* 0x000fe200000001ff */
[----:B------:R-:W-:-:S05]  /*0d20*/  MOV R10, R18 ;  /* 0x00000012000a7202 */ /* 0x000fca0000000f00 */
[----:B------:R-:W-:-:S05]  /*0d30*/  FADD.FTZ R10, R13, R10 ;  /* 0x0000000a0d0a7221 */ /* 0x000fca0000010000 */
[----:B------:R-:W-:-:S07]  /*0d40*/  MOV R20, R10 ;  /* 0x0000000a00147202 */ /* 0x000fce0000000f00 */
[----:B------:R-:W-:Y:S05]  /*0d50*/  WARPSYNC.COLLECTIVE R17, `(.L_x_3125) ;  /* 0x0000000011087348 */ /* 0x000fea0003c00000 */
[----:B------:R0:W1:Y:S02]  /*0d60*/  SHFL.BFLY P2, R18, R20, R19, R22 ;  /* 0x0c00001314127389 */ /* 0x0000640000040016 */
[----:B01----:R-:W-:Y:S01]  /*0d70*/  ENDCOLLECTIVE ;  /* 0x000000000000791b */ /* 0x003fe20003800000 */
.L_x_3125:
[----:B------:R-:W-:Y:S01]  /*0d80*/  HFMA2.MMA R19, -RZ, RZ, 0, 5.9604644775390625e-08 ;  /* 0x00000001ff137435 */ /* 0x000fe200000001ff */
[----:B------:R-:W-:Y:S01]  /*0d90*/  IMAD.MOV.U32 R20, RZ, RZ, R9 ;  /* 0x000000ffff147224 */ /* 0x000fe200078e0009 */
[----:B------:R-:W-:-:S09]  /*0da0*/  MOV R11, R18 ;  /* 0x00000012000b7202 */ /* 0x000fd20000000f00 */
[----:B------:R-:W-:Y:S05]  /*0db0*/  WARPSYNC.COLLECTIVE R17, `(.L_x_3126) ;  /* 0x0000000011087348 */ /* 0x000fea0003c00000 */
[----:B------:R0:W1:Y:S02]  /*0dc0*/  SHFL.BFLY P2, R18, R20, R19, R22 ;  /* 0x0c00001314127389 */ /* 0x0000640000040016 */
[----:B01----:R-:W-:Y:S01]  /*0dd0*/  ENDCOLLECTIVE ;  /* 0x000000000000791b */ /* 0x003fe20003800000 */
.L_x_3126:
[----:B------:R-:W-:Y:S01]  /*0de0*/  HFMA2.MMA R19, -RZ, RZ, 0, 1.1920928955078125e-07 ;  /* 0x00000002ff137435 */ /* 0x000fe200000001ff */
[----:B------:R-:W-:-:S05]  /*0df0*/  MOV R12, R18 ;  /* 0x00000012000c7202 */ /* 0x000fca0000000f00 */
[----:B------:R-:W-:-:S05]  /*0e00*/  FADD.FTZ R14, R9, R12 ;  /* 0x0000000c090e7221 */ /* 0x000fca0000010000 */
[----:B------:R-:W-:-:S07]  /*0e10*/  MOV R20, R14 ;  /* 0x0000000e00147202 */ /* 0x000fce0000000f00 */
[----:B------:R-:W-:Y:S05]  /*0e20*/  WARPSYNC.COLLECTIVE R17, `(.L_x_3127) ;  /* 0x0000000011087348 */ /* 0x000fea0003c00000 */
[----:B------:R0:W1:Y:S02]  /*0e30*/  SHFL.BFLY P2, R18, R20, R19, R22 ;  /* 0x0c00001314127389 */ /* 0x0000640000040016 */
[----:B01----:R-:W-:Y:S01]  /*0e40*/  ENDCOLLECTIVE ;  /* 0x000000000000791b */ /* 0x003fe20003800000 */
.L_x_3127:
[----:B------:R-:W-:Y:S01]  /*0e50*/  HFMA2.MMA R19, -RZ, RZ, 0, 2.384185791015625e-07 ;  /* 0x00000004ff137435 */ /* 0x000fe200000001ff */
[----:B------:R-:W-:-:S04]  /*0e60*/  IMAD.MOV.U32 R13, RZ, RZ, R18 ;  /* 0x000000ffff0d7224 */ /* 0x000fc800078e0012 */
[----:B------:R-:W-:-:S05]  /*0e70*/  FADD.FTZ R15, R14, R13 ;  /* 0x0000000d0e0f7221 */ /* 0x000fca0000010000 */
[----:B------:R-:W-:-:S07]  /*0e80*/  MOV R20, R15 ;  /* 0x0000000f00147202 */ /* 0x000fce0000000f00 */
[----:B------:R-:W-:Y:S05]  /*0e90*/  WARPSYNC.COLLECTIVE R17, `(.L_x_3128) ;  /* 0x0000000011087348 */ /* 0x000fea0003c00000 */
[----:B------:R0:W1:Y:S02]  /*0ea0*/  SHFL.BFLY P2, R18, R20, R19, R22 ;  /* 0x0c00001314127389 */ /* 0x0000640000040016 */
[----:B01----:R-:W-:Y:S01]  /*0eb0*/  ENDCOLLECTIVE ;  /* 0x000000000000791b */ /* 0x003fe20003800000 */
.L_x_3128:
[----:B------:R-:W-:Y:S01]  /*0ec0*/  IMAD.MOV.U32 R19, RZ, RZ, 0x8 ;  /* 0x00000008ff137424 */ /* 0x000fe200078e00ff */
[----:B------:R-:W-:-:S05]  /*0ed0*/  MOV R16, R18 ;  /* 0x0000001200107202 */ /* 0x000fca0000000f00 */
[----:B------:R-:W-:-:S05]  /*0ee0*/  FADD.FTZ R16, R15, R16 ;  /* 0x000000100f107221 */ /* 0x000fca0000010000 */
[----:B------:R-:W-:-:S07]  /*0ef0*/  MOV R20, R16 ;  /* 0x0000001000147202 */ /* 0x000fce0000000f00 */
[----:B------:R-:W-:Y:S05]  /*0f00*/  WARPSYNC.COLLECTIVE R17, `(.L_x_3129) ;  /* 0x0000000011087348 */ /* 0x000fea0003c00000 */
[----:B------:R0:W1:Y:S02]  /*0f10*/  SHFL.BFLY P2, R18, R20, R19, R22 ;  /* 0x0c00001314127389 */ /* 0x0000640000040016 */
[----:B01----:R-:W-:Y:S01]  /*0f20*/  ENDCOLLECTIVE ;  /* 0x000000000000791b */ /* 0x003fe20003800000 */
.L_x_3129:
[----:B------:R-:W-:Y:S01]  /*0f30*/  HFMA2.MMA R19, -RZ, RZ, 0, 9.5367431640625e-07 ;  /* 0x00000010ff137435 */ /* 0x000fe200000001ff */
[----:B------:R-:W-:-:S05]  /*0f40*/  MOV R9, R18 ;  /* 0x0000001200097202 */ /* 0x000fca0000000f00 */
[----:B------:R-:W-:-:S05]  /*0f50*/  FADD.FTZ R9, R16, R9 ;  /* 0x0000000910097221 */ /* 0x000fca0000010000 */
[----:B------:R-:W-:-:S07]  /*0f60*/  MOV R20, R9 ;  /* 0x0000000900147202 */ /* 0x000fce0000000f00 */
[----:B------:R-:W-:Y:S05]  /*0f70*/  WARPSYNC.COLLECTIVE R17, `(.L_x_3130) ;  /* 0x0000000011087348 */ /* 0x000fea0003c00000 */
[----:B------:R0:W1:Y:S02]  /*0f80*/  SHFL.BFLY P2, R18, R20, R19, R22 ;  /* 0x0c00001314127389 */ /* 0x0000640000040016 */
[----:B01----:R-:W-:Y:S01]  /*0f90*/  ENDCOLLECTIVE ;  /* 0x000000000000791b */ /* 0x003fe20003800000 */
.L_x_3130:
[----:B------:R-:W-:Y:S01]  /*0fa0*/  MOV R14, R18 ;  /* 0x00000012000e7202 */ /* 0x000fe20000000f00 */
[----:B------:R-:W-:Y:S06]  /*0fb0*/  BRA `(.L_x_3131) ;  /* 0xfffffff800907947 */ /* 0x000fec000383ffff */
.L_x_3132:
        /* <DEDUP_REMOVED lines=12> */
.L_x_11311:


//--------------------- .text._ZN10layer_norm13ln_bwd_kernelINS_13Kernel_traitsIf13__nv_bfloat16S2_S2_fjLj3072ELj1ELj1ELj4ELj16ENS_18Kernel_traits_baseILj3072EfS2_S2_S2_fjLj128EEEEELb1ELb0ELb1ELb1EEEvNS_9BwdParamsE --------------------------
	.section	.text._ZN10layer_norm13ln_bwd_kernelINS_13Kernel_traitsIf13__nv_bfloat16S2_S2_fjLj3072ELj1ELj1ELj4ELj16ENS_18Kernel_traits_baseILj3072EfS2_S2_S2_fjLj128EEEEELb1ELb0ELb1ELb1EEEvNS_9BwdParamsE,"ax",@progbits
	.align	128
        .global         _ZN10layer_norm13ln_bwd_kernelINS_13Kernel_traitsIf13__nv_bfloat16S2_S2_fjLj3072ELj1ELj1ELj4ELj16ENS_18Kernel_traits_baseILj3072EfS2_S2_S2_fjLj128EEEEELb1ELb0ELb1ELb1EEEvNS_9BwdParamsE
        .type           _ZN10layer_norm13ln_bwd_kernelINS_13Kernel_traitsIf13__nv_bfloat16S2_S2_fjLj3072ELj1ELj1ELj4ELj16ENS_18Kernel_traits_baseILj3072EfS2_S2_S2_fjLj128EEEEELb1ELb0ELb1ELb1EEEvNS_9BwdParamsE,@function
        .size           _ZN10layer_norm13ln_bwd_kernelINS_13Kernel_traitsIf13__nv_bfloat16S2_S2_fjLj3072ELj1ELj1ELj4ELj16ENS_18Kernel_traits_baseILj3072EfS2_S2_S2_fjLj128EEEEELb1ELb0ELb1ELb1EEEvNS_9BwdParamsE,(.L_x_11312 - _ZN10layer_norm13ln_bwd_kernelINS_13Kernel_traitsIf13__nv_bfloat16S2_S2_fjLj3072ELj1ELj1ELj4ELj16ENS_18Kernel_traits_baseILj3072EfS2_S2_S2_fjLj128EEEEELb1ELb0ELb1ELb1EEEvNS_9BwdParamsE)
        .other          _ZN10layer_norm13ln_bwd_kernelINS_13Kernel_traitsIf13__nv_bfloat16S2_S2_fjLj3072ELj1ELj1ELj4ELj16ENS_18Kernel_traits_baseILj3072EfS2_S2_S2_fjLj128EEEEELb1ELb0ELb1ELb1EEEvNS_9BwdParamsE,@"STO_CUDA_ENTRY STV_DEFAULT"
_ZN10layer_norm13ln_bwd_kernelINS_13Kernel_traitsIf13__nv_bfloat16S2_S2_fjLj3072ELj1ELj1ELj4ELj16ENS_18Kernel_traits_baseILj3072EfS2_S2_S2_fjLj128EEEEELb1ELb0ELb1ELb1EEEvNS_9BwdParamsE:
.text._ZN10layer_norm13ln_bwd_kernelINS_13Kernel_traitsIf13__nv_bfloat16S2_S2_fjLj3072ELj1ELj1ELj4ELj16ENS_18Kernel_traits_baseILj3072EfS2_S2_S2_fjLj128EEEEELb1ELb0ELb1ELb1EEEvNS_9BwdParamsE:
        /* <DEDUP_REMOVED lines=37> */
.L_x_3133:
[----:B------:R-:W0:Y:S01]  /*0250*/  LDC.U8 R106, c[0x0][0x2a0] ;  /* 0x0000a800ff6a7b82 */ /* 0x000e220000000000 */
[----:B------:R-:W-:Y:S01]  /*0260*/  SHF.L.U32 R3, R0, 0x5, RZ ;  /* 0x0000000500037819 */ /* 0x000fe200000006ff */
[----:B------:R-:W-:-:S03]  /*0270*/  ULDC.64 UR6, c[0x0][0x260] ;  /* 0x0000980000067ab9 */ /* 0x000fc60000000a00 */
[----:B------:R-:W-:-:S04]  /*0280*/  LOP3.LUT R3, R3, 0xfe0, RZ, 0xc0, !PT ;  /* 0x00000fe003037812 */ /* 0x000fc800078ec0ff */
[----:B------:R-:W-:Y:S01]  /*0290*/  IADD3 R28, P0, R3, UR6, RZ ;  /* 0x00000006031c7c10 */ /* 0x000fe2000ff1e0ff */
[----:B------:R-:W-:-:S04]  /*02a0*/  HFMA2.MMA R110, -RZ, RZ, 0, 5.9604644775390625e-08 ;  /* 0x00000001ff6e7435 */ /* 0x000fc800000001ff */
[----:B------:R-:W-:Y:S01]  /*02b0*/  IMAD.X R29, RZ, RZ, UR7, P0 ;  /* 0x00000007ff1d7e24 */ /* 0x000fe200080e06ff */
[----:B------:R-:W-:Y:S02]  /*02c0*/  CS2R R72, SRZ ;  /* 0x0000000000487805 */ /* 0x000fe4000001ff00 */
        /* <DEDUP_REMOVED lines=23> */
[----:B------:R1:W5:Y:S01]  /*0440*/  LDG.E.128 R4, desc[UR4][R28.64+0x2010] ;  /* 0x002010041c047981 */ /* 0x000362000c1e1d00 */
[----:B------:R-:W-:Y:S02]  /*0450*/  CS2R R36, SRZ ;  /* 0x0000000000247805 */ /* 0x000fe4000001ff00 */
[----:B------:R-:W-:Y:S02]  /*0460*/  CS2R R34, SRZ ;  /* 0x0000000000227805 */ /* 0x000fe4000001ff00 */
[----:B------:R-:W-:Y:S02]  /*0470*/  CS2R R32, SRZ ;  /* 0x0000000000207805 */ /* 0x000fe4000001ff00 */
[----:B------:R-:W-:Y:S02]  /*0480*/  CS2R R30, SRZ ;  /* 0x00000000001e7805 */ /* 0x000fe4000001ff00 */
[----:B01----:R-:W-:-:S07]  /*0490*/  CS2R R28, SRZ ;  /* 0x00000000001c7805 */ /* 0x003fce000001ff00 */
.L_x_3211:
[----:B0-----:R-:W0:Y:S08]  /*04a0*/  LDC.64 R94, c[0x0][0x288] ;  /* 0x0000a200ff5e7b82 */ /* 0x001e300000000a00 */
[----:B------:R-:W1:Y:S08]  /*04b0*/  LDC R125, c[0x0][0x218] ;  /* 0x00008600ff7d7b82 */ /* 0x000e700000000800 */
[----:B------:R-:W2:Y:S01]  /*04c0*/  LDC.64 R92, c[0x0][0x258] ;  /* 0x00009600ff5c7b82 */ /* 0x000ea20000000a00 */
[----:B0-----:R-:W-:-:S07]  /*04d0*/  IMAD.WIDE R94, R2, 0x4, R94 ;  /* 0x00000004025e7825 */ /* 0x001fce00078e025e */
[----:B------:R-:W0:Y:S01]  /*04e0*/  LDC.64 R96, c[0x0][0x280] ;  /* 0x0000a000ff607b82 */ /* 0x000e220000000a00 */
[----:B------:R-:W3:Y:S07]  /*04f0*/  LDG.E R104, desc[UR4][R94.64] ;  /* 0x000000045e687981 */ /* 0x000eee000c1e1900 */
[----:B------:R-:W4:Y:S01]  /*0500*/  LDC.64 R98, c[0x0][0x250] ;  /* 0x00009400ff627b82 */ /* 0x000f220000000a00 */
[----:B-1----:R-:W-:-:S07]  /*0510*/  IMAD R102, R2, R125, RZ ;  /* 0x0000007d02667224 */ /* 0x002fce00078e02ff */
[----:B------:R-:W1:Y:S01]  /*0520*/  LDC.64 R100, c[0x0][0x2c8] ;  /* 0x0000b200ff647b82 */ /* 0x000e620000000a00 */
[----:B------:R-:W-:Y:S01]  /*0530*/  SHF.R.S32.HI R103, RZ, 0x1f, R102 ;  /* 0x0000001fff677819 */ /* 0x000fe20000011466 */
[----:B--2---:R-:W-:Y:S01]  /*0540*/  IMAD.WIDE R92, R2, 0x4, R92 ;  /* 0x00000004025c7825 */ /* 0x004fe200078e025c */
[----:B------:R-:W-:Y:S02]  /*0550*/  LOP3.LUT R126, R0, 0x7f, RZ, 0xc0, !PT ;  /* 0x0000007f007e7812 */ /* 0x000fe400078ec0ff */
[----:B------:R-:W-:Y:S01]  /*0560*/  LEA.HI R103, R103, R102, RZ, 0x3 ;  /* 0x0000006667677211 */ /* 0x000fe200078f18ff */
[----:B------:R-:W-:Y:S01]  /*0570*/  BSSY B0, `(.L_x_3135) ;  /* 0x0000147000007945 */ /* 0x000fe20003800000 */
[----:B-----5:R1:W5:Y:S01]  /*0580*/  LDG.E R107, desc[UR4][R92.64] ;  /* 0x000000045c6b7981 */ /* 0x020362000c1e1900 */
[----:B0-----:R-:W-:Y:S01]  /*0590*/  IMAD.WIDE R96, R2, 0x4, R96 ;  /* 0x0000000402607825 */ /* 0x001fe200078e0260 */
[----:B------:R-:W-:-:S04]  /*05a0*/  LEA.HI.SX32 R111, R103, R126, 0x1d ;  /* 0x0000007e676f7211 */ /* 0x000fc800078feaff */
[C---:B------:R-:W-:Y:S01]  /*05b0*/  IADD3 R109, R111.reuse, 0x80, RZ ;  /* 0x000000806f6d7810 */ /* 0x040fe20007ffe0ff */
[----:B------:R-:W-:Y:S01]  /*05c0*/  VIADD R108, R111, 0x100 ;  /* 0x000001006f6c7836 */ /* 0x000fe20000000000 */
[----:B------:R0:W5:Y:S01]  /*05d0*/  LDG.E R124, desc[UR4][R96.64] ;  /* 0x00000004607c7981 */ /* 0x000162000c1e1900 */
[----:B----4-:R-:W-:-:S04]  /*05e0*/  IMAD.WIDE R98, R2, 0x4, R98 ;  /* 0x0000000402627825 */ /* 0x010fc800078e0262 */
[----:B------:R-:W-:Y:S02]  /*05f0*/  VIADD R2, R2, UR8 ;  /* 0x0000000802027c36 */ /* 0x000fe40008000000 */
[----:B-1----:R-:W-:-:S03]  /*0600*/  IMAD.WIDE.U32 R92, R111, 0x10, R100 ;  /* 0x000000106f5c7825 */ /* 0x002fc600078e0064 */
[----:B------:R-:W-:Y:S01]  /*0610*/  ISETP.GE.AND P3, PT, R2, UR9, PT ;  /* 0x0000000902007c0c */ /* 0x000fe2000bf66270 */
[----:B0-----:R-:W-:-:S04]  /*0620*/  IMAD.WIDE.U32 R96, R109, 0x10, R100 ;  /* 0x000000106d607825 */ /* 0x001fc800078e0064 */
        /* <DEDUP_REMOVED lines=26> */
[----:B------:R-:W-:Y:S01]  /*07d0*/  CS2R R98, SRZ ;  /* 0x0000000000627805 */ /* 0x000fe2000001ff00 */
[----:B-1----:R-:W-:Y:S06]  /*07e0*/  BRA `(.L_x_3137) ;  /* 0x00000010007c7947 */ /* 0x002fec0003800000 */
.L_x_3136:
[----:B------:R-:W-:Y:S01]  /*07f0*/  IADD3 R100, R104, -0x1, RZ ;  /* 0xffffffff68647810 */ /* 0x000fe20007ffe0ff */
[----:B------:R-:W0:Y:S01]  /*0800*/  LDC.64 R136, c[0x0][0x238] ;  /* 0x00008e00ff887b82 */ /* 0x000e220000000a00 */
[----:B------:R-:W2:Y:S03]  /*0810*/  LDG.E R142, desc[UR4][R98.64] ;  /* 0x00000004628e7981 */ /* 0x000ea6000c1e1900 */
[----:B------:R-:W-:-:S04]  /*0820*/  IMAD R100, R100, R125, RZ ;  /* 0x0000007d64647224 */ /* 0x000fc800078e02ff */
[----:B------:R-:W1:Y:S01]  /*0830*/  LDC.64 R128, c[0x0][0x2b8] ;  /* 0x0000ae00ff807b82 */ /* 0x000e620000000a00 */
[----:B------:R-:W-:-:S04]  /*0840*/  SHF.R.S32.HI R3, RZ, 0x1f, R100 ;  /* 0x0000001fff037819 */ /* 0x000fc80000011464 */
[----:B------:R-:W-:Y:S02]  /*0850*/  LEA.HI R3, R3, R100, RZ, 0x3 ;  /* 0x0000006403037211 */ /* 0x000fe400078f18ff */
[----:B-----5:R-:W-:Y:S01]  /*0860*/  ISETP.GE.AND P4, PT, R124, 0x1, PT ;  /* 0x000000017c00780c */ /* 0x020fe20003f86270 */
[----:B------:R-:W3:Y:S01]  /*0870*/  LDC.64 R100, c[0x0][0x240] ;  /* 0x00009000ff647b82 */ /* 0x000ee20000000a00 */
[----:B------:R-:W-:-:S05]  /*0880*/  LEA.HI.SX32 R3, R3, R126, 0x1d ;  /* 0x0000007e03037211 */ /* 0x000fca00078feaff */
[----:B------:R-:W-:Y:S02]  /*0890*/  VIADD R133, R3, 0x80 ;  /* 0x0000008003857836 */ /* 0x000fe40000000000 */
[----:B0-----:R-:W-:-:S04]  /*08a0*/  IMAD.WIDE.U32 R112, R111, 0x10, R136 ;  /* 0x000000106f707825 */ /* 0x001fc800078e0088 */
[----:B------:R-:W-:Y:S02]  /*08b0*/  IMAD.WIDE.U32 R120, R109, 0x10, R136 ;  /* 0x000000106d787825 */ /* 0x000fe400078e0088 */
[----:B------:R-:W4:Y:S02]  /*08c0*/  LDG.E.128 R112, desc[UR4][R112.64] ;  /* 0x0000000470707981 */ /* 0x000f24000c1e1d00 */
[--C-:B-1----:R-:W-:Y:S02]  /*08d0*/  IMAD.WIDE.U32 R116, R3, 0x10, R128.reuse ;  /* 0x0000001003747825 */ /* 0x102fe400078e0080 */
[----:B------:R-:W4:Y:S02]  /*08e0*/  LDG.E.128 R120, desc[UR4][R120.64] ;  /* 0x0000000478787981 */ /* 0x000f24000c1e1d00 */
[----:B------:R-:W-:Y:S02]  /*08f0*/  IMAD.WIDE.U32 R132, R133, 0x10, R128 ;  /* 0x0000001085847825 */ /* 0x000fe400078e0080 */
[----:B------:R-:W4:Y:S02]  /*0900*/  LDG.E.128 R116, desc[UR4][R116.64] ;  /* 0x0000000474747981 */ /* 0x000f24000c1e1d00 */
[----:B------:R-:W-:-:S02]  /*0910*/  IMAD.WIDE.U32 R136, R108, 0x10, R136 ;  /* 0x000000106c887825 */ /* 0x000fc400078e0088 */
[----:B------:R-:W4:Y:S04]  /*0920*/  LDG.E.128 R132, desc[UR4][R132.64] ;  /* 0x0000000484847981 */ /* 0x000f28000c1e1d00 */
[----:B------:R-:W4:Y:S01]  /*0930*/  LDG.E.128 R136, desc[UR4][R136.64] ;  /* 0x0000000488887981 */ /* 0x000f22000c1e1d00 */
[----:B------:R-:W-:-:S05]  /*0940*/  IADD3 R3, R3, 0x100, RZ ;  /* 0x0000010003037810 */ /* 0x000fca0007ffe0ff */
[----:B------:R-:W-:-:S06]  /*0950*/  IMAD.WIDE.U32 R128, R3, 0x10, R128 ;  /* 0x0000001003807825 */ /* 0x000fcc00078e0080 */
[----:B------:R-:W4:Y:S01]  /*0960*/  LDG.E.128 R128, desc[UR4][R128.64] ;  /* 0x0000000480807981 */ /* 0x000f22000c1e1d00 */
[----:B------:R-:W-:-:S04]  /*0970*/  @P4 VIADD R102, R124, 0xffffffff ;  /* 0xffffffff7c664836 */ /* 0x000fc80000000000 */
[----:B------:R-:W-:-:S05]  /*0980*/  @P4 IMAD R102, R102, R125, RZ ;  /* 0x0000007d66664224 */ /* 0x000fca00078e02ff */
[----:B------:R-:W-:-:S04]  /*0990*/  @P4 SHF.R.S32.HI R3, RZ, 0x1f, R102 ;  /* 0x0000001fff034819 */ /* 0x000fc80000011466 */
[----:B------:R-:W-:Y:S02]  /*09a0*/  @P4 LEA.HI R3, R3, R102, RZ, 0x3 ;  /* 0x0000006603034211 */ /* 0x000fe400078f18ff */
[----:B------:R-:W-:Y:S02]  /*09b0*/  MOV R105, RZ ;  /* 0x000000ff00697202 */ /* 0x000fe40000000f00 */
[----:B------:R-:W-:-:S04]  /*09c0*/  @P4 LEA.HI.SX32 R105, R3, R126, 0x1d ;  /* 0x0000007e03694211 */ /* 0x000fc800078feaff */
[C---:B------:R-:W-:Y:S01]  /*09d0*/  IADD3 R3, R105.reuse, 0x100, RZ ;  /* 0x0000010069037810 */ /* 0x040fe20007ffe0ff */
[C---:B------:R-:W-:Y:S02]  /*09e0*/  VIADD R103, R105.reuse, 0x80 ;  /* 0x0000008069677836 */ /* 0x040fe40000000000 */
[----:B---3--:R-:W-:-:S04]  /*09f0*/  IMAD.WIDE.U32 R104, R105, 0x8, R100 ;  /* 0x0000000869687825 */ /* 0x008fc800078e0064 */
        /* <DEDUP_REMOVED lines=14> */
[C---:B----4-:R-:W-:Y:S02]  /*0ae0*/  PRMT R98, R113.reuse, 0x7632, R98 ;  /* 0x0000763271627816 */ /* 0x050fe40000000062 */
[----:B------:R-:W-:Y:S02]  /*0af0*/  SHF.L.U32 R113, R113, 0x10, RZ ;  /* 0x0000001071717819 */ /* 0x000fe400000006ff */
[----:B------:R-:W-:Y:S02]  /*0b00*/  PRMT R127, R114, 0x7632, R127 ;  /* 0x00007632727f7816 */ /* 0x000fe4000000007f */
[----:B0-----:R-:W-:Y:S02]  /*0b10*/  PRMT R93, R115, 0x7632, R93 ;  /* 0x00007632735d7816 */ /* 0x001fe4000000005d */
[C---:B------:R-:W-:Y:S01]  /*0b20*/  PRMT R148, R118.reuse, 0x7632, R148 ;  /* 0x0000763276947816 */ /* 0x040fe20000000094 */
[----:B------:R-:W-:Y:S01]  /*0b30*/  IMAD.U32 R149, R118, 0x10000, RZ ;  /* 0x0001000076957824 */ /* 0x000fe200078e00ff */
[----:B------:R-:W-:-:S02]  /*0b40*/  PRMT R3, R112, 0x7632, R3 ;  /* 0x0000763270037816 */ /* 0x000fc40000000003 */
[C---:B------:R-:W-:Y:S02]  /*0b50*/  PRMT R160, R135.reuse, 0x7632, R160 ;  /* 0x0000763287a07816 */ /* 0x040fe400000000a0 */
[----:B-1----:R-:W-:Y:S02]  /*0b60*/  SHF.L.U32 R95, R135, 0x10, RZ ;  /* 0x00000010875f7819 */ /* 0x002fe400000006ff */
[----:B------:R-:W-:Y:S02]  /*0b70*/  PRMT R118, R121, 0x7632, R118 ;  /* 0x0000763279767816 */ /* 0x000fe40000000076 */
[----:B------:R-:W-:Y:S01]  /*0b80*/  PRMT R135, R137, 0x7632, R135 ;  /* 0x0000763289877816 */ /* 0x000fe20000000087 */
[----:B------:R-:W-:Y:S01]  /*0b90*/  IMAD.U32 R92, R114, 0x10000, RZ ;  /* 0x00010000725c7824 */ /* 0x000fe200078e00ff */
[C---:B------:R-:W-:Y:S02]  /*0ba0*/  PRMT R150, R119.reuse, 0x7632, R150 ;  /* 0x0000763277967816 */ /* 0x040fe40000000096 */
[----:B------:R-:W-:Y:S01]  /*0bb0*/  SHF.L.U32 R151, R119, 0x10, RZ ;  /* 0x0000001077977819 */ /* 0x000fe200000006ff */
[----:B------:R-:W-:Y:S01]  /*0bc0*/  FADD.FTZ R114, -R178, R113 ;  /* 0x00000071b2727221 */ /* 0x000fe20000010100 */
[C---:B------:R-:W-:Y:S01]  /*0bd0*/  PRMT R119, R122.reuse, 0x7632, R119 ;  /* 0x000076327a777816 */ /* 0x040fe20000000077 */
        /* <DEDUP_REMOVED lines=8> */
[C---:B------:R-:W-:Y:S01]  /*0c60*/  IMAD.U32 R97, R116.reuse, 0x10000, RZ ;  /* 0x0001000074617824 */ /* 0x040fe200078e00ff */
[----:B------:R-:W-:Y:S01]  /*0c70*/  SHF.L.U32 R135, R135, 0x10, RZ ;  /* 0x0000001087877819 */ /* 0x000fe200000006ff */
[----:B------:R-:W-:Y:S01]  /*0c80*/  IMAD.U32 R3, R3, 0x10000, RZ ;  /* 0x0001000003037824 */ /* 0x000fe200078e00ff */
[----:B------:R-:W-:Y:S01]  /*0c90*/  PRMT R94, R116, 0x7632, R94 ;  /* 0x00007632745e7816 */ /* 0x000fe2000000005e */
[C---:B------:R-:W-:Y:S01]  /*0ca0*/  FADD.FTZ R116, -R178.reuse, R92 ;  /* 0x0000005cb2747221 */ /* 0x040fe20000010100 */
[C---:B------:R-:W-:Y:S01]  /*0cb0*/  FADD.FTZ R142, -R178.reuse, R122 ;  /* 0x0000007ab28e7221 */ /* 0x040fe20000010100 */
[C---:B------:R-:W-:Y:S01]  /*0cc0*/  FADD.FTZ R118, -R178.reuse, R127 ;  /* 0x0000007fb2767221 */ /* 0x040fe20000010100 */
[----:B------:R-:W-:Y:S01]  /*0cd0*/  FADD.FTZ R112, -R178, R112 ;  /* 0x00000070b2707221 */ /* 0x000fe20000010100 */
[----:B------:R-:W-:-:S02]  /*0ce0*/  IMAD.U32 R92, R96, 0x10000, RZ ;  /* 0x00010000605c7824 */ /* 0x000fc400078e00ff */
[C---:B------:R-:W-:Y:S01]  /*0cf0*/  FADD.FTZ R172, -R178.reuse, R138 ;  /* 0x0000008ab2ac7221 */ /* 0x040fe20000010100 */
[C---:B------:R-:W-:Y:S01]  /*0d00*/  FADD.FTZ R122, -R178.reuse, R93 ;  /* 0x0000005db27a7221 */ /* 0x040fe20000010100 */
[C---:B------:R-:W-:Y:S01]  /*0d10*/  FADD.FTZ R96, -R178.reuse, R3 ;  /* 0x00000003b2607221 */ /* 0x040fe20000010100 */
[C---:B------:R-:W-:Y:S01]  /*0d20*/  FADD.FTZ R138, -R178.reuse, R113 ;  /* 0x00000071b28a7221 */ /* 0x040fe20000010100 */
[----:B------:R-:W-:Y:S01]  /*0d30*/  FADD.FTZ R170, -R178, R135 ;  /* 0x00000087b2aa7221 */ /* 0x000fe20000010100 */
[----:B------:R-:W-:Y:S01]  /*0d40*/  FMUL.FTZ R135, R107, R116 ;  /* 0x000000746b877220 */ /* 0x000fe20000410000 */
[----:B------:R-:W-:Y:S01]  /*0d50*/  SHF.L.U32 R137, R137, 0x10, RZ ;  /* 0x0000001089897819 */ /* 0x000fe200000006ff */
[C---:B------:R-:W-:Y:S01]  /*0d60*/  FMUL.FTZ R116, R107.reuse, R118 ;  /* 0x000000766b747220 */ /* 0x040fe20000410000 */
[----:B------:R-:W-:Y:S01]  /*0d70*/  SHF.L.U32 R98, R98, 0x10, RZ ;  /* 0x0000001062627819 */ /* 0x000fe200000006ff */
[C---:B------:R-:W-:Y:S01]  /*0d80*/  FMUL.FTZ R3, R107.reuse, R112 ;  /* 0x000000706b037220 */ /* 0x040fe20000410000 */
[C---:B------:R-:W-:Y:S01]  /*0d90*/  FMUL.FTZ R118, R107.reuse, R122 ;  /* 0x0000007a6b767220 */ /* 0x040fe20000410000 */
[C---:B------:R-:W-:Y:S01]  /*0da0*/  FMUL.FTZ R112, R107.reuse, R96 ;  /* 0x000000606b707220 */ /* 0x040fe20000410000 */
[----:B------:R-:W-:Y:S01]  /*0db0*/  FMUL.FTZ R122, R107, R138 ;  /* 0x0000008a6b7a7220 */ /* 0x000fe20000410000 */
[----:B------:R-:W-:-:S02]  /*0dc0*/  IMAD.U32 R94, R94, 0x10000, RZ ;  /* 0x000100005e5e7824 */ /* 0x000fc400078e00ff */
[-C--:B------:R-:W-:Y:S01]  /*0dd0*/  FMUL.FTZ R138, R24, R97.reuse ;  /* 0x00000061188a7220 */ /* 0x080fe20000410000 */
[----:B------:R-:W-:Y:S01]  /*0de0*/  PRMT R152, R123, 0x7632, R152 ;  /* 0x000076327b987816 */ /* 0x000fe20000000098 */
[C---:B------:R-:W-:Y:S01]  /*0df0*/  FADD.FTZ R168, -R178.reuse, R137 ;  /* 0x00000089b2a87221 */ /* 0x040fe20000010100 */
[----:B------:R-:W-:Y:S01]  /*0e00*/  PRMT R99, R117, 0x7632, R99 ;  /* 0x0000763275637816 */ /* 0x000fe20000000063 */
[----:B------:R-:W-:Y:S01]  /*0e10*/  FADD.FTZ R98, -R178, R98 ;  /* 0x00000062b2627221 */ /* 0x000fe20000010100 */
[----:B------:R-:W-:Y:S01]  /*0e20*/  SHF.L.U32 R123, R123, 0x10, RZ ;  /* 0x000000107b7b7819 */ /* 0x000fe200000006ff */
[-C--:B------:R-:W-:Y:S01]  /*0e30*/  FFMA.FTZ R29, R112, R94.reuse, R29 ;  /* 0x0000005e701d7223 */ /* 0x080fe2000001001d */
[----:B------:R-:W-:Y:S01]  /*0e40*/  SHF.L.U32 R143, R117, 0x10, RZ ;  /* 0x00000010758f7819 */ /* 0x000fe200000006ff */
[----:B------:R-:W-:Y:S01]  /*0e50*/  FADD.FTZ R73, R73, R94 ;  /* 0x0000005e49497221 */ /* 0x000fe20000010000 */
[----:B------:R-:W-:Y:S01]  /*0e60*/  FMUL.FTZ R137, R25, R94 ;  /* 0x0000005e19897220 */ /* 0x000fe20000410000 */
[----:B------:R-:W-:Y:S01]  /*0e70*/  PRMT R162, R139, 0x7632, R162 ;  /* 0x000076328ba27816 */ /* 0x000fe200000000a2 */
[----:B------:R-:W-:Y:S01]  /*0e80*/  FFMA.FTZ R28, R3, R97, R28 ;  /* 0x00000061031c7223 */ /* 0x000fe2000001001c */
[----:B------:R-:W-:Y:S01]  /*0e90*/  FADD.FTZ R72, R72, R97 ;  /* 0x0000006148487221 */ /* 0x000fe20000010000 */
[----:B------:R-:W-:Y:S01]  /*0ea0*/  FADD.FTZ R94, RZ, R138 ;  /* 0x0000008aff5e7221 */ /* 0x000fe20000010000 */
[----:B------:R-:W-:Y:S01]  /*0eb0*/  SHF.L.U32 R139, R139, 0x10, RZ ;  /* 0x000000108b8b7819 */ /* 0x000fe200000006ff */
[----:B------:R-:W-:Y:S01]  /*0ec0*/  FFMA.FTZ R97, R3, R138, RZ ;  /* 0x0000008a03617223 */ /* 0x000fe200000100ff */
[----:B------:R-:W-:Y:S01]  /*0ed0*/  FMUL.FTZ R113, R107, R114 ;  /* 0x000000726b717220 */ /* 0x000fe20000410000 */
[----:B------:R-:W-:Y:S01]  /*0ee0*/  SHF.L.U32 R96, R99, 0x10, RZ ;  /* 0x0000001063607819 */ /* 0x000fe200000006ff */
[----:B------:R-:W-:Y:S01]  /*0ef0*/  FADD.FTZ R158, -R178, R123 ;  /* 0x0000007bb29e7221 */ /* 0x000fe20000010100 */
[C---:B------:R-:W-:Y:S01]  /*0f00*/  FMUL.FTZ R127, R107.reuse, R142 ;  /* 0x0000008e6b7f7220 */ /* 0x040fe20000410000 */
[----:B------:R-:W-:Y:S01]  /*0f10*/  FMUL.FTZ R114, R107, R98 ;  /* 0x000000626b727220 */ /* 0x000fe20000410000 */
[----:B------:R-:W-:Y:S01]  /*0f20*/  FMUL.FTZ R142, R26, R143 ;  /* 0x0000008f1a8e7220 */ /* 0x000fe20000410000 */
[----:B------:R-:W-:Y:S01]  /*0f30*/  FADD.FTZ R99, R94, R137 ;  /* 0x000000895e637221 */ /* 0x000fe20000010000 */
[----:B------:R-:W-:Y:S01]  /*0f40*/  FFMA.FTZ R94, R112, R137, R97 ;  /* 0x00000089705e7223 */ /* 0x000fe20000010061 */
[----:B------:R-:W-:Y:S01]  /*0f50*/  FADD.FTZ R176, -R178, R139 ;  /* 0x0000008bb2b07221 */ /* 0x000fe20000010100 */
[----:B------:R-:W-:Y:S01]  /*0f60*/  SHF.L.U32 R115, R115, 0x10, RZ ;  /* 0x0000001073737819 */ /* 0x000fe200000006ff */
[----:B------:R-:W-:Y:S01]  /*0f70*/  FMUL.FTZ R123, R107, R158 ;  /* 0x0000009e6b7b7220 */ /* 0x000fe20000410000 */
[-C--:B------:R-:W-:Y:S01]  /*0f80*/  FFMA.FTZ R31, R114, R96.reuse, R31 ;  /* 0x00000060721f7223 */ /* 0x080fe2000001001f */
[----:B------:R-:W-:Y:S01]  /*0f90*/  FADD.FTZ R75, R75, R96 ;  /* 0x000000604b4b7221 */ /* 0x000fe20000010000 */
[----:B------:R-:W-:Y:S01]  /*0fa0*/  FMUL.FTZ R139, R27, R96 ;  /* 0x000000601b8b7220 */ /* 0x000fe20000410000 */
[----:B------:R-:W-:Y:S01]  /*0fb0*/  FADD.FTZ R96, R99, R142 ;  /* 0x0000008e63607221 */ /* 0x000fe20000010000 */
[----:B------:R-:W-:Y:S01]  /*0fc0*/  FFMA.FTZ R97, R113, R142, R94 ;  /* 0x0000008e71617223 */ /* 0x000fe2000001005e */
[----:B------:R-:W-:Y:S01]  /*0fd0*/  PRMT R154, R133, 0x7632, R154 ;  /* 0x00007632859a7816 */ /* 0x000fe2000000009a */
[----:B------:R-:W-:Y:S01]  /*0fe0*/  IMAD.U32 R119, R119, 0x10000, RZ ;  /* 0x0001000077777824 */ /* 0x000fe200078e00ff */
[----:B------:R-:W-:Y:S01]  /*0ff0*/  SHF.L.U32 R157, R133, 0x10, RZ ;  /* 0x00000010859d7819 */ /* 0x000fe200000006ff */
[----:B------:R-:W-:Y:S01]  /*1000*/  IMAD.U32 R117, R120, 0x10000, RZ ;  /* 0x0001000078757824 */ /* 0x000fe200078e00ff */
[----:B------:R-:W-:Y:S01]  /*1010*/  PRMT R133, R136, 0x7632, R133 ;  /* 0x0000763288857816 */ /* 0x000fe20000000085 */
[----:B------:R-:W-:-:S02]  /*1020*/  IMAD.U32 R98, R148, 0x10000, RZ ;  /* 0x0001000094627824 */ /* 0x000fc400078e00ff */
[-C--:B------:R-:W-:Y:S01]  /*1030*/  FFMA.FTZ R42, R123, R95.reuse, R42 ;  /* 0x0000005f7b2a7223 */ /* 0x080fe2000001002a */
[----:B------:R-:W-:Y:S01]  /*1040*/  FADD.FTZ R62, R62, R95 ;  /* 0x0000005f3e3e7221 */ /* 0x000fe20000010000 */
[----:B------:R-:W-:Y:S01]  /*1050*/  FMUL.FTZ R158, R14, R95 ;  /* 0x0000005f0e9e7220 */ /* 0x000fe20000410000 */
[----:B------:R-:W-:Y:S01]  /*1060*/  FADD.FTZ R120, -R178, R115 ;  /* 0x00000073b2787221 */ /* 0x000fe20000010100 */
[----:B------:R-:W-:Y:S02]  /*1070*/  IMAD.U32 R161, R161, 0x10000, RZ ;  /* 0x00010000a1a17824 */ /* 0x000fe400078e00ff */
[----:B------:R-:W-:Y:S01]  /*1080*/  FMUL.FTZ R148, R20, R149 ;  /* 0x0000009514947220 */ /* 0x000fe20000410000 */
[----:B------:R-:W-:Y:S01]  /*1090*/  FADD.FTZ R95, R96, R139 ;  /* 0x0000008b605f7221 */ /* 0x000fe20000010000 */
[----:B------:R-:W-:Y:S01]  /*10a0*/  SHF.L.U32 R115, R152, 0x10, RZ ;  /* 0x0000001098737819 */ /* 0x000fe200000006ff */
[----:B------:R-:W-:Y:S01]  /*10b0*/  FFMA.FTZ R94, R114, R139, R97 ;  /* 0x0000008b725e7223 */ /* 0x000fe20000010061 */
[----:B------:R-:W-:Y:S01]  /*10c0*/  FADD.FTZ R152, -R178, R119 ;  /* 0x00000077b2987221 */ /* 0x000fe20000010100 */
[----:B------:R-:W-:Y:S01]  /*10d0*/  FFMA.FTZ R30, R113, R143, R30 ;  /* 0x0000008f711e7223 */ /* 0x000fe2000001001e */
[----:B------:R-:W-:Y:S01]  /*10e0*/  FADD.FTZ R74, R74, R143 ;  /* 0x0000008f4a4a7221 */ /* 0x000fe20000010000 */
[----:B------:R-:W-:-:S02]  /*10f0*/  IMAD.U32 R133, R133, 0x10000, RZ ;  /* 0x0001000085857824 */ /* 0x000fc400078e00ff */
[--C-:B------:R-:W-:Y:S01]  /*1100*/  FADD.FTZ R174, -R178, R161.reuse ;  /* 0x000000a1b2ae7221 */ /* 0x100fe20000010100 */
[----:B------:R-:W-:Y:S01]  /*1110*/  FMUL.FTZ R143, R21, R98 ;  /* 0x00000062158f7220 */ /* 0x000fe20000410000 */
[----:B------:R-:W-:Y:S01]  /*1120*/  FADD.FTZ R96, R95, R148 ;  /* 0x000000945f607221 */ /* 0x000fe20000010000 */
[C---:B------:R-:W-:Y:S01]  /*1130*/  PRMT R161, R128.reuse, 0x7632, R161 ;  /* 0x0000763280a17816 */ /* 0x040fe200000000a1 */
[----:B------:R-:W-:Y:S02]  /*1140*/  IMAD.U32 R163, R128, 0x10000, RZ ;  /* 0x0001000080a37824 */ /* 0x000fe400078e00ff */
[----:B------:R-:W-:Y:S01]  /*1150*/  FFMA.FTZ R95, R135, R148, R94 ;  /* 0x00000094875f7223 */ /* 0x000fe2000001005e */
[C---:B------:R-:W-:Y:S01]  /*1160*/  FMUL.FTZ R128, R107.reuse, R152 ;  /* 0x000000986b807220 */ /* 0x040fe20000410000 */
[----:B------:R-:W-:Y:S01]  /*1170*/  SHF.L.U32 R152, R150, 0x10, RZ ;  /* 0x0000001096987819 */ /* 0x000fe200000006ff */
[----:B------:R-:W-:Y:S01]  /*1180*/  FADD.FTZ R166, -R178, R133 ;  /* 0x00000085b2a67221 */ /* 0x000fe20000010100 */
[----:B------:R-:W-:Y:S01]  /*1190*/  FMUL.FTZ R150, R22, R151 ;  /* 0x0000009716967220 */ /* 0x000fe20000410000 */
[----:B------:R-:W-:Y:S01]  /*11a0*/  FADD.FTZ R97, R96, R143 ;  /* 0x0000008f60617221 */ /* 0x000fe20000010000 */
[----:B------:R-:W-:Y:S01]  /*11b0*/  FMUL.FTZ R133, R107, R120 ;  /* 0x000000786b857220 */ /* 0x000fe20000410000 */
[----:B------:R-:W-:Y:S01]  /*11c0*/  FFMA.FTZ R94, R116, R143, R95 ;  /* 0x0000008f745e7223 */ /* 0x000fe2000001005f */
[----:B------:R-:W-:Y:S01]  /*11d0*/  PRMT R153, R132, 0x7632, R153 ;  /* 0x0000763284997816 */ /* 0x000fe20000000099 */
[C---:B------:R-:W-:Y:S01]  /*11e0*/  IMAD.U32 R159, R134.reuse, 0x10000, RZ ;  /* 0x00010000869f7824 */ /* 0x040fe200078e00ff */
[----:B------:R-:W-:Y:S01]  /*11f0*/  PRMT R156, R134, 0x7632, R156 ;  /* 0x00007632869c7816 */ /* 0x000fe2000000009c */
[----:B------:R-:W-:Y:S01]  /*1200*/  FFMA.FTZ R32, R135, R149, R32 ;  /* 0x0000009587207223 */ /* 0x000fe20000010020 */
[----:B------:R-:W-:Y:S01]  /*1210*/  FADD.FTZ R68, R68, R149 ;  /* 0x0000009544447221 */ /* 0x000fe20000010000 */
[----:B------:R-:W-:-:S02]  /*1220*/  IMAD.U32 R155, R132, 0x10000, RZ ;  /* 0x00010000849b7824 */ /* 0x000fc400078e00ff */
[----:B------:R-:W-:Y:S01]  /*1230*/  FMUL.FTZ R149, R23, R152 ;  /* 0x0000009817957220 */ /* 0x000fe20000410000 */
[----:B------:R-:W-:Y:S02]  /*1240*/  IMAD.U32 R134, R136, 0x10000, RZ ;  /* 0x0001000088867824 */ /* 0x000fe400078e00ff */
[----:B------:R-:W-:Y:S01]  /*1250*/  FADD.FTZ R96, R97, R150 ;  /* 0x0000009661607221 */ /* 0x000fe20000010000 */
[----:B------:R-:W-:Y:S01]  /*1260*/  FADD.FTZ R132, -R178, R117 ;  /* 0x00000075b2847221 */ /* 0x000fe20000010100 */
[----:B------:R-:W-:Y:S01]  /*1270*/  FFMA.FTZ R95, R133, R150, R94 ;  /* 0x00000096855f7223 */ /* 0x000fe2000001005e */
[----:B------:R-:W-:Y:S01]  /*1280*/  FFMA.FTZ R33, R116, R98, R33 ;  /* 0x0000006274217223 */ /* 0x000fe20000010021 */
[----:B------:R-:W-:Y:S01]  /*1290*/  FADD.FTZ R69, R69, R98 ;  /* 0x0000006245457221 */ /* 0x000fe20000010000 */
[----:B------:R-:W-:Y:S01]  /*12a0*/  FFMA.FTZ R35, R118, R152, R35 ;  /* 0x0000009876237223 */ /* 0x000fe20000010023 */
[----:B------:R-:W-:Y:S01]  /*12b0*/  FADD.FTZ R71, R71, R152 ;  /* 0x0000009847477221 */ /* 0x000fe20000010000 */
[----:B------:R-:W-:Y:S01]  /*12c0*/  SHF.L.U32 R121, R121, 0x10, RZ ;  /* 0x0000001079797819 */ /* 0x000fe200000006ff */
[----:B------:R-:W-:Y:S01]  /*12d0*/  FADD.FTZ R164, -R178, R134 ;  /* 0x00000086b2a47221 */ /* 0x000fe20000010100 */
[----:B------:R-:W-:Y:S01]  /*12e0*/  PRMT R173, R131, 0x7632, R173 ;  /* 0x0000763283ad7816 */ /* 0x000fe200000000ad */
[----:B------:R-:W-:Y:S01]  /*12f0*/  IMAD.U32 R98, R153, 0x10000, RZ ;  /* 0x0001000099627824 */ /* 0x000fe200078e00ff */
[----:B------:R-:W-:Y:S01]  /*1300*/  SHF.L.U32 R93, R131, 0x10, RZ ;  /* 0x00000010835d7819 */ /* 0x000fe200000006ff */
[----:B------:R-:W-:Y:S01]  /*1310*/  FMUL.FTZ R152, R16, R155 ;  /* 0x0000009b10987220 */ /* 0x000fe20000410000 */
[----:B------:R-:W-:Y:S01]  /*1320*/  FADD.FTZ R97, R96, R149 ;  /* 0x0000009560617221 */ /* 0x000fe20000010000 */
[----:B------:R-:W-:Y:S01]  /*1330*/  FADD.FTZ R134, -R178, R92 ;  /* 0x0000005cb2867221 */ /* 0x000fe20000010100 */
[----:B------:R-:W-:Y:S01]  /*1340*/  FMUL.FTZ R131, R107, R132 ;  /* 0x000000846b837220 */ /* 0x000fe20000410000 */
[----:B------:R-:W-:Y:S01]  /*1350*/  FFMA.FTZ R96, R118, R149, R95 ;  /* 0x0000009576607223 */ /* 0x000fe2000001005f */
[----:B------:R-:W-:Y:S01]  /*1360*/  FFMA.FTZ R34, R133, R151, R34 ;  /* 0x0000009785227223 */ /* 0x000fe20000010022 */
[----:B------:R-:W-:Y:S01]  /*1370*/  FADD.FTZ R70, R70, R151 ;  /* 0x0000009746467221 */ /* 0x000fe20000010000 */
[----:B------:R-:W-:Y:S01]  /*1380*/  FMUL.FTZ R151, R17, R98 ;  /* 0x0000006211977220 */ /* 0x000fe20000410000 */
[----:B------:R-:W-:Y:S01]  /*1390*/  FADD.FTZ R94, R97, R152 ;  /* 0x00000098615e7221 */ /* 0x000fe20000010000 */
[----:B------:R-:W-:Y:S01]  /*13a0*/  FADD.FTZ R136, -R178, R121 ;  /* 0x00000079b2887221 */ /* 0x000fe20000010100 */
[----:B------:R-:W-:Y:S01]  /*13b0*/  FMUL.FTZ R120, R107, R134 ;  /* 0x000000866b787220 */ /* 0x000fe20000410000 */
[----:B------:R-:W-:Y:S01]  /*13c0*/  FFMA.FTZ R95, R131, R152, R96 ;  /* 0x00000098835f7223 */ /* 0x000fe20000010060 */
        /* <DEDUP_REMOVED lines=8> */
[----:B------:R-:W-:Y:S01]  /*1450*/  FMUL.FTZ R153, R19, R164 ;  /* 0x000000a413997220 */ /* 0x000fe20000410000 */
[----:B------:R-:W-:Y:S01]  /*1460*/  FADD.FTZ R96, R97, R154 ;  /* 0x0000009a61607221 */ /* 0x000fe20000010000 */
[----:B------:R-:W-:Y:S01]  /*1470*/  FMUL.FTZ R132, R107, R166 ;  /* 0x000000a66b847220 */ /* 0x000fe20000410000 */
[----:B------:R-:W-:Y:S01]  /*1480*/  FFMA.FTZ R95, R129, R154, R94 ;  /* 0x0000009a815f7223 */ /* 0x000fe2000001005e */
[----:B------:R-:W-:-:S02]  /*1490*/  IMAD.U32 R166, R156, 0x10000, RZ ;  /* 0x000100009ca67824 */ /* 0x000fc400078e00ff */
        /* <DEDUP_REMOVED lines=9> */
[----:B------:R-:W-:Y:S01]  /*1530*/  SHF.L.U32 R168, R160, 0x10, RZ ;  /* 0x00000010a0a87819 */ /* 0x000fe200000006ff */
[----:B------:R-:W-:Y:S01]  /*1540*/  FADD.FTZ R97, R96, R155 ;  /* 0x0000009b60617221 */ /* 0x000fe20000010000 */
[----:B------:R-:W-:Y:S01]  /*1550*/  SHF.L.U32 R117, R162, 0x10, RZ ;  /* 0x00000010a2757819 */ /* 0x000fe200000006ff */
[----:B------:R-:W-:Y:S01]  /*1560*/  FADD.FTZ R162, -R178, R115 ;  /* 0x00000073b2a27221 */ /* 0x000fe20000010100 */
        /* <DEDUP_REMOVED lines=9> */
[----:B------:R-:W-:Y:S01]  /*1600*/  FMUL.FTZ R134, R107, R170 ;  /* 0x000000aa6b867220 */ /* 0x000fe20000410000 */
        /* <DEDUP_REMOVED lines=9> */
[----:B------:R-:W-:Y:S01]  /*16a0*/  FADD.FTZ R92, -R178, R117 ;  /* 0x00000075b25c7221 */ /* 0x000fe20000010100 */
[----:B------:R-:W-:Y:S01]  /*16b0*/  FMUL.FTZ R117, R107, R172 ;  /* 0x000000ac6b757220 */ /* 0x000fe20000410000 */
[----:B------:R-:W-:Y:S01]  /*16c0*/  SHF.L.U32 R172, R165, 0x10, RZ ;  /* 0x00000010a5ac7819 */ /* 0x000fe200000006ff */
[----:B------:R-:W-:Y:S01]  /*16d0*/  FADD.FTZ R97, R94, R159 ;  /* 0x0000009f5e617221 */ /* 0x000fe20000010000 */
[----:B------:R-:W-:Y:S01]  /*16e0*/  FMUL.FTZ R162, R10, R167 ;  /* 0x000000a70aa27220 */ /* 0x000fe20000410000 */
[----:B------:R-:W-:-:S02]  /*16f0*/  FFMA.FTZ R94, R132, R159, R95 ;  /* 0x0000009f845e7223 */ /* 0x000fc4000001005f */
[----:B------:R-:W-:Y:S01]  /*1700*/  FMUL.FTZ R161, R11, R172 ;  /* 0x000000ac0ba17220 */ /* 0x000fe20000410000 */
[----:B------:R-:W-:Y:S01]  /*1710*/  FADD.FTZ R96, R97, R162 ;  /* 0x000000a261607221 */ /* 0x000fe20000010000 */
[----:B------:R-:W-:Y:S01]  /*1720*/  FFMA.FTZ R95, R119, R162, R94 ;  /* 0x000000a2775f7223 */ /* 0x000fe2000001005e */
[----:B------:R-:W-:Y:S01]  /*1730*/  FFMA.FTZ R37, R120, R98, R37 ;  /* 0x0000006278257223 */ /* 0x000fe20000010025 */
[----:B------:R-:W-:Y:S01]  /*1740*/  FADD.FTZ R65, R65, R98 ;  /* 0x0000006241417221 */ /* 0x000fe20000010000 */
[----:B------:R-:W-:Y:S01]  /*1750*/  FFMA.FTZ R39, R122, R164, R39 ;  /* 0x000000a47a277223 */ /* 0x000fe20000010027 */
[----:B------:R-:W-:Y:S01]  /*1760*/  FADD.FTZ R67, R67, R164 ;  /* 0x000000a443437221 */ /* 0x000fe20000010000 */
[----:B------:R-:W-:Y:S02]  /*1770*/  IMAD.U32 R98, R169, 0x10000, RZ ;  /* 0x00010000a9627824 */ /* 0x000fe400078e00ff */
        /* <DEDUP_REMOVED lines=38> */
.L_x_3137:
[----:B------:R-:W-:Y:S05]  /*19e0*/  BSYNC B0 ;  /* 0x0000000000007941 */ /* 0x000fea0003800000 */
.L_x_3135:
        /* <DEDUP_REMOVED lines=31> */
.L_x_3222:
[----:B------:R-:W3:Y:S01]  /*1be0*/  S2R R97, SR_CgaCtaId ;  /* 0x0000000000617919 */ /* 0x000ee20000008800 */
[----:B------:R-:W-:Y:S01]  /*1bf0*/  @!P0 LOP3.LUT R92, R92, 0x3, RZ, 0xc0, !PT ;  /* 0x000000035c5c8812 */ /* 0x000fe200078ec0ff */
[----:B-1----:R-:W-:Y:S01]  /*1c00*/  FADD.FTZ R172, R98, R95 ;  /* 0x0000005f62ac7221 */ /* 0x002fe20000010000 */
[----:B------:R-:W-:Y:S01]  /*1c10*/  MOV R96, 0x400 ;  /* 0x0000040000607802 */ /* 0x000fe20000000f00 */
[----:B--2---:R-:W-:Y:S01]  /*1c20*/  FADD.FTZ R173, R99, R94 ;  /* 0x0000005e63ad7221 */ /* 0x004fe20000010000 */
[----:B------:R-:W-:Y:S05]  /*1c30*/  WARPSYNC.ALL ;  /* 0x0000000000007948 */ /* 0x000fea0003800000 */
[----:B------:R-:W-:Y:S01]  /*1c40*/  @!P0 IMAD.IADD R92, R93, 0x1, R92 ;  /* 0x000000015d5c8824 */ /* 0x000fe200078e025c */
[----:B------:R-:W-:Y:S01]  /*1c50*/  @P4 IADD3 R124, R124, -0x1, RZ ;  /* 0xffffffff7c7c4810 */ /* 0x000fe20007ffe0ff */
[----:B------:R-:W-:Y:S04]  /*1c60*/  BSSY B0, `(.L_x_3139) ;  /* 0x0000027000007945 */ /* 0x000fe80003800000 */
[----:B------:R-:W-:Y:S01]  /*1c70*/  @P4 IMAD R124, R124, R125, RZ ;  /* 0x0000007d7c7c4224 */ /* 0x000fe200078e02ff */
[----:B---3--:R-:W-:-:S04]  /*1c80*/  LEA R96, R97, R96, 0x18 ;  /* 0x0000006061607211 */ /* 0x008fc800078ec0ff */
[----:B------:R-:W-:Y:S01]  /*1c90*/  @!P0 LEA R110, R92, R96, 0x3 ;  /* 0x000000605c6e8211 */ /* 0x000fe200078e18ff */
[----:B------:R-:W-:-:S04]  /*1ca0*/  IMAD R167, R93, 0x8, R96 ;  /* 0x000000085da77824 */ /* 0x000fc800078e0260 */
[----:B------:R-:W-:Y:S01]  /*1cb0*/  @!P0 STS.64 [R110+0x3000], R172 ;  /* 0x003000ac6e008388 */ /* 0x000fe20000000a00 */
[----:B------:R-:W-:Y:S06]  /*1cc0*/  BAR.SYNC.DEFER_BLOCKING 0x0 ;  /* 0x0000000000007b1d */ /* 0x000fec0000010000 */
[----:B------:R-:W1:Y:S04]  /*1cd0*/  LDS.128 R92, [R167+0x3000] ;  /* 0x00300000a75c7984 */ /* 0x000e680000000c00 */
[----:B0-----:R-:W0:Y:S01]  /*1ce0*/  LDS.128 R96, [R167+0x3010] ;  /* 0x00301000a7607984 */ /* 0x001e220000000c00 */
[----:B-1----:R-:W-:Y:S01]  /*1cf0*/  FADD.FTZ R125, RZ, R92 ;  /* 0x0000005cff7d7221 */ /* 0x002fe20000010000 */
[----:B------:R-:W-:Y:S01]  /*1d00*/  FADD.FTZ R92, RZ, R93 ;  /* 0x0000005dff5c7221 */ /* 0x000fe20000010000 */
[----:B------:R-:W-:-:S02]  /*1d10*/  @P4 SHF.R.S32.HI R93, RZ, 0x1f, R124 ;  /* 0x0000001fff5d4819 */ /* 0x000fc4000001147c */
[----:B------:R-:W-:Y:S01]  /*1d20*/  FADD.FTZ R125, R94, R125 ;  /* 0x0000007d5e7d7221 */ /* 0x000fe20000010000 */
[----:B------:R-:W-:Y:S01]  /*1d30*/  FADD.FTZ R92, R95, R92 ;  /* 0x0000005c5f5c7221 */ /* 0x000fe20000010000 */
[----:B------:R-:W-:Y:S02]  /*1d40*/  @P4 LEA.HI R95, R93, R124, RZ, 0x3 ;  /* 0x0000007c5d5f4211 */ /* 0x000fe400078f18ff */
[----:B0-----:R-:W-:Y:S01]  /*1d50*/  FADD.FTZ R125, R125, R96 ;  /* 0x000000607d7d7221 */ /* 0x001fe20000010000 */
        /* <DEDUP_REMOVED lines=12> */
[----:B------:R-:W-:Y:S01]  /*1e20*/  SHF.L.U32 R96, R144, 0x10, RZ ;  /* 0x0000001090607819 */ /* 0x000fe200000006ff */
[----:B------:R-:W-:Y:S06]  /*1e30*/  BRA `(.L_x_3141) ;  /* 0x0000000000247947 */ /* 0x000fec0003800000 */
.L_x_3140:
[----:B------:R-:W-:Y:S02]  /*1e40*/  ISETP.NE.U32.AND P0, PT, R140, RZ, PT ;  /* 0x000000ff8c00720c */ /* 0x000fe40003f05070 */
[----:B------:R-:W-:Y:S02]  /*1e50*/  ISETP.NE.AND P1, PT, R106, RZ, PT ;  /* 0x000000ff6a00720c */ /* 0x000fe40003f25270 */
[----:B------:R-:W-:Y:S02]  /*1e60*/  ISETP.NE.AND.EX P0, PT, R141, RZ, PT, P0 ;  /* 0x000000ff8d00720c */ /* 0x000fe40003f05300 */
[----:B------:R-:W-:-:S05]  /*1e70*/  FSEL R96, R93, RZ, !P1 ;  /* 0x000000ff5d607208 */ /* 0x000fca0004800000 */
[----:B------:R-:W-:-:S04]  /*1e80*/  FFMA.FTZ R95, R3, R94, R96 ;  /* 0x0000005e035f7223 */ /* 0x000fc80000010060 */
[----:B------:R-:W-:Y:S02]  /*1e90*/  FADD.FTZ R96, R138, -R95 ;  /* 0x8000005f8a607221 */ /* 0x000fe40000010000 */
[----:B------:R-:W-:Y:S02]  /*1ea0*/  @P0 IMAD.U32 R95, R144, 0x10000, RZ ;  /* 0x00010000905f0824 */ /* 0x000fe400078e00ff */
[----:B------:R-:W-:-:S04]  /*1eb0*/  FMUL.FTZ R96, R107, R96 ;  /* 0x000000606b607220 */ /* 0x000fc80000410000 */
[----:B------:R-:W-:-:S07]  /*1ec0*/  @P0 FADD.FTZ R96, R96, R95 ;  /* 0x0000005f60600221 */ /* 0x000fce0000010000 */
.L_x_3141:
[----:B------:R-:W-:Y:S05]  /*1ed0*/  BSYNC B0 ;  /* 0x0000000000007941 */ /* 0x000fea0003800000 */
.L_x_3139:
        /* <DEDUP_REMOVED lines=18> */
.L_x_3143:
[----:B------:R-:W-:-:S04]  /*2000*/  ISETP.NE.AND P6, PT, R106, RZ, PT ;  /* 0x000000ff6a00720c */ /* 0x000fc80003fc5270 */
[----:B------:R-:W-:-:S05]  /*2010*/  FSEL R95, R93, RZ, !P6 ;  /* 0x000000ff5d5f7208 */ /* 0x000fca0007000000 */
[--C-:B------:R-:W-:Y:S01]  /*2020*/  FFMA.FTZ R96, R112, R94, R95.reuse ;  /* 0x0000005e70607223 */ /* 0x100fe2000001005f */
[----:B------:R-:W-:-:S03]  /*2030*/  @P0 PRMT R95, R144, 0x7632, R95 ;  /* 0x00007632905f0816 */ /* 0x000fc6000000005f */
[----:B------:R-:W-:Y:S02]  /*2040*/  FADD.FTZ R96, R137, -R96 ;  /* 0x8000006089607221 */ /* 0x000fe40000010000 */
[----:B------:R-:W-:Y:S02]  /*2050*/  @P0 IMAD.U32 R95, R95, 0x10000, RZ ;  /* 0x000100005f5f0824 */ /* 0x000fe400078e00ff */
[----:B------:R-:W-:-:S04]  /*2060*/  FMUL.FTZ R96, R107, R96 ;  /* 0x000000606b607220 */ /* 0x000fc80000410000 */
[----:B------:R-:W-:-:S07]  /*2070*/  @P0 FADD.FTZ R96, R96, R95 ;  /* 0x0000005f60600221 */ /* 0x000fce0000010000 */
.L_x_3144:
[----:B------:R-:W-:Y:S05]  /*2080*/  BSYNC B0 ;  /* 0x0000000000007941 */ /* 0x000fea0003800000 */
.L_x_3142:
        /* <DEDUP_REMOVED lines=15> */
.L_x_3146:
[----:B------:R-:W-:-:S04]  /*2180*/  ISETP.NE.AND P6, PT, R106, RZ, PT ;  /* 0x000000ff6a00720c */ /* 0x000fc80003fc5270 */
[----:B------:R-:W-:-:S05]  /*2190*/  FSEL R96, R93, RZ, !P6 ;  /* 0x000000ff5d607208 */ /* 0x000fca0007000000 */
[----:B------:R-:W-:-:S04]  /*21a0*/  FFMA.FTZ R95, R113, R94, R96 ;  /* 0x0000005e715f7223 */ /* 0x000fc80000010060 */
[----:B------:R-:W-:Y:S01]  /*21b0*/  FADD.FTZ R96, R142, -R95 ;  /* 0x8000005f8e607221 */ /* 0x000fe20000010000 */
[----:B------:R-:W-:-:S03]  /*21c0*/  @P0 IMAD.U32 R95, R145, 0x10000, RZ ;  /* 0x00010000915f0824 */ /* 0x000fc600078e00ff */
[----:B------:R-:W-:-:S04]  /*21d0*/  FMUL.FTZ R96, R107, R96 ;  /* 0x000000606b607220 */ /* 0x000fc80000410000 */
[----:B------:R-:W-:-:S07]  /*21e0*/  @P0 FADD.FTZ R96, R96, R95 ;  /* 0x0000005f60600221 */ /* 0x000fce0000010000 */
.L_x_3147:
[----:B------:R-:W-:Y:S05]  /*21f0*/  BSYNC B0 ;  /* 0x0000000000007941 */ /* 0x000fea0003800000 */
.L_x_3145:
        /* <DEDUP_REMOVED lines=16> */
.L_x_3149:
        /* <DEDUP_REMOVED lines=8> */
.L_x_3150:
[----:B------:R-:W-:Y:S05]  /*2380*/  BSYNC B0 ;  /* 0x0000000000007941 */ /* 0x000fea0003800000 */
.L_x_3148:
        /* <DEDUP_REMOVED lines=15> */
.L_x_3152:
[----:B------:R-:W-:-:S04]  /*2480*/  ISETP.NE.AND P6, PT, R106, RZ, PT ;  /* 0x000000ff6a00720c */ /* 0x000fc80003fc5270 */
[----:B------:R-:W-:-:S05]  /*2490*/  FSEL R96, R93, RZ, !P6 ;  /* 0x000000ff5d607208 */ /* 0x000fca0007000000 */
[----:B------:R-:W-:-:S04]  /*24a0*/  FFMA.FTZ R95, R135, R94, R96 ;  /* 0x0000005e875f7223 */ /* 0x000fc80000010060 */
[----:B------:R-:W-:Y:S01]  /*24b0*/  FADD.FTZ R96, R148, -R95 ;  /* 0x8000005f94607221 */ /* 0x000fe20000010000 */
[----:B------:R-:W-:-:S03]  /*24c0*/  @P0 IMAD.U32 R95, R146, 0x10000, RZ ;  /* 0x00010000925f0824 */ /* 0x000fc600078e00ff */
[----:B------:R-:W-:-:S04]  /*24d0*/  FMUL.FTZ R96, R107, R96 ;  /* 0x000000606b607220 */ /* 0x000fc80000410000 */
[----:B------:R-:W-:-:S07]  /*24e0*/  @P0 FADD.FTZ R96, R96, R95 ;  /* 0x0000005f60600221 */ /* 0x000fce0000010000 */
.L_x_3153:
[----:B------:R-:W-:Y:S05]  /*24f0*/  BSYNC B0 ;  /* 0x0000000000007941 */ /* 0x000fea0003800000 */
.L_x_3151:
        /* <DEDUP_REMOVED lines=16> */
.L_x_3155:
        /* <DEDUP_REMOVED lines=8> */
.L_x_3156:
[----:B------:R-:W-:Y:S05]  /*2680*/  BSYNC B0 ;  /* 0x0000000000007941 */ /* 0x000fea0003800000 */
.L_x_3154:
        /* <DEDUP_REMOVED lines=15> */
.L_x_3158:
[----:B------:R-:W-:-:S04]  /*2780*/  ISETP.NE.AND P6, PT, R106, RZ, PT ;  /* 0x000000ff6a00720c */ /* 0x000fc80003fc5270 */
[----:B------:R-:W-:-:S05]  /*2790*/  FSEL R96, R93, RZ, !P6 ;  /* 0x000000ff5d607208 */ /* 0x000fca0007000000 */
[----:B------:R-:W-:-:S04]  /*27a0*/  FFMA.FTZ R95, R133, R94, R96 ;  /* 0x0000005e855f7223 */ /* 0x000fc80000010060 */
[----:B------:R-:W-:Y:S01]  /*27b0*/  FADD.FTZ R96, R150, -R95 ;  /* 0x8000005f96607221 */ /* 0x000fe20000010000 */
[----:B------:R-:W-:-:S03]  /*27c0*/  @P0 IMAD.U32 R95, R147, 0x10000, RZ ;  /* 0x00010000935f0824 */ /* 0x000fc600078e00ff */
[----:B------:R-:W-:-:S04]  /*27d0*/  FMUL.FTZ R96, R107, R96 ;  /* 0x000000606b607220 */ /* 0x000fc80000410000 */
[----:B------:R-:W-:-:S07]  /*27e0*/  @P0 FADD.FTZ R96, R96, R95 ;  /* 0x0000005f60600221 */ /* 0x000fce0000010000 */
.L_x_3159:
[----:B------:R-:W-:Y:S05]  /*27f0*/  BSYNC B0 ;  /* 0x0000000000007941 */ /* 0x000fea0003800000 */
.L_x_3157:
        /* <DEDUP_REMOVED lines=16> */
.L_x_3161:
        /* <DEDUP_REMOVED lines=8> */
.L_x_3162:
[----:B------:R-:W-:Y:S05]  /*2980*/  BSYNC B0 ;  /* 0x0000000000007941 */ /* 0x000fea0003800000 */
.L_x_3160:
        /* <DEDUP_REMOVED lines=19> */
[----:B------:R-:W-:Y:S01]  /*2ac0*/  SHF.L.U32 R96, R76, 0x10, RZ ;  /* 0x000000104c607819 */ /* 0x000fe200000006ff */
[----:B------:R-:W-:Y:S06]  /*2ad0*/  BRA `(.L_x_3165) ;  /* 0x00000000001c7947 */ /* 0x000fec0003800000 */
.L_x_3164:
[----:B------:R-:W-:-:S04]  /*2ae0*/  ISETP.NE.AND P6, PT, R106, RZ, PT ;  /* 0x000000ff6a00720c */ /* 0x000fc80003fc5270 */
[----:B0-----:R-:W-:-:S05]  /*2af0*/  FSEL R96, R93, RZ, !P6 ;  /* 0x000000ff5d607208 */ /* 0x001fca0007000000 */
[----:B------:R-:W-:-:S04]  /*2b00*/  FFMA.FTZ R95, R131, R94, R96 ;  /* 0x0000005e835f7223 */ /* 0x000fc80000010060 */
[----:B------:R-:W-:Y:S01]  /*2b10*/  FADD.FTZ R96, R152, -R95 ;  /* 0x8000005f98607221 */ /* 0x000fe20000010000 */
[----:B------:R-:W-:-:S03]  /*2b20*/  @P0 IMAD.U32 R95, R76, 0x10000, RZ ;  /* 0x000100004c5f0824 */ /* 0x000fc600078e00ff */
[----:B------:R-:W-:-:S04]  /*2b30*/  FMUL.FTZ R96, R107, R96 ;  /* 0x000000606b607220 */ /* 0x000fc80000410000 */
[----:B------:R-:W-:-:S07]  /*2b40*/  @P0 FADD.FTZ R96, R96, R95 ;  /* 0x0000005f60600221 */ /* 0x000fce0000010000 */
.L_x_3165:
[----:B------:R-:W-:Y:S05]  /*2b50*/  BSYNC B0 ;  /* 0x0000000000007941 */ /* 0x000fea0003800000 */
.L_x_3163:
        /* <DEDUP_REMOVED lines=16> */
.L_x_3167:
        /* <DEDUP_REMOVED lines=8> */
.L_x_3168:
[----:B------:R-:W-:Y:S05]  /*2ce0*/  BSYNC B0 ;  /* 0x0000000000007941 */ /* 0x000fea0003800000 */
.L_x_3166:
        /* <DEDUP_REMOVED lines=15> */
.L_x_3170:
[----:B------:R-:W-:-:S04]  /*2de0*/  ISETP.NE.AND P6, PT, R106, RZ, PT ;  /* 0x000000ff6a00720c */ /* 0x000fc80003fc5270 */
[----:B------:R-:W-:-:S05]  /*2df0*/  FSEL R96, R93, RZ, !P6 ;  /* 0x000000ff5d607208 */ /* 0x000fca0007000000 */
[----:B------:R-:W-:-:S04]  /*2e00*/  FFMA.FTZ R95, R129, R94, R96 ;  /* 0x0000005e815f7223 */ /* 0x000fc80000010060 */
[----:B------:R-:W-:Y:S01]  /*2e10*/  FADD.FTZ R96, R154, -R95 ;  /* 0x8000005f9a607221 */ /* 0x000fe20000010000 */
[----:B------:R-:W-:-:S03]  /*2e20*/  @P0 IMAD.U32 R95, R77, 0x10000, RZ ;  /* 0x000100004d5f0824 */ /* 0x000fc600078e00ff */
[----:B------:R-:W-:-:S04]  /*2e30*/  FMUL.FTZ R96, R107, R96 ;  /* 0x000000606b607220 */ /* 0x000fc80000410000 */
[----:B------:R-:W-:-:S07]  /*2e40*/  @P0 FADD.FTZ R96, R96, R95 ;  /* 0x0000005f60600221 */ /* 0x000fce0000010000 */
.L_x_3171:
[----:B------:R-:W-:Y:S05]  /*2e50*/  BSYNC B0 ;  /* 0x0000000000007941 */ /* 0x000fea0003800000 */
.L_x_3169:
        /* <DEDUP_REMOVED lines=16> */
.L_x_3173:
        /* <DEDUP_REMOVED lines=8> */
.L_x_3174:
[----:B------:R-:W-:Y:S05]  /*2fe0*/  BSYNC B0 ;  /* 0x0000000000007941 */ /* 0x000fea0003800000 */
.L_x_3172:
        /* <DEDUP_REMOVED lines=15> */
.L_x_3176:
[----:B------:R-:W-:-:S04]  /*30e0*/  ISETP.NE.AND P6, PT, R106, RZ, PT ;  /* 0x000000ff6a00720c */ /* 0x000fc80003fc5270 */
[----:B------:R-:W-:-:S05]  /*30f0*/  FSEL R96, R93, RZ, !P6 ;  /* 0x000000ff5d607208 */ /* 0x000fca0007000000 */
[----:B------:R-:W-:-:S04]  /*3100*/  FFMA.FTZ R95, R127, R94, R96 ;  /* 0x0000005e7f5f7223 */ /* 0x000fc80000010060 */
[----:B------:R-:W-:Y:S01]  /*3110*/  FADD.FTZ R96, R156, -R95 ;  /* 0x8000005f9c607221 */ /* 0x000fe20000010000 */
[----:B------:R-:W-:-:S03]  /*3120*/  @P0 IMAD.U32 R95, R78, 0x10000, RZ ;  /* 0x000100004e5f0824 */ /* 0x000fc600078e00ff */
[----:B------:R-:W-:-:S04]  /*3130*/  FMUL.FTZ R96, R107, R96 ;  /* 0x000000606b607220 */ /* 0x000fc80000410000 */
[----:B------:R-:W-:-:S07]  /*3140*/  @P0 FADD.FTZ R96, R96, R95 ;  /* 0x0000005f60600221 */ /* 0x000fce0000010000 */
.L_x_3177:
[----:B------:R-:W-:Y:S05]  /*3150*/  BSYNC B0 ;  /* 0x0000000000007941 */ /* 0x000fea0003800000 */
.L_x_3175:
        /* <DEDUP_REMOVED lines=16> */
.L_x_3179:
        /* <DEDUP_REMOVED lines=8> */
.L_x_3180:
[----:B------:R-:W-:Y:S05]  /*32e0*/  BSYNC B0 ;  /* 0x0000000000007941 */ /* 0x000fea0003800000 */
.L_x_3178:
        /* <DEDUP_REMOVED lines=15> */
.L_x_3182:
[----:B------:R-:W-:-:S04]  /*33e0*/  ISETP.NE.AND P6, PT, R106, RZ, PT ;  /* 0x000000ff6a00720c */ /* 0x000fc80003fc5270 */
[----:B------:R-:W-:-:S05]  /*33f0*/  FSEL R96, R93, RZ, !P6 ;  /* 0x000000ff5d607208 */ /* 0x000fca0007000000 */
[----:B------:R-:W-:-:S04]  /*3400*/  FFMA.FTZ R95, R123, R94, R96 ;  /* 0x0000005e7b5f7223 */ /* 0x000fc80000010060 */
[----:B------:R-:W-:Y:S01]  /*3410*/  FADD.FTZ R96, R158, -R95 ;  /* 0x8000005f9e607221 */ /* 0x000fe20000010000 */
[----:B------:R-:W-:-:S03]  /*3420*/  @P0 IMAD.U32 R95, R79, 0x10000, RZ ;  /* 0x000100004f5f0824 */ /* 0x000fc600078e00ff */
[----:B------:R-:W-:-:S04]  /*3430*/  FMUL.FTZ R96, R107, R96 ;  /* 0x000000606b607220 */ /* 0x000fc80000410000 */
[----:B------:R-:W-:-:S07]  /*3440*/  @P0 FADD.FTZ R96, R96, R95 ;  /* 0x0000005f60600221 */ /* 0x000fce0000010000 */
.L_x_3183:
[----:B------:R-:W-:Y:S05]  /*3450*/  BSYNC B0 ;  /* 0x0000000000007941 */ /* 0x000fea0003800000 */
.L_x_3181:
        /* <DEDUP_REMOVED lines=16> */
.L_x_3185:
        /* <DEDUP_REMOVED lines=8> */
.L_x_3186:
[----:B------:R-:W-:Y:S05]  /*35e0*/  BSYNC B0 ;  /* 0x0000000000007941 */ /* 0x000fea0003800000 */
.L_x_3184:
[----:B------:R-:W0:Y:S01]  /*35f0*/  @P4 LDC.64 R110, c[0x0][0x298] ;  /* 0x0000a600ff6e4b82 */ /* 0x000e220000000a00 */
[----:B------:R-:W-:Y:S01]  /*3600*/  @P4 LOP3.LUT P6, RZ, R103, 0xff000000, RZ, 0xc0, !PT ;  /* 0xff00000067ff4812 */ /* 0x000fe200078cc0ff */
[----:B------:R-:W-:Y:S01]  /*3610*/  BSSY B0, `(.L_x_3187) ;  /* 0x000001b000007945 */ /* 0x000fe20003800000 */
[----:B------:R-:W-:-:S05]  /*3620*/  @P4 IADD3 R103, R92, 0x80, RZ ;  /* 0x000000805c674810 */ /* 0x000fca0007ffe0ff */
        /* <DEDUP_REMOVED lines=18> */
.L_x_3188:
[----:B------:R-:W-:-:S04]  /*3750*/  ISETP.NE.AND P6, PT, R106, RZ, PT ;  /* 0x000000ff6a00720c */ /* 0x000fc80003fc5270 */
[----:B0-----:R-:W-:-:S05]  /*3760*/  FSEL R96, R93, RZ, !P6 ;  /* 0x000000ff5d607208 */ /* 0x001fca0007000000 */
[----:B------:R-:W-:-:S04]  /*3770*/  FFMA.FTZ R95, R121, R94, R96 ;  /* 0x0000005e795f7223 */ /* 0x000fc80000010060 */
[----:B------:R-:W-:Y:S01]  /*3780*/  FADD.FTZ R96, R160, -R95 ;  /* 0x8000005fa0607221 */ /* 0x000fe20000010000 */
[----:B------:R-:W-:-:S03]  /*3790*/  @P0 SHF.L.U32 R95, R80, 0x10, RZ ;  /* 0x00000010505f0819 */ /* 0x000fc600000006ff */
[----:B------:R-:W-:-:S04]  /*37a0*/  FMUL.FTZ R96, R107, R96 ;  /* 0x000000606b607220 */ /* 0x000fc80000410000 */
[----:B------:R-:W-:-:S07]  /*37b0*/  @P0 FADD.FTZ R96, R96, R95 ;  /* 0x0000005f60600221 */ /* 0x000fce0000010000 */
.L_x_3189:
[----:B------:R-:W-:Y:S05]  /*37c0*/  BSYNC B0 ;  /* 0x0000000000007941 */ /* 0x000fea0003800000 */
.L_x_3187:
        /* <DEDUP_REMOVED lines=16> */
.L_x_3191:
[----:B------:R-:W-:-:S04]  /*38d0*/  ISETP.NE.AND P6, PT, R106, RZ, PT ;  /* 0x000000ff6a00720c */ /* 0x000fc80003fc5270 */
[----:B------:R-:W-:-:S05]  /*38e0*/  FSEL R95, R93, RZ, !P6 ;  /* 0x000000ff5d5f7208 */ /* 0x000fca0007000000 */
[--C-:B------:R-:W-:Y:S01]  /*38f0*/  FFMA.FTZ R96, R132, R94, R95.reuse ;  /* 0x0000005e84607223 */ /* 0x100fe2000001005f */
[----:B------:R-:W-:-:S03]  /*3900*/  @P0 PRMT R95, R80, 0x7632, R95 ;  /* 0x00007632505f0816 */ /* 0x000fc6000000005f */
[----:B------:R-:W-:Y:S01]  /*3910*/  FADD.FTZ R96, R159, -R96 ;  /* 0x800000609f607221 */ /* 0x000fe20000010000 */
[----:B------:R-:W-:-:S03]  /*3920*/  @P0 SHF.L.U32 R95, R95, 0x10, RZ ;  /* 0x000000105f5f0819 */ /* 0x000fc600000006ff */
[----:B------:R-:W-:-:S04]  /*3930*/  FMUL.FTZ R96, R107, R96 ;  /* 0x000000606b607220 */ /* 0x000fc80000410000 */
[----:B------:R-:W-:-:S07]  /*3940*/  @P0 FADD.FTZ R96, R96, R95 ;  /* 0x0000005f60600221 */ /* 0x000fce0000010000 */
.L_x_3192:
[----:B------:R-:W-:Y:S05]  /*3950*/  BSYNC B0 ;  /* 0x0000000000007941 */ /* 0x000fea0003800000 */
.L_x_3190:
        /* <DEDUP_REMOVED lines=15> */
.L_x_3194:
[----:B------:R-:W-:-:S04]  /*3a50*/  ISETP.NE.AND P6, PT, R106, RZ, PT ;  /* 0x000000ff6a00720c */ /* 0x000fc80003fc5270 */
[----:B------:R-:W-:-:S05]  /*3a60*/  FSEL R96, R93, RZ, !P6 ;  /* 0x000000ff5d607208 */ /* 0x000fca0007000000 */
[----:B------:R-:W-:-:S04]  /*3a70*/  FFMA.FTZ R95, R119, R94, R96 ;  /* 0x0000005e775f7223 */ /* 0x000fc80000010060 */
[----:B------:R-:W-:Y:S01]  /*3a80*/  FADD.FTZ R96, R162, -R95 ;  /* 0x8000005fa2607221 */ /* 0x000fe20000010000 */
[----:B------:R-:W-:-:S03]  /*3a90*/  @P0 SHF.L.U32 R95, R81, 0x10, RZ ;  /* 0x00000010515f0819 */ /* 0x000fc600000006ff */
[----:B------:R-:W-:-:S04]  /*3aa0*/  FMUL.FTZ R96, R107, R96 ;  /* 0x000000606b607220 */ /* 0x000fc80000410000 */
[----:B------:R-:W-:-:S07]  /*3ab0*/  @P0 FADD.FTZ R96, R96, R95 ;  /* 0x0000005f60600221 */ /* 0x000fce0000010000 */
.L_x_3195:
[----:B------:R-:W-:Y:S05]  /*3ac0*/  BSYNC B0 ;  /* 0x0000000000007941 */ /* 0x000fea0003800000 */
.L_x_3193:
        /* <DEDUP_REMOVED lines=16> */
.L_x_3197:
        /* <DEDUP_REMOVED lines=8> */
.L_x_3198:
[----:B------:R-:W-:Y:S05]  /*3c50*/  BSYNC B0 ;  /* 0x0000000000007941 */ /* 0x000fea0003800000 */
.L_x_3196:
        /* <DEDUP_REMOVED lines=15> */
.L_x_3200:
[----:B------:R-:W-:-:S04]  /*3d50*/  ISETP.NE.AND P6, PT, R106, RZ, PT ;  /* 0x000000ff6a00720c */ /* 0x000fc80003fc5270 */
[----:B------:R-:W-:-:S05]  /*3d60*/  FSEL R96, R93, RZ, !P6 ;  /* 0x000000ff5d607208 */ /* 0x000fca0007000000 */
[----:B------:R-:W-:-:S04]  /*3d70*/  FFMA.FTZ R95, R117, R94, R96 ;  /* 0x0000005e755f7223 */ /* 0x000fc80000010060 */
[----:B------:R-:W-:Y:S01]  /*3d80*/  FADD.FTZ R96, R164, -R95 ;  /* 0x8000005fa4607221 */ /* 0x000fe20000010000 */
[----:B------:R-:W-:-:S03]  /*3d90*/  @P0 SHF.L.U32 R95, R82, 0x10, RZ ;  /* 0x00000010525f0819 */ /* 0x000fc600000006ff */
[----:B------:R-:W-:-:S04]  /*3da0*/  FMUL.FTZ R96, R107, R96 ;  /* 0x000000606b607220 */ /* 0x000fc80000410000 */
[----:B------:R-:W-:-:S07]  /*3db0*/  @P0 FADD.FTZ R96, R96, R95 ;  /* 0x0000005f60600221 */ /* 0x000fce0000010000 */
.L_x_3201:
[----:B------:R-:W-:Y:S05]  /*3dc0*/  BSYNC B0 ;  /* 0x0000000000007941 */ /* 0x000fea0003800000 */
.L_x_3199:
        /* <DEDUP_REMOVED lines=16> */
.L_x_3203:
        /* <DEDUP_REMOVED lines=8> */
.L_x_3204:
[----:B------:R-:W-:Y:S05]  /*3f50*/  BSYNC B0 ;  /* 0x0000000000007941 */ /* 0x000fea0003800000 */
.L_x_3202:
        /* <DEDUP_REMOVED lines=15> */
.L_x_3206:
[----:B------:R-:W-:-:S04]  /*4050*/  ISETP.NE.AND P6, PT, R106, RZ, PT ;  /* 0x000000ff6a00720c */ /* 0x000fc80003fc5270 */
[----:B------:R-:W-:-:S05]  /*4060*/  FSEL R96, R93, RZ, !P6 ;  /* 0x000000ff5d607208 */ /* 0x000fca0007000000 */
[----:B------:R-:W-:-:S04]  /*4070*/  FFMA.FTZ R95, R115, R94, R96 ;  /* 0x0000005e735f7223 */ /* 0x000fc80000010060 */
[----:B------:R-:W-:Y:S01]  /*4080*/  FADD.FTZ R96, R166, -R95 ;  /* 0x8000005fa6607221 */ /* 0x000fe20000010000 */
[----:B------:R-:W-:-:S03]  /*4090*/  @P0 SHF.L.U32 R95, R83, 0x10, RZ ;  /* 0x00000010535f0819 */ /* 0x000fc600000006ff */
[----:B------:R-:W-:-:S04]  /*40a0*/  FMUL.FTZ R96, R107, R96 ;  /* 0x000000606b607220 */ /* 0x000fc80000410000 */
[----:B------:R-:W-:-:S07]  /*40b0*/  @P0 FADD.FTZ R96, R96, R95 ;  /* 0x0000005f60600221 */ /* 0x000fce0000010000 */
.L_x_3207:
[----:B------:R-:W-:Y:S05]  /*40c0*/  BSYNC B0 ;  /* 0x0000000000007941 */ /* 0x000fea0003800000 */
.L_x_3205:
        /* <DEDUP_REMOVED lines=16> */
.L_x_3209:
        /* <DEDUP_REMOVED lines=8> */
.L_x_3210:
[----:B------:R-:W-:Y:S05]  /*4250*/  BSYNC B0 ;  /* 0x0000000000007941 */ /* 0x000fea0003800000 */
.L_x_3208:
[----:B------:R-:W0:Y:S01]  /*4260*/  @P4 LDC.64 R102, c[0x0][0x298] ;  /* 0x0000a600ff664b82 */ /* 0x000e220000000a00 */
[----:B------:R-:W-:Y:S02]  /*4270*/  @P4 LOP3.LUT P0, RZ, R101, 0xff000000, RZ, 0xc0, !PT ;  /* 0xff00000065ff4812 */ /* 0x000fe4000780c0ff */
[----:B------:R-:W-:Y:S02]  /*4280*/  @P4 IADD3 R99, R92, 0x100, RZ ;  /* 0x000001005c634810 */ /* 0x000fe40007ffe0ff */
[----:B------:R-:W-:-:S03]  /*4290*/  SEL R110, RZ, 0x1, P5 ;  /* 0x00000001ff6e7807 */ /* 0x000fc60002800000 */
        /* <DEDUP_REMOVED lines=13> */
[----:B------:R-:W-:Y:S05]  /*4370*/  @!P3 BRA `(.L_x_3211) ;  /* 0xffffffc00048b947 */ /* 0x000fea000383ffff */
.L_x_3134:
        /* <DEDUP_REMOVED lines=23> */
.L_x_3138:
[----:B------:R-:W-:Y:S01]  /*44f0*/  HFMA2.MMA R173, -RZ, RZ, 0, 9.5367431640625e-07 ;  /* 0x00000010ffad7435 */ /* 0x000fe200000001ff */
[----:B------:R-:W-:Y:S01]  /*4500*/  IMAD.MOV.U32 R174, RZ, RZ, R98 ;  /* 0x000000ffffae7224 */ /* 0x000fe200078e0062 */
[----:B------:R-:W-:Y:S01]  /*4510*/  MOV R176, 0x1f ;  /* 0x0000001f00b07802 */ /* 0x000fe20000000f00 */
[----:B------:R-:W-:-:S08]  /*4520*/  IMAD.MOV.U32 R171, RZ, RZ, -0x1 ;  /* 0xffffffffffab7424 */ /* 0x000fd000078e00ff */
[----:B------:R-:W-:Y:S05]  /*4530*/  WARPSYNC.COLLECTIVE R171, `(.L_x_3212) ;  /* 0x00000000ab087348 */ /* 0x000fea0003c00000 */
[----:B------:R0:W1:Y:S02]  /*4540*/  SHFL.DOWN P1, R172, R174, R173, R176 ;  /* 0x080000adaeac7389 */ /* 0x00006400000200b0 */
[----:B01----:R-:W-:Y:S01]  /*4550*/  ENDCOLLECTIVE ;  /* 0x000000000000791b */ /* 0x003fe20003800000 */
.L_x_3212:
[----:B------:R-:W-:Y:S02]  /*4560*/  MOV R174, R99 ;  /* 0x0000006300ae7202 */ /* 0x000fe40000000f00 */
[----:B------:R-:W-:-:S07]  /*4570*/  MOV R95, R172 ;  /* 0x000000ac005f7202 */ /* 0x000fce0000000f00 */
[----:B------:R-:W-:Y:S05]  /*4580*/  WARPSYNC.COLLECTIVE R171, `(.L_x_3213) ;  /* 0x00000000ab087348 */ /* 0x000fea0003c00000 */
[----:B------:R0:W1:Y:S02]  /*4590*/  SHFL.DOWN P1, R172, R174, R173, R176 ;  /* 0x080000adaeac7389 */ /* 0x00006400000200b0 */
[----:B01----:R-:W-:Y:S01]  /*45a0*/  ENDCOLLECTIVE ;  /* 0x000000000000791b */ /* 0x003fe20003800000 */
.L_x_3213:
[----:B------:R-:W-:Y:S01]  /*45b0*/  FADD.FTZ R95, R95, R98 ;  /* 0x000000625f5f7221 */ /* 0x000fe20000010000 */
[----:B------:R-:W-:-:S04]  /*45c0*/  HFMA2.MMA R173, -RZ, RZ, 0, 4.76837158203125e-07 ;  /* 0x00000008ffad7435 */ /* 0x000fc800000001ff */
[----:B------:R-:W-:Y:S01]  /*45d0*/  MOV R174, R95 ;  /* 0x0000005f00ae7202 */ /* 0x000fe20000000f00 */
[----:B------:R-:W-:-:S07]  /*45e0*/  IMAD.MOV.U32 R94, RZ, RZ, R172 ;  /* 0x000000ffff5e7224 */ /* 0x000fce00078e00ac */
[----:B------:R-:W-:Y:S05]  /*45f0*/  WARPSYNC.COLLECTIVE R171, `(.L_x_3214) ;  /* 0x00000000ab087348 */ /* 0x000fea0003c00000 */
[----:B------:R0:W1:Y:S02]  /*4600*/  SHFL.DOWN P1, R172, R174, R173, R176 ;  /* 0x080000adaeac7389 */ /* 0x00006400000200b0 */
[----:B01----:R-:W-:Y:S01]  /*4610*/  ENDCOLLECTIVE ;  /* 0x000000000000791b */ /* 0x003fe20003800000 */
.L_x_3214:
[----:B------:R-:W-:-:S05]  /*4620*/  FADD.FTZ R94, R94, R99 ;  /* 0x000000635e5e7221 */ /* 0x000fca0000010000 */
[----:B------:R-:W-:Y:S01]  /*4630*/  MOV R174, R94 ;  /* 0x0000005e00ae7202 */ /* 0x000fe20000000f00 */
[----:B------:R-:W-:-:S07]  /*4640*/  IMAD.MOV.U32 R96, RZ, RZ, R172 ;  /* 0x000000ffff607224 */ /* 0x000fce00078e00ac */
[----:B------:R-:W-:Y:S05]  /*4650*/  WARPSYNC.COLLECTIVE R171, `(.L_x_3215) ;  /* 0x00000000ab087348 */ /* 0x000fea0003c00000 */
[----:B------:R0:W1:Y:S02]  /*4660*/  SHFL.DOWN P1, R172, R174, R173, R176 ;  /* 0x080000adaeac7389 */ /* 0x00006400000200b0 */
[----:B01----:R-:W-:Y:S01]  /*4670*/  ENDCOLLECTIVE ;  /* 0x000000000000791b */ /* 0x003fe20003800000 */
.L_x_3215:
[----:B------:R-:W-:Y:S01]  /*4680*/  FADD.FTZ R96, R95, R96 ;  /* 0x000000605f607221 */ /* 0x000fe20000010000 */
[----:B------:R-:W-:-:S03]  /*4690*/  HFMA2.MMA R173, -RZ, RZ, 0, 2.384185791015625e-07 ;  /* 0x00000004ffad7435 */ /* 0x000fc600000001ff */
[----:B------:R-:W-:Y:S01]  /*46a0*/  IMAD.MOV.U32 R174, RZ, RZ, R96 ;  /* 0x000000ffffae7224 */ /* 0x000fe200078e0060 */
[----:B------:R-:W-:-:S07]  /*46b0*/  MOV R97, R172 ;  /* 0x000000ac00617202 */ /* 0x000fce0000000f00 */
[----:B------:R-:W-:Y:S05]  /*46c0*/  WARPSYNC.COLLECTIVE R171, `(.L_x_3216) ;  /* 0x00000000ab087348 */ /* 0x000fea0003c00000 */
[----:B------:R0:W1:Y:S02]  /*46d0*/  SHFL.DOWN P1, R172, R174, R173, R176 ;  /* 0x080000adaeac7389 */ /* 0x00006400000200b0 */
[----:B01----:R-:W-:Y:S01]  /*46e0*/  ENDCOLLECTIVE ;  /* 0x000000000000791b */ /* 0x003fe20003800000 */
.L_x_3216:
[----:B------:R-:W-:-:S04]  /*46f0*/  FADD.FTZ R97, R94, R97 ;  /* 0x000000615e617221 */ /* 0x000fc80000010000 */
[----:B------:R-:W-:Y:S01]  /*4700*/  IMAD.MOV.U32 R174, RZ, RZ, R97 ;  /* 0x000000ffffae7224 */ /* 0x000fe200078e0061 */
[----:B------:R-:W-:-:S07]  /*4710*/  MOV R167, R172 ;  /* 0x000000ac00a77202 */ /* 0x000fce0000000f00 */
[----:B------:R-:W-:Y:S05]  /*4720*/  WARPSYNC.COLLECTIVE R171, `(.L_x_3217) ;  /* 0x00000000ab087348 */ /* 0x000fea0003c00000 */
[----:B------:R0:W1:Y:S02]  /*4730*/  SHFL.DOWN P1, R172, R174, R173, R176 ;  /* 0x080000adaeac7389 */ /* 0x00006400000200b0 */
[----:B01----:R-:W-:Y:S01]  /*4740*/  ENDCOLLECTIVE ;  /* 0x000000000000791b */ /* 0x003fe20003800000 */
.L_x_3217:
[----:B------:R-:W-:-:S05]  /*4750*/  FADD.FTZ R167, R96, R167 ;  /* 0x000000a760a77221 */ /* 0x000fca0000010000 */
[----:B------:R-:W-:Y:S01]  /*4760*/  MOV R174, R167 ;  /* 0x000000a700ae7202 */ /* 0x000fe20000000f00 */
[----:B------:R-:W-:Y:S01]  /*4770*/  IMAD.MOV.U32 R173, RZ, RZ, 0x2 ;  /* 0x00000002ffad7424 */ /* 0x000fe200078e00ff */
[----:B------:R-:W-:-:S07]  /*4780*/  MOV R110, R172 ;  /* 0x000000ac006e7202 */ /* 0x000fce0000000f00 */
[----:B------:R-:W-:Y:S05]  /*4790*/  WARPSYNC.COLLECTIVE R171, `(.L_x_3218) ;  /* 0x00000000ab087348 */ /* 0x000fea0003c00000 */
[----:B------:R0:W1:Y:S02]  /*47a0*/  SHFL.DOWN P1, R172, R174, R173, R176 ;  /* 0x080000adaeac7389 */ /* 0x00006400000200b0 */
[----:B01----:R-:W-:Y:S01]  /*47b0*/  ENDCOLLECTIVE ;  /* 0x000000000000791b */ /* 0x003fe20003800000 */
.L_x_3218:
[----:B------:R-:W-:-:S05]  /*47c0*/  FADD.FTZ R110, R97, R110 ;  /* 0x0000006e616e7221 */ /* 0x000fca0000010000 */
[----:B------:R-:W-:Y:S02]  /*47d0*/  MOV R174, R110 ;  /* 0x0000006e00ae7202 */ /* 0x000fe40000000f00 */
[----:B------:R-:W-:-:S07]  /*47e0*/  MOV R98, R172 ;  /* 0x000000ac00627202 */ /* 0x000fce0000000f00 */
[----:B------:R-:W-:Y:S05]  /*47f0*/  WARPSYNC.COLLECTIVE R171, `(.L_x_3219) ;  /* 0x00000000ab087348 */ /* 0x000fea0003c00000 */
[----:B------:R0:W1:Y:S02]  /*4800*/  SHFL.DOWN P1, R172, R174, R173, R176 ;  /* 0x080000adaeac7389 */ /* 0x00006400000200b0 */
[----:B01----:R-:W-:Y:S01]  /*4810*/  ENDCOLLECTIVE ;  /* 0x000000000000791b */ /* 0x003fe20003800000 */
.L_x_3219:
[----:B------:R-:W-:Y:S01]  /*4820*/  FADD.FTZ R98, R167, R98 ;  /* 0x00000062a7627221 */ /* 0x000fe20000010000 */
[----:B------:R-:W-:-:S04]  /*4830*/  HFMA2.MMA R173, -RZ, RZ, 0, 5.9604644775390625e-08 ;  /* 0x00000001ffad7435 */ /* 0x000fc800000001ff */
[----:B------:R-:W-:Y:S01]  /*4840*/  MOV R174, R98 ;  /* 0x0000006200ae7202 */ /* 0x000fe20000000f00 */
[----:B------:R-:W-:-:S07]  /*4850*/  IMAD.MOV.U32 R99, RZ, RZ, R172 ;  /* 0x000000ffff637224 */ /* 0x000fce00078e00ac */
[----:B------:R-:W-:Y:S05]  /*4860*/  WARPSYNC.COLLECTIVE R171, `(.L_x_3220) ;  /* 0x00000000ab087348 */ /* 0x000fea0003c00000 */
[----:B------:R0:W1:Y:S02]  /*4870*/  SHFL.DOWN P1, R172, R174, R173, R176 ;  /* 0x080000adaeac7389 */ /* 0x00006400000200b0 */
[----:B01----:R-:W-:Y:S01]  /*4880*/  ENDCOLLECTIVE ;  /* 0x000000000000791b */ /* 0x003fe20003800000 */
.L_x_3220:
[----:B------:R-:W-:-:S05]  /*4890*/  FADD.FTZ R99, R110, R99 ;  /* 0x000000636e637221 */ /* 0x000fca0000010000 */
[----:B------:R-:W-:Y:S01]  /*48a0*/  MOV R174, R99 ;  /* 0x0000006300ae7202 */ /* 0x000fe20000000f00 */
[----:B------:R-:W-:-:S07]  /*48b0*/  IMAD.MOV.U32 R95, RZ, RZ, R172 ;  /* 0x000000ffff5f7224 */ /* 0x000fce00078e00ac */
[----:B------:R-:W-:Y:S05]  /*48c0*/  WARPSYNC.COLLECTIVE R171, `(.L_x_3221) ;  /* 0x00000000ab087348 */ /* 0x000fea0003c00000 */
[----:B------:R0:W1:Y:S02]  /*48d0*/  SHFL.DOWN P1, R172, R174, R173, R176 ;  /* 0x080000adaeac7389 */ /* 0x00006400000200b0 */
[----:B01----:R-:W-:Y:S01]  /*48e0*/  ENDCOLLECTIVE ;  /* 0x000000000000791b */ /* 0x003fe20003800000 */
.L_x_3221:
[----:B------:R-:W-:Y:S01]  /*48f0*/  MOV R94, R172 ;  /* 0x000000ac005e7202 */ /* 0x000fe20000000f00 */
[----:B------:R-:W-:Y:S06]  /*4900*/  BRA `(.L_x_3222) ;  /* 0xffffffd000b47947 */ /* 0x000fec000383ffff */
.L_x_3223:
        /* <DEDUP_REMOVED lines=15> */
.L_x_11312:


//--------------------- .text._ZN10layer_norm13ln_bwd_kernelINS_13Kernel_traitsIf13__nv_bfloat16S2_S2_fjLj3072ELj1ELj1ELj4ELj16ENS_18Kernel_traits_baseILj3072EfS2_S2_S2_fjLj128EEEEELb1ELb1ELb0ELb0EEEvNS_9BwdParamsE --------------------------
	.section	.text._ZN10layer_norm13ln_bwd_kernelINS_13Kernel_traitsIf13__nv_bfloat16S2_S2_fjLj3072ELj1ELj1ELj4ELj16ENS_18Kernel_traits_baseILj3072EfS2_S2_S2_fjLj128EEEEELb1ELb1ELb0ELb0EEEvNS_9BwdParamsE,"ax",@progbits
	.align	128
        .global         _ZN10layer_norm13ln_bwd_kernelINS_13Kernel_traitsIf13__nv_bfloat16S2_S2_fjLj3072ELj1ELj1ELj4ELj16ENS_18Kernel_traits_baseILj3072EfS2_S2_S2_fjLj128EEEEELb1ELb1ELb0ELb0EEEvNS_9BwdParamsE
        .type           _ZN10layer_norm13ln_bwd_kernelINS_13Kernel_traitsIf13__nv_bfloat16S2_S2_fjLj3072ELj1ELj1ELj4ELj16ENS_18Kernel_traits_baseILj3072EfS2_S2_S2_fjLj128EEEEELb1ELb1ELb0ELb0EEEvNS_9BwdParamsE,@function
        .size           _ZN10layer_norm13ln_bwd_kernelINS_13Kernel_traitsIf13__nv_bfloat16S2_S2_fjLj3072ELj1ELj1ELj4ELj16ENS_18Kernel_traits_baseILj3072EfS2_S2_S2_fjLj128EEEEELb1ELb1ELb0ELb0EEEvNS_9BwdParamsE,(.L_x_11313 - _ZN10layer_norm13ln_bwd_kernelINS_13Kernel_traitsIf13__nv_bfloat16S2_S2_fjLj3072ELj1ELj1ELj4ELj16ENS_18Kernel_traits_baseILj3072EfS2_S2_S2_fjLj128EEEEELb1ELb1ELb0ELb0EEEvNS_9BwdParamsE)
        .other          _ZN10layer_norm13ln_bwd_kernelINS_13Kernel_traitsIf13__nv_bfloat16S2_S2_fjLj3072ELj1ELj1ELj4ELj16ENS_18Kernel_traits_baseILj3072EfS2_S2_S2_fjLj128EEEEELb1ELb1ELb0ELb0EEEvNS_9BwdParamsE,@"STO_CUDA_ENTRY STV_DEFAULT"
_ZN10layer_norm13ln_bwd_kernelINS_13Kernel_traitsIf13__nv_bfloat16S2_S2_fjLj3072ELj1ELj1ELj4ELj16ENS_18Kernel_traits_baseILj3072EfS2_S2_S2_fjLj128EEEEELb1ELb1ELb0ELb0EEEvNS_9BwdParamsE:
.text._ZN10layer_norm13ln_bwd_kernelINS_13Kernel_traitsIf13__nv_bfloat16S2_S2_fjLj3072ELj1ELj1ELj4ELj16ENS_18Kernel_traits_baseILj3072EfS2_S2_S2_fjLj128EEEEELb1ELb1ELb0ELb0EEEvNS_9BwdParamsE:
        /* <DEDUP_REMOVED lines=33> */
[----:B------:R-:W-:Y:S01]  /*0210*/  @P5 LOP3.LUT R7, R7, 0x80, RZ, 0xfc, !PT ;  /* 0x0000008007075812 */ /* 0x000fe200078efcff */
[----:B------:R1:W5:Y:S04]  /*0220*/  @P5 LDG.E.128 R32, desc[UR4][R2.64+0x10] ;  /* 0x0000100402205981 */ /* 0x000368000c1e1d00 */
[----:B------:R2:W5:Y:S01]  /*0230*/  @P5 LDG.E.128 R36, desc[UR4][R8.64] ;  /* 0x0000000408245981 */ /* 0x000562000c1e1d00 */
[----:B------:R-:W1:Y:S01]  /*0240*/  @P3 LDC.64 R20, c[0x0][0x278] ;  /* 0x00009e00ff143b82 */ /* 0x000e620000000a00 */
[----:B---3--:R-:W-:-:S02]  /*0250*/  @P4 IMAD.WIDE.U32 R14, R7, 0x20, R10 ;  /* 0x00000020070e4825 */ /* 0x008fc400078e000a */
[----:B------:R2:W5:Y:S04]  /*0260*/  @P5 LDG.E.128 R40, desc[UR4][R8.64+0x10] ;  /* 0x0000100408285981 */ /* 0x000568000c1e1d00 */
[----:B------:R2:W5:Y:S01]  /*0270*/  @P4 LDG.E.128 R44, desc[UR4][R14.64] ;  /* 0x000000040e2c4981 */ /* 0x000562000c1e1d00 */
[C---:B----4-:R-:W-:Y:S01]  /*0280*/  @P4 IMAD.WIDE.U32 R16, R7.reuse, 0x20, R12 ;  /* 0x0000002007104825 */ /* 0x050fe200078e000c */
[----:B------:R-:W-:Y:S02]  /*0290*/  @P4 IADD3 R7, R7, 0x80, RZ ;  /* 0x0000008007074810 */ /* 0x000fe40007ffe0ff */
[----:B------:R2:W5:Y:S04]  /*02a0*/  @P4 LDG.E.128 R48, desc[UR4][R14.64+0x10] ;  /* 0x000010040e304981 */ /* 0x000568000c1e1d00 */
[----:B------:R2:W5:Y:S01]  /*02b0*/  @P4 LDG.E.128 R52, desc[UR4][R16.64] ;  /* 0x0000000410344981 */ /* 0x000562000c1e1d00 */
[----:B0-----:R-:W-:-:S03]  /*02c0*/  @P3 IMAD.WIDE.U32 R10, R7, 0x20, R18 ;  /* 0x00000020070a3825 */ /* 0x001fc600078e0012 */
[----:B------:R2:W5:Y:S04]  /*02d0*/  @P4 LDG.E.128 R56, desc[UR4][R16.64+0x10] ;  /* 0x0000100410384981 */ /* 0x000568000c1e1d00 */
[----:B------:R2:W5:Y:S01]  /*02e0*/  @P3 LDG.E.128 R60, desc[UR4][R10.64] ;  /* 0x000000040a3c3981 */ /* 0x000562000c1e1d00 */
[----:B-1----:R-:W-:-:S03]  /*02f0*/  @P3 IMAD.WIDE.U32 R12, R7, 0x20, R20 ;  /* 0x00000020070c3825 */ /* 0x002fc600078e0014 */
        /* <DEDUP_REMOVED lines=41> */
[----:B--2---:R-:W-:Y:S06]  /*0590*/  @P0 BRA `(.L_x_3224) ;  /* 0x0000003400500947 */ /* 0x004fec0003800000 */
[----:B------:R-:W-:Y:S01]  /*05a0*/  ULDC.64 UR6, c[0x0][0x270] ;  /* 0x00009c0000067ab9 */ /* 0x000fe20000000a00 */
[----:B------:R-:W-:Y:S01]  /*05b0*/  HFMA2.MMA R205, -RZ, RZ, 0, 5.9604644775390625e-08 ;  /* 0x00000001ffcd7435 */ /* 0x000fe200000001ff */
[----:B------:R-:W-:Y:S01]  /*05c0*/  ISETP.NE.U32.AND P2, PT, RZ, UR6, PT ;  /* 0x00000006ff007c0c */ /* 0x000fe2000bf45070 */
[----:B------:R-:W-:Y:S01]  /*05d0*/  ULDC.U8 UR6, c[0x0][0x2a0] ;  /* 0x0000a80000067ab9 */ /* 0x000fe20000000000 */
[----:B------:R-:W-:Y:S02]  /*05e0*/  MOV R77, RZ ;  /* 0x000000ff004d7202 */ /* 0x000fe40000000f00 */
[----:B------:R-:W-:Y:S02]  /*05f0*/  ISETP.NE.AND P0, PT, RZ, UR6, PT ;  /* 0x00000006ff007c0c */ /* 0x000fe4000bf05270 */
[----:B------:R-:W-:Y:S02]  /*0600*/  ISETP.NE.AND.EX P2, PT, RZ, UR7, PT, P2 ;  /* 0x00000007ff007c0c */ /* 0x000fe4000bf45320 */
[----:B------:R-:W-:-:S11]  /*0610*/  P2R R0, PR, RZ, 0x1 ;  /* 0x00000001ff007803 */ /* 0x000fd60000000000 */
.L_x_3238:
[----:B0-----:R-:W0:Y:S01]  /*0620*/  @P2 LDC.64 R4, c[0x0][0x270] ;  /* 0x00009c00ff042b82 */ /* 0x001e220000000a00 */
[----:B------:R-:W-:Y:S02]  /*0630*/  SHF.R.S32.HI R27, RZ, 0x1f, R2 ;  /* 0x0000001fff1b7819 */ /* 0x000fe40000011402 */
[----:B------:R-:W-:-:S05]  /*0640*/  ISETP.NE.AND P1, PT, R0, RZ, PT ;  /* 0x000000ff0000720c */ /* 0x000fca0003f25270 */
[----:B-1----:R-:W1:Y:S01]  /*0650*/  LDC.64 R164, c[0x0][0x250] ;  /* 0x00009400ffa47b82 */ /* 0x002e620000000a00 */
        /* <DEDUP_REMOVED lines=9> */
[----:B------:R-:W-:-:S05]  /*06f0*/  IMAD R4, R2, R5, RZ ;  /* 0x0000000502047224 */ /* 0x000fca00078e02ff */
[----:B------:R-:W-:-:S04]  /*0700*/  SHF.R.S32.HI R27, RZ, 0x1f, R4 ;  /* 0x0000001fff1b7819 */ /* 0x000fc80000011404 */
[----:B------:R-:W-:Y:S02]  /*0710*/  LEA.HI R27, R27, R4, RZ, 0x3 ;  /* 0x000000041b1b7211 */ /* 0x000fe400078f18ff */
[----:B------:R-:W-:Y:S01]  /*0720*/  LOP3.LUT R4, R6, 0x7f, RZ, 0xc0, !PT ;  /* 0x0000007f06047812 */ /* 0x000fe200078ec0ff */
[----:B------:R-:W-:Y:S03]  /*0730*/  BSSY B0, `(.L_x_3225) ;  /* 0x0000065000007945 */ /* 0x000fe60003800000 */
[----:B------:R-:W-:Y:S02]  /*0740*/  LEA.HI.SX32 R27, R27, R4, 0x1d ;  /* 0x000000041b1b7211 */ /* 0x000fe400078feaff */
[----:B------:R-:W-:Y:S02]  /*0750*/  CS2R R210, SRZ ;  /* 0x0000000000d27805 */ /* 0x000fe4000001ff00 */
        /* <DEDUP_REMOVED lines=20> */
[----:B------:R-:W-:-:S03]  /*08a0*/  SHF.L.U32 R22, R9, 0x10, RZ ;  /* 0x0000001009167819 */ /* 0x000fc600000006ff */
[----:B------:R-:W-:Y:S01]  /*08b0*/  FADD.FTZ R3, -R207, R8 ;  /* 0x00000008cf037221 */ /* 0x000fe20000010100 */
[----:B------:R-:W-:Y:S02]  /*08c0*/  PRMT R19, R9, 0x7632, R19 ;  /* 0x0000763209137816 */ /* 0x000fe40000000013 */
[C---:B------:R-:W-:Y:S02]  /*08d0*/  PRMT R164, R10.reuse, 0x7632, R164 ;  /* 0x000076320aa47816 */ /* 0x040fe400000000a4 */
[----:B------:R-:W-:Y:S02]  /*08e0*/  SHF.L.U32 R166, R10, 0x10, RZ ;  /* 0x000000100aa67819 */ /* 0x000fe400000006ff */
[----:B---3--:R-:W-:-:S04]  /*08f0*/  PRMT R7, R12, 0x7632, R7 ;  /* 0x000076320c077816 */ /* 0x008fc80000000007 */
[----:B------:R-:W-:Y:S01]  /*0900*/  SHF.L.U32 R20, R7, 0x10, RZ ;  /* 0x0000001007147819 */ /* 0x000fe200000006ff */
[----:B------:R-:W-:Y:S01]  /*0910*/  FADD.FTZ R7, -R207, R22 ;  /* 0x00000016cf077221 */ /* 0x000fe20000010100 */
[----:B------:R-:W-:Y:S01]  /*0920*/  SHF.L.U32 R9, R12, 0x10, RZ ;  /* 0x000000100c097819 */ /* 0x000fe200000006ff */
[C---:B-----5:R-:W-:Y:S01]  /*0930*/  FMUL.FTZ R3, R174.reuse, R3 ;  /* 0x00000003ae037220 */ /* 0x060fe20000410000 */
[C---:B------:R-:W-:Y:S01]  /*0940*/  PRMT R10, R13.reuse, 0x7632, R10 ;  /* 0x000076320d0a7816 */ /* 0x040fe2000000000a */
[----:B------:R-:W-:Y:S01]  /*0950*/  FMUL.FTZ R7, R174, R7 ;  /* 0x00000007ae077220 */ /* 0x000fe20000410000 */
[----:B------:R-:W-:Y:S02]  /*0960*/  SHF.L.U32 R13, R13, 0x10, RZ ;  /* 0x000000100d0d7819 */ /* 0x000fe400000006ff */
[C---:B------:R-:W-:Y:S02]  /*0970*/  PRMT R165, R11.reuse, 0x7632, R165 ;  /* 0x000076320ba57816 */ /* 0x040fe400000000a5 */
[----:B------:R-:W-:-:S02]  /*0980*/  SHF.L.U32 R168, R11, 0x10, RZ ;  /* 0x000000100ba87819 */ /* 0x000fc400000006ff */
[----:B------:R-:W-:Y:S02]  /*0990*/  SHF.L.U32 R18, R18, 0x10, RZ ;  /* 0x0000001012127819 */ /* 0x000fe400000006ff */
[----:B------:R-:W-:Y:S01]  /*09a0*/  PRMT R11, R14, 0x7632, R11 ;  /* 0x000076320e0b7816 */ /* 0x000fe2000000000b */
[----:B------:R-:W-:Y:S01]  /*09b0*/  FADD.FTZ R100, R100, R9 ;  /* 0x0000000964647221 */ /* 0x000fe20000010000 */
[-C--:B------:R-:W-:Y:S01]  /*09c0*/  FFMA.FTZ R76, R3, R9.reuse, R76 ;  /* 0x00000009034c7223 */ /* 0x080fe2000001004c */
[----:B------:R-:W-:Y:S01]  /*09d0*/  FMUL.FTZ R8, R28, R9 ;  /* 0x000000091c087220 */ /* 0x000fe20000410000 */
[----:B------:R-:W-:Y:S01]  /*09e0*/  SHF.L.U32 R22, R10, 0x10, RZ ;  /* 0x000000100a167819 */ /* 0x000fe200000006ff */
[----:B------:R-:W-:Y:S01]  /*09f0*/  FADD.FTZ R102, R102, R13 ;  /* 0x0000000d66667221 */ /* 0x000fe20000010000 */
[----:B------:R-:W-:Y:S01]  /*0a00*/  FADD.FTZ R9, -R207, R166 ;  /* 0x000000a6cf097221 */ /* 0x000fe20000010100 */
[-C--:B------:R-:W-:Y:S01]  /*0a10*/  FFMA.FTZ R78, R7, R13.reuse, R78 ;  /* 0x0000000d074e7223 */ /* 0x080fe2000001004e */
[----:B------:R-:W-:Y:S01]  /*0a20*/  FMUL.FTZ R10, R30, R13 ;  /* 0x0000000d1e0a7220 */ /* 0x000fe20000410000 */
[----:B------:R-:W-:Y:S01]  /*0a30*/  SHF.L.U32 R166, R11, 0x10, RZ ;  /* 0x000000100ba67819 */ /* 0x000fe200000006ff */
[C---:B------:R-:W-:Y:S01]  /*0a40*/  FADD.FTZ R13, -R207.reuse, R18 ;  /* 0x00000012cf0d7221 */ /* 0x040fe20000010100 */
[----:B------:R-:W-:Y:S01]  /*0a50*/  FADD.FTZ R11, -R207, R168 ;  /* 0x000000a8cf0b7221 */ /* 0x000fe20000010100 */
[----:B0-----:R-:W-:Y:S01]  /*0a60*/  SHF.L.U32 R17, R14, 0x10, RZ ;  /* 0x000000100e117819 */ /* 0x001fe200000006ff */
[C---:B------:R-:W-:Y:S01]  /*0a70*/  FMUL.FTZ R9, R174.reuse, R9 ;  /* 0x00000009ae097220 */ /* 0x040fe20000410000 */
[----:B------:R-:W-:Y:S01]  /*0a80*/  PRMT R14, R15, 0x7632, R14 ;  /* 0x000076320f0e7816 */ /* 0x000fe2000000000e */
[C---:B------:R-:W-:Y:S01]  /*0a90*/  FMUL.FTZ R16, R174.reuse, R13 ;  /* 0x0000000dae107220 */ /* 0x040fe20000410000 */
[----:B------:R-:W-:Y:S01]  /*0aa0*/  SHF.L.U32 R18, R19, 0x10, RZ ;  /* 0x0000001013127819 */ /* 0x000fe200000006ff */
        /* <DEDUP_REMOVED lines=15> */
[----:B------:R-:W-:Y:S01]  /*0ba0*/  SHF.L.U32 R164, R164, 0x10, RZ ;  /* 0x00000010a4a47819 */ /* 0x000fe200000006ff */
[----:B------:R-:W-:Y:S01]  /*0bb0*/  FMUL.FTZ R18, R174, R17 ;  /* 0x00000011ae127220 */ /* 0x000fe20000410000 */
[----:B------:R-:W-:Y:S01]  /*0bc0*/  FADD.FTZ R17, R20, R13 ;  /* 0x0000000d14117221 */ /* 0x000fe20000010000 */
[----:B------:R-:W-:Y:S01]  /*0bd0*/  FFMA.FTZ R20, R16, R13, R15 ;  /* 0x0000000d10147223 */ /* 0x000fe2000001000f */
[----:B------:R-:W-:Y:S01]  /*0be0*/  FADD.FTZ R103, R103, R22 ;  /* 0x0000001667677221 */ /* 0x000fe20000010000 */
[----:B------:R-:W-:Y:S01]  /*0bf0*/  FADD.FTZ R19, -R207, R164 ;  /* 0x000000a4cf137221 */ /* 0x000fe20000010100 */
[-C--:B------:R-:W-:Y:S01]  /*0c00*/  FFMA.FTZ R79, R18, R22.reuse, R79 ;  /* 0x00000016124f7223 */ /* 0x080fe2000001004f */
        /* <DEDUP_REMOVED lines=8> */
[----:B------:R-:W-:Y:S01]  /*0c90*/  FADD.FTZ R164, R19, R12 ;  /* 0x0000000c13a47221 */ /* 0x000fe20000010000 */
[----:B------:R-:W-:Y:S02]  /*0ca0*/  FFMA.FTZ R165, R9, R12, R22 ;  /* 0x0000000c09a57223 */ /* 0x000fe40000010016 */
        /* <DEDUP_REMOVED lines=13> */
.L_x_3226:
[----:B------:R-:W-:Y:S05]  /*0d80*/  BSYNC B0 ;  /* 0x0000000000007941 */ /* 0x000fea0003800000 */
.L_x_3225:
        /* <DEDUP_REMOVED lines=18> */
[----:B------:R-:W-:-:S05]  /*0eb0*/  SHF.L.U32 R164, R164, 0x10, RZ ;  /* 0x00000010a4a47819 */ /* 0x000fca00000006ff */
[----:B------:R-:W-:Y:S01]  /*0ec0*/  FADD.FTZ R21, -R207, R164 ;  /* 0x000000a4cf157221 */ /* 0x000fe20000010100 */
[----:B------:R-:W-:-:S03]  /*0ed0*/  SHF.L.U32 R172, R166, 0x10, RZ ;  /* 0x00000010a6ac7819 */ /* 0x000fc600000006ff */
[----:B-----5:R-:W-:Y:S01]  /*0ee0*/  FMUL.FTZ R21, R174, R21 ;  /* 0x00000015ae157220 */ /* 0x020fe20000410000 */
[C---:B------:R-:W-:Y:S02]  /*0ef0*/  PRMT R183, R165.reuse, 0x7632, R183 ;  /* 0x00007632a5b77816 */ /* 0x040fe400000000b7 */
[----:B------:R-:W-:Y:S02]  /*0f00*/  SHF.L.U32 R26, R165, 0x10, RZ ;  /* 0x00000010a51a7819 */ /* 0x000fe400000006ff */
[----:B---3--:R-:W-:Y:S02]  /*0f10*/  SHF.L.U32 R25, R168, 0x10, RZ ;  /* 0x00000010a8197819 */ /* 0x008fe400000006ff */
[----:B------:R-:W-:Y:S02]  /*0f20*/  SHF.L.U32 R186, R167, 0x10, RZ ;  /* 0x00000010a7ba7819 */ /* 0x000fe400000006ff */
[----:B------:R-:W-:Y:S01]  /*0f30*/  PRMT R165, R169, 0x7632, R165 ;  /* 0x00007632a9a57816 */ /* 0x000fe200000000a5 */
[----:B------:R-:W-:Y:S01]  /*0f40*/  FADD.FTZ R108, R108, R25 ;  /* 0x000000196c6c7221 */ /* 0x000fe20000010000 */
[-C--:B------:R-:W-:Y:S01]  /*0f50*/  FFMA.FTZ R84, R21, R25.reuse, R84 ;  /* 0x0000001915547223 */ /* 0x080fe20000010054 */
[----:B------:R-:W-:Y:S01]  /*0f60*/  FMUL.FTZ R24, R44, R25 ;  /* 0x000000192c187220 */ /* 0x000fe20000410000 */
[----:B------:R-:W-:Y:S01]  /*0f70*/  FADD.FTZ R25, -R207, R172 ;  /* 0x000000accf197221 */ /* 0x000fe20000010100 */
[----:B------:R-:W-:-:S02]  /*0f80*/  PRMT R185, R167, 0x7632, R185 ;  /* 0x00007632a7b97816 */ /* 0x000fc400000000b9 */
[----:B------:R-:W-:Y:S01]  /*0f90*/  PRMT R23, R168, 0x7632, R23 ;  /* 0x00007632a8177816 */ /* 0x000fe20000000017 */
[----:B------:R-:W-:Y:S01]  /*0fa0*/  FMUL.FTZ R25, R174, R25 ;  /* 0x00000019ae197220 */ /* 0x000fe20000410000 */
[C---:B------:R-:W-:Y:S02]  /*0fb0*/  PRMT R167, R170.reuse, 0x7632, R167 ;  /* 0x00007632aaa77816 */ /* 0x040fe400000000a7 */
[----:B------:R-:W-:Y:S02]  /*0fc0*/  SHF.L.U32 R175, R170, 0x10, RZ ;  /* 0x00000010aaaf7819 */ /* 0x000fe400000006ff */
[----:B------:R-:W-:Y:S02]  /*0fd0*/  PRMT R168, R171, 0x7632, R168 ;  /* 0x00007632aba87816 */ /* 0x000fe400000000a8 */
[----:B------:R-:W-:Y:S01]  /*0fe0*/  SHF.L.U32 R170, R165, 0x10, RZ ;  /* 0x00000010a5aa7819 */ /* 0x000fe200000006ff */
[----:B------:R-:W-:Y:S01]  /*0ff0*/  FADD.FTZ R165, -R207, R186 ;  /* 0x000000bacfa57221 */ /* 0x000fe20000010100 */
[----:B------:R-:W-:Y:S01]  /*1000*/  SHF.L.U32 R164, R182, 0x10, RZ ;  /* 0x00000010b6a47819 */ /* 0x000fe200000006ff */
[----:B------:R-:W-:Y:S01]  /*1010*/  FADD.FTZ R112, R112, R175 ;  /* 0x000000af70707221 */ /* 0x000fe20000010000 */
[----:B------:R-:W-:Y:S01]  /*1020*/  SHF.L.U32 R214, R168, 0x10, RZ ;  /* 0x00000010a8d67819 */ /* 0x000fe200000006ff */
[-C--:B------:R-:W-:Y:S01]  /*1030*/  FFMA.FTZ R88, R25, R175.reuse, R88 ;  /* 0x000000af19587223 */ /* 0x080fe20000010058 */
[----:B------:R-:W-:Y:S01]  /*1040*/  PRMT R184, R166, 0x7632, R184 ;  /* 0x00007632a6b87816 */ /* 0x000fe200000000b8 */
[----:B------:R-:W-:Y:S01]  /*1050*/  FMUL.FTZ R172, R48, R175 ;  /* 0x000000af30ac7220 */ /* 0x000fe20000410000 */
[----:B------:R-:W-:Y:S01]  /*1060*/  SHF.L.U32 R168, R183, 0x10, RZ ;  /* 0x00000010b7a87819 */ /* 0x000fe200000006ff */
[----:B------:R-:W-:Y:S01]  /*1070*/  FMUL.FTZ R175, R174, R165 ;  /* 0x000000a5aeaf7220 */ /* 0x000fe20000410000 */
[----:B------:R-:W-:Y:S01]  /*1080*/  SHF.L.U32 R166, R23, 0x10, RZ ;  /* 0x0000001017a67819 */ /* 0x000fe200000006ff */
[----:B------:R-:W-:Y:S01]  /*1090*/  FADD.FTZ R165, -R207, R164 ;  /* 0x000000a4cfa57221 */ /* 0x000fe20000010100 */
[----:B------:R-:W-:Y:S01]  /*10a0*/  SHF.L.U32 R190, R167, 0x10, RZ ;  /* 0x00000010a7be7819 */ /* 0x000fe200000006ff */
[----:B------:R-:W-:Y:S01]  /*10b0*/  FADD.FTZ R167, -R207, R168 ;  /* 0x000000a8cfa77221 */ /* 0x000fe20000010100 */
[----:B------:R-:W-:Y:S01]  /*10c0*/  SHF.L.U32 R188, R184, 0x10, RZ ;  /* 0x00000010b8bc7819 */ /* 0x000fe200000006ff */
[C---:B------:R-:W-:Y:S01]  /*10d0*/  FMUL.FTZ R184, R174.reuse, R165 ;  /* 0x000000a5aeb87220 */ /* 0x040fe20000410000 */
[----:B------:R-:W-:Y:S01]  /*10e0*/  SHF.L.U32 R169, R169, 0x10, RZ ;  /* 0x00000010a9a97819 */ /* 0x000fe200000006ff */
[----:B------:R-:W-:Y:S01]  /*10f0*/  FADD.FTZ R164, R211, R24 ;  /* 0x00000018d3a47221 */ /* 0x000fe20000010000 */
[----:B------:R-:W-:Y:S01]  /*1100*/  FMUL.FTZ R183, R45, R166 ;  /* 0x000000a62db77220 */ /* 0x000fe20000410000 */
[----:B------:R-:W-:Y:S01]  /*1110*/  FADD.FTZ R23, -R207, R26 ;  /* 0x0000001acf177221 */ /* 0x000fe20000010100 */
[----:B------:R-:W-:Y:S01]  /*1120*/  FFMA.FTZ R165, R21, R24, R210 ;  /* 0x0000001815a57223 */ /* 0x000fe200000100d2 */
[----:B------:R-:W-:Y:S01]  /*1130*/  FMUL.FTZ R186, R174, R167 ;  /* 0x000000a7aeba7220 */ /* 0x000fe20000410000 */
[----:B------:R-:W-:Y:S01]  /*1140*/  FADD.FTZ R167, R164, R183 ;  /* 0x000000b7a4a77221 */ /* 0x000fe20000010000 */
[----:B------:R-:W-:Y:S01]  /*1150*/  FMUL.FTZ R23, R174, R23 ;  /* 0x00000017ae177220 */ /* 0x000fe20000410000 */
[----:B------:R-:W-:Y:S01]  /*1160*/  FMUL.FTZ R26, R46, R169 ;  /* 0x000000a92e1a7220 */ /* 0x000fe20000410000 */
[C---:B------:R-:W-:Y:S01]  /*1170*/  FFMA.FTZ R164, R184.reuse, R183, R165 ;  /* 0x000000b7b8a47223 */ /* 0x040fe200000100a5 */
[----:B------:R-:W-:Y:S01]  /*1180*/  SHF.L.U32 R212, R185, 0x10, RZ ;  /* 0x00000010b9d47819 */ /* 0x000fe200000006ff */
[----:B------:R-:W-:Y:S01]  /*1190*/  FADD.FTZ R109, R109, R166 ;  /* 0x000000a66d6d7221 */ /* 0x000fe20000010000 */
[----:B------:R-:W-:Y:S01]  /*11a0*/  FFMA.FTZ R85, R184, R166, R85 ;  /* 0x000000a6b8557223 */ /* 0x000fe20000010055 */
[----:B------:R-:W-:Y:S01]  /*11b0*/  FMUL.FTZ R185, R47, R170 ;  /* 0x000000aa2fb97220 */ /* 0x000fe20000410000 */
[----:B------:R-:W-:Y:S01]  /*11c0*/  FADD.FTZ R166, R167, R26 ;  /* 0x0000001aa7a67221 */ /* 0x000fe20000010000 */
[C---:B------:R-:W-:Y:S01]  /*11d0*/  FFMA.FTZ R165, R23.reuse, R26, R164 ;  /* 0x0000001a17a57223 */ /* 0x040fe200000100a4 */
[----:B------:R-:W-:Y:S01]  /*11e0*/  FADD.FTZ R110, R110, R169 ;  /* 0x000000a96e6e7221 */ /* 0x000fe20000010000 */
[----:B------:R-:W-:Y:S01]  /*11f0*/  FFMA.FTZ R86, R23, R169, R86 ;  /* 0x000000a917567223 */ /* 0x000fe20000010056 */
        /* <DEDUP_REMOVED lines=26> */
.L_x_3228:
[----:B------:R-:W-:Y:S05]  /*13a0*/  BSYNC B0 ;  /* 0x0000000000007941 */ /* 0x000fea0003800000 */
.L_x_3227:
        /* <DEDUP_REMOVED lines=19> */
[----:B------:R-:W-:Y:S01]  /*14e0*/  SHF.L.U32 R194, R165, 0x10, RZ ;  /* 0x00000010a5c27819 */ /* 0x000fe200000006ff */
[----:B------:R-:W-:Y:S01]  /*14f0*/  FADD.FTZ R165, -R207, R164 ;  /* 0x000000a4cfa57221 */ /* 0x000fe20000010100 */
[----:B------:R-:W-:Y:S02]  /*1500*/  PRMT R195, R166, 0x7632, R195 ;  /* 0x00007632a6c37816 */ /* 0x000fe400000000c3 */
[----:B------:R-:W-:-:S02]  /*1510*/  SHF.L.U32 R164, R173, 0x10, RZ ;  /* 0x00000010ada47819 */ /* 0x000fc400000006ff */
[----:B------:R-:W-:Y:S02]  /*1520*/  SHF.L.U32 R196, R166, 0x10, RZ ;  /* 0x00000010a6c47819 */ /* 0x000fe400000006ff */
[C---:B------:R-:W-:Y:S02]  /*1530*/  SHF.L.U32 R198, R167.reuse, 0x10, RZ ;  /* 0x00000010a7c67819 */ /* 0x040fe400000006ff */
[----:B------:R-:W-:Y:S02]  /*1540*/  PRMT R197, R167, 0x7632, R197 ;  /* 0x00007632a7c57816 */ /* 0x000fe400000000c5 */
[----:B------:R-:W-:Y:S02]  /*1550*/  SHF.L.U32 R166, R191, 0x10, RZ ;  /* 0x00000010bfa67819 */ /* 0x000fe400000006ff */
[----:B0-----:R-:W-:Y:S01]  /*1560*/  SHF.L.U32 R192, R195, 0x10, RZ ;  /* 0x00000010c3c07819 */ /* 0x001fe200000006ff */
[C-C-:B------:R-:W-:Y:S01]  /*1570*/  FADD.FTZ R195, -R207.reuse, R164.reuse ;  /* 0x000000a4cfc37221 */ /* 0x140fe20000010100 */
[C---:B---3--:R-:W-:Y:S01]  /*1580*/  PRMT R164, R168.reuse, 0x7632, R164 ;  /* 0x00007632a8a47816 */ /* 0x048fe200000000a4 */
[C---:B------:R-:W-:Y:S01]  /*1590*/  FADD.FTZ R193, -R207.reuse, R194 ;  /* 0x000000c2cfc17221 */ /* 0x040fe20000010100 */
[----:B------:R-:W-:Y:S01]  /*15a0*/  SHF.L.U32 R167, R168, 0x10, RZ ;  /* 0x00000010a8a77819 */ /* 0x000fe200000006ff */
[----:B------:R-:W-:Y:S01]  /*15b0*/  FADD.FTZ R209, -R207, R198 ;  /* 0x000000c6cfd17221 */ /* 0x000fe20000010100 */
[----:B------:R-:W-:Y:S01]  /*15c0*/  SHF.L.U32 R194, R197, 0x10, RZ ;  /* 0x00000010c5c27819 */ /* 0x000fe200000006ff */
[----:B------:R-:W-:Y:S01]  /*15d0*/  FADD.FTZ R197, -R207, R166 ;  /* 0x000000a6cfc57221 */ /* 0x000fe20000010100 */
[----:B------:R-:W-:Y:S01]  /*15e0*/  PRMT R198, R171, 0x7632, R198 ;  /* 0x00007632abc67816 */ /* 0x000fe200000000c6 */
[----:B------:R-:W-:Y:S01]  /*15f0*/  FADD.FTZ R203, -R207, R192 ;  /* 0x000000c0cfcb7221 */ /* 0x000fe20000010100 */
[----:B------:R-:W-:Y:S01]  /*1600*/  SHF.L.U32 R166, R164, 0x10, RZ ;  /* 0x00000010a4a67819 */ /* 0x000fe200000006ff */
[----:B------:R-:W-:Y:S01]  /*1610*/  FMUL.FTZ R192, R60, R167 ;  /* 0x000000a73cc07220 */ /* 0x000fe20000410000 */
[----:B-----5:R-:W-:Y:S01]  /*1620*/  FMUL.FTZ R173, R174, R165 ;  /* 0x000000a5aead7220 */ /* 0x020fe20000410000 */
[----:B------:R-:W-:Y:S01]  /*1630*/  SHF.L.U32 R212, R198, 0x10, RZ ;  /* 0x00000010c6d47819 */ /* 0x000fe200000006ff */
[----:B------:R-:W-:Y:S01]  /*1640*/  FMUL.FTZ R198, R174, R195 ;  /* 0x000000c3aec67220 */ /* 0x000fe20000410000 */
[----:B------:R-:W-:Y:S01]  /*1650*/  PRMT R168, R169, 0x7632, R168 ;  /* 0x00007632a9a87816 */ /* 0x000fe200000000a8 */
[----:B------:R-:W-:Y:S01]  /*1660*/  FADD.FTZ R164, R211, R192 ;  /* 0x000000c0d3a47221 */ /* 0x000fe20000010000 */
[----:B------:R-:W-:Y:S01]  /*1670*/  SHF.L.U32 R169, R169, 0x10, RZ ;  /* 0x00000010a9a97819 */ /* 0x000fe200000006ff */
[----:B------:R-:W-:Y:S01]  /*1680*/  FMUL.FTZ R195, R61, R166 ;  /* 0x000000a63dc37220 */ /* 0x000fe20000410000 */
[----:B------:R-:W-:Y:S01]  /*1690*/  FFMA.FTZ R165, R173, R192, R210 ;  /* 0x000000c0ada57223 */ /* 0x000fe200000100d2 */
[----:B------:R-:W-:Y:S01]  /*16a0*/  FADD.FTZ R199, -R207, R196 ;  /* 0x000000c4cfc77221 */ /* 0x000fe20000010100 */
[----:B------:R-:W-:Y:S01]  /*16b0*/  FADD.FTZ R116, R116, R167 ;  /* 0x000000a774747221 */ /* 0x000fe20000010000 */
[----:B------:R-:W-:Y:S01]  /*16c0*/  FFMA.FTZ R92, R173, R167, R92 ;  /* 0x000000a7ad5c7223 */ /* 0x000fe2000001005c */
[----:B------:R-:W-:Y:S01]  /*16d0*/  FADD.FTZ R207, -R207, R194 ;  /* 0x000000c2cfcf7221 */ /* 0x000fe20000010100 */
[----:B------:R-:W-:Y:S01]  /*16e0*/  SHF.L.U32 R168, R168, 0x10, RZ ;  /* 0x00000010a8a87819 */ /* 0x000fe200000006ff */
[----:B------:R-:W-:Y:S01]  /*16f0*/  FADD.FTZ R167, R164, R195 ;  /* 0x000000c3a4a77221 */ /* 0x000fe20000010000 */
[----:B------:R-:W-:Y:S01]  /*1700*/  FMUL.FTZ R191, R174, R193 ;  /* 0x000000c1aebf7220 */ /* 0x000fe20000410000 */
[----:B------:R-:W-:Y:S01]  /*1710*/  FMUL.FTZ R194, R62, R169 ;  /* 0x000000a93ec27220 */ /* 0x000fe20000410000 */
[----:B------:R-:W-:Y:S01]  /*1720*/  FFMA.FTZ R164, R198, R195, R165 ;  /* 0x000000c3c6a47223 */ /* 0x000fe200000100a5 */
[C---:B------:R-:W-:Y:S01]  /*1730*/  PRMT R196, R170.reuse, 0x7632, R196 ;  /* 0x00007632aac47816 */ /* 0x040fe200000000c4 */
[----:B------:R-:W-:Y:S01]  /*1740*/  FADD.FTZ R117, R117, R166 ;  /* 0x000000a675757221 */ /* 0x000fe20000010000 */
[----:B------:R-:W-:Y:S01]  /*1750*/  SHF.L.U32 R201, R170, 0x10, RZ ;  /* 0x00000010aac97819 */ /* 0x000fe200000006ff */
        /* <DEDUP_REMOVED lines=10> */
[----:B------:R-:W-:Y:S01]  /*1800*/  SHF.L.U32 R171, R171, 0x10, RZ ;  /* 0x00000010abab7819 */ /* 0x000fe200000006ff */
        /* <DEDUP_REMOVED lines=26> */
.L_x_3230:
[----:B------:R-:W-:Y:S05]  /*19b0*/  BSYNC B0 ;  /* 0x0000000000007941 */ /* 0x000fea0003800000 */
.L_x_3229:
        /* <DEDUP_REMOVED lines=27> */
.L_x_3253:
        /* <DEDUP_REMOVED lines=8> */
[----:B------:R-:W-:-:S02]  /*1bf0*/  ISETP.NE.AND P6, PT, R0, RZ, PT ;  /* 0x000000ff0000720c */ /* 0x000fc40003fc5270 */
        /* <DEDUP_REMOVED lines=18> */
[----:B------:R-:W0:Y:S02]  /*1d20*/  LDC.64 R164, c[0x0][0x220] ;  /* 0x00008800ffa47b82 */ /* 0x000e240000000a00 */
[----:B0-----:R-:W-:-:S06]  /*1d30*/  IMAD.WIDE.U32 R164, R27, 0x10, R164 ;  /* 0x000000101ba47825 */ /* 0x001fcc00078e00a4 */
[----:B------:R-:W2:Y:S01]  /*1d40*/  LDG.E.128 R164, desc[UR4][R164.64] ;  /* 0x00000004a4a47981 */ /* 0x000ea2000c1e1d00 */
[----:B------:R-:W-:Y:S02]  /*1d50*/  ISETP.NE.U32.AND P0, PT, RZ, UR8, PT ;  /* 0x00000008ff007c0c */ /* 0x000fe4000bf05070 */
[----:B------:R-:W-:Y:S02]  /*1d60*/  FSEL R210, R206, RZ, !P6 ;  /* 0x000000ffced27208 */ /* 0x000fe40007000000 */
[----:B------:R-:W-:-:S03]  /*1d70*/  ISETP.NE.AND.EX P0, PT, RZ, UR9, PT, P0 ;  /* 0x00000009ff007c0c */ /* 0x000fc6000bf05300 */
[-CC-:B------:R-:W-:Y:S01]  /*1d80*/  FFMA.FTZ R169, R3, R207.reuse, R210.reuse ;  /* 0x000000cf03a97223 */ /* 0x180fe200000100d2 */
[-CC-:B------:R-:W-:Y:S01]  /*1d90*/  FFMA.FTZ R168, R16, R207.reuse, R210.reuse ;  /* 0x000000cf10a87223 */ /* 0x180fe200000100d2 */
[-CC-:B------:R-:W-:Y:S01]  /*1da0*/  FFMA.FTZ R170, R18, R207.reuse, R210.reuse ;  /* 0x000000cf12aa7223 */ /* 0x180fe200000100d2 */
[----:B------:R-:W-:Y:S01]  /*1db0*/  FFMA.FTZ R215, R9, R207, R210 ;  /* 0x000000cf09d77223 */ /* 0x000fe200000100d2 */
[----:B------:R-:W-:Y:S02]  /*1dc0*/  FADD.FTZ R169, R8, -R169 ;  /* 0x800000a908a97221 */ /* 0x000fe40000010000 */
[----:B------:R-:W-:Y:S01]  /*1dd0*/  FADD.FTZ R213, R15, -R170 ;  /* 0x800000aa0fd57221 */ /* 0x000fe20000010000 */
[----:B------:R-:W-:Y:S01]  /*1de0*/  FADD.FTZ R215, R12, -R215 ;  /* 0x800000d70cd77221 */ /* 0x000fe20000010000 */
[----:B------:R-:W-:Y:S01]  /*1df0*/  FMUL.FTZ R220, R174, R169 ;  /* 0x000000a9aedc7220 */ /* 0x000fe20000410000 */
[----:B------:R-:W-:Y:S01]  /*1e00*/  FADD.FTZ R169, R13, -R168 ;  /* 0x800000a80da97221 */ /* 0x000fe20000010000 */
[----:B------:R-:W-:Y:S01]  /*1e10*/  @P0 SHF.L.U32 R171, R148, 0x10, RZ ;  /* 0x0000001094ab0819 */ /* 0x000fe200000006ff */
[C---:B------:R-:W-:Y:S01]  /*1e20*/  FMUL.FTZ R212, R174.reuse, R213 ;  /* 0x000000d5aed47220 */ /* 0x040fe20000410000 */
[----:B------:R-:W-:Y:S01]  /*1e30*/  @P0 PRMT R170, R149, 0x7632, R170 ;  /* 0x0000763295aa0816 */ /* 0x000fe200000000aa */
[----:B------:R-:W-:Y:S01]  /*1e40*/  FMUL.FTZ R222, R174, R169 ;  /* 0x000000a9aede7220 */ /* 0x000fe20000410000 */
[----:B------:R-:W-:Y:S01]  /*1e50*/  @P0 PRMT R168, R148, 0x7632, R168 ;  /* 0x0000763294a80816 */ /* 0x000fe200000000a8 */
[----:B------:R-:W-:Y:S01]  /*1e60*/  @P0 FADD.FTZ R220, R220, R171 ;  /* 0x000000abdcdc0221 */ /* 0x000fe20000010000 */
[--C-:B------:R-:W-:Y:S01]  /*1e70*/  FFMA.FTZ R171, R7, R207, R210.reuse ;  /* 0x000000cf07ab7223 */ /* 0x100fe200000100d2 */
[----:B------:R-:W-:Y:S01]  /*1e80*/  @P0 SHF.L.U32 R169, R170, 0x10, RZ ;  /* 0x00000010aaa90819 */ /* 0x000fe200000006ff */
[----:B------:R-:W-:Y:S01]  /*1e90*/  FMUL.FTZ R214, R174, R215 ;  /* 0x000000d7aed67220 */ /* 0x000fe20000410000 */
[----:B------:R-:W-:Y:S01]  /*1ea0*/  @P0 SHF.L.U32 R211, R149, 0x10, RZ ;  /* 0x0000001095d30819 */ /* 0x000fe200000006ff */
[----:B------:R-:W-:Y:S01]  /*1eb0*/  FADD.FTZ R209, R10, -R171 ;  /* 0x800000ab0ad17221 */ /* 0x000fe20000010000 */
[----:B------:R-:W-:Y:S01]  /*1ec0*/  @P0 SHF.L.U32 R171, R168, 0x10, RZ ;  /* 0x00000010a8ab0819 */ /* 0x000fe200000006ff */
[----:B------:R-:W-:Y:S01]  /*1ed0*/  @P0 FADD.FTZ R212, R212, R169 ;  /* 0x000000a9d4d40221 */ /* 0x000fe20000010000 */
[----:B------:R-:W-:Y:S01]  /*1ee0*/  @P0 SHF.L.U32 R169, R150, 0x10, RZ ;  /* 0x0000001096a90819 */ /* 0x000fe200000006ff */
[--C-:B------:R-:W-:Y:S01]  /*1ef0*/  FFMA.FTZ R168, R20, R207, R210.reuse ;  /* 0x000000cf14a87223 */ /* 0x100fe200000100d2 */
[----:B------:R-:W-:Y:S01]  /*1f00*/  FMUL.FTZ R218, R174, R209 ;  /* 0x000000d1aeda7220 */ /* 0x000fe20000410000 */
[----:B------:R-:W-:Y:S01]  /*1f10*/  @P0 FADD.FTZ R222, R222, R171 ;  /* 0x000000abdede0221 */ /* 0x000fe20000010000 */
[-CC-:B------:R-:W-:Y:S01]  /*1f20*/  FFMA.FTZ R171, R11, R207.reuse, R210.reuse ;  /* 0x000000cf0bab7223 */ /* 0x180fe200000100d2 */
[----:B------:R-:W-:Y:S01]  /*1f30*/  FFMA.FTZ R170, R22, R207, R210 ;  /* 0x000000cf16aa7223 */ /* 0x000fe200000100d2 */
[----:B------:R-:W-:Y:S01]  /*1f40*/  @P0 FADD.FTZ R214, R214, R169 ;  /* 0x000000a9d6d60221 */ /* 0x000fe20000010000 */
[--C-:B------:R-:W-:Y:S01]  /*1f50*/  FADD.FTZ R169, R17, -R168.reuse ;  /* 0x800000a811a97221 */ /* 0x100fe20000010000 */
[----:B------:R-:W-:Y:S01]  /*1f60*/  FADD.FTZ R171, R14, -R171 ;  /* 0x800000ab0eab7221 */ /* 0x000fe20000010000 */
[----:B------:R-:W-:Y:S01]  /*1f70*/  @P0 FADD.FTZ R218, R218, R211 ;  /* 0x000000d3dada0221 */ /* 0x000fe20000010000 */
[----:B------:R-:W-:Y:S01]  /*1f80*/  @P0 PRMT R168, R150, 0x7632, R168 ;  /* 0x0000763296a80816 */ /* 0x000fe200000000a8 */
[----:B------:R-:W-:Y:S01]  /*1f90*/  FADD.FTZ R211, R19, -R170 ;  /* 0x800000aa13d37221 */ /* 0x000fe20000010000 */
[C---:B------:R-:W-:Y:S01]  /*1fa0*/  @P0 PRMT R210, R151.reuse, 0x7632, R210 ;  /* 0x0000763297d20816 */ /* 0x040fe200000000d2 */
[C---:B------:R-:W-:Y:S01]  /*1fb0*/  FMUL.FTZ R216, R174.reuse, R169 ;  /* 0x000000a9aed87220 */ /* 0x040fe20000410000 */
[----:B------:R-:W-:Y:S01]  /*1fc0*/  FMUL.FTZ R170, R174, R171 ;  /* 0x000000abaeaa7220 */ /* 0x000fe20000410000 */
[----:B------:R-:W-:-:S02]  /*1fd0*/  @P0 SHF.L.U32 R209, R151, 0x10, RZ ;  /* 0x0000001097d10819 */ /* 0x000fc400000006ff */
[----:B------:R-:W-:Y:S02]  /*1fe0*/  @P0 SHF.L.U32 R169, R168, 0x10, RZ ;  /* 0x00000010a8a90819 */ /* 0x000fe400000006ff */
[----:B------:R-:W-:Y:S01]  /*1ff0*/  @P0 SHF.L.U32 R171, R210, 0x10, RZ ;  /* 0x00000010d2ab0819 */ /* 0x000fe200000006ff */
[----:B------:R-:W-:Y:S01]  /*2000*/  FMUL.FTZ R210, R174, R211 ;  /* 0x000000d3aed27220 */ /* 0x000fe20000410000 */
[----:B------:R-:W-:Y:S01]  /*2010*/  MOV R168, R178 ;  /* 0x000000b200a87202 */ /* 0x000fe20000000f00 */
[----:B------:R-:W-:Y:S01]  /*2020*/  @P0 FADD.FTZ R216, R216, R169 ;  /* 0x000000a9d8d80221 */ /* 0x000fe20000010000 */
[----:B------:R-:W-:Y:S01]  /*2030*/  @P0 FADD.FTZ R170, R170, R209 ;  /* 0x000000d1aaaa0221 */ /* 0x000fe20000010000 */
[----:B------:R-:W-:Y:S01]  /*2040*/  @P0 FADD.FTZ R210, R210, R171 ;  /* 0x000000abd2d20221 */ /* 0x000fe20000010000 */
[----:B------:R-:W-:Y:S01]  /*2050*/  LOP3.LUT P0, RZ, R168, 0xff, RZ, 0xc0, !PT ;  /* 0x000000ffa8ff7812 */ /* 0x000fe2000780c0ff */
[----:B------:R-:W-:Y:S01]  /*2060*/  FMUL.FTZ R168, R220, R205 ;  /* 0x000000cddca87220 */ /* 0x000fe20000410000 */
[----:B------:R-:W-:-:S03]  /*2070*/  HFMA2.MMA R209, -RZ, RZ, 0, 0 ;  /* 0x00000000ffd17435 */ /* 0x000fc600000001ff */
[----:B------:R-:W-:-:S04]  /*2080*/  FMUL.FTZ R169, R168, UR15 ;  /* 0x0000000fa8a97c20 */ /* 0x000fc80008410000 */
[----:B------:R-:W-:-:S05]  /*2090*/  FMUL.FTZ R171, R36, R169 ;  /* 0x000000a924ab7220 */ /* 0x000fca0000410000 */
[----:B------:R-:W-:Y:S02]  /*20a0*/  FSEL R171, R171, RZ, P0 ;  /* 0x000000ffabab7208 */ /* 0x000fe40000000000 */
[----:B--2---:R-:W-:-:S05]  /*20b0*/  @P0 SHF.L.U32 R168, R164, 0x10, RZ ;  /* 0x00000010a4a80819 */ /* 0x004fca00000006ff */
[----:B------:R-:W-:Y:S01]  /*20c0*/  @P0 FMUL.FTZ R209, R169, R168 ;  /* 0x000000a8a9d10220 */ /* 0x000fe20000410000 */
[----:B------:R-:W-:-:S03]  /*20d0*/  ISETP.NE.U32.AND P0, PT, RZ, UR16, PT ;  /* 0x00000010ff007c0c */ /* 0x000fc6000bf05070 */
[----:B------:R-:W-:Y:S01]  /*20e0*/  FADD.FTZ R124, R124, R209 ;  /* 0x000000d17c7c7221 */ /* 0x000fe20000010000 */
[----:B------:R-:W-:-:S13]  /*20f0*/  ISETP.NE.AND.EX P0, PT, RZ, UR17, PT, P0 ;  /* 0x00000011ff007c0c */ /* 0x000fda000bf05300 */
[----:B------:R-:W0:Y:S01]  /*2100*/  @P0 LDC.64 R168, c[0x0][0x308] ;  /* 0x0000c200ffa80b82 */ /* 0x000e220000000a00 */
[----:B------:R-:W-:Y:S02]  /*2110*/  @P0 F2FP.BF16.F32.PACK_AB R220, RZ, R220 ;  /* 0x000000dcffdc023e */ /* 0x000fe400000010ff */
[----:B------:R-:W-:Y:S01]  /*2120*/  @P0 F2FP.BF16.F32.PACK_AB R213, RZ, R218 ;  /* 0x000000daffd5023e */ /* 0x000fe200000010ff */
[-C--:B------:R-:W-:Y:S01]  /*2130*/  FMUL.FTZ R218, R218, R205.reuse ;  /* 0x000000cddada7220 */ /* 0x080fe20000410000 */
        /* <DEDUP_REMOVED lines=9> */
[----:B------:R-:W-:Y:S01]  /*21d0*/  FMUL.FTZ R222, R222, UR15 ;  /* 0x0000000fdede7c20 */ /* 0x000fe20008410000 */
[----:B------:R-:W-:Y:S01]  /*21e0*/  @P0 F2FP.BF16.F32.PACK_AB R223, RZ, R210 ;  /* 0x000000d2ffdf023e */ /* 0x000fe200000010ff */
[-C--:B------:R-:W-:Y:S01]  /*21f0*/  FMUL.FTZ R216, R216, R205.reuse ;  /* 0x000000cdd8d87220 */ /* 0x080fe20000410000 */
[----:B------:R-:W-:Y:S01]  /*2200*/  @P0 PRMT R160, R220, 0x7610, R160 ;  /* 0x00007610dca00816 */ /* 0x000fe200000000a0 */
[----:B------:R-:W-:Y:S01]  /*2210*/  FMUL.FTZ R210, R210, R205 ;  /* 0x000000cdd2d27220 */ /* 0x000fe20000410000 */
[----:B------:R-:W-:Y:S01]  /*2220*/  @P0 PRMT R161, R213, 0x7610, R161 ;  /* 0x00007610d5a10816 */ /* 0x000fe200000000a1 */
[----:B------:R-:W-:Y:S01]  /*2230*/  FMUL.FTZ R216, R216, UR15 ;  /* 0x0000000fd8d87c20 */ /* 0x000fe20008410000 */
[----:B------:R-:W-:-:S02]  /*2240*/  @P0 PRMT R162, R217, 0x7610, R162 ;  /* 0x00007610d9a20816 */ /* 0x000fc400000000a2 */
[----:B------:R-:W-:Y:S01]  /*2250*/  @P0 PRMT R163, R221, 0x7610, R163 ;  /* 0x00007610dda30816 */ /* 0x000fe200000000a3 */
[----:B0-----:R-:W-:Y:S01]  /*2260*/  @P0 IMAD.WIDE.U32 R168, R27, 0x10, R168 ;  /* 0x000000101ba80825 */ /* 0x001fe200078e00a8 */
[----:B------:R-:W-:-:S03]  /*2270*/  @P0 PRMT R160, R160, 0x5410, R211 ;  /* 0x00005410a0a00816 */ /* 0x000fc600000000d3 */
[----:B------:R-:W-:Y:S01]  /*2280*/  FMUL.FTZ R211, R37, R222 ;  /* 0x000000de25d37220 */ /* 0x000fe20000410000 */
[----:B------:R-:W-:Y:S01]  /*2290*/  @P0 PRMT R161, R161, 0x5410, R215 ;  /* 0x00005410a1a10816 */ /* 0x000fe200000000d7 */
[----:B------:R-:W-:Y:S01]  /*22a0*/  FMUL.FTZ R221, R170, UR15 ;  /* 0x0000000faadd7c20 */ /* 0x000fe20008410000 */
[----:B------:R-:W-:Y:S01]  /*22b0*/  @P0 PRMT R162, R162, 0x5410, R219 ;  /* 0x00005410a2a20816 */ /* 0x000fe200000000db */
[----:B------:R-:W-:Y:S01]  /*22c0*/  HFMA2.MMA R215, -RZ, RZ, 0, 0 ;  /* 0x00000000ffd77435 */ /* 0x000fe200000001ff */
[----:B------:R-:W-:Y:S02]  /*22d0*/  @P0 PRMT R163, R163, 0x5410, R223 ;  /* 0x00005410a3a30816 */ /* 0x000fe400000000df */
[----:B------:R-:W-:-:S03]  /*22e0*/  MOV R220, RZ ;  /* 0x000000ff00dc7202 */ /* 0x000fc60000000f00 */
[----:B------:R0:W-:Y:S01]  /*22f0*/  @P0 STG.E.128 desc[UR4][R168.64], R160 ;  /* 0x000000a0a8000986 */ /* 0x0001e2000c101d04 */
[----:B------:R-:W-:-:S13]  /*2300*/  LOP3.LUT P0, RZ, R178, 0xff00, RZ, 0xc0, !PT ;  /* 0x0000ff00b2ff7812 */ /* 0x000fda000780c0ff */
[----:B------:R-:W-:-:S04]  /*2310*/  @P0 PRMT R164, R164, 0x7632, R164 ;  /* 0x00007632a4a40816 */ /* 0x000fc800000000a4 */
[----:B------:R-:W-:Y:S01]  /*2320*/  @P0 SHF.L.U32 R164, R164, 0x10, RZ ;  /* 0x00000010a4a40819 */ /* 0x000fe200000006ff */
[----:B0-----:R-:W-:-:S04]  /*2330*/  FMUL.FTZ R169, R218, UR15 ;  /* 0x0000000fdaa97c20 */ /* 0x001fc80008410000 */
[----:B------:R-:W-:Y:S01]  /*2340*/  @P0 FMUL.FTZ R220, R222, R164 ;  /* 0x000000a4dedc0220 */ /* 0x000fe20000410000 */
[----:B------:R-:W-:Y:S01]  /*2350*/  FSEL R222, R211, RZ, P0 ;  /* 0x000000ffd3de7208 */ /* 0x000fe20000000000 */
[----:B------:R-:W-:Y:S01]  /*2360*/  HFMA2.MMA R211, -RZ, RZ, 0, 0 ;  /* 0x00000000ffd37435 */ /* 0x000fe200000001ff */
[----:B------:R-:W-:Y:S01]  /*2370*/  LOP3.LUT P0, RZ, R178, 0xff0000, RZ, 0xc0, !PT ;  /* 0x00ff0000b2ff7812 */ /* 0x000fe2000780c0ff */
[----:B------:R-:W-:Y:S01]  /*2380*/  FMUL.FTZ R168, R38, R169 ;  /* 0x000000a926a87220 */ /* 0x000fe20000410000 */
[----:B------:R-:W-:-:S04]  /*2390*/  FADD.FTZ R125, R125, R220 ;  /* 0x000000dc7d7d7221 */ /* 0x000fc80000010000 */
[----:B------:R-:W-:Y:S01]  /*23a0*/  FSEL R217, R168, RZ, P0 ;  /* 0x000000ffa8d97208 */ /* 0x000fe20000000000 */
[----:B------:R-:W-:Y:S01]  /*23b0*/  FMUL.FTZ R168, R212, UR15 ;  /* 0x0000000fd4a87c20 */ /* 0x000fe20008410000 */
[----:B------:R-:W-:-:S05]  /*23c0*/  CS2R R212, SRZ ;  /* 0x0000000000d47805 */ /* 0x000fca000001ff00 */
[----:B------:R-:W-:-:S05]  /*23d0*/  @P0 SHF.L.U32 R164, R165, 0x10, RZ ;  /* 0x00000010a5a40819 */ /* 0x000fca00000006ff */
[----:B------:R-:W-:Y:S01]  /*23e0*/  @P0 FMUL.FTZ R211, R169, R164 ;  /* 0x000000a4a9d30220 */ /* 0x000fe20000410000 */
[----:B------:R-:W-:Y:S01]  /*23f0*/  LOP3.LUT P0, RZ, R178, 0xff000000, RZ, 0xc0, !PT ;  /* 0xff000000b2ff7812 */ /* 0x000fe2000780c0ff */
[----:B------:R-:W-:Y:S01]  /*2400*/  FMUL.FTZ R164, R39, R168 ;  /* 0x000000a827a47220 */ /* 0x000fe20000410000 */
[----:B------:R-:W-:Y:S01]  /*2410*/  FMUL.FTZ R169, R214, UR15 ;  /* 0x0000000fd6a97c20 */ /* 0x000fe20008410000 */
[----:B------:R-:W-:-:S03]  /*2420*/  FADD.FTZ R126, R126, R211 ;  /* 0x000000d37e7e7221 */ /* 0x000fc60000010000 */
[----:B------:R-:W-:-:S07]  /*2430*/  FSEL R218, R164, RZ, P0 ;  /* 0x000000ffa4da7208 */ /* 0x000fce0000000000 */
[----:B------:R-:W-:-:S04]  /*2440*/  @P0 PRMT R165, R165, 0x7632, R165 ;  /* 0x00007632a5a50816 */ /* 0x000fc800000000a5 */
[----:B------:R-:W-:-:S05]  /*2450*/  @P0 SHF.L.U32 R165, R165, 0x10, RZ ;  /* 0x00000010a5a50819 */ /* 0x000fca00000006ff */
[----:B------:R-:W-:Y:S01]  /*2460*/  @P0 FMUL.FTZ R212, R168, R165 ;  /* 0x000000a5a8d40220 */ /* 0x000fe20000410000 */
[----:B------:R-:W-:Y:S01]  /*2470*/  LOP3.LUT P0, RZ, R179, 0xff, RZ, 0xc0, !PT ;  /* 0x000000ffb3ff7812 */ /* 0x000fe2000780c0ff */
[----:B------:R-:W-:Y:S02]  /*2480*/  FMUL.FTZ R165, R40, R169 ;  /* 0x000000a928a57220 */ /* 0x000fe40000410000 */
[----:B------:R-:W-:-:S03]  /*2490*/  FADD.FTZ R127, R127, R212 ;  /* 0x000000d47f7f7221 */ /* 0x000fc60000010000 */
[----:B------:R-:W-:Y:S01]  /*24a0*/  FSEL R214, R165, RZ, P0 ;  /* 0x000000ffa5d67208 */ /* 0x000fe20000000000 */
[----:B------:R-:W-:-:S06]  /*24b0*/  FMUL.FTZ R165, R41, R216 ;  /* 0x000000d829a57220 */ /* 0x000fcc0000410000 */
[----:B------:R-:W-:-:S05]  /*24c0*/  @P0 SHF.L.U32 R164, R166, 0x10, RZ ;  /* 0x00000010a6a40819 */ /* 0x000fca00000006ff */
[----:B------:R-:W-:Y:S01]  /*24d0*/  @P0 FMUL.FTZ R213, R169, R164 ;  /* 0x000000a4a9d50220 */ /* 0x000fe20000410000 */
[----:B------:R-:W-:Y:S01]  /*24e0*/  LOP3.LUT P0, RZ, R179, 0xff00, RZ, 0xc0, !PT ;  /* 0x0000ff00b3ff7812 */ /* 0x000fe2000780c0ff */
[----:B------:R-:W-:Y:S02]  /*24f0*/  FMUL.FTZ R169, R42, R221 ;  /* 0x000000dd2aa97220 */ /* 0x000fe40000410000 */
[----:B------:R-:W-:Y:S01]  /*2500*/  FADD.FTZ R128, R128, R213 ;  /* 0x000000d580807221 */ /* 0x000fe20000010000 */
[----:B------:R-:W-:-:S04]  /*2510*/  FSEL R219, R165, RZ, P0 ;  /* 0x000000ffa5db7208 */ /* 0x000fc80000000000 */
[----:B------:R-:W-:-:S05]  /*2520*/  F2FP.BF16.F32.PACK_AB R170, R219, R214 ;  /* 0x000000d6dbaa723e */ /* 0x000fca00000010ff */
[----:B------:R-:W-:Y:S02]  /*2530*/  @P0 PRMT R164, R166, 0x7632, R164 ;  /* 0x00007632a6a40816 */ /* 0x000fe400000000a4 */
[----:B------:R-:W-:Y:S02]  /*2540*/  MOV R166, RZ ;  /* 0x000000ff00a67202 */ /* 0x000fe40000000f00 */
[----:B------:R-:W-:-:S05]  /*2550*/  @P0 SHF.L.U32 R164, R164, 0x10, RZ ;  /* 0x00000010a4a40819 */ /* 0x000fca00000006ff */
[----:B------:R-:W-:Y:S01]  /*2560*/  @P0 FMUL.FTZ R166, R216, R164 ;  /* 0x000000a4d8a60220 */ /* 0x000fe20000410000 */
[----:B------:R-:W-:Y:S01]  /*2570*/  LOP3.LUT P0, RZ, R179, 0xff0000, RZ, 0xc0, !PT ;  /* 0x00ff0000b3ff7812 */ /* 0x000fe2000780c0ff */
[----:B------:R-:W0:Y:S01]  /*2580*/  LDC.64 R164, c[0x0][0x2f8] ;  /* 0x0000be00ffa47b82 */ /* 0x000e220000000a00 */
[----:B------:R-:W-:Y:S01]  /*2590*/  FMUL.FTZ R216, R210, UR15 ;  /* 0x0000000fd2d87c20 */ /* 0x000fe20008410000 */
[----:B------:R-:W-:Y:S01]  /*25a0*/  FADD.FTZ R129, R129, R166 ;  /* 0x000000a681817221 */ /* 0x000fe20000010000 */
[----:B------:R-:W-:Y:S02]  /*25b0*/  FSEL R210, R169, RZ, P0 ;  /* 0x000000ffa9d27208 */ /* 0x000fe40000000000 */
[----:B------:R-:W-:-:S07]  /*25c0*/  F2FP.BF16.F32.PACK_AB R169, R218, R217 ;  /* 0x000000d9daa9723e */ /* 0x000fce00000010ff */
[----:B------:R-:W-:-:S05]  /*25d0*/  @P0 SHF.L.U32 R168, R167, 0x10, RZ ;  /* 0x00000010a7a80819 */ /* 0x000fca00000006ff */
[----:B------:R-:W-:Y:S01]  /*25e0*/  @P0 FMUL.FTZ R215, R221, R168 ;  /* 0x000000a8ddd70220 */ /* 0x000fe20000410000 */
[----:B------:R-:W-:Y:S01]  /*25f0*/  FMUL.FTZ R168, R43, R216 ;  /* 0x000000d82ba87220 */ /* 0x000fe20000410000 */
[----:B------:R-:W-:Y:S02]  /*2600*/  LOP3.LUT P0, RZ, R179, 0xff000000, RZ, 0xc0, !PT ;  /* 0xff000000b3ff7812 */ /* 0x000fe4000780c0ff */
[----:B------:R-:W-:Y:S02]  /*2610*/  FADD.FTZ R130, R130, R215 ;  /* 0x000000d782827221 */ /* 0x000fe40000010000 */
[----:B------:R-:W-:Y:S01]  /*2620*/  FSEL R221, R168, RZ, P0 ;  /* 0x000000ffa8dd7208 */ /* 0x000fe20000000000 */
[----:B0-----:R-:W-:Y:S01]  /*2630*/  IMAD.WIDE.U32 R164, R27, 0x10, R164 ;  /* 0x000000101ba47825 */ /* 0x001fe200078e00a4 */
[----:B------:R-:W-:Y:S02]  /*2640*/  F2FP.BF16.F32.PACK_AB R168, R222, R171 ;  /* 0x000000abdea8723e */ /* 0x000fe400000010ff */
[----:B------:R-:W-:-:S02]  /*2650*/  F2FP.BF16.F32.PACK_AB R171, R221, R210 ;  /* 0x000000d2ddab723e */ /* 0x000fc400000010ff */
[----:B------:R-:W-:Y:S02]  /*2660*/  MOV R210, RZ ;  /* 0x000000ff00d27202 */ /* 0x000fe40000000f00 */
[----:B------:R-:W-:Y:S01]  /*2670*/  IADD3 R27, R27, 0x80, RZ ;  /* 0x000000801b1b7810 */ /* 0x000fe20007ffe0ff */
[----:B------:R0:W-:Y:S01]  /*2680*/  STG.E.128 desc[UR4][R164.64], R168 ;  /* 0x000000a8a4007986 */ /* 0x0001e2000c101d04 */
[----:B------:R-:W-:-:S04]  /*2690*/  @P0 PRMT R167, R167, 0x7632, R167 ;  /* 0x00007632a7a70816 */ /* 0x000fc800000000a7 */
[----:B------:R-:W-:-:S05]  /*26a0*/  @P0 SHF.L.U32 R167, R167, 0x10, RZ ;  /* 0x00000010a7a70819 */ /* 0x000fca00000006ff */
[----:B------:R-:W-:-:S04]  /*26b0*/  @P0 FMUL.FTZ R210, R216, R167 ;  /* 0x000000a7d8d20220 */ /* 0x000fc80000410000 */
[----:B------:R-:W-:-:S07]  /*26c0*/  FADD.FTZ R131, R131, R210 ;  /* 0x000000d283837221 */ /* 0x000fce0000010000 */
.L_x_3233:
[----:B------:R-:W-:Y:S05]  /*26d0*/  BSYNC B0 ;  /* 0x0000000000007941 */ /* 0x000fea0003800000 */
.L_x_3232:
[----:B------:R-:W-:Y:S04]  /*26e0*/  BSSY B0, `(.L_x_3234) ;  /* 0x000009d000007945 */ /* 0x000fe80003800000 */
[----:B------:R-:W-:Y:S05]  /*26f0*/  @!P4 BRA `(.L_x_3235) ;  /* 0x00000008006cc947 */ /* 0x000fea0003800000 */
[----:B0-----:R-:W0:Y:S02]  /*2700*/  LDC.64 R164, c[0x0][0x220] ;  /* 0x00008800ffa47b82 */ /* 0x001e240000000a00 */
        /* <DEDUP_REMOVED lines=154> */
.L_x_3235:
[----:B------:R-:W-:Y:S05]  /*30b0*/  BSYNC B0 ;  /* 0x0000000000007941 */ /* 0x000fea0003800000 */
.L_x_3234:
[----:B------:R-:W-:Y:S04]  /*30c0*/  BSSY B0, `(.L_x_3236) ;  /* 0x000009d000007945 */ /* 0x000fe80003800000 */
[----:B------:R-:W-:Y:S05]  /*30d0*/  @!P3 BRA `(.L_x_3237) ;  /* 0x00000008006cb947 */ /* 0x000fea0003800000 */
[----:B------:R-:W-:Y:S02]  /*30e0*/  ISETP.NE.U32.AND P0, PT, RZ, UR8, PT ;  /* 0x00000008ff007c0c */ /* 0x000fe4000bf05070 */
[----:B01----:R-:W-:Y:S02]  /*30f0*/  FSEL R170, R206, RZ, !P6 ;  /* 0x000000ffceaa7208 */ /* 0x003fe40007000000 */
[----:B------:R-:W-:-:S03]  /*3100*/  ISETP.NE.AND.EX P0, PT, RZ, UR9, PT, P0 ;  /* 0x00000009ff007c0c */ /* 0x000fc6000bf05300 */
[-CC-:B------:R-:W-:Y:S01]  /*3110*/  FFMA.FTZ R165, R173, R207.reuse, R170.reuse ;  /* 0x000000cfada57223 */ /* 0x180fe200000100aa */
[-CC-:B------:R-:W-:Y:S01]  /*3120*/  FFMA.FTZ R164, R198, R207.reuse, R170.reuse ;  /* 0x000000cfc6a47223 */ /* 0x180fe200000100aa */
[-CC-:B------:R-:W-:Y:S01]  /*3130*/  FFMA.FTZ R166, R200, R207.reuse, R170.reuse ;  /* 0x000000cfc8a67223 */ /* 0x180fe200000100aa */
[-C--:B------:R-:W-:Y:S01]  /*3140*/  FFMA.FTZ R167, R191, R207.reuse, R170 ;  /* 0x000000cfbfa77223 */ /* 0x080fe200000100aa */
[----:B------:R-:W-:Y:S01]  /*3150*/  FADD.FTZ R165, R192, -R165 ;  /* 0x800000a5c0a57221 */ /* 0x000fe20000010000 */
[----:B------:R-:W-:Y:S01]  /*3160*/  FADD.FTZ R169, R195, -R164 ;  /* 0x800000a4c3a97221 */ /* 0x000fe20000010000 */
[----:B------:R-:W-:Y:S01]  /*3170*/  FADD.FTZ R209, R197, -R166 ;  /* 0x800000a6c5d17221 */ /* 0x000fe20000010000 */
[----:B------:R-:W-:Y:S01]  /*3180*/  FFMA.FTZ R211, R193, R207, R170 ;  /* 0x000000cfc1d37223 */ /* 0x000fe200000100aa */
[C---:B------:R-:W-:Y:S01]  /*3190*/  FMUL.FTZ R216, R174.reuse, R165 ;  /* 0x000000a5aed87220 */ /* 0x040fe20000410000 */
[----:B------:R-:W-:Y:S01]  /*31a0*/  FMUL.FTZ R218, R174, R169 ;  /* 0x000000a9aeda7220 */ /* 0x000fe20000410000 */
[----:B------:R-:W-:Y:S01]  /*31b0*/  @P0 PRMT R164, R156, 0x7632, R164 ;  /* 0x000076329ca40816 */ /* 0x000fe200000000a4 */
[----:B------:R-:W-:Y:S01]  /*31c0*/  FMUL.FTZ R212, R174, R209 ;  /* 0x000000d1aed47220 */ /* 0x000fe20000410000 */
[----:B------:R-:W-:Y:S01]  /*31d0*/  FADD.FTZ R171, R194, -R167 ;  /* 0x800000a7c2ab7221 */ /* 0x000fe20000010000 */
[----:B------:R-:W-:Y:S01]  /*31e0*/  @P0 SHF.L.U32 R167, R156, 0x10, RZ ;  /* 0x000000109ca70819 */ /* 0x000fe200000006ff */
[----:B------:R-:W-:Y:S01]  /*31f0*/  FADD.FTZ R211, R196, -R211 ;  /* 0x800000d3c4d37221 */ /* 0x000fe20000010000 */
[----:B------:R-:W-:Y:S01]  /*3200*/  @P0 SHF.L.U32 R165, R164, 0x10, RZ ;  /* 0x00000010a4a50819 */ /* 0x000fe200000006ff */
[----:B------:R-:W-:Y:S01]  /*3210*/  FFMA.FTZ R168, R202, R207, R170 ;  /* 0x000000cfcaa87223 */ /* 0x000fe200000100aa */
[----:B------:R-:W-:Y:S01]  /*3220*/  @P0 PRMT R164, R157, 0x7632, R164 ;  /* 0x000076329da40816 */ /* 0x000fe200000000a4 */
[----:B------:R-:W-:Y:S01]  /*3230*/  @P0 FADD.FTZ R216, R216, R167 ;  /* 0x000000a7d8d80221 */ /* 0x000fe20000010000 */
[----:B------:R-:W-:Y:S01]  /*3240*/  @P0 PRMT R166, R158, 0x7632, R166 ;  /* 0x000076329ea60816 */ /* 0x000fe200000000a6 */
[----:B------:R-:W-:Y:S01]  /*3250*/  @P0 FADD.FTZ R218, R218, R165 ;  /* 0x000000a5dada0221 */ /* 0x000fe20000010000 */
[----:B------:R-:W-:Y:S01]  /*3260*/  @P0 SHF.L.U32 R165, R164, 0x10, RZ ;  /* 0x00000010a4a50819 */ /* 0x000fe200000006ff */
[----:B------:R-:W-:Y:S01]  /*3270*/  FMUL.FTZ R210, R174, R211 ;  /* 0x000000d3aed27220 */ /* 0x000fe20000410000 */
[----:B------:R-:W-:Y:S01]  /*3280*/  @P0 SHF.L.U32 R167, R158, 0x10, RZ ;  /* 0x000000109ea70819 */ /* 0x000fe200000006ff */
[-CC-:B------:R-:W-:Y:S01]  /*3290*/  FFMA.FTZ R215, R199, R207.reuse, R170.reuse ;  /* 0x000000cfc7d77223 */ /* 0x180fe200000100aa */
[----:B------:R-:W-:Y:S01]  /*32a0*/  @P0 SHF.L.U32 R169, R166, 0x10, RZ ;  /* 0x00000010a6a90819 */ /* 0x000fe200000006ff */
[----:B------:R-:W-:Y:S01]  /*32b0*/  @P0 FADD.FTZ R212, R212, R165 ;  /* 0x000000a5d4d40221 */ /* 0x000fe20000010000 */
[----:B------:R-:W-:Y:S01]  /*32c0*/  FFMA.FTZ R170, R208, R207, R170 ;  /* 0x000000cfd0aa7223 */ /* 0x000fe200000100aa */
[----:B------:R-:W0:Y:S01]  /*32d0*/  LDC.64 R164, c[0x0][0x220] ;  /* 0x00008800ffa47b82 */ /* 0x000e220000000a00 */
[----:B------:R-:W-:Y:S01]  /*32e0*/  @P0 FADD.FTZ R210, R210, R167 ;  /* 0x000000a7d2d20221 */ /* 0x000fe20000010000 */
[----:B------:R-:W-:Y:S01]  /*32f0*/  @P0 SHF.L.U32 R207, R157, 0x10, RZ ;  /* 0x000000109dcf0819 */ /* 0x000fe200000006ff */
[--C-:B------:R-:W-:Y:S01]  /*3300*/  FADD.FTZ R213, R201, -R168.reuse ;  /* 0x800000a8c9d57221 */ /* 0x100fe20000010000 */
[----:B------:R-:W-:Y:S01]  /*3310*/  FMUL.FTZ R214, R174, R171 ;  /* 0x000000abaed67220 */ /* 0x000fe20000410000 */
[----:B------:R-:W-:Y:S01]  /*3320*/  FADD.FTZ R215, R204, -R215 ;  /* 0x800000d7ccd77221 */ /* 0x000fe20000010000 */
[----:B------:R-:W-:Y:S01]  /*3330*/  @P0 PRMT R168, R159, 0x7632, R168 ;  /* 0x000076329fa80816 */ /* 0x000fe200000000a8 */
[----:B------:R-:W-:Y:S01]  /*3340*/  FADD.FTZ R217, R203, -R170 ;  /* 0x800000aacbd97221 */ /* 0x000fe20000010000 */
[----:B------:R-:W-:Y:S01]  /*3350*/  @P0 FADD.FTZ R214, R214, R207 ;  /* 0x000000cfd6d60221 */ /* 0x000fe20000010000 */
[C---:B------:R-:W-:Y:S01]  /*3360*/  FMUL.FTZ R170, R174.reuse, R213 ;  /* 0x000000d5aeaa7220 */ /* 0x040fe20000410000 */
[C---:B------:R-:W-:Y:S01]  /*3370*/  FMUL.FTZ R206, R174.reuse, R215 ;  /* 0x000000d7aece7220 */ /* 0x040fe20000410000 */
[----:B------:R-:W-:Y:S01]  /*3380*/  @P0 SHF.L.U32 R171, R159, 0x10, RZ ;  /* 0x000000109fab0819 */ /* 0x000fe200000006ff */
[----:B------:R-:W-:Y:S01]  /*3390*/  FMUL.FTZ R174, R174, R217 ;  /* 0x000000d9aeae7220 */ /* 0x000fe20000410000 */
[----:B------:R-:W-:Y:S01]  /*33a0*/  @P0 SHF.L.U32 R207, R168, 0x10, RZ ;  /* 0x00000010a8cf0819 */ /* 0x000fe200000006ff */
[----:B------:R-:W-:-:S02]  /*33b0*/  @P0 FADD.FTZ R170, R170, R169 ;  /* 0x000000a9aaaa0221 */ /* 0x000fc40000010000 */
[----:B------:R-:W-:Y:S02]  /*33c0*/  @P0 FADD.FTZ R206, R206, R171 ;  /* 0x000000abcece0221 */ /* 0x000fe40000010000 */
[----:B------:R-:W-:Y:S01]  /*33d0*/  @P0 FADD.FTZ R174, R174, R207 ;  /* 0x000000cfaeae0221 */ /* 0x000fe20000010000 */
[----:B------:R-:W-:-:S04]  /*33e0*/  ISETP.NE.U32.AND P0, PT, RZ, UR16, PT ;  /* 0x00000010ff007c0c */ /* 0x000fc8000bf05070 */
[----:B------:R-:W-:Y:S01]  /*33f0*/  ISETP.NE.AND.EX P0, PT, RZ, UR17, PT, P0 ;  /* 0x00000011ff007c0c */ /* 0x000fe2000bf05300 */
[----:B0-----:R-:W-:-:S06]  /*3400*/  IMAD.WIDE.U32 R164, R27, 0x10, R164 ;  /* 0x000000101ba47825 */ /* 0x001fcc00078e00a4 */
[----:B------:R-:W2:Y:S06]  /*3410*/  LDG.E.128 R164, desc[UR4][R164.64] ;  /* 0x00000004a4a47981 */ /* 0x000eac000c1e1d00 */
[----:B------:R-:W-:Y:S02]  /*3420*/  @P0 F2FP.BF16.F32.PACK_AB R171, RZ, R216 ;  /* 0x000000d8ffab023e */ /* 0x000fe400000010ff */
[----:B------:R-:W-:Y:S02]  /*3430*/  @P0 F2FP.BF16.F32.PACK_AB R209, RZ, R214 ;  /* 0x000000d6ffd1023e */ /* 0x000fe400000010ff */
[----:B------:R-:W-:-:S02]  /*3440*/  @P0 F2FP.BF16.F32.PACK_AB R213, RZ, R210 ;  /* 0x000000d2ffd5023e */ /* 0x000fc400000010ff */
[----:B------:R-:W-:Y:S02]  /*3450*/  @P0 F2FP.BF16.F32.PACK_AB R217, RZ, R206 ;  /* 0x000000ceffd9023e */ /* 0x000fe400000010ff */
[----:B------:R-:W-:Y:S02]  /*3460*/  @P0 LEA R168, P6, R27, UR16, 0x4 ;  /* 0x000000101ba80c11 */ /* 0x000fe4000f8c20ff */
[----:B------:R-:W-:Y:S02]  /*3470*/  @P0 F2FP.BF16.F32.PACK_AB R207, RZ, R218 ;  /* 0x000000daffcf023e */ /* 0x000fe400000010ff */
[----:B------:R-:W-:Y:S02]  /*3480*/  @P0 F2FP.BF16.F32.PACK_AB R211, RZ, R212 ;  /* 0x000000d4ffd3023e */ /* 0x000fe400000010ff */
[----:B------:R-:W-:Y:S02]  /*3490*/  @P0 F2FP.BF16.F32.PACK_AB R215, RZ, R170 ;  /* 0x000000aaffd7023e */ /* 0x000fe400000010ff */
[----:B------:R-:W-:-:S02]  /*34a0*/  @P0 F2FP.BF16.F32.PACK_AB R219, RZ, R174 ;  /* 0x000000aeffdb023e */ /* 0x000fc400000010ff */
[----:B------:R-:W-:Y:S02]  /*34b0*/  @P0 PRMT R160, R171, 0x7610, R160 ;  /* 0x00007610aba00816 */ /* 0x000fe400000000a0 */
[----:B------:R-:W-:Y:S02]  /*34c0*/  @P0 PRMT R161, R209, 0x7610, R161 ;  /* 0x00007610d1a10816 */ /* 0x000fe400000000a1 */
[----:B------:R-:W-:Y:S02]  /*34d0*/  @P0 PRMT R162, R213, 0x7610, R162 ;  /* 0x00007610d5a20816 */ /* 0x000fe400000000a2 */
[----:B------:R-:W-:Y:S02]  /*34e0*/  @P0 PRMT R163, R217, 0x7610, R163 ;  /* 0x00007610d9a30816 */ /* 0x000fe400000000a3 */
[----:B------:R-:W-:Y:S02]  /*34f0*/  @P0 LEA.HI.X R169, R27, UR17, RZ, 0x4, P6 ;  /* 0x000000111ba90c11 */ /* 0x000fe4000b0f24ff */
[----:B------:R-:W-:-:S02]  /*3500*/  @P0 PRMT R160, R160, 0x5410, R207 ;  /* 0x00005410a0a00816 */ /* 0x000fc400000000cf */
[----:B------:R-:W-:Y:S02]  /*3510*/  @P0 PRMT R161, R161, 0x5410, R211 ;  /* 0x00005410a1a10816 */ /* 0x000fe400000000d3 */
[----:B------:R-:W-:Y:S02]  /*3520*/  @P0 PRMT R162, R162, 0x5410, R215 ;  /* 0x00005410a2a20816 */ /* 0x000fe400000000d7 */
[----:B------:R-:W-:Y:S02]  /*3530*/  @P0 PRMT R163, R163, 0x5410, R219 ;  /* 0x00005410a3a30816 */ /* 0x000fe400000000db */
[----:B------:R-:W-:-:S03]  /*3540*/  MOV R171, R180 ;  /* 0x000000b400ab7202 */ /* 0x000fc60000000f00 */
[----:B------:R0:W-:Y:S01]  /*3550*/  @P0 STG.E.128 desc[UR4][R168.64], R160 ;  /* 0x000000a0a8000986 */ /* 0x0001e2000c101d04 */
[----:B------:R-:W-:Y:S01]  /*3560*/  LOP3.LUT P0, RZ, R171, 0xff, RZ, 0xc0, !PT ;  /* 0x000000ffabff7812 */ /* 0x000fe2000780c0ff */
[----:B------:R-:W-:Y:S01]  /*3570*/  FMUL.FTZ R216, R216, R205 ;  /* 0x000000cdd8d87220 */ /* 0x000fe20000410000 */
[----:B------:R-:W-:-:S03]  /*3580*/  HFMA2.MMA R207, -RZ, RZ, 0, 0 ;  /* 0x00000000ffcf7435 */ /* 0x000fc600000001ff */
[----:B------:R-:W-:-:S04]  /*3590*/  FMUL.FTZ R216, R216, UR15 ;  /* 0x0000000fd8d87c20 */ /* 0x000fc80008410000 */
[----:B------:R-:W-:Y:S01]  /*35a0*/  FMUL.FTZ R209, R68, R216 ;  /* 0x000000d844d17220 */ /* 0x000fe20000410000 */
[----:B------:R-:W-:-:S04]  /*35b0*/  FMUL.FTZ R218, R218, R205 ;  /* 0x000000cddada7220 */ /* 0x000fc80000410000 */
[----:B------:R-:W-:-:S04]  /*35c0*/  FMUL.FTZ R218, R218, UR15 ;  /* 0x0000000fdada7c20 */ /* 0x000fc80008410000 */
[----:B0-----:R-:W-:Y:S01]  /*35d0*/  FMUL.FTZ R168, R69, R218 ;  /* 0x000000da45a87220 */ /* 0x001fe20000410000 */
[----:B------:R-:W-:-:S04]  /*35e0*/  FMUL.FTZ R214, R214, R205 ;  /* 0x000000cdd6d67220 */ /* 0x000fc80000410000 */
[----:B------:R-:W-:Y:S01]  /*35f0*/  FMUL.FTZ R169, R214, UR15 ;  /* 0x0000000fd6a97c20 */ /* 0x000fe20008410000 */
[-C--:B------:R-:W-:Y:S01]  /*3600*/  FMUL.FTZ R212, R212, R205.reuse ;  /* 0x000000cdd4d47220 */ /* 0x080fe20000410000 */
[----:B------:R-:W-:Y:S01]  /*3610*/  FMUL.FTZ R210, R210, R205 ;  /* 0x000000cdd2d27220 */ /* 0x000fe20000410000 */
[----:B------:R-:W-:-:S03]  /*3620*/  HFMA2.MMA R211, -RZ, RZ, 0, 0 ;  /* 0x00000000ffd37435 */ /* 0x000fc600000001ff */
[----:B------:R-:W-:Y:S01]  /*3630*/  FMUL.FTZ R213, R210, UR15 ;  /* 0x0000000fd2d57c20 */ /* 0x000fe20008410000 */
[----:B------:R-:W-:-:S04]  /*3640*/  FMUL.FTZ R170, R170, R205 ;  /* 0x000000cdaaaa7220 */ /* 0x000fc80000410000 */
[----:B------:R-:W-:Y:S01]  /*3650*/  FMUL.FTZ R170, R170, UR15 ;  /* 0x0000000faaaa7c20 */ /* 0x000fe20008410000 */
[----:B------:R-:W-:-:S04]  /*3660*/  FMUL.FTZ R206, R206, R205 ;  /* 0x000000cdcece7220 */ /* 0x000fc80000410000 */
[----:B------:R-:W-:Y:S01]  /*3670*/  FMUL.FTZ R217, R206, UR15 ;  /* 0x0000000fced97c20 */ /* 0x000fe20008410000 */
[----:B------:R-:W-:-:S04]  /*3680*/  FMUL.FTZ R174, R174, R205 ;  /* 0x000000cdaeae7220 */ /* 0x000fc80000410000 */
[----:B------:R-:W-:Y:S01]  /*3690*/  FMUL.FTZ R206, R174, UR15 ;  /* 0x0000000faece7c20 */ /* 0x000fe20008410000 */
[----:B--2---:R-:W-:-:S05]  /*36a0*/  @P0 SHF.L.U32 R171, R164, 0x10, RZ ;  /* 0x00000010a4ab0819 */ /* 0x004fca00000006ff */
[----:B------:R-:W-:Y:S01]  /*36b0*/  @P0 FMUL.FTZ R207, R216, R171 ;  /* 0x000000abd8cf0220 */ /* 0x000fe20000410000 */
[----:B------:R-:W-:Y:S02]  /*36c0*/  FSEL R171, R209, RZ, P0 ;  /* 0x000000ffd1ab7208 */ /* 0x000fe40000000000 */
[----:B------:R-:W-:Y:S02]  /*36d0*/  LOP3.LUT P0, RZ, R180, 0xff00, RZ, 0xc0, !PT ;  /* 0x0000ff00b4ff7812 */ /* 0x000fe4000780c0ff */
[----:B------:R-:W-:-:S11]  /*36e0*/  MOV R216, RZ ;  /* 0x000000ff00d87202 */ /* 0x000fd60000000f00 */
[----:B------:R-:W-:-:S04]  /*36f0*/  @P0 PRMT R164, R164, 0x7632, R164 ;  /* 0x00007632a4a40816 */ /* 0x000fc800000000a4 */
[----:B------:R-:W-:-:S05]  /*3700*/  @P0 SHF.L.U32 R164, R164, 0x10, RZ ;  /* 0x00000010a4a40819 */ /* 0x000fca00000006ff */
[----:B------:R-:W-:Y:S01]  /*3710*/  @P0 FMUL.FTZ R216, R218, R164 ;  /* 0x000000a4dad80220 */ /* 0x000fe20000410000 */
[----:B------:R-:W-:Y:S02]  /*3720*/  FSEL R218, R168, RZ, P0 ;  /* 0x000000ffa8da7208 */ /* 0x000fe40000000000 */
[----:B------:R-:W-:Y:S01]  /*3730*/  LOP3.LUT P0, RZ, R180, 0xff0000, RZ, 0xc0, !PT ;  /* 0x00ff0000b4ff7812 */ /* 0x000fe2000780c0ff */
[----:B------:R-:W-:Y:S01]  /*3740*/  HFMA2.MMA R209, -RZ, RZ, 0, 0 ;  /* 0x00000000ffd17435 */ /* 0x000fe200000001ff */
[----:B------:R-:W-:-:S11]  /*3750*/  FMUL.FTZ R168, R70, R169 ;  /* 0x000000a946a87220 */ /* 0x000fd60000410000 */
[----:B------:R-:W-:-:S05]  /*3760*/  @P0 SHF.L.U32 R164, R165, 0x10, RZ ;  /* 0x00000010a5a40819 */ /* 0x000fca00000006ff */
[----:B------:R-:W-:Y:S01]  /*3770*/  @P0 FMUL.FTZ R209, R169, R164 ;  /* 0x000000a4a9d10220 */ /* 0x000fe20000410000 */
[----:B------:R-:W-:Y:S02]  /*3780*/  FSEL R169, R168, RZ, P0 ;  /* 0x000000ffa8a97208 */ /* 0x000fe40000000000 */
[----:B------:R-:W-:Y:S01]  /*3790*/  LOP3.LUT P0, RZ, R180, 0xff000000, RZ, 0xc0, !PT ;  /* 0xff000000b4ff7812 */ /* 0x000fe2000780c0ff */
[----:B------:R-:W-:-:S04]  /*37a0*/  FMUL.FTZ R168, R212, UR15 ;  /* 0x0000000fd4a87c20 */ /* 0x000fc80008410000 */
[----:B------:R-:W-:-:S08]  /*37b0*/  FMUL.FTZ R164, R71, R168 ;  /* 0x000000a847a47220 */ /* 0x000fd00000410000 */
[----:B------:R-:W-:-:S04]  /*37c0*/  @P0 PRMT R165, R165, 0x7632, R165 ;  /* 0x00007632a5a50816 */ /* 0x000fc800000000a5 */
[----:B------:R-:W-:Y:S02]  /*37d0*/  @P0 SHF.L.U32 R165, R165, 0x10, RZ ;  /* 0x00000010a5a50819 */ /* 0x000fe400000006ff */
[----:B------:R-:W-:Y:S02]  /*37e0*/  MOV R212, RZ ;  /* 0x000000ff00d47202 */ /* 0x000fe40000000f00 */
[----:B------:R-:W-:Y:S01]  /*37f0*/  FSEL R214, R164, RZ, P0 ;  /* 0x000000ffa4d67208 */ /* 0x000fe20000000000 */
[----:B------:R-:W-:Y:S01]  /*3800*/  @P0 FMUL.FTZ R212, R168, R165 ;  /* 0x000000a5a8d40220 */ /* 0x000fe20000410000 */
[----:B------:R-:W-:Y:S01]  /*3810*/  LOP3.LUT P0, RZ, R181, 0xff, RZ, 0xc0, !PT ;  /* 0x000000ffb5ff7812 */ /* 0x000fe2000780c0ff */
[----:B------:R-:W-:-:S05]  /*3820*/  FMUL.FTZ R165, R72, R213 ;  /* 0x000000d548a57220 */ /* 0x000fca0000410000 */
[----:B------:R-:W-:-:S07]  /*3830*/  FSEL R210, R165, RZ, P0 ;  /* 0x000000ffa5d27208 */ /* 0x000fce0000000000 */
[----:B------:R-:W-:-:S05]  /*3840*/  @P0 SHF.L.U32 R164, R166, 0x10, RZ ;  /* 0x00000010a6a40819 */ /* 0x000fca00000006ff */
[----:B------:R-:W-:Y:S01]  /*3850*/  @P0 FMUL.FTZ R211, R213, R164 ;  /* 0x000000a4d5d30220 */ /* 0x000fe20000410000 */
[----:B------:R-:W-:Y:S01]  /*3860*/  LOP3.LUT P0, RZ, R181, 0xff00, RZ, 0xc0, !PT ;  /* 0x0000ff00b5ff7812 */ /* 0x000fe2000780c0ff */
[----:B------:R-:W-:-:S12]  /*3870*/  FMUL.FTZ R165, R73, R170 ;  /* 0x000000aa49a57220 */ /* 0x000fd80000410000 */
[----:B------:R-:W-:-:S04]  /*3880*/  @P0 PRMT R164, R166, 0x7632, R164 ;  /* 0x00007632a6a40816 */ /* 0x000fc800000000a4 */
[----:B------:R-:W-:Y:S02]  /*3890*/  @P0 SHF.L.U32 R164, R164, 0x10, RZ ;  /* 0x00000010a4a40819 */ /* 0x000fe400000006ff */
[----:B------:R-:W-:Y:S02]  /*38a0*/  MOV R166, RZ ;  /* 0x000000ff00a67202 */ /* 0x000fe40000000f00 */
[----:B------:R-:W-:Y:S01]  /*38b0*/  FSEL R215, R165, RZ, P0 ;  /* 0x000000ffa5d77208 */ /* 0x000fe20000000000 */
[----:B------:R-:W-:Y:S01]  /*38c0*/  @P0 FMUL.FTZ R166, R170, R164 ;  /* 0x000000a4aaa60220 */ /* 0x000fe20000410000 */
[----:B------:R-:W-:Y:S01]  /*38d0*/  LOP3.LUT P0, RZ, R181, 0xff0000, RZ, 0xc0, !PT ;  /* 0x00ff0000b5ff7812 */ /* 0x000fe2000780c0ff */
[----:B------:R-:W-:Y:S01]  /*38e0*/  HFMA2.MMA R213, -RZ, RZ, 0, 0 ;  /* 0x00000000ffd57435 */ /* 0x000fe200000001ff */
[----:B------:R-:W-:-:S05]  /*38f0*/  FMUL.FTZ R165, R74, R217 ;  /* 0x000000d94aa57220 */ /* 0x000fca0000410000 */
[----:B------:R-:W-:-:S06]  /*3900*/  FSEL R205, R165, RZ, P0 ;  /* 0x000000ffa5cd7208 */ /* 0x000fcc0000000000 */
[----:B------:R-:W-:-:S05]  /*3910*/  @P0 SHF.L.U32 R164, R167, 0x10, RZ ;  /* 0x00000010a7a40819 */ /* 0x000fca00000006ff */
[----:B------:R-:W-:Y:S01]  /*3920*/  @P0 FMUL.FTZ R213, R217, R164 ;  /* 0x000000a4d9d50220 */ /* 0x000fe20000410000 */
[----:B------:R-:W-:-:S04]  /*3930*/  LEA R164, P0, R27, UR18, 0x4 ;  /* 0x000000121ba47c11 */ /* 0x000fc8000f8020ff */
[----:B------:R-:W-:Y:S01]  /*3940*/  LEA.HI.X R165, R27, UR19, RZ, 0x4, P0 ;  /* 0x000000131ba57c11 */ /* 0x000fe200080f24ff */
[----:B------:R-:W-:Y:S01]  /*3950*/  FMUL.FTZ R27, R75, R206 ;  /* 0x000000ce4b1b7220 */ /* 0x000fe20000410000 */
[----:B------:R-:W-:-:S04]  /*3960*/  LOP3.LUT P0, RZ, R181, 0xff000000, RZ, 0xc0, !PT ;  /* 0xff000000b5ff7812 */ /* 0x000fc8000780c0ff */
[----:B------:R-:W-:Y:S02]  /*3970*/  FSEL R174, R27, RZ, P0 ;  /* 0x000000ff1bae7208 */ /* 0x000fe40000000000 */
[----:B------:R-:W-:Y:S02]  /*3980*/  F2FP.BF16.F32.PACK_AB R168, R218, R171 ;  /* 0x000000abdaa8723e */ /* 0x000fe400000010ff */
[----:B------:R-:W-:Y:S02]  /*3990*/  F2FP.BF16.F32.PACK_AB R169, R214, R169 ;  /* 0x000000a9d6a9723e */ /* 0x000fe400000010ff */
[----:B------:R-:W-:Y:S02]  /*39a0*/  F2FP.BF16.F32.PACK_AB R170, R215, R210 ;  /* 0x000000d2d7aa723e */ /* 0x000fe400000010ff */
[----:B------:R-:W-:-:S05]  /*39b0*/  F2FP.BF16.F32.PACK_AB R171, R174, R205 ;  /* 0x000000cdaeab723e */ /* 0x000fca00000010ff */
[----:B------:R2:W-:Y:S01]  /*39c0*/  STG.E.128 desc[UR4][R164.64], R168 ;  /* 0x000000a8a4007986 */ /* 0x0005e2000c101d04 */
[----:B------:R-:W-:-:S04]  /*39d0*/  @P0 PRMT R167, R167, 0x7632, R167 ;  /* 0x00007632a7a70816 */ /* 0x000fc800000000a7 */
[----:B------:R-:W-:Y:S02]  /*39e0*/  @P0 SHF.L.U32 R167, R167, 0x10, RZ ;  /* 0x00000010a7a70819 */ /* 0x000fe400000006ff */
[----:B------:R-:W-:-:S03]  /*39f0*/  MOV R174, RZ ;  /* 0x000000ff00ae7202 */ /* 0x000fc60000000f00 */
[----:B------:R-:W-:Y:S01]  /*3a00*/  @P0 FMUL.FTZ R174, R206, R167 ;  /* 0x000000a7ceae0220 */ /* 0x000fe20000410000 */
[----:B------:R-:W-:Y:S01]  /*3a10*/  FADD.FTZ R140, R140, R207 ;  /* 0x000000cf8c8c7221 */ /* 0x000fe20000010000 */
[----:B------:R-:W-:Y:S01]  /*3a20*/  FADD.FTZ R141, R141, R216 ;  /* 0x000000d88d8d7221 */ /* 0x000fe20000010000 */
[----:B------:R-:W-:Y:S01]  /*3a30*/  FADD.FTZ R142, R142, R209 ;  /* 0x000000d18e8e7221 */ /* 0x000fe20000010000 */
[----:B------:R-:W-:Y:S01]  /*3a40*/  FADD.FTZ R143, R143, R212 ;  /* 0x000000d48f8f7221 */ /* 0x000fe20000010000 */
[----:B------:R-:W-:Y:S01]  /*3a50*/  FADD.FTZ R144, R144, R211 ;  /* 0x000000d390907221 */ /* 0x000fe20000010000 */
[----:B------:R-:W-:Y:S01]  /*3a60*/  FADD.FTZ R145, R145, R166 ;  /* 0x000000a691917221 */ /* 0x000fe20000010000 */
[----:B------:R-:W-:Y:S01]  /*3a70*/  FADD.FTZ R146, R146, R213 ;  /* 0x000000d592927221 */ /* 0x000fe20000010000 */
[----:B--2---:R-:W-:-:S07]  /*3a80*/  FADD.FTZ R147, R147, R174 ;  /* 0x000000ae93937221 */ /* 0x004fce0000010000 */
.L_x_3237:
[----:B------:R-:W-:Y:S05]  /*3a90*/  BSYNC B0 ;  /* 0x0000000000007941 */ /* 0x000fea0003800000 */
.L_x_3236:
[----:B------:R-:W-:Y:S02]  /*3aa0*/  IADD3 R2, R2, UR20, RZ ;  /* 0x0000001402027c10 */ /* 0x000fe4000fffe0ff */
[----:B------:R-:W-:Y:S02]  /*3ab0*/  SEL R205, RZ, 0x1, P1 ;  /* 0x00000001ffcd7807 */ /* 0x000fe40000800000 */
[----:B------:R-:W-:-:S13]  /*3ac0*/  ISETP.GE.AND P0, PT, R2, UR21, PT ;  /* 0x0000001502007c0c */ /* 0x000fda000bf06270 */
[----:B------:R-:W-:Y:S05]  /*3ad0*/  @!P0 BRA `(.L_x_3238) ;  /* 0xffffffc800d08947 */ /* 0x000fea000383ffff */
.L_x_3224:
        /* <DEDUP_REMOVED lines=8> */
[----:B------:R-:W3:Y:S08]  /*3b60*/  LDC.64 R4, c[0x0][0x2d8] ;  /* 0x0000b600ff047b82 */ /* 0x000ef00000000a00 */
[----:B------:R-:W4:Y:S01]  /*3b70*/  LDC.64 R6, c[0x0][0x2f0] ;  /* 0x0000bc00ff067b82 */ /* 0x000f220000000a00 */
[----:B--2---:R-:W-:-:S05]  /*3b80*/  IMAD.WIDE.U32 R2, R9, 0x20, R2 ;  /* 0x0000002009027825 */ /* 0x004fca00078e0002 */
[----:B------:R2:W-:Y:S01]  /*3b90*/  STG.E.128 desc[UR4][R2.64], R100 ;  /* 0x0000006402007986 */ /* 0x0005e2000c101d04 */
[----:B---3--:R-:W-:-:S03]  /*3ba0*/  IMAD.WIDE.U32 R4, R9, 0x20, R4 ;  /* 0x0000002009047825 */ /* 0x008fc600078e0004 */
[----:B------:R2:W-:Y:S04]  /*3bb0*/  STG.E.128 desc[UR4][R2.64+0x10], R104 ;  /* 0x0000106802007986 */ /* 0x0005e8000c101d04 */
[----:B------:R2:W-:Y:S01]  /*3bc0*/  STG.E.128 desc[UR4][R4.64], R76 ;  /* 0x0000004c04007986 */ /* 0x0005e2000c101d04 */
[----:B----4-:R-:W-:-:S03]  /*3bd0*/  IMAD.WIDE.U32 R6, R9, 0x20, R6 ;  /* 0x0000002009067825 */ /* 0x010fc600078e0006 */
[----:B------:R2:W-:Y:S01]  /*3be0*/  STG.E.128 desc[UR4][R4.64+0x10], R80 ;  /* 0x0000105004007986 */ /* 0x0005e2000c101d04 */
[----:B------:R-:W-:-:S03]  /*3bf0*/  IADD3 R9, R9, 0x80, RZ ;  /* 0x0000008009097810 */ /* 0x000fc60007ffe0ff */
[----:B------:R2:W-:Y:S04]  /*3c00*/  STG.E.128 desc[UR4][R6.64], R124 ;  /* 0x0000007c06007986 */ /* 0x0005e8000c101d04 */
[----:B------:R2:W-:Y:S02]  /*3c10*/  STG.E.128 desc[UR4][R6.64+0x10], R128 ;  /* 0x0000108006007986 */ /* 0x0005e4000c101d04 */
.L_x_3240:
[----:B------:R-:W-:Y:S05]  /*3c20*/  BSYNC B0 ;  /* 0x0000000000007941 */ /* 0x000fea0003800000 */
.L_x_3239:
[----:B------:R-:W-:Y:S04]  /*3c30*/  BSSY B0, `(.L_x_3241) ;  /* 0x000000f000007945 */ /* 0x000fe80003800000 */
[----:B------:R-:W-:Y:S05]  /*3c40*/  @!P4 BRA `(.L_x_3242) ;  /* 0x000000000034c947 */ /* 0x000fea0003800000 */
[----:B--2---:R-:W2:Y:S08]  /*3c50*/  LDC.64 R2, c[0x0][0x2d0] ;  /* 0x0000b400ff027b82 */ /* 0x004eb00000000a00 */
        /* <DEDUP_REMOVED lines=12> */
.L_x_3242:
[----:B------:R-:W-:Y:S05]  /*3d20*/  BSYNC B0 ;  /* 0x0000000000007941 */ /* 0x000fea0003800000 */
.L_x_3241:
[----:B------:R-:W-:Y:S05]  /*3d30*/  @!P3 EXIT ;  /* 0x000000000000b94d */ /* 0x000fea0003800000 */
[----:B--2---:R-:W2:Y:S08]  /*3d40*/  LDC.64 R2, c[0x0][0x2d0] ;  /* 0x0000b400ff027b82 */ /* 0x004eb00000000a00 */
[----:B------:R-:W3:Y:S08]  /*3d50*/  LDC.64 R4, c[0x0][0x2d8] ;  /* 0x0000b600ff047b82 */ /* 0x000ef00000000a00 */
[----:B------:R-:W4:Y:S01]  /*3d60*/  LDC.64 R6, c[0x0][0x2f0] ;  /* 0x0000bc00ff067b82 */ /* 0x000f220000000a00 */
[----:B--2---:R-:W-:-:S05]  /*3d70*/  IMAD.WIDE.U32 R2, R9, 0x20, R2 ;  /* 0x0000002009027825 */ /* 0x004fca00078e0002 */
[----:B------:R-:W-:Y:S01]  /*3d80*/  STG.E.128 desc[UR4][R2.64], R116 ;  /* 0x0000007402007986 */ /* 0x000fe2000c101d04 */
[----:B---3--:R-:W-:-:S03]  /*3d90*/  IMAD.WIDE.U32 R4, R9, 0x20, R4 ;  /* 0x0000002009047825 */ /* 0x008fc600078e0004 */
[----:B------:R-:W-:Y:S04]  /*3da0*/  STG.E.128 desc[UR4][R2.64+0x10], R120 ;  /* 0x0000107802007986 */ /* 0x000fe8000c101d04 */
[----:B------:R-:W-:Y:S01]  /*3db0*/  STG.E.128 desc[UR4][R4.64], R92 ;  /* 0x0000005c04007986 */ /* 0x000fe2000c101d04 */
[----:B----4-:R-:W-:-:S03]  /*3dc0*/  IMAD.WIDE.U32 R6, R9, 0x20, R6 ;  /* 0x0000002009067825 */ /* 0x010fc600078e0006 */
[----:B------:R-:W-:Y:S04]  /*3dd0*/  STG.E.128 desc[UR4][R4.64+0x10], R96 ;  /* 0x0000106004007986 */ /* 0x000fe8000c101d04 */
[----:B------:R-:W-:Y:S04]  /*3de0*/  STG.E.128 desc[UR4][R6.64], R140 ;  /* 0x0000008c06007986 */ /* 0x000fe8000c101d04 */
[----:B------:R-:W-:Y:S01]  /*3df0*/  STG.E.128 desc[UR4][R6.64+0x10], R144 ;  /* 0x0000109006007986 */ /* 0x000fe2000c101d04 */
[----:B------:R-:W-:Y:S05]  /*3e00*/  EXIT ;  /* 0x000000000000794d */ /* 0x000fea0003800000 */
.L_x_3231:
[----:B------:R-:W-:Y:S02]  /*3e10*/  MOV R214, R211 ;  /* 0x000000d300d67202 */ /* 0x000fe40000000f00 */
[----:B------:R-:W-:Y:S02]  /*3e20*/  MOV R213, 0x10 ;  /* 0x0000001000d57802 */ /* 0x000fe40000000f00 */
[----:B------:R-:W-:Y:S02]  /*3e30*/  MOV R216, 0x1f ;  /* 0x0000001f00d87802 */ /* 0x000fe40000000f00 */
[----:B------:R-:W-:-:S07]  /*3e40*/  MOV R209, 0xffffffff ;  /* 0xffffffff00d17802 */ /* 0x000fce0000000f00 */
[----:B------:R-:W-:Y:S05]  /*3e50*/  WARPSYNC.COLLECTIVE R209, `(.L_x_3243) ;  /* 0x00000000d1087348 */ /* 0x000fea0003c00000 */
[----:B------:R0:W1:Y:S02]  /*3e60*/  SHFL.DOWN P6, R212, R214, R213, R216 ;  /* 0x080000d5d6d47389 */ /* 0x00006400000c00d8 */
[----:B01----:R-:W-:Y:S01]  /*3e70*/  ENDCOLLECTIVE ;  /* 0x000000000000791b */ /* 0x003fe20003800000 */
.L_x_3243:
[----:B------:R-:W-:Y:S02]  /*3e80*/  MOV R214, R210 ;  /* 0x000000d200d67202 */ /* 0x000fe40000000f00 */
[----:B------:R-:W-:-:S07]  /*3e90*/  MOV R166, R212 ;  /* 0x000000d400a67202 */ /* 0x000fce0000000f00 */
[----:B------:R-:W-:Y:S05]  /*3ea0*/  WARPSYNC.COLLECTIVE R209, `(.L_x_3244) ;  /* 0x00000000d1087348 */ /* 0x000fea0003c00000 */
[----:B------:R0:W1:Y:S02]  /*3eb0*/  SHFL.DOWN P6, R212, R214, R213, R216 ;  /* 0x080000d5d6d47389 */ /* 0x00006400000c00d8 */
[----:B01----:R-:W-:Y:S01]  /*3ec0*/  ENDCOLLECTIVE ;  /* 0x000000000000791b */ /* 0x003fe20003800000 */
.L_x_3244:
[----:B------:R-:W-:-:S05]  /*3ed0*/  FADD.FTZ R166, R166, R211 ;  /* 0x000000d3a6a67221 */ /* 0x000fca0000010000 */
[----:B------:R-:W-:Y:S02]  /*3ee0*/  MOV R214, R166 ;  /* 0x000000a600d67202 */ /* 0x000fe40000000f00 */
[----:B------:R-:W-:Y:S02]  /*3ef0*/  MOV R213, 0x8 ;  /* 0x0000000800d57802 */ /* 0x000fe40000000f00 */
[----:B------:R-:W-:-:S07]  /*3f00*/  MOV R167, R212 ;  /* 0x000000d400a77202 */ /* 0x000fce0000000f00 */
[----:B------:R-:W-:Y:S05]  /*3f10*/  WARPSYNC.COLLECTIVE R209, `(.L_x_3245) ;  /* 0x00000000d1087348 */ /* 0x000fea0003c00000 */
[----:B------:R0:W1:Y:S02]  /*3f20*/  SHFL.DOWN P6, R212, R214, R213, R216 ;  /* 0x080000d5d6d47389 */ /* 0x00006400000c00d8 */
[----:B01----:R-:W-:Y:S01]  /*3f30*/  ENDCOLLECTIVE ;  /* 0x000000000000791b */ /* 0x003fe20003800000 */
.L_x_3245:
[----:B------:R-:W-:-:S05]  /*3f40*/  FADD.FTZ R167, R167, R210 ;  /* 0x000000d2a7a77221 */ /* 0x000fca0000010000 */
[----:B------:R-:W-:Y:S02]  /*3f50*/  MOV R214, R167 ;  /* 0x000000a700d67202 */ /* 0x000fe40000000f00 */
[----:B------:R-:W-:-:S07]  /*3f60*/  MOV R169, R212 ;  /* 0x000000d400a97202 */ /* 0x000fce0000000f00 */
[----:B------:R-:W-:Y:S05]  /*3f70*/  WARPSYNC.COLLECTIVE R209, `(.L_x_3246) ;  /* 0x00000000d1087348 */ /* 0x000fea0003c00000 */
[----:B------:R0:W1:Y:S02]  /*3f80*/  SHFL.DOWN P6, R212, R214, R213, R216 ;  /* 0x080000d5d6d47389 */ /* 0x00006400000c00d8 */
[----:B01----:R-:W-:Y:S01]  /*3f90*/  ENDCOLLECTIVE ;  /* 0x000000000000791b */ /* 0x003fe20003800000 */
.L_x_3246:
[----:B------:R-:W-:-:S05]  /*3fa0*/  FADD.FTZ R169, R166, R169 ;  /* 0x000000a9a6a97221 */ /* 0x000fca0000010000 */
[----:B------:R-:W-:Y:S02]  /*3fb0*/  MOV R214, R169 ;  /* 0x000000a900d67202 */ /* 0x000fe40000000f00 */
[----:B------:R-:W-:Y:S02]  /*3fc0*/  MOV R213, 0x4 ;  /* 0x0000000400d57802 */ /* 0x000fe40000000f00 */
[----:B------:R-:W-:-:S07]  /*3fd0*/  MOV R168, R212 ;  /* 0x000000d400a87202 */ /* 0x000fce0000000f00 */
[----:B------:R-:W-:Y:S05]  /*3fe0*/  WARPSYNC.COLLECTIVE R209, `(.L_x_3247) ;  /* 0x00000000d1087348 */ /* 0x000fea0003c00000 */
[----:B------:R0:W1:Y:S02]  /*3ff0*/  SHFL.DOWN P6, R212, R214, R213, R216 ;  /* 0x080000d5d6d47389 */ /* 0x00006400000c00d8 */
[----:B01----:R-:W-:Y:S01]  /*4000*/  ENDCOLLECTIVE ;  /* 0x000000000000791b */ /* 0x003fe20003800000 */
.L_x_3247:
[----:B------:R-:W-:-:S05]  /*4010*/  FADD.FTZ R168, R167, R168 ;  /* 0x000000a8a7a87221 */ /* 0x000fca0000010000 */
[----:B------:R-:W-:Y:S02]  /*4020*/  MOV R214, R168 ;  /* 0x000000a800d67202 */ /* 0x000fe40000000f00 */
[----:B------:R-:W-:-:S07]  /*4030*/  MOV R170, R212 ;  /* 0x000000d400aa7202 */ /* 0x000fce0000000f00 */
[----:B------:R-:W-:Y:S05]  /*4040*/  WARPSYNC.COLLECTIVE R209, `(.L_x_3248) ;  /* 0x00000000d1087348 */ /* 0x000fea0003c00000 */
[----:B------:R0:W1:Y:S02]  /*4050*/  SHFL.DOWN P6, R212, R214, R213, R216 ;  /* 0x080000d5d6d47389 */ /* 0x00006400000c00d8 */
[----:B01----:R-:W-:Y:S01]  /*4060*/  ENDCOLLECTIVE ;  /* 0x000000000000791b */ /* 0x003fe20003800000 */
.L_x_3248:
[----:B------:R-:W-:-:S05]  /*4070*/  FADD.FTZ R170, R169, R170 ;  /* 0x000000aaa9aa7221 */ /* 0x000fca0000010000 */
[----:B------:R-:W-:Y:S02]  /*4080*/  MOV R214, R170 ;  /* 0x000000aa00d67202 */ /* 0x000fe40000000f00 */
[----:B------:R-:W-:Y:S02]  /*4090*/  MOV R213, 0x2 ;  /* 0x0000000200d57802 */ /* 0x000fe40000000f00 */
[----:B------:R-:W-:-:S07]  /*40a0*/  MOV R171, R212 ;  /* 0x000000d400ab7202 */ /* 0x000fce0000000f00 */
[----:B------:R-:W-:Y:S05]  /*40b0*/  WARPSYNC.COLLECTIVE R209, `(.L_x_3249) ;  /* 0x00000000d1087348 */ /* 0x000fea0003c00000 */
[----:B------:R0:W1:Y:S02]  /*40c0*/  SHFL.DOWN P6, R212, R214, R213, R216 ;  /* 0x080000d5d6d47389 */ /* 0x00006400000c00d8 */
[----:B01----:R-:W-:Y:S01]  /*40d0*/  ENDCOLLECTIVE ;  /* 0x000000000000791b */ /* 0x003fe20003800000 */
.L_x_3249:
[----:B------:R-:W-:-:S05]  /*40e0*/  FADD.FTZ R171, R168, R171 ;  /* 0x000000aba8ab7221 */ /* 0x000fca0000010000 */
[----:B------:R-:W-:Y:S02]  /*40f0*/  MOV R214, R171 ;  /* 0x000000ab00d67202 */ /* 0x000fe40000000f00 */
[----:B------:R-:W-:-:S07]  /*4100*/  MOV R207, R212 ;  /* 0x000000d400cf7202 */ /* 0x000fce0000000f00 */
[----:B------:R-:W-:Y:S05]  /*4110*/  WARPSYNC.COLLECTIVE R209, `(.L_x_3250) ;  /* 0x00000000d1087348 */ /* 0x000fea0003c00000 */
[----:B------:R0:W1:Y:S02]  /*4120*/  SHFL.DOWN P6, R212, R214, R213, R216 ;  /* 0x080000d5d6d47389 */ /* 0x00006400000c00d8 */
[----:B01----:R-:W-:Y:S01]  /*4130*/  ENDCOLLECTIVE ;  /* 0x000000000000791b */ /* 0x003fe20003800000 */
.L_x_3250:
[----:B------:R-:W-:-:S05]  /*4140*/  FADD.FTZ R207, R170, R207 ;  /* 0x000000cfaacf7221 */ /* 0x000fca0000010000 */
[----:B------:R-:W-:Y:S02]  /*4150*/  MOV R214, R207 ;  /* 0x000000cf00d67202 */ /* 0x000fe40000000f00 */
[----:B------:R-:W-:Y:S02]  /*4160*/  MOV R213, 0x1 ;  /* 0x0000000100d57802 */ /* 0x000fe40000000f00 */
[----:B------:R-:W-:-:S07]  /*4170*/  MOV R206, R212 ;  /* 0x000000d400ce7202 */ /* 0x000fce0000000f00 */
[----:B------:R-:W-:Y:S05]  /*4180*/  WARPSYNC.COLLECTIVE R209, `(.L_x_3251) ;  /* 0x00000000d1087348 */ /* 0x000fea0003c00000 */
[----:B------:R0:W1:Y:S02]  /*4190*/  SHFL.DOWN P6, R212, R214, R213, R216 ;  /* 0x080000d5d6d47389 */ /* 0x00006400000c00d8 */
[----:B01----:R-:W-:Y:S01]  /*41a0*/  ENDCOLLECTIVE ;  /* 0x000000000000791b */ /* 0x003fe20003800000 */
.L_x_3251:
[----:B------:R-:W-:-:S05]  /*41b0*/  FADD.FTZ R166, R171, R206 ;  /* 0x000000ceaba67221 */ /* 0x000fca0000010000 */
[----:B------:R-:W-:Y:S02]  /*41c0*/  MOV R214, R166 ;  /* 0x000000a600d67202 */ /* 0x000fe40000000f00 */
[----:B------:R-:W-:-:S07]  /*41d0*/  MOV R206, R212 ;  /* 0x000000d400ce7202 */ /* 0x000fce0000000f00 */
[----:B------:R-:W-:Y:S05]  /*41e0*/  WARPSYNC.COLLECTIVE R209, `(.L_x_3252) ;  /* 0x00000000d1087348 */ /* 0x000fea0003c00000 */
[----:B------:R0:W1:Y:S02]  /*41f0*/  SHFL.DOWN P6, R212, R214, R213, R216 ;  /* 0x080000d5d6d47389 */ /* 0x00006400000c00d8 */
[----:B01----:R-:W-:Y:S01]  /*4200*/  ENDCOLLECTIVE ;  /* 0x000000000000791b */ /* 0x003fe20003800000 */
.L_x_3252:
[----:B------:R-:W-:Y:S01]  /*4210*/  MOV R167, R212 ;  /* 0x000000d400a77202 */ /* 0x000fe20000000f00 */
[----:B------:R-:W-:Y:S06]  /*4220*/  BRA `(.L_x_3253) ;  /* 0xffffffd800507947 */ /* 0x000fec000383ffff */
.L_x_3254:
        /* <DEDUP_REMOVED lines=13> */
.L_x_11313:


//--------------------- .text._ZN10layer_norm13ln_bwd_kernelINS_13Kernel_traitsIf13__nv_bfloat16S2_S2_fjLj3072ELj1ELj1ELj4ELj16ENS_18Kernel_traits_baseILj3072EfS2_S2_S2_fjLj128EEEEELb1ELb1ELb0ELb1EEEvNS_9BwdParamsE --------------------------
	.section	.text._ZN10layer_norm13ln_bwd_kernelINS_13Kernel_traitsIf13__nv_bfloat16S2_S2_fjLj3072ELj1ELj1ELj4ELj16ENS_18Kernel_traits_baseILj3072EfS2_S2_S2_fjLj128EEEEELb1ELb1ELb0ELb1EEEvNS_9BwdParamsE,"ax",@progbits
	.align	128
        .global         _ZN10layer_norm13ln_bwd_kernelINS_13Kernel_traitsIf13__nv_bfloat16S2_S2_fjLj3072ELj1ELj1ELj4ELj16ENS_18Kernel_traits_baseILj3072EfS2_S2_S2_fjLj128EEEEELb1ELb1ELb0ELb1EEEvNS_9BwdParamsE
        .type           _ZN10layer_norm13ln_bwd_kernelINS_13Kernel_traitsIf13__nv_bfloat16S2_S2_fjLj3072ELj1ELj1ELj4ELj16ENS_18Kernel_traits_baseILj3072EfS2_S2_S2_fjLj128EEEEELb1ELb1ELb0ELb1EEEvNS_9BwdParamsE,@function
        .size           _ZN10layer_norm13ln_bwd_kernelINS_13Kernel_traitsIf13__nv_bfloat16S2_S2_fjLj3072ELj1ELj1ELj4ELj16ENS_18Kernel_traits_baseILj3072EfS2_S2_S2_fjLj128EEEEELb1ELb1ELb0ELb1EEEvNS_9BwdParamsE,(.L_x_11314 - _ZN10layer_norm13ln_bwd_kernelINS_13Kernel_traitsIf13__nv_bfloat16S2_S2_fjLj3072ELj1ELj1ELj4ELj16ENS_18Kernel_traits_baseILj3072EfS2_S2_S2_fjLj128EEEEELb1ELb1ELb0ELb1EEEvNS_9BwdParamsE)
        .other          _ZN10layer_norm13ln_bwd_kernelINS_13Kernel_traitsIf13__nv_bfloat16S2_S2_fjLj3072ELj1ELj1ELj4ELj16ENS_18Kernel_traits_baseILj3072EfS2_S2_S2_fjLj128EEEEELb1ELb1ELb0ELb1EEEvNS_9BwdParamsE,@"STO_CUDA_ENTRY STV_DEFAULT"
_ZN10layer_norm13ln_bwd_kernelINS_13Kernel_traitsIf13__nv_bfloat16S2_S2_fjLj3072ELj1ELj1ELj4ELj16ENS_18Kernel_traits_baseILj3072EfS2_S2_S2_fjLj128EEEEELb1ELb1ELb0ELb1EEEvNS_9BwdParamsE:
.text._ZN10layer_norm13ln_bwd_kernelINS_13Kernel_traitsIf13__nv_bfloat16S2_S2_fjLj3072ELj1ELj1ELj4ELj16ENS_18Kernel_traits_baseILj3072EfS2_S2_S2_fjLj128EEEEELb1ELb1ELb0ELb1EEEvNS_9BwdParamsE:
        /* <DEDUP_REMOVED lines=53> */
.L_x_3255:
[----:B------:R-:W-:Y:S01]  /*0350*/  SHF.L.U32 R0, R100, 0x5, RZ ;  /* 0x0000000564007819 */ /* 0x000fe200000006ff */
[----:B------:R-:W-:Y:S01]  /*0360*/  ULDC.64 UR4, c[0x0][0x260] ;  /* 0x0000980000047ab9 */ /* 0x000fe20000000a00 */
[----:B------:R-:W-:Y:S02]  /*0370*/  ULDC.64 UR8, c[0x0][0x278] ;  /* 0x00009e0000087ab9 */ /* 0x000fe40000000a00 */
[----:B------:R-:W-:-:S04]  /*0380*/  LOP3.LUT R0, R0, 0xfe0, RZ, 0xc0, !PT ;  /* 0x00000fe000007812 */ /* 0x000fc800078ec0ff */
[C---:B------:R-:W-:Y:S02]  /*0390*/  IADD3 R2, P0, R0.reuse, UR4, RZ ;  /* 0x0000000400027c10 */ /* 0x040fe4000ff1e0ff */
[----:B------:R-:W-:Y:S02]  /*03a0*/  IADD3 R52, P1, R0, UR8, RZ ;  /* 0x0000000800347c10 */ /* 0x000fe4000ff3e0ff */
[----:B------:R-:W-:Y:S01]  /*03b0*/  IADD3.X R3, RZ, UR5, RZ, P0, !PT ;  /* 0x00000005ff037c10 */ /* 0x000fe200087fe4ff */
[----:B------:R-:W-:Y:S01]  /*03c0*/  ULDC.64 UR4, c[0x0][0x270] ;  /* 0x00009c0000047ab9 */ /* 0x000fe20000000a00 */
[----:B------:R-:W-:-:S03]  /*03d0*/  IADD3.X R53, RZ, UR9, RZ, P1, !PT ;  /* 0x00000009ff357c10 */ /* 0x000fc60008ffe4ff */
[----:B------:R0:W5:Y:S04]  /*03e0*/  LDG.E.128 R48, desc[UR6][R2.64] ;  /* 0x0000000602307981 */ /* 0x000168000c1e1d00 */
        /* <DEDUP_REMOVED lines=10> */
[----:B------:R0:W5:Y:S01]  /*0490*/  LDG.E.128 R4, desc[UR6][R52.64+0x2010] ;  /* 0x0020100634047981 */ /* 0x000162000c1e1d00 */
[----:B------:R-:W-:Y:S01]  /*04a0*/  ISETP.NE.U32.AND P0, PT, RZ, UR4, PT ;  /* 0x00000004ff007c0c */ /* 0x000fe2000bf05070 */
[----:B------:R-:W-:Y:S01]  /*04b0*/  HFMA2.MMA R0, -RZ, RZ, 0, 5.9604644775390625e-08 ;  /* 0x00000001ff007435 */ /* 0x000fe200000001ff */
[----:B------:R-:W-:Y:S01]  /*04c0*/  CS2R R104, SRZ ;  /* 0x0000000000687805 */ /* 0x000fe2000001ff00 */
[----:B------:R-:W-:Y:S01]  /*04d0*/  HFMA2.MMA R175, -RZ, RZ, 0, 0 ;  /* 0x00000000ffaf7435 */ /* 0x000fe200000001ff */
[----:B------:R-:W-:-:S02]  /*04e0*/  ISETP.NE.AND.EX P0, PT, RZ, UR5, PT, P0 ;  /* 0x00000005ff007c0c */ /* 0x000fc4000bf05300 */
        /* <DEDUP_REMOVED lines=34> */
[----:B0-----:R-:W-:-:S07]  /*0710*/  CS2R R152, SRZ ;  /* 0x0000000000987805 */ /* 0x001fce000001ff00 */
.L_x_3259:
[----:B------:R-:W0:Y:S01]  /*0720*/  LDC.64 R84, c[0x0][0x238] ;  /* 0x00008e00ff547b82 */ /* 0x000e220000000a00 */
[----:B------:R-:W-:Y:S01]  /*0730*/  IMAD R68, R174, UR11, RZ ;  /* 0x0000000bae447c24 */ /* 0x000fe2000f8e02ff */
[----:B------:R-:W-:-:S04]  /*0740*/  SHF.R.S32.HI R70, RZ, 0x1f, R174 ;  /* 0x0000001fff467819 */ /* 0x000fc800000114ae */
[----:B------:R-:W-:Y:S02]  /*0750*/  SHF.R.S32.HI R69, RZ, 0x1f, R68 ;  /* 0x0000001fff457819 */ /* 0x000fe40000011444 */
[----:B------:R-:W1:Y:S02]  /*0760*/  @P0 LDC.64 R86, c[0x0][0x270] ;  /* 0x00009c00ff560b82 */ /* 0x000e640000000a00 */
[----:B------:R-:W-:Y:S02]  /*0770*/  LEA.HI R69, R69, R68, RZ, 0x3 ;  /* 0x0000004445457211 */ /* 0x000fe400078f18ff */
[----:B------:R-:W-:-:S04]  /*0780*/  LOP3.LUT R68, R100, 0x7f, RZ, 0xc0, !PT ;  /* 0x0000007f64447812 */ /* 0x000fc800078ec0ff */
[----:B------:R-:W2:Y:S01]  /*0790*/  LDC.64 R98, c[0x0][0x250] ;  /* 0x00009400ff627b82 */ /* 0x000ea20000000a00 */
[----:B------:R-:W-:-:S07]  /*07a0*/  LEA.HI.SX32 R181, R69, R68, 0x1d ;  /* 0x0000004445b57211 */ /* 0x000fce00078feaff */
[----:B------:R-:W3:Y:S01]  /*07b0*/  LDC.64 R2, c[0x0][0x2b8] ;  /* 0x0000ae00ff027b82 */ /* 0x000ee20000000a00 */
[----:B0-----:R-:W-:-:S07]  /*07c0*/  IMAD.WIDE.U32 R68, R181, 0x10, R84 ;  /* 0x00000010b5447825 */ /* 0x001fce00078e0054 */
[----:B------:R-:W0:Y:S01]  /*07d0*/  LDC.64 R92, c[0x0][0x258] ;  /* 0x00009600ff5c7b82 */ /* 0x000e220000000a00 */
[----:B-1----:R-:W-:Y:S01]  /*07e0*/  @P0 LEA R86, P1, R174, R86, 0x1 ;  /* 0x00000056ae560211 */ /* 0x002fe200078208ff */
[----:B------:R-:W-:-:S03]  /*07f0*/  VIADD R179, R181, 0x80 ;  /* 0x00000080b5b37836 */ /* 0x000fc60000000000 */
[C---:B------:R-:W-:Y:S01]  /*0800*/  @P0 LEA.HI.X R87, R174.reuse, R87, R70, 0x1, P1 ;  /* 0x00000057ae570211 */ /* 0x040fe200008f0c46 */
[----:B--2---:R-:W-:Y:S01]  /*0810*/  IMAD.WIDE R98, R174, 0x4, R98 ;  /* 0x00000004ae627825 */ /* 0x004fe200078e0262 */
[----:B------:R-:W2:Y:S03]  /*0820*/  LDG.E.128 R68, desc[UR6][R68.64] ;  /* 0x0000000644447981 */ /* 0x000ea6000c1e1d00 */
[----:B------:R-:W-:Y:S01]  /*0830*/  IMAD.WIDE.U32 R76, R179, 0x10, R84 ;  /* 0x00000010b34c7825 */ /* 0x000fe200078e0054 */
[----:B------:R1:W4:Y:S01]  /*0840*/  LDG.E R190, desc[UR6][R98.64] ;  /* 0x0000000662be7981 */ /* 0x000322000c1e1900 */
[C---:B------:R-:W-:Y:S02]  /*0850*/  IADD3 R177, R181.reuse, 0x100, RZ ;  /* 0x00000100b5b17810 */ /* 0x040fe40007ffe0ff */
[----:B---3--:R-:W-:Y:S01]  /*0860*/  IMAD.WIDE.U32 R72, R181, 0x10, R2 ;  /* 0x00000010b5487825 */ /* 0x008fe200078e0002 */
[----:B------:R-:W3:Y:S04]  /*0870*/  @P0 LDG.E.U16 R178, desc[UR6][R86.64] ;  /* 0x0000000656b20981 */ /* 0x000ee8000c1e1500 */
        /* <DEDUP_REMOVED lines=8> */
[----:B------:R-:W-:Y:S01]  /*0900*/  IMAD.WIDE.U32 R88, R177, 0x10, R2 ;  /* 0x00000010b1587825 */ /* 0x000fe200078e0002 */
        /* <DEDUP_REMOVED lines=31> */
[----:B------:R-:W-:Y:S01]  /*0b00*/  SHF.L.U32 R199, R72, 0x10, RZ ;  /* 0x0000001048c77819 */ /* 0x000fe200000006ff */
[----:B------:R-:W-:Y:S01]  /*0b10*/  FADD.FTZ R211, -R198, R0 ;  /* 0x00000000c6d37221 */ /* 0x000fe20000010100 */
[----:B------:R-:W-:Y:S02]  /*0b20*/  PRMT R182, R72, 0x7632, R182 ;  /* 0x0000763248b67816 */ /* 0x000fe400000000b6 */
[C---:B------:R-:W-:Y:S01]  /*0b30*/  PRMT R184, R71.reuse, 0x7632, R184 ;  /* 0x0000763247b87816 */ /* 0x040fe200000000b8 */
[----:B------:R-:W-:Y:S02]  /*0b40*/  IMAD.U32 R71, R71, 0x10000, RZ ;  /* 0x0001000047477824 */ /* 0x000fe400078e00ff */
[----:B------:R-:W-:Y:S01]  /*0b50*/  FMUL.FTZ R0, R176, R79 ;  /* 0x0000004fb0007220 */ /* 0x000fe20000410000 */
[----:B------:R-:W-:Y:S01]  /*0b60*/  SHF.L.U32 R196, R87, 0x10, RZ ;  /* 0x0000001057c47819 */ /* 0x000fe200000006ff */
[----:B------:R-:W-:Y:S01]  /*0b70*/  FADD.FTZ R173, R199, R173 ;  /* 0x000000adc7ad7221 */ /* 0x000fe20000010000 */
[C---:B------:R-:W-:Y:S01]  /*0b80*/  PRMT R183, R69.reuse, 0x7632, R183 ;  /* 0x0000763245b77816 */ /* 0x040fe200000000b7 */
[-C--:B------:R-:W-:Y:S01]  /*0b90*/  FFMA.FTZ R175, R0, R199.reuse, R175 ;  /* 0x000000c700af7223 */ /* 0x080fe200000100af */
[----:B------:R-:W-:Y:S01]  /*0ba0*/  SHF.L.U32 R182, R182, 0x10, RZ ;  /* 0x00000010b6b67819 */ /* 0x000fe200000006ff */
[----:B------:R-:W-:Y:S01]  /*0bb0*/  FMUL.FTZ R199, R48, R199 ;  /* 0x000000c730c77220 */ /* 0x000fe20000410000 */
[----:B------:R-:W-:-:S02]  /*0bc0*/  SHF.L.U32 R69, R69, 0x10, RZ ;  /* 0x0000001045457819 */ /* 0x000fc400000006ff */
[----:B------:R-:W-:Y:S01]  /*0bd0*/  PRMT R68, R83, 0x7632, R68 ;  /* 0x0000763253447816 */ /* 0x000fe20000000044 */
[----:B------:R-:W-:Y:S01]  /*0be0*/  FADD.FTZ R205, -R198, R71 ;  /* 0x00000047c6cd7221 */ /* 0x000fe20000010100 */
[C---:B0-----:R-:W-:Y:S02]  /*0bf0*/  PRMT R97, R70.reuse, 0x7632, R97 ;  /* 0x0000763246617816 */ /* 0x041fe40000000061 */
[----:B------:R-:W-:Y:S01]  /*0c00*/  SHF.L.U32 R99, R70, 0x10, RZ ;  /* 0x0000001046637819 */ /* 0x000fe200000006ff */
[----:B------:R-:W-:Y:S01]  /*0c10*/  FADD.FTZ R71, -R198, R196 ;  /* 0x000000c4c6477221 */ /* 0x000fe20000010100 */
[----:B------:R-:W-:Y:S02]  /*0c20*/  @P0 SHF.L.U32 R170, R178, 0x10, RZ ;  /* 0x00000010b2aa0819 */ /* 0x000fe400000006ff */
[C---:B------:R-:W-:Y:S02]  /*0c30*/  PRMT R70, R82.reuse, 0x7632, R70 ;  /* 0x0000763252467816 */ /* 0x040fe40000000046 */
[----:B------:R-:W-:Y:S01]  /*0c40*/  SHF.L.U32 R187, R82, 0x10, RZ ;  /* 0x0000001052bb7819 */ /* 0x000fe200000006ff */
[----:B------:R-:W-:Y:S01]  /*0c50*/  FMUL.FTZ R210, R49, R182 ;  /* 0x000000b631d27220 */ /* 0x000fe20000410000 */
[C---:B------:R-:W-:Y:S01]  /*0c60*/  PRMT R180, R73.reuse, 0x7632, R180 ;  /* 0x0000763249b47816 */ /* 0x040fe200000000b4 */
[----:B------:R-:W-:Y:S01]  /*0c70*/  FADD.FTZ R79, RZ, R199 ;  /* 0x000000c7ff4f7221 */ /* 0x000fe20000010000 */
[----:B------:R-:W-:-:S02]  /*0c80*/  SHF.L.U32 R178, R73, 0x10, RZ ;  /* 0x0000001049b27819 */ /* 0x000fc400000006ff */
[----:B------:R-:W-:Y:S01]  /*0c90*/  PRMT R82, R84, 0x7632, R82 ;  /* 0x0000763254527816 */ /* 0x000fe20000000052 */
[----:B------:R-:W-:Y:S01]  /*0ca0*/  FMUL.FTZ R211, R176, R211 ;  /* 0x000000d3b0d37220 */ /* 0x000fe20000410000 */
[----:B------:R-:W-:Y:S01]  /*0cb0*/  SHF.L.U32 R189, R83, 0x10, RZ ;  /* 0x0000001053bd7819 */ /* 0x000fe200000006ff */
[----:B------:R-:W-:Y:S01]  /*0cc0*/  FADD.FTZ R83, -R198, R69 ;  /* 0x00000045c6537221 */ /* 0x000fe20000010100 */
[----:B------:R-:W-:Y:S02]  /*0cd0*/  SHF.L.U32 R183, R183, 0x10, RZ ;  /* 0x00000010b7b77819 */ /* 0x000fe400000006ff */
[----:B------:R-:W-:Y:S01]  /*0ce0*/  SHF.L.U32 R196, R68, 0x10, RZ ;  /* 0x0000001044c47819 */ /* 0x000fe200000006ff */
[----:B------:R-:W-:Y:S01]  /*0cf0*/  FFMA.FTZ R68, R0, R199, RZ ;  /* 0x000000c700447223 */ /* 0x000fe200000100ff */
[----:B------:R-:W-:Y:S01]  /*0d00*/  FADD.FTZ R203, -R198, R99 ;  /* 0x00000063c6cb7221 */ /* 0x000fe20000010100 */
[----:B------:R-:W-:Y:S01]  /*0d10*/  SHF.L.U32 R69, R82, 0x10, RZ ;  /* 0x0000001052457819 */ /* 0x000fe200000006ff */
[----:B------:R-:W-:Y:S01]  /*0d20*/  FMUL.FTZ R82, R50, R178 ;  /* 0x000000b232527220 */ /* 0x000fe20000410000 */
[----:B------:R-:W-:Y:S01]  /*0d30*/  SHF.L.U32 R180, R180, 0x10, RZ ;  /* 0x00000010b4b47819 */ /* 0x000fe200000006ff */
[----:B------:R-:W-:Y:S01]  /*0d40*/  FADD.FTZ R79, R79, R210 ;  /* 0x000000d24f4f7221 */ /* 0x000fe20000010000 */
[----:B------:R-:W-:Y:S01]  /*0d50*/  FADD.FTZ R215, -R198, R183 ;  /* 0x000000b7c6d77221 */ /* 0x000fe20000010100 */
[----:B------:R-:W-:Y:S01]  /*0d60*/  FMUL.FTZ R83, R176, R83 ;  /* 0x00000053b0537220 */ /* 0x000fe20000410000 */
[----:B------:R-:W-:Y:S01]  /*0d70*/  FFMA.FTZ R68, R211, R210, R68 ;  /* 0x000000d2d3447223 */ /* 0x000fe20000010044 */
[----:B------:R-:W-:Y:S01]  /*0d80*/  SHF.L.U32 R202, R74, 0x10, RZ ;  /* 0x000000104aca7819 */ /* 0x000fe200000006ff */
[----:B------:R-:W-:Y:S01]  /*0d90*/  FMUL.FTZ R203, R176, R203 ;  /* 0x000000cbb0cb7220 */ /* 0x000fe20000410000 */
[----:B------:R-:W-:Y:S01]  /*0da0*/  PRMT R98, R74, 0x7632, R98 ;  /* 0x000076324a627816 */ /* 0x000fe20000000062 */
[----:B------:R-:W-:Y:S01]  /*0db0*/  FMUL.FTZ R208, R51, R180 ;  /* 0x000000b433d07220 */ /* 0x000fe20000410000 */
[----:B------:R-:W-:Y:S01]  /*0dc0*/  SHF.L.U32 R97, R97, 0x10, RZ ;  /* 0x0000001061617819 */ /* 0x000fe200000006ff */
[----:B------:R-:W-:Y:S01]  /*0dd0*/  FADD.FTZ R79, R79, R82 ;  /* 0x000000524f4f7221 */ /* 0x000fe20000010000 */
[----:B------:R-:W-:Y:S01]  /*0de0*/  FMUL.FTZ R215, R176, R215 ;  /* 0x000000d7b0d77220 */ /* 0x000fe20000410000 */
[----:B------:R-:W-:Y:S01]  /*0df0*/  FFMA.FTZ R68, R83, R82, R68 ;  /* 0x0000005253447223 */ /* 0x000fe20000010044 */
[----:B------:R-:W-:Y:S01]  /*0e00*/  FADD.FTZ R163, R202, R163 ;  /* 0x000000a3caa37221 */ /* 0x000fe20000010000 */
[----:B------:R-:W-:Y:S01]  /*0e10*/  FFMA.FTZ R164, R203, R202, R164 ;  /* 0x000000cacba47223 */ /* 0x000fe200000100a4 */
[----:B------:R-:W-:-:S02]  /*0e20*/  IMAD.U32 R98, R98, 0x10000, RZ ;  /* 0x0001000062627824 */ /* 0x000fc400078e00ff */
[----:B------:R-:W-:Y:S01]  /*0e30*/  FMUL.FTZ R202, R44, R202 ;  /* 0x000000ca2cca7220 */ /* 0x000fe20000410000 */
[----:B------:R-:W-:Y:S01]  /*0e40*/  FADD.FTZ R79, R79, R208 ;  /* 0x000000d04f4f7221 */ /* 0x000fe20000010000 */
[C---:B------:R-:W-:Y:S01]  /*0e50*/  PRMT R96, R75.reuse, 0x7632, R96 ;  /* 0x000076324b607816 */ /* 0x040fe20000000060 */
[----:B------:R-:W-:Y:S01]  /*0e60*/  FADD.FTZ R213, -R198, R97 ;  /* 0x00000061c6d57221 */ /* 0x000fe20000010100 */
[----:B------:R-:W-:Y:S01]  /*0e70*/  SHF.L.U32 R200, R75, 0x10, RZ ;  /* 0x000000104bc87819 */ /* 0x000fe200000006ff */
[----:B------:R-:W-:Y:S01]  /*0e80*/  FFMA.FTZ R68, R215, R208, R68 ;  /* 0x000000d0d7447223 */ /* 0x000fe20000010044 */
[----:B------:R-:W-:Y:S01]  /*0e90*/  PRMT R74, R76, 0x7632, R74 ;  /* 0x000076324c4a7816 */ /* 0x000fe2000000004a */
[----:B------:R-:W-:Y:S01]  /*0ea0*/  FMUL.FTZ R205, R176, R205 ;  /* 0x000000cdb0cd7220 */ /* 0x000fe20000410000 */
[----:B------:R-:W-:Y:S02]  /*0eb0*/  PRMT R75, R77, 0x7632, R75 ;  /* 0x000076324d4b7816 */ /* 0x000fe4000000004b */
[----:B------:R-:W-:-:S02]  /*0ec0*/  PRMT R185, R78, 0x7632, R185 ;  /* 0x000076324eb97816 */ /* 0x000fc400000000b9 */
[----:B------:R-:W-:Y:S02]  /*0ed0*/  SHF.L.U32 R84, R84, 0x10, RZ ;  /* 0x0000001054547819 */ /* 0x000fe400000006ff */
[----:B------:R-:W-:Y:S02]  /*0ee0*/  PRMT R190, R85, 0x7632, R190 ;  /* 0x0000763255be7816 */ /* 0x000fe400000000be */
[----:B------:R-:W-:Y:S02]  /*0ef0*/  PRMT R192, R86, 0x7632, R192 ;  /* 0x0000763256c07816 */ /* 0x000fe400000000c0 */
[----:B------:R-:W-:Y:S01]  /*0f00*/  PRMT R194, R87, 0x7632, R194 ;  /* 0x0000763257c27816 */ /* 0x000fe200000000c2 */
[----:B------:R-:W-:Y:S01]  /*0f10*/  FMUL.FTZ R206, R45, R98 ;  /* 0x000000622dce7220 */ /* 0x000fe20000410000 */
[----:B------:R-:W-:Y:S01]  /*0f20*/  SHF.L.U32 R76, R76, 0x10, RZ ;  /* 0x000000104c4c7819 */ /* 0x000fe200000006ff */
[----:B------:R-:W-:Y:S01]  /*0f30*/  FADD.FTZ R79, R79, R202 ;  /* 0x000000ca4f4f7221 */ /* 0x000fe20000010000 */
[----:B------:R-:W-:Y:S01]  /*0f40*/  SHF.L.U32 R77, R77, 0x10, RZ ;  /* 0x000000104d4d7819 */ /* 0x000fe200000006ff */
[----:B------:R-:W-:Y:S01]  /*0f50*/  FMUL.FTZ R213, R176, R213 ;  /* 0x000000d5b0d57220 */ /* 0x000fe20000410000 */
[----:B------:R-:W-:Y:S01]  /*0f60*/  SHF.L.U32 R184, R184, 0x10, RZ ;  /* 0x00000010b8b87819 */ /* 0x000fe200000006ff */
[----:B------:R-:W-:Y:S01]  /*0f70*/  FFMA.FTZ R68, R203, R202, R68 ;  /* 0x000000cacb447223 */ /* 0x000fe20000010044 */
[----:B------:R-:W-:Y:S01]  /*0f80*/  IMAD.U32 R191, R85, 0x10000, RZ ;  /* 0x0001000055bf7824 */ /* 0x000fe200078e00ff */
[----:B------:R-:W-:Y:S01]  /*0f90*/  SHF.L.U32 R86, R86, 0x10, RZ ;  /* 0x0000001056567819 */ /* 0x000fe200000006ff */
[----:B------:R-:W-:Y:S01]  /*0fa0*/  IMAD.U32 R78, R78, 0x10000, RZ ;  /* 0x000100004e4e7824 */ /* 0x000fe200078e00ff */
[----:B------:R-:W-:Y:S01]  /*0fb0*/  SHF.L.U32 R195, R75, 0x10, RZ ;  /* 0x000000104bc37819 */ /* 0x000fe200000006ff */
[----:B------:R-:W-:Y:S01]  /*0fc0*/  IMAD.U32 R74, R74, 0x10000, RZ ;  /* 0x000100004a4a7824 */ /* 0x000fe200078e00ff */
[----:B------:R-:W-:Y:S01]  /*0fd0*/  SHF.L.U32 R185, R185, 0x10, RZ ;  /* 0x00000010b9b97819 */ /* 0x000fe200000006ff */
[----:B------:R-:W-:Y:S01]  /*0fe0*/  FADD.FTZ R217, -R198, R84 ;  /* 0x00000054c6d97221 */ /* 0x000fe20000010100 */
[----:B------:R-:W-:Y:S01]  /*0ff0*/  SHF.L.U32 R186, R186, 0x10, RZ ;  /* 0x00000010baba7819 */ /* 0x000fe200000006ff */
[----:B------:R-:W-:Y:S01]  /*1000*/  IMAD.U32 R183, R194, 0x10000, RZ ;  /* 0x00010000c2b77824 */ /* 0x000fe200078e00ff */
[----:B------:R-:W-:Y:S01]  /*1010*/  SHF.L.U32 R97, R190, 0x10, RZ ;  /* 0x00000010be617819 */ /* 0x000fe200000006ff */
[----:B------:R-:W-:Y:S01]  /*1020*/  FADD.FTZ R159, R200, R159 ;  /* 0x0000009fc89f7221 */ /* 0x000fe20000010000 */
[----:B------:R-:W-:Y:S01]  /*1030*/  SHF.L.U32 R99, R192, 0x10, RZ ;  /* 0x00000010c0637819 */ /* 0x000fe200000006ff */
[-C--:B------:R-:W-:Y:S01]  /*1040*/  FFMA.FTZ R160, R205, R200.reuse, R160 ;  /* 0x000000c8cda07223 */ /* 0x080fe200000100a0 */
[----:B------:R-:W-:Y:S01]  /*1050*/  SHF.L.U32 R96, R96, 0x10, RZ ;  /* 0x0000001060607819 */ /* 0x000fe200000006ff */
[----:B------:R-:W-:Y:S01]  /*1060*/  FADD.FTZ R85, -R198, R76 ;  /* 0x0000004cc6557221 */ /* 0x000fe20000010100 */
[----:B------:R-:W-:Y:S01]  /*1070*/  FMUL.FTZ R200, R46, R200 ;  /* 0x000000c82ec87220 */ /* 0x000fe20000410000 */
[----:B------:R-:W-:Y:S01]  /*1080*/  FADD.FTZ R79, R79, R206 ;  /* 0x000000ce4f4f7221 */ /* 0x000fe20000010000 */
[C---:B------:R-:W-:Y:S01]  /*1090*/  FADD.FTZ R207, -R198.reuse, R184 ;  /* 0x000000b8c6cf7221 */ /* 0x040fe20000010100 */
[----:B------:R-:W-:Y:S01]  /*10a0*/  FADD.FTZ R87, -R198, R77 ;  /* 0x0000004dc6577221 */ /* 0x000fe20000010100 */
[----:B------:R-:W-:Y:S01]  /*10b0*/  PRMT R76, R88, 0x7632, R76 ;  /* 0x00007632584c7816 */ /* 0x000fe2000000004c */
[----:B------:R-:W-:Y:S01]  /*10c0*/  FFMA.FTZ R68, R213, R206, R68 ;  /* 0x000000ced5447223 */ /* 0x000fe20000010044 */
[----:B------:R-:W-:Y:S01]  /*10d0*/  PRMT R73, R80, 0x7632, R73 ;  /* 0x0000763250497816 */ /* 0x000fe20000000049 */
[----:B------:R-:W-:Y:S01]  /*10e0*/  FADD.FTZ R77, -R198, R191 ;  /* 0x000000bfc64d7221 */ /* 0x000fe20000010100 */
[----:B------:R-:W-:Y:S01]  /*10f0*/  SHF.L.U32 R88, R88, 0x10, RZ ;  /* 0x0000001058587819 */ /* 0x000fe200000006ff */
        /* <DEDUP_REMOVED lines=13> */
[----:B------:R-:W-:Y:S01]  /*11d0*/  FMUL.FTZ R198, R47, R96 ;  /* 0x000000602fc67220 */ /* 0x000fe20000410000 */
[----:B------:R-:W-:Y:S01]  /*11e0*/  FADD.FTZ R79, R79, R200 ;  /* 0x000000c84f4f7221 */ /* 0x000fe20000010000 */
[----:B------:R-:W-:Y:S01]  /*11f0*/  SHF.L.U32 R192, R89, 0x10, RZ ;  /* 0x0000001059c07819 */ /* 0x000fe200000006ff */
[C---:B------:R-:W-:Y:S01]  /*1200*/  FMUL.FTZ R207, R176.reuse, R207 ;  /* 0x000000cfb0cf7220 */ /* 0x040fe20000410000 */
[----:B------:R-:W-:Y:S01]  /*1210*/  FFMA.FTZ R68, R205, R200, R68 ;  /* 0x000000c8cd447223 */ /* 0x000fe20000010044 */
[C---:B------:R-:W-:Y:S01]  /*1220*/  FMUL.FTZ R188, R176.reuse, R85 ;  /* 0x00000055b0bc7220 */ /* 0x040fe20000410000 */
[----:B------:R-:W-:Y:S01]  /*1230*/  SHF.L.U32 R73, R73, 0x10, RZ ;  /* 0x0000001049497819 */ /* 0x000fe200000006ff */
[----:B------:R-:W-:Y:S01]  /*1240*/  FMUL.FTZ R86, R176, R77 ;  /* 0x0000004db0567220 */ /* 0x000fe20000410000 */
[----:B------:R-:W-:Y:S01]  /*1250*/  SHF.L.U32 R194, R70, 0x10, RZ ;  /* 0x0000001046c27819 */ /* 0x000fe200000006ff */
[----:B------:R-:W-:Y:S01]  /*1260*/  FADD.FTZ R129, R88, R129 ;  /* 0x0000008158817221 */ /* 0x000fe20000010000 */
[-C--:B------:R-:W-:Y:S01]  /*1270*/  FFMA.FTZ R145, R84, R88.reuse, R145 ;  /* 0x0000005854917223 */ /* 0x080fe20000010091 */
[----:B------:R-:W-:Y:S01]  /*1280*/  FMUL.FTZ R85, R32, R88 ;  /* 0x0000005820557220 */ /* 0x000fe20000410000 */
[----:B------:R-:W-:Y:S01]  /*1290*/  FMUL.FTZ R191, R176, R191 ;  /* 0x000000bfb0bf7220 */ /* 0x000fe20000410000 */
[----:B------:R-:W-:Y:S01]  /*12a0*/  FMUL.FTZ R185, R40, R80 ;  /* 0x0000005028b97220 */ /* 0x000fe20000410000 */
[C---:B------:R-:W-:Y:S01]  /*12b0*/  FMUL.FTZ R88, R176.reuse, R75 ;  /* 0x0000004bb0587220 */ /* 0x040fe20000410000 */
[----:B------:R-:W-:Y:S01]  /*12c0*/  FADD.FTZ R70, R79, R198 ;  /* 0x000000c64f467221 */ /* 0x000fe20000010000 */
[----:B------:R-:W-:Y:S01]  /*12d0*/  FMUL.FTZ R186, R176, R87 ;  /* 0x00000057b0ba7220 */ /* 0x000fe20000410000 */
[----:B------:R-:W-:Y:S01]  /*12e0*/  FFMA.FTZ R75, R207, R198, R68 ;  /* 0x000000c6cf4b7223 */ /* 0x000fe20000010044 */
[C---:B------:R-:W-:Y:S01]  /*12f0*/  PRMT R72, R81.reuse, 0x7632, R72 ;  /* 0x0000763251487816 */ /* 0x040fe20000000048 */
[----:B------:R-:W-:Y:S01]  /*1300*/  FADD.FTZ R127, R192, R127 ;  /* 0x0000007fc07f7221 */ /* 0x000fe20000010000 */
[-C--:B------:R-:W-:Y:S01]  /*1310*/  FFMA.FTZ R143, R86, R192.reuse, R143 ;  /* 0x000000c0568f7223 */ /* 0x080fe2000001008f */
[----:B------:R-:W-:Y:S01]  /*1320*/  FMUL.FTZ R87, R34, R192 ;  /* 0x000000c022577220 */ /* 0x000fe20000410000 */
        /* <DEDUP_REMOVED lines=10> */
[----:B------:R-:W-:Y:S01]  /*13d0*/  FADD.FTZ R73, R73, R192 ;  /* 0x000000c049497221 */ /* 0x000fe20000010000 */
[----:B------:R-:W-:Y:S01]  /*13e0*/  FFMA.FTZ R75, R191, R192, R68 ;  /* 0x000000c0bf4b7223 */ /* 0x000fe20000010044 */
[C---:B------:R-:W-:Y:S01]  /*13f0*/  FMUL.FTZ R184, R176.reuse, R193 ;  /* 0x000000c1b0b87220 */ /* 0x040fe20000410000 */
        /* <DEDUP_REMOVED lines=21> */
[----:B------:R-:W-:Y:S01]  /*1550*/  PRMT R78, R89, 0x7632, R78 ;  /* 0x00007632594e7816 */ /* 0x000fe2000000004e */
[----:B------:R-:W-:Y:S01]  /*1560*/  FFMA.FTZ R73, R197, R194, R68 ;  /* 0x000000c2c5497223 */ /* 0x000fe20000010044 */
[----:B------:R-:W-:Y:S01]  /*1570*/  PRMT R204, R90, 0x7632, R204 ;  /* 0x000076325acc7816 */ /* 0x000fe200000000cc */
[----:B------:R-:W-:Y:S01]  /*1580*/  FADD.FTZ R132, R196, R132 ;  /* 0x00000084c4847221 */ /* 0x000fe20000010000 */
[----:B------:R-:W-:Y:S01]  /*1590*/  SHF.L.U32 R89, R90, 0x10, RZ ;  /* 0x000000105a597819 */ /* 0x000fe200000006ff */
[-C--:B------:R-:W-:Y:S01]  /*15a0*/  FFMA.FTZ R148, R201, R196.reuse, R148 ;  /* 0x000000c4c9947223 */ /* 0x080fe20000010094 */
[----:B------:R-:W-:Y:S01]  /*15b0*/  FMUL.FTZ R90, R176, R71 ;  /* 0x00000047b05a7220 */ /* 0x000fe20000410000 */
[----:B------:R-:W-:Y:S01]  /*15c0*/  FMUL.FTZ R196, R39, R196 ;  /* 0x000000c427c47220 */ /* 0x000fe20000410000 */
[----:B------:R-:W-:Y:S01]  /*15d0*/  FADD.FTZ R71, R70, R189 ;  /* 0x000000bd46477221 */ /* 0x000fe20000010000 */
[----:B------:R-:W-:Y:S01]  /*15e0*/  FADD.FTZ R157, R96, R157 ;  /* 0x0000009d609d7221 */ /* 0x000fe20000010000 */
[----:B------:R-:W-:Y:S01]  /*15f0*/  FFMA.FTZ R158, R207, R96, R158 ;  /* 0x00000060cf9e7223 */ /* 0x000fe2000001009e */
[----:B------:R-:W-:Y:S01]  /*1600*/  FFMA.FTZ R68, R190, R189, R73 ;  /* 0x000000bdbe447223 */ /* 0x000fe20000010049 */
[----:B------:R-:W-:-:S02]  /*1610*/  PRMT R74, R91, 0x7632, R74 ;  /* 0x000076325b4a7816 */ /* 0x000fc4000000004a */
[----:B------:R-:W-:Y:S01]  /*1620*/  SHF.L.U32 R171, R91, 0x10, RZ ;  /* 0x000000105bab7819 */ /* 0x000fe200000006ff */
[----:B------:R-:W-:Y:S01]  /*1630*/  FMUL.FTZ R91, R176, R69 ;  /* 0x00000045b05b7220 */ /* 0x000fe20000410000 */
[----:B------:R-:W-:Y:S01]  /*1640*/  SHF.L.U32 R96, R76, 0x10, RZ ;  /* 0x000000104c607819 */ /* 0x000fe200000006ff */
[----:B------:R-:W-:Y:S01]  /*1650*/  FADD.FTZ R70, R71, R196 ;  /* 0x000000c447467221 */ /* 0x000fe20000010000 */
[----:B------:R-:W-:-:S03]  /*1660*/  FFMA.FTZ R71, R201, R196, R68 ;  /* 0x000000c4c9477223 */ /* 0x000fc60000010044 */
[----:B------:R-:W-:Y:S01]  /*1670*/  FADD.FTZ R130, R96, R130 ;  /* 0x0000008260827221 */ /* 0x000fe20000010000 */
[-C--:B------:R-:W-:Y:S01]  /*1680*/  FFMA.FTZ R146, R91, R96.reuse, R146 ;  /* 0x000000605b927223 */ /* 0x080fe20000010092 */
[----:B------:R-:W-:Y:S01]  /*1690*/  FMUL.FTZ R96, R33, R96 ;  /* 0x0000006021607220 */ /* 0x000fe20000410000 */
[----:B------:R-:W-:Y:S01]  /*16a0*/  FADD.FTZ R69, R70, R85 ;  /* 0x0000005546457221 */ /* 0x000fe20000010000 */
[----:B------:R-:W-:Y:S01]  /*16b0*/  FFMA.FTZ R68, R84, R85, R71 ;  /* 0x0000005554447223 */ /* 0x000fe20000010047 */
        /* <DEDUP_REMOVED lines=66> */
.L_x_3270:
        /* <DEDUP_REMOVED lines=12> */
.L_x_3258:
        /* <DEDUP_REMOVED lines=8> */
[----:B-----5:R-:W-:-:S02]  /*1c20*/  LOP3.LUT P6, RZ, R94, 0xff00, RZ, 0xc0, !PT ;  /* 0x0000ff005eff7812 */ /* 0x020fc400078cc0ff */
[----:B------:R-:W-:Y:S02]  /*1c30*/  LOP3.LUT R72, R72, 0x7fffffc, RZ, 0xc0, !PT ;  /* 0x07fffffc48487812 */ /* 0x000fe400078ec0ff */
[----:B------:R-:W-:Y:S02]  /*1c40*/  ISETP.NE.U32.AND P2, PT, RZ, UR16, PT ;  /* 0x00000010ff007c0c */ /* 0x000fe4000bf45070 */
[----:B------:R-:W-:Y:S02]  /*1c50*/  @!P3 IADD3 R72, R72, 0x4, RZ ;  /* 0x000000044848b810 */ /* 0x000fe40007ffe0ff */
[----:B------:R-:W-:Y:S01]  /*1c60*/  ISETP.NE.AND.EX P2, PT, RZ, UR17, PT, P2 ;  /* 0x00000011ff007c0c */ /* 0x000fe2000bf45320 */
        /* <DEDUP_REMOVED lines=23> */
[----:B------:R-:W-:Y:S01]  /*1de0*/  FADD.FTZ R211, R210, -R211 ;  /* 0x800000d3d2d37221 */ /* 0x000fe20000010000 */
[----:B------:R-:W-:Y:S01]  /*1df0*/  @P1 SHF.L.U32 R0, R52, 0x10, RZ ;  /* 0x0000001034001819 */ /* 0x000fe200000006ff */
[----:B------:R-:W-:-:S02]  /*1e00*/  @P1 IMAD.U32 R72, R72, 0x10000, RZ ;  /* 0x0001000048481824 */ /* 0x000fc400078e00ff */
[C---:B------:R-:W-:Y:S01]  /*1e10*/  FMUL.FTZ R79, R176.reuse, R79 ;  /* 0x0000004fb04f7220 */ /* 0x040fe20000410000 */
[----:B------:R-:W-:Y:S01]  /*1e20*/  FMUL.FTZ R77, R176, R211 ;  /* 0x000000d3b04d7220 */ /* 0x000fe20000410000 */
[----:B------:R-:W-:Y:S01]  /*1e30*/  FADD.FTZ R203, R202, -R203 ;  /* 0x800000cbcacb7221 */ /* 0x000fe20000010000 */
[----:B------:R-:W-:Y:S01]  /*1e40*/  HFMA2.MMA R202, -RZ, RZ, 0, 0 ;  /* 0x00000000ffca7435 */ /* 0x000fe200000001ff */
[----:B------:R-:W-:Y:S01]  /*1e50*/  @P1 FADD.FTZ R79, R79, R0 ;  /* 0x000000004f4f1221 */ /* 0x000fe20000010000 */
[----:B------:R-:W-:Y:S01]  /*1e60*/  @P1 FADD.FTZ R77, R77, R72 ;  /* 0x000000484d4d1221 */ /* 0x000fe20000010000 */
[-CC-:B------:R-:W-:Y:S01]  /*1e70*/  FFMA.FTZ R205, R205, R204.reuse, R209.reuse ;  /* 0x000000cccdcd7223 */ /* 0x180fe200000100d1 */
[----:B------:R-:W-:Y:S01]  /*1e80*/  FFMA.FTZ R215, R215, R204, R209 ;  /* 0x000000ccd7d77223 */ /* 0x000fe200000100d1 */
[----:B------:R-:W-:Y:S01]  /*1e90*/  FMUL.FTZ R72, R79, R170 ;  /* 0x000000aa4f487220 */ /* 0x000fe20000410000 */
[----:B------:R-:W-:Y:S01]  /*1ea0*/  FADD.FTZ R83, R82, -R83 ;  /* 0x8000005352537221 */ /* 0x000fe20000010000 */
[----:B------:R-:W-:Y:S01]  /*1eb0*/  LOP3.LUT P4, RZ, R94, 0xff0000, RZ, 0xc0, !PT ;  /* 0x00ff00005eff7812 */ /* 0x000fe2000788c0ff */
[----:B------:R-:W-:Y:S01]  /*1ec0*/  FADD.FTZ R217, R200, -R205 ;  /* 0x800000cdc8d97221 */ /* 0x000fe20000010000 */
[----:B------:R-:W-:Y:S01]  /*1ed0*/  FMUL.FTZ R72, R72, UR15 ;  /* 0x0000000f48487c20 */ /* 0x000fe20008410000 */
[----:B------:R-:W-:Y:S01]  /*1ee0*/  MOV R0, RZ ;  /* 0x000000ff00007202 */ /* 0x000fe20000000f00 */
[----:B------:R-:W-:Y:S01]  /*1ef0*/  FADD.FTZ R215, R208, -R215 ;  /* 0x800000d7d0d77221 */ /* 0x000fe20000010000 */
[----:B------:R-:W-:Y:S01]  /*1f00*/  FMUL.FTZ R211, R176, R203 ;  /* 0x000000cbb0d37220 */ /* 0x000fe20000410000 */
[----:B------:R-:W-:Y:S01]  /*1f10*/  FMUL.FTZ R76, R24, R72 ;  /* 0x00000048184c7220 */ /* 0x000fe20000410000 */
[----:B------:R-:W-:Y:S01]  /*1f20*/  FFMA.FTZ R213, R213, R204, R209 ;  /* 0x000000ccd5d57223 */ /* 0x000fe200000100d1 */
[C---:B------:R-:W-:Y:S01]  /*1f30*/  FMUL.FTZ R215, R176.reuse, R215 ;  /* 0x000000d7b0d77220 */ /* 0x040fe20000410000 */
[----:B------:R-:W-:Y:S01]  /*1f40*/  HFMA2.MMA R203, -RZ, RZ, 0, 0 ;  /* 0x00000000ffcb7435 */ /* 0x000fe200000001ff */
[----:B------:R-:W-:Y:S01]  /*1f50*/  FMUL.FTZ R217, R176, R217 ;  /* 0x000000d9b0d97220 */ /* 0x000fe20000410000 */
[----:B------:R-:W-:Y:S01]  /*1f60*/  FSEL R76, R76, RZ, P5 ;  /* 0x000000ff4c4c7208 */ /* 0x000fe20002800000 */
[----:B------:R-:W-:Y:S01]  /*1f70*/  FADD.FTZ R213, R206, -R213 ;  /* 0x800000d5ced57221 */ /* 0x000fe20000010000 */
[----:B------:R-:W-:Y:S01]  /*1f80*/  HFMA2.MMA R199, -RZ, RZ, 0, 0 ;  /* 0x00000000ffc77435 */ /* 0x000fe200000001ff */
[----:B------:R-:W-:-:S02]  /*1f90*/  @P2 F2FP.BF16.F32.PACK_AB R79, RZ, R79 ;  /* 0x0000004fff4f223e */ /* 0x000fc400000010ff */
[----:B------:R-:W-:Y:S02]  /*1fa0*/  FMUL.FTZ R213, R176, R213 ;  /* 0x000000d5b0d57220 */ /* 0x000fe40000410000 */
[----:B------:R-:W-:Y:S02]  /*1fb0*/  @P2 PRMT R64, R79, 0x7610, R64 ;  /* 0x000076104f402816 */ /* 0x000fe40000000040 */
[C---:B--2---:R-:W-:Y:S02]  /*1fc0*/  @P5 SHF.L.U32 R73, R68.reuse, 0x10, RZ ;  /* 0x0000001044495819 */ /* 0x044fe400000006ff */
[----:B------:R-:W-:Y:S01]  /*1fd0*/  @P6 PRMT R74, R68, 0x7632, R74 ;  /* 0x00007632444a6816 */ /* 0x000fe2000000004a */
[----:B------:R-:W-:Y:S01]  /*1fe0*/  FMUL.FTZ R68, R77, R170 ;  /* 0x000000aa4d447220 */ /* 0x000fe20000410000 */
[----:B------:R-:W-:Y:S01]  /*1ff0*/  @P4 SHF.L.U32 R78, R69, 0x10, RZ ;  /* 0x00000010454e4819 */ /* 0x000fe200000006ff */
[----:B------:R-:W-:Y:S01]  /*2000*/  @P5 FMUL.FTZ R202, R72, R73 ;  /* 0x0000004948ca5220 */ /* 0x000fe20000410000 */
[----:B------:R-:W-:Y:S01]  /*2010*/  @P6 SHF.L.U32 R74, R74, 0x10, RZ ;  /* 0x000000104a4a6819 */ /* 0x000fe200000006ff */
[----:B------:R-:W-:Y:S01]  /*2020*/  FMUL.FTZ R68, R68, UR15 ;  /* 0x0000000f44447c20 */ /* 0x000fe20008410000 */
[----:B------:R-:W-:Y:S01]  /*2030*/  LOP3.LUT P5, RZ, R94, 0xff000000, RZ, 0xc0, !PT ;  /* 0xff0000005eff7812 */ /* 0x000fe200078ac0ff */
[----:B------:R-:W-:Y:S01]  /*2040*/  FFMA.FTZ R73, R207, R204, R209 ;  /* 0x000000cccf497223 */ /* 0x000fe200000100d1 */
[----:B------:R-:W-:Y:S01]  /*2050*/  @P1 PRMT R72, R53, 0x7632, R72 ;  /* 0x0000763235481816 */ /* 0x000fe20000000048 */
[----:B------:R-:W-:Y:S01]  /*2060*/  @P6 FMUL.FTZ R0, R68, R74 ;  /* 0x0000004a44006220 */ /* 0x000fe20000410000 */
[----:B------:R-:W-:Y:S01]  /*2070*/  FMUL.FTZ R205, R25, R68 ;  /* 0x0000004419cd7220 */ /* 0x000fe20000410000 */
[----:B------:R-:W-:Y:S01]  /*2080*/  @P1 SHF.L.U32 R68, R53, 0x10, RZ ;  /* 0x0000001035441819 */ /* 0x000fe200000006ff */
[----:B------:R-:W-:Y:S01]  /*2090*/  FMUL.FTZ R207, R176, R83 ;  /* 0x00000053b0cf7220 */ /* 0x000fe20000410000 */
[----:B------:R-:W-:Y:S01]  /*20a0*/  @P1 IMAD.U32 R72, R72, 0x10000, RZ ;  /* 0x0001000048481824 */ /* 0x000fe200078e00ff */
[----:B------:R-:W-:Y:S01]  /*20b0*/  @P1 SHF.L.U32 R74, R54, 0x10, RZ ;  /* 0x00000010364a1819 */ /* 0x000fe200000006ff */
[----:B------:R-:W-:Y:S01]  /*20c0*/  FADD.FTZ R219, R198, -R73 ;  /* 0x80000049c6db7221 */ /* 0x000fe20000010000 */
[----:B------:R-:W-:Y:S01]  /*20d0*/  @P1 FADD.FTZ R207, R207, R68 ;  /* 0x00000044cfcf1221 */ /* 0x000fe20000010000 */
[----:B------:R-:W-:Y:S01]  /*20e0*/  @P1 FADD.FTZ R215, R215, R72 ;  /* 0x00000048d7d71221 */ /* 0x000fe20000010000 */
[----:B------:R-:W-:Y:S01]  /*20f0*/  FSEL R205, R205, RZ, P6 ;  /* 0x000000ffcdcd7208 */ /* 0x000fe20003000000 */
[----:B------:R-:W-:Y:S01]  /*2100*/  @P1 FADD.FTZ R211, R211, R74 ;  /* 0x0000004ad3d31221 */ /* 0x000fe20000010000 */
[-C--:B------:R-:W-:Y:S01]  /*2110*/  FMUL.FTZ R68, R207, R170.reuse ;  /* 0x000000aacf447220 */ /* 0x080fe20000410000 */
[----:B------:R-:W-:Y:S01]  /*2120*/  @P5 PRMT R82, R69, 0x7632, R82 ;  /* 0x0000763245525816 */ /* 0x000fe20000000052 */
[-C--:B------:R-:W-:Y:S01]  /*2130*/  FMUL.FTZ R69, R215, R170.reuse ;  /* 0x000000aad7457220 */ /* 0x080fe20000410000 */
[----:B------:R-:W-:Y:S01]  /*2140*/  LOP3.LUT P6, RZ, R95, 0xff, RZ, 0xc0, !PT ;  /* 0x000000ff5fff7812 */ /* 0x000fe200078cc0ff */
[----:B------:R-:W0:Y:S01]  /*2150*/  @P2 LDC.64 R74, c[0x0][0x308] ;  /* 0x0000c200ff4a2b82 */ /* 0x000e220000000a00 */
[----:B------:R-:W-:Y:S01]  /*2160*/  FMUL.FTZ R221, R68, UR15 ;  /* 0x0000000f44dd7c20 */ /* 0x000fe20008410000 */
[----:B------:R-:W-:Y:S01]  /*2170*/  @P5 SHF.L.U32 R82, R82, 0x10, RZ ;  /* 0x0000001052525819 */ /* 0x000fe200000006ff */
[----:B------:R-:W-:Y:S01]  /*2180*/  FMUL.FTZ R69, R69, UR15 ;  /* 0x0000000f45457c20 */ /* 0x000fe20008410000 */
[----:B------:R-:W-:Y:S01]  /*2190*/  MOV R94, RZ ;  /* 0x000000ff005e7202 */ /* 0x000fe20000000f00 */
[----:B------:R-:W-:Y:S01]  /*21a0*/  FMUL.FTZ R68, R26, R221 ;  /* 0x000000dd1a447220 */ /* 0x000fe20000410000 */
[----:B------:R-:W-:Y:S01]  /*21b0*/  FMUL.FTZ R83, R211, R170 ;  /* 0x000000aad3537220 */ /* 0x000fe20000410000 */
[----:B------:R-:W-:Y:S01]  /*21c0*/  @P5 FMUL.FTZ R94, R69, R82 ;  /* 0x00000052455e5220 */ /* 0x000fe20000410000 */
[----:B------:R-:W1:Y:S01]  /*21d0*/  LDC.64 R72, c[0x0][0x2f8] ;  /* 0x0000be00ff487b82 */ /* 0x000e620000000a00 */
[----:B------:R-:W-:Y:S01]  /*21e0*/  FMUL.FTZ R69, R27, R69 ;  /* 0x000000451b457220 */ /* 0x000fe20000410000 */
[----:B------:R-:W-:Y:S01]  /*21f0*/  FSEL R206, R68, RZ, P4 ;  /* 0x000000ff44ce7208 */ /* 0x000fe20002000000 */
[----:B------:R-:W-:Y:S01]  /*2200*/  @P4 FMUL.FTZ R203, R221, R78 ;  /* 0x0000004eddcb4220 */ /* 0x000fe20000410000 */
[----:B------:R-:W-:Y:S01]  /*2210*/  @P1 PRMT R68, R54, 0x7632, R68 ;  /* 0x0000763236441816 */ /* 0x000fe20000000044 */
[----:B------:R-:W-:Y:S01]  /*2220*/  FMUL.FTZ R83, R83, UR15 ;  /* 0x0000000f53537c20 */ /* 0x000fe20008410000 */
[----:B------:R-:W-:Y:S01]  /*2230*/  @P6 SHF.L.U32 R198, R70, 0x10, RZ ;  /* 0x0000001046c66819 */ /* 0x000fe200000006ff */
[----:B------:R-:W-:Y:S01]  /*2240*/  @P1 IMAD.U32 R82, R55, 0x10000, RZ ;  /* 0x0001000037521824 */ /* 0x000fe200078e00ff */
[----:B------:R-:W-:Y:S01]  /*2250*/  FSEL R221, R69, RZ, P5 ;  /* 0x000000ff45dd7208 */ /* 0x000fe20002800000 */
[----:B------:R-:W-:Y:S01]  /*2260*/  FMUL.FTZ R219, R176, R219 ;  /* 0x000000dbb0db7220 */ /* 0x000fe20000410000 */
[----:B------:R-:W-:Y:S01]  /*2270*/  @P1 PRMT R69, R55, 0x7632, R69 ;  /* 0x0000763237451816 */ /* 0x000fe20000000045 */
[----:B------:R-:W-:Y:S01]  /*2280*/  @P6 FMUL.FTZ R199, R83, R198 ;  /* 0x000000c653c76220 */ /* 0x000fe20000410000 */
[----:B------:R-:W-:Y:S01]  /*2290*/  @P1 SHF.L.U32 R78, R68, 0x10, RZ ;  /* 0x00000010444e1819 */ /* 0x000fe200000006ff */
[----:B------:R-:W-:Y:S01]  /*22a0*/  FMUL.FTZ R68, R20, R83 ;  /* 0x0000005314447220 */ /* 0x000fe20000410000 */
[----:B------:R-:W-:Y:S01]  /*22b0*/  @P1 SHF.L.U32 R198, R69, 0x10, RZ ;  /* 0x0000001045c61819 */ /* 0x000fe200000006ff */
[----:B------:R-:W-:Y:S01]  /*22c0*/  @P1 FADD.FTZ R217, R217, R82 ;  /* 0x00000052d9d91221 */ /* 0x000fe20000010000 */
[----:B------:R-:W-:Y:S01]  /*22d0*/  LOP3.LUT P4, RZ, R95, 0xff00, RZ, 0xc0, !PT ;  /* 0x0000ff005fff7812 */ /* 0x000fe2000788c0ff */
[----:B------:R-:W-:Y:S01]  /*22e0*/  @P1 FADD.FTZ R213, R213, R78 ;  /* 0x0000004ed5d51221 */ /* 0x000fe20000010000 */
[----:B------:R-:W-:Y:S01]  /*22f0*/  FSEL R208, R68, RZ, P6 ;  /* 0x000000ff44d07208 */ /* 0x000fe20003000000 */
[----:B------:R-:W-:Y:S01]  /*2300*/  @P1 FADD.FTZ R219, R219, R198 ;  /* 0x000000c6dbdb1221 */ /* 0x000fe20000010000 */
[----:B0-----:R-:W-:Y:S01]  /*2310*/  @P2 IMAD.WIDE.U32 R68, R181, 0x10, R74 ;  /* 0x00000010b5442825 */ /* 0x001fe200078e004a */
[----:B------:R-:W-:-:S02]  /*2320*/  LOP3.LUT P5, RZ, R95, 0xff0000, RZ, 0xc0, !PT ;  /* 0x00ff00005fff7812 */ /* 0x000fc400078ac0ff */
[----:B------:R-:W-:Y:S01]  /*2330*/  @P2 F2FP.BF16.F32.PACK_AB R74, RZ, R213 ;  /* 0x000000d5ff4a223e */ /* 0x000fe200000010ff */
[----:B-1----:R-:W-:Y:S01]  /*2340*/  IMAD.WIDE.U32 R82, R181, 0x10, R72 ;  /* 0x00000010b5527825 */ /* 0x002fe200078e0048 */
[----:B------:R-:W-:-:S03]  /*2350*/  @P2 F2FP.BF16.F32.PACK_AB R72, RZ, R217 ;  /* 0x000000d9ff48223e */ /* 0x000fc600000010ff */
[-C--:B------:R-:W-:Y:S01]  /*2360*/  FMUL.FTZ R213, R213, R170.reuse ;  /* 0x000000aad5d57220 */ /* 0x080fe20000410000 */
[-C--:B------:R-:W-:Y:S01]  /*2370*/  FMUL.FTZ R217, R217, R170.reuse ;  /* 0x000000aad9d97220 */ /* 0x080fe20000410000 */
[----:B------:R-:W-:Y:S01]  /*2380*/  FMUL.FTZ R200, R219, R170 ;  /* 0x000000aadbc87220 */ /* 0x000fe20000410000 */
[----:B------:R-:W-:Y:S01]  /*2390*/  @P2 PRMT R67, R72, 0x7610, R67 ;  /* 0x0000761048432816 */ /* 0x000fe20000000043 */
[----:B------:R-:W-:Y:S01]  /*23a0*/  FMUL.FTZ R213, R213, UR15 ;  /* 0x0000000fd5d57c20 */ /* 0x000fe20008410000 */
[----:B------:R-:W-:Y:S01]  /*23b0*/  FMUL.FTZ R217, R217, UR15 ;  /* 0x0000000fd9d97c20 */ /* 0x000fe20008410000 */
[----:B------:R-:W-:Y:S01]  /*23c0*/  FMUL.FTZ R200, R200, UR15 ;  /* 0x0000000fc8c87c20 */ /* 0x000fe20008410000 */
[----:B------:R-:W-:Y:S01]  /*23d0*/  LOP3.LUT P6, RZ, R95, 0xff000000, RZ, 0xc0, !PT ;  /* 0xff0000005fff7812 */ /* 0x000fe200078cc0ff */
[----:B------:R-:W-:Y:S01]  /*23e0*/  FMUL.FTZ R72, R21, R213 ;  /* 0x000000d515487220 */ /* 0x000fe20000410000 */
[----:B------:R-:W-:Y:S01]  /*23f0*/  FMUL.FTZ R73, R22, R217 ;  /* 0x000000d916497220 */ /* 0x000fe20000410000 */
[----:B------:R-:W-:Y:S01]  /*2400*/  FMUL.FTZ R78, R23, R200 ;  /* 0x000000c8174e7220 */ /* 0x000fe20000410000 */
[----:B------:R-:W-:-:S02]  /*2410*/  @P2 F2FP.BF16.F32.PACK_AB R207, RZ, R207 ;  /* 0x000000cfffcf223e */ /* 0x000fc400000010ff */
[----:B------:R-:W-:Y:S02]  /*2420*/  @P2 F2FP.BF16.F32.PACK_AB R211, RZ, R211 ;  /* 0x000000d3ffd3223e */ /* 0x000fe400000010ff */
[----:B------:R-:W-:Y:S02]  /*2430*/  FSEL R79, R72, RZ, P4 ;  /* 0x000000ff484f7208 */ /* 0x000fe40002000000 */
[----:B------:R-:W-:Y:S02]  /*2440*/  @P2 F2FP.BF16.F32.PACK_AB R77, RZ, R77 ;  /* 0x0000004dff4d223e */ /* 0x000fe400000010ff */
[----:B------:R-:W-:Y:S02]  /*2450*/  @P2 F2FP.BF16.F32.PACK_AB R215, RZ, R215 ;  /* 0x000000d7ffd7223e */ /* 0x000fe400000010ff */
[----:B------:R-:W-:Y:S02]  /*2460*/  @P2 F2FP.BF16.F32.PACK_AB R75, RZ, R219 ;  /* 0x000000dbff4b223e */ /* 0x000fe400000010ff */
[----:B------:R-:W-:-:S02]  /*2470*/  @P2 PRMT R65, R207, 0x7610, R65 ;  /* 0x00007610cf412816 */ /* 0x000fc40000000041 */
[----:B------:R-:W-:Y:S02]  /*2480*/  @P2 PRMT R66, R211, 0x7610, R66 ;  /* 0x00007610d3422816 */ /* 0x000fe40000000042 */
[----:B------:R-:W-:Y:S02]  /*2490*/  FSEL R73, R73, RZ, P5 ;  /* 0x000000ff49497208 */ /* 0x000fe40002800000 */
[----:B------:R-:W-:Y:S02]  /*24a0*/  FSEL R72, R78, RZ, P6 ;  /* 0x000000ff4e487208 */ /* 0x000fe40003000000 */
[----:B------:R-:W-:Y:S02]  /*24b0*/  F2FP.BF16.F32.PACK_AB R78, R79, R208 ;  /* 0x000000d04f4e723e */ /* 0x000fe400000010ff */
[----:B------:R-:W-:Y:S02]  /*24c0*/  @P2 PRMT R64, R64, 0x5410, R77 ;  /* 0x0000541040402816 */ /* 0x000fe4000000004d */
[----:B------:R-:W-:-:S02]  /*24d0*/  @P2 PRMT R65, R65, 0x5410, R215 ;  /* 0x0000541041412816 */ /* 0x000fc400000000d7 */
[----:B------:R-:W-:Y:S01]  /*24e0*/  F2FP.BF16.F32.PACK_AB R79, R72, R73 ;  /* 0x00000049484f723e */ /* 0x000fe200000010ff */
[----:B------:R-:W-:Y:S01]  /*24f0*/  IMAD.WIDE.U32 R72, R179, 0x10, R80 ;  /* 0x00000010b3487825 */ /* 0x000fe200078e0050 */
[----:B------:R-:W-:Y:S02]  /*2500*/  @P2 PRMT R66, R66, 0x5410, R74 ;  /* 0x0000541042422816 */ /* 0x000fe4000000004a */
[----:B------:R-:W-:Y:S02]  /*2510*/  @P2 PRMT R67, R67, 0x5410, R75 ;  /* 0x0000541043432816 */ /* 0x000fe4000000004b */
[----:B------:R-:W-:Y:S02]  /*2520*/  F2FP.BF16.F32.PACK_AB R76, R205, R76 ;  /* 0x0000004ccd4c723e */ /* 0x000fe400000010ff */
[----:B------:R-:W-:Y:S01]  /*2530*/  F2FP.BF16.F32.PACK_AB R77, R221, R206 ;  /* 0x000000cedd4d723e */ /* 0x000fe200000010ff */
[----:B------:R0:W-:Y:S04]  /*2540*/  @P2 STG.E.128 desc[UR6][R68.64], R64 ;  /* 0x0000004044002986 */ /* 0x0001e8000c101d06 */
[----:B------:R1:W-:Y:S04]  /*2550*/  STG.E.128 desc[UR6][R82.64], R76 ;  /* 0x0000004c52007986 */ /* 0x0003e8000c101d06 */
[----:B------:R-:W2:Y:S01]  /*2560*/  LDG.E.128 R72, desc[UR6][R72.64] ;  /* 0x0000000648487981 */ /* 0x000ea2000c1e1d00 */
[----:B------:R-:W-:Y:S01]  /*2570*/  @P4 PRMT R70, R70, 0x7632, R70 ;  /* 0x0000763246464816 */ /* 0x000fe20000000046 */
[--C-:B------:R-:W-:Y:S01]  /*2580*/  FFMA.FTZ R188, R188, R204, R209.reuse ;  /* 0x000000ccbcbc7223 */ /* 0x100fe200000100d1 */
[----:B------:R-:W-:Y:S01]  /*2590*/  MOV R95, R92 ;  /* 0x0000005c005f7202 */ /* 0x000fe20000000f00 */
[-C--:B------:R-:W-:Y:S01]  /*25a0*/  FFMA.FTZ R191, R191, R204.reuse, R209 ;  /* 0x000000ccbfbf7223 */ /* 0x080fe200000100d1 */
[----:B------:R-:W-:Y:S01]  /*25b0*/  @P4 SHF.L.U32 R70, R70, 0x10, RZ ;  /* 0x0000001046464819 */ /* 0x000fe200000006ff */
[----:B------:R-:W-:Y:S01]  /*25c0*/  FADD.FTZ R185, R185, -R188 ;  /* 0x800000bcb9b97221 */ /* 0x000fe20000010000 */
[----:B------:R-:W-:Y:S01]  /*25d0*/  MOV R198, RZ ;  /* 0x000000ff00c67202 */ /* 0x000fe20000000f00 */
[----:B------:R-:W-:Y:S01]  /*25e0*/  FADD.FTZ R191, R192, -R191 ;  /* 0x800000bfc0bf7221 */ /* 0x000fe20000010000 */
[--C-:B------:R-:W-:Y:S01]  /*25f0*/  FFMA.FTZ R184, R184, R204, R209.reuse ;  /* 0x000000ccb8b87223 */ /* 0x100fe200000100d1 */
[----:B------:R-:W-:Y:S01]  /*2600*/  @P4 FMUL.FTZ R198, R213, R70 ;  /* 0x00000046d5c64220 */ /* 0x000fe20000410000 */
[----:B------:R-:W-:Y:S01]  /*2610*/  LOP3.LUT P4, RZ, R95, 0xff, RZ, 0xc0, !PT ;  /* 0x000000ff5fff7812 */ /* 0x000fe2000788c0ff */
[----:B------:R-:W-:Y:S01]  /*2620*/  HFMA2.MMA R95, -RZ, RZ, 0, 0 ;  /* 0x00000000ff5f7435 */ /* 0x000fe200000001ff */
[----:B0-----:R-:W-:Y:S01]  /*2630*/  @P5 SHF.L.U32 R68, R71, 0x10, RZ ;  /* 0x0000001047445819 */ /* 0x001fe200000006ff */
[-CC-:B------:R-:W-:Y:S01]  /*2640*/  FFMA.FTZ R69, R186, R204.reuse, R209.reuse ;  /* 0x000000ccba457223 */ /* 0x180fe200000100d1 */
[----:B------:R-:W-:Y:S01]  /*2650*/  FFMA.FTZ R70, R195, R204, R209 ;  /* 0x000000ccc3467223 */ /* 0x000fe200000100d1 */
[C---:B-1----:R-:W-:Y:S01]  /*2660*/  FMUL.FTZ R79, R176.reuse, R185 ;  /* 0x000000b9b04f7220 */ /* 0x042fe20000410000 */
[----:B------:R-:W-:Y:S01]  /*2670*/  FMUL.FTZ R191, R176, R191 ;  /* 0x000000bfb0bf7220 */ /* 0x000fe20000410000 */
[----:B------:R-:W-:Y:S01]  /*2680*/  @P5 FMUL.FTZ R95, R217, R68 ;  /* 0x00000044d95f5220 */ /* 0x000fe20000410000 */
[--C-:B------:R-:W-:Y:S01]  /*2690*/  FADD.FTZ R77, R182, -R69.reuse ;  /* 0x80000045b64d7221 */ /* 0x100fe20000010000 */
[----:B------:R-:W-:Y:S01]  /*26a0*/  LOP3.LUT P5, RZ, R92, 0xff00, RZ, 0xc0, !PT ;  /* 0x0000ff005cff7812 */ /* 0x000fe200078ac0ff */
[----:B------:R-:W-:Y:S01]  /*26b0*/  FADD.FTZ R193, R193, -R70 ;  /* 0x80000046c1c17221 */ /* 0x000fe20000010000 */
[C---:B------:R-:W-:Y:S01]  /*26c0*/  @P1 PRMT R69, R56.reuse, 0x7632, R69 ;  /* 0x0000763238451816 */ /* 0x040fe20000000045 */
[----:B------:R-:W-:Y:S01]  /*26d0*/  @P1 IMAD.U32 R68, R56, 0x10000, RZ ;  /* 0x0001000038441824 */ /* 0x000fe200078e00ff */
[----:B------:R-:W-:Y:S01]  /*26e0*/  @P1 SHF.L.U32 R76, R57, 0x10, RZ ;  /* 0x00000010394c1819 */ /* 0x000fe200000006ff */
[----:B------:R-:W-:Y:S01]  /*26f0*/  HFMA2.MMA R181, -RZ, RZ, 0, 0 ;  /* 0x00000000ffb57435 */ /* 0x000fe200000001ff */
[----:B------:R-:W-:Y:S01]  /*2700*/  @P1 SHF.L.U32 R70, R69, 0x10, RZ ;  /* 0x0000001045461819 */ /* 0x000fe200000006ff */
[----:B------:R-:W-:Y:S01]  /*2710*/  FMUL.FTZ R69, R176, R77 ;  /* 0x0000004db0457220 */ /* 0x000fe20000410000 */
[----:B------:R-:W-:Y:S01]  /*2720*/  @P1 FADD.FTZ R79, R79, R68 ;  /* 0x000000444f4f1221 */ /* 0x000fe20000010000 */
[----:B------:R-:W-:Y:S01]  /*2730*/  @P6 PRMT R71, R71, 0x7632, R71 ;  /* 0x0000763247476816 */ /* 0x000fe20000000047 */
[----:B------:R-:W-:Y:S01]  /*2740*/  FADD.FTZ R187, R187, -R184 ;  /* 0x800000b8bbbb7221 */ /* 0x000fe20000010000 */
[----:B------:R-:W-:Y:S01]  /*2750*/  @P1 FADD.FTZ R191, R191, R70 ;  /* 0x00000046bfbf1221 */ /* 0x000fe20000010000 */
[----:B------:R-:W-:Y:S01]  /*2760*/  @P1 FADD.FTZ R69, R69, R76 ;  /* 0x0000004c45451221 */ /* 0x000fe20000010000 */
[-C--:B------:R-:W-:Y:S01]  /*2770*/  FMUL.FTZ R68, R79, R170.reuse ;  /* 0x000000aa4f447220 */ /* 0x080fe20000410000 */
[----:B------:R-:W-:Y:S01]  /*2780*/  @P6 SHF.L.U32 R71, R71, 0x10, RZ ;  /* 0x0000001047476819 */ /* 0x000fe200000006ff */
[----:B------:R-:W-:Y:S01]  /*2790*/  FMUL.FTZ R70, R191, R170 ;  /* 0x000000aabf467220 */ /* 0x000fe20000410000 */
[----:B------:R-:W-:Y:S01]  /*27a0*/  MOV R182, RZ ;  /* 0x000000ff00b67202 */ /* 0x000fe20000000f00 */
[----:B------:R-:W-:Y:S01]  /*27b0*/  FMUL.FTZ R77, R68, UR15 ;  /* 0x0000000f444d7c20 */ /* 0x000fe20008410000 */
[----:B------:R-:W-:Y:S01]  /*27c0*/  CS2R R184, SRZ ;  /* 0x0000000000b87805 */ /* 0x000fe2000001ff00 */
[----:B------:R-:W-:Y:S01]  /*27d0*/  FMUL.FTZ R70, R70, UR15 ;  /* 0x0000000f46467c20 */ /* 0x000fe20008410000 */
[----:B------:R-:W-:Y:S01]  /*27e0*/  @P6 FMUL.FTZ R182, R200, R71 ;  /* 0x00000047c8b66220 */ /* 0x000fe20000410000 */
[----:B------:R-:W-:Y:S01]  /*27f0*/  FMUL.FTZ R68, R16, R77 ;  /* 0x0000004d10447220 */ /* 0x000fe20000410000 */
[----:B------:R-:W-:Y:S01]  /*2800*/  LOP3.LUT P6, RZ, R92, 0xff0000, RZ, 0xc0, !PT ;  /* 0x00ff00005cff7812 */ /* 0x000fe200078cc0ff */
[-CC-:B------:R-:W-:Y:S01]  /*2810*/  FFMA.FTZ R190, R190, R204.reuse, R209.reuse ;  /* 0x000000ccbebe7223 */ /* 0x180fe200000100d1 */
[----:B------:R-:W-:Y:S01]  /*2820*/  FMUL.FTZ R193, R176, R193 ;  /* 0x000000c1b0c17220 */ /* 0x000fe20000410000 */
[----:B------:R-:W0:Y:S01]  /*2830*/  @P2 LDC.64 R82, c[0x0][0x308] ;  /* 0x0000c200ff522b82 */ /* 0x000e220000000a00 */
[----:B------:R-:W-:Y:S01]  /*2840*/  FSEL R68, R68, RZ, P4 ;  /* 0x000000ff44447208 */ /* 0x000fe20002000000 */
[----:B------:R-:W-:Y:S01]  /*2850*/  FADD.FTZ R195, R189, -R190 ;  /* 0x800000bebdc37221 */ /* 0x000fe20000010000 */
[C---:B------:R-:W-:Y:S01]  /*2860*/  FMUL.FTZ R189, R176.reuse, R187 ;  /* 0x000000bbb0bd7220 */ /* 0x040fe20000410000 */
[-CC-:B------:R-:W-:Y:S01]  /*2870*/  FFMA.FTZ R201, R201, R204.reuse, R209.reuse ;  /* 0x000000ccc9c97223 */ /* 0x180fe200000100d1 */
[----:B------:R-:W-:Y:S01]  /*2880*/  FFMA.FTZ R197, R197, R204, R209 ;  /* 0x000000ccc5c57223 */ /* 0x000fe200000100d1 */
[----:B------:R-:W-:Y:S01]  /*2890*/  MOV R187, RZ ;  /* 0x000000ff00bb7202 */ /* 0x000fe20000000f00 */
[----:B------:R-:W-:Y:S01]  /*28a0*/  FMUL.FTZ R195, R176, R195 ;  /* 0x000000c3b0c37220 */ /* 0x000fe20000410000 */
[----:B------:R-:W-:Y:S01]  /*28b0*/  FADD.FTZ R201, R196, -R201 ;  /* 0x800000c9c4c97221 */ /* 0x000fe20000010000 */
[----:B------:R-:W-:Y:S01]  /*28c0*/  FADD.FTZ R197, R194, -R197 ;  /* 0x800000c5c2c57221 */ /* 0x000fe20000010000 */
[----:B------:R-:W-:-:S02]  /*28d0*/  @P2 F2FP.BF16.F32.PACK_AB R79, RZ, R79 ;  /* 0x0000004fff4f223e */ /* 0x000fc400000010ff */
[C---:B------:R-:W-:Y:S01]  /*28e0*/  FMUL.FTZ R201, R176.reuse, R201 ;  /* 0x000000c9b0c97220 */ /* 0x040fe20000410000 */
[----:B------:R-:W-:Y:S01]  /*28f0*/  FMUL.FTZ R197, R176, R197 ;  /* 0x000000c5b0c57220 */ /* 0x000fe20000410000 */
[----:B------:R-:W-:Y:S02]  /*2900*/  @P2 F2FP.BF16.F32.PACK_AB R191, RZ, R191 ;  /* 0x000000bfffbf223e */ /* 0x000fe400000010ff */
[----:B------:R-:W-:-:S04]  /*2910*/  @P2 PRMT R64, R79, 0x7610, R64 ;  /* 0x000076104f402816 */ /* 0x000fc80000000040 */
[----:B------:R-:W-:Y:S01]  /*2920*/  @P2 PRMT R64, R64, 0x5410, R191 ;  /* 0x0000541040402816 */ /* 0x000fe200000000bf */
[----:B0-----:R-:W-:Y:S01]  /*2930*/  @P2 IMAD.WIDE.U32 R82, R179, 0x10, R82 ;  /* 0x00000010b3522825 */ /* 0x001fe200078e0052 */
[C---:B--2---:R-:W-:Y:S02]  /*2940*/  @P5 PRMT R76, R72.reuse, 0x7632, R76 ;  /* 0x00007632484c5816 */ /* 0x044fe4000000004c */
[----:B------:R-:W-:Y:S02]  /*2950*/  @P4 SHF.L.U32 R72, R72, 0x10, RZ ;  /* 0x0000001048484819 */ /* 0x000fe400000006ff */
[----:B------:R-:W-:Y:S02]  /*2960*/  @P5 SHF.L.U32 R76, R76, 0x10, RZ ;  /* 0x000000104c4c5819 */ /* 0x000fe400000006ff */
[----:B------:R-:W-:Y:S01]  /*2970*/  @P6 SHF.L.U32 R71, R73, 0x10, RZ ;  /* 0x0000001049476819 */ /* 0x000fe200000006ff */
[----:B------:R-:W-:Y:S01]  /*2980*/  @P4 FMUL.FTZ R185, R77, R72 ;  /* 0x000000484db94220 */ /* 0x000fe20000410000 */
[----:B------:R-:W-:Y:S01]  /*2990*/  FMUL.FTZ R77, R17, R70 ;  /* 0x00000046114d7220 */ /* 0x000fe20000410000 */
[----:B------:R-:W-:Y:S01]  /*29a0*/  @P5 FMUL.FTZ R181, R70, R76 ;  /* 0x0000004c46b55220 */ /* 0x000fe20000410000 */
[----:B------:R-:W-:-:S02]  /*29b0*/  @P1 PRMT R70, R57, 0x7632, R70 ;  /* 0x0000763239461816 */ /* 0x000fc40000000046 */
[----:B------:R-:W-:Y:S01]  /*29c0*/  LOP3.LUT P4, RZ, R92, 0xff000000, RZ, 0xc0, !PT ;  /* 0xff0000005cff7812 */ /* 0x000fe2000788c0ff */
[----:B------:R-:W-:Y:S01]  /*29d0*/  IMAD.MOV.U32 R92, RZ, RZ, RZ ;  /* 0x000000ffff5c7224 */ /* 0x000fe200078e00ff */
[----:B------:R-:W-:Y:S01]  /*29e0*/  @P1 SHF.L.U32 R72, R70, 0x10, RZ ;  /* 0x0000001046481819 */ /* 0x000fe200000006ff */
[----:B------:R-:W-:Y:S01]  /*29f0*/  FMUL.FTZ R70, R69, R170 ;  /* 0x000000aa45467220 */ /* 0x000fe20000410000 */
[----:B------:R-:W-:Y:S02]  /*2a00*/  FSEL R77, R77, RZ, P5 ;  /* 0x000000ff4d4d7208 */ /* 0x000fe40002800000 */
[----:B------:R-:W-:Y:S01]  /*2a10*/  LOP3.LUT P5, RZ, R93, 0xff, RZ, 0xc0, !PT ;  /* 0x000000ff5dff7812 */ /* 0x000fe200078ac0ff */
[----:B------:R-:W-:Y:S01]  /*2a20*/  @P1 FADD.FTZ R193, R193, R72 ;  /* 0x00000048c1c11221 */ /* 0x000fe20000010000 */
[----:B------:R-:W-:Y:S01]  /*2a30*/  @P1 SHF.L.U32 R76, R58, 0x10, RZ ;  /* 0x000000103a4c1819 */ /* 0x000fe200000006ff */
[----:B------:R-:W-:Y:S01]  /*2a40*/  FMUL.FTZ R78, R70, UR15 ;  /* 0x0000000f464e7c20 */ /* 0x000fe20008410000 */
[----:B------:R-:W-:Y:S01]  /*2a50*/  F2FP.BF16.F32.PACK_AB R68, R77, R68 ;  /* 0x000000444d44723e */ /* 0x000fe200000010ff */
[-C--:B------:R-:W-:Y:S01]  /*2a60*/  FMUL.FTZ R70, R193, R170.reuse ;  /* 0x000000aac1467220 */ /* 0x080fe20000410000 */
[----:B------:R-:W-:Y:S01]  /*2a70*/  @P2 F2FP.BF16.F32.PACK_AB R193, RZ, R193 ;  /* 0x000000c1ffc1223e */ /* 0x000fe200000010ff */
[----:B------:R-:W-:Y:S01]  /*2a80*/  @P1 FADD.FTZ R189, R189, R76 ;  /* 0x0000004cbdbd1221 */ /* 0x000fe20000010000 */
[----:B------:R-:W-:Y:S01]  /*2a90*/  @P6 FMUL.FTZ R92, R78, R71 ;  /* 0x000000474e5c6220 */ /* 0x000fe20000410000 */
[----:B------:R-:W-:Y:S01]  /*2aa0*/  @P4 PRMT R73, R73, 0x7632, R73 ;  /* 0x0000763249494816 */ /* 0x000fe20000000049 */
[----:B------:R-:W-:Y:S01]  /*2ab0*/  FMUL.FTZ R76, R70, UR15 ;  /* 0x0000000f464c7c20 */ /* 0x000fe20008410000 */
[----:B------:R-:W-:Y:S01]  /*2ac0*/  FMUL.FTZ R71, R189, R170 ;  /* 0x000000aabd477220 */ /* 0x000fe20000410000 */
[----:B------:R-:W-:Y:S01]  /*2ad0*/  FMUL.FTZ R70, R18, R78 ;  /* 0x0000004e12467220 */ /* 0x000fe20000410000 */
[----:B------:R-:W-:-:S02]  /*2ae0*/  @P5 SHF.L.U32 R72, R74, 0x10, RZ ;  /* 0x000000104a485819 */ /* 0x000fc400000006ff */
[----:B------:R-:W-:Y:S01]  /*2af0*/  FMUL.FTZ R205, R71, UR15 ;  /* 0x0000000f47cd7c20 */ /* 0x000fe20008410000 */
[----:B------:R-:W-:Y:S01]  /*2b00*/  @P4 SHF.L.U32 R73, R73, 0x10, RZ ;  /* 0x0000001049494819 */ /* 0x000fe200000006ff */
[----:B------:R-:W-:Y:S01]  /*2b10*/  FMUL.FTZ R71, R19, R76 ;  /* 0x0000004c13477220 */ /* 0x000fe20000410000 */
[----:B------:R-:W-:Y:S01]  /*2b20*/  FSEL R190, R70, RZ, P6 ;  /* 0x000000ff46be7208 */ /* 0x000fe20003000000 */
[----:B------:R-:W-:Y:S01]  /*2b30*/  @P5 FMUL.FTZ R184, R205, R72 ;  /* 0x00000048cdb85220 */ /* 0x000fe20000410000 */
[----:B------:R-:W-:Y:S01]  /*2b40*/  FMUL.FTZ R70, R12, R205 ;  /* 0x000000cd0c467220 */ /* 0x000fe20000410000 */
[----:B------:R-:W-:Y:S01]  /*2b50*/  @P4 FMUL.FTZ R187, R76, R73 ;  /* 0x000000494cbb4220 */ /* 0x000fe20000410000 */
[----:B------:R-:W-:Y:S02]  /*2b60*/  FSEL R205, R71, RZ, P4 ;  /* 0x000000ff47cd7208 */ /* 0x000fe40002000000 */
[----:B------:R-:W-:Y:S02]  /*2b70*/  @P1 PRMT R73, R59, 0x7632, R73 ;  /* 0x000076323b491816 */ /* 0x000fe40000000049 */
[----:B------:R-:W-:-:S02]  /*2b80*/  @P1 PRMT R71, R58, 0x7632, R71 ;  /* 0x000076323a471816 */ /* 0x000fc40000000047 */
[----:B------:R-:W-:Y:S02]  /*2b90*/  @P1 SHF.L.U32 R76, R59, 0x10, RZ ;  /* 0x000000103b4c1819 */ /* 0x000fe400000006ff */
[----:B------:R-:W-:Y:S02]  /*2ba0*/  @P1 SHF.L.U32 R78, R73, 0x10, RZ ;  /* 0x00000010494e1819 */ /* 0x000fe400000006ff */
[----:B------:R-:W-:Y:S01]  /*2bb0*/  FSEL R192, R70, RZ, P5 ;  /* 0x000000ff46c07208 */ /* 0x000fe20002800000 */
[----:B------:R-:W-:Y:S02]  /*2bc0*/  @P1 IMAD.U32 R70, R71, 0x10000, RZ ;  /* 0x0001000047461824 */ /* 0x000fe400078e00ff */
[----:B------:R-:W-:Y:S01]  /*2bd0*/  @P1 FADD.FTZ R195, R195, R76 ;  /* 0x0000004cc3c31221 */ /* 0x000fe20000010000 */
[----:B------:R-:W-:Y:S01]  /*2be0*/  @P1 FADD.FTZ R201, R201, R78 ;  /* 0x0000004ec9c91221 */ /* 0x000fe20000010000 */
[----:B------:R-:W-:Y:S01]  /*2bf0*/  LEA R72, P5, R179, UR18, 0x4 ;  /* 0x00000012b3487c11 */ /* 0x000fe2000f8a20ff */
[----:B------:R-:W-:Y:S01]  /*2c00*/  @P1 FADD.FTZ R197, R197, R70 ;  /* 0x00000046c5c51221 */ /* 0x000fe20000010000 */
[-C--:B------:R-:W-:Y:S01]  /*2c10*/  FMUL.FTZ R70, R195, R170.reuse ;  /* 0x000000aac3467220 */ /* 0x080fe20000410000 */
[-C--:B------:R-:W-:Y:S01]  /*2c20*/  FMUL.FTZ R186, R201, R170.reuse ;  /* 0x000000aac9ba7220 */ /* 0x080fe20000410000 */
[----:B------:R-:W-:Y:S01]  /*2c30*/  LEA.HI.X R73, R179, UR19, RZ, 0x4, P5 ;  /* 0x00000013b3497c11 */ /* 0x000fe2000a8f24ff */
[----:B------:R-:W-:Y:S01]  /*2c40*/  FMUL.FTZ R188, R197, R170 ;  /* 0x000000aac5bc7220 */ /* 0x000fe20000410000 */
[----:B------:R-:W-:Y:S01]  /*2c50*/  FMUL.FTZ R179, R70, UR15 ;  /* 0x0000000f46b37c20 */ /* 0x000fe20008410000 */
[----:B------:R-:W-:Y:S01]  /*2c60*/  FMUL.FTZ R186, R186, UR15 ;  /* 0x0000000fbaba7c20 */ /* 0x000fe20008410000 */
[----:B------:R-:W-:Y:S01]  /*2c70*/  @P2 F2FP.BF16.F32.PACK_AB R76, RZ, R69 ;  /* 0x00000045ff4c223e */ /* 0x000fe200000010ff */
[----:B------:R-:W-:Y:S01]  /*2c80*/  FMUL.FTZ R188, R188, UR15 ;  /* 0x0000000fbcbc7c20 */ /* 0x000fe20008410000 */
[----:B------:R-:W-:Y:S01]  /*2c90*/  FMUL.FTZ R70, R14, R179 ;  /* 0x000000b30e467220 */ /* 0x000fe20000410000 */
[----:B------:R-:W-:Y:S01]  /*2ca0*/  FMUL.FTZ R71, R15, R186 ;  /* 0x000000ba0f477220 */ /* 0x000fe20000410000 */
[----:B------:R-:W-:Y:S01]  /*2cb0*/  LOP3.LUT P4, RZ, R93, 0xff0000, RZ, 0xc0, !PT ;  /* 0x00ff00005dff7812 */ /* 0x000fe2000788c0ff */
[----:B------:R-:W-:Y:S01]  /*2cc0*/  FMUL.FTZ R69, R13, R188 ;  /* 0x000000bc0d457220 */ /* 0x000fe20000410000 */
[----:B------:R-:W-:-:S02]  /*2cd0*/  LOP3.LUT P5, RZ, R93, 0xff000000, RZ, 0xc0, !PT ;  /* 0xff0000005dff7812 */ /* 0x000fc400078ac0ff */
[----:B------:R-:W-:Y:S02]  /*2ce0*/  LOP3.LUT P6, RZ, R93, 0xff00, RZ, 0xc0, !PT ;  /* 0x0000ff005dff7812 */ /* 0x000fe400078cc0ff */
[----:B------:R-:W-:Y:S02]  /*2cf0*/  @P2 F2FP.BF16.F32.PACK_AB R189, RZ, R189 ;  /* 0x000000bdffbd223e */ /* 0x000fe400000010ff */
[----:B------:R-:W-:Y:S02]  /*2d00*/  @P2 F2FP.BF16.F32.PACK_AB R195, RZ, R195 ;  /* 0x000000c3ffc3223e */ /* 0x000fe400000010ff */
[----:B------:R-:W-:Y:S02]  /*2d10*/  FSEL R70, R70, RZ, P4 ;  /* 0x000000ff46467208 */ /* 0x000fe40002000000 */
[----:B------:R-:W-:Y:S02]  /*2d20*/  FSEL R71, R71, RZ, P5 ;  /* 0x000000ff47477208 */ /* 0x000fe40002800000 */
[----:B------:R-:W-:-:S02]  /*2d30*/  @P2 F2FP.BF16.F32.PACK_AB R197, RZ, R197 ;  /* 0x000000c5ffc5223e */ /* 0x000fc400000010ff */
[----:B------:R-:W-:Y:S02]  /*2d40*/  FSEL R69, R69, RZ, P6 ;  /* 0x000000ff45457208 */ /* 0x000fe40003000000 */
[----:B------:R-:W-:Y:S02]  /*2d50*/  @P2 F2FP.BF16.F32.PACK_AB R201, RZ, R201 ;  /* 0x000000c9ffc9223e */ /* 0x000fe400000010ff */
[----:B------:R-:W-:Y:S01]  /*2d60*/  @P2 PRMT R65, R76, 0x7610, R65 ;  /* 0x000076104c412816 */ /* 0x000fe20000000041 */
[----:B------:R-:W-:Y:S01]  /*2d70*/  IMAD.WIDE.U32 R76, R177, 0x10, R80 ;  /* 0x00000010b14c7825 */ /* 0x000fe200078e0050 */
[----:B------:R-:W-:Y:S02]  /*2d80*/  @P2 PRMT R66, R189, 0x7610, R66 ;  /* 0x00007610bd422816 */ /* 0x000fe40000000042 */
[----:B------:R-:W-:Y:S02]  /*2d90*/  @P2 PRMT R67, R195, 0x7610, R67 ;  /* 0x00007610c3432816 */ /* 0x000fe40000000043 */
[----:B------:R-:W-:-:S02]  /*2da0*/  F2FP.BF16.F32.PACK_AB R71, R71, R70 ;  /* 0x000000464747723e */ /* 0x000fc400000010ff */
[----:B------:R-:W-:Y:S02]  /*2db0*/  F2FP.BF16.F32.PACK_AB R70, R69, R192 ;  /* 0x000000c04546723e */ /* 0x000fe400000010ff */
[----:B------:R-:W-:Y:S02]  /*2dc0*/  @P2 PRMT R65, R65, 0x5410, R193 ;  /* 0x0000541041412816 */ /* 0x000fe400000000c1 */
[----:B------:R-:W-:Y:S02]  /*2dd0*/  @P2 PRMT R66, R66, 0x5410, R197 ;  /* 0x0000541042422816 */ /* 0x000fe400000000c5 */
[----:B------:R-:W-:Y:S02]  /*2de0*/  @P2 PRMT R67, R67, 0x5410, R201 ;  /* 0x0000541043432816 */ /* 0x000fe400000000c9 */
[----:B------:R-:W-:-:S03]  /*2df0*/  F2FP.BF16.F32.PACK_AB R69, R205, R190 ;  /* 0x000000becd45723e */ /* 0x000fc600000010ff */
[----:B------:R-:W-:Y:S04]  /*2e00*/  @P2 STG.E.128 desc[UR6][R82.64], R64 ;  /* 0x0000004052002986 */ /* 0x000fe8000c101d06 */
[----:B------:R0:W-:Y:S04]  /*2e10*/  STG.E.128 desc[UR6][R72.64], R68 ;  /* 0x0000004448007986 */ /* 0x0001e8000c101d06 */
[----:B------:R-:W2:Y:S01]  /*2e20*/  LDG.E.128 R76, desc[UR6][R76.64] ;  /* 0x000000064c4c7981 */ /* 0x000ea2000c1e1d00 */
[-CC-:B------:R-:W-:Y:S01]  /*2e30*/  FFMA.FTZ R84, R84, R204.reuse, R209.reuse ;  /* 0x000000cc54547223 */ /* 0x180fe200000100d1 */
[-CC-:B------:R-:W-:Y:S01]  /*2e40*/  FFMA.FTZ R91, R91, R204.reuse, R209.reuse ;  /* 0x000000cc5b5b7223 */ /* 0x180fe200000100d1 */
[-CC-:B------:R-:W-:Y:S01]  /*2e50*/  FFMA.FTZ R97, R97, R204.reuse, R209.reuse ;  /* 0x000000cc61617223 */ /* 0x180fe200000100d1 */
[-C--:B------:R-:W-:Y:S01]  /*2e60*/  FFMA.FTZ R86, R86, R204.reuse, R209 ;  /* 0x000000cc56567223 */ /* 0x080fe200000100d1 */
[----:B------:R-:W-:Y:S01]  /*2e70*/  FADD.FTZ R85, R85, -R84 ;  /* 0x8000005455557221 */ /* 0x000fe20000010000 */
[----:B------:R-:W-:Y:S01]  /*2e80*/  FADD.FTZ R91, R96, -R91 ;  /* 0x8000005b605b7221 */ /* 0x000fe20000010000 */
[----:B------:R-:W-:Y:S01]  /*2e90*/  FADD.FTZ R97, R98, -R97 ;  /* 0x8000006162617221 */ /* 0x000fe20000010000 */
[----:B------:R-:W-:Y:S01]  /*2ea0*/  FADD.FTZ R87, R87, -R86 ;  /* 0x8000005657577221 */ /* 0x000fe20000010000 */
[C---:B------:R-:W-:Y:S01]  /*2eb0*/  FMUL.FTZ R85, R176.reuse, R85 ;  /* 0x00000055b0557220 */ /* 0x040fe20000410000 */
[C---:B------:R-:W-:Y:S01]  /*2ec0*/  FMUL.FTZ R91, R176.reuse, R91 ;  /* 0x0000005bb05b7220 */ /* 0x040fe20000410000 */
[----:B------:R-:W-:Y:S01]  /*2ed0*/  FMUL.FTZ R97, R176, R97 ;  /* 0x00000061b0617220 */ /* 0x000fe20000410000 */
[-CC-:B------:R-:W-:Y:S01]  /*2ee0*/  FFMA.FTZ R88, R88, R204.reuse, R209.reuse ;  /* 0x000000cc58587223 */ /* 0x180fe200000100d1 */
[-C--:B------:R-:W-:Y:S01]  /*2ef0*/  FFMA.FTZ R99, R99, R204.reuse, R209 ;  /* 0x000000cc63637223 */ /* 0x080fe200000100d1 */
[----:B0-----:R-:W-:Y:S01]  /*2f00*/  @P1 PRMT R69, R60, 0x7632, R69 ;  /* 0x000076323c451816 */ /* 0x001fe20000000045 */
[-C--:B------:R-:W-:Y:S01]  /*2f10*/  FFMA.FTZ R90, R90, R204.reuse, R209 ;  /* 0x000000cc5a5a7223 */ /* 0x080fe200000100d1 */
[----:B------:R-:W-:Y:S01]  /*2f20*/  @P1 PRMT R71, R61, 0x7632, R71 ;  /* 0x000076323d471816 */ /* 0x000fe20000000047 */
[----:B------:R-:W-:Y:S01]  /*2f30*/  FFMA.FTZ R183, R183, R204, R209 ;  /* 0x000000ccb7b77223 */ /* 0x000fe200000100d1 */
[----:B------:R-:W-:Y:S01]  /*2f40*/  @P1 SHF.L.U32 R68, R60, 0x10, RZ ;  /* 0x000000103c441819 */ /* 0x000fe200000006ff */
[----:B------:R-:W-:Y:S01]  /*2f50*/  FMUL.FTZ R87, R176, R87 ;  /* 0x00000057b0577220 */ /* 0x000fe20000410000 */
[----:B------:R-:W-:Y:S01]  /*2f60*/  @P1 SHF.L.U32 R70, R69, 0x10, RZ ;  /* 0x0000001045461819 */ /* 0x000fe200000006ff */
[----:B------:R-:W-:Y:S01]  /*2f70*/  @P1 IMAD.U32 R82, R71, 0x10000, RZ ;  /* 0x0001000047521824 */ /* 0x000fe200078e00ff */
[----:B------:R-:W-:Y:S01]  /*2f80*/  @P1 PRMT R69, R62, 0x7632, R69 ;  /* 0x000076323e451816 */ /* 0x000fe20000000045 */
[--C-:B------:R-:W-:Y:S01]  /*2f90*/  @P1 FADD.FTZ R85, R85, R68.reuse ;  /* 0x0000004455551221 */ /* 0x100fe20000010000 */
[----:B------:R-:W-:Y:S01]  /*2fa0*/  @P5 PRMT R68, R75, 0x7632, R68 ;  /* 0x000076324b445816 */ /* 0x000fe20000000044 */
[----:B------:R-:W-:Y:S01]  /*2fb0*/  @P1 FADD.FTZ R91, R91, R70 ;  /* 0x000000465b5b1221 */ /* 0x000fe20000010000 */
[----:B------:R-:W-:Y:S01]  /*2fc0*/  @P1 PRMT R73, R63, 0x7632, R73 ;  /* 0x000076323f491816 */ /* 0x000fe20000000049 */
[----:B------:R-:W-:Y:S01]  /*2fd0*/  @P1 FADD.FTZ R97, R97, R82 ;  /* 0x0000005261611221 */ /* 0x000fe20000010000 */
[----:B------:R-:W-:Y:S01]  /*2fe0*/  @P1 SHF.L.U32 R72, R61, 0x10, RZ ;  /* 0x000000103d481819 */ /* 0x000fe200000006ff */
[----:B------:R-:W-:Y:S01]  /*2ff0*/  FADD.FTZ R89, R89, -R88 ;  /* 0x8000005859597221 */ /* 0x000fe20000010000 */
[----:B------:R-:W-:Y:S01]  /*3000*/  @P6 PRMT R74, R74, 0x7632, R74 ;  /* 0x000076324a4a6816 */ /* 0x000fe2000000004a */
[----:B------:R-:W-:Y:S01]  /*3010*/  FADD.FTZ R99, R178, -R99 ;  /* 0x80000063b2637221 */ /* 0x000fe20000010000 */
[----:B------:R-:W-:Y:S01]  /*3020*/  FADD.FTZ R171, R171, -R90 ;  /* 0x8000005aabab7221 */ /* 0x000fe20000010000 */
[----:B------:R-:W-:Y:S01]  /*3030*/  FADD.FTZ R183, R180, -R183 ;  /* 0x800000b7b4b77221 */ /* 0x000fe20000010000 */
[----:B------:R-:W-:Y:S01]  /*3040*/  HFMA2.MMA R71, -RZ, RZ, 0, 0 ;  /* 0x00000000ff477435 */ /* 0x000fe200000001ff */
[----:B------:R-:W-:Y:S01]  /*3050*/  @P1 SHF.L.U32 R70, R69, 0x10, RZ ;  /* 0x0000001045461819 */ /* 0x000fe200000006ff */
[----:B------:R-:W-:Y:S01]  /*3060*/  HFMA2.MMA R80, -RZ, RZ, 0, 0 ;  /* 0x00000000ff507435 */ /* 0x000fe200000001ff */
[----:B------:R-:W-:Y:S01]  /*3070*/  @P1 SHF.L.U32 R82, R73, 0x10, RZ ;  /* 0x0000001049521819 */ /* 0x000fe200000006ff */
[----:B------:R-:W-:Y:S01]  /*3080*/  @P5 IMAD.U32 R73, R68, 0x10000, RZ ;  /* 0x0001000044495824 */ /* 0x000fe200078e00ff */
[----:B------:R-:W-:Y:S01]  /*3090*/  @P6 SHF.L.U32 R69, R74, 0x10, RZ ;  /* 0x000000104a456819 */ /* 0x000fe200000006ff */
[----:B------:R-:W-:Y:S01]  /*30a0*/  @P1 FADD.FTZ R87, R87, R72 ;  /* 0x0000004857571221 */ /* 0x000fe20000010000 */
[----:B------:R-:W-:Y:S01]  /*30b0*/  @P4 SHF.L.U32 R81, R75, 0x10, RZ ;  /* 0x000000104b514819 */ /* 0x000fe200000006ff */
[----:B------:R-:W-:Y:S01]  /*30c0*/  FMUL.FTZ R89, R176, R89 ;  /* 0x00000059b0597220 */ /* 0x000fe20000410000 */
[----:B------:R-:W-:Y:S01]  /*30d0*/  @P1 SHF.L.U32 R84, R62, 0x10, RZ ;  /* 0x000000103e541819 */ /* 0x000fe200000006ff */
[C---:B------:R-:W-:Y:S01]  /*30e0*/  FMUL.FTZ R99, R176.reuse, R99 ;  /* 0x00000063b0637220 */ /* 0x040fe20000410000 */
[----:B------:R-:W-:Y:S01]  /*30f0*/  @P1 SHF.L.U32 R72, R63, 0x10, RZ ;  /* 0x000000103f481819 */ /* 0x000fe200000006ff */
[C---:B------:R-:W-:Y:S01]  /*3100*/  FMUL.FTZ R171, R176.reuse, R171 ;  /* 0x000000abb0ab7220 */ /* 0x040fe20000410000 */
[----:B------:R-:W-:Y:S01]  /*3110*/  MOV R93, R2 ;  /* 0x00000002005d7202 */ /* 0x000fe20000000f00 */
[----:B------:R-:W-:Y:S01]  /*3120*/  FMUL.FTZ R183, R176, R183 ;  /* 0x000000b7b0b77220 */ /* 0x000fe20000410000 */
[----:B------:R-:W-:Y:S01]  /*3130*/  MOV R75, RZ ;  /* 0x000000ff004b7202 */ /* 0x000fe20000000f00 */
[----:B------:R-:W-:Y:S01]  /*3140*/  @P5 FMUL.FTZ R75, R186, R73 ;  /* 0x00000049ba4b5220 */ /* 0x000fe20000410000 */
[----:B------:R-:W-:Y:S01]  /*3150*/  @P6 FMUL.FTZ R71, R188, R69 ;  /* 0x00000045bc476220 */ /* 0x000fe20000410000 */
[----:B------:R-:W-:Y:S01]  /*3160*/  LOP3.LUT P5, RZ, R2, 0xff0000, RZ, 0xc0, !PT ;  /* 0x00ff000002ff7812 */ /* 0x000fe200078ac0ff */
[----:B------:R-:W-:Y:S01]  /*3170*/  @P4 FMUL.FTZ R80, R179, R81 ;  /* 0x00000051b3504220 */ /* 0x000fe20000410000 */
[----:B------:R-:W0:Y:S01]  /*3180*/  @P2 LDC.64 R68, c[0x0][0x308] ;  /* 0x0000c200ff442b82 */ /* 0x000e220000000a00 */
[----:B------:R-:W-:Y:S01]  /*3190*/  LOP3.LUT P4, RZ, R93, 0xff, RZ, 0xc0, !PT ;  /* 0x000000ff5dff7812 */ /* 0x000fe2000788c0ff */
[----:B------:R-:W-:Y:S01]  /*31a0*/  @P1 FADD.FTZ R89, R89, R84 ;  /* 0x0000005459591221 */ /* 0x000fe20000010000 */
[----:B------:R-:W-:Y:S01]  /*31b0*/  @P1 FADD.FTZ R99, R99, R70 ;  /* 0x0000004663631221 */ /* 0x000fe20000010000 */
[----:B------:R-:W-:Y:S01]  /*31c0*/  @P1 FADD.FTZ R171, R171, R72 ;  /* 0x00000048abab1221 */ /* 0x000fe20000010000 */
[----:B------:R-:W-:Y:S01]  /*31d0*/  @P1 FADD.FTZ R183, R183, R82 ;  /* 0x00000052b7b71221 */ /* 0x000fe20000010000 */
[----:B------:R-:W-:Y:S01]  /*31e0*/  LOP3.LUT P1, RZ, R3, 0xff, RZ, 0xc0, !PT ;  /* 0x000000ff03ff7812 */ /* 0x000fe2000782c0ff */
[----:B------:R-:W-:Y:S01]  /*31f0*/  FADD.FTZ R121, R0, R121 ;  /* 0x0000007900797221 */ /* 0x000fe20000010000 */
[----:B------:R-:W-:Y:S01]  /*3200*/  @P2 F2FP.BF16.F32.PACK_AB R70, RZ, R85 ;  /* 0x00000055ff46223e */ /* 0x000fe200000010ff */
[-C--:B------:R-:W-:Y:S01]  /*3210*/  FMUL.FTZ R85, R85, R170.reuse ;  /* 0x000000aa55557220 */ /* 0x080fe20000410000 */
[----:B------:R-:W-:Y:S01]  /*3220*/  @P2 F2FP.BF16.F32.PACK_AB R72, RZ, R91 ;  /* 0x0000005bff48223e */ /* 0x000fe200000010ff */
[-C--:B------:R-:W-:Y:S01]  /*3230*/  FMUL.FTZ R91, R91, R170.reuse ;  /* 0x000000aa5b5b7220 */ /* 0x080fe20000410000 */
[----:B------:R-:W-:Y:S01]  /*3240*/  @P2 F2FP.BF16.F32.PACK_AB R73, RZ, R87 ;  /* 0x00000057ff49223e */ /* 0x000fe200000010ff */
[-C--:B------:R-:W-:Y:S01]  /*3250*/  FMUL.FTZ R87, R87, R170.reuse ;  /* 0x000000aa57577220 */ /* 0x080fe20000410000 */
[----:B------:R-:W-:Y:S01]  /*3260*/  @P2 PRMT R64, R70, 0x7610, R64 ;  /* 0x0000761046402816 */ /* 0x000fe20000000040 */
[----:B------:R-:W-:Y:S01]  /*3270*/  FMUL.FTZ R85, R85, UR15 ;  /* 0x0000000f55557c20 */ /* 0x000fe20008410000 */
[----:B------:R-:W-:Y:S01]  /*3280*/  @P2 F2FP.BF16.F32.PACK_AB R81, RZ, R89 ;  /* 0x00000059ff51223e */ /* 0x000fe200000010ff */
[-C--:B------:R-:W-:Y:S01]  /*3290*/  FMUL.FTZ R89, R89, R170.reuse ;  /* 0x000000aa59597220 */ /* 0x080fe20000410000 */
[----:B------:R-:W-:Y:S01]  /*32a0*/  @P2 F2FP.BF16.F32.PACK_AB R83, RZ, R171 ;  /* 0x000000abff53223e */ /* 0x000fe200000010ff */
[----:B------:R-:W-:Y:S01]  /*32b0*/  FMUL.FTZ R87, R87, UR15 ;  /* 0x0000000f57577c20 */ /* 0x000fe20008410000 */
[----:B------:R-:W-:Y:S01]  /*32c0*/  @P2 F2FP.BF16.F32.PACK_AB R74, RZ, R97 ;  /* 0x00000061ff4a223e */ /* 0x000fe200000010ff */
[----:B------:R-:W-:Y:S01]  /*32d0*/  FMUL.FTZ R89, R89, UR15 ;  /* 0x0000000f59597c20 */ /* 0x000fe20008410000 */
[----:B------:R-:W-:Y:S01]  /*32e0*/  @P2 PRMT R65, R73, 0x7610, R65 ;  /* 0x0000761049412816 */ /* 0x000fe20000000041 */
[-C--:B------:R-:W-:Y:S01]  /*32f0*/  FMUL.FTZ R97, R97, R170.reuse ;  /* 0x000000aa61617220 */ /* 0x080fe20000410000 */
[----:B------:R-:W-:Y:S01]  /*3300*/  @P2 PRMT R64, R64, 0x5410, R72 ;  /* 0x0000541040402816 */ /* 0x000fe20000000048 */
[----:B------:R-:W-:Y:S01]  /*3310*/  FMUL.FTZ R171, R171, R170 ;  /* 0x000000aaabab7220 */ /* 0x000fe20000410000 */
[----:B------:R-:W-:Y:S01]  /*3320*/  @P2 PRMT R66, R81, 0x7610, R66 ;  /* 0x0000761051422816 */ /* 0x000fe20000000042 */
[----:B------:R-:W-:Y:S01]  /*3330*/  HFMA2.MMA R81, -RZ, RZ, 0, 0 ;  /* 0x00000000ff517435 */ /* 0x000fe200000001ff */
[----:B------:R-:W-:Y:S01]  /*3340*/  @P2 PRMT R67, R83, 0x7610, R67 ;  /* 0x0000761053432816 */ /* 0x000fe20000000043 */
[----:B------:R-:W-:Y:S01]  /*3350*/  HFMA2.MMA R83, -RZ, RZ, 0, 0 ;  /* 0x00000000ff537435 */ /* 0x000fe200000001ff */
[----:B------:R-:W-:Y:S01]  /*3360*/  @P2 PRMT R65, R65, 0x5410, R74 ;  /* 0x0000541041412816 */ /* 0x000fe2000000004a */
[----:B0-----:R-:W-:Y:S01]  /*3370*/  @P2 IMAD.WIDE.U32 R68, R177, 0x10, R68 ;  /* 0x00000010b1442825 */ /* 0x001fe200078e0044 */
[----:B------:R-:W-:-:S03]  /*3380*/  MOV R74, RZ ;  /* 0x000000ff004a7202 */ /* 0x000fc60000000f00 */
[----:B------:R-:W-:Y:S01]  /*3390*/  FMUL.FTZ R171, R171, UR15 ;  /* 0x0000000fabab7c20 */ /* 0x000fe20008410000 */
        /* <DEDUP_REMOVED lines=8> */
[----:B------:R-:W-:Y:S01]  /*3420*/  FMUL.FTZ R86, R97, UR15 ;  /* 0x0000000f61567c20 */ /* 0x000fe20008410000 */
[----:B------:R-:W-:Y:S01]  /*3430*/  FMUL.FTZ R170, R170, UR15 ;  /* 0x0000000faaaa7c20 */ /* 0x000fe20008410000 */
[----:B------:R-:W-:Y:S01]  /*3440*/  LOP3.LUT P6, RZ, R3, 0xff0000, RZ, 0xc0, !PT ;  /* 0x00ff000003ff7812 */ /* 0x000fe200078cc0ff */
[----:B------:R0:W-:Y:S01]  /*3450*/  @P2 STG.E.128 desc[UR6][R68.64], R64 ;  /* 0x0000004044002986 */ /* 0x0001e2000c101d06 */
[----:B------:R-:W-:Y:S01]  /*3460*/  LOP3.LUT P2, RZ, R2, 0xff00, RZ, 0xc0, !PT ;  /* 0x0000ff0002ff7812 */ /* 0x000fe2000784c0ff */
[----:B------:R-:W-:Y:S01]  /*3470*/  FMUL.FTZ R0, R9, R91 ;  /* 0x0000005b09007220 */ /* 0x000fe20000410000 */
[----:B------:R-:W-:Y:S01]  /*3480*/  FADD.FTZ R112, R71, R112 ;  /* 0x0000007047707221 */ /* 0x000fe20000010000 */
[----:B------:R-:W-:Y:S01]  /*3490*/  FADD.FTZ R110, R75, R110 ;  /* 0x0000006e4b6e7221 */ /* 0x000fe20000010000 */
[----:B------:R-:W-:Y:S01]  /*34a0*/  IADD3 R174, R174, UR20, RZ ;  /* 0x00000014aeae7c10 */ /* 0x000fe2000fffe0ff */
        /* <DEDUP_REMOVED lines=12> */
[----:B0-----:R-:W-:Y:S01]  /*3570*/  FMUL.FTZ R68, R6, R171 ;  /* 0x000000ab06447220 */ /* 0x001fe20000410000 */
[----:B------:R-:W-:Y:S01]  /*3580*/  FMUL.FTZ R69, R7, R170 ;  /* 0x000000aa07457220 */ /* 0x000fe20000410000 */
[----:B------:R-:W-:-:S03]  /*3590*/  FADD.FTZ R114, R187, R114 ;  /* 0x00000072bb727221 */ /* 0x000fc60000010000 */
[----:B------:R-:W-:Y:S02]  /*35a0*/  FSEL R68, R68, RZ, P6 ;  /* 0x000000ff44447208 */ /* 0x000fe40003000000 */
[----:B--2---:R-:W-:Y:S02]  /*35b0*/  @P5 SHF.L.U32 R72, R77, 0x10, RZ ;  /* 0x000000104d485819 */ /* 0x004fe400000006ff */
[----:B------:R-:W-:Y:S02]  /*35c0*/  @P4 SHF.L.U32 R70, R76, 0x10, RZ ;  /* 0x000000104c464819 */ /* 0x000fe400000006ff */
[----:B------:R-:W-:Y:S01]  /*35d0*/  @P1 SHF.L.U32 R73, R78, 0x10, RZ ;  /* 0x000000104e491819 */ /* 0x000fe200000006ff */
[----:B------:R-:W-:Y:S01]  /*35e0*/  @P5 FMUL.FTZ R74, R87, R72 ;  /* 0x00000048574a5220 */ /* 0x000fe20000410000 */
[----:B------:R-:W-:Y:S01]  /*35f0*/  FMUL.FTZ R72, R10, R87 ;  /* 0x000000570a487220 */ /* 0x000fe20000410000 */
[----:B------:R-:W-:Y:S01]  /*3600*/  @P4 FMUL.FTZ R81, R85, R70 ;  /* 0x0000004655514220 */ /* 0x000fe20000410000 */
[----:B------:R-:W-:Y:S01]  /*3610*/  FMUL.FTZ R70, R8, R85 ;  /* 0x0000005508467220 */ /* 0x000fe20000410000 */
[----:B------:R-:W-:Y:S01]  /*3620*/  @P1 FMUL.FTZ R83, R89, R73 ;  /* 0x0000004959531220 */ /* 0x000fe20000410000 */
[----:B------:R-:W-:Y:S01]  /*3630*/  FMUL.FTZ R73, R4, R89 ;  /* 0x0000005904497220 */ /* 0x000fe20000410000 */
[----:B------:R-:W-:Y:S01]  /*3640*/  FSEL R84, R72, RZ, P5 ;  /* 0x000000ff48547208 */ /* 0x000fe20002800000 */
[----:B------:R-:W-:Y:S01]  /*3650*/  FADD.FTZ R156, R81, R156 ;  /* 0x0000009c519c7221 */ /* 0x000fe20000010000 */
[----:B------:R-:W-:Y:S01]  /*3660*/  LEA R72, P5, R177, UR18, 0x4 ;  /* 0x00000012b1487c11 */ /* 0x000fe2000f8a20ff */
[----:B------:R-:W-:Y:S01]  /*3670*/  FADD.FTZ R101, R74, R101 ;  /* 0x000000654a657221 */ /* 0x000fe20000010000 */
[----:B------:R-:W-:Y:S01]  /*3680*/  FSEL R82, R70, RZ, P4 ;  /* 0x000000ff46527208 */ /* 0x000fe20002000000 */
[----:B------:R-:W-:Y:S01]  /*3690*/  FADD.FTZ R106, R83, R106 ;  /* 0x0000006a536a7221 */ /* 0x000fe20000010000 */
[----:B------:R-:W-:-:S02]  /*36a0*/  FSEL R70, R73, RZ, P1 ;  /* 0x000000ff49467208 */ /* 0x000fc40000800000 */
[----:B------:R-:W-:Y:S02]  /*36b0*/  LOP3.LUT P1, RZ, R3, 0xff00, RZ, 0xc0, !PT ;  /* 0x0000ff0003ff7812 */ /* 0x000fe4000782c0ff */
[----:B------:R-:W-:Y:S02]  /*36c0*/  LEA.HI.X R73, R177, UR19, RZ, 0x4, P5 ;  /* 0x00000013b1497c11 */ /* 0x000fe4000a8f24ff */
[----:B------:R-:W-:Y:S01]  /*36d0*/  LOP3.LUT P5, RZ, R3, 0xff000000, RZ, 0xc0, !PT ;  /* 0xff00000003ff7812 */ /* 0x000fe200078ac0ff */
[----:B------:R-:W-:Y:S01]  /*36e0*/  FMUL.FTZ R3, R5, R99 ;  /* 0x0000006305037220 */ /* 0x000fe20000410000 */
[----:B------:R-:W-:Y:S01]  /*36f0*/  LOP3.LUT P4, RZ, R2, 0xff000000, RZ, 0xc0, !PT ;  /* 0xff00000002ff7812 */ /* 0x000fe2000788c0ff */
[----:B------:R-:W-:Y:S01]  /*3700*/  FMUL.FTZ R2, R11, R86 ;  /* 0x000000560b027220 */ /* 0x000fe20000410000 */
[----:B------:R-:W-:Y:S02]  /*3710*/  FSEL R71, R69, RZ, P5 ;  /* 0x000000ff45477208 */ /* 0x000fe40002800000 */
[----:B------:R-:W-:-:S02]  /*3720*/  FSEL R75, R3, RZ, P1 ;  /* 0x000000ff034b7208 */ /* 0x000fc40000800000 */
[----:B------:R-:W-:Y:S02]  /*3730*/  FSEL R69, R2, RZ, P4 ;  /* 0x000000ff02457208 */ /* 0x000fe40002000000 */
[----:B------:R-:W-:Y:S01]  /*3740*/  FSEL R3, R0, RZ, P2 ;  /* 0x000000ff00037208 */ /* 0x000fe20001000000 */
[----:B------:R-:W-:Y:S01]  /*3750*/  IMAD.MOV.U32 R0, RZ, RZ, RZ ;  /* 0x000000ffff007224 */ /* 0x000fe200078e00ff */
[----:B------:R-:W-:Y:S02]  /*3760*/  F2FP.BF16.F32.PACK_AB R71, R71, R68 ;  /* 0x000000444747723e */ /* 0x000fe400000010ff */
[----:B------:R-:W-:Y:S02]  /*3770*/  F2FP.BF16.F32.PACK_AB R70, R75, R70 ;  /* 0x000000464b46723e */ /* 0x000fe400000010ff */
[----:B------:R-:W-:Y:S02]  /*3780*/  F2FP.BF16.F32.PACK_AB R69, R69, R84 ;  /* 0x000000544545723e */ /* 0x000fe400000010ff */
[----:B------:R-:W-:-:S02]  /*3790*/  F2FP.BF16.F32.PACK_AB R68, R3, R82 ;  /* 0x000000520344723e */ /* 0x000fc400000010ff */
[----:B------:R-:W-:Y:S02]  /*37a0*/  CS2R R2, SRZ ;  /* 0x0000000000027805 */ /* 0x000fe4000001ff00 */
[----:B------:R-:W-:Y:S01]  /*37b0*/  @P1 PRMT R78, R78, 0x7632, R78 ;  /* 0x000076324e4e1816 */ /* 0x000fe2000000004e */
[----:B------:R-:W-:Y:S01]  /*37c0*/  HFMA2.MMA R82, -RZ, RZ, 0, 0 ;  /* 0x00000000ff527435 */ /* 0x000fe200000001ff */
[----:B------:R-:W-:Y:S01]  /*37d0*/  @P2 PRMT R76, R76, 0x7632, R76 ;  /* 0x000076324c4c2816 */ /* 0x000fe2000000004c */
[----:B------:R0:W-:Y:S01]  /*37e0*/  STG.E.128 desc[UR6][R72.64], R68 ;  /* 0x0000004448007986 */ /* 0x0001e2000c101d06 */
[----:B------:R-:W-:Y:S02]  /*37f0*/  @P1 SHF.L.U32 R78, R78, 0x10, RZ ;  /* 0x000000104e4e1819 */ /* 0x000fe400000006ff */
[----:B------:R-:W-:Y:S02]  /*3800*/  @P4 PRMT R77, R77, 0x7632, R77 ;  /* 0x000076324d4d4816 */ /* 0x000fe4000000004d */
[----:B------:R-:W-:Y:S01]  /*3810*/  @P6 SHF.L.U32 R80, R79, 0x10, RZ ;  /* 0x000000104f506819 */ /* 0x000fe200000006ff */
[----:B------:R-:W-:Y:S01]  /*3820*/  @P1 FMUL.FTZ R2, R99, R78 ;  /* 0x0000004e63021220 */ /* 0x000fe20000410000 */
[----:B------:R-:W-:-:S02]  /*3830*/  ISETP.GE.AND P1, PT, R174, UR21, PT ;  /* 0x00000015ae007c0c */ /* 0x000fc4000bf26270 */
[----:B------:R-:W-:Y:S01]  /*3840*/  @P2 SHF.L.U32 R76, R76, 0x10, RZ ;  /* 0x000000104c4c2819 */ /* 0x000fe200000006ff */
[----:B------:R-:W-:Y:S01]  /*3850*/  FADD.FTZ R107, R2, R107 ;  /* 0x0000006b026b7221 */ /* 0x000fe20000010000 */
[----:B------:R-:W-:Y:S02]  /*3860*/  @P5 PRMT R79, R79, 0x7632, R79 ;  /* 0x000076324f4f5816 */ /* 0x000fe4000000004f */
[----:B------:R-:W-:Y:S01]  /*3870*/  @P4 SHF.L.U32 R77, R77, 0x10, RZ ;  /* 0x000000104d4d4819 */ /* 0x000fe200000006ff */
[----:B------:R-:W-:Y:S01]  /*3880*/  @P2 FMUL.FTZ R3, R91, R76 ;  /* 0x0000004c5b032220 */ /* 0x000fe20000410000 */
[----:B------:R-:W-:Y:S02]  /*3890*/  @P5 SHF.L.U32 R79, R79, 0x10, RZ ;  /* 0x000000104f4f5819 */ /* 0x000fe400000006ff */
[----:B------:R-:W-:Y:S01]  /*38a0*/  MOV R75, RZ ;  /* 0x000000ff004b7202 */ /* 0x000fe20000000f00 */
[----:B------:R-:W-:Y:S01]  /*38b0*/  @P4 FMUL.FTZ R0, R86, R77 ;  /* 0x0000004d56004220 */ /* 0x000fe20000410000 */
[----:B------:R-:W-:Y:S01]  /*38c0*/  FADD.FTZ R102, R3, R102 ;  /* 0x0000006603667221 */ /* 0x000fe20000010000 */
[----:B------:R-:W-:Y:S01]  /*38d0*/  @P6 FMUL.FTZ R75, R171, R80 ;  /* 0x00000050ab4b6220 */ /* 0x000fe20000410000 */
[----:B------:R-:W-:Y:S01]  /*38e0*/  @P5 FMUL.FTZ R82, R170, R79 ;  /* 0x0000004faa525220 */ /* 0x000fe20000410000 */
[----:B------:R-:W-:Y:S01]  /*38f0*/  SEL R3, RZ, 0x1, P3 ;  /* 0x00000001ff037807 */ /* 0x000fe20001800000 */
[----:B------:R-:W-:Y:S01]  /*3900*/  FADD.FTZ R103, R0, R103 ;  /* 0x0000006700677221 */ /* 0x000fe20000010000 */
[----:B------:R-:W-:Y:S01]  /*3910*/  FADD.FTZ R104, R75, R104 ;  /* 0x000000684b687221 */ /* 0x000fe20000010000 */
[----:B------:R-:W-:Y:S01]  /*3920*/  FADD.FTZ R105, R82, R105 ;  /* 0x0000006952697221 */ /* 0x000fe20000010000 */
[----:B------:R-:W-:Y:S01]  /*3930*/  PRMT R0, R3, 0x7610, R0 ;  /* 0x0000761003007816 */ /* 0x000fe20000000000 */
[----:B0-----:R-:W-:Y:S06]  /*3940*/  @!P1 BRA `(.L_x_3259) ;  /* 0xffffffcc00749947 */ /* 0x001fec000383ffff */
        /* <DEDUP_REMOVED lines=69> */
.L_x_3256:
        /* <DEDUP_REMOVED lines=31> */
.L_x_3257:
[----:B------:R-:W-:Y:S01]  /*3f90*/  HFMA2.MMA R78, -RZ, RZ, 0, 9.5367431640625e-07 ;  /* 0x00000010ff4e7435 */ /* 0x000fe200000001ff */
[----:B------:R-:W-:Y:S01]  /*3fa0*/  MOV R79, R71 ;  /* 0x00000047004f7202 */ /* 0x000fe20000000f00 */
[----:B------:R-:W-:Y:S01]  /*3fb0*/  IMAD.MOV.U32 R76, RZ, RZ, -0x1 ;  /* 0xffffffffff4c7424 */ /* 0x000fe200078e00ff */
[----:B------:R-:W-:-:S08]  /*3fc0*/  MOV R81, 0x1f ;  /* 0x0000001f00517802 */ /* 0x000fd00000000f00 */
[----:B-----5:R-:W-:Y:S05]  /*3fd0*/  WARPSYNC.COLLECTIVE R76, `(.L_x_3260) ;  /* 0x000000004c087348 */ /* 0x020fea0003c00000 */
[----:B------:R0:W1:Y:S02]  /*3fe0*/  SHFL.DOWN P5, R77, R79, R78, R81 ;  /* 0x0800004e4f4d7389 */ /* 0x00006400000a0051 */
[----:B01---5:R-:W-:Y:S01]  /*3ff0*/  ENDCOLLECTIVE ;  /* 0x000000000000791b */ /* 0x023fe20003800000 */
.L_x_3260:
[----:B------:R-:W-:Y:S02]  /*4000*/  MOV R79, R69 ;  /* 0x00000045004f7202 */ /* 0x000fe40000000f00 */
[----:B------:R-:W-:-:S07]  /*4010*/  MOV R68, R77 ;  /* 0x0000004d00447202 */ /* 0x000fce0000000f00 */
[----:B------:R-:W-:Y:S05]  /*4020*/  WARPSYNC.COLLECTIVE R76, `(.L_x_3261) ;  /* 0x000000004c087348 */ /* 0x000fea0003c00000 */
[----:B------:R0:W1:Y:S02]  /*4030*/  SHFL.DOWN P5, R77, R79, R78, R81 ;  /* 0x0800004e4f4d7389 */ /* 0x00006400000a0051 */
[----:B01----:R-:W-:Y:S01]  /*4040*/  ENDCOLLECTIVE ;  /* 0x000000000000791b */ /* 0x003fe20003800000 */
.L_x_3261:
[----:B------:R-:W-:Y:S01]  /*4050*/  FADD.FTZ R68, R71, R68 ;  /* 0x0000004447447221 */ /* 0x000fe20000010000 */
[----:B------:R-:W-:-:S04]  /*4060*/  HFMA2.MMA R78, -RZ, RZ, 0, 4.76837158203125e-07 ;  /* 0x00000008ff4e7435 */ /* 0x000fc800000001ff */
[----:B------:R-:W-:Y:S02]  /*4070*/  MOV R79, R68 ;  /* 0x00000044004f7202 */ /* 0x000fe40000000f00 */
[----:B------:R-:W-:-:S07]  /*4080*/  MOV R70, R77 ;  /* 0x0000004d00467202 */ /* 0x000fce0000000f00 */
[----:B------:R-:W-:Y:S05]  /*4090*/  WARPSYNC.COLLECTIVE R76, `(.L_x_3262) ;  /* 0x000000004c087348 */ /* 0x000fea0003c00000 */
[----:B------:R0:W1:Y:S02]  /*40a0*/  SHFL.DOWN P5, R77, R79, R78, R81 ;  /* 0x0800004e4f4d7389 */ /* 0x00006400000a0051 */
[----:B01----:R-:W-:Y:S01]  /*40b0*/  ENDCOLLECTIVE ;  /* 0x000000000000791b */ /* 0x003fe20003800000 */
.L_x_3262:
[----:B------:R-:W-:-:S05]  /*40c0*/  FADD.FTZ R70, R69, R70 ;  /* 0x0000004645467221 */ /* 0x000fca0000010000 */
[----:B------:R-:W-:Y:S02]  /*40d0*/  MOV R79, R70 ;  /* 0x00000046004f7202 */ /* 0x000fe40000000f00 */
[----:B------:R-:W-:-:S07]  /*40e0*/  MOV R73, R77 ;  /* 0x0000004d00497202 */ /* 0x000fce0000000f00 */
[----:B------:R-:W-:Y:S05]  /*40f0*/  WARPSYNC.COLLECTIVE R76, `(.L_x_3263) ;  /* 0x000000004c087348 */ /* 0x000fea0003c00000 */
[----:B------:R0:W1:Y:S02]  /*4100*/  SHFL.DOWN P5, R77, R79, R78, R81 ;  /* 0x0800004e4f4d7389 */ /* 0x00006400000a0051 */
[----:B01----:R-:W-:Y:S01]  /*4110*/  ENDCOLLECTIVE ;  /* 0x000000000000791b */ /* 0x003fe20003800000 */
.L_x_3263:
[----:B------:R-:W-:Y:S01]  /*4120*/  FADD.FTZ R73, R68, R73 ;  /* 0x0000004944497221 */ /* 0x000fe20000010000 */
[----:B------:R-:W-:-:S04]  /*4130*/  HFMA2.MMA R78, -RZ, RZ, 0, 2.384185791015625e-07 ;  /* 0x00000004ff4e7435 */ /* 0x000fc800000001ff */
[----:B------:R-:W-:Y:S01]  /*4140*/  MOV R79, R73 ;  /* 0x00000049004f7202 */ /* 0x000fe20000000f00 */
[----:B------:R-:W-:-:S07]  /*4150*/  IMAD.MOV.U32 R75, RZ, RZ, R77 ;  /* 0x000000ffff4b7224 */ /* 0x000fce00078e004d */
[----:B------:R-:W-:Y:S05]  /*4160*/  WARPSYNC.COLLECTIVE R76, `(.L_x_3264) ;  /* 0x000000004c087348 */ /* 0x000fea0003c00000 */
[----:B------:R0:W1:Y:S02]  /*4170*/  SHFL.DOWN P5, R77, R79, R78, R81 ;  /* 0x0800004e4f4d7389 */ /* 0x00006400000a0051 */
[----:B01----:R-:W-:Y:S01]  /*4180*/  ENDCOLLECTIVE ;  /* 0x000000000000791b */ /* 0x003fe20003800000 */
.L_x_3264:
[----:B------:R-:W-:-:S05]  /*4190*/  FADD.FTZ R75, R70, R75 ;  /* 0x0000004b464b7221 */ /* 0x000fca0000010000 */
[----:B------:R-:W-:Y:S02]  /*41a0*/  MOV R79, R75 ;  /* 0x0000004b004f7202 */ /* 0x000fe40000000f00 */
[----:B------:R-:W-:-:S07]  /*41b0*/  MOV R72, R77 ;  /* 0x0000004d00487202 */ /* 0x000fce0000000f00 */
[----:B------:R-:W-:Y:S05]  /*41c0*/  WARPSYNC.COLLECTIVE R76, `(.L_x_3265) ;  /* 0x000000004c087348 */ /* 0x000fea0003c00000 */
[----:B------:R0:W1:Y:S02]  /*41d0*/  SHFL.DOWN P5, R77, R79, R78, R81 ;  /* 0x0800004e4f4d7389 */ /* 0x00006400000a0051 */
[----:B01----:R-:W-:Y:S01]  /*41e0*/  ENDCOLLECTIVE ;  /* 0x000000000000791b */ /* 0x003fe20003800000 */
.L_x_3265:
[----:B------:R-:W-:Y:S01]  /*41f0*/  FADD.FTZ R72, R73, R72 ;  /* 0x0000004849487221 */ /* 0x000fe20000010000 */
[----:B------:R-:W-:-:S04]  /*4200*/  HFMA2.MMA R78, -RZ, RZ, 0, 1.1920928955078125e-07 ;  /* 0x00000002ff4e7435 */ /* 0x000fc800000001ff */
[----:B------:R-:W-:Y:S02]  /*4210*/  MOV R79, R72 ;  /* 0x00000048004f7202 */ /* 0x000fe40000000f00 */
[----:B------:R-:W-:-:S07]  /*4220*/  MOV R74, R77 ;  /* 0x0000004d004a7202 */ /* 0x000fce0000000f00 */
[----:B------:R-:W-:Y:S05]  /*4230*/  WARPSYNC.COLLECTIVE R76, `(.L_x_3266) ;  /* 0x000000004c087348 */ /* 0x000fea0003c00000 */
[----:B------:R0:W1:Y:S02]  /*4240*/  SHFL.DOWN P5, R77, R79, R78, R81 ;  /* 0x0800004e4f4d7389 */ /* 0x00006400000a0051 */
[----:B01----:R-:W-:Y:S01]  /*4250*/  ENDCOLLECTIVE ;  /* 0x000000000000791b */ /* 0x003fe20003800000 */
.L_x_3266:
[----:B------:R-:W-:-:S05]  /*4260*/  FADD.FTZ R74, R75, R74 ;  /* 0x0000004a4b4a7221 */ /* 0x000fca0000010000 */
[----:B------:R-:W-:Y:S01]  /*4270*/  MOV R79, R74 ;  /* 0x0000004a004f7202 */ /* 0x000fe20000000f00 */
[----:B------:R-:W-:-:S07]  /*4280*/  IMAD.MOV.U32 R69, RZ, RZ, R77 ;  /* 0x000000ffff457224 */ /* 0x000fce00078e004d */
[----:B------:R-:W-:Y:S05]  /*4290*/  WARPSYNC.COLLECTIVE R76, `(.L_x_3267) ;  /* 0x000000004c087348 */ /* 0x000fea0003c00000 */
[----:B------:R0:W1:Y:S02]  /*42a0*/  SHFL.DOWN P5, R77, R79, R78, R81 ;  /* 0x0800004e4f4d7389 */ /* 0x00006400000a0051 */
[----:B01----:R-:W-:Y:S01]  /*42b0*/  ENDCOLLECTIVE ;  /* 0x000000000000791b */ /* 0x003fe20003800000 */
.L_x_3267:
[----:B------:R-:W-:Y:S01]  /*42c0*/  FADD.FTZ R69, R72, R69 ;  /* 0x0000004548457221 */ /* 0x000fe20000010000 */
[----:B------:R-:W-:-:S04]  /*42d0*/  HFMA2.MMA R78, -RZ, RZ, 0, 5.9604644775390625e-08 ;  /* 0x00000001ff4e7435 */ /* 0x000fc800000001ff */
[----:B------:R-:W-:Y:S02]  /*42e0*/  MOV R79, R69 ;  /* 0x00000045004f7202 */ /* 0x000fe40000000f00 */
[----:B------:R-:W-:-:S07]  /*42f0*/  MOV R71, R77 ;  /* 0x0000004d00477202 */ /* 0x000fce0000000f00 */
[----:B------:R-:W-:Y:S05]  /*4300*/  WARPSYNC.COLLECTIVE R76, `(.L_x_3268) ;  /* 0x000000004c087348 */ /* 0x000fea0003c00000 */
[----:B------:R0:W1:Y:S02]  /*4310*/  SHFL.DOWN P5, R77, R79, R78, R81 ;  /* 0x0800004e4f4d7389 */ /* 0x00006400000a0051 */
[----:B01----:R-:W-:Y:S01]  /*4320*/  ENDCOLLECTIVE ;  /* 0x000000000000791b */ /* 0x003fe20003800000 */
.L_x_3268:
[----:B------:R-:W-:-:S05]  /*4330*/  FADD.FTZ R71, R74, R71 ;  /* 0x000000474a477221 */ /* 0x000fca0000010000 */
[----:B------:R-:W-:Y:S02]  /*4340*/  MOV R79, R71 ;  /* 0x00000047004f7202 */ /* 0x000fe40000000f00 */
[----:B------:R-:W-:-:S07]  /*4350*/  MOV R68, R77 ;  /* 0x0000004d00447202 */ /* 0x000fce0000000f00 */
[----:B------:R-:W-:Y:S05]  /*4360*/  WARPSYNC.COLLECTIVE R76, `(.L_x_3269) ;  /* 0x000000004c087348 */ /* 0x000fea0003c00000 */
[----:B------:R0:W1:Y:S02]  /*4370*/  SHFL.DOWN P5, R77, R79, R78, R81 ;  /* 0x0800004e4f4d7389 */ /* 0x00006400000a0051 */
[----:B01----:R-:W-:Y:S01]  /*4380*/  ENDCOLLECTIVE ;  /* 0x000000000000791b */ /* 0x003fe20003800000 */
.L_x_3269:
[----:B------:R-:W-:Y:S01]  /*4390*/  MOV R70, R77 ;  /* 0x0000004d00467202 */ /* 0x000fe20000000f00 */
[----:B------:R-:W-:Y:S06]  /*43a0*/  BRA `(.L_x_3270) ;  /* 0xffffffd400cc7947 */ /* 0x000fec000383ffff */
.L_x_3271:
        /* <DEDUP_REMOVED lines=13> */
.L_x_11314:


//--------------------- .text._ZN10layer_norm22ln_bwd_finalize_kernelINS_22Kernel_traits_finalizeILj3072Ef13__nv_bfloat16S2_S2_fjLb1ELj1024ELj4ENS_18Kernel_traits_baseILj3072EfS2_S2_S2_fjLj1024EEEEELb1ELb0EEEvNS_9BwdParamsE --------------------------
	.section	.text._ZN10layer_norm22ln_bwd_finalize_kernelINS_22Kernel_traits_finalizeILj3072Ef13__nv_bfloat16S2_S2_fjLb1ELj1024ELj4ENS_18Kernel_traits_baseILj3072EfS2_S2_S2_fjLj1024EEEEELb1ELb0EEEvNS_9BwdParamsE,"ax",@progbits
	.align	128
        .global         _ZN10layer_norm22ln_bwd_finalize_kernelINS_22Kernel_traits_finalizeILj3072Ef13__nv_bfloat16S2_S2_fjLb1ELj1024ELj4ENS_18Kernel_traits_baseILj3072EfS2_S2_S2_fjLj1024EEEEELb1ELb0EEEvNS_9BwdParamsE
        .type           _ZN10layer_norm22ln_bwd_finalize_kernelINS_22Kernel_traits_finalizeILj3072Ef13__nv_bfloat16S2_S2_fjLb1ELj1024ELj4ENS_18Kernel_traits_baseILj3072EfS2_S2_S2_fjLj1024EEEEELb1ELb0EEEvNS_9BwdParamsE,@function
        .size           _ZN10layer_norm22ln_bwd_finalize_kernelINS_22Kernel_traits_finalizeILj3072Ef13__nv_bfloat16S2_S2_fjLb1ELj1024ELj4ENS_18Kernel_traits_baseILj3072EfS2_S2_S2_fjLj1024EEEEELb1ELb0EEEvNS_9BwdParamsE,(.L_x_11315 - _ZN10layer_norm22ln_bwd_finalize_kernelINS_22Kernel_traits_finalizeILj3072Ef13__nv_bfloat16S2_S2_fjLb1ELj1024ELj4ENS_18Kernel_traits_baseILj3072EfS2_S2_S2_fjLj1024EEEEELb1ELb0EEEvNS_9BwdParamsE)
        .other          _ZN10layer_norm22ln_bwd_finalize_kernelINS_22Kernel_traits_finalizeILj3072Ef13__nv_bfloat16S2_S2_fjLb1ELj1024ELj4ENS_18Kernel_traits_baseILj3072EfS2_S2_S2_fjLj1024EEEEELb1ELb0EEEvNS_9BwdParamsE,@"STO_CUDA_ENTRY STV_DEFAULT"
_ZN10layer_norm22ln_bwd_finalize_kernelINS_22Kernel_traits_finalizeILj3072Ef13__nv_bfloat16S2_S2_fjLb1ELj1024ELj4ENS_18Kernel_traits_baseILj3072EfS2_S2_S2_fjLj1024EEEEELb1ELb0EEEvNS_9BwdParamsE:
.text._ZN10layer_norm22ln_bwd_finalize_kernelINS_22Kernel_traits_finalizeILj3072Ef13__nv_bfloat16S2_S2_fjLb1ELj1024ELj4ENS_18Kernel_traits_baseILj3072EfS2_S2_S2_fjLj1024EEEEELb1ELb0EEEvNS_9BwdParamsE:
        /* <DEDUP_REMOVED lines=24> */
.L_x_3284:
[----:B0--3--:R-:W0:Y:S01]  /*0180*/  LDC R8, c[0x0][0x210] ;  /* 0x00008400ff087b82 */ /* 0x009e220000000800 */
[----:B------:R-:W-:Y:S01]  /*0190*/  BSSY B0, `(.L_x_3272) ;  /* 0x0000086000007945 */ /* 0x000fe20003800000 */
[----:B------:R-:W-:Y:S01]  /*01a0*/  HFMA2.MMA R11, -RZ, RZ, 0, 0 ;  /* 0x00000000ff0b7435 */ /* 0x000fe200000001ff */
[----:B------:R-:W-:Y:S01]  /*01b0*/  MOV R22, RZ ;  /* 0x000000ff00167202 */ /* 0x000fe20000000f00 */
[----:B------:R-:W-:-:S04]  /*01c0*/  HFMA2.MMA R24, -RZ, RZ, 0, 0 ;  /* 0x00000000ff187435 */ /* 0x000fc800000001ff */
[----:B-1----:R-:W1:Y:S01]  /*01d0*/  LDC R9, c[0x0][0x218] ;  /* 0x00008600ff097b82 */ /* 0x002e620000000800 */
[----:B0-----:R-:W-:-:S04]  /*01e0*/  ISETP.GE.U32.AND P1, PT, R3, R8, PT ;  /* 0x000000080300720c */ /* 0x001fc80003f26070 */
[----:B-1----:R-:W-:-:S13]  /*01f0*/  ISETP.GE.U32.OR P1, PT, R4, R9, P1 ;  /* 0x000000090400720c */ /* 0x002fda0000f26470 */
[----:B--2---:R-:W-:Y:S05]  /*0200*/  @P1 BRA `(.L_x_3273) ;  /* 0x0000000400f81947 */ /* 0x004fea0003800000 */
[----:B------:R-:W-:Y:S01]  /*0210*/  ISETP.GE.U32.AND P2, PT, R3, R8, PT ;  /* 0x000000080300720c */ /* 0x000fe20003f46070 */
[----:B------:R-:W-:-:S12]  /*0220*/  IMAD.MOV.U32 R23, RZ, RZ, R3 ;  /* 0x000000ffff177224 */ /* 0x000fd800078e0003 */
        /* <DEDUP_REMOVED lines=13> */
[----:B------:R-:W-:Y:S02]  /*0300*/  ISETP.LE.U32.OR P1, PT, R10, 0x60, P1 ;  /* 0x000000600a00780c */ /* 0x000fe40000f23470 */
[----:B------:R-:W-:Y:S02]  /*0310*/  MOV R24, RZ ;  /* 0x000000ff00187202 */ /* 0x000fe40000000f00 */
[----:B------:R-:W-:Y:S02]  /*0320*/  MOV R22, RZ ;  /* 0x000000ff00167202 */ /* 0x000fe40000000f00 */
[----:B------:R-:W-:Y:S01]  /*0330*/  MOV R11, RZ ;  /* 0x000000ff000b7202 */ /* 0x000fe20000000f00 */
[----:B------:R-:W-:Y:S01]  /*0340*/  BSSY B1, `(.L_x_3274) ;  /* 0x0000039000017945 */ /* 0x000fe20003800000 */
[----:B---3--:R-:W-:Y:S01]  /*0350*/  @P2 FADD.FTZ R24, R24, R13 ;  /* 0x0000000d18182221 */ /* 0x008fe20000010000 */
[----:B----4-:R-:W-:Y:S02]  /*0360*/  @P2 FADD.FTZ R22, R22, R15 ;  /* 0x0000000f16162221 */ /* 0x010fe40000010000 */
[----:B--2---:R-:W-:Y:S01]  /*0370*/  @P2 FADD.FTZ R11, R11, R16 ;  /* 0x000000100b0b2221 */ /* 0x004fe20000010000 */
[----:B------:R-:W-:Y:S01]  /*0380*/  PLOP3.LUT P2, PT, P2, PT, PT, 0x8, 0x0 ;  /* 0x000000000000781c */ /* 0x000fe2000174e170 */
[----:B------:R-:W-:-:S12]  /*0390*/  @P1 BRA `(.L_x_3275) ;  /* 0x0000000000cc1947 */ /* 0x000fd80003800000 */
[----:B------:R-:W-:Y:S02]  /*03a0*/  PLOP3.LUT P2, PT, PT, PT, PT, 0x8, 0x0 ;  /* 0x000000000000781c */ /* 0x000fe40003f4e170 */
[----:B------:R-:W-:-:S11]  /*03b0*/  IADD3 R12, R8, -0x60, RZ ;  /* 0xffffffa0080c7810 */ /* 0x000fd60007ffe0ff */
.L_x_3276:
[----:B------:R-:W0:Y:S01]  /*03c0*/  LDC.64 R14, c[0x0][0x2d0] ;  /* 0x0000b400ff0e7b82 */ /* 0x000e220000000a00 */
[C---:B------:R-:W-:Y:S01]  /*03d0*/  IADD3 R27, R23.reuse, 0x20, RZ ;  /* 0x00000020171b7810 */ /* 0x040fe20007ffe0ff */
[----:B------:R-:W-:-:S04]  /*03e0*/  IMAD R25, R23, R9, R4 ;  /* 0x0000000917197224 */ /* 0x000fc800078e0204 */
[----:B------:R-:W-:Y:S02]  /*03f0*/  IMAD R27, R27, R9, R4 ;  /* 0x000000091b1b7224 */ /* 0x000fe400078e0204 */
[----:B0-----:R-:W-:-:S04]  /*0400*/  IMAD.WIDE.U32 R20, R25, 0x4, R14 ;  /* 0x0000000419147825 */ /* 0x001fc800078e000e */
[----:B------:R-:W-:Y:S01]  /*0410*/  IMAD.WIDE.U32 R16, R27, 0x4, R14 ;  /* 0x000000041b107825 */ /* 0x000fe200078e000e */
[----:B------:R0:W2:Y:S04]  /*0420*/  LDG.E R26, desc[UR6][R20.64] ;  /* 0x00000006141a7981 */ /* 0x0000a8000c1e1900 */
[----:B------:R1:W3:Y:S01]  /*0430*/  LDG.E R10, desc[UR6][R16.64] ;  /* 0x00000006100a7981 */ /* 0x0002e2000c1e1900 */
[C---:B------:R-:W-:Y:S01]  /*0440*/  VIADD R19, R23.reuse, 0x40 ;  /* 0x0000004017137836 */ /* 0x040fe20000000000 */
[----:B------:R-:W-:-:S03]  /*0450*/  IADD3 R29, R23, 0x60, RZ ;  /* 0x00000060171d7810 */ /* 0x000fc60007ffe0ff */
[-CC-:B------:R-:W-:Y:S02]  /*0460*/  IMAD R19, R19, R9.reuse, R4.reuse ;  /* 0x0000000913137224 */ /* 0x180fe400078e0204 */
[----:B------:R-:W-:Y:S02]  /*0470*/  IMAD R29, R29, R9, R4 ;  /* 0x000000091d1d7224 */ /* 0x000fe400078e0204 */
[--C-:B0-----:R-:W-:Y:S01]  /*0480*/  IMAD.WIDE.U32 R20, R19, 0x4, R14.reuse ;  /* 0x0000000413147825 */ /* 0x101fe200078e000e */
[----:B-1----:R-:W0:Y:S03]  /*0490*/  LDC.64 R16, c[0x0][0x2d8] ;  /* 0x0000b600ff107b82 */ /* 0x002e260000000a00 */
        /* <DEDUP_REMOVED lines=23> */
[----:B------:R-:W-:-:S04]  /*0610*/  IADD3 R23, R23, 0x80, RZ ;  /* 0x0000008017177810 */ /* 0x000fc80007ffe0ff */
        /* <DEDUP_REMOVED lines=11> */
.L_x_3275:
[----:B------:R-:W-:Y:S05]  /*06d0*/  BSYNC B1 ;  /* 0x0000000000017941 */ /* 0x000fea0003800000 */
.L_x_3274:
        /* <DEDUP_REMOVED lines=31> */
.L_x_3278:
[----:B------:R-:W-:Y:S05]  /*08d0*/  BSYNC B1 ;  /* 0x0000000000017941 */ /* 0x000fea0003800000 */
.L_x_3277:
        /* <DEDUP_REMOVED lines=16> */
.L_x_3279:
[----:B------:R-:W-:Y:S05]  /*09e0*/  BSYNC B1 ;  /* 0x0000000000017941 */ /* 0x000fea0003800000 */
.L_x_3273:
[----:B------:R-:W-:Y:S05]  /*09f0*/  BSYNC B0 ;  /* 0x0000000000007941 */ /* 0x000fea0003800000 */
.L_x_3272:
        /* <DEDUP_REMOVED lines=40> */
.L_x_3300:
        /* <DEDUP_REMOVED lines=8> */
.L_x_3280:
[----:B------:R-:W-:Y:S01]  /*0d00*/  SHF.L.U32 R8, R5, 0x1, RZ ;  /* 0x0000000105087819 */ /* 0x000fe200000006ff */
[----:B------:R-:W-:Y:S05]  /*0d10*/  WARPSYNC.ALL ;  /* 0x0000000000007948 */ /* 0x000fea0003800000 */
[----:B------:R-:W-:Y:S01]  /*0d20*/  BAR.SYNC.DEFER_BLOCKING 0x0 ;  /* 0x0000000000007b1d */ /* 0x000fe20000010000 */
[----:B------:R-:W-:-:S05]  /*0d30*/  ISETP.GE.U32.OR P1, PT, R8, R9, P0 ;  /* 0x000000090800720c */ /* 0x000fca0000726470 */
[----:B------:R-:W-:Y:S08]  /*0d40*/  BSSY B0, `(.L_x_3282) ;  /* 0x0000010000007945 */ /* 0x000ff00003800000 */
[----:B------:R-:W-:Y:S05]  /*0d50*/  @P1 BRA `(.L_x_3283) ;  /* 0x0000000000381947 */ /* 0x000fea0003800000 */
[----:B------:R-:W-:Y:S01]  /*0d60*/  SHF.L.U32 R8, R0, 0x3, RZ ;  /* 0x0000000300087819 */ /* 0x000fe200000006ff */
[----:B------:R-:W3:Y:S03]  /*0d70*/  LDC.64 R16, c[0x0][0x318] ;  /* 0x0000c600ff107b82 */ /* 0x000ee60000000a00 */
[----:B------:R-:W-:-:S05]  /*0d80*/  LOP3.LUT R20, R8, 0xf8, RZ, 0xc0, !PT ;  /* 0x000000f808147812 */ /* 0x000fca00078ec0ff */
[----:B0-2---:R-:W0:Y:S01]  /*0d90*/  LDS.64 R12, [R20+UR4+0x3000] ;  /* 0x00300004140c7984 */ /* 0x005e220008000a00 */
[----:B------:R-:W2:Y:S03]  /*0da0*/  LDC.64 R18, c[0x0][0x310] ;  /* 0x0000c400ff127b82 */ /* 0x000ea60000000a00 */
[----:B------:R-:W4:Y:S04]  /*0db0*/  LDS.64 R10, [R20+UR4+0x3080] ;  /* 0x00308004140a7984 */ /* 0x000f280008000a00 */
[----:B------:R-:W5:Y:S01]  /*0dc0*/  LDS.64 R8, [R20+UR4+0x3100] ;  /* 0x0031000414087984 */ /* 0x000f620008000a00 */
[----:B------:R-:W1:Y:S01]  /*0dd0*/  LDC.64 R14, c[0x0][0x330] ;  /* 0x0000cc00ff0e7b82 */ /* 0x000e620000000a00 */
[----:B---3--:R-:W-:-:S04]  /*0de0*/  IMAD.WIDE.U32 R16, R5, 0x8, R16 ;  /* 0x0000000805107825 */ /* 0x008fc800078e0010 */
[----:B--2---:R-:W-:-:S04]  /*0df0*/  IMAD.WIDE.U32 R18, R5, 0x8, R18 ;  /* 0x0000000805127825 */ /* 0x004fc800078e0012 */
[----:B-1----:R-:W-:Y:S01]  /*0e00*/  IMAD.WIDE.U32 R14, R5, 0x8, R14 ;  /* 0x00000008050e7825 */ /* 0x002fe200078e000e */
[----:B0-----:R3:W-:Y:S04]  /*0e10*/  STG.E.64 desc[UR6][R16.64], R12 ;  /* 0x0000000c10007986 */ /* 0x0017e8000c101b06 */
[----:B----4-:R3:W-:Y:S04]  /*0e20*/  STG.E.64 desc[UR6][R18.64], R10 ;  /* 0x0000000a12007986 */ /* 0x0107e8000c101b06 */
[----:B-----5:R3:W-:Y:S02]  /*0e30*/  STG.E.64 desc[UR6][R14.64], R8 ;  /* 0x000000080e007986 */ /* 0x0207e4000c101b06 */
.L_x_3283:
[----:B------:R-:W-:Y:S05]  /*0e40*/  BSYNC B0 ;  /* 0x0000000000007941 */ /* 0x000fea0003800000 */
.L_x_3282:
[C---:B------:R-:W-:Y:S01]  /*0e50*/  ISETP.GT.U32.AND P1, PT, R4.reuse, -0xc01, PT ;  /* 0xfffff3ff0400780c */ /* 0x040fe20003f24070 */
[----:B------:R-:W-:Y:S01]  /*0e60*/  VIADD R4, R4, 0xc00 ;  /* 0x00000c0004047836 */ /* 0x000fe20000000000 */
[----:B------:R-:W-:-:S11]  /*0e70*/  IADD3 R5, R5, 0x600, RZ ;  /* 0x0000060005057810 */ /* 0x000fd60007ffe0ff */
[----:B------:R-:W-:Y:S05]  /*0e80*/  @P1 BRA `(.L_x_3284) ;  /* 0xfffffff000bc1947 */ /* 0x000fea000383ffff */
[----:B------:R-:W-:Y:S05]  /*0e90*/  EXIT ;  /* 0x000000000000794d */ /* 0x000fea0003800000 */
.L_x_3281:
[----:B0-----:R-:W-:Y:S01]  /*0ea0*/  HFMA2.MMA R24, -RZ, RZ, 0, 5.9604644775390625e-08 ;  /* 0x00000001ff187435 */ /* 0x001fe200000001ff */
[----:B----4-:R-:W-:Y:S02]  /*0eb0*/  MOV R23, R10 ;  /* 0x0000000a00177202 */ /* 0x010fe40000000f00 */
[----:B------:R-:W-:Y:S02]  /*0ec0*/  MOV R25, 0x1f ;  /* 0x0000001f00197802 */ /* 0x000fe40000000f00 */
[----:B------:R-:W-:-:S07]  /*0ed0*/  MOV R20, 0xffffffff ;  /* 0xffffffff00147802 */ /* 0x000fce0000000f00 */
[----:B-123--:R-:W-:Y:S05]  /*0ee0*/  WARPSYNC.COLLECTIVE R20, `(.L_x_3285) ;  /* 0x0000000014087348 */ /* 0x00efea0003c00000 */
[----:B------:R0:W4:Y:S02]  /*0ef0*/  SHFL.BFLY P2, R22, R23, R24, R25 ;  /* 0x0c00001817167389 */ /* 0x0001240000040019 */
[----:B01234-:R-:W-:Y:S01]  /*0f00*/  ENDCOLLECTIVE ;  /* 0x000000000000791b */ /* 0x01ffe20003800000 */
.L_x_3285:
[----:B------:R-:W-:Y:S01]  /*0f10*/  IMAD.MOV.U32 R24, RZ, RZ, 0x2 ;  /* 0x00000002ff187424 */ /* 0x000fe200078e00ff */
[----:B------:R-:W-:-:S05]  /*0f20*/  MOV R11, R22 ;  /* 0x00000016000b7202 */ /* 0x000fca0000000f00 */
[----:B------:R-:W-:-:S05]  /*0f30*/  FADD.FTZ R11, R10, R11 ;  /* 0x0000000b0a0b7221 */ /* 0x000fca0000010000 */
[----:B------:R-:W-:-:S07]  /*0f40*/  MOV R23, R11 ;  /* 0x0000000b00177202 */ /* 0x000fce0000000f00 */
[----:B------:R-:W-:Y:S05]  /*0f50*/  WARPSYNC.COLLECTIVE R20, `(.L_x_3286) ;  /* 0x0000000014087348 */ /* 0x000fea0003c00000 */
[----:B------:R0:W1:Y:S02]  /*0f60*/  SHFL.BFLY P2, R22, R23, R24, R25 ;  /* 0x0c00001817167389 */ /* 0x0000640000040019 */
[----:B01----:R-:W-:Y:S01]  /*0f70*/  ENDCOLLECTIVE ;  /* 0x000000000000791b */ /* 0x003fe20003800000 */
.L_x_3286:
[----:B------:R-:W-:Y:S01]  /*0f80*/  HFMA2.MMA R24, -RZ, RZ, 0, 2.384185791015625e-07 ;  /* 0x00000004ff187435 */ /* 0x000fe200000001ff */
[----:B------:R-:W-:-:S05]  /*0f90*/  MOV R14, R22 ;  /* 0x00000016000e7202 */ /* 0x000fca0000000f00 */
[----:B------:R-:W-:-:S05]  /*0fa0*/  FADD.FTZ R14, R11, R14 ;  /* 0x0000000e0b0e7221 */ /* 0x000fca0000010000 */
[----:B------:R-:W-:-:S07]  /*0fb0*/  MOV R23, R14 ;  /* 0x0000000e00177202 */ /* 0x000fce0000000f00 */
[----:B------:R-:W-:Y:S05]  /*0fc0*/  WARPSYNC.COLLECTIVE R20, `(.L_x_3287) ;  /* 0x0000000014087348 */ /* 0x000fea0003c00000 */
[----:B------:R0:W1:Y:S02]  /*0fd0*/  SHFL.BFLY P2, R22, R23, R24, R25 ;  /* 0x0c00001817167389 */ /* 0x0000640000040019 */
[----:B01----:R-:W-:Y:S01]  /*0fe0*/  ENDCOLLECTIVE ;  /* 0x000000000000791b */ /* 0x003fe20003800000 */
.L_x_3287:
[----:B------:R-:W-:Y:S01]  /*0ff0*/  HFMA2.MMA R24, -RZ, RZ, 0, 4.76837158203125e-07 ;  /* 0x00000008ff187435 */ /* 0x000fe200000001ff */
[----:B------:R-:W-:-:S05]  /*1000*/  MOV R13, R22 ;  /* 0x00000016000d7202 */ /* 0x000fca0000000f00 */
[----:B------:R-:W-:-:S05]  /*1010*/  FADD.FTZ R13, R14, R13 ;  /* 0x0000000d0e0d7221 */ /* 0x000fca0000010000 */
[----:B------:R-:W-:-:S07]  /*1020*/  MOV R23, R13 ;  /* 0x0000000d00177202 */ /* 0x000fce0000000f00 */
[----:B------:R-:W-:Y:S05]  /*1030*/  WARPSYNC.COLLECTIVE R20, `(.L_x_3288) ;  /* 0x0000000014087348 */ /* 0x000fea0003c00000 */
[----:B------:R0:W1:Y:S02]  /*1040*/  SHFL.BFLY P2, R22, R23, R24, R25 ;  /* 0x0c00001817167389 */ /* 0x0000640000040019 */
[----:B01----:R-:W-:Y:S01]  /*1050*/  ENDCOLLECTIVE ;  /* 0x000000000000791b */ /* 0x003fe20003800000 */
.L_x_3288:
[----:B------:R-:W-:Y:S01]  /*1060*/  HFMA2.MMA R24, -RZ, RZ, 0, 9.5367431640625e-07 ;  /* 0x00000010ff187435 */ /* 0x000fe200000001ff */
[----:B------:R-:W-:-:S05]  /*1070*/  MOV R10, R22 ;  /* 0x00000016000a7202 */ /* 0x000fca0000000f00 */
[----:B------:R-:W-:-:S04]  /*1080*/  FADD.FTZ R11, R13, R10 ;  /* 0x0000000a0d0b7221 */ /* 0x000fc80000010000 */
[----:B------:R-:W-:-:S07]  /*1090*/  IMAD.MOV.U32 R23, RZ, RZ, R11 ;  /* 0x000000ffff177224 */ /* 0x000fce00078e000b */
[----:B------:R-:W-:Y:S05]  /*10a0*/  WARPSYNC.COLLECTIVE R20, `(.L_x_3289) ;  /* 0x0000000014087348 */ /* 0x000fea0003c00000 */
[----:B------:R0:W1:Y:S02]  /*10b0*/  SHFL.BFLY P2, R22, R23, R24, R25 ;  /* 0x0c00001817167389 */ /* 0x0000640000040019 */
[----:B01----:R-:W-:Y:S01]  /*10c0*/  ENDCOLLECTIVE ;  /* 0x000000000000791b */ /* 0x003fe20003800000 */
.L_x_3289:
[----:B------:R-:W-:Y:S01]  /*10d0*/  HFMA2.MMA R24, -RZ, RZ, 0, 5.9604644775390625e-08 ;  /* 0x00000001ff187435 */ /* 0x000fe200000001ff */
[----:B------:R-:W-:Y:S02]  /*10e0*/  MOV R23, R12 ;  /* 0x0000000c00177202 */ /* 0x000fe40000000f00 */
[----:B------:R-:W-:-:S08]  /*10f0*/  MOV R10, R22 ;  /* 0x00000016000a7202 */ /* 0x000fd00000000f00 */
[----:B------:R-:W-:Y:S05]  /*1100*/  WARPSYNC.COLLECTIVE R20, `(.L_x_3290) ;  /* 0x0000000014087348 */ /* 0x000fea0003c00000 */
[----:B------:R0:W1:Y:S02]  /*1110*/  SHFL.BFLY P2, R22, R23, R24, R25 ;  /* 0x0c00001817167389 */ /* 0x0000640000040019 */
[----:B01----:R-:W-:Y:S01]  /*1120*/  ENDCOLLECTIVE ;  /* 0x000000000000791b */ /* 0x003fe20003800000 */
.L_x_3290:
[----:B------:R-:W-:Y:S01]  /*1130*/  HFMA2.MMA R24, -RZ, RZ, 0, 1.1920928955078125e-07 ;  /* 0x00000002ff187435 */ /* 0x000fe200000001ff */
[----:B------:R-:W-:-:S05]  /*1140*/  MOV R13, R22 ;  /* 0x00000016000d7202 */ /* 0x000fca0000000f00 */
[----:B------:R-:W-:-:S05]  /*1150*/  FADD.FTZ R15, R12, R13 ;  /* 0x0000000d0c0f7221 */ /* 0x000fca0000010000 */
[----:B------:R-:W-:-:S07]  /*1160*/  MOV R23, R15 ;  /* 0x0000000f00177202 */ /* 0x000fce0000000f00 */
[----:B------:R-:W-:Y:S05]  /*1170*/  WARPSYNC.COLLECTIVE R20, `(.L_x_3291) ;  /* 0x0000000014087348 */ /* 0x000fea0003c00000 */
[----:B------:R0:W1:Y:S02]  /*1180*/  SHFL.BFLY P2, R22, R23, R24, R25 ;  /* 0x0c00001817167389 */ /* 0x0000640000040019 */
[----:B01----:R-:W-:Y:S01]  /*1190*/  ENDCOLLECTIVE ;  /* 0x000000000000791b */ /* 0x003fe20003800000 */
.L_x_3291:
[----:B------:R-:W-:Y:S01]  /*11a0*/  HFMA2.MMA R24, -RZ, RZ, 0, 2.384185791015625e-07 ;  /* 0x00000004ff187435 */ /* 0x000fe200000001ff */
[----:B------:R-:W-:-:S04]  /*11b0*/  IMAD.MOV.U32 R16, RZ, RZ, R22 ;  /* 0x000000ffff107224 */ /* 0x000fc800078e0016 */
[----:B------:R-:W-:-:S05]  /*11c0*/  FADD.FTZ R16, R15, R16 ;  /* 0x000000100f107221 */ /* 0x000fca0000010000 */
[----:B------:R-:W-:-:S07]  /*11d0*/  MOV R23, R16 ;  /* 0x0000001000177202 */ /* 0x000fce0000000f00 */
[----:B------:R-:W-:Y:S05]  /*11e0*/  WARPSYNC.COLLECTIVE R20, `(.L_x_3292) ;  /* 0x0000000014087348 */ /* 0x000fea0003c00000 */
[----:B------:R0:W1:Y:S02]  /*11f0*/  SHFL.BFLY P2, R22, R23, R24, R25 ;  /* 0x0c00001817167389 */ /* 0x0000640000040019 */
[----:B01----:R-:W-:Y:S01]  /*1200*/  ENDCOLLECTIVE ;  /* 0x000000000000791b */ /* 0x003fe20003800000 */
.L_x_3292:
[----:B------:R-:W-:Y:S01]  /*1210*/  HFMA2.MMA R24, -RZ, RZ, 0, 4.76837158203125e-07 ;  /* 0x00000008ff187435 */ /* 0x000fe200000001ff */
[----:B------:R-:W-:-:S05]  /*1220*/  MOV R17, R22 ;  /* 0x0000001600117202 */ /* 0x000fca0000000f00 */
[----:B------:R-:W-:-:S05]  /*1230*/  FADD.FTZ R17, R16, R17 ;  /* 0x0000001110117221 */ /* 0x000fca0000010000 */
[----:B------:R-:W-:-:S07]  /*1240*/  MOV R23, R17 ;  /* 0x0000001100177202 */ /* 0x000fce0000000f00 */
[----:B------:R-:W-:Y:S05]  /*1250*/  WARPSYNC.COLLECTIVE R20, `(.L_x_3293) ;  /* 0x0000000014087348 */ /* 0x000fea0003c00000 */
[----:B------:R0:W1:Y:S02]  /*1260*/  SHFL.BFLY P2, R22, R23, R24, R25 ;  /* 0x0c00001817167389 */ /* 0x0000640000040019 */
[----:B01----:R-:W-:Y:S01]  /*1270*/  ENDCOLLECTIVE ;  /* 0x000000000000791b */ /* 0x003fe20003800000 */
.L_x_3293:
[----:B------:R-:W-:Y:S01]  /*1280*/  IMAD.MOV.U32 R24, RZ, RZ, 0x10 ;  /* 0x00000010ff187424 */ /* 0x000fe200078e00ff */
[----:B------:R-:W-:-:S05]  /*1290*/  MOV R12, R22 ;  /* 0x00000016000c7202 */ /* 0x000fca0000000f00 */
[----:B------:R-:W-:-:S05]  /*12a0*/  FADD.FTZ R12, R17, R12 ;  /* 0x0000000c110c7221 */ /* 0x000fca0000010000 */
[----:B------:R-:W-:-:S07]  /*12b0*/  MOV R23, R12 ;  /* 0x0000000c00177202 */ /* 0x000fce0000000f00 */
[----:B------:R-:W-:Y:S05]  /*12c0*/  WARPSYNC.COLLECTIVE R20, `(.L_x_3294) ;  /* 0x0000000014087348 */ /* 0x000fea0003c00000 */
[----:B------:R0:W1:Y:S02]  /*12d0*/  SHFL.BFLY P2, R22, R23, R24, R25 ;  /* 0x0c00001817167389 */ /* 0x0000640000040019 */
[----:B01----:R-:W-:Y:S01]  /*12e0*/  ENDCOLLECTIVE ;  /* 0x000000000000791b */ /* 0x003fe20003800000 */
.L_x_3294:
[----:B------:R-:W-:Y:S01]  /*12f0*/  HFMA2.MMA R24, -RZ, RZ, 0, 5.9604644775390625e-08 ;  /* 0x00000001ff187435 */ /* 0x000fe200000001ff */
[----:B------:R-:W-:Y:S02]  /*1300*/  MOV R23, R8 ;  /* 0x0000000800177202 */ /* 0x000fe40000000f00 */
[----:B------:R-:W-:-:S08]  /*1310*/  MOV R15, R22 ;  /* 0x00000016000f7202 */ /* 0x000fd00000000f00 */
[----:B------:R-:W-:Y:S05]  /*1320*/  WARPSYNC.COLLECTIVE R20, `(.L_x_3295) ;  /* 0x0000000014087348 */ /* 0x000fea0003c00000 */
[----:B------:R0:W1:Y:S02]  /*1330*/  SHFL.BFLY P2, R22, R23, R24, R25 ;  /* 0x0c00001817167389 */ /* 0x0000640000040019 */
[----:B01----:R-:W-:Y:S01]  /*1340*/  ENDCOLLECTIVE ;  /* 0x000000000000791b */ /* 0x003fe20003800000 */
.L_x_3295:
[----:B------:R-:W-:Y:S01]  /*1350*/  HFMA2.MMA R24, -RZ, RZ, 0, 1.1920928955078125e-07 ;  /* 0x00000002ff187435 */ /* 0x000fe200000001ff */
[----:B------:R-:W-:-:S05]  /*1360*/  MOV R17, R22 ;  /* 0x0000001600117202 */ /* 0x000fca0000000f00 */
[----:B------:R-:W-:-:S05]  /*1370*/  FADD.FTZ R18, R8, R17 ;  /* 0x0000001108127221 */ /* 0x000fca0000010000 */
[----:B------:R-:W-:-:S07]  /*1380*/  MOV R23, R18 ;  /* 0x0000001200177202 */ /* 0x000fce0000000f00 */
[----:B------:R-:W-:Y:S05]  /*1390*/  WARPSYNC.COLLECTIVE R20, `(.L_x_3296) ;  /* 0x0000000014087348 */ /* 0x000fea0003c00000 */
[----:B------:R0:W1:Y:S02]  /*13a0*/  SHFL.BFLY P2, R22, R23, R24, R25 ;  /* 0x0c00001817167389 */ /* 0x0000640000040019 */
[----:B01----:R-:W-:Y:S01]  /*13b0*/  ENDCOLLECTIVE ;  /* 0x000000000000791b */ /* 0x003fe20003800000 */
.L_x_3296:
[----:B------:R-:W-:Y:S01]  /*13c0*/  HFMA2.MMA R24, -RZ, RZ, 0, 2.384185791015625e-07 ;  /* 0x00000004ff187435 */ /* 0x000fe200000001ff */
[----:B------:R-:W-:-:S05]  /*13d0*/  MOV R13, R22 ;  /* 0x00000016000d7202 */ /* 0x000fca0000000f00 */
[----:B------:R-:W-:-:S04]  /*13e0*/  FADD.FTZ R19, R18, R13 ;  /* 0x0000000d12137221 */ /* 0x000fc80000010000 */
[----:B------:R-:W-:-:S07]  /*13f0*/  IMAD.MOV.U32 R23, RZ, RZ, R19 ;  /* 0x000000ffff177224 */ /* 0x000fce00078e0013 */
[----:B------:R-:W-:Y:S05]  /*1400*/  WARPSYNC.COLLECTIVE R20, `(.L_x_3297) ;  /* 0x0000000014087348 */ /* 0x000fea0003c00000 */
[----:B------:R0:W1:Y:S02]  /*1410*/  SHFL.BFLY P2, R22, R23, R24, R25 ;  /* 0x0c00001817167389 */ /* 0x0000640000040019 */
[----:B01----:R-:W-:Y:S01]  /*1420*/  ENDCOLLECTIVE ;  /* 0x000000000000791b */ /* 0x003fe20003800000 */
.L_x_3297:
[----:B------:R-:W-:Y:S01]  /*1430*/  HFMA2.MMA R24, -RZ, RZ, 0, 4.76837158203125e-07 ;  /* 0x00000008ff187435 */ /* 0x000fe200000001ff */
[----:B------:R-:W-:-:S05]  /*1440*/  MOV R8, R22 ;  /* 0x0000001600087202 */ /* 0x000fca0000000f00 */
[----:B------:R-:W-:-:S05]  /*1450*/  FADD.FTZ R8, R19, R8 ;  /* 0x0000000813087221 */ /* 0x000fca0000010000 */
[----:B------:R-:W-:-:S07]  /*1460*/  MOV R23, R8 ;  /* 0x0000000800177202 */ /* 0x000fce0000000f00 */
[----:B------:R-:W-:Y:S05]  /*1470*/  WARPSYNC.COLLECTIVE R20, `(.L_x_3298) ;  /* 0x0000000014087348 */ /* 0x000fea0003c00000 */
[----:B------:R0:W1:Y:S02]  /*1480*/  SHFL.BFLY P2, R22, R23, R24, R25 ;  /* 0x0c00001817167389 */ /* 0x0000640000040019 */
[----:B01----:R-:W-:Y:S01]  /*1490*/  ENDCOLLECTIVE ;  /* 0x000000000000791b */ /* 0x003fe20003800000 */
.L_x_3298:
[----:B------:R-:W-:Y:S01]  /*14a0*/  HFMA2.MMA R24, -RZ, RZ, 0, 9.5367431640625e-07 ;  /* 0x00000010ff187435 */ /* 0x000fe200000001ff */
[----:B------:R-:W-:-:S05]  /*14b0*/  MOV R21, R22 ;  /* 0x0000001600157202 */ /* 0x000fca0000000f00 */
[----:B------:R-:W-:-:S05]  /*14c0*/  FADD.FTZ R21, R8, R21 ;  /* 0x0000001508157221 */ /* 0x000fca0000010000 */
[----:B------:R-:W-:-:S07]  /*14d0*/  MOV R23, R21 ;  /* 0x0000001500177202 */ /* 0x000fce0000000f00 */
[----:B------:R-:W-:Y:S05]  /*14e0*/  WARPSYNC.COLLECTIVE R20, `(.L_x_3299) ;  /* 0x0000000014087348 */ /* 0x000fea0003c00000 */
[----:B------:R0:W1:Y:S02]  /*14f0*/  SHFL.BFLY P2, R22, R23, R24, R25 ;  /* 0x0c00001817167389 */ /* 0x0000640000040019 */
[----:B01----:R-:W-:Y:S01]  /*1500*/  ENDCOLLECTIVE ;  /* 0x000000000000791b */ /* 0x003fe20003800000 */
.L_x_3299:
[----:B------:R-:W-:Y:S01]  /*1510*/  MOV R14, R22 ;  /* 0x00000016000e7202 */ /* 0x000fe20000000f00 */
[----:B------:R-:W-:Y:S06]  /*1520*/  BRA `(.L_x_3300) ;  /* 0xfffffff400d47947 */ /* 0x000fec000383ffff */
.L_x_3301:
        /* <DEDUP_REMOVED lines=13> */
.L_x_11315:


//--------------------- .text._ZN10layer_norm13ln_bwd_kernelINS_13Kernel_traitsIf13__nv_bfloat16S2_S2_fjLj3072ELj1ELj1ELj4ELj16ENS_18Kernel_traits_baseILj3072EfS2_S2_S2_fjLj128EEEEELb1ELb1ELb1ELb0EEEvNS_9BwdParamsE --------------------------
	.section	.text._ZN10layer_norm13ln_bwd_kernelINS_13Kernel_traitsIf13__nv_bfloat16S2_S2_fjLj3072ELj1ELj1ELj4ELj16ENS_18Kernel_traits_baseILj3072EfS2_S2_S2_fjLj128EEEEELb1ELb1ELb1ELb0EEEvNS_9BwdParamsE,"ax",@progbits
	.align	128
        .global         _ZN10layer_norm13ln_bwd_kernelINS_13Kernel_traitsIf13__nv_bfloat16S2_S2_fjLj3072ELj1ELj1ELj4ELj16ENS_18Kernel_traits_baseILj3072EfS2_S2_S2_fjLj128EEEEELb1ELb1ELb1ELb0EEEvNS_9BwdParamsE
        .type           _ZN10layer_norm13ln_bwd_kernelINS_13Kernel_traitsIf13__nv_bfloat16S2_S2_fjLj3072ELj1ELj1ELj4ELj16ENS_18Kernel_traits_baseILj3072EfS2_S2_S2_fjLj128EEEEELb1ELb1ELb1ELb0EEEvNS_9BwdParamsE,@function
        .size           _ZN10layer_norm13ln_bwd_kernelINS_13Kernel_traitsIf13__nv_bfloat16S2_S2_fjLj3072ELj1ELj1ELj4ELj16ENS_18Kernel_traits_baseILj3072EfS2_S2_S2_fjLj128EEEEELb1ELb1ELb1ELb0EEEvNS_9BwdParamsE,(.L_x_11316 - _ZN10layer_norm13ln_bwd_kernelINS_13Kernel_traitsIf13__nv_bfloat16S2_S2_fjLj3072ELj1ELj1ELj4ELj16ENS_18Kernel_traits_baseILj3072EfS2_S2_S2_fjLj128EEEEELb1ELb1ELb1ELb0EEEvNS_9BwdParamsE)
        .other          _ZN10layer_norm13ln_bwd_kernelINS_13Kernel_traitsIf13__nv_bfloat16S2_S2_fjLj3072ELj1ELj1ELj4ELj16ENS_18Kernel_traits_baseILj3072EfS2_S2_S2_fjLj128EEEEELb1ELb1ELb1ELb0EEEvNS_9BwdParamsE,@"STO_CUDA_ENTRY STV_DEFAULT"
_ZN10layer_norm13ln_bwd_kernelINS_13Kernel_traitsIf13__nv_bfloat16S2_S2_fjLj3072ELj1ELj1ELj4ELj16ENS_18Kernel_traits_baseILj3072EfS2_S2_S2_fjLj128EEEEELb1ELb1ELb1ELb0EEEvNS_9BwdParamsE:
.text._ZN10layer_norm13ln_bwd_kernelINS_13Kernel_traitsIf13__nv_bfloat16S2_S2_fjLj3072ELj1ELj1ELj4ELj16ENS_18Kernel_traits_baseILj3072EfS2_S2_S2_fjLj128EEEEELb1ELb1ELb1ELb0EEEvNS_9BwdParamsE:
        /* <DEDUP_REMOVED lines=29> */
[----:B------:R-:W-:Y:S02]  /*01d0*/  @P0 LOP3.LUT R23, R23, 0x80, RZ, 0xfc, !PT ;  /* 0x0000008017170812 */ /* 0x000fe400078efcff */
[----:B------:R-:W5:Y:S01]  /*01e0*/  @P0 LDG.E.128 R36, desc[UR4][R2.64+0x10] ;  /* 0x0000100402240981 */ /* 0x000f62000c1e1d00 */
[----:B------:R-:W0:Y:S03]  /*01f0*/  @P2 LDC.64 R18, c[0x0][0x260] ;  /* 0x00009800ff122b82 */ /* 0x000e260000000a00 */
[----:B------:R-:W5:Y:S01]  /*0200*/  @P0 LDG.E.128 R40, desc[UR4][R4.64+0x10] ;  /* 0x0000100404280981 */ /* 0x000f62000c1e1d00 */
[----:B---3--:R-:W-:-:S03]  /*0210*/  @P1 IMAD.WIDE.U32 R14, R23, 0x20, R10 ;  /* 0x00000020170e1825 */ /* 0x008fc600078e000a */
[----:B------:R1:W5:Y:S01]  /*0220*/  @P0 LDG.E.128 R44, desc[UR4][R4.64] ;  /* 0x00000004042c0981 */ /* 0x000362000c1e1d00 */
[----:B------:R-:W2:Y:S03]  /*0230*/  @P2 LDC.64 R20, c[0x0][0x278] ;  /* 0x00009e00ff142b82 */ /* 0x000ea60000000a00 */
        /* <DEDUP_REMOVED lines=9> */
[----:B--2---:R-:W-:-:S03]  /*02d0*/  @P2 IMAD.WIDE.U32 R12, R23, 0x20, R20 ;  /* 0x00000020170c2825 */ /* 0x004fc600078e0014 */
        /* <DEDUP_REMOVED lines=41> */
[----:B---3--:R-:W-:Y:S06]  /*0570*/  @P2 BRA `(.L_x_3302) ;  /* 0x0000004c00d42947 */ /* 0x008fec0003800000 */
[----:B------:R-:W0:Y:S01]  /*0580*/  LDC.U8 R6, c[0x0][0x2a0] ;  /* 0x0000a800ff067b82 */ /* 0x000e220000000000 */
[----:B------:R-:W-:Y:S01]  /*0590*/  HFMA2.MMA R217, -RZ, RZ, 0, 5.9604644775390625e-08 ;  /* 0x00000001ffd97435 */ /* 0x000fe200000001ff */
[----:B------:R-:W-:-:S10]  /*05a0*/  MOV R81, RZ ;  /* 0x000000ff00517202 */ /* 0x000fd40000000f00 */
.L_x_3447:
        /* <DEDUP_REMOVED lines=23> */
[----:B------:R-:W-:-:S10]  /*0720*/  IMAD.MOV.U32 R179, RZ, RZ, R10 ;  /* 0x000000ffffb37224 */ /* 0x000fd400078e000a */
        /* <DEDUP_REMOVED lines=10> */
[----:B-1----:R-:W-:-:S05]  /*07d0*/  IMAD.WIDE.U32 R174, R177, 0x8, R174 ;  /* 0x00000008b1ae7825 */ /* 0x002fca00078e00ae */
[----:B------:R2:W5:Y:S01]  /*07e0*/  LDG.E.64 R190, desc[UR4][R174.64] ;  /* 0x00000004aebe7981 */ /* 0x000562000c1e1b00 */
[----:B------:R-:W-:Y:S02]  /*07f0*/  IADD3 R179, R10, 0x80, RZ ;  /* 0x000000800ab37810 */ /* 0x000fe40007ffe0ff */
[----:B------:R-:W-:-:S07]  /*0800*/  IADD3 R177, R177, 0x80, RZ ;  /* 0x00000080b1b17810 */ /* 0x000fce0007ffe0ff */
.L_x_3306:
[----:B------:R-:W-:Y:S05]  /*0810*/  BSYNC B1 ;  /* 0x0000000000017941 */ /* 0x000fea0003800000 */
.L_x_3305:
[----:B------:R-:W-:Y:S04]  /*0820*/  BSSY B1, `(.L_x_3307) ;  /* 0x000000b000017945 */ /* 0x000fe80003800000 */
[----:B------:R-:W-:Y:S05]  /*0830*/  @!P1 BRA `(.L_x_3308) ;  /* 0x0000000000249947 */ /* 0x000fea0003800000 */
[----:B------:R-:W1:Y:S01]  /*0840*/  LDC.64 R192, c[0x0][0x240] ;  /* 0x00009000ffc07b82 */ /* 0x000e620000000a00 */
[----:B------:R-:W-:-:S04]  /*0850*/  ISETP.NE.U32.AND P4, PT, RZ, UR8, PT ;  /* 0x00000008ff007c0c */ /* 0x000fc8000bf85070 */
[----:B------:R-:W-:-:S13]  /*0860*/  ISETP.NE.AND.EX P4, PT, RZ, UR9, PT, P4 ;  /* 0x00000009ff007c0c */ /* 0x000fda000bf85340 */
[----:B--2---:R-:W-:-:S05]  /*0870*/  @P4 IMAD.WIDE.U32 R172, R179, 0x10, R196 ;  /* 0x00000010b3ac4825 */ /* 0x004fca00078e00c4 */
[----:B------:R3:W5:Y:S01]  /*0880*/  @P4 LDG.E.128 R156, desc[UR4][R172.64] ;  /* 0x00000004ac9c4981 */ /* 0x000762000c1e1d00 */
[----:B-1----:R-:W-:-:S06]  /*0890*/  IMAD.WIDE.U32 R192, R177, 0x8, R192 ;  /* 0x00000008b1c07825 */ /* 0x002fcc00078e00c0 */
[----:B------:R-:W5:Y:S01]  /*08a0*/  LDG.E.64 R192, desc[UR4][R192.64] ;  /* 0x00000004c0c07981 */ /* 0x000f62000c1e1b00 */
[----:B------:R-:W-:Y:S01]  /*08b0*/  VIADD R177, R177, 0x80 ;  /* 0x00000080b1b17836 */ /* 0x000fe20000000000 */
[----:B---3--:R-:W-:-:S07]  /*08c0*/  IADD3 R179, R179, 0x80, RZ ;  /* 0x00000080b3b37810 */ /* 0x008fce0007ffe0ff */
.L_x_3308:
[----:B------:R-:W-:Y:S05]  /*08d0*/  BSYNC B1 ;  /* 0x0000000000017941 */ /* 0x000fea0003800000 */
.L_x_3307:
[----:B------:R-:W-:Y:S02]  /*08e0*/  ISETP.NE.AND P4, PT, R0, RZ, PT ;  /* 0x000000ff0000720c */ /* 0x000fe40003f85270 */
[----:B------:R-:W-:-:S11]  /*08f0*/  CS2R R222, SRZ ;  /* 0x0000000000de7805 */ /* 0x000fd6000001ff00 */
[----:B------:R-:W-:Y:S05]  /*0900*/  @!P4 BRA `(.L_x_3309) ;  /* 0x000000140000c947 */ /* 0x000fea0003800000 */
[----:B------:R-:W1:Y:S01]  /*0910*/  LDC.64 R194, c[0x0][0x240] ;  /* 0x00009000ffc27b82 */ /* 0x000e620000000a00 */
[----:B------:R-:W-:-:S04]  /*0920*/  ISETP.NE.U32.AND P4, PT, RZ, UR8, PT ;  /* 0x00000008ff007c0c */ /* 0x000fc8000bf85070 */
[----:B------:R-:W-:-:S13]  /*0930*/  ISETP.NE.AND.EX P4, PT, RZ, UR9, PT, P4 ;  /* 0x00000009ff007c0c */ /* 0x000fda000bf85340 */
[----:B------:R-:W-:-:S05]  /*0940*/  @P4 IMAD.WIDE.U32 R196, R179, 0x10, R196 ;  /* 0x00000010b3c44825 */ /* 0x000fca00078e00c4 */
[----:B------:R3:W5:Y:S01]  /*0950*/  @P4 LDG.E.128 R28, desc[UR4][R196.64] ;  /* 0x00000004c41c4981 */ /* 0x000762000c1e1d00 */
[----:B-1----:R-:W-:-:S06]  /*0960*/  IMAD.WIDE.U32 R194, R177, 0x8, R194 ;  /* 0x00000008b1c27825 */ /* 0x002fcc00078e00c2 */
[----:B------:R-:W5:Y:S01]  /*0970*/  LDG.E.64 R194, desc[UR4][R194.64] ;  /* 0x00000004c2c27981 */ /* 0x000f62000c1e1b00 */
[----:B------:R-:W-:Y:S01]  /*0980*/  MOV R222, RZ ;  /* 0x000000ff00de7202 */ /* 0x000fe20000000f00 */
[----:B---3--:R-:W-:Y:S06]  /*0990*/  BRA `(.L_x_3309) ;  /* 0x0000001000dc7947 */ /* 0x008fec0003800000 */
.L_x_3304:
[----:B------:R-:W1:Y:S02]  /*09a0*/  LDC.64 R174, c[0x0][0x250] ;  /* 0x00009400ffae7b82 */ /* 0x000e640000000a00 */
[----:B-1----:R-:W-:-:S06]  /*09b0*/  IMAD.WIDE R174, R5, 0x4, R174 ;  /* 0x0000000405ae7825 */ /* 0x002fcc00078e02ae */
[----:B------:R-:W2:Y:S01]  /*09c0*/  LDG.E R174, desc[UR4][R174.64] ;  /* 0x00000004aeae7981 */ /* 0x000ea2000c1e1900 */
[----:B-----5:R-:W-:Y:S01]  /*09d0*/  ISETP.GE.AND P3, PT, R2, 0x1, PT ;  /* 0x000000010200780c */ /* 0x020fe20003f66270 */
[----:B------:R-:W-:Y:S01]  /*09e0*/  HFMA2.MMA R221, -RZ, RZ, 0, 0 ;  /* 0x00000000ffdd7435 */ /* 0x000fe200000001ff */
[----:B------:R-:W-:Y:S01]  /*09f0*/  IADD3 R177, R219, -0x1, RZ ;  /* 0xffffffffdbb17810 */ /* 0x000fe20007ffe0ff */
[----:B------:R-:W-:Y:S01]  /*0a00*/  BSSY B1, `(.L_x_3310) ;  /* 0x000006e000017945 */ /* 0x000fe20003800000 */
[----:B0-----:R-:W-:Y:S02]  /*0a10*/  ISETP.NE.AND P4, PT, R6, RZ, PT ;  /* 0x000000ff0600720c */ /* 0x001fe40003f85270 */
[----:B------:R-:W-:Y:S01]  /*0a20*/  CS2R R222, SRZ ;  /* 0x0000000000de7805 */ /* 0x000fe2000001ff00 */
[----:B------:R-:W-:Y:S02]  /*0a30*/  IMAD.MOV.U32 R225, RZ, RZ, R10 ;  /* 0x000000ffffe17224 */ /* 0x000fe400078e000a */
[----:B------:R-:W-:-:S04]  /*0a40*/  IMAD R177, R177, R8, RZ ;  /* 0x00000008b1b17224 */ /* 0x000fc800078e02ff */
[----:B------:R-:W-:Y:S01]  /*0a50*/  @P3 VIADD R179, R2, 0xffffffff ;  /* 0xffffffff02b33836 */ /* 0x000fe20000000000 */
[----:B------:R-:W-:-:S03]  /*0a60*/  SHF.R.S32.HI R176, RZ, 0x1f, R177 ;  /* 0x0000001fffb07819 */ /* 0x000fc600000114b1 */
[----:B------:R-:W-:Y:S01]  /*0a70*/  @P3 IMAD R179, R179, R8, RZ ;  /* 0x00000008b3b33224 */ /* 0x000fe200078e02ff */
[----:B------:R-:W-:-:S04]  /*0a80*/  LEA.HI R176, R176, R177, RZ, 0x3 ;  /* 0x000000b1b0b07211 */ /* 0x000fc800078f18ff */
[----:B------:R-:W-:Y:S02]  /*0a90*/  @P3 SHF.R.S32.HI R178, RZ, 0x1f, R179 ;  /* 0x0000001fffb23819 */ /* 0x000fe400000114b3 */
[----:B------:R-:W-:Y:S02]  /*0aa0*/  LEA.HI.SX32 R220, R176, R7, 0x1d ;  /* 0x00000007b0dc7211 */ /* 0x000fe400078feaff */
        /* <DEDUP_REMOVED lines=13> */
[----:B------:R-:W-:Y:S02]  /*0b80*/  ISETP.NE.AND.EX P4, PT, RZ, UR9, PT, P4 ;  /* 0x00000009ff007c0c */ /* 0x000fe4000bf85340 */
[----:B------:R0:W5:Y:S11]  /*0b90*/  LDG.E.64 R190, desc[UR4][R20.64] ;  /* 0x0000000414be7981 */ /* 0x000176000c1e1b00 */
[----:B------:R1:W5:Y:S01]  /*0ba0*/  @P4 LDG.E.128 R152, desc[UR4][R172.64] ;  /* 0x00000004ac984981 */ /* 0x000362000c1e1d00 */
[----:B------:R-:W-:Y:S01]  /*0bb0*/  VIADD R225, R10, 0x80 ;  /* 0x000000800ae17836 */ /* 0x000fe20000000000 */
[----:B------:R-:W-:Y:S01]  /*0bc0*/  IADD3 R221, R221, 0x80, RZ ;  /* 0x00000080dddd7810 */ /* 0x000fe20007ffe0ff */
[----:B------:R-:W-:Y:S01]  /*0bd0*/  VIADD R220, R220, 0x80 ;  /* 0x00000080dcdc7836 */ /* 0x000fe20000000000 */
[----:B---3--:R-:W-:-:S02]  /*0be0*/  SHF.L.U32 R22, R12, 0x10, RZ ;  /* 0x000000100c167819 */ /* 0x008fc400000006ff */
[----:B------:R-:W-:Y:S02]  /*0bf0*/  SHF.L.U32 R24, R13, 0x10, RZ ;  /* 0x000000100d187819 */ /* 0x000fe400000006ff */
[----:B------:R-:W-:Y:S01]  /*0c00*/  PRMT R3, R12, 0x7632, R3 ;  /* 0x000076320c037816 */ /* 0x000fe20000000003 */
[----:B------:R-:W-:Y:S01]  /*0c10*/  FADD.FTZ R11, -R219, R22 ;  /* 0x00000016db0b7221 */ /* 0x000fe20000010100 */
[----:B------:R-:W-:Y:S01]  /*0c20*/  PRMT R23, R13, 0x7632, R23 ;  /* 0x000076320d177816 */ /* 0x000fe20000000017 */
[----:B------:R-:W-:Y:S01]  /*0c30*/  IMAD.U32 R174, R14, 0x10000, RZ ;  /* 0x000100000eae7824 */ /* 0x000fe200078e00ff */
[C---:B------:R-:W-:Y:S02]  /*0c40*/  PRMT R175, R15.reuse, 0x7632, R175 ;  /* 0x000076320faf7816 */ /* 0x040fe400000000af */
[----:B------:R-:W-:Y:S01]  /*0c50*/  SHF.L.U32 R176, R15, 0x10, RZ ;  /* 0x000000100fb07819 */ /* 0x000fe200000006ff */
[----:B------:R-:W-:Y:S01]  /*0c60*/  FADD.FTZ R15, -R219, R24 ;  /* 0x00000018db0f7221 */ /* 0x000fe20000010100 */
[----:B----4-:R-:W-:-:S02]  /*0c70*/  PRMT R12, R16, 0x7632, R12 ;  /* 0x00007632100c7816 */ /* 0x010fc4000000000c */
[----:B------:R-:W-:Y:S02]  /*0c80*/  SHF.L.U32 R13, R16, 0x10, RZ ;  /* 0x00000010100d7819 */ /* 0x000fe400000006ff */
[C---:B------:R-:W-:Y:S02]  /*0c90*/  PRMT R16, R18.reuse, 0x7632, R16 ;  /* 0x0000763212107816 */ /* 0x040fe40000000010 */
[----:B0-----:R-:W-:Y:S02]  /*0ca0*/  SHF.L.U32 R21, R18, 0x10, RZ ;  /* 0x0000001012157819 */ /* 0x001fe400000006ff */
[----:B------:R-:W-:Y:S02]  /*0cb0*/  PRMT R26, R14, 0x7632, R26 ;  /* 0x000076320e1a7816 */ /* 0x000fe4000000001a */
[----:B------:R-:W-:Y:S01]  /*0cc0*/  SHF.L.U32 R18, R3, 0x10, RZ ;  /* 0x0000001003127819 */ /* 0x000fe200000006ff */
[----:B------:R-:W-:Y:S01]  /*0cd0*/  FMUL.FTZ R3, R4, R11 ;  /* 0x0000000b04037220 */ /* 0x000fe20000410000 */
[----:B------:R-:W-:-:S02]  /*0ce0*/  PRMT R14, R17, 0x7632, R14 ;  /* 0x00007632110e7816 */ /* 0x000fc4000000000e */
[C---:B-1----:R-:W-:Y:S02]  /*0cf0*/  PRMT R173, R19.reuse, 0x7632, R173 ;  /* 0x0000763213ad7816 */ /* 0x042fe400000000ad */
[----:B------:R-:W-:Y:S01]  /*0d00*/  SHF.L.U32 R177, R19, 0x10, RZ ;  /* 0x0000001013b17819 */ /* 0x000fe200000006ff */
[----:B------:R-:W-:Y:S01]  /*0d10*/  FADD.FTZ R19, -R219, R174 ;  /* 0x000000aedb137221 */ /* 0x000fe20000010100 */
[----:B------:R-:W-:Y:S02]  /*0d20*/  IMAD.U32 R17, R17, 0x10000, RZ ;  /* 0x0001000011117824 */ /* 0x000fe400078e00ff */
[----:B------:R-:W-:Y:S01]  /*0d30*/  FMUL.FTZ R11, R4, R15 ;  /* 0x0000000f040b7220 */ /* 0x000fe20000410000 */
[----:B------:R-:W-:Y:S01]  /*0d40*/  SHF.L.U32 R22, R12, 0x10, RZ ;  /* 0x000000100c167819 */ /* 0x000fe200000006ff */
[----:B------:R-:W-:Y:S02]  /*0d50*/  IMAD.U32 R24, R26, 0x10000, RZ ;  /* 0x000100001a187824 */ /* 0x000fe400078e00ff */
[----:B------:R-:W-:Y:S01]  /*0d60*/  FADD.FTZ R104, R104, R13 ;  /* 0x0000000d68687221 */ /* 0x000fe20000010000 */
[-C--:B------:R-:W-:Y:S01]  /*0d70*/  FFMA.FTZ R80, R3, R13.reuse, R80 ;  /* 0x0000000d03507223 */ /* 0x080fe20000010050 */
[----:B------:R-:W-:Y:S01]  /*0d80*/  FMUL.FTZ R12, R32, R13 ;  /* 0x0000000d200c7220 */ /* 0x000fe20000410000 */
[----:B------:R-:W-:Y:S01]  /*0d90*/  SHF.L.U32 R20, R23, 0x10, RZ ;  /* 0x0000001017147819 */ /* 0x000fe200000006ff */
[----:B------:R-:W-:-:S02]  /*0da0*/  IMAD.U32 R26, R14, 0x10000, RZ ;  /* 0x000100000e1a7824 */ /* 0x000fc400078e00ff */
[----:B------:R-:W-:Y:S01]  /*0db0*/  FMUL.FTZ R13, R4, R19 ;  /* 0x00000013040d7220 */ /* 0x000fe20000410000 */
[----:B------:R-:W-:Y:S01]  /*0dc0*/  FADD.FTZ R106, R106, R17 ;  /* 0x000000116a6a7221 */ /* 0x000fe20000010000 */
[-C--:B------:R-:W-:Y:S01]  /*0dd0*/  FFMA.FTZ R82, R11, R17.reuse, R82 ;  /* 0x000000110b527223 */ /* 0x080fe20000010052 */
[----:B------:R-:W-:Y:S01]  /*0de0*/  FMUL.FTZ R14, R34, R17 ;  /* 0x00000011220e7220 */ /* 0x000fe20000410000 */
[C---:B------:R-:W-:Y:S01]  /*0df0*/  FADD.FTZ R23, -R219.reuse, R176 ;  /* 0x000000b0db177221 */ /* 0x040fe20000010100 */
[----:B------:R-:W-:Y:S01]  /*0e00*/  FADD.FTZ R17, -R219, R18 ;  /* 0x00000012db117221 */ /* 0x000fe20000010100 */
[----:B------:R-:W-:Y:S01]  /*0e10*/  SHF.L.U32 R172, R16, 0x10, RZ ;  /* 0x0000001010ac7819 */ /* 0x000fe200000006ff */
[----:B------:R-:W-:Y:S01]  /*0e20*/  FADD.FTZ R108, R108, R21 ;  /* 0x000000156c6c7221 */ /* 0x000fe20000010000 */
[-C--:B------:R-:W-:Y:S01]  /*0e30*/  FFMA.FTZ R84, R13, R21.reuse, R84 ;  /* 0x000000150d547223 */ /* 0x080fe20000010054 */
[----:B------:R-:W-:Y:S01]  /*0e40*/  FMUL.FTZ R16, R36, R21 ;  /* 0x0000001524107220 */ /* 0x000fe20000410000 */
[C---:B------:R-:W-:Y:S01]  /*0e50*/  FADD.FTZ R21, -R219.reuse, R20 ;  /* 0x00000014db157221 */ /* 0x040fe20000010100 */
[C---:B------:R-:W-:Y:S01]  /*0e60*/  FMUL.FTZ R15, R4.reuse, R23 ;  /* 0x00000017040f7220 */ /* 0x040fe20000410000 */
[----:B------:R-:W-:Y:S01]  /*0e70*/  FMUL.FTZ R20, R4, R17 ;  /* 0x0000001104147220 */ /* 0x000fe20000410000 */
[----:B------:R-:W-:Y:S01]  /*0e80*/  FADD.FTZ R23, -R219, R24 ;  /* 0x00000018db177221 */ /* 0x000fe20000010100 */
[----:B------:R-:W-:Y:S01]  /*0e90*/  FMUL.FTZ R17, R33, R22 ;  /* 0x0000001621117220 */ /* 0x000fe20000410000 */
[----:B------:R-:W-:Y:S01]  /*0ea0*/  FADD.FTZ R24, RZ, R12 ;  /* 0x0000000cff187221 */ /* 0x000fe20000010000 */
[----:B------:R-:W-:Y:S01]  /*0eb0*/  FFMA.FTZ R19, R3, R12, RZ ;  /* 0x0000000c03137223 */ /* 0x000fe200000100ff */
        /* <DEDUP_REMOVED lines=14> */
[----:B------:R-:W-:Y:S01]  /*0fa0*/  SHF.L.U32 R176, R173, 0x10, RZ ;  /* 0x00000010adb07819 */ /* 0x000fe200000006ff */
        /* <DEDUP_REMOVED lines=10> */
[----:B------:R-:W-:-:S02]  /*1050*/  FMUL.FTZ R23, R39, R176 ;  /* 0x000000b027177220 */ /* 0x000fc40000410000 */
        /* <DEDUP_REMOVED lines=8> */
.L_x_3311:
[----:B------:R-:W-:Y:S05]  /*10e0*/  BSYNC B1 ;  /* 0x0000000000017941 */ /* 0x000fea0003800000 */
.L_x_3310:
        /* <DEDUP_REMOVED lines=12> */
[----:B------:R-:W5:Y:S11]  /*11b0*/  LDG.E.64 R192, desc[UR4][R182.64] ;  /* 0x00000004b6c07981 */ /* 0x000f76000c1e1b00 */
[----:B------:R-:W-:-:S05]  /*11c0*/  @P4 IMAD.WIDE.U32 R180, R225, 0x10, R196 ;  /* 0x00000010e1b44825 */ /* 0x000fca00078e00c4 */
[----:B------:R0:W5:Y:S01]  /*11d0*/  @P4 LDG.E.128 R156, desc[UR4][R180.64] ;  /* 0x00000004b49c4981 */ /* 0x000162000c1e1d00 */
[----:B------:R-:W-:Y:S02]  /*11e0*/  IADD3 R220, R220, 0x80, RZ ;  /* 0x00000080dcdc7810 */ /* 0x000fe40007ffe0ff */
[----:B------:R-:W-:Y:S02]  /*11f0*/  IADD3 R221, R221, 0x80, RZ ;  /* 0x00000080dddd7810 */ /* 0x000fe40007ffe0ff */
[----:B------:R-:W-:Y:S02]  /*1200*/  IADD3 R225, R225, 0x80, RZ ;  /* 0x00000080e1e17810 */ /* 0x000fe40007ffe0ff */
[C---:B---3--:R-:W-:Y:S01]  /*1210*/  PRMT R27, R172.reuse, 0x7632, R27 ;  /* 0x00007632ac1b7816 */ /* 0x048fe2000000001b */
[----:B------:R-:W-:Y:S01]  /*1220*/  IMAD.U32 R186, R173, 0x10000, RZ ;  /* 0x00010000adba7824 */ /* 0x000fe200078e00ff */
[----:B------:R-:W-:Y:S02]  /*1230*/  SHF.L.U32 R172, R172, 0x10, RZ ;  /* 0x00000010acac7819 */ /* 0x000fe400000006ff */
[----:B------:R-:W-:-:S02]  /*1240*/  SHF.L.U32 R188, R174, 0x10, RZ ;  /* 0x00000010aebc7819 */ /* 0x000fc400000006ff */
[----:B------:R-:W-:Y:S02]  /*1250*/  PRMT R185, R174, 0x7632, R185 ;  /* 0x00007632aeb97816 */ /* 0x000fe400000000b9 */
[----:B------:R-:W-:Y:S01]  /*1260*/  SHF.L.U32 R200, R175, 0x10, RZ ;  /* 0x00000010afc87819 */ /* 0x000fe200000006ff */
[----:B0-----:R-:W-:Y:S01]  /*1270*/  FADD.FTZ R181, -R219, R186 ;  /* 0x000000badbb57221 */ /* 0x001fe20000010100 */
[----:B------:R-:W-:Y:S01]  /*1280*/  PRMT R184, R173, 0x7632, R184 ;  /* 0x00007632adb87816 */ /* 0x000fe200000000b8 */
[----:B------:R-:W-:Y:S01]  /*1290*/  FADD.FTZ R173, -R219, R172 ;  /* 0x000000acdbad7221 */ /* 0x000fe20000010100 */
[----:B------:R-:W-:Y:S01]  /*12a0*/  PRMT R198, R175, 0x7632, R198 ;  /* 0x00007632afc67816 */ /* 0x000fe200000000c6 */
[C---:B----4-:R-:W-:Y:S01]  /*12b0*/  IMAD.U32 R175, R176.reuse, 0x10000, RZ ;  /* 0x00010000b0af7824 */ /* 0x050fe200078e00ff */
[----:B------:R-:W-:Y:S01]  /*12c0*/  PRMT R174, R176, 0x7632, R174 ;  /* 0x00007632b0ae7816 */ /* 0x000fe200000000ae */
[----:B------:R-:W-:Y:S01]  /*12d0*/  FADD.FTZ R183, -R219, R188 ;  /* 0x000000bcdbb77221 */ /* 0x000fe20000010100 */
[----:B------:R-:W-:-:S02]  /*12e0*/  SHF.L.U32 R172, R27, 0x10, RZ ;  /* 0x000000101bac7819 */ /* 0x000fc400000006ff */
[----:B------:R-:W-:Y:S02]  /*12f0*/  PRMT R176, R177, 0x7632, R176 ;  /* 0x00007632b1b07816 */ /* 0x000fe400000000b0 */
[----:B------:R-:W-:Y:S01]  /*1300*/  SHF.L.U32 R188, R185, 0x10, RZ ;  /* 0x00000010b9bc7819 */ /* 0x000fe200000006ff */
[----:B------:R-:W-:Y:S01]  /*1310*/  FADD.FTZ R185, -R219, R200 ;  /* 0x000000c8dbb97221 */ /* 0x000fe20000010100 */
[----:B------:R-:W-:Y:S01]  /*1320*/  SHF.L.U32 R177, R177, 0x10, RZ ;  /* 0x00000010b1b17819 */ /* 0x000fe200000006ff */
[----:B------:R-:W-:Y:S01]  /*1330*/  FMUL.FTZ R27, R4, R173 ;  /* 0x000000ad041b7220 */ /* 0x000fe20000410000 */
[----:B------:R-:W-:Y:S01]  /*1340*/  PRMT R187, R178, 0x7632, R187 ;  /* 0x00007632b2bb7816 */ /* 0x000fe200000000bb */
[----:B------:R-:W-:Y:S01]  /*1350*/  FMUL.FTZ R181, R4, R181 ;  /* 0x000000b504b57220 */ /* 0x000fe20000410000 */
[----:B------:R-:W-:Y:S01]  /*1360*/  SHF.L.U32 R189, R178, 0x10, RZ ;  /* 0x00000010b2bd7819 */ /* 0x000fe200000006ff */
[----:B------:R-:W-:Y:S01]  /*1370*/  IMAD.U32 R178, R184, 0x10000, RZ ;  /* 0x00010000b8b27824 */ /* 0x000fe200078e00ff */
[----:B------:R-:W-:Y:S01]  /*1380*/  PRMT R199, R179, 0x7632, R199 ;  /* 0x00007632b3c77816 */ /* 0x000fe200000000c7 */
[----:B------:R-:W-:-:S02]  /*1390*/  IMAD.U32 R174, R174, 0x10000, RZ ;  /* 0x00010000aeae7824 */ /* 0x000fc400078e00ff */
[----:B------:R-:W-:Y:S01]  /*13a0*/  FMUL.FTZ R180, R48, R175 ;  /* 0x000000af30b47220 */ /* 0x000fe20000410000 */
[----:B------:R-:W-:Y:S01]  /*13b0*/  FADD.FTZ R173, -R219, R172 ;  /* 0x000000acdbad7221 */ /* 0x000fe20000010100 */
[----:B------:R-:W-:Y:S01]  /*13c0*/  IMAD.U32 R179, R179, 0x10000, RZ ;  /* 0x00010000b3b37824 */ /* 0x000fe200078e00ff */
        /* <DEDUP_REMOVED lines=8> */
[C---:B------:R-:W-:Y:S01]  /*1450*/  FADD.FTZ R175, -R219.reuse, R178 ;  /* 0x000000b2dbaf7221 */ /* 0x040fe20000010100 */
[----:B------:R-:W-:Y:S01]  /*1460*/  FADD.FTZ R177, -R219, R188 ;  /* 0x000000bcdbb17221 */ /* 0x000fe20000010100 */
[----:B------:R-:W-:Y:S01]  /*1470*/  FMUL.FTZ R188, R4, R173 ;  /* 0x000000ad04bc7220 */ /* 0x000fe20000410000 */
[----:B------:R-:W-:Y:S01]  /*1480*/  FADD.FTZ R172, R223, R180 ;  /* 0x000000b4dfac7221 */ /* 0x000fe20000010000 */
[----:B------:R-:W-:Y:S01]  /*1490*/  FMUL.FTZ R187, R49, R174 ;  /* 0x000000ae31bb7220 */ /* 0x000fe20000410000 */
[----:B------:R-:W-:Y:S01]  /*14a0*/  FADD.FTZ R118, R118, R179 ;  /* 0x000000b376767221 */ /* 0x000fe20000010000 */
[-C--:B------:R-:W-:Y:S01]  /*14b0*/  FFMA.FTZ R94, R185, R179.reuse, R94 ;  /* 0x000000b3b95e7223 */ /* 0x080fe2000001005e */
[----:B------:R-:W-:Y:S01]  /*14c0*/  FMUL.FTZ R186, R54, R179 ;  /* 0x000000b336ba7220 */ /* 0x000fe20000410000 */
[----:B------:R-:W-:Y:S01]  /*14d0*/  FFMA.FTZ R173, R27, R180, R222 ;  /* 0x000000b41bad7223 */ /* 0x000fe200000100de */
[----:B------:R-:W-:Y:S01]  /*14e0*/  FADD.FTZ R179, -R219, R198 ;  /* 0x000000c6dbb37221 */ /* 0x000fe20000010100 */
[----:B------:R-:W-:Y:S01]  /*14f0*/  FMUL.FTZ R198, R4, R175 ;  /* 0x000000af04c67220 */ /* 0x000fe20000410000 */
[----:B------:R-:W-:Y:S01]  /*1500*/  SHF.L.U32 R176, R176, 0x10, RZ ;  /* 0x00000010b0b07819 */ /* 0x000fe200000006ff */
        /* <DEDUP_REMOVED lines=10> */
[----:B------:R-:W-:-:S03]  /*15b0*/  FFMA.FTZ R173, R181, R182, R172 ;  /* 0x000000b6b5ad7223 */ /* 0x000fc600000100ac */
[----:B------:R-:W-:Y:S01]  /*15c0*/  FADD.FTZ R175, R174, R189 ;  /* 0x000000bdaeaf7221 */ /* 0x000fe20000010000 */
[----:B------:R-:W-:Y:S01]  /*15d0*/  FFMA.FTZ R172, R198, R189, R173 ;  /* 0x000000bdc6ac7223 */ /* 0x000fe200000100ad */
[----:B------:R-:W-:Y:S02]  /*15e0*/  IMAD.U32 R224, R199, 0x10000, RZ ;  /* 0x00010000c7e07824 */ /* 0x000fe400078e00ff */
[----:B------:R-:W-:Y:S01]  /*15f0*/  FMUL.FTZ R200, R4, R177 ;  /* 0x000000b104c87220 */ /* 0x000fe20000410000 */
[----:B------:R-:W-:Y:S01]  /*1600*/  FMUL.FTZ R199, R53, R202 ;  /* 0x000000ca35c77220 */ /* 0x000fe20000410000 */
[----:B------:R-:W-:Y:S01]  /*1610*/  FADD.FTZ R174, R175, R184 ;  /* 0x000000b8afae7221 */ /* 0x000fe20000010000 */
[----:B------:R-:W-:-:S03]  /*1620*/  FFMA.FTZ R173, R183, R184, R172 ;  /* 0x000000b8b7ad7223 */ /* 0x000fc600000100ac */
        /* <DEDUP_REMOVED lines=14> */
.L_x_3313:
[----:B------:R-:W-:Y:S05]  /*1710*/  BSYNC B1 ;  /* 0x0000000000017941 */ /* 0x000fea0003800000 */
.L_x_3312:
        /* <DEDUP_REMOVED lines=15> */
[C---:B---3--:R-:W-:Y:S01]  /*1810*/  PRMT R25, R172.reuse, 0x7632, R25 ;  /* 0x00007632ac197816 */ /* 0x048fe20000000019 */
[----:B------:R-:W-:Y:S01]  /*1820*/  IMAD.U32 R172, R172, 0x10000, RZ ;  /* 0x00010000acac7824 */ /* 0x000fe200078e00ff */
[C---:B------:R-:W-:Y:S02]  /*1830*/  PRMT R203, R173.reuse, 0x7632, R203 ;  /* 0x00007632adcb7816 */ /* 0x040fe400000000cb */
[----:B------:R-:W-:Y:S01]  /*1840*/  SHF.L.U32 R204, R173, 0x10, RZ ;  /* 0x00000010adcc7819 */ /* 0x000fe200000006ff */
[----:B------:R-:W-:Y:S01]  /*1850*/  FADD.FTZ R173, -R219, R172 ;  /* 0x000000acdbad7221 */ /* 0x000fe20000010100 */
[----:B------:R-:W-:Y:S02]  /*1860*/  SHF.L.U32 R172, R25, 0x10, RZ ;  /* 0x0000001019ac7819 */ /* 0x000fe400000006ff */
[C---:B------:R-:W-:Y:S01]  /*1870*/  SHF.L.U32 R208, R174.reuse, 0x10, RZ ;  /* 0x00000010aed07819 */ /* 0x040fe200000006ff */
[----:B------:R-:W-:Y:S01]  /*1880*/  IMAD.U32 R210, R175, 0x10000, RZ ;  /* 0x00010000afd27824 */ /* 0x000fe200078e00ff */
[----:B------:R-:W-:Y:S01]  /*1890*/  PRMT R206, R174, 0x7632, R206 ;  /* 0x00007632aece7816 */ /* 0x000fe200000000ce */
[----:B------:R-:W-:Y:S01]  /*18a0*/  FADD.FTZ R205, -R219, R204 ;  /* 0x000000ccdbcd7221 */ /* 0x000fe20000010100 */
[----:B------:R-:W-:Y:S01]  /*18b0*/  PRMT R209, R175, 0x7632, R209 ;  /* 0x00007632afd17816 */ /* 0x000fe200000000d1 */
[----:B0-----:R-:W-:Y:S01]  /*18c0*/  FADD.FTZ R197, -R219, R172 ;  /* 0x000000acdbc57221 */ /* 0x001fe20000010100 */
[----:B------:R-:W-:Y:S01]  /*18d0*/  SHF.L.U32 R174, R203, 0x10, RZ ;  /* 0x00000010cbae7819 */ /* 0x000fe200000006ff */
[----:B------:R-:W-:Y:S01]  /*18e0*/  FADD.FTZ R207, -R219, R208 ;  /* 0x000000d0dbcf7221 */ /* 0x000fe20000010100 */
[----:B----4-:R-:W-:-:S02]  /*18f0*/  PRMT R172, R176, 0x7632, R172 ;  /* 0x00007632b0ac7816 */ /* 0x010fc400000000ac */
[----:B------:R-:W-:Y:S01]  /*1900*/  SHF.L.U32 R175, R176, 0x10, RZ ;  /* 0x00000010b0af7819 */ /* 0x000fe200000006ff */
[----:B------:R-:W-:Y:S01]  /*1910*/  FMUL.FTZ R203, R4, R205 ;  /* 0x000000cd04cb7220 */ /* 0x000fe20000410000 */
[----:B------:R-:W-:Y:S01]  /*1920*/  SHF.L.U32 R196, R209, 0x10, RZ ;  /* 0x00000010d1c47819 */ /* 0x000fe200000006ff */
[----:B------:R-:W-:Y:S01]  /*1930*/  FADD.FTZ R211, -R219, R174 ;  /* 0x000000aedbd37221 */ /* 0x000fe20000010100 */
[----:B------:R-:W-:Y:S01]  /*1940*/  SHF.L.U32 R209, R178, 0x10, RZ ;  /* 0x00000010b2d17819 */ /* 0x000fe200000006ff */
[----:B------:R-:W-:Y:S01]  /*1950*/  FMUL.FTZ R205, R4, R207 ;  /* 0x000000cf04cd7220 */ /* 0x000fe20000410000 */
[----:B------:R-:W-:Y:S02]  /*1960*/  IMAD.U32 R174, R172, 0x10000, RZ ;  /* 0x00010000acae7824 */ /* 0x000fe400078e00ff */
[----:B------:R-:W-:Y:S01]  /*1970*/  FMUL.FTZ R204, R64, R175 ;  /* 0x000000af40cc7220 */ /* 0x000fe20000410000 */
[----:B------:R-:W-:Y:S01]  /*1980*/  FMUL.FTZ R25, R4, R173 ;  /* 0x000000ad04197220 */ /* 0x000fe20000410000 */
[----:B------:R-:W-:Y:S01]  /*1990*/  FADD.FTZ R100, R100, R209 ;  /* 0x000000d164647221 */ /* 0x000fe20000010000 */
[-C--:B------:R-:W-:Y:S01]  /*19a0*/  FFMA.FTZ R124, R205, R209.reuse, R124 ;  /* 0x000000d1cd7c7223 */ /* 0x080fe2000001007c */
[----:B------:R-:W-:Y:S01]  /*19b0*/  FMUL.FTZ R208, R68, R209 ;  /* 0x000000d144d07220 */ /* 0x000fe20000410000 */
[----:B------:R-:W-:-:S02]  /*19c0*/  IMAD.U32 R206, R206, 0x10000, RZ ;  /* 0x00010000cece7824 */ /* 0x000fc400078e00ff */
[----:B------:R-:W-:Y:S01]  /*19d0*/  FADD.FTZ R215, -R219, R210 ;  /* 0x000000d2dbd77221 */ /* 0x000fe20000010100 */
[----:B------:R-:W-:Y:S01]  /*19e0*/  PRMT R176, R177, 0x7632, R176 ;  /* 0x00007632b1b07816 */ /* 0x000fe200000000b0 */
[----:B------:R-:W-:Y:S01]  /*19f0*/  FADD.FTZ R172, R223, R204 ;  /* 0x000000ccdfac7221 */ /* 0x000fe20000010000 */
[----:B------:R-:W-:Y:S01]  /*1a00*/  FMUL.FTZ R209, R65, R174 ;  /* 0x000000ae41d17220 */ /* 0x000fe20000410000 */
[----:B------:R-:W-:Y:S02]  /*1a10*/  IMAD.U32 R177, R177, 0x10000, RZ ;  /* 0x00010000b1b17824 */ /* 0x000fe400078e00ff */
[----:B------:R-:W-:Y:S01]  /*1a20*/  FMUL.FTZ R210, R4, R197 ;  /* 0x000000c504d27220 */ /* 0x000fe20000410000 */
[C---:B------:R-:W-:Y:S01]  /*1a30*/  FFMA.FTZ R173, R25.reuse, R204, R222 ;  /* 0x000000cc19ad7223 */ /* 0x040fe200000100de */
[----:B------:R-:W-:Y:S01]  /*1a40*/  FADD.FTZ R96, R96, R175 ;  /* 0x000000af60607221 */ /* 0x000fe20000010000 */
[----:B------:R-:W-:Y:S01]  /*1a50*/  FFMA.FTZ R120, R25, R175, R120 ;  /* 0x000000af19787223 */ /* 0x000fe20000010078 */
[C---:B------:R-:W-:Y:S01]  /*1a60*/  FADD.FTZ R213, -R219.reuse, R206 ;  /* 0x000000cedbd57221 */ /* 0x040fe20000010100 */
[----:B------:R-:W-:Y:S01]  /*1a70*/  SHF.L.U32 R176, R176, 0x10, RZ ;  /* 0x00000010b0b07819 */ /* 0x000fe200000006ff */
[----:B------:R-:W-:Y:S01]  /*1a80*/  FADD.FTZ R175, R172, R209 ;  /* 0x000000d1acaf7221 */ /* 0x000fe20000010000 */
[----:B------:R-:W-:Y:S01]  /*1a90*/  FMUL.FTZ R206, R66, R177 ;  /* 0x000000b142ce7220 */ /* 0x000fe20000410000 */
[----:B------:R-:W-:Y:S01]  /*1aa0*/  FFMA.FTZ R172, R210, R209, R173 ;  /* 0x000000d1d2ac7223 */ /* 0x000fe200000100ad */
[--C-:B------:R-:W-:Y:S01]  /*1ab0*/  FADD.FTZ R219, -R219, R196.reuse ;  /* 0x000000c4dbdb7221 */ /* 0x100fe20000010100 */
[----:B------:R-:W-:Y:S01]  /*1ac0*/  PRMT R196, R178, 0x7632, R196 ;  /* 0x00007632b2c47816 */ /* 0x000fe200000000c4 */
        /* <DEDUP_REMOVED lines=36> */
.L_x_3309:
[----:B------:R-:W-:Y:S05]  /*1d10*/  BSYNC B0 ;  /* 0x0000000000007941 */ /* 0x000fea0003800000 */
.L_x_3303:
[----:B------:R-:W-:Y:S01]  /*1d20*/  LOP3.LUT P5, RZ, R217, 0xff, RZ, 0xc0, !PT ;  /* 0x000000ffd9ff7812 */ /* 0x000fe200078ac0ff */
[----:B------:R-:W-:Y:S01]  /*1d30*/  UMOV UR11, 0xffffffff ;  /* 0xffffffff000b7882 */ /* 0x000fe20000000000 */
[----:B--2---:R-:W-:Y:S02]  /*1d40*/  SHF.R.U32.HI R172, RZ, 0x5, R9 ;  /* 0x00000005ffac7819 */ /* 0x004fe40000011609 */
        /* <DEDUP_REMOVED lines=23> */
.L_x_3462:
        /* <DEDUP_REMOVED lines=11> */
[----:B------:R-:W-:Y:S01]  /*1f70*/  LEA R220, R173, R176, 0x3 ;  /* 0x000000b0addc7211 */ /* 0x000fe200078e18ff */
[----:B------:R-:W-:-:S05]  /*1f80*/  @!P4 IMAD R219, R172, 0x8, R176 ;  /* 0x00000008acdbc824 */ /* 0x000fca00078e02b0 */
        /* <DEDUP_REMOVED lines=24> */
.L_x_3318:
[----:B------:R-:W-:Y:S05]  /*2110*/  BSYNC B1 ;  /* 0x0000000000017941 */ /* 0x000fea0003800000 */
.L_x_3317:
[----:B------:R-:W-:Y:S04]  /*2120*/  BSSY B1, `(.L_x_3319) ;  /* 0x0000013000017945 */ /* 0x000fe80003800000 */
[----:B------:R-:W-:Y:S05]  /*2130*/  @P2 BRA `(.L_x_3320) ;  /* 0x00000000001c2947 */ /* 0x000fea0003800000 */
[----:B------:R-:W-:Y:S01]  /*2140*/  UISETP.NE.U32.AND UP0, UPT, UR8, URZ, UPT ;  /* 0x0000003f0800728c */ /* 0x000fe2000bf05070 */
[----:B------:R-:W-:-:S03]  /*2150*/  HFMA2.MMA R173, -RZ, RZ, 0, 0 ;  /* 0x00000000ffad7435 */ /* 0x000fc600000001ff */
[----:B------:R-:W-:-:S06]  /*2160*/  UISETP.NE.AND.EX UP0, UPT, UR9, URZ, UPT, UP0 ;  /* 0x0000003f0900728c */ /* 0x000fcc000bf05300 */
[----:B------:R-:W-:-:S13]  /*2170*/  PLOP3.LUT P4, PT, PT, PT, UP0, 0x80, 0x0 ;  /* 0x000000000000781c */ /* 0x000fda0003f8f008 */
[----:B------:R-:W-:Y:S05]  /*2180*/  @!P4 BRA `(.L_x_3321) ;  /* 0x000000000030c947 */ /* 0x000fea0003800000 */
[----:B-----5:R-:W-:Y:S01]  /*2190*/  SHF.L.U32 R173, R152, 0x10, RZ ;  /* 0x0000001098ad7819 */ /* 0x020fe200000006ff */
[----:B------:R-:W-:Y:S06]  /*21a0*/  BRA `(.L_x_3321) ;  /* 0x0000000000287947 */ /* 0x000fec0003800000 */
.L_x_3320:
        /* <DEDUP_REMOVED lines=8> */
[----:B-----5:R-:W-:-:S04]  /*2230*/  @P4 IMAD.U32 R172, R152, 0x10000, RZ ;  /* 0x0001000098ac4824 */ /* 0x020fc800078e00ff */
[----:B------:R-:W-:-:S07]  /*2240*/  @P4 FADD.FTZ R173, R173, R172 ;  /* 0x000000acadad4221 */ /* 0x000fce0000010000 */
.L_x_3321:
[----:B------:R-:W-:Y:S05]  /*2250*/  BSYNC B1 ;  /* 0x0000000000017941 */ /* 0x000fea0003800000 */
.L_x_3319:
[----:B------:R-:W-:Y:S01]  /*2260*/  ISETP.NE.U32.AND P5, PT, RZ, UR6, PT ;  /* 0x00000006ff007c0c */ /* 0x000fe2000bfa5070 */
[----:B------:R-:W-:Y:S03]  /*2270*/  BSSY B1, `(.L_x_3322) ;  /* 0x000000f000017945 */ /* 0x000fe60003800000 */
[----:B------:R-:W-:-:S13]  /*2280*/  ISETP.NE.AND.EX P5, PT, RZ, UR7, PT, P5 ;  /* 0x00000007ff007c0c */ /* 0x000fda000bfa5350 */
[----:B------:R-:W-:Y:S01]  /*2290*/  @P5 F2FP.BF16.F32.PACK_AB R172, RZ, R173 ;  /* 0x000000adffac523e */ /* 0x000fe200000010ff */
[----:B------:R-:W-:Y:S06]  /*22a0*/  @!P3 BRA `(.L_x_3323) ;  /* 0x00000000002cb947 */ /* 0x000fec0003800000 */
[----:B-----5:R-:W-:Y:S01]  /*22b0*/  LOP3.LUT P6, RZ, R190, 0xff, RZ, 0xc0, !PT ;  /* 0x000000ffbeff7812 */ /* 0x020fe200078cc0ff */
[----:B------:R-:W-:Y:S01]  /*22c0*/  FMUL.FTZ R173, R173, UR13 ;  /* 0x0000000dadad7c20 */ /* 0x000fe20008410000 */
[----:B------:R-:W-:-:S03]  /*22d0*/  MOV R175, RZ ;  /* 0x000000ff00af7202 */ /* 0x000fc60000000f00 */
[----:B------:R-:W-:-:S04]  /*22e0*/  FMUL.FTZ R178, R173, UR12 ;  /* 0x0000000cadb27c20 */ /* 0x000fc80008410000 */
[----:B------:R-:W-:-:S04]  /*22f0*/  FMUL.FTZ R174, R44, R178 ;  /* 0x000000b22cae7220 */ /* 0x000fc80000410000 */
[----:B------:R-:W-:Y:S02]  /*2300*/  @P6 SHF.L.U32 R173, R168, 0x10, RZ ;  /* 0x00000010a8ad6819 */ /* 0x000fe400000006ff */
[----:B------:R-:W-:-:S03]  /*2310*/  FSEL R174, R174, RZ, P6 ;  /* 0x000000ffaeae7208 */ /* 0x000fc60003000000 */
[----:B------:R-:W-:Y:S01]  /*2320*/  @P6 FMUL.FTZ R175, R178, R173 ;  /* 0x000000adb2af6220 */ /* 0x000fe20000410000 */
[----:B------:R-:W-:-:S03]  /*2330*/  F2FP.BF16.F32.PACK_AB R174, RZ, R174 ;  /* 0x000000aeffae723e */ /* 0x000fc600000010ff */
[----:B------:R-:W-:Y:S01]  /*2340*/  FADD.FTZ R128, R128, R175 ;  /* 0x000000af80807221 */ /* 0x000fe20000010000 */
[----:B------:R-:W-:-:S07]  /*2350*/  PRMT R160, R174, 0x7610, R160 ;  /* 0x00007610aea07816 */ /* 0x000fce00000000a0 */
.L_x_3323:
[----:B------:R-:W-:Y:S05]  /*2360*/  BSYNC B1 ;  /* 0x0000000000017941 */ /* 0x000fea0003800000 */
.L_x_3322:
        /* <DEDUP_REMOVED lines=8> */
.L_x_3325:
[----:B0-----:R-:W-:Y:S02]  /*23f0*/  ISETP.NE.AND P6, PT, R6, RZ, PT ;  /* 0x000000ff0600720c */ /* 0x001fe40003fc5270 */
[----:B-----5:R-:W-:Y:S02]  /*2400*/  @P4 PRMT R174, R152, 0x7632, R174 ;  /* 0x0000763298ae4816 */ /* 0x020fe400000000ae */
[----:B------:R-:W-:Y:S02]  /*2410*/  FSEL R173, R2, RZ, !P6 ;  /* 0x000000ff02ad7208 */ /* 0x000fe40007000000 */
[----:B------:R-:W-:-:S03]  /*2420*/  @P4 SHF.L.U32 R174, R174, 0x10, RZ ;  /* 0x00000010aeae4819 */ /* 0x000fc600000006ff */
[----:B------:R-:W-:-:S04]  /*2430*/  FFMA.FTZ R172, R20, R176, R173 ;  /* 0x000000b014ac7223 */ /* 0x000fc800000100ad */
[----:B------:R-:W-:-:S04]  /*2440*/  FADD.FTZ R173, R17, -R172 ;  /* 0x800000ac11ad7221 */ /* 0x000fc80000010000 */
[----:B------:R-:W-:-:S04]  /*2450*/  FMUL.FTZ R173, R4, R173 ;  /* 0x000000ad04ad7220 */ /* 0x000fc80000410000 */
[----:B------:R-:W-:-:S07]  /*2460*/  @P4 FADD.FTZ R173, R173, R174 ;  /* 0x000000aeadad4221 */ /* 0x000fce0000010000 */
.L_x_3326:
[----:B------:R-:W-:Y:S05]  /*2470*/  BSYNC B1 ;  /* 0x0000000000017941 */ /* 0x000fea0003800000 */
.L_x_3324:
[----:B------:R-:W-:Y:S01]  /*2480*/  BSSY B1, `(.L_x_3327) ;  /* 0x000000f000017945 */ /* 0x000fe20003800000 */
[----:B------:R-:W-:-:S03]  /*2490*/  @P5 F2FP.BF16.F32.PACK_AB R172, RZ, R173 ;  /* 0x000000adffac523e */ /* 0x000fc600000010ff */
[----:B------:R-:W-:Y:S05]  /*24a0*/  @!P3 BRA `(.L_x_3328) ;  /* 0x000000000030b947 */ /* 0x000fea0003800000 */
[----:B-----5:R-:W-:Y:S01]  /*24b0*/  LOP3.LUT P6, RZ, R190, 0xff00, RZ, 0xc0, !PT ;  /* 0x0000ff00beff7812 */ /* 0x020fe200078cc0ff */
[----:B------:R-:W-:Y:S01]  /*24c0*/  FMUL.FTZ R173, R173, UR13 ;  /* 0x0000000dadad7c20 */ /* 0x000fe20008410000 */
[----:B------:R-:W-:-:S03]  /*24d0*/  IMAD.MOV.U32 R174, RZ, RZ, RZ ;  /* 0x000000ffffae7224 */ /* 0x000fc600078e00ff */
[----:B------:R-:W-:-:S04]  /*24e0*/  FMUL.FTZ R178, R173, UR12 ;  /* 0x0000000cadb27c20 */ /* 0x000fc80008410000 */
[----:B------:R-:W-:-:S04]  /*24f0*/  FMUL.FTZ R175, R45, R178 ;  /* 0x000000b22daf7220 */ /* 0x000fc80000410000 */
[----:B------:R-:W-:Y:S02]  /*2500*/  @P6 PRMT R173, R168, 0x7632, R173 ;  /* 0x00007632a8ad6816 */ /* 0x000fe400000000ad */
[----:B------:R-:W-:Y:S02]  /*2510*/  FSEL R175, R175, RZ, P6 ;  /* 0x000000ffafaf7208 */ /* 0x000fe40003000000 */
[----:B------:R-:W-:Y:S02]  /*2520*/  @P6 SHF.L.U32 R173, R173, 0x10, RZ ;  /* 0x00000010adad6819 */ /* 0x000fe400000006ff */
[----:B------:R-:W-:-:S03]  /*2530*/  F2FP.BF16.F32.PACK_AB R175, RZ, R175 ;  /* 0x000000afffaf723e */ /* 0x000fc600000010ff */
[----:B------:R-:W-:Y:S01]  /*2540*/  @P6 FMUL.FTZ R174, R178, R173 ;  /* 0x000000adb2ae6220 */ /* 0x000fe20000410000 */
[----:B------:R-:W-:-:S03]  /*2550*/  PRMT R160, R160, 0x5410, R175 ;  /* 0x00005410a0a07816 */ /* 0x000fc600000000af */
[----:B------:R-:W-:-:S07]  /*2560*/  FADD.FTZ R129, R129, R174 ;  /* 0x000000ae81817221 */ /* 0x000fce0000010000 */
.L_x_3328:
[----:B------:R-:W-:Y:S05]  /*2570*/  BSYNC B1 ;  /* 0x0000000000017941 */ /* 0x000fea0003800000 */
.L_x_3327:
[----:B------:R-:W-:Y:S01]  /*2580*/  BSSY B1, `(.L_x_3329) ;  /* 0x000000e000017945 */ /* 0x000fe20003800000 */
[----:B------:R-:W-:-:S03]  /*2590*/  @P5 PRMT R164, R164, 0x5410, R172 ;  /* 0x00005410a4a45816 */ /* 0x000fc600000000ac */
[----:B------:R-:W-:Y:S05]  /*25a0*/  @P2 BRA `(.L_x_3330) ;  /* 0x0000000000102947 */ /* 0x000fea0003800000 */
[----:B------:R-:W-:Y:S01]  /*25b0*/  HFMA2.MMA R173, -RZ, RZ, 0, 0 ;  /* 0x00000000ffad7435 */ /* 0x000fe200000001ff */
[----:B------:R-:W-:Y:S10]  /*25c0*/  @!P4 BRA `(.L_x_3331) ;  /* 0x000000000024c947 */ /* 0x000ff40003800000 */
[----:B-----5:R-:W-:Y:S01]  /*25d0*/  IMAD.U32 R173, R153, 0x10000, RZ ;  /* 0x0001000099ad7824 */ /* 0x020fe200078e00ff */
[----:B------:R-:W-:Y:S06]  /*25e0*/  BRA `(.L_x_3331) ;  /* 0x00000000001c7947 */ /* 0x000fec0003800000 */
.L_x_3330:
[----:B0-----:R-:W-:-:S04]  /*25f0*/  ISETP.NE.AND P6, PT, R6, RZ, PT ;  /* 0x000000ff0600720c */ /* 0x001fc80003fc5270 */
[----:B------:R-:W-:-:S05]  /*2600*/  FSEL R172, R2, RZ, !P6 ;  /* 0x000000ff02ac7208 */ /* 0x000fca0007000000 */
[----:B------:R-:W-:Y:S01]  /*2610*/  FFMA.FTZ R173, R11, R176, R172 ;  /* 0x000000b00bad7223 */ /* 0x000fe200000100ac */
[----:B-----5:R-:W-:-:S03]  /*2620*/  @P4 SHF.L.U32 R172, R153, 0x10, RZ ;  /* 0x0000001099ac4819 */ /* 0x020fc600000006ff */
[----:B------:R-:W-:-:S04]  /*2630*/  FADD.FTZ R173, R14, -R173 ;  /* 0x800000ad0ead7221 */ /* 0x000fc80000010000 */
[----:B------:R-:W-:-:S04]  /*2640*/  FMUL.FTZ R173, R4, R173 ;  /* 0x000000ad04ad7220 */ /* 0x000fc80000410000 */
[----:B------:R-:W-:-:S07]  /*2650*/  @P4 FADD.FTZ R173, R173, R172 ;  /* 0x000000acadad4221 */ /* 0x000fce0000010000 */
.L_x_3331:
[----:B------:R-:W-:Y:S05]  /*2660*/  BSYNC B1 ;  /* 0x0000000000017941 */ /* 0x000fea0003800000 */
.L_x_3329:
[----:B------:R-:W-:Y:S01]  /*2670*/  BSSY B1, `(.L_x_3332) ;  /* 0x000000e000017945 */ /* 0x000fe20003800000 */
[----:B------:R-:W-:-:S03]  /*2680*/  @P5 F2FP.BF16.F32.PACK_AB R172, RZ, R173 ;  /* 0x000000adffac523e */ /* 0x000fc600000010ff */
[----:B------:R-:W-:Y:S05]  /*2690*/  @!P3 BRA `(.L_x_3333) ;  /* 0x00000000002cb947 */ /* 0x000fea0003800000 */
[----:B------:R-:W-:Y:S01]  /*26a0*/  FMUL.FTZ R173, R173, UR13 ;  /* 0x0000000dadad7c20 */ /* 0x000fe20008410000 */
[----:B-----5:R-:W-:Y:S02]  /*26b0*/  LOP3.LUT P6, RZ, R190, 0xff0000, RZ, 0xc0, !PT ;  /* 0x00ff0000beff7812 */ /* 0x020fe400078cc0ff */
[----:B------:R-:W-:Y:S01]  /*26c0*/  MOV R175, RZ ;  /* 0x000000ff00af7202 */ /* 0x000fe20000000f00 */
[----:B------:R-:W-:-:S04]  /*26d0*/  FMUL.FTZ R178, R173, UR12 ;  /* 0x0000000cadb27c20 */ /* 0x000fc80008410000 */
[----:B------:R-:W-:-:S05]  /*26e0*/  FMUL.FTZ R174, R46, R178 ;  /* 0x000000b22eae7220 */ /* 0x000fca0000410000 */
[----:B------:R-:W-:Y:S01]  /*26f0*/  FSEL R174, R174, RZ, P6 ;  /* 0x000000ffaeae7208 */ /* 0x000fe20003000000 */
[----:B------:R-:W-:-:S03]  /*2700*/  @P6 IMAD.U32 R173, R169, 0x10000, RZ ;  /* 0x00010000a9ad6824 */ /* 0x000fc600078e00ff */
[----:B------:R-:W-:Y:S01]  /*2710*/  F2FP.BF16.F32.PACK_AB R174, RZ, R174 ;  /* 0x000000aeffae723e */ /* 0x000fe200000010ff */
[----:B------:R-:W-:-:S03]  /*2720*/  @P6 FMUL.FTZ R175, R178, R173 ;  /* 0x000000adb2af6220 */ /* 0x000fc60000410000 */
[----:B------:R-:W-:Y:S01]  /*2730*/  PRMT R161, R174, 0x7610, R161 ;  /* 0x00007610aea17816 */ /* 0x000fe200000000a1 */
[----:B------:R-:W-:-:S07]  /*2740*/  FADD.FTZ R130, R130, R175 ;  /* 0x000000af82827221 */ /* 0x000fce0000010000 */
.L_x_3333:
[----:B------:R-:W-:Y:S05]  /*2750*/  BSYNC B1 ;  /* 0x0000000000017941 */ /* 0x000fea0003800000 */
.L_x_3332:
[----:B------:R-:W-:Y:S01]  /*2760*/  BSSY B1, `(.L_x_3334) ;  /* 0x0000010000017945 */ /* 0x000fe20003800000 */
[----:B------:R-:W-:-:S03]  /*2770*/  @P5 PRMT R165, R172, 0x7610, R165 ;  /* 0x00007610aca55816 */ /* 0x000fc600000000a5 */
[----:B------:R-:W-:Y:S05]  /*2780*/  @P2 BRA `(.L_x_3335) ;  /* 0x0000000000142947 */ /* 0x000fea0003800000 */
[----:B------:R-:W-:Y:S01]  /*2790*/  HFMA2.MMA R173, -RZ, RZ, 0, 0 ;  /* 0x00000000ffad7435 */ /* 0x000fe200000001ff */
[----:B------:R-:W-:Y:S10]  /*27a0*/  @!P4 BRA `(.L_x_3336) ;  /* 0x00000000002cc947 */ /* 0x000ff40003800000 */
[----:B-----5:R-:W-:-:S04]  /*27b0*/  PRMT R173, R153, 0x7632, R173 ;  /* 0x0000763299ad7816 */ /* 0x020fc800000000ad */
[----:B------:R-:W-:Y:S01]  /*27c0*/  SHF.L.U32 R173, R173, 0x10, RZ ;  /* 0x00000010adad7819 */ /* 0x000fe200000006ff */
[----:B------:R-:W-:Y:S06]  /*27d0*/  BRA `(.L_x_3336) ;  /* 0x0000000000207947 */ /* 0x000fec0003800000 */
.L_x_3335:
[----:B0-----:R-:W-:Y:S02]  /*27e0*/  ISETP.NE.AND P6, PT, R6, RZ, PT ;  /* 0x000000ff0600720c */ /* 0x001fe40003fc5270 */
[----:B-----5:R-:W-:Y:S02]  /*27f0*/  @P4 PRMT R174, R153, 0x7632, R174 ;  /* 0x0000763299ae4816 */ /* 0x020fe400000000ae */
[----:B------:R-:W-:-:S03]  /*2800*/  FSEL R173, R2, RZ, !P6 ;  /* 0x000000ff02ad7208 */ /* 0x000fc60007000000 */
[----:B------:R-:W-:Y:S02]  /*2810*/  @P4 IMAD.U32 R174, R174, 0x10000, RZ ;  /* 0x00010000aeae4824 */ /* 0x000fe400078e00ff */
[----:B------:R-:W-:-:S04]  /*2820*/  FFMA.FTZ R172, R22, R176, R173 ;  /* 0x000000b016ac7223 */ /* 0x000fc800000100ad */
[----:B------:R-:W-:-:S04]  /*2830*/  FADD.FTZ R173, R19, -R172 ;  /* 0x800000ac13ad7221 */ /* 0x000fc80000010000 */
[----:B------:R-:W-:-:S04]  /*2840*/  FMUL.FTZ R173, R4, R173 ;  /* 0x000000ad04ad7220 */ /* 0x000fc80000410000 */
[----:B------:R-:W-:-:S07]  /*2850*/  @P4 FADD.FTZ R173, R173, R174 ;  /* 0x000000aeadad4221 */ /* 0x000fce0000010000 */
.L_x_3336:
[----:B------:R-:W-:Y:S05]  /*2860*/  BSYNC B1 ;  /* 0x0000000000017941 */ /* 0x000fea0003800000 */
.L_x_3334:
[----:B------:R-:W-:Y:S01]  /*2870*/  BSSY B1, `(.L_x_3337) ;  /* 0x000000f000017945 */ /* 0x000fe20003800000 */
[----:B------:R-:W-:-:S03]  /*2880*/  @P5 F2FP.BF16.F32.PACK_AB R172, RZ, R173 ;  /* 0x000000adffac523e */ /* 0x000fc600000010ff */
[----:B------:R-:W-:Y:S05]  /*2890*/  @!P3 BRA `(.L_x_3338) ;  /* 0x000000000030b947 */ /* 0x000fea0003800000 */
[----:B-----5:R-:W-:Y:S01]  /*28a0*/  LOP3.LUT P6, RZ, R190, 0xff000000, RZ, 0xc0, !PT ;  /* 0xff000000beff7812 */ /* 0x020fe200078cc0ff */
[----:B------:R-:W-:Y:S01]  /*28b0*/  FMUL.FTZ R173, R173, UR13 ;  /* 0x0000000dadad7c20 */ /* 0x000fe20008410000 */
[----:B------:R-:W-:-:S03]  /*28c0*/  MOV R174, RZ ;  /* 0x000000ff00ae7202 */ /* 0x000fc60000000f00 */
        /* <DEDUP_REMOVED lines=9> */
.L_x_3338:
[----:B------:R-:W-:Y:S05]  /*2960*/  BSYNC B1 ;  /* 0x0000000000017941 */ /* 0x000fea0003800000 */
.L_x_3337:
[----:B------:R-:W-:Y:S01]  /*2970*/  BSSY B1, `(.L_x_3339) ;  /* 0x000000e000017945 */ /* 0x000fe20003800000 */
[----:B------:R-:W-:-:S03]  /*2980*/  @P5 PRMT R165, R165, 0x5410, R172 ;  /* 0x00005410a5a55816 */ /* 0x000fc600000000ac */
[----:B------:R-:W-:Y:S05]  /*2990*/  @P2 BRA `(.L_x_3340) ;  /* 0x0000000000102947 */ /* 0x000fea0003800000 */
[----:B------:R-:W-:Y:S01]  /*29a0*/  IMAD.MOV.U32 R173, RZ, RZ, RZ ;  /* 0x000000ffffad7224 */ /* 0x000fe200078e00ff */
[----:B------:R-:W-:Y:S06]  /*29b0*/  @!P4 BRA `(.L_x_3341) ;  /* 0x000000000024c947 */ /* 0x000fec0003800000 */
[----:B-----5:R-:W-:Y:S01]  /*29c0*/  SHF.L.U32 R173, R154, 0x10, RZ ;  /* 0x000000109aad7819 */ /* 0x020fe200000006ff */
[----:B------:R-:W-:Y:S06]  /*29d0*/  BRA `(.L_x_3341) ;  /* 0x00000000001c7947 */ /* 0x000fec0003800000 */
.L_x_3340:
[----:B0-----:R-:W-:-:S04]  /*29e0*/  ISETP.NE.AND P6, PT, R6, RZ, PT ;  /* 0x000000ff0600720c */ /* 0x001fc80003fc5270 */
[----:B------:R-:W-:-:S05]  /*29f0*/  FSEL R172, R2, RZ, !P6 ;  /* 0x000000ff02ac7208 */ /* 0x000fca0007000000 */
[----:B------:R-:W-:Y:S01]  /*2a00*/  FFMA.FTZ R173, R13, R176, R172 ;  /* 0x000000b00dad7223 */ /* 0x000fe200000100ac */
[----:B-----5:R-:W-:-:S03]  /*2a10*/  @P4 SHF.L.U32 R172, R154, 0x10, RZ ;  /* 0x000000109aac4819 */ /* 0x020fc600000006ff */
[----:B------:R-:W-:-:S04]  /*2a20*/  FADD.FTZ R173, R16, -R173 ;  /* 0x800000ad10ad7221 */ /* 0x000fc80000010000 */
[----:B------:R-:W-:-:S04]  /*2a30*/  FMUL.FTZ R173, R4, R173 ;  /* 0x000000ad04ad7220 */ /* 0x000fc80000410000 */
[----:B------:R-:W-:-:S07]  /*2a40*/  @P4 FADD.FTZ R173, R173, R172 ;  /* 0x000000acadad4221 */ /* 0x000fce0000010000 */
.L_x_3341:
[----:B------:R-:W-:Y:S05]  /*2a50*/  BSYNC B1 ;  /* 0x0000000000017941 */ /* 0x000fea0003800000 */
.L_x_3339:
        /* <DEDUP_REMOVED lines=14> */
.L_x_3343:
[----:B------:R-:W-:Y:S05]  /*2b40*/  BSYNC B1 ;  /* 0x0000000000017941 */ /* 0x000fea0003800000 */
.L_x_3342:
[----:B------:R-:W-:Y:S01]  /*2b50*/  BSSY B1, `(.L_x_3344) ;  /* 0x0000010000017945 */ /* 0x000fe20003800000 */
[----:B------:R-:W-:-:S03]  /*2b60*/  @P5 PRMT R166, R172, 0x7610, R166 ;  /* 0x00007610aca65816 */ /* 0x000fc600000000a6 */
[----:B------:R-:W-:Y:S05]  /*2b70*/  @P2 BRA `(.L_x_3345) ;  /* 0x0000000000142947 */ /* 0x000fea0003800000 */
[----:B------:R-:W-:Y:S01]  /*2b80*/  HFMA2.MMA R173, -RZ, RZ, 0, 0 ;  /* 0x00000000ffad7435 */ /* 0x000fe200000001ff */
[----:B------:R-:W-:Y:S10]  /*2b90*/  @!P4 BRA `(.L_x_3346) ;  /* 0x00000000002cc947 */ /* 0x000ff40003800000 */
[----:B-----5:R-:W-:-:S05]  /*2ba0*/  PRMT R173, R154, 0x7632, R173 ;  /* 0x000076329aad7816 */ /* 0x020fca00000000ad */
[----:B------:R-:W-:Y:S01]  /*2bb0*/  IMAD.U32 R173, R173, 0x10000, RZ ;  /* 0x00010000adad7824 */ /* 0x000fe200078e00ff */
[----:B------:R-:W-:Y:S06]  /*2bc0*/  BRA `(.L_x_3346) ;  /* 0x0000000000207947 */ /* 0x000fec0003800000 */
.L_x_3345:
        /* <DEDUP_REMOVED lines=8> */
.L_x_3346:
[----:B------:R-:W-:Y:S05]  /*2c50*/  BSYNC B1 ;  /* 0x0000000000017941 */ /* 0x000fea0003800000 */
.L_x_3344:
        /* <DEDUP_REMOVED lines=15> */
.L_x_3348:
[----:B------:R-:W-:Y:S05]  /*2d50*/  BSYNC B1 ;  /* 0x0000000000017941 */ /* 0x000fea0003800000 */
.L_x_3347:
[----:B------:R-:W-:Y:S01]  /*2d60*/  BSSY B1, `(.L_x_3349) ;  /* 0x000000e000017945 */ /* 0x000fe20003800000 */
[----:B------:R-:W-:-:S03]  /*2d70*/  @P5 PRMT R166, R166, 0x5410, R172 ;  /* 0x00005410a6a65816 */ /* 0x000fc600000000ac */
[----:B------:R-:W-:Y:S05]  /*2d80*/  @P2 BRA `(.L_x_3350) ;  /* 0x0000000000102947 */ /* 0x000fea0003800000 */
[----:B------:R-:W-:Y:S01]  /*2d90*/  IMAD.MOV.U32 R173, RZ, RZ, RZ ;  /* 0x000000ffffad7224 */ /* 0x000fe200078e00ff */
[----:B------:R-:W-:Y:S06]  /*2da0*/  @!P4 BRA `(.L_x_3351) ;  /* 0x000000000024c947 */ /* 0x000fec0003800000 */
[----:B-----5:R-:W-:Y:S01]  /*2db0*/  SHF.L.U32 R173, R155, 0x10, RZ ;  /* 0x000000109bad7819 */ /* 0x020fe200000006ff */
[----:B------:R-:W-:Y:S06]  /*2dc0*/  BRA `(.L_x_3351) ;  /* 0x00000000001c7947 */ /* 0x000fec0003800000 */
.L_x_3350:
[----:B0-----:R-:W-:-:S04]  /*2dd0*/  ISETP.NE.AND P6, PT, R6, RZ, PT ;  /* 0x000000ff0600720c */ /* 0x001fc80003fc5270 */
[----:B------:R-:W-:-:S05]  /*2de0*/  FSEL R172, R2, RZ, !P6 ;  /* 0x000000ff02ac7208 */ /* 0x000fca0007000000 */
[----:B------:R-:W-:Y:S01]  /*2df0*/  FFMA.FTZ R173, R15, R176, R172 ;  /* 0x000000b00fad7223 */ /* 0x000fe200000100ac */
[----:B-----5:R-:W-:-:S03]  /*2e00*/  @P4 SHF.L.U32 R172, R155, 0x10, RZ ;  /* 0x000000109bac4819 */ /* 0x020fc600000006ff */
[----:B------:R-:W-:-:S04]  /*2e10*/  FADD.FTZ R173, R18, -R173 ;  /* 0x800000ad12ad7221 */ /* 0x000fc80000010000 */
[----:B------:R-:W-:-:S04]  /*2e20*/  FMUL.FTZ R173, R4, R173 ;  /* 0x000000ad04ad7220 */ /* 0x000fc80000410000 */
[----:B------:R-:W-:-:S07]  /*2e30*/  @P4 FADD.FTZ R173, R173, R172 ;  /* 0x000000acadad4221 */ /* 0x000fce0000010000 */
.L_x_3351:
[----:B------:R-:W-:Y:S05]  /*2e40*/  BSYNC B1 ;  /* 0x0000000000017941 */ /* 0x000fea0003800000 */
.L_x_3349:
[----:B------:R-:W-:Y:S01]  /*2e50*/  BSSY B1, `(.L_x_3352) ;  /* 0x000000e000017945 */ /* 0x000fe20003800000 */
[----:B------:R-:W-:-:S03]  /*2e60*/  @P5 F2FP.BF16.F32.PACK_AB R172, RZ, R173 ;  /* 0x000000adffac523e */ /* 0x000fc600000010ff */
[----:B------:R-:W-:Y:S05]  /*2e70*/  @!P3 BRA `(.L_x_3353) ;  /* 0x00000000002cb947 */ /* 0x000fea0003800000 */
[----:B------:R-:W-:Y:S01]  /*2e80*/  FMUL.FTZ R173, R173, UR13 ;  /* 0x0000000dadad7c20 */ /* 0x000fe20008410000 */
[----:B-----5:R-:W-:Y:S01]  /*2e90*/  LOP3.LUT P6, RZ, R191, 0xff0000, RZ, 0xc0, !PT ;  /* 0x00ff0000bfff7812 */ /* 0x020fe200078cc0ff */
[----:B------:R-:W-:Y:S02]  /*2ea0*/  HFMA2.MMA R175, -RZ, RZ, 0, 0 ;  /* 0x00000000ffaf7435 */ /* 0x000fe400000001ff */
        /* <DEDUP_REMOVED lines=8> */
.L_x_3353:
[----:B------:R-:W-:Y:S05]  /*2f30*/  BSYNC B1 ;  /* 0x0000000000017941 */ /* 0x000fea0003800000 */
.L_x_3352:
        /* <DEDUP_REMOVED lines=8> */
.L_x_3355:
        /* <DEDUP_REMOVED lines=8> */
.L_x_3356:
[----:B------:R-:W-:Y:S05]  /*3040*/  BSYNC B1 ;  /* 0x0000000000017941 */ /* 0x000fea0003800000 */
.L_x_3354:
[----:B------:R-:W1:Y:S01]  /*3050*/  @P5 LDC.64 R174, c[0x0][0x308] ;  /* 0x0000c200ffae5b82 */ /* 0x000e620000000a00 */
[----:B------:R-:W-:Y:S01]  /*3060*/  @P5 F2FP.BF16.F32.PACK_AB R179, RZ, R178 ;  /* 0x000000b2ffb3523e */ /* 0x000fe200000010ff */
[----:B------:R-:W-:Y:S03]  /*3070*/  BSSY B1, `(.L_x_3357) ;  /* 0x0000012000017945 */ /* 0x000fe60003800000 */
[----:B------:R-:W-:-:S03]  /*3080*/  @P5 PRMT R167, R167, 0x5410, R179 ;  /* 0x00005410a7a75816 */ /* 0x000fc600000000b3 */
[----:B------:R-:W2:Y:S01]  /*3090*/  @P3 LDC.64 R172, c[0x0][0x2f8] ;  /* 0x0000be00ffac3b82 */ /* 0x000ea20000000a00 */
[----:B-1----:R-:W-:-:S04]  /*30a0*/  @P5 IMAD.WIDE.U32 R174, R10, 0x10, R174 ;  /* 0x000000100aae5825 */ /* 0x002fc800078e00ae */
[----:B--2---:R-:W-:Y:S01]  /*30b0*/  @P3 IMAD.WIDE.U32 R172, R177, 0x10, R172 ;  /* 0x00000010b1ac3825 */ /* 0x004fe200078e00ac */
[----:B------:R-:W-:Y:S06]  /*30c0*/  @!P3 BRA `(.L_x_3358) ;  /* 0x000000000030b947 */ /* 0x000fec0003800000 */
[----:B-----5:R-:W-:Y:S01]  /*30d0*/  LOP3.LUT P4, RZ, R191, 0xff000000, RZ, 0xc0, !PT ;  /* 0xff000000bfff7812 */ /* 0x020fe2000788c0ff */
[----:B------:R-:W-:-:S04]  /*30e0*/  FMUL.FTZ R178, R178, UR13 ;  /* 0x0000000db2b27c20 */ /* 0x000fc80008410000 */
[----:B------:R-:W-:Y:S01]  /*30f0*/  FMUL.FTZ R220, R178, UR12 ;  /* 0x0000000cb2dc7c20 */ /* 0x000fe20008410000 */
[----:B------:R-:W-:-:S03]  /*3100*/  IMAD.MOV.U32 R178, RZ, RZ, RZ ;  /* 0x000000ffffb27224 */ /* 0x000fc600078e00ff */
        /* <DEDUP_REMOVED lines=8> */
.L_x_3358:
[----:B------:R-:W-:Y:S05]  /*3190*/  BSYNC B1 ;  /* 0x0000000000017941 */ /* 0x000fea0003800000 */
.L_x_3357:
[----:B------:R1:W-:Y:S01]  /*31a0*/  @P5 STG.E.128 desc[UR4][R174.64], R164 ;  /* 0x000000a4ae005986 */ /* 0x0003e2000c101d04 */
[----:B------:R-:W-:Y:S02]  /*31b0*/  IADD3 R10, R10, 0x80, RZ ;  /* 0x000000800a0a7810 */ /* 0x000fe40007ffe0ff */
[----:B------:R-:W-:Y:S01]  /*31c0*/  IADD3 R177, R177, 0x80, RZ ;  /* 0x00000080b1b17810 */ /* 0x000fe20007ffe0ff */
[----:B------:R1:W-:Y:S06]  /*31d0*/  @P3 STG.E.128 desc[UR4][R172.64], R160 ;  /* 0x000000a0ac003986 */ /* 0x0003ec000c101d04 */
.L_x_3316:
[----:B------:R-:W-:Y:S05]  /*31e0*/  BSYNC B0 ;  /* 0x0000000000007941 */ /* 0x000fea0003800000 */
.L_x_3315:
[----:B------:R-:W-:Y:S04]  /*31f0*/  BSSY B0, `(.L_x_3359) ;  /* 0x0000114000007945 */ /* 0x000fe80003800000 */
[----:B------:R-:W-:Y:S05]  /*3200*/  @!P1 BRA `(.L_x_3360) ;  /* 0x0000001000489947 */ /* 0x000fea0003800000 */
[----:B------:R-:W-:Y:S04]  /*3210*/  BSSY B1, `(.L_x_3361) ;  /* 0x0000005000017945 */ /* 0x000fe80003800000 */
[----:B------:R-:W-:Y:S05]  /*3220*/  @!P3 BRA `(.L_x_3362) ;  /* 0x00000000000cb947 */ /* 0x000fea0003800000 */
[----:B-----5:R-:W2:Y:S02]  /*3230*/  LDC.64 R168, c[0x0][0x220] ;  /* 0x00008800ffa87b82 */ /* 0x020ea40000000a00 */
[----:B--2---:R-:W-:-:S06]  /*3240*/  IMAD.WIDE.U32 R168, R177, 0x10, R168 ;  /* 0x00000010b1a87825 */ /* 0x004fcc00078e00a8 */
[----:B------:R-:W5:Y:S02]  /*3250*/  LDG.E.128 R168, desc[UR4][R168.64] ;  /* 0x00000004a8a87981 */ /* 0x000f64000c1e1d00 */
.L_x_3362:
[----:B------:R-:W-:Y:S05]  /*3260*/  BSYNC B1 ;  /* 0x0000000000017941 */ /* 0x000fea0003800000 */
.L_x_3361:
[----:B------:R-:W-:Y:S04]  /*3270*/  BSSY B1, `(.L_x_3363) ;  /* 0x0000013000017945 */ /* 0x000fe80003800000 */
[----:B------:R-:W-:Y:S05]  /*3280*/  @P2 BRA `(.L_x_3364) ;  /* 0x00000000001c2947 */ /* 0x000fea0003800000 */
[----:B------:R-:W-:Y:S01]  /*3290*/  UISETP.NE.U32.AND UP0, UPT, UR8, URZ, UPT ;  /* 0x0000003f0800728c */ /* 0x000fe2000bf05070 */
[----:B-1----:R-:W-:-:S03]  /*32a0*/  IMAD.MOV.U32 R173, RZ, RZ, RZ ;  /* 0x000000ffffad7224 */ /* 0x002fc600078e00ff */
[----:B------:R-:W-:-:S06]  /*32b0*/  UISETP.NE.AND.EX UP0, UPT, UR9, URZ, UPT, UP0 ;  /* 0x0000003f0900728c */ /* 0x000fcc000bf05300 */
[----:B------:R-:W-:-:S13]  /*32c0*/  PLOP3.LUT P4, PT, PT, PT, UP0, 0x80, 0x0 ;  /* 0x000000000000781c */ /* 0x000fda0003f8f008 */
[----:B------:R-:W-:Y:S05]  /*32d0*/  @!P4 BRA `(.L_x_3365) ;  /* 0x000000000030c947 */ /* 0x000fea0003800000 */
[----:B-----5:R-:W-:Y:S01]  /*32e0*/  SHF.L.U32 R173, R156, 0x10, RZ ;  /* 0x000000109cad7819 */ /* 0x020fe200000006ff */
[----:B------:R-:W-:Y:S06]  /*32f0*/  BRA `(.L_x_3365) ;  /* 0x0000000000287947 */ /* 0x000fec0003800000 */
.L_x_3364:
        /* <DEDUP_REMOVED lines=8> */
[----:B-----5:R-:W-:-:S05]  /*3380*/  @P4 SHF.L.U32 R172, R156, 0x10, RZ ;  /* 0x000000109cac4819 */ /* 0x020fca00000006ff */
[----:B------:R-:W-:-:S07]  /*3390*/  @P4 FADD.FTZ R173, R173, R172 ;  /* 0x000000acadad4221 */ /* 0x000fce0000010000 */
.L_x_3365:
[----:B------:R-:W-:Y:S05]  /*33a0*/  BSYNC B1 ;  /* 0x0000000000017941 */ /* 0x000fea0003800000 */
.L_x_3363:
[----:B------:R-:W-:Y:S01]  /*33b0*/  ISETP.NE.U32.AND P5, PT, RZ, UR6, PT ;  /* 0x00000006ff007c0c */ /* 0x000fe2000bfa5070 */
[----:B------:R-:W-:Y:S03]  /*33c0*/  BSSY B1, `(.L_x_3366) ;  /* 0x000000f000017945 */ /* 0x000fe60003800000 */
[----:B------:R-:W-:-:S13]  /*33d0*/  ISETP.NE.AND.EX P5, PT, RZ, UR7, PT, P5 ;  /* 0x00000007ff007c0c */ /* 0x000fda000bfa5350 */
[----:B------:R-:W-:Y:S01]  /*33e0*/  @P5 F2FP.BF16.F32.PACK_AB R172, RZ, R173 ;  /* 0x000000adffac523e */ /* 0x000fe200000010ff */
[----:B------:R-:W-:Y:S06]  /*33f0*/  @!P3 BRA `(.L_x_3367) ;  /* 0x00000000002cb947 */ /* 0x000fec0003800000 */
        /* <DEDUP_REMOVED lines=11> */
.L_x_3367:
[----:B------:R-:W-:Y:S05]  /*34b0*/  BSYNC B1 ;  /* 0x0000000000017941 */ /* 0x000fea0003800000 */
.L_x_3366:
        /* <DEDUP_REMOVED lines=8> */
.L_x_3369:
        /* <DEDUP_REMOVED lines=8> */
.L_x_3370:
[----:B------:R-:W-:Y:S05]  /*35c0*/  BSYNC B1 ;  /* 0x0000000000017941 */ /* 0x000fea0003800000 */
.L_x_3368:
        /* <DEDUP_REMOVED lines=15> */
.L_x_3372:
[----:B------:R-:W-:Y:S05]  /*36c0*/  BSYNC B1 ;  /* 0x0000000000017941 */ /* 0x000fea0003800000 */
.L_x_3371:
[----:B------:R-:W-:Y:S01]  /*36d0*/  BSSY B1, `(.L_x_3373) ;  /* 0x000000e000017945 */ /* 0x000fe20003800000 */
[----:B------:R-:W-:-:S03]  /*36e0*/  @P5 PRMT R164, R164, 0x5410, R172 ;  /* 0x00005410a4a45816 */ /* 0x000fc600000000ac */
[----:B------:R-:W-:Y:S05]  /*36f0*/  @P2 BRA `(.L_x_3374) ;  /* 0x0000000000102947 */ /* 0x000fea0003800000 */
[----:B------:R-:W-:Y:S01]  /*3700*/  HFMA2.MMA R173, -RZ, RZ, 0, 0 ;  /* 0x00000000ffad7435 */ /* 0x000fe200000001ff */
[----:B------:R-:W-:Y:S10]  /*3710*/  @!P4 BRA `(.L_x_3375) ;  /* 0x000000000024c947 */ /* 0x000ff40003800000 */
[----:B-----5:R-:W-:Y:S01]  /*3720*/  SHF.L.U32 R173, R157, 0x10, RZ ;  /* 0x000000109dad7819 */ /* 0x020fe200000006ff */
[----:B------:R-:W-:Y:S06]  /*3730*/  BRA `(.L_x_3375) ;  /* 0x00000000001c7947 */ /* 0x000fec0003800000 */
.L_x_3374:
[----:B0-----:R-:W-:-:S04]  /*3740*/  ISETP.NE.AND P6, PT, R6, RZ, PT ;  /* 0x000000ff0600720c */ /* 0x001fc80003fc5270 */
[----:B------:R-:W-:-:S05]  /*3750*/  FSEL R172, R2, RZ, !P6 ;  /* 0x000000ff02ac7208 */ /* 0x000fca0007000000 */
[----:B------:R-:W-:Y:S01]  /*3760*/  FFMA.FTZ R173, R181, R176, R172 ;  /* 0x000000b0b5ad7223 */ /* 0x000fe200000100ac */
[----:B-----5:R-:W-:-:S03]  /*3770*/  @P4 IMAD.U32 R172, R157, 0x10000, RZ ;  /* 0x000100009dac4824 */ /* 0x020fc600078e00ff */
[----:B------:R-:W-:-:S04]  /*3780*/  FADD.FTZ R173, R182, -R173 ;  /* 0x800000adb6ad7221 */ /* 0x000fc80000010000 */
[----:B------:R-:W-:-:S04]  /*3790*/  FMUL.FTZ R173, R4, R173 ;  /* 0x000000ad04ad7220 */ /* 0x000fc80000410000 */
[----:B------:R-:W-:-:S07]  /*37a0*/  @P4 FADD.FTZ R173, R173, R172 ;  /* 0x000000acadad4221 */ /* 0x000fce0000010000 */
.L_x_3375:
[----:B------:R-:W-:Y:S05]  /*37b0*/  BSYNC B1 ;  /* 0x0000000000017941 */ /* 0x000fea0003800000 */
.L_x_3373:
        /* <DEDUP_REMOVED lines=14> */
.L_x_3377:
[----:B------:R-:W-:Y:S05]  /*38a0*/  BSYNC B1 ;  /* 0x0000000000017941 */ /* 0x000fea0003800000 */
.L_x_3376:
        /* <DEDUP_REMOVED lines=8> */
.L_x_3379:
        /* <DEDUP_REMOVED lines=8> */
.L_x_3380:
[----:B------:R-:W-:Y:S05]  /*39b0*/  BSYNC B1 ;  /* 0x0000000000017941 */ /* 0x000fea0003800000 */
.L_x_3378:
        /* <DEDUP_REMOVED lines=15> */
.L_x_3382:
[----:B------:R-:W-:Y:S05]  /*3ab0*/  BSYNC B1 ;  /* 0x0000000000017941 */ /* 0x000fea0003800000 */
.L_x_3381:
[----:B------:R-:W-:Y:S01]  /*3ac0*/  BSSY B1, `(.L_x_3383) ;  /* 0x000000e000017945 */ /* 0x000fe20003800000 */
[----:B------:R-:W-:-:S03]  /*3ad0*/  @P5 PRMT R165, R165, 0x5410, R172 ;  /* 0x00005410a5a55816 */ /* 0x000fc600000000ac */
[----:B------:R-:W-:Y:S05]  /*3ae0*/  @P2 BRA `(.L_x_3384) ;  /* 0x0000000000102947 */ /* 0x000fea0003800000 */
[----:B------:R-:W-:Y:S01]  /*3af0*/  IMAD.MOV.U32 R173, RZ, RZ, RZ ;  /* 0x000000ffffad7224 */ /* 0x000fe200078e00ff */
[----:B------:R-:W-:Y:S06]  /*3b00*/  @!P4 BRA `(.L_x_3385) ;  /* 0x000000000024c947 */ /* 0x000fec0003800000 */
[----:B-----5:R-:W-:Y:S01]  /*3b10*/  SHF.L.U32 R173, R158, 0x10, RZ ;  /* 0x000000109ead7819 */ /* 0x020fe200000006ff */
[----:B------:R-:W-:Y:S06]  /*3b20*/  BRA `(.L_x_3385) ;  /* 0x00000000001c7947 */ /* 0x000fec0003800000 */
.L_x_3384:
[----:B0-----:R-:W-:-:S04]  /*3b30*/  ISETP.NE.AND P6, PT, R6, RZ, PT ;  /* 0x000000ff0600720c */ /* 0x001fc80003fc5270 */
[----:B------:R-:W-:-:S05]  /*3b40*/  FSEL R172, R2, RZ, !P6 ;  /* 0x000000ff02ac7208 */ /* 0x000fca0007000000 */
[----:B------:R-:W-:Y:S01]  /*3b50*/  FFMA.FTZ R173, R183, R176, R172 ;  /* 0x000000b0b7ad7223 */ /* 0x000fe200000100ac */
[----:B-----5:R-:W-:-:S03]  /*3b60*/  @P4 SHF.L.U32 R172, R158, 0x10, RZ ;  /* 0x000000109eac4819 */ /* 0x020fc600000006ff */
[----:B------:R-:W-:-:S04]  /*3b70*/  FADD.FTZ R173, R184, -R173 ;  /* 0x800000adb8ad7221 */ /* 0x000fc80000010000 */
[----:B------:R-:W-:-:S04]  /*3b80*/  FMUL.FTZ R173, R4, R173 ;  /* 0x000000ad04ad7220 */ /* 0x000fc80000410000 */
[----:B------:R-:W-:-:S07]  /*3b90*/  @P4 FADD.FTZ R173, R173, R172 ;  /* 0x000000acadad4221 */ /* 0x000fce0000010000 */
.L_x_3385:
[----:B------:R-:W-:Y:S05]  /*3ba0*/  BSYNC B1 ;  /* 0x0000000000017941 */ /* 0x000fea0003800000 */
.L_x_3383:
        /* <DEDUP_REMOVED lines=14> */
.L_x_3387:
[----:B------:R-:W-:Y:S05]  /*3c90*/  BSYNC B1 ;  /* 0x0000000000017941 */ /* 0x000fea0003800000 */
.L_x_3386:
        /* <DEDUP_REMOVED lines=8> */
.L_x_3389:
        /* <DEDUP_REMOVED lines=8> */
.L_x_3390:
[----:B------:R-:W-:Y:S05]  /*3da0*/  BSYNC B1 ;  /* 0x0000000000017941 */ /* 0x000fea0003800000 */
.L_x_3388:
        /* <DEDUP_REMOVED lines=15> */
.L_x_3392:
[----:B------:R-:W-:Y:S05]  /*3ea0*/  BSYNC B1 ;  /* 0x0000000000017941 */ /* 0x000fea0003800000 */
.L_x_3391:
[----:B------:R-:W-:Y:S01]  /*3eb0*/  BSSY B1, `(.L_x_3393) ;  /* 0x000000e000017945 */ /* 0x000fe20003800000 */
[----:B------:R-:W-:-:S03]  /*3ec0*/  @P5 PRMT R166, R166, 0x5410, R172 ;  /* 0x00005410a6a65816 */ /* 0x000fc600000000ac */
[----:B------:R-:W-:Y:S05]  /*3ed0*/  @P2 BRA `(.L_x_3394) ;  /* 0x0000000000102947 */ /* 0x000fea0003800000 */
[----:B------:R-:W-:Y:S01]  /*3ee0*/  HFMA2.MMA R173, -RZ, RZ, 0, 0 ;  /* 0x00000000ffad7435 */ /* 0x000fe200000001ff */
[----:B------:R-:W-:Y:S10]  /*3ef0*/  @!P4 BRA `(.L_x_3395) ;  /* 0x000000000024c947 */ /* 0x000ff40003800000 */
[----:B-----5:R-:W-:Y:S01]  /*3f00*/  SHF.L.U32 R173, R159, 0x10, RZ ;  /* 0x000000109fad7819 */ /* 0x020fe200000006ff */
[----:B------:R-:W-:Y:S06]  /*3f10*/  BRA `(.L_x_3395) ;  /* 0x00000000001c7947 */ /* 0x000fec0003800000 */
.L_x_3394:
[----:B0-----:R-:W-:-:S04]  /*3f20*/  ISETP.NE.AND P6, PT, R6, RZ, PT ;  /* 0x000000ff0600720c */ /* 0x001fc80003fc5270 */
[----:B------:R-:W-:-:S05]  /*3f30*/  FSEL R172, R2, RZ, !P6 ;  /* 0x000000ff02ac7208 */ /* 0x000fca0007000000 */
[----:B------:R-:W-:Y:S01]  /*3f40*/  FFMA.FTZ R173, R185, R176, R172 ;  /* 0x000000b0b9ad7223 */ /* 0x000fe200000100ac */
[----:B-----5:R-:W-:-:S03]  /*3f50*/  @P4 IMAD.U32 R172, R159, 0x10000, RZ ;  /* 0x000100009fac4824 */ /* 0x020fc600078e00ff */
[----:B------:R-:W-:-:S04]  /*3f60*/  FADD.FTZ R173, R186, -R173 ;  /* 0x800000adbaad7221 */ /* 0x000fc80000010000 */
[----:B------:R-:W-:-:S04]  /*3f70*/  FMUL.FTZ R173, R4, R173 ;  /* 0x000000ad04ad7220 */ /* 0x000fc80000410000 */
[----:B------:R-:W-:-:S07]  /*3f80*/  @P4 FADD.FTZ R173, R173, R172 ;  /* 0x000000acadad4221 */ /* 0x000fce0000010000 */
.L_x_3395:
[----:B------:R-:W-:Y:S05]  /*3f90*/  BSYNC B1 ;  /* 0x0000000000017941 */ /* 0x000fea0003800000 */
.L_x_3393:
        /* <DEDUP_REMOVED lines=14> */
.L_x_3397:
[----:B------:R-:W-:Y:S05]  /*4080*/  BSYNC B1 ;  /* 0x0000000000017941 */ /* 0x000fea0003800000 */
.L_x_3396:
        /* <DEDUP_REMOVED lines=8> */
.L_x_3399:
        /* <DEDUP_REMOVED lines=8> */
.L_x_3400:
[----:B------:R-:W-:Y:S05]  /*4190*/  BSYNC B1 ;  /* 0x0000000000017941 */ /* 0x000fea0003800000 */
.L_x_3398:
        /* <DEDUP_REMOVED lines=11> */
[----:B------:R-:W-:-:S03]  /*4250*/  MOV R178, RZ ;  /* 0x000000ff00b27202 */ /* 0x000fc60000000f00 */
        /* <DEDUP_REMOVED lines=8> */
.L_x_3402:
[----:B------:R-:W-:Y:S05]  /*42e0*/  BSYNC B1 ;  /* 0x0000000000017941 */ /* 0x000fea0003800000 */
.L_x_3401:
[----:B------:R2:W-:Y:S01]  /*42f0*/  @P5 STG.E.128 desc[UR4][R174.64], R164 ;  /* 0x000000a4ae005986 */ /* 0x0005e2000c101d04 */
[----:B------:R-:W-:Y:S01]  /*4300*/  VIADD R10, R10, 0x80 ;  /* 0x000000800a0a7836 */ /* 0x000fe20000000000 */
[----:B------:R-:W-:Y:S02]  /*4310*/  IADD3 R177, R177, 0x80, RZ ;  /* 0x00000080b1b17810 */ /* 0x000fe40007ffe0ff */
[----:B------:R2:W-:Y:S05]  /*4320*/  @P3 STG.E.128 desc[UR4][R172.64], R160 ;  /* 0x000000a0ac003986 */ /* 0x0005ea000c101d04 */
.L_x_3360:
[----:B------:R-:W-:Y:S05]  /*4330*/  BSYNC B0 ;  /* 0x0000000000007941 */ /* 0x000fea0003800000 */
.L_x_3359:
[----:B------:R-:W-:Y:S01]  /*4340*/  ISETP.NE.AND P4, PT, R0, RZ, PT ;  /* 0x000000ff0000720c */ /* 0x000fe20003f85270 */
[----:B------:R-:W-:-:S12]  /*4350*/  BSSY B0, `(.L_x_3403) ;  /* 0x0000112000007945 */ /* 0x000fd80003800000 */
[----:B------:R-:W-:Y:S05]  /*4360*/  @!P4 BRA `(.L_x_3404) ;  /* 0x000000100040c947 */ /* 0x000fea0003800000 */
[----:B------:R-:W-:Y:S04]  /*4370*/  BSSY B1, `(.L_x_3405) ;  /* 0x0000005000017945 */ /* 0x000fe80003800000 */
[----:B------:R-:W-:Y:S05]  /*4380*/  @!P3 BRA `(.L_x_3406) ;  /* 0x00000000000cb947 */ /* 0x000fea0003800000 */
[----:B-----5:R-:W3:Y:S02]  /*4390*/  LDC.64 R168, c[0x0][0x220] ;  /* 0x00008800ffa87b82 */ /* 0x020ee40000000a00 */
[----:B---3--:R-:W-:-:S06]  /*43a0*/  IMAD.WIDE.U32 R168, R177, 0x10, R168 ;  /* 0x00000010b1a87825 */ /* 0x008fcc00078e00a8 */
[----:B------:R-:W5:Y:S02]  /*43b0*/  LDG.E.128 R168, desc[UR4][R168.64] ;  /* 0x00000004a8a87981 */ /* 0x000f64000c1e1d00 */
.L_x_3406:
[----:B------:R-:W-:Y:S05]  /*43c0*/  BSYNC B1 ;  /* 0x0000000000017941 */ /* 0x000fea0003800000 */
.L_x_3405:
[----:B------:R-:W-:Y:S04]  /*43d0*/  BSSY B1, `(.L_x_3407) ;  /* 0x0000013000017945 */ /* 0x000fe80003800000 */
[----:B------:R-:W-:Y:S05]  /*43e0*/  @P2 BRA `(.L_x_3408) ;  /* 0x00000000001c2947 */ /* 0x000fea0003800000 */
[----:B------:R-:W-:Y:S01]  /*43f0*/  UISETP.NE.U32.AND UP0, UPT, UR8, URZ, UPT ;  /* 0x0000003f0800728c */ /* 0x000fe2000bf05070 */
[----:B-12---:R-:W-:-:S03]  /*4400*/  HFMA2.MMA R173, -RZ, RZ, 0, 0 ;  /* 0x00000000ffad7435 */ /* 0x006fc600000001ff */
[----:B------:R-:W-:-:S06]  /*4410*/  UISETP.NE.AND.EX UP0, UPT, UR9, URZ, UPT, UP0 ;  /* 0x0000003f0900728c */ /* 0x000fcc000bf05300 */
[----:B------:R-:W-:-:S13]  /*4420*/  PLOP3.LUT P4, PT, PT, PT, UP0, 0x80, 0x0 ;  /* 0x000000000000781c */ /* 0x000fda0003f8f008 */
[----:B------:R-:W-:Y:S05]  /*4430*/  @!P4 BRA `(.L_x_3409) ;  /* 0x000000000030c947 */ /* 0x000fea0003800000 */
[----:B-----5:R-:W-:Y:S01]  /*4440*/  SHF.L.U32 R173, R28, 0x10, RZ ;  /* 0x000000101cad7819 */ /* 0x020fe200000006ff */
[----:B------:R-:W-:Y:S06]  /*4450*/  BRA `(.L_x_3409) ;  /* 0x0000000000287947 */ /* 0x000fec0003800000 */
.L_x_3408:
        /* <DEDUP_REMOVED lines=8> */
[----:B-----5:R-:W-:-:S04]  /*44e0*/  @P4 IMAD.U32 R172, R28, 0x10000, RZ ;  /* 0x000100001cac4824 */ /* 0x020fc800078e00ff */
[----:B------:R-:W-:-:S07]  /*44f0*/  @P4 FADD.FTZ R173, R173, R172 ;  /* 0x000000acadad4221 */ /* 0x000fce0000010000 */
.L_x_3409:
[----:B------:R-:W-:Y:S05]  /*4500*/  BSYNC B1 ;  /* 0x0000000000017941 */ /* 0x000fea0003800000 */
.L_x_3407:
        /* <DEDUP_REMOVED lines=16> */
.L_x_3411:
[----:B------:R-:W-:Y:S05]  /*4610*/  BSYNC B1 ;  /* 0x0000000000017941 */ /* 0x000fea0003800000 */
.L_x_3410:
        /* <DEDUP_REMOVED lines=8> */
.L_x_3413:
        /* <DEDUP_REMOVED lines=8> */
.L_x_3414:
[----:B------:R-:W-:Y:S05]  /*4720*/  BSYNC B1 ;  /* 0x0000000000017941 */ /* 0x000fea0003800000 */
.L_x_3412:
        /* <DEDUP_REMOVED lines=15> */
.L_x_3416:
[----:B------:R-:W-:Y:S05]  /*4820*/  BSYNC B1 ;  /* 0x0000000000017941 */ /* 0x000fea0003800000 */
.L_x_3415:
[----:B------:R-:W-:Y:S01]  /*4830*/  BSSY B1, `(.L_x_3417) ;  /* 0x000000e000017945 */ /* 0x000fe20003800000 */
[----:B------:R-:W-:-:S03]  /*4840*/  @P5 PRMT R164, R164, 0x5410, R172 ;  /* 0x00005410a4a45816 */ /* 0x000fc600000000ac */
[----:B------:R-:W-:Y:S05]  /*4850*/  @P2 BRA `(.L_x_3418) ;  /* 0x0000000000102947 */ /* 0x000fea0003800000 */
[----:B------:R-:W-:Y:S01]  /*4860*/  IMAD.MOV.U32 R173, RZ, RZ, RZ ;  /* 0x000000ffffad7224 */ /* 0x000fe200078e00ff */
[----:B------:R-:W-:Y:S06]  /*4870*/  @!P4 BRA `(.L_x_3419) ;  /* 0x000000000024c947 */ /* 0x000fec0003800000 */
[----:B-----5:R-:W-:Y:S01]  /*4880*/  SHF.L.U32 R173, R29, 0x10, RZ ;  /* 0x000000101dad7819 */ /* 0x020fe200000006ff */
[----:B------:R-:W-:Y:S06]  /*4890*/  BRA `(.L_x_3419) ;  /* 0x00000000001c7947 */ /* 0x000fec0003800000 */
.L_x_3418:
[----:B0-----:R-:W-:-:S04]  /*48a0*/  ISETP.NE.AND P6, PT, R6, RZ, PT ;  /* 0x000000ff0600720c */ /* 0x001fc80003fc5270 */
[----:B------:R-:W-:-:S05]  /*48b0*/  FSEL R172, R2, RZ, !P6 ;  /* 0x000000ff02ac7208 */ /* 0x000fca0007000000 */
[----:B------:R-:W-:Y:S01]  /*48c0*/  FFMA.FTZ R173, R203, R176, R172 ;  /* 0x000000b0cbad7223 */ /* 0x000fe200000100ac */
[----:B-----5:R-:W-:-:S03]  /*48d0*/  @P4 SHF.L.U32 R172, R29, 0x10, RZ ;  /* 0x000000101dac4819 */ /* 0x020fc600000006ff */
[----:B------:R-:W-:-:S04]  /*48e0*/  FADD.FTZ R173, R206, -R173 ;  /* 0x800000adcead7221 */ /* 0x000fc80000010000 */
[----:B------:R-:W-:-:S04]  /*48f0*/  FMUL.FTZ R173, R4, R173 ;  /* 0x000000ad04ad7220 */ /* 0x000fc80000410000 */
[----:B------:R-:W-:-:S07]  /*4900*/  @P4 FADD.FTZ R173, R173, R172 ;  /* 0x000000acadad4221 */ /* 0x000fce0000010000 */
.L_x_3419:
[----:B------:R-:W-:Y:S05]  /*4910*/  BSYNC B1 ;  /* 0x0000000000017941 */ /* 0x000fea0003800000 */
.L_x_3417:
        /* <DEDUP_REMOVED lines=14> */
.L_x_3421:
[----:B------:R-:W-:Y:S05]  /*4a00*/  BSYNC B1 ;  /* 0x0000000000017941 */ /* 0x000fea0003800000 */
.L_x_3420:
        /* <DEDUP_REMOVED lines=8> */
.L_x_3423:
        /* <DEDUP_REMOVED lines=8> */
.L_x_3424:
[----:B------:R-:W-:Y:S05]  /*4b10*/  BSYNC B1 ;  /* 0x0000000000017941 */ /* 0x000fea0003800000 */
.L_x_3422:
        /* <DEDUP_REMOVED lines=15> */
.L_x_3426:
[----:B------:R-:W-:Y:S05]  /*4c10*/  BSYNC B1 ;  /* 0x0000000000017941 */ /* 0x000fea0003800000 */
.L_x_3425:
[----:B------:R-:W-:Y:S01]  /*4c20*/  BSSY B1, `(.L_x_3427) ;  /* 0x000000e000017945 */ /* 0x000fe20003800000 */
[----:B------:R-:W-:-:S03]  /*4c30*/  @P5 PRMT R165, R165, 0x5410, R172 ;  /* 0x00005410a5a55816 */ /* 0x000fc600000000ac */
[----:B------:R-:W-:Y:S05]  /*4c40*/  @P2 BRA `(.L_x_3428) ;  /* 0x0000000000102947 */ /* 0x000fea0003800000 */
[----:B------:R-:W-:Y:S01]  /*4c50*/  HFMA2.MMA R173, -RZ, RZ, 0, 0 ;  /* 0x00000000ffad7435 */ /* 0x000fe200000001ff */
[----:B------:R-:W-:Y:S10]  /*4c60*/  @!P4 BRA `(.L_x_3429) ;  /* 0x000000000024c947 */ /* 0x000ff40003800000 */
[----:B-----5:R-:W-:Y:S01]  /*4c70*/  SHF.L.U32 R173, R30, 0x10, RZ ;  /* 0x000000101ead7819 */ /* 0x020fe200000006ff */
[----:B------:R-:W-:Y:S06]  /*4c80*/  BRA `(.L_x_3429) ;  /* 0x00000000001c7947 */ /* 0x000fec0003800000 */
.L_x_3428:
[----:B0-----:R-:W-:-:S04]  /*4c90*/  ISETP.NE.AND P6, PT, R6, RZ, PT ;  /* 0x000000ff0600720c */ /* 0x001fc80003fc5270 */
[----:B------:R-:W-:-:S05]  /*4ca0*/  FSEL R172, R2, RZ, !P6 ;  /* 0x000000ff02ac7208 */ /* 0x000fca0007000000 */
[----:B------:R-:W-:Y:S01]  /*4cb0*/  FFMA.FTZ R173, R205, R176, R172 ;  /* 0x000000b0cdad7223 */ /* 0x000fe200000100ac */
[----:B-----5:R-:W-:-:S03]  /*4cc0*/  @P4 IMAD.U32 R172, R30, 0x10000, RZ ;  /* 0x000100001eac4824 */ /* 0x020fc600078e00ff */
[----:B------:R-:W-:-:S04]  /*4cd0*/  FADD.FTZ R173, R208, -R173 ;  /* 0x800000add0ad7221 */ /* 0x000fc80000010000 */
[----:B------:R-:W-:-:S04]  /*4ce0*/  FMUL.FTZ R173, R4, R173 ;  /* 0x000000ad04ad7220 */ /* 0x000fc80000410000 */
[----:B------:R-:W-:-:S07]  /*4cf0*/  @P4 FADD.FTZ R173, R173, R172 ;  /* 0x000000acadad4221 */ /* 0x000fce0000010000 */
.L_x_3429:
[----:B------:R-:W-:Y:S05]  /*4d00*/  BSYNC B1 ;  /* 0x0000000000017941 */ /* 0x000fea0003800000 */
.L_x_3427:
        /* <DEDUP_REMOVED lines=14> */
.L_x_3431:
[----:B------:R-:W-:Y:S05]  /*4df0*/  BSYNC B1 ;  /* 0x0000000000017941 */ /* 0x000fea0003800000 */
.L_x_3430:
        /* <DEDUP_REMOVED lines=8> */
.L_x_3433:
        /* <DEDUP_REMOVED lines=8> */
.L_x_3434:
[----:B------:R-:W-:Y:S05]  /*4f00*/  BSYNC B1 ;  /* 0x0000000000017941 */ /* 0x000fea0003800000 */
.L_x_3432:
        /* <DEDUP_REMOVED lines=15> */
.L_x_3436:
[----:B------:R-:W-:Y:S05]  /*5000*/  BSYNC B1 ;  /* 0x0000000000017941 */ /* 0x000fea0003800000 */
.L_x_3435:
[----:B------:R-:W-:Y:S01]  /*5010*/  BSSY B1, `(.L_x_3437) ;  /* 0x000000e000017945 */ /* 0x000fe20003800000 */
[----:B------:R-:W-:-:S03]  /*5020*/  @P5 PRMT R166, R166, 0x5410, R172 ;  /* 0x00005410a6a65816 */ /* 0x000fc600000000ac */
[----:B------:R-:W-:Y:S05]  /*5030*/  @P2 BRA `(.L_x_3438) ;  /* 0x0000000000102947 */ /* 0x000fea0003800000 */
[----:B------:R-:W-:Y:S01]  /*5040*/  IMAD.MOV.U32 R173, RZ, RZ, RZ ;  /* 0x000000ffffad7224 */ /* 0x000fe200078e00ff */
[----:B------:R-:W-:Y:S06]  /*5050*/  @!P4 BRA `(.L_x_3439) ;  /* 0x000000000024c947 */ /* 0x000fec0003800000 */
[----:B-----5:R-:W-:Y:S01]  /*5060*/  SHF.L.U32 R173, R31, 0x10, RZ ;  /* 0x000000101fad7819 */ /* 0x020fe200000006ff */
[----:B------:R-:W-:Y:S06]  /*5070*/  BRA `(.L_x_3439) ;  /* 0x00000000001c7947 */ /* 0x000fec0003800000 */
.L_x_3438:
[----:B0-----:R-:W-:-:S04]  /*5080*/  ISETP.NE.AND P6, PT, R6, RZ, PT ;  /* 0x000000ff0600720c */ /* 0x001fc80003fc5270 */
[----:B------:R-:W-:-:S05]  /*5090*/  FSEL R172, R2, RZ, !P6 ;  /* 0x000000ff02ac7208 */ /* 0x000fca0007000000 */
[----:B------:R-:W-:Y:S01]  /*50a0*/  FFMA.FTZ R173, R207, R176, R172 ;  /* 0x000000b0cfad7223 */ /* 0x000fe200000100ac */
[----:B-----5:R-:W-:-:S03]  /*50b0*/  @P4 SHF.L.U32 R172, R31, 0x10, RZ ;  /* 0x000000101fac4819 */ /* 0x020fc600000006ff */
[----:B------:R-:W-:-:S04]  /*50c0*/  FADD.FTZ R173, R216, -R173 ;  /* 0x800000add8ad7221 */ /* 0x000fc80000010000 */
[----:B------:R-:W-:-:S04]  /*50d0*/  FMUL.FTZ R173, R4, R173 ;  /* 0x000000ad04ad7220 */ /* 0x000fc80000410000 */
[----:B------:R-:W-:-:S07]  /*50e0*/  @P4 FADD.FTZ R173, R173, R172 ;  /* 0x000000acadad4221 */ /* 0x000fce0000010000 */
.L_x_3439:
[----:B------:R-:W-:Y:S05]  /*50f0*/  BSYNC B1 ;  /* 0x0000000000017941 */ /* 0x000fea0003800000 */
.L_x_3437:
        /* <DEDUP_REMOVED lines=14> */
.L_x_3441:
[----:B------:R-:W-:Y:S05]  /*51e0*/  BSYNC B1 ;  /* 0x0000000000017941 */ /* 0x000fea0003800000 */
.L_x_3440:
        /* <DEDUP_REMOVED lines=8> */
.L_x_3443:
[----:B0-----:R-:W-:-:S04]  /*5270*/  ISETP.NE.AND P2, PT, R6, RZ, PT ;  /* 0x000000ff0600720c */ /* 0x001fc80003f45270 */
[----:B------:R-:W-:Y:S02]  /*5280*/  FSEL R173, R2, RZ, !P2 ;  /* 0x000000ff02ad7208 */ /* 0x000fe40005000000 */
[----:B-----5:R-:W-:-:S03]  /*5290*/  @P4 PRMT R2, R31, 0x7632, R2 ;  /* 0x000076321f024816 */ /* 0x020fc60000000002 */
[----:B------:R-:W-:Y:S01]  /*52a0*/  FFMA.FTZ R176, R218, R176, R173 ;  /* 0x000000b0dab07223 */ /* 0x000fe200000100ad */
[----:B------:R-:W-:-:S03]  /*52b0*/  @P4 SHF.L.U32 R175, R2, 0x10, RZ ;  /* 0x0000001002af4819 */ /* 0x000fc600000006ff */
[----:B------:R-:W-:-:S04]  /*52c0*/  FADD.FTZ R173, R215, -R176 ;  /* 0x800000b0d7ad7221 */ /* 0x000fc80000010000 */
[----:B------:R-:W-:-:S04]  /*52d0*/  FMUL.FTZ R4, R4, R173 ;  /* 0x000000ad04047220 */ /* 0x000fc80000410000 */
[----:B------:R-:W-:-:S07]  /*52e0*/  @P4 FADD.FTZ R4, R4, R175 ;  /* 0x000000af04044221 */ /* 0x000fce0000010000 */
.L_x_3444:
[----:B------:R-:W-:Y:S05]  /*52f0*/  BSYNC B1 ;  /* 0x0000000000017941 */ /* 0x000fea0003800000 */
.L_x_3442:
        /* <DEDUP_REMOVED lines=20> */
.L_x_3446:
[----:B------:R-:W-:Y:S05]  /*5440*/  BSYNC B1 ;  /* 0x0000000000017941 */ /* 0x000fea0003800000 */
.L_x_3445:
[----:B------:R3:W-:Y:S04]  /*5450*/  @P5 STG.E.128 desc[UR4][R174.64], R164 ;  /* 0x000000a4ae005986 */ /* 0x0007e8000c101d04 */
[----:B------:R3:W-:Y:S02]  /*5460*/  @P3 STG.E.128 desc[UR4][R172.64], R160 ;  /* 0x000000a0ac003986 */ /* 0x0007e4000c101d04 */
.L_x_3404:
[----:B------:R-:W-:Y:S05]  /*5470*/  BSYNC B0 ;  /* 0x0000000000007941 */ /* 0x000fea0003800000 */
.L_x_3403:
[----:B------:R-:W-:Y:S02]  /*5480*/  IADD3 R5, R5, UR14, RZ ;  /* 0x0000000e05057c10 */ /* 0x000fe4000fffe0ff */
[----:B------:R-:W-:Y:S02]  /*5490*/  ISETP.NE.AND P3, PT, R217, RZ, PT ;  /* 0x000000ffd900720c */ /* 0x000fe40003f65270 */
[----:B------:R-:W-:Y:S02]  /*54a0*/  ISETP.GE.AND P2, PT, R5, UR15, PT ;  /* 0x0000000f05007c0c */ /* 0x000fe4000bf46270 */
[----:B------:R-:W-:-:S11]  /*54b0*/  SEL R217, RZ, 0x1, P3 ;  /* 0x00000001ffd97807 */ /* 0x000fd60001800000 */
[----:B------:R-:W-:Y:S05]  /*54c0*/  @!P2 BRA `(.L_x_3447) ;  /* 0xffffffb00038a947 */ /* 0x000fea000383ffff */
.L_x_3302:
        /* <DEDUP_REMOVED lines=8> */
[----:B------:R-:W1:Y:S08]  /*5550*/  LDC.64 R4, c[0x0][0x2d8] ;  /* 0x0000b600ff047b82 */ /* 0x000e700000000a00 */
[----:B0-----:R-:W0:Y:S01]  /*5560*/  LDC.64 R6, c[0x0][0x2f0] ;  /* 0x0000bc00ff067b82 */ /* 0x001e220000000a00 */
[----:B----4-:R-:W-:-:S05]  /*5570*/  IMAD.WIDE.U32 R2, R9, 0x20, R2 ;  /* 0x0000002009027825 */ /* 0x010fca00078e0002 */
[----:B------:R4:W-:Y:S01]  /*5580*/  STG.E.128 desc[UR4][R2.64], R104 ;  /* 0x0000006802007986 */ /* 0x0009e2000c101d04 */
[----:B-1----:R-:W-:-:S03]  /*5590*/  IMAD.WIDE.U32 R4, R9, 0x20, R4 ;  /* 0x0000002009047825 */ /* 0x002fc600078e0004 */
[----:B------:R4:W-:Y:S04]  /*55a0*/  STG.E.128 desc[UR4][R2.64+0x10], R108 ;  /* 0x0000106c02007986 */ /* 0x0009e8000c101d04 */
[----:B------:R4:W-:Y:S01]  /*55b0*/  STG.E.128 desc[UR4][R4.64], R80 ;  /* 0x0000005004007986 */ /* 0x0009e2000c101d04 */
[----:B0-----:R-:W-:-:S03]  /*55c0*/  IMAD.WIDE.U32 R6, R9, 0x20, R6 ;  /* 0x0000002009067825 */ /* 0x001fc600078e0006 */
[----:B------:R4:W-:Y:S01]  /*55d0*/  STG.E.128 desc[UR4][R4.64+0x10], R84 ;  /* 0x0000105404007986 */ /* 0x0009e2000c101d04 */
[----:B------:R-:W-:-:S03]  /*55e0*/  IADD3 R9, R9, 0x80, RZ ;  /* 0x0000008009097810 */ /* 0x000fc60007ffe0ff */
[----:B------:R4:W-:Y:S04]  /*55f0*/  STG.E.128 desc[UR4][R6.64], R128 ;  /* 0x0000008006007986 */ /* 0x0009e8000c101d04 */
[----:B------:R4:W-:Y:S02]  /*5600*/  STG.E.128 desc[UR4][R6.64+0x10], R132 ;  /* 0x0000108406007986 */ /* 0x0009e4000c101d04 */
.L_x_3449:
[----:B------:R-:W-:Y:S05]  /*5610*/  BSYNC B0 ;  /* 0x0000000000007941 */ /* 0x000fea0003800000 */
.L_x_3448:
[----:B------:R-:W-:Y:S04]  /*5620*/  BSSY B0, `(.L_x_3450) ;  /* 0x000000f000007945 */ /* 0x000fe80003800000 */
[----:B------:R-:W-:Y:S05]  /*5630*/  @!P1 BRA `(.L_x_3451) ;  /* 0x0000000000349947 */ /* 0x000fea0003800000 */
[----:B----4-:R-:W4:Y:S08]  /*5640*/  LDC.64 R2, c[0x0][0x2d0] ;  /* 0x0000b400ff027b82 */ /* 0x010f300000000a00 */
        /* <DEDUP_REMOVED lines=9> */
[----:B------:R-:W-:-:S03]  /*56e0*/  VIADD R9, R9, 0x80 ;  /* 0x0000008009097836 */ /* 0x000fc60000000000 */
[----:B------:R4:W-:Y:S04]  /*56f0*/  STG.E.128 desc[UR4][R6.64], R136 ;  /* 0x0000008806007986 */ /* 0x0009e8000c101d04 */
[----:B------:R4:W-:Y:S02]  /*5700*/  STG.E.128 desc[UR4][R6.64+0x10], R140 ;  /* 0x0000108c06007986 */ /* 0x0009e4000c101d04 */
.L_x_3451:
[----:B------:R-:W-:Y:S05]  /*5710*/  BSYNC B0 ;  /* 0x0000000000007941 */ /* 0x000fea0003800000 */
.L_x_3450:
[----:B------:R-:W-:-:S13]  /*5720*/  ISETP.NE.AND P0, PT, R0, RZ, PT ;  /* 0x000000ff0000720c */ /* 0x000fda0003f05270 */
[----:B------:R-:W-:Y:S05]  /*5730*/  @!P0 EXIT ;  /* 0x000000000000894d */ /* 0x000fea0003800000 */
[----:B----4-:R-:W4:Y:S08]  /*5740*/  LDC.64 R2, c[0x0][0x2d0] ;  /* 0x0000b400ff027b82 */ /* 0x010f300000000a00 */
[----:B------:R-:W1:Y:S08]  /*5750*/  LDC.64 R4, c[0x0][0x2d8] ;  /* 0x0000b600ff047b82 */ /* 0x000e700000000a00 */
[----:B0-----:R-:W0:Y:S01]  /*5760*/  LDC.64 R6, c[0x0][0x2f0] ;  /* 0x0000bc00ff067b82 */ /* 0x001e220000000a00 */
[----:B----4-:R-:W-:-:S05]  /*5770*/  IMAD.WIDE.U32 R2, R9, 0x20, R2 ;  /* 0x0000002009027825 */ /* 0x010fca00078e0002 */
[----:B------:R-:W-:Y:S01]  /*5780*/  STG.E.128 desc[UR4][R2.64], R96 ;  /* 0x0000006002007986 */ /* 0x000fe2000c101d04 */
[----:B-1----:R-:W-:-:S03]  /*5790*/  IMAD.WIDE.U32 R4, R9, 0x20, R4 ;  /* 0x0000002009047825 */ /* 0x002fc600078e0004 */
[----:B------:R-:W-:Y:S04]  /*57a0*/  STG.E.128 desc[UR4][R2.64+0x10], R100 ;  /* 0x0000106402007986 */ /* 0x000fe8000c101d04 */
[----:B------:R-:W-:Y:S01]  /*57b0*/  STG.E.128 desc[UR4][R4.64], R120 ;  /* 0x0000007804007986 */ /* 0x000fe2000c101d04 */
[----:B0-----:R-:W-:-:S03]  /*57c0*/  IMAD.WIDE.U32 R6, R9, 0x20, R6 ;  /* 0x0000002009067825 */ /* 0x001fc600078e0006 */
[----:B------:R-:W-:Y:S04]  /*57d0*/  STG.E.128 desc[UR4][R4.64+0x10], R124 ;  /* 0x0000107c04007986 */ /* 0x000fe8000c101d04 */
[----:B------:R-:W-:Y:S04]  /*57e0*/  STG.E.128 desc[UR4][R6.64], R144 ;  /* 0x0000009006007986 */ /* 0x000fe8000c101d04 */
[----:B------:R-:W-:Y:S01]  /*57f0*/  STG.E.128 desc[UR4][R6.64+0x10], R148 ;  /* 0x0000109406007986 */ /* 0x000fe2000c101d04 */
[----:B------:R-:W-:Y:S05]  /*5800*/  EXIT ;  /* 0x000000000000794d */ /* 0x000fea0003800000 */
.L_x_3314:
[----:B------:R-:W-:Y:S01]  /*5810*/  HFMA2.MMA R221, -RZ, RZ, 0, 9.5367431640625e-07 ;  /* 0x00000010ffdd7435 */ /* 0x000fe200000001ff */
[----:B------:R-:W-:Y:S01]  /*5820*/  MOV R224, R223 ;  /* 0x000000df00e07202 */ /* 0x000fe20000000f00 */
[----:B------:R-:W-:Y:S01]  /*5830*/  IMAD.MOV.U32 R219, RZ, RZ, -0x1 ;  /* 0xffffffffffdb7424 */ /* 0x000fe200078e00ff */
[----:B------:R-:W-:-:S08]  /*5840*/  MOV R226, 0x1f ;  /* 0x0000001f00e27802 */ /* 0x000fd00000000f00 */
[----:B0----5:R-:W-:Y:S05]  /*5850*/  WARPSYNC.COLLECTIVE R219, `(.L_x_3452) ;  /* 0x00000000db087348 */ /* 0x021fea0003c00000 */
[----:B------:R1:W2:Y:S02]  /*5860*/  SHFL.DOWN P5, R220, R224, R221, R226 ;  /* 0x080000dde0dc7389 */ /* 0x0002a400000a00e2 */
[----:B012--5:R-:W-:Y:S01]  /*5870*/  ENDCOLLECTIVE ;  /* 0x000000000000791b */ /* 0x027fe20003800000 */
.L_x_3452:
[----:B------:R-:W-:Y:S02]  /*5880*/  MOV R224, R222 ;  /* 0x000000de00e07202 */ /* 0x000fe40000000f00 */
[----:B------:R-:W-:-:S07]  /*5890*/  MOV R174, R220 ;  /* 0x000000dc00ae7202 */ /* 0x000fce0000000f00 */
[----:B------:R-:W-:Y:S05]  /*58a0*/  WARPSYNC.COLLECTIVE R219, `(.L_x_3453) ;  /* 0x00000000db087348 */ /* 0x000fea0003c00000 */
[----:B------:R0:W1:Y:S02]  /*58b0*/  SHFL.DOWN P5, R220, R224, R221, R226 ;  /* 0x080000dde0dc7389 */ /* 0x00006400000a00e2 */
[----:B01----:R-:W-:Y:S01]  /*58c0*/  ENDCOLLECTIVE ;  /* 0x000000000000791b */ /* 0x003fe20003800000 */
.L_x_3453:
[----:B------:R-:W-:Y:S01]  /*58d0*/  FADD.FTZ R174, R174, R223 ;  /* 0x000000dfaeae7221 */ /* 0x000fe20000010000 */
[----:B------:R-:W-:-:S03]  /*58e0*/  HFMA2.MMA R221, -RZ, RZ, 0, 4.76837158203125e-07 ;  /* 0x00000008ffdd7435 */ /* 0x000fc600000001ff */
[----:B------:R-:W-:Y:S01]  /*58f0*/  IMAD.MOV.U32 R224, RZ, RZ, R174 ;  /* 0x000000ffffe07224 */ /* 0x000fe200078e00ae */
[----:B------:R-:W-:-:S07]  /*5900*/  MOV R175, R220 ;  /* 0x000000dc00af7202 */ /* 0x000fce0000000f00 */
[----:B------:R-:W-:Y:S05]  /*5910*/  WARPSYNC.COLLECTIVE R219, `(.L_x_3454) ;  /* 0x00000000db087348 */ /* 0x000fea0003c00000 */
[----:B------:R0:W1:Y:S02]  /*5920*/  SHFL.DOWN P5, R220, R224, R221, R226 ;  /* 0x080000dde0dc7389 */ /* 0x00006400000a00e2 */
[----:B01----:R-:W-:Y:S01]  /*5930*/  ENDCOLLECTIVE ;  /* 0x000000000000791b */ /* 0x003fe20003800000 */
.L_x_3454:
[----:B------:R-:W-:-:S05]  /*5940*/  FADD.FTZ R175, R175, R222 ;  /* 0x000000deafaf7221 */ /* 0x000fca0000010000 */
[----:B------:R-:W-:Y:S02]  /*5950*/  MOV R224, R175 ;  /* 0x000000af00e07202 */ /* 0x000fe40000000f00 */
[----:B------:R-:W-:-:S07]  /*5960*/  MOV R177, R220 ;  /* 0x000000dc00b17202 */ /* 0x000fce0000000f00 */
[----:B------:R-:W-:Y:S05]  /*5970*/  WARPSYNC.COLLECTIVE R219, `(.L_x_3455) ;  /* 0x00000000db087348 */ /* 0x000fea0003c00000 */
[----:B------:R0:W1:Y:S02]  /*5980*/  SHFL.DOWN P5, R220, R224, R221, R226 ;  /* 0x080000dde0dc7389 */ /* 0x00006400000a00e2 */
[----:B01----:R-:W-:Y:S01]  /*5990*/  ENDCOLLECTIVE ;  /* 0x000000000000791b */ /* 0x003fe20003800000 */
.L_x_3455:
[----:B------:R-:W-:Y:S01]  /*59a0*/  FADD.FTZ R177, R174, R177 ;  /* 0x000000b1aeb17221 */ /* 0x000fe20000010000 */
[----:B------:R-:W-:-:S04]  /*59b0*/  HFMA2.MMA R221, -RZ, RZ, 0, 2.384185791015625e-07 ;  /* 0x00000004ffdd7435 */ /* 0x000fc800000001ff */
[----:B------:R-:W-:Y:S01]  /*59c0*/  MOV R224, R177 ;  /* 0x000000b100e07202 */ /* 0x000fe20000000f00 */
[----:B------:R-:W-:-:S07]  /*59d0*/  IMAD.MOV.U32 R176, RZ, RZ, R220 ;  /* 0x000000ffffb07224 */ /* 0x000fce00078e00dc */
[----:B------:R-:W-:Y:S05]  /*59e0*/  WARPSYNC.COLLECTIVE R219, `(.L_x_3456) ;  /* 0x00000000db087348 */ /* 0x000fea0003c00000 */
[----:B------:R0:W1:Y:S02]  /*59f0*/  SHFL.DOWN P5, R220, R224, R221, R226 ;  /* 0x080000dde0dc7389 */ /* 0x00006400000a00e2 */
[----:B01----:R-:W-:Y:S01]  /*5a00*/  ENDCOLLECTIVE ;  /* 0x000000000000791b */ /* 0x003fe20003800000 */
.L_x_3456:
[----:B------:R-:W-:-:S04]  /*5a10*/  FADD.FTZ R176, R175, R176 ;  /* 0x000000b0afb07221 */ /* 0x000fc80000010000 */
[----:B------:R-:W-:Y:S01]  /*5a20*/  IMAD.MOV.U32 R224, RZ, RZ, R176 ;  /* 0x000000ffffe07224 */ /* 0x000fe200078e00b0 */
[----:B------:R-:W-:-:S07]  /*5a30*/  MOV R178, R220 ;  /* 0x000000dc00b27202 */ /* 0x000fce0000000f00 */
[----:B------:R-:W-:Y:S05]  /*5a40*/  WARPSYNC.COLLECTIVE R219, `(.L_x_3457) ;  /* 0x00000000db087348 */ /* 0x000fea0003c00000 */
[----:B------:R0:W1:Y:S02]  /*5a50*/  SHFL.DOWN P5, R220, R224, R221, R226 ;  /* 0x080000dde0dc7389 */ /* 0x00006400000a00e2 */
[----:B01----:R-:W-:Y:S01]  /*5a60*/  ENDCOLLECTIVE ;  /* 0x000000000000791b */ /* 0x003fe20003800000 */
.L_x_3457:
[----:B------:R-:W-:Y:S01]  /*5a70*/  FADD.FTZ R178, R177, R178 ;  /* 0x000000b2b1b27221 */ /* 0x000fe20000010000 */
[----:B------:R-:W-:-:S04]  /*5a80*/  HFMA2.MMA R221, -RZ, RZ, 0, 1.1920928955078125e-07 ;  /* 0x00000002ffdd7435 */ /* 0x000fc800000001ff */
[----:B------:R-:W-:Y:S02]  /*5a90*/  MOV R224, R178 ;  /* 0x000000b200e07202 */ /* 0x000fe40000000f00 */
[----:B------:R-:W-:-:S07]  /*5aa0*/  MOV R179, R220 ;  /* 0x000000dc00b37202 */ /* 0x000fce0000000f00 */
[----:B------:R-:W-:Y:S05]  /*5ab0*/  WARPSYNC.COLLECTIVE R219, `(.L_x_3458) ;  /* 0x00000000db087348 */ /* 0x000fea0003c00000 */
[----:B------:R0:W1:Y:S02]  /*5ac0*/  SHFL.DOWN P5, R220, R224, R221, R226 ;  /* 0x080000dde0dc7389 */ /* 0x00006400000a00e2 */
[----:B01----:R-:W-:Y:S01]  /*5ad0*/  ENDCOLLECTIVE ;  /* 0x000000000000791b */ /* 0x003fe20003800000 */
.L_x_3458:
[----:B------:R-:W-:-:S05]  /*5ae0*/  FADD.FTZ R179, R176, R179 ;  /* 0x000000b3b0b37221 */ /* 0x000fca0000010000 */
[----:B------:R-:W-:Y:S01]  /*5af0*/  MOV R224, R179 ;  /* 0x000000b300e07202 */ /* 0x000fe20000000f00 */
[----:B------:R-:W-:-:S07]  /*5b00*/  IMAD.MOV.U32 R197, RZ, RZ, R220 ;  /* 0x000000ffffc57224 */ /* 0x000fce00078e00dc */
[----:B------:R-:W-:Y:S05]  /*5b10*/  WARPSYNC.COLLECTIVE R219, `(.L_x_3459) ;  /* 0x00000000db087348 */ /* 0x000fea0003c00000 */
[----:B------:R0:W1:Y:S02]  /*5b20*/  SHFL.DOWN P5, R220, R224, R221, R226 ;  /* 0x080000dde0dc7389 */ /* 0x00006400000a00e2 */
[----:B01----:R-:W-:Y:S01]  /*5b30*/  ENDCOLLECTIVE ;  /* 0x000000000000791b */ /* 0x003fe20003800000 */
.L_x_3459:
[----:B------:R-:W-:-:S05]  /*5b40*/  FADD.FTZ R197, R178, R197 ;  /* 0x000000c5b2c57221 */ /* 0x000fca0000010000 */
[----:B------:R-:W-:Y:S01]  /*5b50*/  MOV R224, R197 ;  /* 0x000000c500e07202 */ /* 0x000fe20000000f00 */
[----:B------:R-:W-:Y:S01]  /*5b60*/  IMAD.MOV.U32 R221, RZ, RZ, 0x1 ;  /* 0x00000001ffdd7424 */ /* 0x000fe200078e00ff */
[----:B------:R-:W-:-:S07]  /*5b70*/  MOV R196, R220 ;  /* 0x000000dc00c47202 */ /* 0x000fce0000000f00 */
[----:B------:R-:W-:Y:S05]  /*5b80*/  WARPSYNC.COLLECTIVE R219, `(.L_x_3460) ;  /* 0x00000000db087348 */ /* 0x000fea0003c00000 */
[----:B------:R0:W1:Y:S02]  /*5b90*/  SHFL.DOWN P5, R220, R224, R221, R226 ;  /* 0x080000dde0dc7389 */ /* 0x00006400000a00e2 */
[----:B01----:R-:W-:Y:S01]  /*5ba0*/  ENDCOLLECTIVE ;  /* 0x000000000000791b */ /* 0x003fe20003800000 */
.L_x_3460:
[----:B------:R-:W-:-:S05]  /*5bb0*/  FADD.FTZ R174, R179, R196 ;  /* 0x000000c4b3ae7221 */ /* 0x000fca0000010000 */
[----:B------:R-:W-:Y:S02]  /*5bc0*/  MOV R224, R174 ;  /* 0x000000ae00e07202 */ /* 0x000fe40000000f00 */
[----:B------:R-:W-:-:S07]  /*5bd0*/  MOV R196, R220 ;  /* 0x000000dc00c47202 */ /* 0x000fce0000000f00 */
[----:B------:R-:W-:Y:S05]  /*5be0*/  WARPSYNC.COLLECTIVE R219, `(.L_x_3461) ;  /* 0x00000000db087348 */ /* 0x000fea0003c00000 */
[----:B------:R0:W1:Y:S02]  /*5bf0*/  SHFL.DOWN P5, R220, R224, R221, R226 ;  /* 0x080000dde0dc7389 */ /* 0x00006400000a00e2 */
[----:B01----:R-:W-:Y:S01]  /*5c00*/  ENDCOLLECTIVE ;  /* 0x000000000000791b */ /* 0x003fe20003800000 */
.L_x_3461:
[----:B------:R-:W-:Y:S01]  /*5c10*/  MOV R175, R220 ;  /* 0x000000dc00af7202 */ /* 0x000fe20000000f00 */
[----:B------:R-:W-:Y:S06]  /*5c20*/  BRA `(.L_x_3462) ;  /* 0xffffffc000a47947 */ /* 0x000fec000383ffff */
.L_x_3463:
        /* <DEDUP_REMOVED lines=13> */
.L_x_11316:


//--------------------- .text._ZN10layer_norm22ln_bwd_finalize_kernelINS_22Kernel_traits_finalizeILj3072Ef13__nv_bfloat16S2_S2_fjLb1ELj1024ELj4ENS_18Kernel_traits_baseILj3072EfS2_S2_S2_fjLj1024EEEEELb1ELb1EEEvNS_9BwdParamsE --------------------------
	.section	.text._ZN10layer_norm22ln_bwd_finalize_kernelINS_22Kernel_traits_finalizeILj3072Ef13__nv_bfloat16S2_S2_fjLb1ELj1024ELj4ENS_18Kernel_traits_baseILj3072EfS2_S2_S2_fjLj1024EEEEELb1ELb1EEEvNS_9BwdParamsE,"ax",@progbits
	.align	128
        .global         _ZN10layer_norm22ln_bwd_finalize_kernelINS_22Kernel_traits_finalizeILj3072Ef13__nv_bfloat16S2_S2_fjLb1ELj1024ELj4ENS_18Kernel_traits_baseILj3072EfS2_S2_S2_fjLj1024EEEEELb1ELb1EEEvNS_9BwdParamsE
        .type           _ZN10layer_norm22ln_bwd_finalize_kernelINS_22Kernel_traits_finalizeILj3072Ef13__nv_bfloat16S2_S2_fjLb1ELj1024ELj4ENS_18Kernel_traits_baseILj3072EfS2_S2_S2_fjLj1024EEEEELb1ELb1EEEvNS_9BwdParamsE,@function
        .size           _ZN10layer_norm22ln_bwd_finalize_kernelINS_22Kernel_traits_finalizeILj3072Ef13__nv_bfloat16S2_S2_fjLb1ELj1024ELj4ENS_18Kernel_traits_baseILj3072EfS2_S2_S2_fjLj1024EEEEELb1ELb1EEEvNS_9BwdParamsE,(.L_x_11317 - _ZN10layer_norm22ln_bwd_finalize_kernelINS_22Kernel_traits_finalizeILj3072Ef13__nv_bfloat16S2_S2_fjLb1ELj1024ELj4ENS_18Kernel_traits_baseILj3072EfS2_S2_S2_fjLj1024EEEEELb1ELb1EEEvNS_9BwdParamsE)
        .other          _ZN10layer_norm22ln_bwd_finalize_kernelINS_22Kernel_traits_finalizeILj3072Ef13__nv_bfloat16S2_S2_fjLb1ELj1024ELj4ENS_18Kernel_traits_baseILj3072EfS2_S2_S2_fjLj1024EEEEELb1ELb1EEEvNS_9BwdParamsE,@"STO_CUDA_ENTRY STV_DEFAULT"
_ZN10layer_norm22ln_bwd_finalize_kernelINS_22Kernel_traits_finalizeILj3072Ef13__nv_bfloat16S2_S2_fjLb1ELj1024ELj4ENS_18Kernel_traits_baseILj3072EfS2_S2_S2_fjLj1024EEEEELb1ELb1EEEvNS_9BwdParamsE:
.text._ZN10layer_norm22ln_bwd_finalize_kernelINS_22Kernel_traits_finalizeILj3072Ef13__nv_bfloat16S2_S2_fjLb1ELj1024ELj4ENS_18Kernel_traits_baseILj3072EfS2_S2_S2_fjLj1024EEEEELb1ELb1EEEvNS_9BwdParamsE:
        /* <DEDUP_REMOVED lines=25> */
.L_x_3475:
        /* <DEDUP_REMOVED lines=20> */
[CC--:B------:R-:W-:Y:S02]  /*02d0*/  ISETP.GE.U32.AND P1, PT, R21.reuse, R8.reuse, PT ;  /* 0x000000081500720c */ /* 0x0c0fe40003f26070 */
[----:B------:R-:W-:-:S04]  /*02e0*/  IADD3 R9, -R21, R8, RZ ;  /* 0x0000000815097210 */ /* 0x000fc80007ffe1ff */
        /* <DEDUP_REMOVED lines=9> */
[----:B------:R-:W-:Y:S01]  /*0380*/  PLOP3.LUT P2, PT, PT, PT, PT, 0x8, 0x0 ;  /* 0x000000000000781c */ /* 0x000fe20003f4e170 */
[----:B------:R-:W-:-:S12]  /*0390*/  VIADD R9, R8, 0xffffffa0 ;  /* 0xffffffa008097836 */ /* 0x000fd80000000000 */
.L_x_3468:
        /* <DEDUP_REMOVED lines=49> */
.L_x_3467:
[----:B------:R-:W-:Y:S05]  /*06b0*/  BSYNC B1 ;  /* 0x0000000000017941 */ /* 0x000fea0003800000 */
.L_x_3466:
        /* <DEDUP_REMOVED lines=32> */
.L_x_3470:
[----:B------:R-:W-:Y:S05]  /*08c0*/  BSYNC B1 ;  /* 0x0000000000017941 */ /* 0x000fea0003800000 */
.L_x_3469:
        /* <DEDUP_REMOVED lines=16> */
.L_x_3465:
[----:B------:R-:W-:Y:S05]  /*09d0*/  BSYNC B0 ;  /* 0x0000000000007941 */ /* 0x000fea0003800000 */
.L_x_3464:
        /* <DEDUP_REMOVED lines=40> */
.L_x_3491:
        /* <DEDUP_REMOVED lines=8> */
.L_x_3471:
        /* <DEDUP_REMOVED lines=8> */
[----:B------:R-:W4:Y:S03]  /*0d60*/  LDC.64 R18, c[0x0][0x310] ;  /* 0x0000c400ff127b82 */ /* 0x000f260000000a00 */
[----:B01----:R-:W0:Y:S04]  /*0d70*/  LDS.64 R10, [R20+UR4+0x3080] ;  /* 0x00308004140a7984 */ /* 0x003e280008000a00 */
[----:B------:R-:W1:Y:S01]  /*0d80*/  LDS.64 R8, [R20+UR4+0x3100] ;  /* 0x0031000414087984 */ /* 0x000e620008000a00 */
[----:B------:R-:W5:Y:S01]  /*0d90*/  LDC.64 R14, c[0x0][0x330] ;  /* 0x0000cc00ff0e7b82 */ /* 0x000f620000000a00 */
[----:B--2---:R-:W-:-:S04]  /*0da0*/  IMAD.WIDE.U32 R16, R5, 0x8, R16 ;  /* 0x0000000805107825 */ /* 0x004fc800078e0010 */
[----:B----4-:R-:W-:-:S04]  /*0db0*/  IMAD.WIDE.U32 R18, R5, 0x8, R18 ;  /* 0x0000000805127825 */ /* 0x010fc800078e0012 */
[----:B-----5:R-:W-:Y:S01]  /*0dc0*/  IMAD.WIDE.U32 R14, R5, 0x8, R14 ;  /* 0x00000008050e7825 */ /* 0x020fe200078e000e */
[----:B---3--:R3:W-:Y:S04]  /*0dd0*/  STG.E.64 desc[UR6][R16.64], R12 ;  /* 0x0000000c10007986 */ /* 0x0087e8000c101b06 */
[----:B0-----:R3:W-:Y:S04]  /*0de0*/  STG.E.64 desc[UR6][R18.64], R10 ;  /* 0x0000000a12007986 */ /* 0x0017e8000c101b06 */
[----:B-1----:R3:W-:Y:S02]  /*0df0*/  STG.E.64 desc[UR6][R14.64], R8 ;  /* 0x000000080e007986 */ /* 0x0027e4000c101b06 */
.L_x_3474:
[----:B------:R-:W-:Y:S05]  /*0e00*/  BSYNC B0 ;  /* 0x0000000000007941 */ /* 0x000fea0003800000 */
.L_x_3473:
[C---:B------:R-:W-:Y:S01]  /*0e10*/  ISETP.GT.U32.AND P1, PT, R4.reuse, -0xc01, PT ;  /* 0xfffff3ff0400780c */ /* 0x040fe20003f24070 */
[----:B------:R-:W-:Y:S01]  /*0e20*/  VIADD R4, R4, 0xc00 ;  /* 0x00000c0004047836 */ /* 0x000fe20000000000 */
[----:B------:R-:W-:-:S11]  /*0e30*/  IADD3 R5, R5, 0x600, RZ ;  /* 0x0000060005057810 */ /* 0x000fd60007ffe0ff */
[----:B------:R-:W-:Y:S05]  /*0e40*/  @P1 BRA `(.L_x_3475) ;  /* 0xfffffff000d01947 */ /* 0x000fea000383ffff */
[----:B------:R-:W-:Y:S05]  /*0e50*/  EXIT ;  /* 0x000000000000794d */ /* 0x000fea0003800000 */
.L_x_3472:
[----:B------:R-:W-:Y:S01]  /*0e60*/  HFMA2.MMA R22, -RZ, RZ, 0, 5.9604644775390625e-08 ;  /* 0x00000001ff167435 */ /* 0x000fe200000001ff */
[----:B---3--:R-:W-:Y:S02]  /*0e70*/  MOV R23, R8 ;  /* 0x0000000800177202 */ /* 0x008fe40000000f00 */
[----:B------:R-:W-:Y:S02]  /*0e80*/  MOV R25, 0x1f ;  /* 0x0000001f00197802 */ /* 0x000fe40000000f00 */
[----:B------:R-:W-:-:S07]  /*0e90*/  MOV R20, 0xffffffff ;  /* 0xffffffff00147802 */ /* 0x000fce0000000f00 */
[----:B012---:R-:W-:Y:S05]  /*0ea0*/  WARPSYNC.COLLECTIVE R20, `(.L_x_3476) ;  /* 0x0000000014087348 */ /* 0x007fea0003c00000 */
[----:B------:R3:W4:Y:S02]  /*0eb0*/  SHFL.BFLY P2, R21, R23, R22, R25 ;  /* 0x0c00001617157389 */ /* 0x0007240000040019 */
[----:B01234-:R-:W-:Y:S01]  /*0ec0*/  ENDCOLLECTIVE ;  /* 0x000000000000791b */ /* 0x01ffe20003800000 */
.L_x_3476:
[----:B------:R-:W-:Y:S01]  /*0ed0*/  HFMA2.MMA R22, -RZ, RZ, 0, 1.1920928955078125e-07 ;  /* 0x00000002ff167435 */ /* 0x000fe200000001ff */
[----:B------:R-:W-:-:S05]  /*0ee0*/  MOV R9, R21 ;  /* 0x0000001500097202 */ /* 0x000fca0000000f00 */
[----:B------:R-:W-:-:S05]  /*0ef0*/  FADD.FTZ R9, R8, R9 ;  /* 0x0000000908097221 */ /* 0x000fca0000010000 */
[----:B------:R-:W-:-:S07]  /*0f00*/  MOV R23, R9 ;  /* 0x0000000900177202 */ /* 0x000fce0000000f00 */
[----:B------:R-:W-:Y:S05]  /*0f10*/  WARPSYNC.COLLECTIVE R20, `(.L_x_3477) ;  /* 0x0000000014087348 */ /* 0x000fea0003c00000 */
[----:B------:R0:W1:Y:S02]  /*0f20*/  SHFL.BFLY P2, R21, R23, R22, R25 ;  /* 0x0c00001617157389 */ /* 0x0000640000040019 */
[----:B01----:R-:W-:Y:S01]  /*0f30*/  ENDCOLLECTIVE ;  /* 0x000000000000791b */ /* 0x003fe20003800000 */
.L_x_3477:
[----:B------:R-:W-:Y:S01]  /*0f40*/  HFMA2.MMA R22, -RZ, RZ, 0, 2.384185791015625e-07 ;  /* 0x00000004ff167435 */ /* 0x000fe200000001ff */
[----:B------:R-:W-:-:S04]  /*0f50*/  IMAD.MOV.U32 R12, RZ, RZ, R21 ;  /* 0x000000ffff0c7224 */ /* 0x000fc800078e0015 */
[----:B------:R-:W-:-:S05]  /*0f60*/  FADD.FTZ R12, R9, R12 ;  /* 0x0000000c090c7221 */ /* 0x000fca0000010000 */
[----:B------:R-:W-:-:S07]  /*0f70*/  MOV R23, R12 ;  /* 0x0000000c00177202 */ /* 0x000fce0000000f00 */
[----:B------:R-:W-:Y:S05]  /*0f80*/  WARPSYNC.COLLECTIVE R20, `(.L_x_3478) ;  /* 0x0000000014087348 */ /* 0x000fea0003c00000 */
[----:B------:R0:W1:Y:S02]  /*0f90*/  SHFL.BFLY P2, R21, R23, R22, R25 ;  /* 0x0c00001617157389 */ /* 0x0000640000040019 */
[----:B01----:R-:W-:Y:S01]  /*0fa0*/  ENDCOLLECTIVE ;  /* 0x000000000000791b */ /* 0x003fe20003800000 */
.L_x_3478:
[----:B------:R-:W-:Y:S01]  /*0fb0*/  HFMA2.MMA R22, -RZ, RZ, 0, 4.76837158203125e-07 ;  /* 0x00000008ff167435 */ /* 0x000fe200000001ff */
[----:B------:R-:W-:-:S05]  /*0fc0*/  MOV R13, R21 ;  /* 0x00000015000d7202 */ /* 0x000fca0000000f00 */
[----:B------:R-:W-:-:S05]  /*0fd0*/  FADD.FTZ R13, R12, R13 ;  /* 0x0000000d0c0d7221 */ /* 0x000fca0000010000 */
[----:B------:R-:W-:-:S07]  /*0fe0*/  MOV R23, R13 ;  /* 0x0000000d00177202 */ /* 0x000fce0000000f00 */
[----:B------:R-:W-:Y:S05]  /*0ff0*/  WARPSYNC.COLLECTIVE R20, `(.L_x_3479) ;  /* 0x0000000014087348 */ /* 0x000fea0003c00000 */
[----:B------:R0:W1:Y:S02]  /*1000*/  SHFL.BFLY P2, R21, R23, R22, R25 ;  /* 0x0c00001617157389 */ /* 0x0000640000040019 */
[----:B01----:R-:W-:Y:S01]  /*1010*/  ENDCOLLECTIVE ;  /* 0x000000000000791b */ /* 0x003fe20003800000 */
.L_x_3479:
[----:B------:R-:W-:Y:S01]  /*1020*/  HFMA2.MMA R22, -RZ, RZ, 0, 9.5367431640625e-07 ;  /* 0x00000010ff167435 */ /* 0x000fe200000001ff */
[----:B------:R-:W-:-:S05]  /*1030*/  MOV R8, R21 ;  /* 0x0000001500087202 */ /* 0x000fca0000000f00 */
[----:B------:R-:W-:-:S05]  /*1040*/  FADD.FTZ R9, R13, R8 ;  /* 0x000000080d097221 */ /* 0x000fca0000010000 */
[----:B------:R-:W-:-:S07]  /*1050*/  MOV R23, R9 ;  /* 0x0000000900177202 */ /* 0x000fce0000000f00 */
[----:B------:R-:W-:Y:S05]  /*1060*/  WARPSYNC.COLLECTIVE R20, `(.L_x_3480) ;  /* 0x0000000014087348 */ /* 0x000fea0003c00000 */
[----:B------:R0:W1:Y:S02]  /*1070*/  SHFL.BFLY P2, R21, R23, R22, R25 ;  /* 0x0c00001617157389 */ /* 0x0000640000040019 */
[----:B01----:R-:W-:Y:S01]  /*1080*/  ENDCOLLECTIVE ;  /* 0x000000000000791b */ /* 0x003fe20003800000 */
.L_x_3480:
[----:B------:R-:W-:Y:S01]  /*1090*/  HFMA2.MMA R22, -RZ, RZ, 0, 5.9604644775390625e-08 ;  /* 0x00000001ff167435 */ /* 0x000fe200000001ff */
[----:B------:R-:W-:Y:S01]  /*10a0*/  IMAD.MOV.U32 R23, RZ, RZ, R11 ;  /* 0x000000ffff177224 */ /* 0x000fe200078e000b */
[----:B------:R-:W-:-:S09]  /*10b0*/  MOV R8, R21 ;  /* 0x0000001500087202 */ /* 0x000fd20000000f00 */
[----:B------:R-:W-:Y:S05]  /*10c0*/  WARPSYNC.COLLECTIVE R20, `(.L_x_3481) ;  /* 0x0000000014087348 */ /* 0x000fea0003c00000 */
[----:B------:R0:W1:Y:S02]  /*10d0*/  SHFL.BFLY P2, R21, R23, R22, R25 ;  /* 0x0c00001617157389 */ /* 0x0000640000040019 */
[----:B01----:R-:W-:Y:S01]  /*10e0*/  ENDCOLLECTIVE ;  /* 0x000000000000791b */ /* 0x003fe20003800000 */
.L_x_3481:
[----:B------:R-:W-:Y:S01]  /*10f0*/  HFMA2.MMA R22, -RZ, RZ, 0, 1.1920928955078125e-07 ;  /* 0x00000002ff167435 */ /* 0x000fe200000001ff */
[----:B------:R-:W-:-:S05]  /*1100*/  MOV R12, R21 ;  /* 0x00000015000c7202 */ /* 0x000fca0000000f00 */
[----:B------:R-:W-:-:S05]  /*1110*/  FADD.FTZ R14, R11, R12 ;  /* 0x0000000c0b0e7221 */ /* 0x000fca0000010000 */
[----:B------:R-:W-:-:S07]  /*1120*/  MOV R23, R14 ;  /* 0x0000000e00177202 */ /* 0x000fce0000000f00 */
[----:B------:R-:W-:Y:S05]  /*1130*/  WARPSYNC.COLLECTIVE R20, `(.L_x_3482) ;  /* 0x0000000014087348 */ /* 0x000fea0003c00000 */
[----:B------:R0:W1:Y:S02]  /*1140*/  SHFL.BFLY P2, R21, R23, R22, R25 ;  /* 0x0c00001617157389 */ /* 0x0000640000040019 */
[----:B01----:R-:W-:Y:S01]  /*1150*/  ENDCOLLECTIVE ;  /* 0x000000000000791b */ /* 0x003fe20003800000 */
.L_x_3482:
[----:B------:R-:W-:Y:S01]  /*1160*/  HFMA2.MMA R22, -RZ, RZ, 0, 2.384185791015625e-07 ;  /* 0x00000004ff167435 */ /* 0x000fe200000001ff */
[----:B------:R-:W-:-:S05]  /*1170*/  MOV R13, R21 ;  /* 0x00000015000d7202 */ /* 0x000fca0000000f00 */
[----:B------:R-:W-:-:S05]  /*1180*/  FADD.FTZ R15, R14, R13 ;  /* 0x0000000d0e0f7221 */ /* 0x000fca0000010000 */
[----:B------:R-:W-:-:S07]  /*1190*/  MOV R23, R15 ;  /* 0x0000000f00177202 */ /* 0x000fce0000000f00 */
[----:B------:R-:W-:Y:S05]  /*11a0*/  WARPSYNC.COLLECTIVE R20, `(.L_x_3483) ;  /* 0x0000000014087348 */ /* 0x000fea0003c00000 */
[----:B------:R0:W1:Y:S02]  /*11b0*/  SHFL.BFLY P2, R21, R23, R22, R25 ;  /* 0x0c00001617157389 */ /* 0x0000640000040019 */
[----:B01----:R-:W-:Y:S01]  /*11c0*/  ENDCOLLECTIVE ;  /* 0x000000000000791b */ /* 0x003fe20003800000 */
.L_x_3483:
[----:B------:R-:W-:Y:S01]  /*11d0*/  IMAD.MOV.U32 R22, RZ, RZ, 0x8 ;  /* 0x00000008ff167424 */ /* 0x000fe200078e00ff */
[----:B------:R-:W-:-:S05]  /*11e0*/  MOV R16, R21 ;  /* 0x0000001500107202 */ /* 0x000fca0000000f00 */
[----:B------:R-:W-:-:S05]  /*11f0*/  FADD.FTZ R16, R15, R16 ;  /* 0x000000100f107221 */ /* 0x000fca0000010000 */
[----:B------:R-:W-:-:S07]  /*1200*/  MOV R23, R16 ;  /* 0x0000001000177202 */ /* 0x000fce0000000f00 */
[----:B------:R-:W-:Y:S05]  /*1210*/  WARPSYNC.COLLECTIVE R20, `(.L_x_3484) ;  /* 0x0000000014087348 */ /* 0x000fea0003c00000 */
[----:B------:R0:W1:Y:S02]  /*1220*/  SHFL.BFLY P2, R21, R23, R22, R25 ;  /* 0x0c00001617157389 */ /* 0x0000640000040019 */
[----:B01----:R-:W-:Y:S01]  /*1230*/  ENDCOLLECTIVE ;  /* 0x000000000000791b */ /* 0x003fe20003800000 */
.L_x_3484:
[----:B------:R-:W-:Y:S01]  /*1240*/  HFMA2.MMA R22, -RZ, RZ, 0, 9.5367431640625e-07 ;  /* 0x00000010ff167435 */ /* 0x000fe200000001ff */
[----:B------:R-:W-:-:S05]  /*1250*/  MOV R11, R21 ;  /* 0x00000015000b7202 */ /* 0x000fca0000000f00 */
[----:B------:R-:W-:-:S05]  /*1260*/  FADD.FTZ R11, R16, R11 ;  /* 0x0000000b100b7221 */ /* 0x000fca0000010000 */
[----:B------:R-:W-:-:S07]  /*1270*/  MOV R23, R11 ;  /* 0x0000000b00177202 */ /* 0x000fce0000000f00 */
[----:B------:R-:W-:Y:S05]  /*1280*/  WARPSYNC.COLLECTIVE R20, `(.L_x_3485) ;  /* 0x0000000014087348 */ /* 0x000fea0003c00000 */
[----:B------:R0:W1:Y:S02]  /*1290*/  SHFL.BFLY P2, R21, R23, R22, R25 ;  /* 0x0c00001617157389 */ /* 0x0000640000040019 */
[----:B01----:R-:W-:Y:S01]  /*12a0*/  ENDCOLLECTIVE ;  /* 0x000000000000791b */ /* 0x003fe20003800000 */
.L_x_3485:
[----:B------:R-:W-:Y:S01]  /*12b0*/  HFMA2.MMA R22, -RZ, RZ, 0, 5.9604644775390625e-08 ;  /* 0x00000001ff167435 */ /* 0x000fe200000001ff */
[----:B------:R-:W-:Y:S02]  /*12c0*/  MOV R23, R10 ;  /* 0x0000000a00177202 */ /* 0x000fe40000000f00 */
[----:B------:R-:W-:-:S08]  /*12d0*/  MOV R12, R21 ;  /* 0x00000015000c7202 */ /* 0x000fd00000000f00 */
[----:B------:R-:W-:Y:S05]  /*12e0*/  WARPSYNC.COLLECTIVE R20, `(.L_x_3486) ;  /* 0x0000000014087348 */ /* 0x000fea0003c00000 */
[----:B------:R0:W1:Y:S02]  /*12f0*/  SHFL.BFLY P2, R21, R23, R22, R25 ;  /* 0x0c00001617157389 */ /* 0x0000640000040019 */
[----:B01----:R-:W-:Y:S01]  /*1300*/  ENDCOLLECTIVE ;  /* 0x000000000000791b */ /* 0x003fe20003800000 */
.L_x_3486:
[----:B------:R-:W-:Y:S01]  /*1310*/  HFMA2.MMA R22, -RZ, RZ, 0, 1.1920928955078125e-07 ;  /* 0x00000002ff167435 */ /* 0x000fe200000001ff */
[----:B------:R-:W-:-:S05]  /*1320*/  MOV R13, R21 ;  /* 0x00000015000d7202 */ /* 0x000fca0000000f00 */
[----:B------:R-:W-:-:S05]  /*1330*/  FADD.FTZ R17, R10, R13 ;  /* 0x0000000d0a117221 */ /* 0x000fca0000010000 */
[----:B------:R-:W-:-:S07]  /*1340*/  MOV R23, R17 ;  /* 0x0000001100177202 */ /* 0x000fce0000000f00 */
[----:B------:R-:W-:Y:S05]  /*1350*/  WARPSYNC.COLLECTIVE R20, `(.L_x_3487) ;  /* 0x0000000014087348 */ /* 0x000fea0003c00000 */
[----:B------:R0:W1:Y:S02]  /*1360*/  SHFL.BFLY P2, R21, R23, R22, R25 ;  /* 0x0c00001617157389 */ /* 0x0000640000040019 */
[----:B01----:R-:W-:Y:S01]  /*1370*/  ENDCOLLECTIVE ;  /* 0x000000000000791b */ /* 0x003fe20003800000 */
.L_x_3487:
[----:B------:R-:W-:Y:S01]  /*1380*/  HFMA2.MMA R22, -RZ, RZ, 0, 2.384185791015625e-07 ;  /* 0x00000004ff167435 */ /* 0x000fe200000001ff */
[----:B------:R-:W-:-:S04]  /*1390*/  IMAD.MOV.U32 R16, RZ, RZ, R21 ;  /* 0x000000ffff107224 */ /* 0x000fc800078e0015 */
[----:B------:R-:W-:-:S05]  /*13a0*/  FADD.FTZ R18, R17, R16 ;  /* 0x0000001011127221 */ /* 0x000fca0000010000 */
[----:B------:R-:W-:-:S07]  /*13b0*/  MOV R23, R18 ;  /* 0x0000001200177202 */ /* 0x000fce0000000f00 */
[----:B------:R-:W-:Y:S05]  /*13c0*/  WARPSYNC.COLLECTIVE R20, `(.L_x_3488) ;  /* 0x0000000014087348 */ /* 0x000fea0003c00000 */
[----:B------:R0:W1:Y:S02]  /*13d0*/  SHFL.BFLY P2, R21, R23, R22, R25 ;  /* 0x0c00001617157389 */ /* 0x0000640000040019 */
[----:B01----:R-:W-:Y:S01]  /*13e0*/  ENDCOLLECTIVE ;  /* 0x000000000000791b */ /* 0x003fe20003800000 */
.L_x_3488:
[----:B------:R-:W-:Y:S01]  /*13f0*/  HFMA2.MMA R22, -RZ, RZ, 0, 4.76837158203125e-07 ;  /* 0x00000008ff167435 */ /* 0x000fe200000001ff */
[----:B------:R-:W-:-:S05]  /*1400*/  MOV R19, R21 ;  /* 0x0000001500137202 */ /* 0x000fca0000000f00 */
[----:B------:R-:W-:-:S05]  /*1410*/  FADD.FTZ R19, R18, R19 ;  /* 0x0000001312137221 */ /* 0x000fca0000010000 */
[----:B------:R-:W-:-:S07]  /*1420*/  MOV R23, R19 ;  /* 0x0000001300177202 */ /* 0x000fce0000000f00 */
[----:B------:R-:W-:Y:S05]  /*1430*/  WARPSYNC.COLLECTIVE R20, `(.L_x_3489) ;  /* 0x0000000014087348 */ /* 0x000fea0003c00000 */
[----:B------:R0:W1:Y:S02]  /*1440*/  SHFL.BFLY P2, R21, R23, R22, R25 ;  /* 0x0c00001617157389 */ /* 0x0000640000040019 */
[----:B01----:R-:W-:Y:S01]  /*1450*/  ENDCOLLECTIVE ;  /* 0x000000000000791b */ /* 0x003fe20003800000 */
.L_x_3489:
[----:B------:R-:W-:Y:S01]  /*1460*/  HFMA2.MMA R22, -RZ, RZ, 0, 9.5367431640625e-07 ;  /* 0x00000010ff167435 */ /* 0x000fe200000001ff */
[----:B------:R-:W-:-:S05]  /*1470*/  MOV R10, R21 ;  /* 0x00000015000a7202 */ /* 0x000fca0000000f00 */
[----:B------:R-:W-:-:S05]  /*1480*/  FADD.FTZ R10, R19, R10 ;  /* 0x0000000a130a7221 */ /* 0x000fca0000010000 */
[----:B------:R-:W-:-:S07]  /*1490*/  MOV R23, R10 ;  /* 0x0000000a00177202 */ /* 0x000fce0000000f00 */
[----:B------:R-:W-:Y:S05]  /*14a0*/  WARPSYNC.COLLECTIVE R20, `(.L_x_3490) ;  /* 0x0000000014087348 */ /* 0x000fea0003c00000 */
[----:B------:R0:W1:Y:S02]  /*14b0*/  SHFL.BFLY P2, R21, R23, R22, R25 ;  /* 0x0c00001617157389 */ /* 0x0000640000040019 */
[----:B01----:R-:W-:Y:S01]  /*14c0*/  ENDCOLLECTIVE ;  /* 0x000000000000791b */ /* 0x003fe20003800000 */
.L_x_3490:
[----:B------:R-:W-:Y:S01]  /*14d0*/  MOV R15, R21 ;  /* 0x00000015000f7202 */ /* 0x000fe20000000f00 */
[----:B------:R-:W-:Y:S06]  /*14e0*/  BRA `(.L_x_3491) ;  /* 0xfffffff400dc7947 */ /* 0x000fec000383ffff */
.L_x_3492:
        /* <DEDUP_REMOVED lines=9> */
.L_x_11317:


//--------------------- .text._ZN10layer_norm13ln_bwd_kernelINS_13Kernel_traitsIf13__nv_bfloat16S2_S2_fjLj3072ELj1ELj1ELj4ELj16ENS_18Kernel_traits_baseILj3072EfS2_S2_S2_fjLj128EEEEELb1ELb1ELb1ELb1EEEvNS_9BwdParamsE --------------------------
	.section	.text._ZN10layer_norm13ln_bwd_kernelINS_13Kernel_traitsIf13__nv_bfloat16S2_S2_fjLj3072ELj1ELj1ELj4ELj16ENS_18Kernel_traits_baseILj3072EfS2_S2_S2_fjLj128EEEEELb1ELb1ELb1ELb1EEEvNS_9BwdParamsE,"ax",@progbits
	.align	128
        .global         _ZN10layer_norm13ln_bwd_kernelINS_13Kernel_traitsIf13__nv_bfloat16S2_S2_fjLj3072ELj1ELj1ELj4ELj16ENS_18Kernel_traits_baseILj3072EfS2_S2_S2_fjLj128EEEEELb1ELb1ELb1ELb1EEEvNS_9BwdParamsE
        .type           _ZN10layer_norm13ln_bwd_kernelINS_13Kernel_traitsIf13__nv_bfloat16S2_S2_fjLj3072ELj1ELj1ELj4ELj16ENS_18Kernel_traits_baseILj3072EfS2_S2_S2_fjLj128EEEEELb1ELb1ELb1ELb1EEEvNS_9BwdParamsE,@function
        .size           _ZN10layer_norm13ln_bwd_kernelINS_13Kernel_traitsIf13__nv_bfloat16S2_S2_fjLj3072ELj1ELj1ELj4ELj16ENS_18Kernel_traits_baseILj3072EfS2_S2_S2_fjLj128EEEEELb1ELb1ELb1ELb1EEEvNS_9BwdParamsE,(.L_x_11318 - _ZN10layer_norm13ln_bwd_kernelINS_13Kernel_traitsIf13__nv_bfloat16S2_S2_fjLj3072ELj1ELj1ELj4ELj16ENS_18Kernel_traits_baseILj3072EfS2_S2_S2_fjLj128EEEEELb1ELb1ELb1ELb1EEEvNS_9BwdParamsE)
        .other          _ZN10layer_norm13ln_bwd_kernelINS_13Kernel_traitsIf13__nv_bfloat16S2_S2_fjLj3072ELj1ELj1ELj4ELj16ENS_18Kernel_traits_baseILj3072EfS2_S2_S2_fjLj128EEEEELb1ELb1ELb1ELb1EEEvNS_9BwdParamsE,@"STO_CUDA_ENTRY STV_DEFAULT"
_ZN10layer_norm13ln_bwd_kernelINS_13Kernel_traitsIf13__nv_bfloat16S2_S2_fjLj3072ELj1ELj1ELj4ELj16ENS_18Kernel_traits_baseILj3072EfS2_S2_S2_fjLj128EEEEELb1ELb1ELb1ELb1EEEvNS_9BwdParamsE:
.text._ZN10layer_norm13ln_bwd_kernelINS_13Kernel_traitsIf13__nv_bfloat16S2_S2_fjLj3072ELj1ELj1ELj4ELj16ENS_18Kernel_traits_baseILj3072EfS2_S2_S2_fjLj128EEEEELb1ELb1ELb1ELb1EEEvNS_9BwdParamsE:
[----:B------:R-:W-:Y:S01]  /*0000*/  LDC R1, c[0x0][0x28] ;  /* 0x00000a00ff017b82 */ /* 0x000fe20000000800 */
[----:B------:R-:W0:Y:S07]  /*0010*/  S2R R0, SR_TID.X ;  /* 0x0000000000007919 */ /* 0x000e2e0000002100 */
[----:B------:R-:W0:Y:S01]  /*0020*/  S2UR UR4, SR_CTAID.X ;  /* 0x00000000000479c3 */ /* 0x000e220000002500 */
[----:B------:R-:W-:Y:S01]  /*0030*/  ULDC UR12, c[0x0][0x290] ;  /* 0x0000a400000c7ab9 */ /* 0x000fe20000000800 */
[----:B------:R-:W-:Y:S01]  /*0040*/  ULDC.64 UR16, c[0x0][0x298] ;  /* 0x0000a60000107ab9 */ /* 0x000fe20000000a00 */
        /* <DEDUP_REMOVED lines=45> */
.L_x_3493:
[----:B------:R-:W-:Y:S01]  /*0320*/  SHF.L.U32 R3, R0, 0x5, RZ ;  /* 0x0000000500037819 */ /* 0x000fe200000006ff */
[----:B------:R-:W-:Y:S01]  /*0330*/  ULDC.64 UR6, c[0x0][0x260] ;  /* 0x0000980000067ab9 */ /* 0x000fe20000000a00 */
[----:B------:R-:W-:Y:S01]  /*0340*/  ULDC.64 UR8, c[0x0][0x278] ;  /* 0x00009e0000087ab9 */ /* 0x000fe20000000a00 */
[----:B------:R-:W0:Y:S01]  /*0350*/  LDC.U8 R4, c[0x0][0x2a0] ;  /* 0x0000a800ff047b82 */ /* 0x000e220000000000 */
[----:B------:R-:W-:-:S04]  /*0360*/  LOP3.LUT R3, R3, 0xfe0, RZ, 0xc0, !PT ;  /* 0x00000fe003037812 */ /* 0x000fc800078ec0ff */
[C---:B------:R-:W-:Y:S02]  /*0370*/  IADD3 R6, P0, R3.reuse, UR6, RZ ;  /* 0x0000000603067c10 */ /* 0x040fe4000ff1e0ff */
[----:B------:R-:W-:-:S03]  /*0380*/  IADD3 R8, P1, R3, UR8, RZ ;  /* 0x0000000803087c10 */ /* 0x000fc6000ff3e0ff */
[----:B------:R-:W-:Y:S01]  /*0390*/  IMAD.X R7, RZ, RZ, UR7, P0 ;  /* 0x00000007ff077e24 */ /* 0x000fe200080e06ff */
[----:B------:R-:W-:-:S04]  /*03a0*/  IADD3.X R9, RZ, UR9, RZ, P1, !PT ;  /* 0x00000009ff097c10 */ /* 0x000fc80008ffe4ff */
        /* <DEDUP_REMOVED lines=49> */
.L_x_3623:
[----:B0-----:R-:W0:Y:S08]  /*06c0*/  LDC.64 R172, c[0x0][0x288] ;  /* 0x0000a200ffac7b82 */ /* 0x001e300000000a00 */
[----:B------:R-:W1:Y:S08]  /*06d0*/  LDC R209, c[0x0][0x218] ;  /* 0x00008600ffd17b82 */ /* 0x000e700000000800 */
[----:B------:R-:W2:Y:S01]  /*06e0*/  LDC.64 R176, c[0x0][0x258] ;  /* 0x00009600ffb07b82 */ /* 0x000ea20000000a00 */
[----:B0-----:R-:W-:-:S07]  /*06f0*/  IMAD.WIDE R202, R2, 0x4, R172 ;  /* 0x0000000402ca7825 */ /* 0x001fce00078e02ac */
[----:B------:R-:W0:Y:S01]  /*0700*/  LDC.64 R174, c[0x0][0x280] ;  /* 0x0000a000ffae7b82 */ /* 0x000e220000000a00 */
[----:B------:R-:W3:Y:S07]  /*0710*/  LDG.E R202, desc[UR4][R202.64] ;  /* 0x00000004caca7981 */ /* 0x000eee000c1e1900 */
[----:B------:R-:W4:Y:S01]  /*0720*/  LDC.64 R178, c[0x0][0x250] ;  /* 0x00009400ffb27b82 */ /* 0x000f220000000a00 */
[----:B-1----:R-:W-:Y:S01]  /*0730*/  IMAD R204, R2, R209, RZ ;  /* 0x000000d102cc7224 */ /* 0x002fe200078e02ff */
[----:B------:R-:W-:Y:S01]  /*0740*/  LOP3.LUT R210, R0, 0x7f, RZ, 0xc0, !PT ;  /* 0x0000007f00d27812 */ /* 0x000fe200078ec0ff */
[----:B------:R-:W-:Y:S01]  /*0750*/  BSSY B0, `(.L_x_3495) ;  /* 0x000014b000007945 */ /* 0x000fe20003800000 */
[----:B--2---:R-:W-:-:S04]  /*0760*/  IMAD.WIDE R176, R2, 0x4, R176 ;  /* 0x0000000402b07825 */ /* 0x004fc800078e02b0 */
[----:B------:R-:W1:Y:S01]  /*0770*/  LDC.64 R172, c[0x0][0x2c8] ;  /* 0x0000b200ffac7b82 */ /* 0x000e620000000a00 */
[----:B------:R-:W-:Y:S01]  /*0780*/  SHF.R.S32.HI R205, RZ, 0x1f, R204 ;  /* 0x0000001fffcd7819 */ /* 0x000fe200000114cc */
[----:B-----5:R1:W5:Y:S03]  /*0790*/  LDG.E R215, desc[UR4][R176.64] ;  /* 0x00000004b0d77981 */ /* 0x020366000c1e1900 */
[----:B------:R-:W-:Y:S01]  /*07a0*/  LEA.HI R205, R205, R204, RZ, 0x3 ;  /* 0x000000cccdcd7211 */ /* 0x000fe200078f18ff */
[----:B0-----:R-:W-:-:S03]  /*07b0*/  IMAD.WIDE R174, R2, 0x4, R174 ;  /* 0x0000000402ae7825 */ /* 0x001fc600078e02ae */
[----:B------:R-:W-:-:S04]  /*07c0*/  LEA.HI.SX32 R219, R205, R210, 0x1d ;  /* 0x000000d2cddb7211 */ /* 0x000fc800078feaff */
[C---:B------:R-:W-:Y:S01]  /*07d0*/  IADD3 R213, R219.reuse, 0x100, RZ ;  /* 0x00000100dbd57810 */ /* 0x040fe20007ffe0ff */
[----:B------:R-:W-:Y:S01]  /*07e0*/  VIADD R217, R219, 0x80 ;  /* 0x00000080dbd97836 */ /* 0x000fe20000000000 */
[----:B------:R0:W5:Y:S01]  /*07f0*/  LDG.E R211, desc[UR4][R174.64] ;  /* 0x00000004aed37981 */ /* 0x000162000c1e1900 */
[C---:B----4-:R-:W-:Y:S01]  /*0800*/  IMAD.WIDE R178, R2.reuse, 0x4, R178 ;  /* 0x0000000402b27825 */ /* 0x050fe200078e02b2 */
[----:B------:R-:W-:-:S04]  /*0810*/  IADD3 R2, R2, UR10, RZ ;  /* 0x0000000a02027c10 */ /* 0x000fc8000fffe0ff */
[----:B------:R-:W-:Y:S01]  /*0820*/  ISETP.GE.AND P3, PT, R2, UR11, PT ;  /* 0x0000000b02007c0c */ /* 0x000fe2000bf66270 */
[----:B-1----:R-:W-:-:S04]  /*0830*/  IMAD.WIDE.U32 R176, R219, 0x10, R172 ;  /* 0x00000010dbb07825 */ /* 0x002fc800078e00ac */
[----:B0-----:R-:W-:-:S04]  /*0840*/  IMAD.WIDE.U32 R174, R217, 0x10, R172 ;  /* 0x00000010d9ae7825 */ /* 0x001fc800078e00ac */
[----:B------:R-:W-:Y:S01]  /*0850*/  IMAD.WIDE.U32 R172, R213, 0x10, R172 ;  /* 0x00000010d5ac7825 */ /* 0x000fe200078e00ac */
[----:B---3--:R-:W-:-:S13]  /*0860*/  ISETP.GT.AND P2, PT, R202, RZ, PT ;  /* 0x000000ffca00720c */ /* 0x008fda0003f44270 */
[----:B------:R-:W-:Y:S05]  /*0870*/  @P2 BRA `(.L_x_3496) ;  /* 0x0000000000642947 */ /* 0x000fea0003800000 */
        /* <DEDUP_REMOVED lines=25> */
.L_x_3496:
[----:B------:R-:W-:Y:S01]  /*0a10*/  IADD3 R6, R202, -0x1, RZ ;  /* 0xffffffffca067810 */ /* 0x000fe20007ffe0ff */
[----:B------:R-:W0:Y:S04]  /*0a20*/  LDC.64 R12, c[0x0][0x238] ;  /* 0x00008e00ff0c7b82 */ /* 0x000e280000000a00 */
[----:B------:R-:W-:-:S04]  /*0a30*/  IMAD R6, R6, R209, RZ ;  /* 0x000000d106067224 */ /* 0x000fc800078e02ff */
[----:B------:R-:W1:Y:S01]  /*0a40*/  LDC.64 R8, c[0x0][0x2b8] ;  /* 0x0000ae00ff087b82 */ /* 0x000e620000000a00 */
[----:B------:R-:W-:-:S04]  /*0a50*/  SHF.R.S32.HI R3, RZ, 0x1f, R6 ;  /* 0x0000001fff037819 */ /* 0x000fc80000011406 */
[----:B------:R-:W-:Y:S02]  /*0a60*/  LEA.HI R3, R3, R6, RZ, 0x3 ;  /* 0x0000000603037211 */ /* 0x000fe400078f18ff */
[----:B------:R-:W2:Y:S01]  /*0a70*/  LDG.E R6, desc[UR4][R178.64] ;  /* 0x00000004b2067981 */ /* 0x000ea2000c1e1900 */
[----:B-----5:R-:W-:Y:S01]  /*0a80*/  ISETP.GE.AND P4, PT, R211, 0x1, PT ;  /* 0x00000001d300780c */ /* 0x020fe20003f86270 */
[----:B------:R-:W3:Y:S01]  /*0a90*/  LDC.64 R202, c[0x0][0x240] ;  /* 0x00009000ffca7b82 */ /* 0x000ee20000000a00 */
[----:B------:R-:W-:-:S04]  /*0aa0*/  LEA.HI.SX32 R3, R3, R210, 0x1d ;  /* 0x000000d203037211 */ /* 0x000fc800078feaff */
[----:B------:R-:W-:Y:S01]  /*0ab0*/  IADD3 R17, R3, 0x80, RZ ;  /* 0x0000008003117810 */ /* 0x000fe20007ffe0ff */
        /* <DEDUP_REMOVED lines=10> */
[----:B------:R-:W-:-:S04]  /*0b60*/  VIADD R3, R3, 0x100 ;  /* 0x0000010003037836 */ /* 0x000fc80000000000 */
[----:B------:R-:W-:-:S06]  /*0b70*/  IMAD.WIDE.U32 R8, R3, 0x10, R8 ;  /* 0x0000001003087825 */ /* 0x000fcc00078e0008 */
[----:B------:R-:W4:Y:S01]  /*0b80*/  LDG.E.128 R8, desc[UR4][R8.64] ;  /* 0x0000000408087981 */ /* 0x000f22000c1e1d00 */
[----:B------:R-:W-:-:S05]  /*0b90*/  @P4 IADD3 R184, R211, -0x1, RZ ;  /* 0xffffffffd3b84810 */ /* 0x000fca0007ffe0ff */
        /* <DEDUP_REMOVED lines=17> */
[----:B------:R-:W5:Y:S04]  /*0cb0*/  @P0 LDG.E.128 R36, desc[UR4][R176.64] ;  /* 0x00000004b0240981 */ /* 0x000f68000c1e1d00 */
[----:B------:R0:W5:Y:S04]  /*0cc0*/  @P0 LDG.E.128 R32, desc[UR4][R174.64] ;  /* 0x00000004ae200981 */ /* 0x000168000c1e1d00 */
[----:B------:R1:W5:Y:S01]  /*0cd0*/  @P0 LDG.E.128 R28, desc[UR4][R172.64] ;  /* 0x00000004ac1c0981 */ /* 0x000362000c1e1d00 */
[----:B------:R-:W-:-:S04]  /*0ce0*/  ISETP.NE.AND P0, PT, R4, RZ, PT ;  /* 0x000000ff0400720c */ /* 0x000fc80003f05270 */
[----:B--2---:R-:W-:Y:S02]  /*0cf0*/  FSEL R214, R6, RZ, !P0 ;  /* 0x000000ff06d67208 */ /* 0x004fe40004000000 */
[C---:B----4-:R-:W-:Y:S02]  /*0d00*/  PRMT R3, R180.reuse, 0x7632, R3 ;  /* 0x00007632b4037816 */ /* 0x050fe40000000003 */
[C---:B0-----:R-:W-:Y:S02]  /*0d10*/  PRMT R175, R183.reuse, 0x7632, R175 ;  /* 0x00007632b7af7816 */ /* 0x041fe400000000af */
[----:B-1----:R-:W-:Y:S02]  /*0d20*/  SHF.L.U32 R172, R183, 0x10, RZ ;  /* 0x00000010b7ac7819 */ /* 0x002fe400000006ff */
[----:B------:R-:W-:Y:S02]  /*0d30*/  SHF.L.U32 R5, R180, 0x10, RZ ;  /* 0x00000010b4057819 */ /* 0x000fe400000006ff */
[----:B------:R-:W-:-:S02]  /*0d40*/  PRMT R184, R26, 0x7632, R184 ;  /* 0x000076321ab87816 */ /* 0x000fc400000000b8 */
[----:B------:R-:W-:Y:S02]  /*0d50*/  SHF.L.U32 R183, R26, 0x10, RZ ;  /* 0x000000101ab77819 */ /* 0x000fe400000006ff */
[C---:B------:R-:W-:Y:S02]  /*0d60*/  PRMT R176, R17.reuse, 0x7632, R176 ;  /* 0x0000763211b07816 */ /* 0x040fe400000000b0 */
[----:B------:R-:W-:Y:S01]  /*0d70*/  SHF.L.U32 R187, R17, 0x10, RZ ;  /* 0x0000001011bb7819 */ /* 0x000fe200000006ff */
[----:B------:R-:W-:Y:S01]  /*0d80*/  IMAD.U32 R179, R18, 0x10000, RZ ;  /* 0x0001000012b37824 */ /* 0x000fe200078e00ff */
[----:B------:R-:W-:Y:S02]  /*0d90*/  PRMT R26, R22, 0x7632, R26 ;  /* 0x00007632161a7816 */ /* 0x000fe4000000001a */
[----:B------:R-:W-:Y:S02]  /*0da0*/  PRMT R17, R12, 0x7632, R17 ;  /* 0x000076320c117816 */ /* 0x000fe40000000011 */
[----:B------:R-:W-:-:S02]  /*0db0*/  PRMT R188, R182, 0x7632, R188 ;  /* 0x00007632b6bc7816 */ /* 0x000fc400000000bc */
[----:B------:R-:W-:Y:S02]  /*0dc0*/  PRMT R177, R18, 0x7632, R177 ;  /* 0x0000763212b17816 */ /* 0x000fe400000000b1 */
[----:B------:R-:W-:Y:S01]  /*0dd0*/  SHF.L.U32 R12, R12, 0x10, RZ ;  /* 0x000000100c0c7819 */ /* 0x000fe200000006ff */
[----:B------:R-:W-:Y:S01]  /*0de0*/  IMAD.U32 R3, R3, 0x10000, RZ ;  /* 0x0001000003037824 */ /* 0x000fe200078e00ff */
[----:B------:R-:W-:Y:S01]  /*0df0*/  PRMT R18, R13, 0x7632, R18 ;  /* 0x000076320d127816 */ /* 0x000fe20000000012 */
[----:B------:R-:W-:Y:S01]  /*0e00*/  FADD.FTZ R6, -R214, R5 ;  /* 0x00000005d6067221 */ /* 0x000fe20000010100 */
[----:B------:R-:W-:Y:S01]  /*0e10*/  PRMT R195, R14, 0x7632, R195 ;  /* 0x000076320ec37816 */ /* 0x000fe200000000c3 */
[----:B------:R-:W-:Y:S01]  /*0e20*/  IMAD.U32 R175, R175, 0x10000, RZ ;  /* 0x00010000afaf7824 */ /* 0x000fe200078e00ff */
[----:B------:R-:W-:Y:S01]  /*0e30*/  PRMT R194, R23, 0x7632, R194 ;  /* 0x0000763217c27816 */ /* 0x000fe200000000c2 */
[----:B------:R-:W-:Y:S01]  /*0e40*/  IMAD.U32 R5, R26, 0x10000, RZ ;  /* 0x000100001a057824 */ /* 0x000fe200078e00ff */
[C---:B------:R-:W-:Y:S01]  /*0e50*/  SHF.L.U32 R186, R181.reuse, 0x10, RZ ;  /* 0x00000010b5ba7819 */ /* 0x040fe200000006ff */
[----:B------:R-:W-:Y:S01]  /*0e60*/  FADD.FTZ R220, -R214, R12 ;  /* 0x0000000cd6dc7221 */ /* 0x000fe20000010100 */
[----:B------:R-:W-:Y:S01]  /*0e70*/  SHF.L.U32 R188, R188, 0x10, RZ ;  /* 0x00000010bcbc7819 */ /* 0x000fe200000006ff */
[----:B------:R-:W-:Y:S01]  /*0e80*/  FADD.FTZ R12, -R214, R3 ;  /* 0x00000003d60c7221 */ /* 0x000fe20000010100 */
[----:B------:R-:W-:-:S02]  /*0e90*/  PRMT R7, R181, 0x7632, R7 ;  /* 0x00007632b5077816 */ /* 0x000fc40000000007 */
[C---:B------:R-:W-:Y:S02]  /*0ea0*/  PRMT R178, R19.reuse, 0x7632, R178 ;  /* 0x0000763213b27816 */ /* 0x040fe400000000b2 */
[----:B------:R-:W-:Y:S01]  /*0eb0*/  SHF.L.U32 R173, R19, 0x10, RZ ;  /* 0x0000001013ad7819 */ /* 0x000fe200000006ff */
[----:B------:R-:W-:Y:S01]  /*0ec0*/  IMAD.U32 R19, R13, 0x10000, RZ ;  /* 0x000100000d137824 */ /* 0x000fe200078e00ff */
[C---:B------:R-:W-:Y:S02]  /*0ed0*/  PRMT R196, R15.reuse, 0x7632, R196 ;  /* 0x000076320fc47816 */ /* 0x040fe400000000c4 */
[----:B------:R-:W-:Y:S01]  /*0ee0*/  SHF.L.U32 R197, R15, 0x10, RZ ;  /* 0x000000100fc57819 */ /* 0x000fe200000006ff */
[----:B------:R-:W-:Y:S01]  /*0ef0*/  IMAD.U32 R15, R18, 0x10000, RZ ;  /* 0x00010000120f7824 */ /* 0x000fe200078e00ff */
[----:B------:R-:W-:Y:S01]  /*0f00*/  SHF.L.U32 R191, R22, 0x10, RZ ;  /* 0x0000001016bf7819 */ /* 0x000fe200000006ff */
[----:B------:R-:W-:Y:S01]  /*0f10*/  IMAD.U32 R190, R182, 0x10000, RZ ;  /* 0x00010000b6be7824 */ /* 0x000fe200078e00ff */
[----:B------:R-:W-:Y:S01]  /*0f20*/  SHF.L.U32 R195, R195, 0x10, RZ ;  /* 0x00000010c3c37819 */ /* 0x000fe200000006ff */
[----:B------:R-:W-:Y:S01]  /*0f30*/  FADD.FTZ R18, -R214, R175 ;  /* 0x000000afd6127221 */ /* 0x000fe20000010100 */
[----:B------:R-:W-:Y:S01]  /*0f40*/  SHF.L.U32 R13, R194, 0x10, RZ ;  /* 0x00000010c20d7819 */ /* 0x000fe200000006ff */
[----:B------:R-:W-:Y:S01]  /*0f50*/  FADD.FTZ R194, -R214, R5 ;  /* 0x00000005d6c27221 */ /* 0x000fe20000010100 */
[----:B------:R-:W-:Y:S01]  /*0f60*/  SHF.L.U32 R14, R14, 0x10, RZ ;  /* 0x000000100e0e7819 */ /* 0x000fe200000006ff */
[C---:B------:R-:W-:Y:S01]  /*0f70*/  FADD.FTZ R186, -R214.reuse, R186 ;  /* 0x000000bad6ba7221 */ /* 0x040fe20000010100 */
[----:B------:R-:W-:Y:S01]  /*0f80*/  PRMT R181, R27, 0x7632, R181 ;  /* 0x000076321bb57816 */ /* 0x000fe200000000b5 */
[----:B------:R-:W-:Y:S01]  /*0f90*/  FADD.FTZ R188, -R214, R188 ;  /* 0x000000bcd6bc7221 */ /* 0x000fe20000010100 */
[C---:B------:R-:W-:Y:S01]  /*0fa0*/  PRMT R174, R16.reuse, 0x7632, R174 ;  /* 0x0000763210ae7816 */ /* 0x040fe200000000ae */
[----:B------:R-:W-:Y:S01]  /*0fb0*/  FMUL.FTZ R3, R215, R6 ;  /* 0x00000006d7037220 */ /* 0x000fe20000410000 */
[----:B------:R-:W-:Y:S01]  /*0fc0*/  SHF.L.U32 R189, R16, 0x10, RZ ;  /* 0x0000001010bd7819 */ /* 0x000fe200000006ff */
[----:B------:R-:W-:Y:S01]  /*0fd0*/  FADD.FTZ R16, -R214, R172 ;  /* 0x000000acd6107221 */ /* 0x000fe20000010100 */
[----:B------:R-:W-:Y:S01]  /*0fe0*/  SHF.L.U32 R7, R7, 0x10, RZ ;  /* 0x0000001007077819 */ /* 0x000fe200000006ff */
[C---:B------:R-:W-:Y:S01]  /*0ff0*/  FMUL.FTZ R6, R215.reuse, R12 ;  /* 0x0000000cd7067220 */ /* 0x040fe20000410000 */
[----:B------:R-:W-:Y:S01]  /*1000*/  PRMT R180, R24, 0x7632, R180 ;  /* 0x0000763218b47816 */ /* 0x000fe200000000b4 */
[----:B------:R-:W-:Y:S01]  /*1010*/  FADD.FTZ R190, -R214, R190 ;  /* 0x000000bed6be7221 */ /* 0x000fe20000010100 */
[----:B------:R-:W-:Y:S01]  /*1020*/  SHF.L.U32 R193, R24, 0x10, RZ ;  /* 0x0000001018c17819 */ /* 0x000fe200000006ff */
[C---:B------:R-:W-:Y:S01]  /*1030*/  FADD.FTZ R192, -R214.reuse, R191 ;  /* 0x000000bfd6c07221 */ /* 0x040fe20000010100 */
[C---:B------:R-:W-:Y:S01]  /*1040*/  FADD.FTZ R230, -R214.reuse, R195 ;  /* 0x000000c3d6e67221 */ /* 0x040fe20000010100 */
[----:B------:R-:W-:Y:S01]  /*1050*/  FMUL.FTZ R12, R215, R18 ;  /* 0x00000012d70c7220 */ /* 0x000fe20000410000 */
[----:B------:R-:W-:Y:S01]  /*1060*/  PRMT R182, R25, 0x7632, R182 ;  /* 0x0000763219b67816 */ /* 0x000fe200000000b6 */
[----:B------:R-:W-:Y:S01]  /*1070*/  FADD.FTZ R232, -R214, R197 ;  /* 0x000000c5d6e87221 */ /* 0x000fe20000010100 */
[C---:B------:R-:W-:Y:S01]  /*1080*/  PRMT R191, R10.reuse, 0x7632, R191 ;  /* 0x000076320abf7816 */ /* 0x040fe200000000bf */
[----:B------:R-:W-:Y:S01]  /*1090*/  FMUL.FTZ R18, R215, R194 ;  /* 0x000000c2d7127220 */ /* 0x000fe20000410000 */
[----:B------:R-:W-:Y:S01]  /*10a0*/  SHF.L.U32 R195, R10, 0x10, RZ ;  /* 0x000000100ac37819 */ /* 0x000fe200000006ff */
[----:B------:R-:W-:Y:S01]  /*10b0*/  IMAD.U32 R185, R25, 0x10000, RZ ;  /* 0x0001000019b97824 */ /* 0x000fe200078e00ff */
[----:B------:R-:W-:Y:S01]  /*10c0*/  SHF.L.U32 R27, R27, 0x10, RZ ;  /* 0x000000101b1b7819 */ /* 0x000fe200000006ff */
[----:B------:R-:W-:Y:S01]  /*10d0*/  FADD.FTZ R228, -R214, R14 ;  /* 0x0000000ed6e47221 */ /* 0x000fe20000010100 */
[----:B------:R-:W-:Y:S01]  /*10e0*/  PRMT R198, R9, 0x7632, R198 ;  /* 0x0000763209c67816 */ /* 0x000fe200000000c6 */
[----:B------:R-:W-:Y:S01]  /*10f0*/  FMUL.FTZ R5, R215, R186 ;  /* 0x000000bad7057220 */ /* 0x000fe20000410000 */
[----:B------:R-:W-:Y:S01]  /*1100*/  SHF.L.U32 R197, R9, 0x10, RZ ;  /* 0x0000001009c57819 */ /* 0x000fe200000006ff */
[----:B------:R-:W-:Y:S01]  /*1110*/  FMUL.FTZ R10, R215, R188 ;  /* 0x000000bcd70a7220 */ /* 0x000fe20000410000 */
[----:B------:R-:W-:Y:S01]  /*1120*/  SHF.L.U32 R194, R181, 0x10, RZ ;  /* 0x00000010b5c27819 */ /* 0x000fe200000006ff */
[----:B------:R-:W-:-:S02]  /*1130*/  IMAD.U32 R23, R23, 0x10000, RZ ;  /* 0x0001000017177824 */ /* 0x000fc400078e00ff */
[----:B------:R-:W-:Y:S01]  /*1140*/  FADD.FTZ R14, -R214, R7 ;  /* 0x00000007d60e7221 */ /* 0x000fe20000010100 */
[C---:B------:R-:W-:Y:S01]  /*1150*/  FMUL.FTZ R9, R215.reuse, R16 ;  /* 0x00000010d7097220 */ /* 0x040fe20000410000 */
[----:B------:R-:W-:Y:S01]  /*1160*/  SHF.L.U32 R188, R180, 0x10, RZ ;  /* 0x00000010b4bc7819 */ /* 0x000fe200000006ff */
[----:B------:R-:W-:Y:S01]  /*1170*/  FMUL.FTZ R7, R215, R190 ;  /* 0x000000bed7077220 */ /* 0x000fe20000410000 */
[----:B------:R-:W-:Y:S01]  /*1180*/  PRMT R24, R20, 0x7632, R24 ;  /* 0x0000763214187816 */ /* 0x000fe20000000018 */
[----:B------:R-:W-:Y:S01]  /*1190*/  FMUL.FTZ R180, R84, R193 ;  /* 0x000000c154b47220 */ /* 0x000fe20000410000 */
[----:B------:R-:W-:Y:S01]  /*11a0*/  IMAD.U32 R20, R20, 0x10000, RZ ;  /* 0x0001000014147824 */ /* 0x000fe200078e00ff */
[----:B------:R-:W-:Y:S01]  /*11b0*/  PRMT R25, R21, 0x7632, R25 ;  /* 0x0000763215197816 */ /* 0x000fe20000000019 */
[-C--:B------:R-:W-:Y:S01]  /*11c0*/  FFMA.FTZ R90, R5, R185.reuse, R90 ;  /* 0x000000b9055a7223 */ /* 0x080fe2000001005a */
[----:B------:R-:W-:Y:S01]  /*11d0*/  SHF.L.U32 R17, R17, 0x10, RZ ;  /* 0x0000001011117819 */ /* 0x000fe200000006ff */
[----:B------:R-:W-:Y:S01]  /*11e0*/  FADD.FTZ R114, R114, R185 ;  /* 0x000000b972727221 */ /* 0x000fe20000010000 */
[----:B------:R-:W-:Y:S01]  /*11f0*/  SHF.L.U32 R190, R182, 0x10, RZ ;  /* 0x00000010b6be7819 */ /* 0x000fe200000006ff */
[----:B------:R-:W-:Y:S01]  /*1200*/  FMUL.FTZ R182, R86, R185 ;  /* 0x000000b956b67220 */ /* 0x000fe20000410000 */
[----:B------:R-:W-:Y:S01]  /*1210*/  FADD.FTZ R200, -R214, R23 ;  /* 0x00000017d6c87221 */ /* 0x000fe20000010100 */
        /* <DEDUP_REMOVED lines=10> */
[----:B------:R-:W-:Y:S01]  /*12c0*/  SHF.L.U32 R21, R21, 0x10, RZ ;  /* 0x0000001015157819 */ /* 0x000fe200000006ff */
[----:B------:R-:W-:Y:S01]  /*12d0*/  FADD.FTZ R20, -R214, R20 ;  /* 0x00000014d6147221 */ /* 0x000fe20000010100 */
[----:B------:R-:W-:Y:S01]  /*12e0*/  SHF.L.U32 R24, R24, 0x10, RZ ;  /* 0x0000001018187819 */ /* 0x000fe200000006ff */
[----:B------:R-:W-:Y:S01]  /*12f0*/  FADD.FTZ R224, -R214, R19 ;  /* 0x00000013d6e07221 */ /* 0x000fe20000010100 */
[----:B------:R-:W-:Y:S01]  /*1300*/  SHF.L.U32 R25, R25, 0x10, RZ ;  /* 0x0000001019197819 */ /* 0x000fe200000006ff */
[----:B------:R-:W-:Y:S01]  /*1310*/  FFMA.FTZ R193, R3, R180, RZ ;  /* 0x000000b403c17223 */ /* 0x000fe200000100ff */
[----:B------:R-:W-:Y:S01]  /*1320*/  SHF.L.U32 R196, R196, 0x10, RZ ;  /* 0x00000010c4c47819 */ /* 0x000fe200000006ff */
[C---:B------:R-:W-:Y:S01]  /*1330*/  FADD.FTZ R212, -R214.reuse, R13 ;  /* 0x0000000dd6d47221 */ /* 0x040fe20000010100 */
[----:B------:R-:W-:Y:S01]  /*1340*/  FADD.FTZ R222, -R214, R17 ;  /* 0x00000011d6de7221 */ /* 0x000fe20000010100 */
[C---:B------:R-:W-:Y:S01]  /*1350*/  FMUL.FTZ R19, R215.reuse, R220 ;  /* 0x000000dcd7137220 */ /* 0x040fe20000410000 */
[----:B------:R-:W-:Y:S01]  /*1360*/  FMUL.FTZ R17, R215, R200 ;  /* 0x000000c8d7117220 */ /* 0x000fe20000410000 */
[----:B------:R-:W-:Y:S01]  /*1370*/  SHF.L.U32 R220, R177, 0x10, RZ ;  /* 0x00000010b1dc7819 */ /* 0x000fe200000006ff */
[C---:B------:R-:W-:Y:S01]  /*1380*/  IMAD.U32 R175, R11.reuse, 0x10000, RZ ;  /* 0x000100000baf7824 */ /* 0x040fe200078e00ff */
[----:B------:R-:W-:Y:S01]  /*1390*/  PRMT R172, R11, 0x7632, R172 ;  /* 0x000076320bac7816 */ /* 0x000fe200000000ac */
[----:B------:R-:W-:Y:S01]  /*13a0*/  FADD.FTZ R177, R194, R27 ;  /* 0x0000001bc2b17221 */ /* 0x000fe20000010000 */
[----:B------:R-:W-:Y:S01]  /*13b0*/  SHF.L.U32 R200, R174, 0x10, RZ ;  /* 0x00000010aec87819 */ /* 0x000fe200000006ff */
[C---:B------:R-:W-:Y:S01]  /*13c0*/  FMUL.FTZ R11, R215.reuse, R20 ;  /* 0x00000014d70b7220 */ /* 0x040fe20000410000 */
[----:B------:R-:W-:Y:S01]  /*13d0*/  FFMA.FTZ R174, R6, R27, R193 ;  /* 0x0000001b06ae7223 */ /* 0x000fe200000100c1 */
[C---:B------:R-:W-:Y:S01]  /*13e0*/  FADD.FTZ R22, -R214.reuse, R21 ;  /* 0x00000015d6167221 */ /* 0x040fe20000010100 */
[C---:B------:R-:W-:Y:S01]  /*13f0*/  FADD.FTZ R24, -R214.reuse, R24 ;  /* 0x00000018d6187221 */ /* 0x040fe20000010100 */
[C---:B------:R-:W-:Y:S01]  /*1400*/  FADD.FTZ R26, -R214.reuse, R25 ;  /* 0x00000019d61a7221 */ /* 0x040fe20000010100 */
[C---:B------:R-:W-:Y:S01]  /*1410*/  FADD.FTZ R226, -R214.reuse, R15 ;  /* 0x0000000fd6e27221 */ /* 0x040fe20000010100 */
[----:B------:R-:W-:Y:S01]  /*1420*/  FMUL.FTZ R20, R215, R212 ;  /* 0x000000d4d7147220 */ /* 0x000fe20000410000 */
[--C-:B------:R-:W-:Y:S01]  /*1430*/  FADD.FTZ R214, -R214, R196.reuse ;  /* 0x000000c4d6d67221 */ /* 0x100fe20000010100 */
[----:B------:R-:W-:Y:S01]  /*1440*/  IMAD.U32 R212, R176, 0x10000, RZ ;  /* 0x00010000b0d47824 */ /* 0x000fe200078e00ff */
        /* <DEDUP_REMOVED lines=37> */
[----:B------:R-:W-:-:S02]  /*16a0*/  FFMA.FTZ R173, R11, R188, R176 ;  /* 0x000000bc0bad7223 */ /* 0x000fc400000100b0 */
[----:B------:R-:W-:Y:S02]  /*16b0*/  FADD.FTZ R177, R174, R187 ;  /* 0x000000bbaeb17221 */ /* 0x000fe40000010000 */
[----:B------:R-:W-:Y:S01]  /*16c0*/  FFMA.FTZ R174, R14, R187, R173 ;  /* 0x000000bb0eae7223 */ /* 0x000fe200000100ad */
[----:B------:R-:W-:Y:S01]  /*16d0*/  FFMA.FTZ R96, R11, R189, R96 ;  /* 0x000000bd0b607223 */ /* 0x000fe20000010060 */
[----:B------:R-:W-:Y:S01]  /*16e0*/  FADD.FTZ R120, R120, R189 ;  /* 0x000000bd78787221 */ /* 0x000fe20000010000 */
[----:B------:R-:W-:Y:S01]  /*16f0*/  FMUL.FTZ R189, R79, R212 ;  /* 0x000000d44fbd7220 */ /* 0x000fe20000410000 */
        /* <DEDUP_REMOVED lines=13> */
[----:B------:R-:W-:-:S02]  /*17d0*/  SHF.L.U32 R178, R178, 0x10, RZ ;  /* 0x00000010b2b27819 */ /* 0x000fc400000006ff */
[----:B------:R-:W-:Y:S01]  /*17e0*/  FADD.FTZ R177, R176, R191 ;  /* 0x000000bfb0b17221 */ /* 0x000fe20000010000 */
[----:B------:R-:W-:Y:S02]  /*17f0*/  FFMA.FTZ R174, R18, R191, R173 ;  /* 0x000000bf12ae7223 */ /* 0x000fe400000100ad */
[----:B------:R-:W-:Y:S01]  /*1800*/  FMUL.FTZ R193, R75, R178 ;  /* 0x000000b24bc17220 */ /* 0x000fe20000410000 */
[----:B------:R-:W-:Y:S01]  /*1810*/  FADD.FTZ R176, R177, R194 ;  /* 0x000000c2b1b07221 */ /* 0x000fe20000010000 */
[----:B------:R-:W-:Y:S01]  /*1820*/  FFMA.FTZ R173, R17, R194, R174 ;  /* 0x000000c211ad7223 */ /* 0x000fe200000100ae */
[C---:B------:R-:W-:Y:S01]  /*1830*/  FMUL.FTZ R22, R215.reuse, R222 ;  /* 0x000000ded7167220 */ /* 0x040fe20000410000 */
[----:B------:R-:W-:Y:S01]  /*1840*/  FMUL.FTZ R23, R215, R228 ;  /* 0x000000e4d7177220 */ /* 0x000fe20000410000 */
[----:B------:R-:W-:Y:S02]  /*1850*/  IMAD.U32 R222, R196, 0x10000, RZ ;  /* 0x00010000c4de7824 */ /* 0x000fe400078e00ff */
[----:B------:R-:W-:Y:S01]  /*1860*/  FADD.FTZ R177, R176, R193 ;  /* 0x000000c1b0b17221 */ /* 0x000fe20000010000 */
[----:B------:R-:W-:Y:S01]  /*1870*/  FMUL.FTZ R196, R68, R199 ;  /* 0x000000c744c47220 */ /* 0x000fe20000410000 */
        /* <DEDUP_REMOVED lines=8> */
[----:B------:R-:W-:Y:S01]  /*1900*/  FFMA.FTZ R173, R19, R196, R176 ;  /* 0x000000c413ad7223 */ /* 0x000fe200000100b0 */
[----:B------:R-:W-:Y:S01]  /*1910*/  FMUL.FTZ R21, R215, R224 ;  /* 0x000000e0d7157220 */ /* 0x000fe20000410000 */
[----:B------:R-:W-:Y:S01]  /*1920*/  SHF.L.U32 R224, R198, 0x10, RZ ;  /* 0x00000010c6e07819 */ /* 0x000fe200000006ff */
        /* <DEDUP_REMOVED lines=45> */
.L_x_3497:
[----:B------:R-:W-:Y:S05]  /*1c00*/  BSYNC B0 ;  /* 0x0000000000007941 */ /* 0x000fea0003800000 */
.L_x_3495:
[----:B------:R-:W-:Y:S01]  /*1c10*/  LOP3.LUT P5, RZ, R208, 0xff, RZ, 0xc0, !PT ;  /* 0x000000ffd0ff7812 */ /* 0x000fe200078ac0ff */
[----:B-----5:R-:W-:Y:S01]  /*1c20*/  IMAD.MOV.U32 R176, RZ, RZ, R202 ;  /* 0x000000ffffb07224 */ /* 0x020fe200078e00ca */
[----:B------:R-:W-:Y:S01]  /*1c30*/  SHF.R.U32.HI R175, RZ, 0x5, R0 ;  /* 0x00000005ffaf7819 */ /* 0x000fe20000011600 */
[----:B------:R-:W-:Y:S01]  /*1c40*/  UMOV UR6, 0xffffffff ;  /* 0xffffffff00067882 */ /* 0x000fe20000000000 */
[----:B------:R-:W-:Y:S02]  /*1c50*/  MOV R172, R206 ;  /* 0x000000ce00ac7202 */ /* 0x000fe40000000f00 */
[----:B------:R-:W-:Y:S02]  /*1c60*/  MOV R173, R204 ;  /* 0x000000cc00ad7202 */ /* 0x000fe40000000f00 */
[----:B------:R-:W-:Y:S02]  /*1c70*/  LOP3.LUT R174, R175, 0x7fffffc, RZ, 0xc0, !PT ;  /* 0x07fffffcafae7812 */ /* 0x000fe400078ec0ff */
[----:B------:R-:W-:-:S02]  /*1c80*/  LOP3.LUT P0, RZ, R0, 0x1f, RZ, 0xc0, !PT ;  /* 0x0000001f00ff7812 */ /* 0x000fc4000780c0ff */
        /* <DEDUP_REMOVED lines=23> */
.L_x_3634:
[----:B------:R-:W3:Y:S01]  /*1e00*/  S2R R177, SR_CgaCtaId ;  /* 0x0000000000b17919 */ /* 0x000ee20000008800 */
[----:B------:R-:W-:Y:S01]  /*1e10*/  @P4 IADD3 R176, R211, -0x1, RZ ;  /* 0xffffffffd3b04810 */ /* 0x000fe20007ffe0ff */
[----:B------:R-:W-:Y:S01]  /*1e20*/  IMAD.MOV.U32 R221, RZ, RZ, RZ ;  /* 0x000000ffffdd7224 */ /* 0x000fe200078e00ff */
[----:B------:R-:W-:Y:S01]  /*1e30*/  @!P0 LOP3.LUT R175, R175, 0x3, RZ, 0xc0, !PT ;  /* 0x00000003afaf8812 */ /* 0x000fe200078ec0ff */
[----:B-1----:R-:W-:Y:S01]  /*1e40*/  FADD.FTZ R208, R178, R223 ;  /* 0x000000dfb2d07221 */ /* 0x002fe20000010000 */
[----:B------:R-:W1:Y:S01]  /*1e50*/  @P4 LDC.64 R172, c[0x0][0x220] ;  /* 0x00008800ffac4b82 */ /* 0x000e620000000a00 */
[----:B------:R-:W-:Y:S01]  /*1e60*/  @P4 IMAD R176, R176, R209, RZ ;  /* 0x000000d1b0b04224 */ /* 0x000fe200078e02ff */
[----:B------:R-:W-:Y:S01]  /*1e70*/  @!P0 IADD3 R175, R174, R175, RZ ;  /* 0x000000afaeaf8210 */ /* 0x000fe20007ffe0ff */
[----:B------:R-:W-:Y:S05]  /*1e80*/  WARPSYNC.ALL ;  /* 0x0000000000007948 */ /* 0x000fea0003800000 */
[----:B------:R-:W-:-:S04]  /*1e90*/  @P4 SHF.R.S32.HI R209, RZ, 0x1f, R176 ;  /* 0x0000001fffd14819 */ /* 0x000fc800000114b0 */
[----:B------:R-:W-:Y:S02]  /*1ea0*/  @P4 LEA.HI R209, R209, R176, RZ, 0x3 ;  /* 0x000000b0d1d14211 */ /* 0x000fe400078f18ff */
[----:B------:R-:W-:Y:S02]  /*1eb0*/  MOV R176, 0x400 ;  /* 0x0000040000b07802 */ /* 0x000fe40000000f00 */
[----:B------:R-:W-:Y:S01]  /*1ec0*/  @P4 LEA.HI.SX32 R221, R209, R210, 0x1d ;  /* 0x000000d2d1dd4211 */ /* 0x000fe200078feaff */
[----:B--2---:R-:W-:-:S04]  /*1ed0*/  FADD.FTZ R209, R179, R224 ;  /* 0x000000e0b3d17221 */ /* 0x004fc80000010000 */
[----:B-1----:R-:W-:Y:S01]  /*1ee0*/  @P4 IMAD.WIDE.U32 R210, R221, 0x10, R172 ;  /* 0x00000010ddd24825 */ /* 0x002fe200078e00ac */
[----:B---3--:R-:W-:-:S04]  /*1ef0*/  LEA R176, R177, R176, 0x18 ;  /* 0x000000b0b1b07211 */ /* 0x008fc800078ec0ff */
[----:B------:R-:W-:-:S05]  /*1f00*/  @!P0 LEA R223, R175, R176, 0x3 ;  /* 0x000000b0afdf8211 */ /* 0x000fca00078e18ff */
[----:B------:R-:W-:Y:S01]  /*1f10*/  @!P0 STS.64 [R223+0x3000], R208 ;  /* 0x003000d0df008388 */ /* 0x000fe20000000a00 */
[----:B------:R-:W-:Y:S06]  /*1f20*/  BAR.SYNC.DEFER_BLOCKING 0x0 ;  /* 0x0000000000007b1d */ /* 0x000fec0000010000 */
[----:B------:R1:W5:Y:S01]  /*1f30*/  @P4 LDG.E.128 R160, desc[UR4][R210.64] ;  /* 0x00000004d2a04981 */ /* 0x000362000c1e1d00 */
[----:B------:R-:W-:Y:S01]  /*1f40*/  IMAD R224, R174, 0x8, R176 ;  /* 0x00000008aee07824 */ /* 0x000fe200078e02b0 */
        /* <DEDUP_REMOVED lines=14> */
[----:B------:R-:W-:Y:S01]  /*2030*/  ISETP.NE.U32.AND P0, PT, R218, RZ, PT ;  /* 0x000000ffda00720c */ /* 0x000fe20003f05070 */
[----:B------:R-:W-:-:S03]  /*2040*/  HFMA2.MMA R172, -RZ, RZ, 0, 0 ;  /* 0x00000000ffac7435 */ /* 0x000fc600000001ff */
[----:B------:R-:W-:-:S13]  /*2050*/  ISETP.NE.AND.EX P0, PT, R216, RZ, PT, P0 ;  /* 0x000000ffd800720c */ /* 0x000fda0003f05300 */
[----:B------:R-:W-:Y:S05]  /*2060*/  @!P0 BRA `(.L_x_3501) ;  /* 0x00000000002c8947 */ /* 0x000fea0003800000 */
[----:B------:R-:W-:Y:S01]  /*2070*/  SHF.L.U32 R172, R36, 0x10, RZ ;  /* 0x0000001024ac7819 */ /* 0x000fe200000006ff */
[----:B------:R-:W-:Y:S06]  /*2080*/  BRA `(.L_x_3501) ;  /* 0x0000000000247947 */ /* 0x000fec0003800000 */
.L_x_3500:
        /* <DEDUP_REMOVED lines=9> */
.L_x_3501:
[----:B------:R-:W-:Y:S05]  /*2120*/  BSYNC B0 ;  /* 0x0000000000007941 */ /* 0x000fea0003800000 */
.L_x_3499:
[----:B------:R-:W-:Y:S01]  /*2130*/  ISETP.NE.U32.AND P1, PT, RZ, UR14, PT ;  /* 0x0000000eff007c0c */ /* 0x000fe2000bf25070 */
[----:B------:R-:W-:Y:S03]  /*2140*/  BSSY B0, `(.L_x_3502) ;  /* 0x000000f000007945 */ /* 0x000fe60003800000 */
[----:B------:R-:W-:-:S13]  /*2150*/  ISETP.NE.AND.EX P1, PT, RZ, UR15, PT, P1 ;  /* 0x0000000fff007c0c */ /* 0x000fda000bf25310 */
[----:B------:R-:W-:Y:S01]  /*2160*/  @P1 F2FP.BF16.F32.PACK_AB R173, RZ, R172 ;  /* 0x000000acffad123e */ /* 0x000fe200000010ff */
[----:B------:R-:W-:Y:S06]  /*2170*/  @!P4 BRA `(.L_x_3503) ;  /* 0x00000000002cc947 */ /* 0x000fec0003800000 */
[----:B------:R-:W-:Y:S01]  /*2180*/  LOP3.LUT P6, RZ, R225, 0xff, RZ, 0xc0, !PT ;  /* 0x000000ffe1ff7812 */ /* 0x000fe200078cc0ff */
[----:B------:R-:W-:Y:S01]  /*2190*/  FMUL.FTZ R172, R172, UR17 ;  /* 0x00000011acac7c20 */ /* 0x000fe20008410000 */
[----:B------:R-:W-:-:S03]  /*21a0*/  MOV R175, RZ ;  /* 0x000000ff00af7202 */ /* 0x000fc60000000f00 */
[----:B------:R-:W-:-:S04]  /*21b0*/  FMUL.FTZ R179, R172, UR16 ;  /* 0x00000010acb37c20 */ /* 0x000fc80008410000 */
[----:B------:R-:W-:-:S04]  /*21c0*/  FMUL.FTZ R174, R60, R179 ;  /* 0x000000b33cae7220 */ /* 0x000fc80000410000 */
[----:B-----5:R-:W-:Y:S02]  /*21d0*/  @P6 SHF.L.U32 R172, R160, 0x10, RZ ;  /* 0x00000010a0ac6819 */ /* 0x020fe400000006ff */
[----:B------:R-:W-:-:S03]  /*21e0*/  FSEL R174, R174, RZ, P6 ;  /* 0x000000ffaeae7208 */ /* 0x000fc60003000000 */
[----:B------:R-:W-:Y:S01]  /*21f0*/  @P6 FMUL.FTZ R175, R179, R172 ;  /* 0x000000acb3af6220 */ /* 0x000fe20000410000 */
[----:B------:R-:W-:-:S03]  /*2200*/  F2FP.BF16.F32.PACK_AB R174, RZ, R174 ;  /* 0x000000aeffae723e */ /* 0x000fc600000010ff */
[----:B------:R-:W-:Y:S01]  /*2210*/  FADD.FTZ R156, R156, R175 ;  /* 0x000000af9c9c7221 */ /* 0x000fe20000010000 */
[----:B------:R-:W-:-:S07]  /*2220*/  PRMT R164, R174, 0x7610, R164 ;  /* 0x00007610aea47816 */ /* 0x000fce00000000a4 */
.L_x_3503:
[----:B------:R-:W-:Y:S05]  /*2230*/  BSYNC B0 ;  /* 0x0000000000007941 */ /* 0x000fea0003800000 */
.L_x_3502:
        /* <DEDUP_REMOVED lines=8> */
.L_x_3505:
        /* <DEDUP_REMOVED lines=8> */
.L_x_3506:
[----:B------:R-:W-:Y:S05]  /*2340*/  BSYNC B0 ;  /* 0x0000000000007941 */ /* 0x000fea0003800000 */
.L_x_3504:
[----:B------:R-:W-:Y:S01]  /*2350*/  BSSY B0, `(.L_x_3507) ;  /* 0x000000f000007945 */ /* 0x000fe20003800000 */
[----:B------:R-:W-:-:S03]  /*2360*/  @P1 F2FP.BF16.F32.PACK_AB R173, RZ, R172 ;  /* 0x000000acffad123e */ /* 0x000fc600000010ff */
[----:B------:R-:W-:Y:S05]  /*2370*/  @!P4 BRA `(.L_x_3508) ;  /* 0x000000000030c947 */ /* 0x000fea0003800000 */
[----:B------:R-:W-:Y:S01]  /*2380*/  LOP3.LUT P6, RZ, R206, 0xff00, RZ, 0xc0, !PT ;  /* 0x0000ff00ceff7812 */ /* 0x000fe200078cc0ff */
[----:B------:R-:W-:-:S04]  /*2390*/  FMUL.FTZ R172, R172, UR17 ;  /* 0x00000011acac7c20 */ /* 0x000fc80008410000 */
[----:B------:R-:W-:Y:S01]  /*23a0*/  FMUL.FTZ R178, R172, UR16 ;  /* 0x00000010acb27c20 */ /* 0x000fe20008410000 */
[----:B------:R-:W-:-:S03]  /*23b0*/  IMAD.MOV.U32 R172, RZ, RZ, RZ ;  /* 0x000000ffffac7224 */ /* 0x000fc600078e00ff */
[----:B------:R-:W-:-:S04]  /*23c0*/  FMUL.FTZ R175, R61, R178 ;  /* 0x000000b23daf7220 */ /* 0x000fc80000410000 */
[----:B-----5:R-:W-:Y:S02]  /*23d0*/  @P6 PRMT R174, R160, 0x7632, R174 ;  /* 0x00007632a0ae6816 */ /* 0x020fe400000000ae */
[----:B------:R-:W-:Y:S02]  /*23e0*/  FSEL R175, R175, RZ, P6 ;  /* 0x000000ffafaf7208 */ /* 0x000fe40003000000 */
[----:B------:R-:W-:Y:S02]  /*23f0*/  @P6 SHF.L.U32 R174, R174, 0x10, RZ ;  /* 0x00000010aeae6819 */ /* 0x000fe400000006ff */
[----:B------:R-:W-:-:S03]  /*2400*/  F2FP.BF16.F32.PACK_AB R175, RZ, R175 ;  /* 0x000000afffaf723e */ /* 0x000fc600000010ff */
[----:B------:R-:W-:Y:S01]  /*2410*/  @P6 FMUL.FTZ R172, R178, R174 ;  /* 0x000000aeb2ac6220 */ /* 0x000fe20000410000 */
[----:B------:R-:W-:-:S03]  /*2420*/  PRMT R164, R164, 0x5410, R175 ;  /* 0x00005410a4a47816 */ /* 0x000fc600000000af */
[----:B------:R-:W-:-:S07]  /*2430*/  FADD.FTZ R157, R157, R172 ;  /* 0x000000ac9d9d7221 */ /* 0x000fce0000010000 */
.L_x_3508:
[----:B------:R-:W-:Y:S05]  /*2440*/  BSYNC B0 ;  /* 0x0000000000007941 */ /* 0x000fea0003800000 */
.L_x_3507:
[----:B------:R-:W-:Y:S01]  /*2450*/  BSSY B0, `(.L_x_3509) ;  /* 0x000000e000007945 */ /* 0x000fe20003800000 */
[----:B------:R-:W-:-:S03]  /*2460*/  @P1 PRMT R168, R168, 0x5410, R173 ;  /* 0x00005410a8a81816 */ /* 0x000fc600000000ad */
[----:B------:R-:W-:Y:S05]  /*2470*/  @P2 BRA `(.L_x_3510) ;  /* 0x0000000000102947 */ /* 0x000fea0003800000 */
[----:B------:R-:W-:Y:S01]  /*2480*/  HFMA2.MMA R172, -RZ, RZ, 0, 0 ;  /* 0x00000000ffac7435 */ /* 0x000fe200000001ff */
[----:B------:R-:W-:Y:S10]  /*2490*/  @!P0 BRA `(.L_x_3511) ;  /* 0x0000000000248947 */ /* 0x000ff40003800000 */
[----:B------:R-:W-:Y:S01]  /*24a0*/  IMAD.U32 R172, R37, 0x10000, RZ ;  /* 0x0001000025ac7824 */ /* 0x000fe200078e00ff */
[----:B------:R-:W-:Y:S06]  /*24b0*/  BRA `(.L_x_3511) ;  /* 0x00000000001c7947 */ /* 0x000fec0003800000 */
.L_x_3510:
[----:B------:R-:W-:-:S04]  /*24c0*/  ISETP.NE.AND P6, PT, R4, RZ, PT ;  /* 0x000000ff0400720c */ /* 0x000fc80003fc5270 */
[----:B------:R-:W-:-:S05]  /*24d0*/  FSEL R172, R176, RZ, !P6 ;  /* 0x000000ffb0ac7208 */ /* 0x000fca0007000000 */
[----:B------:R-:W-:-:S04]  /*24e0*/  FFMA.FTZ R173, R5, R177, R172 ;  /* 0x000000b105ad7223 */ /* 0x000fc800000100ac */
[----:B------:R-:W-:Y:S01]  /*24f0*/  FADD.FTZ R172, R182, -R173 ;  /* 0x800000adb6ac7221 */ /* 0x000fe20000010000 */
[----:B------:R-:W-:-:S03]  /*2500*/  @P0 SHF.L.U32 R173, R37, 0x10, RZ ;  /* 0x0000001025ad0819 */ /* 0x000fc600000006ff */
[----:B------:R-:W-:-:S04]  /*2510*/  FMUL.FTZ R172, R215, R172 ;  /* 0x000000acd7ac7220 */ /* 0x000fc80000410000 */
[----:B------:R-:W-:-:S07]  /*2520*/  @P0 FADD.FTZ R172, R172, R173 ;  /* 0x000000adacac0221 */ /* 0x000fce0000010000 */
.L_x_3511:
[----:B------:R-:W-:Y:S05]  /*2530*/  BSYNC B0 ;  /* 0x0000000000007941 */ /* 0x000fea0003800000 */
.L_x_3509:
[----:B------:R-:W-:Y:S01]  /*2540*/  BSSY B0, `(.L_x_3512) ;  /* 0x000000e000007945 */ /* 0x000fe20003800000 */
[----:B------:R-:W-:-:S03]  /*2550*/  @P1 F2FP.BF16.F32.PACK_AB R173, RZ, R172 ;  /* 0x000000acffad123e */ /* 0x000fc600000010ff */
[----:B------:R-:W-:Y:S05]  /*2560*/  @!P4 BRA `(.L_x_3513) ;  /* 0x00000000002cc947 */ /* 0x000fea0003800000 */
[----:B------:R-:W-:Y:S01]  /*2570*/  LOP3.LUT P6, RZ, R206, 0xff0000, RZ, 0xc0, !PT ;  /* 0x00ff0000ceff7812 */ /* 0x000fe200078cc0ff */
[----:B------:R-:W-:Y:S01]  /*2580*/  FMUL.FTZ R172, R172, UR17 ;  /* 0x00000011acac7c20 */ /* 0x000fe20008410000 */
[----:B------:R-:W-:-:S03]  /*2590*/  MOV R175, RZ ;  /* 0x000000ff00af7202 */ /* 0x000fc60000000f00 */
[----:B------:R-:W-:-:S04]  /*25a0*/  FMUL.FTZ R179, R172, UR16 ;  /* 0x00000010acb37c20 */ /* 0x000fc80008410000 */
[----:B------:R-:W-:-:S04]  /*25b0*/  FMUL.FTZ R174, R62, R179 ;  /* 0x000000b33eae7220 */ /* 0x000fc80000410000 */
[----:B-----5:R-:W-:Y:S01]  /*25c0*/  @P6 IMAD.U32 R172, R161, 0x10000, RZ ;  /* 0x00010000a1ac6824 */ /* 0x020fe200078e00ff */
[----:B------:R-:W-:-:S03]  /*25d0*/  FSEL R174, R174, RZ, P6 ;  /* 0x000000ffaeae7208 */ /* 0x000fc60003000000 */
[----:B------:R-:W-:Y:S01]  /*25e0*/  @P6 FMUL.FTZ R175, R179, R172 ;  /* 0x000000acb3af6220 */ /* 0x000fe20000410000 */
[----:B------:R-:W-:-:S03]  /*25f0*/  F2FP.BF16.F32.PACK_AB R174, RZ, R174 ;  /* 0x000000aeffae723e */ /* 0x000fc600000010ff */
[----:B------:R-:W-:Y:S01]  /*2600*/  FADD.FTZ R158, R158, R175 ;  /* 0x000000af9e9e7221 */ /* 0x000fe20000010000 */
[----:B------:R-:W-:-:S07]  /*2610*/  PRMT R165, R174, 0x7610, R165 ;  /* 0x00007610aea57816 */ /* 0x000fce00000000a5 */
.L_x_3513:
[----:B------:R-:W-:Y:S05]  /*2620*/  BSYNC B0 ;  /* 0x0000000000007941 */ /* 0x000fea0003800000 */
.L_x_3512:
[----:B------:R-:W-:Y:S01]  /*2630*/  BSSY B0, `(.L_x_3514) ;  /* 0x0000010000007945 */ /* 0x000fe20003800000 */
[----:B------:R-:W-:-:S03]  /*2640*/  @P1 PRMT R169, R173, 0x7610, R169 ;  /* 0x00007610ada91816 */ /* 0x000fc600000000a9 */
[----:B------:R-:W-:Y:S05]  /*2650*/  @P2 BRA `(.L_x_3515) ;  /* 0x0000000000142947 */ /* 0x000fea0003800000 */
[----:B------:R-:W-:Y:S01]  /*2660*/  HFMA2.MMA R172, -RZ, RZ, 0, 0 ;  /* 0x00000000ffac7435 */ /* 0x000fe200000001ff */
[----:B------:R-:W-:Y:S10]  /*2670*/  @!P0 BRA `(.L_x_3516) ;  /* 0x00000000002c8947 */ /* 0x000ff40003800000 */
[----:B------:R-:W-:-:S04]  /*2680*/  PRMT R172, R37, 0x7632, R172 ;  /* 0x0000763225ac7816 */ /* 0x000fc800000000ac */
[----:B------:R-:W-:Y:S01]  /*2690*/  SHF.L.U32 R172, R172, 0x10, RZ ;  /* 0x00000010acac7819 */ /* 0x000fe200000006ff */
[----:B------:R-:W-:Y:S06]  /*26a0*/  BRA `(.L_x_3516) ;  /* 0x0000000000207947 */ /* 0x000fec0003800000 */
.L_x_3515:
        /* <DEDUP_REMOVED lines=8> */
.L_x_3516:
[----:B------:R-:W-:Y:S05]  /*2730*/  BSYNC B0 ;  /* 0x0000000000007941 */ /* 0x000fea0003800000 */
.L_x_3514:
[----:B------:R-:W-:Y:S01]  /*2740*/  BSSY B0, `(.L_x_3517) ;  /* 0x000000f000007945 */ /* 0x000fe20003800000 */
[----:B------:R-:W-:-:S03]  /*2750*/  @P1 F2FP.BF16.F32.PACK_AB R173, RZ, R172 ;  /* 0x000000acffad123e */ /* 0x000fc600000010ff */
[----:B------:R-:W-:Y:S05]  /*2760*/  @!P4 BRA `(.L_x_3518) ;  /* 0x000000000030c947 */ /* 0x000fea0003800000 */
[----:B------:R-:W-:Y:S01]  /*2770*/  LOP3.LUT P6, RZ, R206, 0xff000000, RZ, 0xc0, !PT ;  /* 0xff000000ceff7812 */ /* 0x000fe200078cc0ff */
[----:B------:R-:W-:-:S04]  /*2780*/  FMUL.FTZ R172, R172, UR17 ;  /* 0x00000011acac7c20 */ /* 0x000fc80008410000 */
[----:B------:R-:W-:Y:S01]  /*2790*/  FMUL.FTZ R178, R172, UR16 ;  /* 0x00000010acb27c20 */ /* 0x000fe20008410000 */
[----:B------:R-:W-:-:S03]  /*27a0*/  MOV R172, RZ ;  /* 0x000000ff00ac7202 */ /* 0x000fc60000000f00 */
        /* <DEDUP_REMOVED lines=8> */
.L_x_3518:
[----:B------:R-:W-:Y:S05]  /*2830*/  BSYNC B0 ;  /* 0x0000000000007941 */ /* 0x000fea0003800000 */
.L_x_3517:
[----:B------:R-:W-:Y:S01]  /*2840*/  BSSY B0, `(.L_x_3519) ;  /* 0x000000e000007945 */ /* 0x000fe20003800000 */
[----:B------:R-:W-:-:S03]  /*2850*/  @P1 PRMT R169, R169, 0x5410, R173 ;  /* 0x00005410a9a91816 */ /* 0x000fc600000000ad */
[----:B------:R-:W-:Y:S05]  /*2860*/  @P2 BRA `(.L_x_3520) ;  /* 0x0000000000102947 */ /* 0x000fea0003800000 */
[----:B------:R-:W-:Y:S01]  /*2870*/  IMAD.MOV.U32 R172, RZ, RZ, RZ ;  /* 0x000000ffffac7224 */ /* 0x000fe200078e00ff */
[----:B------:R-:W-:Y:S06]  /*2880*/  @!P0 BRA `(.L_x_3521) ;  /* 0x0000000000248947 */ /* 0x000fec0003800000 */
[----:B------:R-:W-:Y:S01]  /*2890*/  SHF.L.U32 R172, R38, 0x10, RZ ;  /* 0x0000001026ac7819 */ /* 0x000fe200000006ff */
[----:B------:R-:W-:Y:S06]  /*28a0*/  BRA `(.L_x_3521) ;  /* 0x00000000001c7947 */ /* 0x000fec0003800000 */
.L_x_3520:
[----:B------:R-:W-:-:S04]  /*28b0*/  ISETP.NE.AND P6, PT, R4, RZ, PT ;  /* 0x000000ff0400720c */ /* 0x000fc80003fc5270 */
[----:B------:R-:W-:-:S05]  /*28c0*/  FSEL R172, R176, RZ, !P6 ;  /* 0x000000ffb0ac7208 */ /* 0x000fca0007000000 */
[----:B------:R-:W-:-:S04]  /*28d0*/  FFMA.FTZ R173, R7, R177, R172 ;  /* 0x000000b107ad7223 */ /* 0x000fc800000100ac */
[----:B------:R-:W-:Y:S01]  /*28e0*/  FADD.FTZ R172, R184, -R173 ;  /* 0x800000adb8ac7221 */ /* 0x000fe20000010000 */
[----:B------:R-:W-:-:S03]  /*28f0*/  @P0 SHF.L.U32 R173, R38, 0x10, RZ ;  /* 0x0000001026ad0819 */ /* 0x000fc600000006ff */
[----:B------:R-:W-:-:S04]  /*2900*/  FMUL.FTZ R172, R215, R172 ;  /* 0x000000acd7ac7220 */ /* 0x000fc80000410000 */
[----:B------:R-:W-:-:S07]  /*2910*/  @P0 FADD.FTZ R172, R172, R173 ;  /* 0x000000adacac0221 */ /* 0x000fce0000010000 */
.L_x_3521:
[----:B------:R-:W-:Y:S05]  /*2920*/  BSYNC B0 ;  /* 0x0000000000007941 */ /* 0x000fea0003800000 */
.L_x_3519:
[----:B------:R-:W-:Y:S01]  /*2930*/  BSSY B0, `(.L_x_3522) ;  /* 0x000000e000007945 */ /* 0x000fe20003800000 */
[----:B------:R-:W-:-:S03]  /*2940*/  @P1 F2FP.BF16.F32.PACK_AB R173, RZ, R172 ;  /* 0x000000acffad123e */ /* 0x000fc600000010ff */
[----:B------:R-:W-:Y:S05]  /*2950*/  @!P4 BRA `(.L_x_3523) ;  /* 0x00000000002cc947 */ /* 0x000fea0003800000 */
[----:B------:R-:W-:Y:S01]  /*2960*/  LOP3.LUT P6, RZ, R207, 0xff, RZ, 0xc0, !PT ;  /* 0x000000ffcfff7812 */ /* 0x000fe200078cc0ff */
[----:B------:R-:W-:Y:S01]  /*2970*/  FMUL.FTZ R172, R172, UR17 ;  /* 0x00000011acac7c20 */ /* 0x000fe20008410000 */
[----:B------:R-:W-:-:S03]  /*2980*/  IMAD.MOV.U32 R175, RZ, RZ, RZ ;  /* 0x000000ffffaf7224 */ /* 0x000fc600078e00ff */
        /* <DEDUP_REMOVED lines=8> */
.L_x_3523:
[----:B------:R-:W-:Y:S05]  /*2a10*/  BSYNC B0 ;  /* 0x0000000000007941 */ /* 0x000fea0003800000 */
.L_x_3522:
        /* <DEDUP_REMOVED lines=8> */
.L_x_3525:
        /* <DEDUP_REMOVED lines=8> */
.L_x_3526:
[----:B------:R-:W-:Y:S05]  /*2b20*/  BSYNC B0 ;  /* 0x0000000000007941 */ /* 0x000fea0003800000 */
.L_x_3524:
        /* <DEDUP_REMOVED lines=9> */
[----:B------:R-:W-:-:S03]  /*2bc0*/  FSEL R175, R175, RZ, P6 ;  /* 0x000000ffafaf7208 */ /* 0x000fc60003000000 */
[----:B------:R-:W-:Y:S01]  /*2bd0*/  @P6 IMAD.U32 R174, R174, 0x10000, RZ ;  /* 0x00010000aeae6824 */ /* 0x000fe200078e00ff */
[----:B------:R-:W-:-:S03]  /*2be0*/  F2FP.BF16.F32.PACK_AB R175, RZ, R175 ;  /* 0x000000afffaf723e */ /* 0x000fc600000010ff */
[----:B------:R-:W-:Y:S01]  /*2bf0*/  @P6 FMUL.FTZ R172, R178, R174 ;  /* 0x000000aeb2ac6220 */ /* 0x000fe20000410000 */
[----:B------:R-:W-:-:S03]  /*2c00*/  PRMT R166, R166, 0x5410, R175 ;  /* 0x00005410a6a67816 */ /* 0x000fc600000000af */
[----:B------:R-:W-:-:S07]  /*2c10*/  FADD.FTZ R153, R153, R172 ;  /* 0x000000ac99997221 */ /* 0x000fce0000010000 */
.L_x_3528:
[----:B------:R-:W-:Y:S05]  /*2c20*/  BSYNC B0 ;  /* 0x0000000000007941 */ /* 0x000fea0003800000 */
.L_x_3527:
[----:B------:R-:W-:Y:S01]  /*2c30*/  BSSY B0, `(.L_x_3529) ;  /* 0x000000e000007945 */ /* 0x000fe20003800000 */
[----:B------:R-:W-:-:S03]  /*2c40*/  @P1 PRMT R170, R170, 0x5410, R173 ;  /* 0x00005410aaaa1816 */ /* 0x000fc600000000ad */
[----:B------:R-:W-:Y:S05]  /*2c50*/  @P2 BRA `(.L_x_3530) ;  /* 0x0000000000102947 */ /* 0x000fea0003800000 */
[----:B------:R-:W-:Y:S01]  /*2c60*/  HFMA2.MMA R172, -RZ, RZ, 0, 0 ;  /* 0x00000000ffac7435 */ /* 0x000fe200000001ff */
[----:B------:R-:W-:Y:S10]  /*2c70*/  @!P0 BRA `(.L_x_3531) ;  /* 0x0000000000248947 */ /* 0x000ff40003800000 */
[----:B------:R-:W-:Y:S01]  /*2c80*/  SHF.L.U32 R172, R39, 0x10, RZ ;  /* 0x0000001027ac7819 */ /* 0x000fe200000006ff */
[----:B------:R-:W-:Y:S06]  /*2c90*/  BRA `(.L_x_3531) ;  /* 0x00000000001c7947 */ /* 0x000fec0003800000 */
.L_x_3530:
[----:B------:R-:W-:-:S04]  /*2ca0*/  ISETP.NE.AND P6, PT, R4, RZ, PT ;  /* 0x000000ff0400720c */ /* 0x000fc80003fc5270 */
[----:B------:R-:W-:-:S05]  /*2cb0*/  FSEL R172, R176, RZ, !P6 ;  /* 0x000000ffb0ac7208 */ /* 0x000fca0007000000 */
[----:B------:R-:W-:-:S04]  /*2cc0*/  FFMA.FTZ R173, R9, R177, R172 ;  /* 0x000000b109ad7223 */ /* 0x000fc800000100ac */
[----:B------:R-:W-:Y:S01]  /*2cd0*/  FADD.FTZ R172, R186, -R173 ;  /* 0x800000adbaac7221 */ /* 0x000fe20000010000 */
[----:B------:R-:W-:-:S03]  /*2ce0*/  @P0 IMAD.U32 R173, R39, 0x10000, RZ ;  /* 0x0001000027ad0824 */ /* 0x000fc600078e00ff */
[----:B------:R-:W-:-:S04]  /*2cf0*/  FMUL.FTZ R172, R215, R172 ;  /* 0x000000acd7ac7220 */ /* 0x000fc80000410000 */
[----:B------:R-:W-:-:S07]  /*2d00*/  @P0 FADD.FTZ R172, R172, R173 ;  /* 0x000000adacac0221 */ /* 0x000fce0000010000 */
.L_x_3531:
[----:B------:R-:W-:Y:S05]  /*2d10*/  BSYNC B0 ;  /* 0x0000000000007941 */ /* 0x000fea0003800000 */
.L_x_3529:
        /* <DEDUP_REMOVED lines=14> */
.L_x_3533:
[----:B------:R-:W-:Y:S05]  /*2e00*/  BSYNC B0 ;  /* 0x0000000000007941 */ /* 0x000fea0003800000 */
.L_x_3532:
        /* <DEDUP_REMOVED lines=8> */
.L_x_3535:
        /* <DEDUP_REMOVED lines=8> */
.L_x_3536:
[----:B------:R-:W-:Y:S05]  /*2f10*/  BSYNC B0 ;  /* 0x0000000000007941 */ /* 0x000fea0003800000 */
.L_x_3534:
        /* <DEDUP_REMOVED lines=20> */
.L_x_3538:
[----:B------:R-:W-:Y:S05]  /*3060*/  BSYNC B0 ;  /* 0x0000000000007941 */ /* 0x000fea0003800000 */
.L_x_3537:
        /* <DEDUP_REMOVED lines=8> */
.L_x_3540:
[----:B------:R-:W-:Y:S05]  /*30f0*/  BSYNC B0 ;  /* 0x0000000000007941 */ /* 0x000fea0003800000 */
.L_x_3539:
[----:B------:R-:W-:Y:S04]  /*3100*/  BSSY B0, `(.L_x_3541) ;  /* 0x000000d000007945 */ /* 0x000fe80003800000 */
[----:B------:R-:W-:Y:S05]  /*3110*/  @P2 BRA `(.L_x_3542) ;  /* 0x0000000000102947 */ /* 0x000fea0003800000 */
[----:B0-----:R-:W-:Y:S01]  /*3120*/  IMAD.MOV.U32 R172, RZ, RZ, RZ ;  /* 0x000000ffffac7224 */ /* 0x001fe200078e00ff */
[----:B------:R-:W-:Y:S06]  /*3130*/  @!P0 BRA `(.L_x_3543) ;  /* 0x0000000000248947 */ /* 0x000fec0003800000 */
[----:B------:R-:W-:Y:S01]  /*3140*/  SHF.L.U32 R172, R32, 0x10, RZ ;  /* 0x0000001020ac7819 */ /* 0x000fe200000006ff */
[----:B------:R-:W-:Y:S06]  /*3150*/  BRA `(.L_x_3543) ;  /* 0x00000000001c7947 */ /* 0x000fec0003800000 */
.L_x_3542:
[----:B------:R-:W-:-:S04]  /*3160*/  ISETP.NE.AND P6, PT, R4, RZ, PT ;  /* 0x000000ff0400720c */ /* 0x000fc80003fc5270 */
[----:B0-----:R-:W-:-:S05]  /*3170*/  FSEL R172, R176, RZ, !P6 ;  /* 0x000000ffb0ac7208 */ /* 0x001fca0007000000 */
[----:B------:R-:W-:-:S04]  /*3180*/  FFMA.FTZ R173, R11, R177, R172 ;  /* 0x000000b10bad7223 */ /* 0x000fc800000100ac */
[----:B------:R-:W-:Y:S01]  /*3190*/  FADD.FTZ R172, R188, -R173 ;  /* 0x800000adbcac7221 */ /* 0x000fe20000010000 */
[----:B------:R-:W-:-:S03]  /*31a0*/  @P0 SHF.L.U32 R173, R32, 0x10, RZ ;  /* 0x0000001020ad0819 */ /* 0x000fc600000006ff */
[----:B------:R-:W-:-:S04]  /*31b0*/  FMUL.FTZ R172, R215, R172 ;  /* 0x000000acd7ac7220 */ /* 0x000fc80000410000 */
[----:B------:R-:W-:-:S07]  /*31c0*/  @P0 FADD.FTZ R172, R172, R173 ;  /* 0x000000adacac0221 */ /* 0x000fce0000010000 */
.L_x_3543:
[----:B------:R-:W-:Y:S05]  /*31d0*/  BSYNC B0 ;  /* 0x0000000000007941 */ /* 0x000fea0003800000 */
.L_x_3541:
        /* <DEDUP_REMOVED lines=14> */
.L_x_3545:
[----:B------:R-:W-:Y:S05]  /*32c0*/  BSYNC B0 ;  /* 0x0000000000007941 */ /* 0x000fea0003800000 */
.L_x_3544:
        /* <DEDUP_REMOVED lines=8> */
.L_x_3547:
        /* <DEDUP_REMOVED lines=8> */
.L_x_3548:
[----:B------:R-:W-:Y:S05]  /*33d0*/  BSYNC B0 ;  /* 0x0000000000007941 */ /* 0x000fea0003800000 */
.L_x_3546:
        /* <DEDUP_REMOVED lines=15> */
.L_x_3550:
[----:B------:R-:W-:Y:S05]  /*34d0*/  BSYNC B0 ;  /* 0x0000000000007941 */ /* 0x000fea0003800000 */
.L_x_3549:
[----:B------:R-:W-:Y:S01]  /*34e0*/  BSSY B0, `(.L_x_3551) ;  /* 0x000000e000007945 */ /* 0x000fe20003800000 */
[----:B------:R-:W-:-:S03]  /*34f0*/  @P1 PRMT R168, R168, 0x5410, R173 ;  /* 0x00005410a8a81816 */ /* 0x000fc600000000ad */
[----:B------:R-:W-:Y:S05]  /*3500*/  @P2 BRA `(.L_x_3552) ;  /* 0x0000000000102947 */ /* 0x000fea0003800000 */
[----:B------:R-:W-:Y:S01]  /*3510*/  HFMA2.MMA R172, -RZ, RZ, 0, 0 ;  /* 0x00000000ffac7435 */ /* 0x000fe200000001ff */
[----:B------:R-:W-:Y:S10]  /*3520*/  @!P0 BRA `(.L_x_3553) ;  /* 0x0000000000248947 */ /* 0x000ff40003800000 */
[----:B------:R-:W-:Y:S01]  /*3530*/  SHF.L.U32 R172, R33, 0x10, RZ ;  /* 0x0000001021ac7819 */ /* 0x000fe200000006ff */
[----:B------:R-:W-:Y:S06]  /*3540*/  BRA `(.L_x_3553) ;  /* 0x00000000001c7947 */ /* 0x000fec0003800000 */
.L_x_3552:
[----:B------:R-:W-:-:S04]  /*3550*/  ISETP.NE.AND P6, PT, R4, RZ, PT ;  /* 0x000000ff0400720c */ /* 0x000fc80003fc5270 */
[----:B------:R-:W-:-:S05]  /*3560*/  FSEL R172, R176, RZ, !P6 ;  /* 0x000000ffb0ac7208 */ /* 0x000fca0007000000 */
[----:B------:R-:W-:-:S04]  /*3570*/  FFMA.FTZ R173, R13, R177, R172 ;  /* 0x000000b10dad7223 */ /* 0x000fc800000100ac */
[----:B------:R-:W-:Y:S01]  /*3580*/  FADD.FTZ R172, R190, -R173 ;  /* 0x800000adbeac7221 */ /* 0x000fe20000010000 */
[----:B------:R-:W-:-:S03]  /*3590*/  @P0 IMAD.U32 R173, R33, 0x10000, RZ ;  /* 0x0001000021ad0824 */ /* 0x000fc600078e00ff */
[----:B------:R-:W-:-:S04]  /*35a0*/  FMUL.FTZ R172, R215, R172 ;  /* 0x000000acd7ac7220 */ /* 0x000fc80000410000 */
[----:B------:R-:W-:-:S07]  /*35b0*/  @P0 FADD.FTZ R172, R172, R173 ;  /* 0x000000adacac0221 */ /* 0x000fce0000010000 */
.L_x_3553:
[----:B------:R-:W-:Y:S05]  /*35c0*/  BSYNC B0 ;  /* 0x0000000000007941 */ /* 0x000fea0003800000 */
.L_x_3551:
        /* <DEDUP_REMOVED lines=14> */
.L_x_3555:
[----:B------:R-:W-:Y:S05]  /*36b0*/  BSYNC B0 ;  /* 0x0000000000007941 */ /* 0x000fea0003800000 */
.L_x_3554:
        /* <DEDUP_REMOVED lines=8> */
.L_x_3557:
        /* <DEDUP_REMOVED lines=8> */
.L_x_3558:
[----:B------:R-:W-:Y:S05]  /*37c0*/  BSYNC B0 ;  /* 0x0000000000007941 */ /* 0x000fea0003800000 */
.L_x_3556:
        /* <DEDUP_REMOVED lines=15> */
.L_x_3560:
[----:B------:R-:W-:Y:S05]  /*38c0*/  BSYNC B0 ;  /* 0x0000000000007941 */ /* 0x000fea0003800000 */
.L_x_3559:
[----:B------:R-:W-:Y:S01]  /*38d0*/  BSSY B0, `(.L_x_3561) ;  /* 0x000000e000007945 */ /* 0x000fe20003800000 */
[----:B------:R-:W-:-:S03]  /*38e0*/  @P1 PRMT R169, R169, 0x5410, R173 ;  /* 0x00005410a9a91816 */ /* 0x000fc600000000ad */
[----:B------:R-:W-:Y:S05]  /*38f0*/  @P2 BRA `(.L_x_3562) ;  /* 0x0000000000102947 */ /* 0x000fea0003800000 */
[----:B------:R-:W-:Y:S01]  /*3900*/  HFMA2.MMA R172, -RZ, RZ, 0, 0 ;  /* 0x00000000ffac7435 */ /* 0x000fe200000001ff */
[----:B------:R-:W-:Y:S10]  /*3910*/  @!P0 BRA `(.L_x_3563) ;  /* 0x0000000000248947 */ /* 0x000ff40003800000 */
[----:B------:R-:W-:Y:S01]  /*3920*/  IMAD.U32 R172, R34, 0x10000, RZ ;  /* 0x0001000022ac7824 */ /* 0x000fe200078e00ff */
[----:B------:R-:W-:Y:S06]  /*3930*/  BRA `(.L_x_3563) ;  /* 0x00000000001c7947 */ /* 0x000fec0003800000 */
.L_x_3562:
[----:B------:R-:W-:-:S04]  /*3940*/  ISETP.NE.AND P6, PT, R4, RZ, PT ;  /* 0x000000ff0400720c */ /* 0x000fc80003fc5270 */
[----:B------:R-:W-:-:S05]  /*3950*/  FSEL R172, R176, RZ, !P6 ;  /* 0x000000ffb0ac7208 */ /* 0x000fca0007000000 */
[----:B------:R-:W-:-:S04]  /*3960*/  FFMA.FTZ R173, R15, R177, R172 ;  /* 0x000000b10fad7223 */ /* 0x000fc800000100ac */
[----:B------:R-:W-:Y:S01]  /*3970*/  FADD.FTZ R172, R192, -R173 ;  /* 0x800000adc0ac7221 */ /* 0x000fe20000010000 */
[----:B------:R-:W-:-:S03]  /*3980*/  @P0 SHF.L.U32 R173, R34, 0x10, RZ ;  /* 0x0000001022ad0819 */ /* 0x000fc600000006ff */
[----:B------:R-:W-:-:S04]  /*3990*/  FMUL.FTZ R172, R215, R172 ;  /* 0x000000acd7ac7220 */ /* 0x000fc80000410000 */
[----:B------:R-:W-:-:S07]  /*39a0*/  @P0 FADD.FTZ R172, R172, R173 ;  /* 0x000000adacac0221 */ /* 0x000fce0000010000 */
.L_x_3563:
[----:B------:R-:W-:Y:S05]  /*39b0*/  BSYNC B0 ;  /* 0x0000000000007941 */ /* 0x000fea0003800000 */
.L_x_3561:
        /* <DEDUP_REMOVED lines=14> */
.L_x_3565:
[----:B------:R-:W-:Y:S05]  /*3aa0*/  BSYNC B0 ;  /* 0x0000000000007941 */ /* 0x000fea0003800000 */
.L_x_3564:
        /* <DEDUP_REMOVED lines=8> */
.L_x_3567:
        /* <DEDUP_REMOVED lines=8> */
.L_x_3568:
[----:B------:R-:W-:Y:S05]  /*3bb0*/  BSYNC B0 ;  /* 0x0000000000007941 */ /* 0x000fea0003800000 */
.L_x_3566:
        /* <DEDUP_REMOVED lines=15> */
.L_x_3570:
[----:B------:R-:W-:Y:S05]  /*3cb0*/  BSYNC B0 ;  /* 0x0000000000007941 */ /* 0x000fea0003800000 */
.L_x_3569:
[----:B------:R-:W-:Y:S01]  /*3cc0*/  BSSY B0, `(.L_x_3571) ;  /* 0x000000e000007945 */ /* 0x000fe20003800000 */
[----:B------:R-:W-:-:S03]  /*3cd0*/  @P1 PRMT R170, R170, 0x5410, R173 ;  /* 0x00005410aaaa1816 */ /* 0x000fc600000000ad */
[----:B------:R-:W-:Y:S05]  /*3ce0*/  @P2 BRA `(.L_x_3572) ;  /* 0x0000000000102947 */ /* 0x000fea0003800000 */
[----:B------:R-:W-:Y:S01]  /*3cf0*/  IMAD.MOV.U32 R172, RZ, RZ, RZ ;  /* 0x000000ffffac7224 */ /* 0x000fe200078e00ff */
[----:B------:R-:W-:Y:S06]  /*3d00*/  @!P0 BRA `(.L_x_3573) ;  /* 0x0000000000248947 */ /* 0x000fec0003800000 */
[----:B------:R-:W-:Y:S01]  /*3d10*/  SHF.L.U32 R172, R35, 0x10, RZ ;  /* 0x0000001023ac7819 */ /* 0x000fe200000006ff */
[----:B------:R-:W-:Y:S06]  /*3d20*/  BRA `(.L_x_3573) ;  /* 0x00000000001c7947 */ /* 0x000fec0003800000 */
.L_x_3572:
[----:B------:R-:W-:-:S04]  /*3d30*/  ISETP.NE.AND P6, PT, R4, RZ, PT ;  /* 0x000000ff0400720c */ /* 0x000fc80003fc5270 */
[----:B------:R-:W-:-:S05]  /*3d40*/  FSEL R172, R176, RZ, !P6 ;  /* 0x000000ffb0ac7208 */ /* 0x000fca0007000000 */
[----:B------:R-:W-:-:S04]  /*3d50*/  FFMA.FTZ R173, R17, R177, R172 ;  /* 0x000000b111ad7223 */ /* 0x000fc800000100ac */
[----:B------:R-:W-:Y:S01]  /*3d60*/  FADD.FTZ R172, R194, -R173 ;  /* 0x800000adc2ac7221 */ /* 0x000fe20000010000 */
[----:B------:R-:W-:-:S03]  /*3d70*/  @P0 SHF.L.U32 R173, R35, 0x10, RZ ;  /* 0x0000001023ad0819 */ /* 0x000fc600000006ff */
[----:B------:R-:W-:-:S04]  /*3d80*/  FMUL.FTZ R172, R215, R172 ;  /* 0x000000acd7ac7220 */ /* 0x000fc80000410000 */
[----:B------:R-:W-:-:S07]  /*3d90*/  @P0 FADD.FTZ R172, R172, R173 ;  /* 0x000000adacac0221 */ /* 0x000fce0000010000 */
.L_x_3573:
[----:B------:R-:W-:Y:S05]  /*3da0*/  BSYNC B0 ;  /* 0x0000000000007941 */ /* 0x000fea0003800000 */
.L_x_3571:
        /* <DEDUP_REMOVED lines=14> */
.L_x_3575:
[----:B------:R-:W-:Y:S05]  /*3e90*/  BSYNC B0 ;  /* 0x0000000000007941 */ /* 0x000fea0003800000 */
.L_x_3574:
        /* <DEDUP_REMOVED lines=8> */
.L_x_3577:
        /* <DEDUP_REMOVED lines=8> */
.L_x_3578:
[----:B------:R-:W-:Y:S05]  /*3fa0*/  BSYNC B0 ;  /* 0x0000000000007941 */ /* 0x000fea0003800000 */
.L_x_3576:
        /* <DEDUP_REMOVED lines=21> */
.L_x_3580:
[----:B------:R-:W-:Y:S05]  /*4100*/  BSYNC B0 ;  /* 0x0000000000007941 */ /* 0x000fea0003800000 */
.L_x_3579:
        /* <DEDUP_REMOVED lines=8> */
.L_x_3582:
[----:B------:R-:W-:Y:S05]  /*4190*/  BSYNC B0 ;  /* 0x0000000000007941 */ /* 0x000fea0003800000 */
.L_x_3581:
[----:B------:R-:W-:Y:S04]  /*41a0*/  BSSY B0, `(.L_x_3583) ;  /* 0x000000d000007945 */ /* 0x000fe80003800000 */
[----:B------:R-:W-:Y:S05]  /*41b0*/  @P2 BRA `(.L_x_3584) ;  /* 0x0000000000102947 */ /* 0x000fea0003800000 */
[----:B0-----:R-:W-:Y:S01]  /*41c0*/  IMAD.MOV.U32 R172, RZ, RZ, RZ ;  /* 0x000000ffffac7224 */ /* 0x001fe200078e00ff */
[----:B------:R-:W-:Y:S06]  /*41d0*/  @!P0 BRA `(.L_x_3585) ;  /* 0x0000000000248947 */ /* 0x000fec0003800000 */
[----:B------:R-:W-:Y:S01]  /*41e0*/  SHF.L.U32 R172, R28, 0x10, RZ ;  /* 0x000000101cac7819 */ /* 0x000fe200000006ff */
[----:B------:R-:W-:Y:S06]  /*41f0*/  BRA `(.L_x_3585) ;  /* 0x00000000001c7947 */ /* 0x000fec0003800000 */
.L_x_3584:
[----:B------:R-:W-:-:S04]  /*4200*/  ISETP.NE.AND P6, PT, R4, RZ, PT ;  /* 0x000000ff0400720c */ /* 0x000fc80003fc5270 */
[----:B0-----:R-:W-:-:S05]  /*4210*/  FSEL R172, R176, RZ, !P6 ;  /* 0x000000ffb0ac7208 */ /* 0x001fca0007000000 */
[----:B------:R-:W-:-:S04]  /*4220*/  FFMA.FTZ R173, R19, R177, R172 ;  /* 0x000000b113ad7223 */ /* 0x000fc800000100ac */
[----:B------:R-:W-:Y:S01]  /*4230*/  FADD.FTZ R172, R196, -R173 ;  /* 0x800000adc4ac7221 */ /* 0x000fe20000010000 */
[----:B------:R-:W-:-:S03]  /*4240*/  @P0 SHF.L.U32 R173, R28, 0x10, RZ ;  /* 0x000000101cad0819 */ /* 0x000fc600000006ff */
[----:B------:R-:W-:-:S04]  /*4250*/  FMUL.FTZ R172, R215, R172 ;  /* 0x000000acd7ac7220 */ /* 0x000fc80000410000 */
[----:B------:R-:W-:-:S07]  /*4260*/  @P0 FADD.FTZ R172, R172, R173 ;  /* 0x000000adacac0221 */ /* 0x000fce0000010000 */
.L_x_3585:
[----:B------:R-:W-:Y:S05]  /*4270*/  BSYNC B0 ;  /* 0x0000000000007941 */ /* 0x000fea0003800000 */
.L_x_3583:
        /* <DEDUP_REMOVED lines=14> */
.L_x_3587:
[----:B------:R-:W-:Y:S05]  /*4360*/  BSYNC B0 ;  /* 0x0000000000007941 */ /* 0x000fea0003800000 */
.L_x_3586:
[----:B------:R-:W-:Y:S01]  /*4370*/  BSSY B0, `(.L_x_3588) ;  /* 0x0000010000007945 */ /* 0x000fe20003800000 */
[----:B------:R-:W-:-:S03]  /*4380*/  @P1 PRMT R168, R173, 0x7610, R168 ;  /* 0x00007610ada81816 */ /* 0x000fc600000000a8 */
[----:B------:R-:W-:Y:S05]  /*4390*/  @P2 BRA `(.L_x_3589) ;  /* 0x0000000000142947 */ /* 0x000fea0003800000 */
[----:B------:R-:W-:Y:S01]  /*43a0*/  MOV R172, RZ ;  /* 0x000000ff00ac7202 */ /* 0x000fe20000000f00 */
[----:B------:R-:W-:Y:S06]  /*43b0*/  @!P0 BRA `(.L_x_3590) ;  /* 0x00000000002c8947 */ /* 0x000fec0003800000 */
[----:B------:R-:W-:-:S05]  /*43c0*/  PRMT R172, R28, 0x7632, R172 ;  /* 0x000076321cac7816 */ /* 0x000fca00000000ac */
[----:B------:R-:W-:Y:S01]  /*43d0*/  IMAD.U32 R172, R172, 0x10000, RZ ;  /* 0x00010000acac7824 */ /* 0x000fe200078e00ff */
[----:B------:R-:W-:Y:S06]  /*43e0*/  BRA `(.L_x_3590) ;  /* 0x0000000000207947 */ /* 0x000fec0003800000 */
.L_x_3589:
        /* <DEDUP_REMOVED lines=8> */
.L_x_3590:
[----:B------:R-:W-:Y:S05]  /*4470*/  BSYNC B0 ;  /* 0x0000000000007941 */ /* 0x000fea0003800000 */
.L_x_3588:
[----:B------:R-:W-:Y:S01]  /*4480*/  BSSY B0, `(.L_x_3591) ;  /* 0x000000f000007945 */ /* 0x000fe20003800000 */
[----:B------:R-:W-:-:S03]  /*4490*/  @P1 F2FP.BF16.F32.PACK_AB R173, RZ, R172 ;  /* 0x000000acffad123e */ /* 0x000fc600000010ff */
[----:B------:R-:W-:Y:S05]  /*44a0*/  @!P4 BRA `(.L_x_3592) ;  /* 0x000000000030c947 */ /* 0x000fea0003800000 */
[----:B------:R-:W-:Y:S01]  /*44b0*/  LOP3.LUT P6, RZ, R202, 0xff00, RZ, 0xc0, !PT ;  /* 0x0000ff00caff7812 */ /* 0x000fe200078cc0ff */
[----:B------:R-:W-:-:S04]  /*44c0*/  FMUL.FTZ R172, R172, UR17 ;  /* 0x00000011acac7c20 */ /* 0x000fc80008410000 */
[----:B------:R-:W-:Y:S01]  /*44d0*/  FMUL.FTZ R178, R172, UR16 ;  /* 0x00000010acb27c20 */ /* 0x000fe20008410000 */
[----:B------:R-:W-:-:S03]  /*44e0*/  HFMA2.MMA R172, -RZ, RZ, 0, 0 ;  /* 0x00000000ffac7435 */ /* 0x000fc600000001ff */
        /* <DEDUP_REMOVED lines=8> */
.L_x_3592:
[----:B------:R-:W-:Y:S05]  /*4570*/  BSYNC B0 ;  /* 0x0000000000007941 */ /* 0x000fea0003800000 */
.L_x_3591:
[----:B------:R-:W-:Y:S01]  /*4580*/  BSSY B0, `(.L_x_3593) ;  /* 0x000000e000007945 */ /* 0x000fe20003800000 */
[----:B------:R-:W-:-:S03]  /*4590*/  @P1 PRMT R168, R168, 0x5410, R173 ;  /* 0x00005410a8a81816 */ /* 0x000fc600000000ad */
[----:B------:R-:W-:Y:S05]  /*45a0*/  @P2 BRA `(.L_x_3594) ;  /* 0x0000000000102947 */ /* 0x000fea0003800000 */
[----:B------:R-:W-:Y:S01]  /*45b0*/  MOV R172, RZ ;  /* 0x000000ff00ac7202 */ /* 0x000fe20000000f00 */
[----:B------:R-:W-:Y:S06]  /*45c0*/  @!P0 BRA `(.L_x_3595) ;  /* 0x0000000000248947 */ /* 0x000fec0003800000 */
[----:B------:R-:W-:Y:S01]  /*45d0*/  SHF.L.U32 R172, R29, 0x10, RZ ;  /* 0x000000101dac7819 */ /* 0x000fe200000006ff */
[----:B------:R-:W-:Y:S06]  /*45e0*/  BRA `(.L_x_3595) ;  /* 0x00000000001c7947 */ /* 0x000fec0003800000 */
.L_x_3594:
[----:B------:R-:W-:-:S04]  /*45f0*/  ISETP.NE.AND P6, PT, R4, RZ, PT ;  /* 0x000000ff0400720c */ /* 0x000fc80003fc5270 */
[----:B------:R-:W-:-:S05]  /*4600*/  FSEL R172, R176, RZ, !P6 ;  /* 0x000000ffb0ac7208 */ /* 0x000fca0007000000 */
[----:B------:R-:W-:-:S04]  /*4610*/  FFMA.FTZ R173, R21, R177, R172 ;  /* 0x000000b115ad7223 */ /* 0x000fc800000100ac */
[----:B------:R-:W-:Y:S01]  /*4620*/  FADD.FTZ R172, R198, -R173 ;  /* 0x800000adc6ac7221 */ /* 0x000fe20000010000 */
[----:B------:R-:W-:-:S03]  /*4630*/  @P0 IMAD.U32 R173, R29, 0x10000, RZ ;  /* 0x000100001dad0824 */ /* 0x000fc600078e00ff */
[----:B------:R-:W-:-:S04]  /*4640*/  FMUL.FTZ R172, R215, R172 ;  /* 0x000000acd7ac7220 */ /* 0x000fc80000410000 */
[----:B------:R-:W-:-:S07]  /*4650*/  @P0 FADD.FTZ R172, R172, R173 ;  /* 0x000000adacac0221 */ /* 0x000fce0000010000 */
.L_x_3595:
[----:B------:R-:W-:Y:S05]  /*4660*/  BSYNC B0 ;  /* 0x0000000000007941 */ /* 0x000fea0003800000 */
.L_x_3593:
[----:B------:R-:W-:Y:S01]  /*4670*/  BSSY B0, `(.L_x_3596) ;  /* 0x000000e000007945 */ /* 0x000fe20003800000 */
[----:B------:R-:W-:-:S03]  /*4680*/  @P1 F2FP.BF16.F32.PACK_AB R173, RZ, R172 ;  /* 0x000000acffad123e */ /* 0x000fc600000010ff */
[----:B------:R-:W-:Y:S05]  /*4690*/  @!P4 BRA `(.L_x_3597) ;  /* 0x00000000002cc947 */ /* 0x000fea0003800000 */
[----:B------:R-:W-:Y:S01]  /*46a0*/  LOP3.LUT P6, RZ, R202, 0xff0000, RZ, 0xc0, !PT ;  /* 0x00ff0000caff7812 */ /* 0x000fe200078cc0ff */
[----:B------:R-:W-:Y:S01]  /*46b0*/  FMUL.FTZ R172, R172, UR17 ;  /* 0x00000011acac7c20 */ /* 0x000fe20008410000 */
[----:B------:R-:W-:-:S03]  /*46c0*/  HFMA2.MMA R175, -RZ, RZ, 0, 0 ;  /* 0x00000000ffaf7435 */ /* 0x000fc600000001ff */
        /* <DEDUP_REMOVED lines=8> */
.L_x_3597:
[----:B------:R-:W-:Y:S05]  /*4750*/  BSYNC B0 ;  /* 0x0000000000007941 */ /* 0x000fea0003800000 */
.L_x_3596:
        /* <DEDUP_REMOVED lines=8> */
.L_x_3599:
        /* <DEDUP_REMOVED lines=8> */
.L_x_3600:
[----:B------:R-:W-:Y:S05]  /*4860*/  BSYNC B0 ;  /* 0x0000000000007941 */ /* 0x000fea0003800000 */
.L_x_3598:
        /* <DEDUP_REMOVED lines=15> */
.L_x_3602:
[----:B------:R-:W-:Y:S05]  /*4960*/  BSYNC B0 ;  /* 0x0000000000007941 */ /* 0x000fea0003800000 */
.L_x_3601:
[----:B------:R-:W-:Y:S01]  /*4970*/  BSSY B0, `(.L_x_3603) ;  /* 0x000000e000007945 */ /* 0x000fe20003800000 */
[----:B------:R-:W-:-:S03]  /*4980*/  @P1 PRMT R169, R169, 0x5410, R173 ;  /* 0x00005410a9a91816 */ /* 0x000fc600000000ad */
[----:B------:R-:W-:Y:S05]  /*4990*/  @P2 BRA `(.L_x_3604) ;  /* 0x0000000000102947 */ /* 0x000fea0003800000 */
[----:B------:R-:W-:Y:S01]  /*49a0*/  MOV R172, RZ ;  /* 0x000000ff00ac7202 */ /* 0x000fe20000000f00 */
[----:B------:R-:W-:Y:S06]  /*49b0*/  @!P0 BRA `(.L_x_3605) ;  /* 0x0000000000248947 */ /* 0x000fec0003800000 */
[----:B------:R-:W-:Y:S01]  /*49c0*/  IMAD.U32 R172, R30, 0x10000, RZ ;  /* 0x000100001eac7824 */ /* 0x000fe200078e00ff */
[----:B------:R-:W-:Y:S06]  /*49d0*/  BRA `(.L_x_3605) ;  /* 0x00000000001c7947 */ /* 0x000fec0003800000 */
.L_x_3604:
[----:B------:R-:W-:-:S04]  /*49e0*/  ISETP.NE.AND P6, PT, R4, RZ, PT ;  /* 0x000000ff0400720c */ /* 0x000fc80003fc5270 */
[----:B------:R-:W-:-:S05]  /*49f0*/  FSEL R172, R176, RZ, !P6 ;  /* 0x000000ffb0ac7208 */ /* 0x000fca0007000000 */
[----:B------:R-:W-:-:S04]  /*4a00*/  FFMA.FTZ R173, R23, R177, R172 ;  /* 0x000000b117ad7223 */ /* 0x000fc800000100ac */
[----:B------:R-:W-:Y:S01]  /*4a10*/  FADD.FTZ R172, R200, -R173 ;  /* 0x800000adc8ac7221 */ /* 0x000fe20000010000 */
[----:B------:R-:W-:-:S03]  /*4a20*/  @P0 SHF.L.U32 R173, R30, 0x10, RZ ;  /* 0x000000101ead0819 */ /* 0x000fc600000006ff */
[----:B------:R-:W-:-:S04]  /*4a30*/  FMUL.FTZ R172, R215, R172 ;  /* 0x000000acd7ac7220 */ /* 0x000fc80000410000 */
[----:B------:R-:W-:-:S07]  /*4a40*/  @P0 FADD.FTZ R172, R172, R173 ;  /* 0x000000adacac0221 */ /* 0x000fce0000010000 */
.L_x_3605:
[----:B------:R-:W-:Y:S05]  /*4a50*/  BSYNC B0 ;  /* 0x0000000000007941 */ /* 0x000fea0003800000 */
.L_x_3603:
        /* <DEDUP_REMOVED lines=14> */
.L_x_3607:
[----:B------:R-:W-:Y:S05]  /*4b40*/  BSYNC B0 ;  /* 0x0000000000007941 */ /* 0x000fea0003800000 */
.L_x_3606:
        /* <DEDUP_REMOVED lines=8> */
.L_x_3609:
        /* <DEDUP_REMOVED lines=8> */
.L_x_3610:
[----:B------:R-:W-:Y:S05]  /*4c50*/  BSYNC B0 ;  /* 0x0000000000007941 */ /* 0x000fea0003800000 */
.L_x_3608:
        /* <DEDUP_REMOVED lines=15> */
.L_x_3612:
[----:B------:R-:W-:Y:S05]  /*4d50*/  BSYNC B0 ;  /* 0x0000000000007941 */ /* 0x000fea0003800000 */
.L_x_3611:
[----:B------:R-:W-:Y:S01]  /*4d60*/  BSSY B0, `(.L_x_3613) ;  /* 0x000000e000007945 */ /* 0x000fe20003800000 */
[----:B------:R-:W-:-:S03]  /*4d70*/  @P1 PRMT R170, R170, 0x5410, R173 ;  /* 0x00005410aaaa1816 */ /* 0x000fc600000000ad */
[----:B------:R-:W-:Y:S05]  /*4d80*/  @P2 BRA `(.L_x_3614) ;  /* 0x0000000000102947 */ /* 0x000fea0003800000 */
[----:B------:R-:W-:Y:S01]  /*4d90*/  IMAD.MOV.U32 R172, RZ, RZ, RZ ;  /* 0x000000ffffac7224 */ /* 0x000fe200078e00ff */
[----:B------:R-:W-:Y:S06]  /*4da0*/  @!P0 BRA `(.L_x_3615) ;  /* 0x0000000000248947 */ /* 0x000fec0003800000 */
[----:B------:R-:W-:Y:S01]  /*4db0*/  SHF.L.U32 R172, R31, 0x10, RZ ;  /* 0x000000101fac7819 */ /* 0x000fe200000006ff */
[----:B------:R-:W-:Y:S06]  /*4dc0*/  BRA `(.L_x_3615) ;  /* 0x00000000001c7947 */ /* 0x000fec0003800000 */
.L_x_3614:
[----:B------:R-:W-:-:S04]  /*4dd0*/  ISETP.NE.AND P6, PT, R4, RZ, PT ;  /* 0x000000ff0400720c */ /* 0x000fc80003fc5270 */
[----:B------:R-:W-:-:S05]  /*4de0*/  FSEL R172, R176, RZ, !P6 ;  /* 0x000000ffb0ac7208 */ /* 0x000fca0007000000 */
[----:B------:R-:W-:-:S04]  /*4df0*/  FFMA.FTZ R173, R25, R177, R172 ;  /* 0x000000b119ad7223 */ /* 0x000fc800000100ac */
[----:B------:R-:W-:Y:S01]  /*4e00*/  FADD.FTZ R172, R212, -R173 ;  /* 0x800000add4ac7221 */ /* 0x000fe20000010000 */
[----:B------:R-:W-:-:S03]  /*4e10*/  @P0 SHF.L.U32 R173, R31, 0x10, RZ ;  /* 0x000000101fad0819 */ /* 0x000fc600000006ff */
[----:B------:R-:W-:-:S04]  /*4e20*/  FMUL.FTZ R172, R215, R172 ;  /* 0x000000acd7ac7220 */ /* 0x000fc80000410000 */
[----:B------:R-:W-:-:S07]  /*4e30*/  @P0 FADD.FTZ R172, R172, R173 ;  /* 0x000000adacac0221 */ /* 0x000fce0000010000 */
.L_x_3615:
[----:B------:R-:W-:Y:S05]  /*4e40*/  BSYNC B0 ;  /* 0x0000000000007941 */ /* 0x000fea0003800000 */
.L_x_3613:
        /* <DEDUP_REMOVED lines=14> */
.L_x_3617:
[----:B------:R-:W-:Y:S05]  /*4f30*/  BSYNC B0 ;  /* 0x0000000000007941 */ /* 0x000fea0003800000 */
.L_x_3616:
        /* <DEDUP_REMOVED lines=8> */
.L_x_3619:
        /* <DEDUP_REMOVED lines=8> */
.L_x_3620:
[----:B------:R-:W-:Y:S05]  /*5040*/  BSYNC B0 ;  /* 0x0000000000007941 */ /* 0x000fea0003800000 */
.L_x_3618:
[----:B------:R-:W-:Y:S01]  /*5050*/  @P1 F2FP.BF16.F32.PACK_AB R173, RZ, R172 ;  /* 0x000000acffad123e */ /* 0x000fe200000010ff */
[----:B------:R-:W-:Y:S03]  /*5060*/  BSSY B0, `(.L_x_3621) ;  /* 0x000000f000007945 */ /* 0x000fe60003800000 */
[----:B------:R-:W-:Y:S01]  /*5070*/  @P1 PRMT R171, R171, 0x5410, R173 ;  /* 0x00005410abab1816 */ /* 0x000fe200000000ad */
[----:B------:R-:W-:Y:S06]  /*5080*/  @!P4 BRA `(.L_x_3622) ;  /* 0x000000000030c947 */ /* 0x000fec0003800000 */
        /* <DEDUP_REMOVED lines=12> */
.L_x_3622:
[----:B------:R-:W-:Y:S05]  /*5150*/  BSYNC B0 ;  /* 0x0000000000007941 */ /* 0x000fea0003800000 */
.L_x_3621:
        /* <DEDUP_REMOVED lines=8> */
.L_x_3494:
        /* <DEDUP_REMOVED lines=31> */
.L_x_3498:
[----:B------:R-:W-:Y:S01]  /*53d0*/  HFMA2.MMA R228, -RZ, RZ, 0, 9.5367431640625e-07 ;  /* 0x00000010ffe47435 */ /* 0x000fe200000001ff */
[----:B------:R-:W-:Y:S01]  /*53e0*/  MOV R227, R178 ;  /* 0x000000b200e37202 */ /* 0x000fe20000000f00 */
[----:B------:R-:W-:Y:S01]  /*53f0*/  IMAD.MOV.U32 R229, RZ, RZ, 0x1f ;  /* 0x0000001fffe57424 */ /* 0x000fe200078e00ff */
[----:B------:R-:W-:-:S08]  /*5400*/  MOV R226, 0xffffffff ;  /* 0xffffffff00e27802 */ /* 0x000fd00000000f00 */
[----:B------:R-:W-:Y:S05]  /*5410*/  WARPSYNC.COLLECTIVE R226, `(.L_x_3624) ;  /* 0x00000000e2087348 */ /* 0x000fea0003c00000 */
[----:B------:R0:W1:Y:S02]  /*5420*/  SHFL.DOWN P1, R224, R227, R228, R229 ;  /* 0x080000e4e3e07389 */ /* 0x00006400000200e5 */
[----:B01----:R-:W-:Y:S01]  /*5430*/  ENDCOLLECTIVE ;  /* 0x000000000000791b */ /* 0x003fe20003800000 */
.L_x_3624:
[----:B------:R-:W-:Y:S01]  /*5440*/  IMAD.MOV.U32 R227, RZ, RZ, R179 ;  /* 0x000000ffffe37224 */ /* 0x000fe200078e00b3 */
[----:B------:R-:W-:-:S07]  /*5450*/  MOV R173, R224 ;  /* 0x000000e000ad7202 */ /* 0x000fce0000000f00 */
[----:B------:R-:W-:Y:S05]  /*5460*/  WARPSYNC.COLLECTIVE R226, `(.L_x_3625) ;  /* 0x00000000e2087348 */ /* 0x000fea0003c00000 */
[----:B------:R0:W1:Y:S02]  /*5470*/  SHFL.DOWN P1, R224, R227, R228, R229 ;  /* 0x080000e4e3e07389 */ /* 0x00006400000200e5 */
[----:B01----:R-:W-:Y:S01]  /*5480*/  ENDCOLLECTIVE ;  /* 0x000000000000791b */ /* 0x003fe20003800000 */
.L_x_3625:
[----:B------:R-:W-:-:S05]  /*5490*/  FADD.FTZ R173, R173, R178 ;  /* 0x000000b2adad7221 */ /* 0x000fca0000010000 */
[----:B------:R-:W-:Y:S01]  /*54a0*/  MOV R227, R173 ;  /* 0x000000ad00e37202 */ /* 0x000fe20000000f00 */
[----:B------:R-:W-:Y:S01]  /*54b0*/  IMAD.MOV.U32 R228, RZ, RZ, 0x8 ;  /* 0x00000008ffe47424 */ /* 0x000fe200078e00ff */
[----:B------:R-:W-:-:S07]  /*54c0*/  MOV R172, R224 ;  /* 0x000000e000ac7202 */ /* 0x000fce0000000f00 */
[----:B------:R-:W-:Y:S05]  /*54d0*/  WARPSYNC.COLLECTIVE R226, `(.L_x_3626) ;  /* 0x00000000e2087348 */ /* 0x000fea0003c00000 */
[----:B------:R0:W1:Y:S02]  /*54e0*/  SHFL.DOWN P1, R224, R227, R228, R229 ;  /* 0x080000e4e3e07389 */ /* 0x00006400000200e5 */
[----:B01----:R-:W-:Y:S01]  /*54f0*/  ENDCOLLECTIVE ;  /* 0x000000000000791b */ /* 0x003fe20003800000 */
.L_x_3626:
[----:B------:R-:W-:-:S05]  /*5500*/  FADD.FTZ R172, R172, R179 ;  /* 0x000000b3acac7221 */ /* 0x000fca0000010000 */
[----:B------:R-:W-:Y:S02]  /*5510*/  MOV R227, R172 ;  /* 0x000000ac00e37202 */ /* 0x000fe40000000f00 */
[----:B------:R-:W-:-:S07]  /*5520*/  MOV R176, R224 ;  /* 0x000000e000b07202 */ /* 0x000fce0000000f00 */
[----:B------:R-:W-:Y:S05]  /*5530*/  WARPSYNC.COLLECTIVE R226, `(.L_x_3627) ;  /* 0x00000000e2087348 */ /* 0x000fea0003c00000 */
[----:B------:R0:W1:Y:S02]  /*5540*/  SHFL.DOWN P1, R224, R227, R228, R229 ;  /* 0x080000e4e3e07389 */ /* 0x00006400000200e5 */
[----:B01----:R-:W-:Y:S01]  /*5550*/  ENDCOLLECTIVE ;  /* 0x000000000000791b */ /* 0x003fe20003800000 */
.L_x_3627:
[----:B------:R-:W-:Y:S01]  /*5560*/  FADD.FTZ R176, R173, R176 ;  /* 0x000000b0adb07221 */ /* 0x000fe20000010000 */
[----:B------:R-:W-:-:S04]  /*5570*/  HFMA2.MMA R228, -RZ, RZ, 0, 2.384185791015625e-07 ;  /* 0x00000004ffe47435 */ /* 0x000fc800000001ff */
[----:B------:R-:W-:Y:S01]  /*5580*/  MOV R227, R176 ;  /* 0x000000b000e37202 */ /* 0x000fe20000000f00 */
[----:B------:R-:W-:-:S07]  /*5590*/  IMAD.MOV.U32 R177, RZ, RZ, R224 ;  /* 0x000000ffffb17224 */ /* 0x000fce00078e00e0 */
[----:B------:R-:W-:Y:S05]  /*55a0*/  WARPSYNC.COLLECTIVE R226, `(.L_x_3628) ;  /* 0x00000000e2087348 */ /* 0x000fea0003c00000 */
[----:B------:R0:W1:Y:S02]  /*55b0*/  SHFL.DOWN P1, R224, R227, R228, R229 ;  /* 0x080000e4e3e07389 */ /* 0x00006400000200e5 */
[----:B01----:R-:W-:Y:S01]  /*55c0*/  ENDCOLLECTIVE ;  /* 0x000000000000791b */ /* 0x003fe20003800000 */
.L_x_3628:
[----:B------:R-:W-:-:S05]  /*55d0*/  FADD.FTZ R177, R172, R177 ;  /* 0x000000b1acb17221 */ /* 0x000fca0000010000 */
[----:B------:R-:W-:Y:S01]  /*55e0*/  MOV R227, R177 ;  /* 0x000000b100e37202 */ /* 0x000fe20000000f00 */
[----:B------:R-:W-:-:S07]  /*55f0*/  IMAD.MOV.U32 R221, RZ, RZ, R224 ;  /* 0x000000ffffdd7224 */ /* 0x000fce00078e00e0 */
[----:B------:R-:W-:Y:S05]  /*5600*/  WARPSYNC.COLLECTIVE R226, `(.L_x_3629) ;  /* 0x00000000e2087348 */ /* 0x000fea0003c00000 */
[----:B------:R0:W1:Y:S02]  /*5610*/  SHFL.DOWN P1, R224, R227, R228, R229 ;  /* 0x080000e4e3e07389 */ /* 0x00006400000200e5 */
[----:B01----:R-:W-:Y:S01]  /*5620*/  ENDCOLLECTIVE ;  /* 0x000000000000791b */ /* 0x003fe20003800000 */
.L_x_3629:
[----:B------:R-:W-:Y:S01]  /*5630*/  FADD.FTZ R221, R176, R221 ;  /* 0x000000ddb0dd7221 */ /* 0x000fe20000010000 */
[----:B------:R-:W-:-:S03]  /*5640*/  HFMA2.MMA R228, -RZ, RZ, 0, 1.1920928955078125e-07 ;  /* 0x00000002ffe47435 */ /* 0x000fc600000001ff */
[----:B------:R-:W-:Y:S01]  /*5650*/  IMAD.MOV.U32 R227, RZ, RZ, R221 ;  /* 0x000000ffffe37224 */ /* 0x000fe200078e00dd */
[----:B------:R-:W-:-:S07]  /*5660*/  MOV R208, R224 ;  /* 0x000000e000d07202 */ /* 0x000fce0000000f00 */
[----:B------:R-:W-:Y:S05]  /*5670*/  WARPSYNC.COLLECTIVE R226, `(.L_x_3630) ;  /* 0x00000000e2087348 */ /* 0x000fea0003c00000 */
[----:B------:R0:W1:Y:S02]  /*5680*/  SHFL.DOWN P1, R224, R227, R228, R229 ;  /* 0x080000e4e3e07389 */ /* 0x00006400000200e5 */
[----:B01----:R-:W-:Y:S01]  /*5690*/  ENDCOLLECTIVE ;  /* 0x000000000000791b */ /* 0x003fe20003800000 */
.L_x_3630:
[----:B------:R-:W-:-:S04]  /*56a0*/  FADD.FTZ R208, R177, R208 ;  /* 0x000000d0b1d07221 */ /* 0x000fc80000010000 */
[----:B------:R-:W-:Y:S01]  /*56b0*/  IMAD.MOV.U32 R227, RZ, RZ, R208 ;  /* 0x000000ffffe37224 */ /* 0x000fe200078e00d0 */
[----:B------:R-:W-:-:S07]  /*56c0*/  MOV R178, R224 ;  /* 0x000000e000b27202 */ /* 0x000fce0000000f00 */
[----:B------:R-:W-:Y:S05]  /*56d0*/  WARPSYNC.COLLECTIVE R226, `(.L_x_3631) ;  /* 0x00000000e2087348 */ /* 0x000fea0003c00000 */
[----:B------:R0:W1:Y:S02]  /*56e0*/  SHFL.DOWN P1, R224, R227, R228, R229 ;  /* 0x080000e4e3e07389 */ /* 0x00006400000200e5 */
[----:B01----:R-:W-:Y:S01]  /*56f0*/  ENDCOLLECTIVE ;  /* 0x000000000000791b */ /* 0x003fe20003800000 */
.L_x_3631:
[----:B------:R-:W-:-:S05]  /*5700*/  FADD.FTZ R178, R221, R178 ;  /* 0x000000b2ddb27221 */ /* 0x000fca0000010000 */
[----:B------:R-:W-:Y:S01]  /*5710*/  MOV R227, R178 ;  /* 0x000000b200e37202 */ /* 0x000fe20000000f00 */
[----:B------:R-:W-:Y:S01]  /*5720*/  IMAD.MOV.U32 R228, RZ, RZ, 0x1 ;  /* 0x00000001ffe47424 */ /* 0x000fe200078e00ff */
[----:B------:R-:W-:-:S07]  /*5730*/  MOV R179, R224 ;  /* 0x000000e000b37202 */ /* 0x000fce0000000f00 */
[----:B------:R-:W-:Y:S05]  /*5740*/  WARPSYNC.COLLECTIVE R226, `(.L_x_3632) ;  /* 0x00000000e2087348 */ /* 0x000fea0003c00000 */
[----:B------:R0:W1:Y:S02]  /*5750*/  SHFL.DOWN P1, R224, R227, R228, R229 ;  /* 0x080000e4e3e07389 */ /* 0x00006400000200e5 */
[----:B01----:R-:W-:Y:S01]  /*5760*/  ENDCOLLECTIVE ;  /* 0x000000000000791b */ /* 0x003fe20003800000 */
.L_x_3632:
[----:B------:R-:W-:-:S05]  /*5770*/  FADD.FTZ R179, R208, R179 ;  /* 0x000000b3d0b37221 */ /* 0x000fca0000010000 */
[----:B------:R-:W-:Y:S02]  /*5780*/  MOV R227, R179 ;  /* 0x000000b300e37202 */ /* 0x000fe40000000f00 */
[----:B------:R-:W-:-:S07]  /*5790*/  MOV R223, R224 ;  /* 0x000000e000df7202 */ /* 0x000fce0000000f00 */
[----:B------:R-:W-:Y:S05]  /*57a0*/  WARPSYNC.COLLECTIVE R226, `(.L_x_3633) ;  /* 0x00000000e2087348 */ /* 0x000fea0003c00000 */
[----:B------:R0:W1:Y:S02]  /*57b0*/  SHFL.DOWN P1, R224, R227, R228, R229 ;  /* 0x080000e4e3e07389 */ /* 0x00006400000200e5 */
[----:B01----:R-:W-:Y:S01]  /*57c0*/  ENDCOLLECTIVE ;  /* 0x000000000000791b */ /* 0x003fe20003800000 */
.L_x_3633:
[----:B------:R-:W-:Y:S05]  /*57d0*/  BRA `(.L_x_3634) ;  /* 0xffffffc400887947 */ /* 0x000fea000383ffff */
.L_x_3635:
        /* <DEDUP_REMOVED lines=10> */
.L_x_11318:


//--------------------- .text._ZN10layer_norm13ln_bwd_kernelINS_13Kernel_traitsI13__nv_bfloat16S2_fS2_fjLj3072ELj1ELj1ELj4ELj16ENS_18Kernel_traits_baseILj3072ES2_S2_fS2_fjLj128EEEEELb0ELb0ELb0ELb0EEEvNS_9BwdParamsE --------------------------
	.section	.text._ZN10layer_norm13ln_bwd_kernelINS_13Kernel_traitsI13__nv_bfloat16S2_fS2_fjLj3072ELj1ELj1ELj4ELj16ENS_18Kernel_traits_baseILj3072ES2_S2_fS2_fjLj128EEEEELb0ELb0ELb0ELb0EEEvNS_9BwdParamsE,"ax",@progbits
	.align	128
        .global         _ZN10layer_norm13ln_bwd_kernelINS_13Kernel_traitsI13__nv_bfloat16S2_fS2_fjLj3072ELj1ELj1ELj4ELj16ENS_18Kernel_traits_baseILj3072ES2_S2_fS2_fjLj128EEEEELb0ELb0ELb0ELb0EEEvNS_9BwdParamsE
        .type           _ZN10layer_norm13ln_bwd_kernelINS_13Kernel_traitsI13__nv_bfloat16S2_fS2_fjLj3072ELj1ELj1ELj4ELj16ENS_18Kernel_traits_baseILj3072ES2_S2_fS2_fjLj128EEEEELb0ELb0ELb0ELb0EEEvNS_9BwdParamsE,@function
        .size           _ZN10layer_norm13ln_bwd_kernelINS_13Kernel_traitsI13__nv_bfloat16S2_fS2_fjLj3072ELj1ELj1ELj4ELj16ENS_18Kernel_traits_baseILj3072ES2_S2_fS2_fjLj128EEEEELb0ELb0ELb0ELb0EEEvNS_9BwdParamsE,(.L_x_11319 - _ZN10layer_norm13ln_bwd_kernelINS_13Kernel_traitsI13__nv_bfloat16S2_fS2_fjLj3072ELj1ELj1ELj4ELj16ENS_18Kernel_traits_baseILj3072ES2_S2_fS2_fjLj128EEEEELb0ELb0ELb0ELb0EEEvNS_9BwdParamsE)
        .other          _ZN10layer_norm13ln_bwd_kernelINS_13Kernel_traitsI13__nv_bfloat16S2_fS2_fjLj3072ELj1ELj1ELj4ELj16ENS_18Kernel_traits_baseILj3072ES2_S2_fS2_fjLj128EEEEELb0ELb0ELb0ELb0EEEvNS_9BwdParamsE,@"STO_CUDA_ENTRY STV_DEFAULT"
_ZN10layer_norm13ln_bwd_kernelINS_13Kernel_traitsI13__nv_bfloat16S2_fS2_fjLj3072ELj1ELj1ELj4ELj16ENS_18Kernel_traits_baseILj3072ES2_S2_fS2_fjLj128EEEEELb0ELb0ELb0ELb0EEEvNS_9BwdParamsE:
.text._ZN10layer_norm13ln_bwd_kernelINS_13Kernel_traitsI13__nv_bfloat16S2_fS2_fjLj3072ELj1ELj1ELj4ELj16ENS_18Kernel_traits_baseILj3072ES2_S2_fS2_fjLj128EEEEELb0ELb0ELb0ELb0EEEvNS_9BwdParamsE:
[----:B------:R-:W-:Y:S01]  /*0000*/  LDC R1, c[0x0][0x28] ;  /* 0x00000a00ff017b82 */ /* 0x000fe20000000800 */
[----:B------:R-:W0:Y:S01]  /*0010*/  S2R R175, SR_TID.X ;  /* 0x0000000000af7919 */ /* 0x000e220000002100 */
[----:B------:R-:W-:-:S06]  /*0020*/  ULDC UR4, c[0x0][0x218] ;  /* 0x0000860000047ab9 */ /* 0x000fcc0000000800 */
[----:B------:R-:W1:Y:S01]  /*0030*/  S2UR UR6, SR_CTAID.X ;  /* 0x00000000000679c3 */ /* 0x000e620000002500 */
[----:B------:R-:W-:Y:S01]  /*0040*/  MOV R2, UR4 ;  /* 0x0000000400027c02 */ /* 0x000fe20008000f00 */
[----:B------:R-:W-:Y:S01]  /*0050*/  ULDC UR7, c[0x0][0x214] ;  /* 0x0000850000077ab9 */ /* 0x000fe20000000800 */
[----:B------:R-:W-:Y:S01]  /*0060*/  ULDC.64 UR4, c[0x0][0x208] ;  /* 0x0000820000047ab9 */ /* 0x000fe20000000a00 */
[----:B------:R-:W-:Y:S01]  /*0070*/  ULDC UR13, c[0x0][0x218] ;  /* 0x00008600000d7ab9 */ /* 0x000fe20000000800 */
[----:B------:R-:W-:Y:S01]  /*0080*/  SHF.R.S32.HI R3, RZ, 0x1f, R2 ;  /* 0x0000001fff037819 */ /* 0x000fe20000011402 */
[----:B------:R-:W-:Y:S01]  /*0090*/  ULDC UR12, c[0x0][0x290] ;  /* 0x0000a400000c7ab9 */ /* 0x000fe20000000800 */
[----:B------:R-:W-:Y:S01]  /*00a0*/  ULDC.64 UR8, c[0x0][0x2c8] ;  /* 0x0000b20000087ab9 */ /* 0x000fe20000000a00 */
[----:B------:R-:W-:Y:S01]  /*00b0*/  ULDC.64 UR10, c[0x0][0x238] ;  /* 0x00008e00000a7ab9 */ /* 0x000fe20000000a00 */
[----:B------:R-:W-:Y:S01]  /*00c0*/  LEA.HI R3, R3, R2, RZ, 0x3 ;  /* 0x0000000203037211 */ /* 0x000fe200078f18ff */
[----:B------:R-:W-:Y:S01]  /*00d0*/  ULDC.64 UR14, c[0x0][0x308] ;  /* 0x0000c200000e7ab9 */ /* 0x000fe20000000a00 */
[----:B------:R-:W-:Y:S01]  /*00e0*/  ULDC.64 UR16, c[0x0][0x210] ;  /* 0x0000840000107ab9 */ /* 0x000fe20000000a00 */
[----:B0-----:R-:W-:-:S04]  /*00f0*/  LOP3.LUT R0, R175, 0x7f, RZ, 0xc0, !PT ;  /* 0x0000007faf007812 */ /* 0x001fc800078ec0ff */
[----:B------:R-:W-:-:S04]  /*0100*/  LOP3.LUT R4, R0, 0x7f, RZ, 0x3c, !PT ;  /* 0x0000007f00047812 */ /* 0x000fc800078e3cff */
[----:B------:R-:W-:-:S04]  /*0110*/  LEA.HI.SX32 R3, R3, R4, 0x1d ;  /* 0x0000000403037211 */ /* 0x000fc800078feaff */
[C---:B------:R-:W-:Y:S02]  /*0120*/  LOP3.LUT P3, RZ, R3.reuse, 0xffffff80, RZ, 0xc0, !PT ;  /* 0xffffff8003ff7812 */ /* 0x040fe4000786c0ff */
[C---:B------:R-:W-:Y:S02]  /*0130*/  ISETP.GE.U32.AND P2, PT, R3.reuse, 0x100, PT ;  /* 0x000001000300780c */ /* 0x040fe40003f46070 */
[----:B------:R-:W-:Y:S02]  /*0140*/  ISETP.GE.U32.AND P1, PT, R3, 0x180, PT ;  /* 0x000001800300780c */ /* 0x000fe40003f26070 */
[----:B------:R-:W-:-:S07]  /*0150*/  MOV R3, R0 ;  /* 0x0000000000037202 */ /* 0x000fce0000000f00 */
[----:B------:R-:W0:Y:S08]  /*0160*/  @P3 LDC.64 R4, c[0x0][0x260] ;  /* 0x00009800ff043b82 */ /* 0x000e300000000a00 */
[----:B------:R-:W2:Y:S08]  /*0170*/  @P2 LDC.64 R6, c[0x0][0x260] ;  /* 0x00009800ff062b82 */ /* 0x000eb00000000a00 */
[----:B------:R-:W3:Y:S01]  /*0180*/  @P1 LDC.64 R10, c[0x0][0x260] ;  /* 0x00009800ff0a1b82 */ /* 0x000ee20000000a00 */
[----:B-1----:R-:W-:-:S04]  /*0190*/  LEA.HI R109, R175, UR6, RZ, 0x19 ;  /* 0x00000006af6d7c11 */ /* 0x002fc8000f8fc8ff */
[----:B------:R-:W-:Y:S01]  /*01a0*/  ISETP.GE.AND P0, PT, R109, UR7, PT ;  /* 0x000000076d007c0c */ /* 0x000fe2000bf06270 */
[C---:B0-----:R-:W-:Y:S01]  /*01b0*/  @P3 IMAD.WIDE.U32 R4, R3.reuse, 0x10, R4 ;  /* 0x0000001003043825 */ /* 0x041fe200078e0004 */
[----:B------:R-:W-:Y:S02]  /*01c0*/  @P3 LOP3.LUT R3, R3, 0x80, RZ, 0xfc, !PT ;  /* 0x0000008003033812 */ /* 0x000fe400078efcff */
[----:B------:R-:W-:Y:S02]  /*01d0*/  CS2R R48, SRZ ;  /* 0x0000000000307805 */ /* 0x000fe4000001ff00 */
[----:B------:R-:W-:Y:S02]  /*01e0*/  CS2R R50, SRZ ;  /* 0x0000000000327805 */ /* 0x000fe4000001ff00 */
[----:B------:R-:W-:Y:S01]  /*01f0*/  CS2R R44, SRZ ;  /* 0x00000000002c7805 */ /* 0x000fe2000001ff00 */
[----:B------:R-:W5:Y:S01]  /*0200*/  @P3 LDG.E.128 R96, desc[UR4][R4.64] ;  /* 0x0000000404603981 */ /* 0x000f62000c1e1d00 */
[C---:B--2---:R-:W-:Y:S01]  /*0210*/  @P2 IMAD.WIDE.U32 R8, R3.reuse, 0x10, R6 ;  /* 0x0000001003082825 */ /* 0x044fe200078e0006 */
[----:B------:R-:W-:-:S02]  /*0220*/  @P2 IADD3 R3, R3, 0x80, RZ ;  /* 0x0000008003032810 */ /* 0x000fc40007ffe0ff */
[----:B------:R-:W-:Y:S02]  /*0230*/  CS2R R46, SRZ ;  /* 0x00000000002e7805 */ /* 0x000fe4000001ff00 */
[----:B------:R-:W-:Y:S02]  /*0240*/  CS2R R40, SRZ ;  /* 0x0000000000287805 */ /* 0x000fe4000001ff00 */
[----:B------:R-:W-:Y:S01]  /*0250*/  CS2R R42, SRZ ;  /* 0x00000000002a7805 */ /* 0x000fe2000001ff00 */
[----:B------:R0:W5:Y:S01]  /*0260*/  @P2 LDG.E.128 R100, desc[UR4][R8.64] ;  /* 0x0000000408642981 */ /* 0x000162000c1e1d00 */
[----:B---3--:R-:W-:Y:S01]  /*0270*/  @P1 IMAD.WIDE.U32 R6, R3, 0x10, R10 ;  /* 0x0000001003061825 */ /* 0x008fe200078e000a */
[----:B------:R-:W-:Y:S02]  /*0280*/  CS2R R36, SRZ ;  /* 0x0000000000247805 */ /* 0x000fe4000001ff00 */
[----:B------:R-:W-:Y:S02]  /*0290*/  CS2R R38, SRZ ;  /* 0x0000000000267805 */ /* 0x000fe4000001ff00 */
[----:B------:R-:W-:-:S02]  /*02a0*/  CS2R R32, SRZ ;  /* 0x0000000000207805 */ /* 0x000fc4000001ff00 */
[----:B------:R-:W-:Y:S01]  /*02b0*/  CS2R R34, SRZ ;  /* 0x0000000000227805 */ /* 0x000fe2000001ff00 */
[----:B------:R1:W5:Y:S01]  /*02c0*/  @P1 LDG.E.128 R104, desc[UR4][R6.64] ;  /* 0x0000000406681981 */ /* 0x000362000c1e1d00 */
        /* <DEDUP_REMOVED lines=10> */
[----:B0-----:R-:W-:-:S02]  /*0370*/  CS2R R8, SRZ ;  /* 0x0000000000087805 */ /* 0x001fc4000001ff00 */
[----:B------:R-:W-:Y:S02]  /*0380*/  CS2R R10, SRZ ;  /* 0x00000000000a7805 */ /* 0x000fe4000001ff00 */
[----:B------:R-:W-:Y:S02]  /*0390*/  CS2R R4, SRZ ;  /* 0x0000000000047805 */ /* 0x000fe4000001ff00 */
[----:B-1----:R-:W-:Y:S01]  /*03a0*/  CS2R R6, SRZ ;  /* 0x0000000000067805 */ /* 0x002fe2000001ff00 */
[----:B------:R-:W-:Y:S06]  /*03b0*/  @P0 BRA `(.L_x_3636) ;  /* 0x0000002400000947 */ /* 0x000fec0003800000 */
[----:B------:R-:W0:Y:S01]  /*03c0*/  LDC.U8 R176, c[0x0][0x2a0] ;  /* 0x0000a800ffb07b82 */ /* 0x000e220000000000 */
[----:B------:R-:W-:Y:S01]  /*03d0*/  ULDC.64 UR6, c[0x0][0x270] ;  /* 0x00009c0000067ab9 */ /* 0x000fe20000000a00 */
[----:B-----5:R-:W-:Y:S01]  /*03e0*/  @P3 PRMT R108, R96, 0x7632, R108 ;  /* 0x00007632606c3816 */ /* 0x020fe2000000006c */
[----:B------:R-:W-:Y:S01]  /*03f0*/  HFMA2.MMA R167, -RZ, RZ, 0, 5.9604644775390625e-08 ;  /* 0x00000001ffa77435 */ /* 0x000fe200000001ff */
        /* <DEDUP_REMOVED lines=10> */
[----:B------:R-:W-:Y:S02]  /*04a0*/  ISETP.NE.U32.AND P0, PT, RZ, UR6, PT ;  /* 0x00000006ff007c0c */ /* 0x000fe4000bf05070 */
        /* <DEDUP_REMOVED lines=14> */
[----:B------:R-:W-:Y:S02]  /*0590*/  MOV R49, RZ ;  /* 0x000000ff00317202 */ /* 0x000fe40000000f00 */
        /* <DEDUP_REMOVED lines=12> */
.L_x_3650:
[----:B012---:R-:W0:Y:S01]  /*0660*/  LDC.64 R84, c[0x0][0x250] ;  /* 0x00009400ff547b82 */ /* 0x007e220000000a00 */
[----:B------:R-:W-:-:S07]  /*0670*/  SHF.R.S32.HI R0, RZ, 0x1f, R109 ;  /* 0x0000001fff007819 */ /* 0x000fce000001146d */
[----:B------:R-:W1:Y:S08]  /*0680*/  @P0 LDC.64 R88, c[0x0][0x270] ;  /* 0x00009c00ff580b82 */ /* 0x000e700000000a00 */
[----:B------:R-:W2:Y:S01]  /*0690*/  LDC.64 R86, c[0x0][0x258] ;  /* 0x00009600ff567b82 */ /* 0x000ea20000000a00 */
[----:B0-----:R-:W-:-:S06]  /*06a0*/  IMAD.WIDE R84, R109, 0x4, R84 ;  /* 0x000000046d547825 */ /* 0x001fcc00078e0254 */
[----:B------:R0:W3:Y:S01]  /*06b0*/  LDG.E R84, desc[UR4][R84.64] ;  /* 0x0000000454547981 */ /* 0x0000e2000c1e1900 */
[----:B-1----:R-:W-:-:S04]  /*06c0*/  @P0 LEA R88, P4, R109, R88, 0x1 ;  /* 0x000000586d580211 */ /* 0x002fc800078808ff */
[C---:B------:R-:W-:Y:S01]  /*06d0*/  @P0 LEA.HI.X R89, R109.reuse, R89, R0, 0x1, P4 ;  /* 0x000000596d590211 */ /* 0x040fe200020f0c00 */
[----:B--2---:R-:W-:-:S04]  /*06e0*/  IMAD.WIDE R86, R109, 0x4, R86 ;  /* 0x000000046d567825 */ /* 0x004fc800078e0256 */
[----:B------:R1:W5:Y:S04]  /*06f0*/  @P0 LDG.E.U16 R169, desc[UR4][R88.64] ;  /* 0x0000000458a90981 */ /* 0x000368000c1e1500 */
[----:B------:R1:W5:Y:S01]  /*0700*/  LDG.E R124, desc[UR4][R86.64] ;  /* 0x00000004567c7981 */ /* 0x000362000c1e1900 */
[----:B------:R-:W-:-:S05]  /*0710*/  MOV R2, UR13 ;  /* 0x0000000d00027c02 */ /* 0x000fca0008000f00 */
[----:B------:R-:W-:-:S05]  /*0720*/  IMAD R0, R109, R2, RZ ;  /* 0x000000026d007224 */ /* 0x000fca00078e02ff */
[----:B------:R-:W-:-:S04]  /*0730*/  SHF.R.S32.HI R91, RZ, 0x1f, R0 ;  /* 0x0000001fff5b7819 */ /* 0x000fc80000011400 */
[----:B------:R-:W-:Y:S02]  /*0740*/  LEA.HI R91, R91, R0, RZ, 0x3 ;  /* 0x000000005b5b7211 */ /* 0x000fe400078f18ff */
[----:B------:R-:W-:Y:S01]  /*0750*/  LOP3.LUT R0, R175, 0x7f, RZ, 0xc0, !PT ;  /* 0x0000007faf007812 */ /* 0x000fe200078ec0ff */
[----:B------:R-:W-:Y:S01]  /*0760*/  BSSY B0, `(.L_x_3637) ;  /* 0x000005b000007945 */ /* 0x000fe20003800000 */
[----:B------:R-:W-:Y:S02]  /*0770*/  ISETP.NE.AND P5, PT, R176, RZ, PT ;  /* 0x000000ffb000720c */ /* 0x000fe40003fa5270 */
[----:B------:R-:W-:Y:S02]  /*0780*/  LEA.HI.SX32 R121, R91, R0, 0x1d ;  /* 0x000000005b797211 */ /* 0x000fe400078feaff */
[----:B------:R-:W-:Y:S02]  /*0790*/  MOV R173, RZ ;  /* 0x000000ff00ad7202 */ /* 0x000fe40000000f00 */
[----:B------:R-:W-:-:S02]  /*07a0*/  MOV R174, RZ ;  /* 0x000000ff00ae7202 */ /* 0x000fc40000000f00 */
[----:B0-----:R-:W-:Y:S02]  /*07b0*/  P2R R85, PR, RZ, 0x20 ;  /* 0x00000020ff557803 */ /* 0x001fe40000000000 */
[----:B------:R-:W-:Y:S02]  /*07c0*/  MOV R177, R121 ;  /* 0x0000007900b17202 */ /* 0x000fe40000000f00 */
[----:B---3--:R-:W-:Y:S01]  /*07d0*/  FSEL R171, R84, RZ, !P5 ;  /* 0x000000ff54ab7208 */ /* 0x008fe20006800000 */
[----:B-1----:R-:W-:Y:S06]  /*07e0*/  @!P3 BRA `(.L_x_3638) ;  /* 0x000000040048b947 */ /* 0x002fec0003800000 */
[----:B------:R-:W0:Y:S01]  /*07f0*/  LDC.64 R92, c[0x0][0x2b8] ;  /* 0x0000ae00ff5c7b82 */ /* 0x000e220000000a00 */
[----:B------:R-:W-:-:S04]  /*0800*/  LEA R144, P4, R121, UR10, 0x5 ;  /* 0x0000000a79907c11 */ /* 0x000fc8000f8828ff */
[----:B------:R-:W-:-:S05]  /*0810*/  LEA.HI.X R145, R121, UR11, RZ, 0x5, P4 ;  /* 0x0000000b79917c11 */ /* 0x000fca000a0f2cff */
[----:B------:R-:W2:Y:S04]  /*0820*/  LDG.E.128 R88, desc[UR4][R144.64] ;  /* 0x0000000490587981 */ /* 0x000ea8000c1e1d00 */
[----:B------:R-:W3:Y:S01]  /*0830*/  LDG.E.128 R84, desc[UR4][R144.64+0x10] ;  /* 0x0000100490547981 */ /* 0x000ee2000c1e1d00 */
[----:B0-----:R-:W-:-:S06]  /*0840*/  IMAD.WIDE.U32 R92, R121, 0x10, R92 ;  /* 0x00000010795c7825 */ /* 0x001fcc00078e005c */
[----:B------:R-:W4:Y:S01]  /*0850*/  LDG.E.128 R92, desc[UR4][R92.64] ;  /* 0x000000045c5c7981 */ /* 0x000f22000c1e1d00 */
[----:B------:R-:W-:-:S04]  /*0860*/  ISETP.NE.U32.AND P4, PT, RZ, UR8, PT ;  /* 0x00000008ff007c0c */ /* 0x000fc8000bf85070 */
[----:B------:R-:W-:-:S13]  /*0870*/  ISETP.NE.AND.EX P4, PT, RZ, UR9, PT, P4 ;  /* 0x00000009ff007c0c */ /* 0x000fda000bf85340 */
[----:B------:R-:W-:-:S04]  /*0880*/  @P4 LEA R142, P5, R121, UR8, 0x5 ;  /* 0x00000008798e4c11 */ /* 0x000fc8000f8a28ff */
[----:B------:R-:W-:-:S05]  /*0890*/  @P4 LEA.HI.X R143, R121, UR9, RZ, 0x5, P5 ;  /* 0x00000009798f4c11 */ /* 0x000fca000a8f2cff */
[----:B------:R-:W5:Y:S04]  /*08a0*/  @P4 LDG.E.128 R52, desc[UR4][R142.64] ;  /* 0x000000048e344981 */ /* 0x000f68000c1e1d00 */
[----:B------:R0:W5:Y:S01]  /*08b0*/  @P4 LDG.E.128 R56, desc[UR4][R142.64+0x10] ;  /* 0x000010048e384981 */ /* 0x000162000c1e1d00 */
[----:B------:R-:W-:Y:S01]  /*08c0*/  IADD3 R177, R121, 0x80, RZ ;  /* 0x0000008079b17810 */ /* 0x000fe20007ffe0ff */
[C---:B--2---:R-:W-:Y:S01]  /*08d0*/  FADD.FTZ R3, -R171.reuse, R88 ;  /* 0x00000058ab037221 */ /* 0x044fe20000010100 */
[C---:B------:R-:W-:Y:S01]  /*08e0*/  FADD.FTZ R141, -R171.reuse, R89 ;  /* 0x00000059ab8d7221 */ /* 0x040fe20000010100 */
[C---:B------:R-:W-:Y:S02]  /*08f0*/  FADD.FTZ R137, -R171.reuse, R90 ;  /* 0x0000005aab897221 */ /* 0x040fe40000010100 */
[C---:B-----5:R-:W-:Y:S01]  /*0900*/  FMUL.FTZ R3, R124.reuse, R3 ;  /* 0x000000037c037220 */ /* 0x060fe20000410000 */
[C---:B---3--:R-:W-:Y:S01]  /*0910*/  FADD.FTZ R139, -R171.reuse, R84 ;  /* 0x00000054ab8b7221 */ /* 0x048fe20000010100 */
[----:B------:R-:W-:Y:S01]  /*0920*/  FMUL.FTZ R148, R124, R141 ;  /* 0x0000008d7c947220 */ /* 0x000fe20000410000 */
[----:B------:R-:W-:Y:S01]  /*0930*/  FADD.FTZ R173, -R171, R87 ;  /* 0x00000057abad7221 */ /* 0x000fe20000010100 */
[----:B----4-:R-:W-:-:S02]  /*0940*/  PRMT R88, R92, 0x7632, R88 ;  /* 0x000076325c587816 */ /* 0x010fc40000000058 */
[----:B------:R-:W-:Y:S02]  /*0950*/  SHF.L.U32 R89, R92, 0x10, RZ ;  /* 0x000000105c597819 */ /* 0x000fe400000006ff */
[----:B------:R-:W-:-:S03]  /*0960*/  SHF.L.U32 R88, R88, 0x10, RZ ;  /* 0x0000001058587819 */ /* 0x000fc600000006ff */
[----:B0-----:R-:W-:Y:S01]  /*0970*/  FMUL.FTZ R142, R96, R89 ;  /* 0x00000059608e7220 */ /* 0x001fe20000410000 */
[C---:B------:R-:W-:Y:S02]  /*0980*/  PRMT R92, R94.reuse, 0x7632, R92 ;  /* 0x000076325e5c7816 */ /* 0x040fe4000000005c */
[----:B------:R-:W-:Y:S01]  /*0990*/  SHF.L.U32 R145, R94, 0x10, RZ ;  /* 0x000000105e917819 */ /* 0x000fe200000006ff */
[----:B------:R-:W-:Y:S01]  /*09a0*/  FMUL.FTZ R141, R108, R88 ;  /* 0x000000586c8d7220 */ /* 0x000fe20000410000 */
[----:B------:R-:W-:Y:S01]  /*09b0*/  PRMT R90, R93, 0x7632, R90 ;  /* 0x000076325d5a7816 */ /* 0x000fe2000000005a */
[----:B------:R-:W-:Y:S01]  /*09c0*/  FADD.FTZ R84, RZ, R142 ;  /* 0x0000008eff547221 */ /* 0x000fe20000010000 */
[C---:B------:R-:W-:Y:S02]  /*09d0*/  PRMT R94, R95.reuse, 0x7632, R94 ;  /* 0x000076325f5e7816 */ /* 0x040fe4000000005e */
[----:B------:R-:W-:Y:S01]  /*09e0*/  SHF.L.U32 R154, R95, 0x10, RZ ;  /* 0x000000105f9a7819 */ /* 0x000fe200000006ff */
[----:B------:R-:W-:Y:S01]  /*09f0*/  FADD.FTZ R95, -R171, R85 ;  /* 0x00000055ab5f7221 */ /* 0x000fe20000010100 */
[----:B------:R-:W-:Y:S01]  /*0a00*/  SHF.L.U32 R93, R93, 0x10, RZ ;  /* 0x000000105d5d7819 */ /* 0x000fe200000006ff */
[----:B------:R-:W-:Y:S01]  /*0a10*/  FFMA.FTZ R85, R3, R142, RZ ;  /* 0x0000008e03557223 */ /* 0x000fe200000100ff */
[----:B------:R-:W-:Y:S01]  /*0a20*/  SHF.L.U32 R90, R90, 0x10, RZ ;  /* 0x000000105a5a7819 */ /* 0x000fe200000006ff */
[----:B------:R-:W-:Y:S01]  /*0a30*/  FADD.FTZ R87, R84, R141 ;  /* 0x0000008d54577221 */ /* 0x000fe20000010000 */
[----:B------:R-:W-:Y:S01]  /*0a40*/  FADD.FTZ R91, -R171, R91 ;  /* 0x0000005bab5b7221 */ /* 0x000fe20000010100 */
[----:B------:R-:W-:Y:S01]  /*0a50*/  FMUL.FTZ R137, R124, R137 ;  /* 0x000000897c897220 */ /* 0x000fe20000410000 */
[----:B------:R-:W-:Y:S01]  /*0a60*/  FMUL.FTZ R144, R97, R93 ;  /* 0x0000005d61907220 */ /* 0x000fe20000410000 */
[----:B------:R-:W-:Y:S01]  /*0a70*/  FFMA.FTZ R84, R148, R141, R85 ;  /* 0x0000008d94547223 */ /* 0x000fe20000010055 */
[----:B------:R-:W-:Y:S01]  /*0a80*/  FADD.FTZ R147, -R171, R86 ;  /* 0x00000056ab937221 */ /* 0x000fe20000010100 */
[----:B------:R-:W-:Y:S01]  /*0a90*/  FMUL.FTZ R150, R124, R91 ;  /* 0x0000005b7c967220 */ /* 0x000fe20000410000 */
        /* <DEDUP_REMOVED lines=39> */
.L_x_3638:
[----:B------:R-:W-:Y:S05]  /*0d10*/  BSYNC B0 ;  /* 0x0000000000007941 */ /* 0x000fea0003800000 */
.L_x_3637:
[----:B------:R-:W-:Y:S04]  /*0d20*/  BSSY B0, `(.L_x_3639) ;  /* 0x0000054000007945 */ /* 0x000fe80003800000 */
[----:B------:R-:W-:Y:S05]  /*0d30*/  @!P2 BRA `(.L_x_3640) ;  /* 0x000000040048a947 */ /* 0x000fea0003800000 */
        /* <DEDUP_REMOVED lines=16> */
[C---:B------:R-:W-:Y:S01]  /*0e40*/  FADD.FTZ R163, -R171.reuse, R87 ;  /* 0x00000057aba37221 */ /* 0x040fe20000010100 */
[----:B------:R-:W-:Y:S01]  /*0e50*/  FADD.FTZ R153, -R171, R86 ;  /* 0x00000056ab997221 */ /* 0x000fe20000010100 */
[C---:B-----5:R-:W-:Y:S01]  /*0e60*/  FMUL.FTZ R151, R124.reuse, R151 ;  /* 0x000000977c977220 */ /* 0x060fe20000410000 */
[C---:B------:R-:W-:Y:S01]  /*0e70*/  FMUL.FTZ R164, R124.reuse, R157 ;  /* 0x0000009d7ca47220 */ /* 0x040fe20000410000 */
[----:B------:R-:W-:Y:S01]  /*0e80*/  FMUL.FTZ R166, R124, R163 ;  /* 0x000000a37ca67220 */ /* 0x000fe20000410000 */
[----:B----4-:R-:W-:-:S02]  /*0e90*/  PRMT R84, R88, 0x7632, R84 ;  /* 0x0000763258547816 */ /* 0x010fc40000000054 */
[----:B------:R-:W-:Y:S02]  /*0ea0*/  SHF.L.U32 R85, R88, 0x10, RZ ;  /* 0x0000001058557819 */ /* 0x000fe400000006ff */
[----:B------:R-:W-:Y:S02]  /*0eb0*/  PRMT R87, R89, 0x7632, R87 ;  /* 0x0000763259577816 */ /* 0x000fe40000000057 */
[----:B------:R-:W-:Y:S01]  /*0ec0*/  SHF.L.U32 R86, R84, 0x10, RZ ;  /* 0x0000001054567819 */ /* 0x000fe200000006ff */
[-C--:B0-----:R-:W-:Y:S01]  /*0ed0*/  FMUL.FTZ R158, R100, R85.reuse ;  /* 0x00000055649e7220 */ /* 0x081fe20000410000 */
[----:B------:R-:W-:Y:S01]  /*0ee0*/  SHF.L.U32 R87, R87, 0x10, RZ ;  /* 0x0000001057577819 */ /* 0x000fe200000006ff */
[----:B------:R-:W-:Y:S01]  /*0ef0*/  FADD.FTZ R16, R16, R85 ;  /* 0x0000005510107221 */ /* 0x000fe20000010000 */
[----:B------:R-:W-:Y:S01]  /*0f00*/  SHF.L.U32 R89, R89, 0x10, RZ ;  /* 0x0000001059597819 */ /* 0x000fe200000006ff */
[----:B------:R-:W-:Y:S01]  /*0f10*/  FFMA.FTZ R40, R151, R85, R40 ;  /* 0x0000005597287223 */ /* 0x000fe20000010028 */
[----:B------:R-:W-:Y:S01]  /*0f20*/  FADD.FTZ R84, R173, R158 ;  /* 0x0000009ead547221 */ /* 0x000fe20000010000 */
[----:B------:R-:W-:Y:S01]  /*0f30*/  FMUL.FTZ R157, R113, R86 ;  /* 0x00000056719d7220 */ /* 0x000fe20000410000 */
[----:B------:R-:W-:Y:S01]  /*0f40*/  FFMA.FTZ R85, R151, R158, R174 ;  /* 0x0000009e97557223 */ /* 0x000fe200000100ae */
[----:B------:R-:W-:Y:S01]  /*0f50*/  FADD.FTZ R19, R19, R87 ;  /* 0x0000005713137221 */ /* 0x000fe20000010000 */
[-C--:B------:R-:W-:Y:S01]  /*0f60*/  FFMA.FTZ R43, R166, R87.reuse, R43 ;  /* 0x00000057a62b7223 */ /* 0x080fe2000001002b */
[----:B------:R-:W-:Y:S01]  /*0f70*/  FMUL.FTZ R159, R114, R87 ;  /* 0x00000057729f7220 */ /* 0x000fe20000410000 */
[----:B------:R-:W-:Y:S01]  /*0f80*/  FADD.FTZ R87, R84, R157 ;  /* 0x0000009d54577221 */ /* 0x000fe20000010000 */
[----:B------:R-:W-:Y:S01]  /*0f90*/  FMUL.FTZ R153, R124, R153 ;  /* 0x000000997c997220 */ /* 0x000fe20000410000 */
[----:B------:R-:W-:Y:S01]  /*0fa0*/  FMUL.FTZ R160, R101, R89 ;  /* 0x0000005965a07220 */ /* 0x000fe20000410000 */
[----:B------:R-:W-:Y:S01]  /*0fb0*/  FFMA.FTZ R84, R164, R157, R85 ;  /* 0x0000009da4547223 */ /* 0x000fe20000010055 */
[----:B---3--:R-:W-:Y:S01]  /*0fc0*/  FADD.FTZ R155, -R171, R92 ;  /* 0x0000005cab9b7221 */ /* 0x008fe20000010100 */
[C---:B------:R-:W-:Y:S01]  /*0fd0*/  PRMT R88, R90.reuse, 0x7632, R88 ;  /* 0x000076325a587816 */ /* 0x040fe20000000058 */
[----:B------:R-:W-:Y:S01]  /*0fe0*/  FADD.FTZ R17, R17, R86 ;  /* 0x0000005611117221 */ /* 0x000fe20000010000 */
[----:B------:R-:W-:Y:S01]  /*0ff0*/  SHF.L.U32 R161, R90, 0x10, RZ ;  /* 0x000000105aa17819 */ /* 0x000fe200000006ff */
[----:B------:R-:W-:Y:S01]  /*1000*/  FFMA.FTZ R41, R164, R86, R41 ;  /* 0x00000056a4297223 */ /* 0x000fe20000010029 */
[----:B------:R-:W-:Y:S01]  /*1010*/  FADD.FTZ R86, R87, R160 ;  /* 0x000000a057567221 */ /* 0x000fe20000010000 */
[----:B------:R-:W-:Y:S01]  /*1020*/  FFMA.FTZ R85, R153, R160, R84 ;  /* 0x000000a099557223 */ /* 0x000fe20000010054 */
[C---:B------:R-:W-:Y:S01]  /*1030*/  PRMT R90, R91.reuse, 0x7632, R90 ;  /* 0x000076325b5a7816 */ /* 0x040fe2000000005a */
[----:B------:R-:W-:Y:S01]  /*1040*/  FMUL.FTZ R155, R124, R155 ;  /* 0x0000009b7c9b7220 */ /* 0x000fe20000410000 */
[----:B------:R-:W-:Y:S01]  /*1050*/  SHF.L.U32 R170, R91, 0x10, RZ ;  /* 0x000000105baa7819 */ /* 0x000fe200000006ff */
[C---:B------:R-:W-:Y:S01]  /*1060*/  FADD.FTZ R91, -R171.reuse, R94 ;  /* 0x0000005eab5b7221 */ /* 0x040fe20000010100 */
[----:B------:R-:W-:Y:S01]  /*1070*/  SHF.L.U32 R88, R88, 0x10, RZ ;  /* 0x0000001058587819 */ /* 0x000fe200000006ff */
[----:B------:R-:W-:Y:S01]  /*1080*/  FADD.FTZ R93, -R171, R93 ;  /* 0x0000005dab5d7221 */ /* 0x000fe20000010100 */
        /* <DEDUP_REMOVED lines=29> */
.L_x_3640:
[----:B------:R-:W-:Y:S05]  /*1260*/  BSYNC B0 ;  /* 0x0000000000007941 */ /* 0x000fea0003800000 */
.L_x_3639:
        /* <DEDUP_REMOVED lines=15> */
[C---:B--2---:R-:W-:Y:S01]  /*1360*/  FADD.FTZ R129, -R171.reuse, R88 ;  /* 0x00000058ab817221 */ /* 0x044fe20000010100 */
[C---:B------:R-:W-:Y:S01]  /*1370*/  FADD.FTZ R125, -R171.reuse, R89 ;  /* 0x00000059ab7d7221 */ /* 0x040fe20000010100 */
[C---:B------:R-:W-:Y:S02]  /*1380*/  FADD.FTZ R131, -R171.reuse, R90 ;  /* 0x0000005aab837221 */ /* 0x040fe40000010100 */
[C---:B-----5:R-:W-:Y:S01]  /*1390*/  FMUL.FTZ R129, R124.reuse, R129 ;  /* 0x000000817c817220 */ /* 0x060fe20000410000 */
[C---:B---3--:R-:W-:Y:S01]  /*13a0*/  FADD.FTZ R133, -R171.reuse, R84 ;  /* 0x00000054ab857221 */ /* 0x048fe20000010100 */
[----:B------:R-:W-:Y:S01]  /*13b0*/  FMUL.FTZ R138, R124, R125 ;  /* 0x0000007d7c8a7220 */ /* 0x000fe20000410000 */
[C---:B------:R-:W-:Y:S01]  /*13c0*/  FADD.FTZ R91, -R171.reuse, R91 ;  /* 0x0000005bab5b7221 */ /* 0x040fe20000010100 */
[----:B0-----:R-:W-:Y:S01]  /*13d0*/  FADD.FTZ R123, -R171, R86 ;  /* 0x00000056ab7b7221 */ /* 0x001fe20000010100 */
[----:B----4-:R-:W-:-:S02]  /*13e0*/  PRMT R88, R92, 0x7632, R88 ;  /* 0x000076325c587816 */ /* 0x010fc40000000058 */
[----:B------:R-:W-:Y:S02]  /*13f0*/  SHF.L.U32 R89, R92, 0x10, RZ ;  /* 0x000000105c597819 */ /* 0x000fe400000006ff */
[----:B------:R-:W-:-:S03]  /*1400*/  SHF.L.U32 R88, R88, 0x10, RZ ;  /* 0x0000001058587819 */ /* 0x000fc600000006ff */
[----:B------:R-:W-:Y:S01]  /*1410*/  FMUL.FTZ R132, R104, R89 ;  /* 0x0000005968847220 */ /* 0x000fe20000410000 */
[C---:B------:R-:W-:Y:S02]  /*1420*/  PRMT R92, R94.reuse, 0x7632, R92 ;  /* 0x000076325e5c7816 */ /* 0x040fe4000000005c */
[----:B------:R-:W-:Y:S01]  /*1430*/  SHF.L.U32 R127, R94, 0x10, RZ ;  /* 0x000000105e7f7819 */ /* 0x000fe200000006ff */
[----:B------:R-:W-:Y:S01]  /*1440*/  FADD.FTZ R84, R173, R132 ;  /* 0x00000084ad547221 */ /* 0x000fe20000010000 */
[----:B------:R-:W-:Y:S01]  /*1450*/  PRMT R90, R93, 0x7632, R90 ;  /* 0x000076325d5a7816 */ /* 0x000fe2000000005a */
[----:B------:R-:W-:Y:S01]  /*1460*/  FMUL.FTZ R135, R117, R88 ;  /* 0x0000005875877220 */ /* 0x000fe20000410000 */
[C---:B------:R-:W-:Y:S02]  /*1470*/  PRMT R94, R95.reuse, 0x7632, R94 ;  /* 0x000076325f5e7816 */ /* 0x040fe4000000005e */
[----:B------:R-:W-:Y:S01]  /*1480*/  SHF.L.U32 R130, R95, 0x10, RZ ;  /* 0x000000105f827819 */ /* 0x000fe200000006ff */
[----:B------:R-:W-:Y:S01]  /*1490*/  FADD.FTZ R95, -R171, R85 ;  /* 0x00000055ab5f7221 */ /* 0x000fe20000010100 */
[----:B------:R-:W-:Y:S01]  /*14a0*/  SHF.L.U32 R93, R93, 0x10, RZ ;  /* 0x000000105d5d7819 */ /* 0x000fe200000006ff */
[----:B------:R-:W-:Y:S01]  /*14b0*/  FFMA.FTZ R85, R129, R132, R174 ;  /* 0x0000008481557223 */ /* 0x000fe200000100ae */
[----:B------:R-:W-:Y:S01]  /*14c0*/  FADD.FTZ R171, -R171, R87 ;  /* 0x00000057abab7221 */ /* 0x000fe20000010100 */
[----:B------:R-:W-:Y:S01]  /*14d0*/  SHF.L.U32 R90, R90, 0x10, RZ ;  /* 0x000000105a5a7819 */ /* 0x000fe200000006ff */
[----:B------:R-:W-:Y:S01]  /*14e0*/  FADD.FTZ R87, R84, R135 ;  /* 0x0000008754577221 */ /* 0x000fe20000010000 */
[----:B------:R-:W-:Y:S01]  /*14f0*/  FMUL.FTZ R131, R124, R131 ;  /* 0x000000837c837220 */ /* 0x000fe20000410000 */
[----:B------:R-:W-:Y:S01]  /*1500*/  FMUL.FTZ R134, R105, R93 ;  /* 0x0000005d69867220 */ /* 0x000fe20000410000 */
[----:B------:R-:W-:Y:S01]  /*1510*/  FFMA.FTZ R84, R138, R135, R85 ;  /* 0x000000878a547223 */ /* 0x000fe20000010055 */
[----:B------:R-:W-:Y:S01]  /*1520*/  FMUL.FTZ R140, R124, R91 ;  /* 0x0000005b7c8c7220 */ /* 0x000fe20000410000 */
[----:B------:R-:W-:Y:S01]  /*1530*/  FMUL.FTZ R122, R118, R90 ;  /* 0x0000005a767a7220 */ /* 0x000fe20000410000 */
[----:B------:R-:W-:Y:S01]  /*1540*/  FADD.FTZ R87, R87, R134 ;  /* 0x0000008657577221 */ /* 0x000fe20000010000 */
[----:B------:R-:W-:Y:S01]  /*1550*/  FFMA.FTZ R85, R131, R134, R84 ;  /* 0x0000008683557223 */ /* 0x000fe20000010054 */
[----:B------:R-:W-:Y:S01]  /*1560*/  FMUL.FTZ R133, R124, R133 ;  /* 0x000000857c857220 */ /* 0x000fe20000410000 */
[----:B------:R-:W-:Y:S01]  /*1570*/  SHF.L.U32 R92, R92, 0x10, RZ ;  /* 0x000000105c5c7819 */ /* 0x000fe200000006ff */
[-C--:B------:R-:W-:Y:S01]  /*1580*/  FMUL.FTZ R136, R106, R127.reuse ;  /* 0x0000007f6a887220 */ /* 0x080fe20000410000 */
        /* <DEDUP_REMOVED lines=33> */
.L_x_3642:
[----:B------:R-:W-:Y:S05]  /*17a0*/  BSYNC B0 ;  /* 0x0000000000007941 */ /* 0x000fea0003800000 */
.L_x_3641:
        /* <DEDUP_REMOVED lines=27> */
.L_x_3665:
        /* <DEDUP_REMOVED lines=36> */
[----:B------:R-:W-:Y:S01]  /*1ba0*/  ISETP.NE.U32.AND P5, PT, RZ, UR8, PT ;  /* 0x00000008ff007c0c */ /* 0x000fe2000bfa5070 */
[----:B------:R-:W-:Y:S01]  /*1bb0*/  FADD.FTZ R95, R143, -R86 ;  /* 0x800000568f5f7221 */ /* 0x000fe20000010000 */
[C---:B------:R-:W-:Y:S01]  /*1bc0*/  FMUL.FTZ R86, R124.reuse, R87 ;  /* 0x000000577c567220 */ /* 0x040fe20000410000 */
[----:B------:R-:W-:Y:S01]  /*1bd0*/  FADD.FTZ R169, R147, -R90 ;  /* 0x8000005a93a97221 */ /* 0x000fe20000010000 */
[----:B------:R-:W-:Y:S01]  /*1be0*/  ISETP.NE.AND.EX P5, PT, RZ, UR9, PT, P5 ;  /* 0x00000009ff007c0c */ /* 0x000fe2000bfa5350 */
[----:B------:R-:W-:Y:S01]  /*1bf0*/  FMUL.FTZ R87, R124, R91 ;  /* 0x0000005b7c577220 */ /* 0x000fe20000410000 */
[-CC-:B------:R-:W-:Y:S01]  /*1c00*/  FFMA.FTZ R85, R3, R92.reuse, R93.reuse ;  /* 0x0000005c03557223 */ /* 0x180fe2000001005d */
[----:B------:R-:W0:Y:S01]  /*1c10*/  LDC.64 R88, c[0x0][0x2f8] ;  /* 0x0000be00ff587b82 */ /* 0x000e220000000a00 */
[-CC-:B------:R-:W-:Y:S01]  /*1c20*/  FFMA.FTZ R171, R145, R92.reuse, R93.reuse ;  /* 0x0000005c91ab7223 */ /* 0x180fe2000001005d */
[-CC-:B------:R-:W-:Y:S01]  /*1c30*/  FFMA.FTZ R174, R156, R92.reuse, R93.reuse ;  /* 0x0000005c9cae7223 */ /* 0x180fe2000001005d */
[----:B------:R-:W-:Y:S01]  /*1c40*/  FFMA.FTZ R167, R139, R92, R93 ;  /* 0x0000005c8ba77223 */ /* 0x000fe2000001005d */
[----:B------:R-:W-:Y:S01]  /*1c50*/  FADD.FTZ R85, R142, -R85 ;  /* 0x800000558e557221 */ /* 0x000fe20000010000 */
[----:B------:R-:W-:Y:S01]  /*1c60*/  FADD.FTZ R171, R154, -R171 ;  /* 0x800000ab9aab7221 */ /* 0x000fe20000010000 */
[----:B------:R-:W-:Y:S01]  /*1c70*/  FADD.FTZ R173, R149, -R174 ;  /* 0x800000ae95ad7221 */ /* 0x000fe20000010000 */
[----:B------:R-:W-:Y:S01]  /*1c80*/  FADD.FTZ R167, R146, -R167 ;  /* 0x800000a792a77221 */ /* 0x000fe20000010000 */
[----:B------:R-:W1:Y:S01]  /*1c90*/  @P6 LDC.64 R90, c[0x0][0x308] ;  /* 0x0000c200ff5a6b82 */ /* 0x000e620000000a00 */
[C---:B------:R-:W-:Y:S01]  /*1ca0*/  FMUL.FTZ R85, R124.reuse, R85 ;  /* 0x000000557c557220 */ /* 0x040fe20000410000 */
[C---:B------:R-:W-:Y:S01]  /*1cb0*/  FMUL.FTZ R174, R124.reuse, R95 ;  /* 0x0000005f7cae7220 */ /* 0x040fe20000410000 */
[C---:B------:R-:W-:Y:S01]  /*1cc0*/  FMUL.FTZ R171, R124.reuse, R171 ;  /* 0x000000ab7cab7220 */ /* 0x040fe20000410000 */
[C---:B------:R-:W-:Y:S01]  /*1cd0*/  FMUL.FTZ R180, R124.reuse, R173 ;  /* 0x000000ad7cb47220 */ /* 0x040fe20000410000 */
[C---:B------:R-:W-:Y:S01]  /*1ce0*/  FMUL.FTZ R167, R124.reuse, R167 ;  /* 0x000000a77ca77220 */ /* 0x040fe20000410000 */
        /* <DEDUP_REMOVED lines=8> */
[----:B------:R-:W-:Y:S01]  /*1d70*/  @P5 FADD.FTZ R178, R57, R178 ;  /* 0x000000b239b25221 */ /* 0x000fe20000010000 */
[C---:B------:R-:W-:Y:S01]  /*1d80*/  SEL R76, R85.reuse, R76, P6 ;  /* 0x0000004c554c7207 */ /* 0x040fe20003000000 */
[-C--:B------:R-:W-:Y:S01]  /*1d90*/  FMUL.FTZ R84, R85, R94.reuse ;  /* 0x0000005e55547220 */ /* 0x080fe20000410000 */
[----:B------:R-:W-:Y:S01]  /*1da0*/  FMUL.FTZ R85, R86, R94 ;  /* 0x0000005e56557220 */ /* 0x000fe20000410000 */
[C---:B------:R-:W-:Y:S01]  /*1db0*/  SEL R78, R87.reuse, R78, P6 ;  /* 0x0000004e574e7207 */ /* 0x040fe20003000000 */
[-C--:B------:R-:W-:Y:S01]  /*1dc0*/  FMUL.FTZ R87, R87, R94.reuse ;  /* 0x0000005e57577220 */ /* 0x080fe20000410000 */
[C---:B------:R-:W-:Y:S01]  /*1dd0*/  SEL R79, R174.reuse, R79, P6 ;  /* 0x0000004fae4f7207 */ /* 0x040fe20003000000 */
[-C--:B------:R-:W-:Y:S01]  /*1de0*/  FMUL.FTZ R174, R174, R94.reuse ;  /* 0x0000005eaeae7220 */ /* 0x080fe20000410000 */
[----:B------:R-:W-:Y:S01]  /*1df0*/  SEL R77, R86, R77, P6 ;  /* 0x0000004d564d7207 */ /* 0x000fe20003000000 */
[----:B------:R-:W-:Y:S01]  /*1e00*/  FMUL.FTZ R86, R167, R94 ;  /* 0x0000005ea7567220 */ /* 0x000fe20000410000 */
[C---:B------:R-:W-:Y:S01]  /*1e10*/  SEL R82, R171.reuse, R82, P6 ;  /* 0x00000052ab527207 */ /* 0x040fe20003000000 */
[-C--:B------:R-:W-:Y:S01]  /*1e20*/  FMUL.FTZ R95, R178, R94.reuse ;  /* 0x0000005eb25f7220 */ /* 0x080fe20000410000 */
[C---:B------:R-:W-:Y:S01]  /*1e30*/  SEL R83, R180.reuse, R83, P6 ;  /* 0x00000053b4537207 */ /* 0x040fe20003000000 */
[-C--:B------:R-:W-:Y:S01]  /*1e40*/  FMUL.FTZ R171, R171, R94.reuse ;  /* 0x0000005eabab7220 */ /* 0x080fe20000410000 */
[----:B------:R-:W-:Y:S01]  /*1e50*/  FMUL.FTZ R180, R180, R94 ;  /* 0x0000005eb4b47220 */ /* 0x000fe20000410000 */
[----:B------:R-:W-:Y:S01]  /*1e60*/  F2FP.BF16.F32.PACK_AB R84, R85, R84 ;  /* 0x000000545554723e */ /* 0x000fe200000010ff */
[----:B-1----:R-:W-:Y:S01]  /*1e70*/  @P6 IMAD.WIDE.U32 R90, R121, 0x20, R90 ;  /* 0x00000020795a6825 */ /* 0x002fe200078e005a */
[----:B------:R-:W-:-:S02]  /*1e80*/  SEL R80, R167, R80, P6 ;  /* 0x00000050a7507207 */ /* 0x000fc40003000000 */
[----:B------:R-:W-:Y:S01]  /*1e90*/  SEL R81, R178, R81, P6 ;  /* 0x00000051b2517207 */ /* 0x000fe20003000000 */
[----:B0-----:R-:W-:Y:S01]  /*1ea0*/  IMAD.WIDE.U32 R88, R121, 0x10, R88 ;  /* 0x0000001079587825 */ /* 0x001fe200078e0058 */
[----:B------:R-:W-:Y:S01]  /*1eb0*/  F2FP.BF16.F32.PACK_AB R85, R174, R87 ;  /* 0x00000057ae55723e */ /* 0x000fe200000010ff */
[----:B------:R0:W-:Y:S01]  /*1ec0*/  @P6 STG.E.128 desc[UR4][R90.64], R76 ;  /* 0x0000004c5a006986 */ /* 0x0001e2000c101d04 */
[----:B------:R-:W-:Y:S02]  /*1ed0*/  F2FP.BF16.F32.PACK_AB R86, R95, R86 ;  /* 0x000000565f56723e */ /* 0x000fe400000010ff */
[----:B------:R-:W-:Y:S01]  /*1ee0*/  F2FP.BF16.F32.PACK_AB R87, R180, R171 ;  /* 0x000000abb457723e */ /* 0x000fe200000010ff */
[----:B------:R0:W-:Y:S01]  /*1ef0*/  @P6 STG.E.128 desc[UR4][R90.64+0x10], R80 ;  /* 0x000010505a006986 */ /* 0x0001e2000c101d04 */
[----:B------:R-:W-:-:S03]  /*1f00*/  IADD3 R121, R121, 0x80, RZ ;  /* 0x0000008079797810 */ /* 0x000fc60007ffe0ff */
[----:B------:R0:W-:Y:S04]  /*1f10*/  STG.E.128 desc[UR4][R88.64], R84 ;  /* 0x0000005458007986 */ /* 0x0001e8000c101d04 */
.L_x_3645:
[----:B------:R-:W-:Y:S05]  /*1f20*/  BSYNC B0 ;  /* 0x0000000000007941 */ /* 0x000fea0003800000 */
.L_x_3644:
[----:B------:R-:W-:Y:S04]  /*1f30*/  BSSY B0, `(.L_x_3646) ;  /* 0x0000042000007945 */ /* 0x000fe80003800000 */
[----:B------:R-:W-:Y:S05]  /*1f40*/  @!P2 BRA `(.L_x_3647) ;  /* 0x000000040000a947 */ /* 0x000fea0003800000 */
[----:B------:R-:W-:Y:S01]  /*1f50*/  ISETP.NE.U32.AND P5, PT, RZ, UR14, PT ;  /* 0x0000000eff007c0c */ /* 0x000fe2000bfa5070 */
[-CC-:B0-----:R-:W-:Y:S01]  /*1f60*/  FFMA.FTZ R84, R164, R92.reuse, R93.reuse ;  /* 0x0000005ca4547223 */ /* 0x181fe2000001005d */
        /* <DEDUP_REMOVED lines=62> */
.L_x_3647:
[----:B------:R-:W-:Y:S05]  /*2350*/  BSYNC B0 ;  /* 0x0000000000007941 */ /* 0x000fea0003800000 */
.L_x_3646:
[----:B------:R-:W-:Y:S04]  /*2360*/  BSSY B0, `(.L_x_3648) ;  /* 0x0000041000007945 */ /* 0x000fe80003800000 */
[----:B------:R-:W-:Y:S05]  /*2370*/  @!P1 BRA `(.L_x_3649) ;  /* 0x0000000000fc9947 */ /* 0x000fea0003800000 */
[----:B------:R-:W-:Y:S01]  /*2380*/  ISETP.NE.U32.AND P5, PT, RZ, UR14, PT ;  /* 0x0000000eff007c0c */ /* 0x000fe2000bfa5070 */
[----:B01----:R-:W0:Y:S01]  /*2390*/  LDC.64 R84, c[0x0][0x2f8] ;  /* 0x0000be00ff547b82 */ /* 0x003e220000000a00 */
[----:B------:R-:W-:Y:S01]  /*23a0*/  ISETP.NE.U32.AND P6, PT, RZ, UR8, PT ;  /* 0x00000008ff007c0c */ /* 0x000fe2000bfc5070 */
[-CC-:B------:R-:W-:Y:S01]  /*23b0*/  FFMA.FTZ R95, R131, R92.reuse, R93.reuse ;  /* 0x0000005c835f7223 */ /* 0x180fe2000001005d */
[----:B------:R-:W-:Y:S01]  /*23c0*/  ISETP.NE.AND.EX P5, PT, RZ, UR15, PT, P5 ;  /* 0x0000000fff007c0c */ /* 0x000fe2000bfa5350 */
[-CC-:B------:R-:W-:Y:S01]  /*23d0*/  FFMA.FTZ R167, R140, R92.reuse, R93.reuse ;  /* 0x0000005c8ca77223 */ /* 0x180fe2000001005d */
[----:B------:R-:W-:Y:S01]  /*23e0*/  ISETP.NE.AND.EX P6, PT, RZ, UR9, PT, P6 ;  /* 0x00000009ff007c0c */ /* 0x000fe2000bfc5360 */
        /* <DEDUP_REMOVED lines=31> */
[----:B0-----:R-:W-:Y:S01]  /*25e0*/  IMAD.WIDE.U32 R90, R121, 0x10, R84 ;  /* 0x00000010795a7825 */ /* 0x001fe200078e0054 */
[----:B------:R-:W-:-:S03]  /*25f0*/  SEL R78, R95, R78, P5 ;  /* 0x0000004e5f4e7207 */ /* 0x000fc60002800000 */
[----:B------:R-:W-:Y:S01]  /*2600*/  FMUL.FTZ R84, R93, R94 ;  /* 0x0000005e5d547220 */ /* 0x000fe20000410000 */
[----:B------:R-:W-:Y:S01]  /*2610*/  SEL R79, R174, R79, P5 ;  /* 0x0000004fae4f7207 */ /* 0x000fe20002800000 */
[----:B-1----:R-:W-:Y:S01]  /*2620*/  @P5 IMAD.WIDE.U32 R88, R121, 0x20, R86 ;  /* 0x0000002079585825 */ /* 0x002fe200078e0056 */
[----:B------:R-:W-:-:S03]  /*2630*/  SEL R82, R173, R82, P5 ;  /* 0x00000052ad527207 */ /* 0x000fc60002800000 */
[-C--:B------:R-:W-:Y:S01]  /*2640*/  FMUL.FTZ R85, R92, R94.reuse ;  /* 0x0000005e5c557220 */ /* 0x080fe20000410000 */
[-C--:B------:R-:W-:Y:S01]  /*2650*/  FMUL.FTZ R95, R95, R94.reuse ;  /* 0x0000005e5f5f7220 */ /* 0x080fe20000410000 */
[-C--:B------:R-:W-:Y:S01]  /*2660*/  FMUL.FTZ R174, R174, R94.reuse ;  /* 0x0000005eaeae7220 */ /* 0x080fe20000410000 */
[-C--:B------:R-:W-:Y:S01]  /*2670*/  FMUL.FTZ R86, R169, R94.reuse ;  /* 0x0000005ea9567220 */ /* 0x080fe20000410000 */
[-C--:B------:R-:W-:Y:S01]  /*2680*/  FMUL.FTZ R87, R178, R94.reuse ;  /* 0x0000005eb2577220 */ /* 0x080fe20000410000 */
[-C--:B------:R-:W-:Y:S01]  /*2690*/  FMUL.FTZ R173, R173, R94.reuse ;  /* 0x0000005eadad7220 */ /* 0x080fe20000410000 */
[----:B------:R-:W-:Y:S01]  /*26a0*/  FMUL.FTZ R94, R124, R94 ;  /* 0x0000005e7c5e7220 */ /* 0x000fe20000410000 */
[----:B------:R-:W-:Y:S02]  /*26b0*/  SEL R76, R93, R76, P5 ;  /* 0x0000004c5d4c7207 */ /* 0x000fe40002800000 */
[----:B------:R-:W-:Y:S02]  /*26c0*/  SEL R77, R92, R77, P5 ;  /* 0x0000004d5c4d7207 */ /* 0x000fe40002800000 */
[----:B------:R-:W-:-:S02]  /*26d0*/  SEL R80, R169, R80, P5 ;  /* 0x00000050a9507207 */ /* 0x000fc40002800000 */
[----:B------:R-:W-:Y:S01]  /*26e0*/  SEL R81, R178, R81, P5 ;  /* 0x00000051b2517207 */ /* 0x000fe20002800000 */
[----:B------:R2:W-:Y:S01]  /*26f0*/  @P5 STG.E.128 desc[UR4][R88.64], R76 ;  /* 0x0000004c58005986 */ /* 0x0005e2000c101d04 */
[----:B------:R-:W-:Y:S02]  /*2700*/  SEL R83, R124, R83, P5 ;  /* 0x000000537c537207 */ /* 0x000fe40002800000 */
[----:B------:R-:W-:Y:S02]  /*2710*/  F2FP.BF16.F32.PACK_AB R84, R85, R84 ;  /* 0x000000545554723e */ /* 0x000fe400000010ff */
[----:B------:R-:W-:Y:S01]  /*2720*/  F2FP.BF16.F32.PACK_AB R86, R87, R86 ;  /* 0x000000565756723e */ /* 0x000fe200000010ff */
[----:B------:R2:W-:Y:S01]  /*2730*/  @P5 STG.E.128 desc[UR4][R88.64+0x10], R80 ;  /* 0x0000105058005986 */ /* 0x0005e2000c101d04 */
[----:B------:R-:W-:Y:S02]  /*2740*/  F2FP.BF16.F32.PACK_AB R85, R174, R95 ;  /* 0x0000005fae55723e */ /* 0x000fe400000010ff */
[----:B------:R-:W-:-:S05]  /*2750*/  F2FP.BF16.F32.PACK_AB R87, R94, R173 ;  /* 0x000000ad5e57723e */ /* 0x000fca00000010ff */
[----:B------:R2:W-:Y:S02]  /*2760*/  STG.E.128 desc[UR4][R90.64], R84 ;  /* 0x000000545a007986 */ /* 0x0005e4000c101d04 */
.L_x_3649:
[----:B------:R-:W-:Y:S05]  /*2770*/  BSYNC B0 ;  /* 0x0000000000007941 */ /* 0x000fea0003800000 */
.L_x_3648:
[----:B------:R-:W-:Y:S02]  /*2780*/  IADD3 R109, R109, UR16, RZ ;  /* 0x000000106d6d7c10 */ /* 0x000fe4000fffe0ff */
[----:B------:R-:W-:Y:S02]  /*2790*/  SEL R167, RZ, 0x1, P4 ;  /* 0x00000001ffa77807 */ /* 0x000fe40002000000 */
[----:B------:R-:W-:-:S13]  /*27a0*/  ISETP.GE.AND P5, PT, R109, UR17, PT ;  /* 0x000000116d007c0c */ /* 0x000fda000bfa6270 */
[----:B------:R-:W-:Y:S05]  /*27b0*/  @!P5 BRA `(.L_x_3650) ;  /* 0xffffffdc00a8d947 */ /* 0x000fea000383ffff */
.L_x_3636:
        /* <DEDUP_REMOVED lines=16> */
.L_x_3652:
[----:B------:R-:W-:Y:S05]  /*28c0*/  BSYNC B0 ;  /* 0x0000000000007941 */ /* 0x000fea0003800000 */
.L_x_3651:
        /* <DEDUP_REMOVED lines=11> */
.L_x_3654:
[----:B------:R-:W-:Y:S05]  /*2980*/  BSYNC B0 ;  /* 0x0000000000007941 */ /* 0x000fea0003800000 */
.L_x_3653:
        /* <DEDUP_REMOVED lines=10> */
.L_x_3643:
[----:B------:R-:W-:Y:S02]  /*2a30*/  MOV R178, R173 ;  /* 0x000000ad00b27202 */ /* 0x000fe40000000f00 */
[----:B------:R-:W-:Y:S02]  /*2a40*/  MOV R169, 0x10 ;  /* 0x0000001000a97802 */ /* 0x000fe40000000f00 */
[----:B------:R-:W-:Y:S02]  /*2a50*/  MOV R180, 0x1f ;  /* 0x0000001f00b47802 */ /* 0x000fe40000000f00 */
[----:B------:R-:W-:-:S07]  /*2a60*/  MOV R95, 0xffffffff ;  /* 0xffffffff005f7802 */ /* 0x000fce0000000f00 */
[----:B------:R-:W-:Y:S05]  /*2a70*/  WARPSYNC.COLLECTIVE R95, `(.L_x_3655) ;  /* 0x000000005f087348 */ /* 0x000fea0003c00000 */
[----:B------:R0:W1:Y:S02]  /*2a80*/  SHFL.DOWN P6, R167, R178, R169, R180 ;  /* 0x080000a9b2a77389 */ /* 0x00006400000c00b4 */
[----:B01----:R-:W-:Y:S01]  /*2a90*/  ENDCOLLECTIVE ;  /* 0x000000000000791b */ /* 0x003fe20003800000 */
.L_x_3655:
[----:B------:R-:W-:Y:S02]  /*2aa0*/  MOV R178, R174 ;  /* 0x000000ae00b27202 */ /* 0x000fe40000000f00 */
[----:B------:R-:W-:-:S07]  /*2ab0*/  MOV R86, R167 ;  /* 0x000000a700567202 */ /* 0x000fce0000000f00 */
[----:B------:R-:W-:Y:S05]  /*2ac0*/  WARPSYNC.COLLECTIVE R95, `(.L_x_3656) ;  /* 0x000000005f087348 */ /* 0x000fea0003c00000 */
[----:B------:R0:W1:Y:S02]  /*2ad0*/  SHFL.DOWN P6, R167, R178, R169, R180 ;  /* 0x080000a9b2a77389 */ /* 0x00006400000c00b4 */
[----:B01----:R-:W-:Y:S01]  /*2ae0*/  ENDCOLLECTIVE ;  /* 0x000000000000791b */ /* 0x003fe20003800000 */
.L_x_3656:
[----:B------:R-:W-:-:S05]  /*2af0*/  FADD.FTZ R86, R86, R173 ;  /* 0x000000ad56567221 */ /* 0x000fca0000010000 */
[----:B------:R-:W-:Y:S02]  /*2b00*/  MOV R178, R86 ;  /* 0x0000005600b27202 */ /* 0x000fe40000000f00 */
[----:B------:R-:W-:Y:S02]  /*2b10*/  MOV R169, 0x8 ;  /* 0x0000000800a97802 */ /* 0x000fe40000000f00 */
[----:B------:R-:W-:-:S07]  /*2b20*/  MOV R87, R167 ;  /* 0x000000a700577202 */ /* 0x000fce0000000f00 */
[----:B------:R-:W-:Y:S05]  /*2b30*/  WARPSYNC.COLLECTIVE R95, `(.L_x_3657) ;  /* 0x000000005f087348 */ /* 0x000fea0003c00000 */
[----:B------:R0:W1:Y:S02]  /*2b40*/  SHFL.DOWN P6, R167, R178, R169, R180 ;  /* 0x080000a9b2a77389 */ /* 0x00006400000c00b4 */
[----:B01----:R-:W-:Y:S01]  /*2b50*/  ENDCOLLECTIVE ;  /* 0x000000000000791b */ /* 0x003fe20003800000 */
.L_x_3657:
[----:B------:R-:W-:-:S05]  /*2b60*/  FADD.FTZ R87, R87, R174 ;  /* 0x000000ae57577221 */ /* 0x000fca0000010000 */
[----:B------:R-:W-:Y:S02]  /*2b70*/  MOV R178, R87 ;  /* 0x0000005700b27202 */ /* 0x000fe40000000f00 */
[----:B------:R-:W-:-:S07]  /*2b80*/  MOV R89, R167 ;  /* 0x000000a700597202 */ /* 0x000fce0000000f00 */
[----:B------:R-:W-:Y:S05]  /*2b90*/  WARPSYNC.COLLECTIVE R95, `(.L_x_3658) ;  /* 0x000000005f087348 */ /* 0x000fea0003c00000 */
[----:B------:R0:W1:Y:S02]  /*2ba0*/  SHFL.DOWN P6, R167, R178, R169, R180 ;  /* 0x080000a9b2a77389 */ /* 0x00006400000c00b4 */
[----:B01----:R-:W-:Y:S01]  /*2bb0*/  ENDCOLLECTIVE ;  /* 0x000000000000791b */ /* 0x003fe20003800000 */
.L_x_3658:
[----:B------:R-:W-:-:S05]  /*2bc0*/  FADD.FTZ R89, R86, R89 ;  /* 0x0000005956597221 */ /* 0x000fca0000010000 */
[----:B------:R-:W-:Y:S02]  /*2bd0*/  MOV R178, R89 ;  /* 0x0000005900b27202 */ /* 0x000fe40000000f00 */
[----:B------:R-:W-:Y:S02]  /*2be0*/  MOV R169, 0x4 ;  /* 0x0000000400a97802 */ /* 0x000fe40000000f00 */
[----:B------:R-:W-:-:S07]  /*2bf0*/  MOV R88, R167 ;  /* 0x000000a700587202 */ /* 0x000fce0000000f00 */
[----:B------:R-:W-:Y:S05]  /*2c00*/  WARPSYNC.COLLECTIVE R95, `(.L_x_3659) ;  /* 0x000000005f087348 */ /* 0x000fea0003c00000 */
[----:B------:R0:W1:Y:S02]  /*2c10*/  SHFL.DOWN P6, R167, R178, R169, R180 ;  /* 0x080000a9b2a77389 */ /* 0x00006400000c00b4 */
[----:B01----:R-:W-:Y:S01]  /*2c20*/  ENDCOLLECTIVE ;  /* 0x000000000000791b */ /* 0x003fe20003800000 */
.L_x_3659:
[----:B------:R-:W-:-:S05]  /*2c30*/  FADD.FTZ R88, R87, R88 ;  /* 0x0000005857587221 */ /* 0x000fca0000010000 */
[----:B------:R-:W-:Y:S02]  /*2c40*/  MOV R178, R88 ;  /* 0x0000005800b27202 */ /* 0x000fe40000000f00 */
[----:B------:R-:W-:-:S07]  /*2c50*/  MOV R90, R167 ;  /* 0x000000a7005a7202 */ /* 0x000fce0000000f00 */
[----:B------:R-:W-:Y:S05]  /*2c60*/  WARPSYNC.COLLECTIVE R95, `(.L_x_3660) ;  /* 0x000000005f087348 */ /* 0x000fea0003c00000 */
[----:B------:R0:W1:Y:S02]  /*2c70*/  SHFL.DOWN P6, R167, R178, R169, R180 ;  /* 0x080000a9b2a77389 */ /* 0x00006400000c00b4 */
[----:B01----:R-:W-:Y:S01]  /*2c80*/  ENDCOLLECTIVE ;  /* 0x000000000000791b */ /* 0x003fe20003800000 */
.L_x_3660:
[----:B------:R-:W-:-:S05]  /*2c90*/  FADD.FTZ R90, R89, R90 ;  /* 0x0000005a595a7221 */ /* 0x000fca0000010000 */
[----:B------:R-:W-:Y:S02]  /*2ca0*/  MOV R178, R90 ;  /* 0x0000005a00b27202 */ /* 0x000fe40000000f00 */
[----:B------:R-:W-:Y:S02]  /*2cb0*/  MOV R169, 0x2 ;  /* 0x0000000200a97802 */ /* 0x000fe40000000f00 */
[----:B------:R-:W-:-:S07]  /*2cc0*/  MOV R91, R167 ;  /* 0x000000a7005b7202 */ /* 0x000fce0000000f00 */
[----:B------:R-:W-:Y:S05]  /*2cd0*/  WARPSYNC.COLLECTIVE R95, `(.L_x_3661) ;  /* 0x000000005f087348 */ /* 0x000fea0003c00000 */
[----:B------:R0:W1:Y:S02]  /*2ce0*/  SHFL.DOWN P6, R167, R178, R169, R180 ;  /* 0x080000a9b2a77389 */ /* 0x00006400000c00b4 */
[----:B01----:R-:W-:Y:S01]  /*2cf0*/  ENDCOLLECTIVE ;  /* 0x000000000000791b */ /* 0x003fe20003800000 */
.L_x_3661:
[----:B------:R-:W-:-:S05]  /*2d00*/  FADD.FTZ R91, R88, R91 ;  /* 0x0000005b585b7221 */ /* 0x000fca0000010000 */
[----:B------:R-:W-:Y:S02]  /*2d10*/  MOV R178, R91 ;  /* 0x0000005b00b27202 */ /* 0x000fe40000000f00 */
[----:B------:R-:W-:-:S07]  /*2d20*/  MOV R93, R167 ;  /* 0x000000a7005d7202 */ /* 0x000fce0000000f00 */
[----:B------:R-:W-:Y:S05]  /*2d30*/  WARPSYNC.COLLECTIVE R95, `(.L_x_3662) ;  /* 0x000000005f087348 */ /* 0x000fea0003c00000 */
[----:B------:R0:W1:Y:S02]  /*2d40*/  SHFL.DOWN P6, R167, R178, R169, R180 ;  /* 0x080000a9b2a77389 */ /* 0x00006400000c00b4 */
[----:B01----:R-:W-:Y:S01]  /*2d50*/  ENDCOLLECTIVE ;  /* 0x000000000000791b */ /* 0x003fe20003800000 */
.L_x_3662:
[----:B------:R-:W-:-:S05]  /*2d60*/  FADD.FTZ R93, R90, R93 ;  /* 0x0000005d5a5d7221 */ /* 0x000fca0000010000 */
[----:B------:R-:W-:Y:S02]  /*2d70*/  MOV R178, R93 ;  /* 0x0000005d00b27202 */ /* 0x000fe40000000f00 */
[----:B------:R-:W-:Y:S02]  /*2d80*/  MOV R169, 0x1 ;  /* 0x0000000100a97802 */ /* 0x000fe40000000f00 */
[----:B------:R-:W-:-:S07]  /*2d90*/  MOV R92, R167 ;  /* 0x000000a7005c7202 */ /* 0x000fce0000000f00 */
[----:B------:R-:W-:Y:S05]  /*2da0*/  WARPSYNC.COLLECTIVE R95, `(.L_x_3663) ;  /* 0x000000005f087348 */ /* 0x000fea0003c00000 */
[----:B------:R0:W1:Y:S02]  /*2db0*/  SHFL.DOWN P6, R167, R178, R169, R180 ;  /* 0x080000a9b2a77389 */ /* 0x00006400000c00b4 */
[----:B01----:R-:W-:Y:S01]  /*2dc0*/  ENDCOLLECTIVE ;  /* 0x000000000000791b */ /* 0x003fe20003800000 */
.L_x_3663:
[----:B------:R-:W-:-:S05]  /*2dd0*/  FADD.FTZ R86, R91, R92 ;  /* 0x0000005c5b567221 */ /* 0x000fca0000010000 */
[----:B------:R-:W-:Y:S02]  /*2de0*/  MOV R178, R86 ;  /* 0x0000005600b27202 */ /* 0x000fe40000000f00 */
[----:B------:R-:W-:-:S07]  /*2df0*/  MOV R92, R167 ;  /* 0x000000a7005c7202 */ /* 0x000fce0000000f00 */
[----:B------:R-:W-:Y:S05]  /*2e00*/  WARPSYNC.COLLECTIVE R95, `(.L_x_3664) ;  /* 0x000000005f087348 */ /* 0x000fea0003c00000 */
[----:B------:R0:W1:Y:S02]  /*2e10*/  SHFL.DOWN P6, R167, R178, R169, R180 ;  /* 0x080000a9b2a77389 */ /* 0x00006400000c00b4 */
[----:B01----:R-:W-:Y:S01]  /*2e20*/  ENDCOLLECTIVE ;  /* 0x000000000000791b */ /* 0x003fe20003800000 */
.L_x_3664:
[----:B------:R-:W-:Y:S01]  /*2e30*/  MOV R87, R167 ;  /* 0x000000a700577202 */ /* 0x000fe20000000f00 */
[----:B------:R-:W-:Y:S06]  /*2e40*/  BRA `(.L_x_3665) ;  /* 0xffffffe800c47947 */ /* 0x000fec000383ffff */
.L_x_3666:
        /* <DEDUP_REMOVED lines=11> */
.L_x_11319:


//--------------------- .text._ZN10layer_norm13ln_bwd_kernelINS_13Kernel_traitsI13__nv_bfloat16S2_fS2_fjLj3072ELj1ELj1ELj4ELj16ENS_18Kernel_traits_baseILj3072ES2_S2_fS2_fjLj128EEEEELb0ELb0ELb0ELb1EEEvNS_9BwdParamsE --------------------------
	.section	.text._ZN10layer_norm13ln_bwd_kernelINS_13Kernel_traitsI13__nv_bfloat16S2_fS2_fjLj3072ELj1ELj1ELj4ELj16ENS_18Kernel_traits_baseILj3072ES2_S2_fS2_fjLj128EEEEELb0ELb0ELb0ELb1EEEvNS_9BwdParamsE,"ax",@progbits
	.align	128
        .global         _ZN10layer_norm13ln_bwd_kernelINS_13Kernel_traitsI13__nv_bfloat16S2_fS2_fjLj3072ELj1ELj1ELj4ELj16ENS_18Kernel_traits_baseILj3072ES2_S2_fS2_fjLj128EEEEELb0ELb0ELb0ELb1EEEvNS_9BwdParamsE
        .type           _ZN10layer_norm13ln_bwd_kernelINS_13Kernel_traitsI13__nv_bfloat16S2_fS2_fjLj3072ELj1ELj1ELj4ELj16ENS_18Kernel_traits_baseILj3072ES2_S2_fS2_fjLj128EEEEELb0ELb0ELb0ELb1EEEvNS_9BwdParamsE,@function
        .size           _ZN10layer_norm13ln_bwd_kernelINS_13Kernel_traitsI13__nv_bfloat16S2_fS2_fjLj3072ELj1ELj1ELj4ELj16ENS_18Kernel_traits_baseILj3072ES2_S2_fS2_fjLj128EEEEELb0ELb0ELb0ELb1EEEvNS_9BwdParamsE,(.L_x_11320 - _ZN10layer_norm13ln_bwd_kernelINS_13Kernel_traitsI13__nv_bfloat16S2_fS2_fjLj3072ELj1ELj1ELj4ELj16ENS_18Kernel_traits_baseILj3072ES2_S2_fS2_fjLj128EEEEELb0ELb0ELb0ELb1EEEvNS_9BwdParamsE)
        .other          _ZN10layer_norm13ln_bwd_kernelINS_13Kernel_traitsI13__nv_bfloat16S2_fS2_fjLj3072ELj1ELj1ELj4ELj16ENS_18Kernel_traits_baseILj3072ES2_S2_fS2_fjLj128EEEEELb0ELb0ELb0ELb1EEEvNS_9BwdParamsE,@"STO_CUDA_ENTRY STV_DEFAULT"
_ZN10layer_norm13ln_bwd_kernelINS_13Kernel_traitsI13__nv_bfloat16S2_fS2_fjLj3072ELj1ELj1ELj4ELj16ENS_18Kernel_traits_baseILj3072ES2_S2_fS2_fjLj128EEEEELb0ELb0ELb0ELb1EEEvNS_9BwdParamsE:
.text._ZN10layer_norm13ln_bwd_kernelINS_13Kernel_traitsI13__nv_bfloat16S2_fS2_fjLj3072ELj1ELj1ELj4ELj16ENS_18Kernel_traits_baseILj3072ES2_S2_fS2_fjLj128EEEEELb0ELb0ELb0ELb1EEEvNS_9BwdParamsE:
        /* <DEDUP_REMOVED lines=38> */
.L_x_3667:
        /* <DEDUP_REMOVED lines=8> */
[----:B------:R-:W4:Y:S01]  /*02e0*/  LDG.E.128 R12, desc[UR6][R2.64+0x1000] ;  /* 0x00100006020c7981 */ /* 0x000f22000c1e1d00 */
[----:B------:R-:W-:Y:S01]  /*02f0*/  ISETP.NE.U32.AND P0, PT, RZ, UR4, PT ;  /* 0x00000004ff007c0c */ /* 0x000fe2000bf05070 */
[----:B------:R-:W-:Y:S01]  /*0300*/  HFMA2.MMA R151, -RZ, RZ, 0, 5.9604644775390625e-08 ;  /* 0x00000001ff977435 */ /* 0x000fe200000001ff */
[----:B------:R-:W-:Y:S01]  /*0310*/  MOV R85, RZ ;  /* 0x000000ff00557202 */ /* 0x000fe20000000f00 */
        /* <DEDUP_REMOVED lines=25> */
[----:B--2---:R-:W-:-:S02]  /*04b0*/  PRMT R132, R4, 0x7632, R132 ;  /* 0x0000763204847816 */ /* 0x004fc40000000084 */
[----:B------:R-:W-:Y:S02]  /*04c0*/  PRMT R133, R5, 0x7632, R133 ;  /* 0x0000763205857816 */ /* 0x000fe40000000085 */
[----:B------:R-:W-:Y:S02]  /*04d0*/  PRMT R134, R6, 0x7632, R134 ;  /* 0x0000763206867816 */ /* 0x000fe40000000086 */
[----:B------:R-:W-:Y:S02]  /*04e0*/  PRMT R135, R7, 0x7632, R135 ;  /* 0x0000763207877816 */ /* 0x000fe40000000087 */
[----:B---3--:R-:W-:Y:S02]  /*04f0*/  PRMT R136, R8, 0x7632, R136 ;  /* 0x0000763208887816 */ /* 0x008fe40000000088 */
[----:B------:R-:W-:Y:S02]  /*0500*/  PRMT R137, R9, 0x7632, R137 ;  /* 0x0000763209897816 */ /* 0x000fe40000000089 */
[----:B------:R-:W-:-:S02]  /*0510*/  PRMT R138, R10, 0x7632, R138 ;  /* 0x000076320a8a7816 */ /* 0x000fc4000000008a */
[----:B------:R-:W-:Y:S02]  /*0520*/  PRMT R139, R11, 0x7632, R139 ;  /* 0x000076320b8b7816 */ /* 0x000fe4000000008b */
[----:B----4-:R-:W-:Y:S02]  /*0530*/  PRMT R140, R12, 0x7632, R140 ;  /* 0x000076320c8c7816 */ /* 0x010fe4000000008c */
[----:B------:R-:W-:Y:S02]  /*0540*/  PRMT R141, R13, 0x7632, R141 ;  /* 0x000076320d8d7816 */ /* 0x000fe4000000008d */
[----:B------:R-:W-:Y:S02]  /*0550*/  PRMT R142, R14, 0x7632, R142 ;  /* 0x000076320e8e7816 */ /* 0x000fe4000000008e */
[----:B------:R-:W-:Y:S02]  /*0560*/  PRMT R143, R15, 0x7632, R143 ;  /* 0x000076320f8f7816 */ /* 0x000fe4000000008f */
        /* <DEDUP_REMOVED lines=23> */
[----:B------:R-:W-:-:S07]  /*06e0*/  SHF.L.U32 R143, R143, 0x10, RZ ;  /* 0x000000108f8f7819 */ /* 0x000fce00000006ff */
.L_x_3671:
        /* <DEDUP_REMOVED lines=13> */
[----:B-1----:R-:W-:Y:S01]  /*07c0*/  IMAD.WIDE R2, R144, 0x4, R2 ;  /* 0x0000000490027825 */ /* 0x002fe200078e0202 */
[C---:B------:R-:W-:Y:S01]  /*07d0*/  IADD3 R148, R150.reuse, 0x80, RZ ;  /* 0x0000008096947810 */ /* 0x040fe20007ffe0ff */
[----:B------:R-:W4:Y:S04]  /*07e0*/  @P0 LDG.E.U16 R0, desc[UR6][R56.64] ;  /* 0x0000000638000981 */ /* 0x000f28000c1e1500 */
[----:B------:R1:W4:Y:S01]  /*07f0*/  LDG.E R164, desc[UR6][R2.64] ;  /* 0x0000000602a47981 */ /* 0x000322000c1e1900 */
[----:B--2---:R-:W-:-:S05]  /*0800*/  IMAD.WIDE.U32 R68, R150, 0x20, R160 ;  /* 0x0000002096447825 */ /* 0x004fca00078e00a0 */
[----:B------:R-:W2:Y:S01]  /*0810*/  LDG.E.128 R36, desc[UR6][R68.64] ;  /* 0x0000000644247981 */ /* 0x000ea2000c1e1d00 */
[----:B---3--:R-:W-:-:S03]  /*0820*/  IMAD.WIDE.U32 R40, R150, 0x10, R64 ;  /* 0x0000001096287825 */ /* 0x008fc600078e0040 */
[----:B------:R-:W3:Y:S01]  /*0830*/  LDG.E.128 R44, desc[UR6][R68.64+0x10] ;  /* 0x00001006442c7981 */ /* 0x000ee2000c1e1d00 */
[----:B------:R-:W-:Y:S01]  /*0840*/  IADD3 R147, R150, 0x100, RZ ;  /* 0x0000010096937810 */ /* 0x000fe20007ffe0ff */
[----:B-1----:R-:W1:Y:S01]  /*0850*/  LDC.64 R2, c[0x0][0x2c8] ;  /* 0x0000b200ff027b82 */ /* 0x002e620000000a00 */
[----:B------:R-:W-:Y:S01]  /*0860*/  IMAD.WIDE.U32 R154, R148, 0x20, R160 ;  /* 0x00000020949a7825 */ /* 0x000fe200078e00a0 */
[----:B------:R-:W3:Y:S03]  /*0870*/  LDG.E.128 R40, desc[UR6][R40.64] ;  /* 0x0000000628287981 */ /* 0x000ee6000c1e1d00 */
[----:B0-----:R-:W-:Y:S01]  /*0880*/  IMAD.WIDE R152, R144, 0x4, R152 ;  /* 0x0000000490987825 */ /* 0x001fe200078e0298 */
[----:B------:R-:W3:Y:S04]  /*0890*/  LDG.E.128 R48, desc[UR6][R154.64] ;  /* 0x000000069a307981 */ /* 0x000ee8000c1e1d00 */
[----:B------:R-:W3:Y:S01]  /*08a0*/  LDG.E R149, desc[UR6][R152.64] ;  /* 0x0000000698957981 */ /* 0x000ee2000c1e1900 */
[----:B------:R-:W-:-:S03]  /*08b0*/  IMAD.WIDE.U32 R52, R148, 0x10, R64 ;  /* 0x0000001094347825 */ /* 0x000fc600078e0040 */
[----:B------:R0:W3:Y:S04]  /*08c0*/  LDG.E.128 R56, desc[UR6][R154.64+0x10] ;  /* 0x000010069a387981 */ /* 0x0000e8000c1e1d00 */
[----:B------:R-:W3:Y:S01]  /*08d0*/  LDG.E.128 R52, desc[UR6][R52.64] ;  /* 0x0000000634347981 */ /* 0x000ee2000c1e1d00 */
[----:B------:R-:W-:-:S05]  /*08e0*/  IMAD.WIDE.U32 R160, R147, 0x20, R160 ;  /* 0x0000002093a07825 */ /* 0x000fca00078e00a0 */
[----:B------:R-:W3:Y:S01]  /*08f0*/  LDG.E.128 R60, desc[UR6][R160.64] ;  /* 0x00000006a03c7981 */ /* 0x000ee2000c1e1d00 */
[----:B------:R-:W-:-:S03]  /*0900*/  IMAD.WIDE.U32 R64, R147, 0x10, R64 ;  /* 0x0000001093407825 */ /* 0x000fc600078e0040 */
[----:B------:R2:W3:Y:S04]  /*0910*/  LDG.E.128 R68, desc[UR6][R160.64+0x10] ;  /* 0x00001006a0447981 */ /* 0x0004e8000c1e1d00 */
[----:B------:R-:W3:Y:S01]  /*0920*/  LDG.E.128 R64, desc[UR6][R64.64] ;  /* 0x0000000640407981 */ /* 0x000ee2000c1e1d00 */
[----:B-1----:R-:W-:-:S04]  /*0930*/  ISETP.NE.U32.AND P1, PT, R2, RZ, PT ;  /* 0x000000ff0200720c */ /* 0x002fc80003f25070 */
[----:B------:R-:W-:-:S13]  /*0940*/  ISETP.NE.AND.EX P1, PT, R3, RZ, PT, P1 ;  /* 0x000000ff0300720c */ /* 0x000fda0003f25310 */
[----:B------:R-:W0:Y:S08]  /*0950*/  @P1 LDC.64 R156, c[0x0][0x2c8] ;  /* 0x0000b200ff9c1b82 */ /* 0x000e300000000a00 */
[----:B------:R-:W1:Y:S01]  /*0960*/  @P1 LDC.64 R158, c[0x0][0x2c8] ;  /* 0x0000b200ff9e1b82 */ /* 0x000e620000000a00 */
[----:B------:R-:W-:-:S07]  /*0970*/  ISETP.NE.AND P2, PT, RZ, UR8, PT ;  /* 0x00000008ff007c0c */ /* 0x000fce000bf45270 */
[----:B------:R-:W1:Y:S01]  /*0980*/  @P1 LDC.64 R162, c[0x0][0x2c8] ;  /* 0x0000b200ffa21b82 */ /* 0x000e620000000a00 */
[----:B------:R-:W-:Y:S01]  /*0990*/  MOV R146, 0x3f800000 ;  /* 0x3f80000000927802 */ /* 0x000fe20000000f00 */
[----:B0-----:R-:W-:-:S05]  /*09a0*/  @P1 IMAD.WIDE.U32 R154, R150, 0x20, R156 ;  /* 0x00000020969a1825 */ /* 0x001fca00078e009c */
[----:B------:R-:W5:Y:S01]  /*09b0*/  @P1 LDG.E.128 R4, desc[UR6][R154.64] ;  /* 0x000000069a041981 */ /* 0x000f62000c1e1d00 */
[----:B-1----:R-:W-:-:S03]  /*09c0*/  @P1 IMAD.WIDE.U32 R156, R148, 0x20, R158 ;  /* 0x00000020949c1825 */ /* 0x002fc600078e009e */
[----:B------:R-:W5:Y:S04]  /*09d0*/  @P1 LDG.E.128 R8, desc[UR6][R154.64+0x10] ;  /* 0x000010069a081981 */ /* 0x000f68000c1e1d00 */
[----:B------:R-:W5:Y:S04]  /*09e0*/  @P1 LDG.E.128 R12, desc[UR6][R156.64] ;  /* 0x000000069c0c1981 */ /* 0x000f68000c1e1d00 */
[----:B------:R0:W5:Y:S01]  /*09f0*/  @P1 LDG.E.128 R16, desc[UR6][R156.64+0x10] ;  /* 0x000010069c101981 */ /* 0x000162000c1e1d00 */
[----:B------:R-:W-:-:S05]  /*0a00*/  @P1 IMAD.WIDE.U32 R158, R147, 0x20, R162 ;  /* 0x00000020939e1825 */ /* 0x000fca00078e00a2 */
[----:B------:R-:W5:Y:S04]  /*0a10*/  @P1 LDG.E.128 R20, desc[UR6][R158.64] ;  /* 0x000000069e141981 */ /* 0x000f68000c1e1d00 */
[----:B------:R1:W5:Y:S01]  /*0a20*/  @P1 LDG.E.128 R24, desc[UR6][R158.64+0x10] ;  /* 0x000010069e181981 */ /* 0x000362000c1e1d00 */
[----:B------:R-:W-:Y:S01]  /*0a30*/  UMOV UR4, 0xffffffff ;  /* 0xffffffff00047882 */ /* 0x000fe20000000000 */
[----:B------:R-:W-:Y:S02]  /*0a40*/  LOP3.LUT P1, RZ, R72, 0x1f, RZ, 0xc0, !PT ;  /* 0x0000001f48ff7812 */ /* 0x000fe4000782c0ff */
[----:B----4-:R-:W-:Y:S02]  /*0a50*/  @P0 SHF.L.U32 R146, R0, 0x10, RZ ;  /* 0x0000001000920819 */ /* 0x010fe400000006ff */
[----:B------:R-:W-:-:S05]  /*0a60*/  FSEL R185, R164, RZ, !P2 ;  /* 0x000000ffa4b97208 */ /* 0x000fca0005000000 */
[C---:B--2---:R-:W-:Y:S01]  /*0a70*/  FADD.FTZ R0, -R185.reuse, R36 ;  /* 0x00000024b9007221 */ /* 0x044fe20000010100 */
[C---:B------:R-:W-:Y:S01]  /*0a80*/  FADD.FTZ R152, -R185.reuse, R37 ;  /* 0x00000025b9987221 */ /* 0x040fe20000010100 */
[----:B------:R-:W-:Y:S01]  /*0a90*/  FADD.FTZ R160, -R185, R39 ;  /* 0x00000027b9a07221 */ /* 0x000fe20000010100 */
[C---:B---3--:R-:W-:Y:S02]  /*0aa0*/  PRMT R37, R40.reuse, 0x7632, R37 ;  /* 0x0000763228257816 */ /* 0x048fe40000000025 */
[----:B------:R-:W-:Y:S02]  /*0ab0*/  SHF.L.U32 R40, R40, 0x10, RZ ;  /* 0x0000001028287819 */ /* 0x000fe400000006ff */
[----:B------:R-:W-:Y:S01]  /*0ac0*/  PRMT R39, R41, 0x7632, R39 ;  /* 0x0000763229277816 */ /* 0x000fe20000000027 */
[----:B------:R-:W-:Y:S01]  /*0ad0*/  FADD.FTZ R166, -R185, R49 ;  /* 0x00000031b9a67221 */ /* 0x000fe20000010100 */
[----:B------:R-:W-:Y:S01]  /*0ae0*/  FMUL.FTZ R0, R149, R0 ;  /* 0x0000000095007220 */ /* 0x000fe20000410000 */
[C---:B------:R-:W-:Y:S01]  /*0af0*/  PRMT R153, R42.reuse, 0x7632, R153 ;  /* 0x000076322a997816 */ /* 0x040fe20000000099 */
[----:B0-----:R-:W-:Y:S01]  /*0b00*/  FADD.FTZ R156, -R185, R45 ;  /* 0x0000002db99c7221 */ /* 0x001fe20000010100 */
[----:B------:R-:W-:Y:S01]  /*0b10*/  SHF.L.U32 R155, R42, 0x10, RZ ;  /* 0x000000102a9b7819 */ /* 0x000fe200000006ff */
[----:B------:R-:W-:Y:S01]  /*0b20*/  FADD.FTZ R106, R40, R106 ;  /* 0x0000006a286a7221 */ /* 0x000fe20000010000 */
[----:B------:R-:W-:Y:S01]  /*0b30*/  SHF.L.U32 R37, R37, 0x10, RZ ;  /* 0x0000001025257819 */ /* 0x000fe200000006ff */
[-C--:B------:R-:W-:Y:S01]  /*0b40*/  FFMA.FTZ R131, R0, R40.reuse, R131 ;  /* 0x0000002800837223 */ /* 0x080fe20000010083 */
[----:B------:R-:W-:Y:S01]  /*0b50*/  FMUL.FTZ R49, R73, R40 ;  /* 0x0000002849317220 */ /* 0x000fe20000410000 */
[----:B------:R-:W-:Y:S01]  /*0b60*/  FADD.FTZ R42, -R185, R44 ;  /* 0x0000002cb92a7221 */ /* 0x000fe20000010100 */
[----:B------:R-:W-:Y:S01]  /*0b70*/  FMUL.FTZ R45, R149, R152 ;  /* 0x00000098952d7220 */ /* 0x000fe20000410000 */
[----:B------:R-:W-:Y:S01]  /*0b80*/  SHF.L.U32 R40, R39, 0x10, RZ ;  /* 0x0000001027287819 */ /* 0x000fe200000006ff */
[----:B------:R-:W-:Y:S01]  /*0b90*/  FMUL.FTZ R44, R149, R160 ;  /* 0x000000a0952c7220 */ /* 0x000fe20000410000 */
[----:B------:R-:W-:Y:S01]  /*0ba0*/  PRMT R157, R43, 0x7632, R157 ;  /* 0x000076322b9d7816 */ /* 0x000fe2000000009d */
[----:B------:R-:W-:Y:S01]  /*0bb0*/  FADD.FTZ R172, -R185, R56 ;  /* 0x00000038b9ac7221 */ /* 0x000fe20000010100 */
[----:B------:R-:W-:Y:S01]  /*0bc0*/  SHF.L.U32 R41, R41, 0x10, RZ ;  /* 0x0000001029297819 */ /* 0x000fe200000006ff */
[----:B------:R-:W-:Y:S01]  /*0bd0*/  FADD.FTZ R162, -R185, R47 ;  /* 0x0000002fb9a27221 */ /* 0x000fe20000010100 */
[----:B------:R-:W-:Y:S01]  /*0be0*/  PRMT R171, R55, 0x7632, R171 ;  /* 0x0000763237ab7816 */ /* 0x000fe200000000ab */
[-C--:B------:R-:W-:Y:S01]  /*0bf0*/  FFMA.FTZ R130, R45, R37.reuse, R130 ;  /* 0x000000252d827223 */ /* 0x080fe20000010082 */
[----:B------:R-:W-:Y:S01]  /*0c00*/  SHF.L.U32 R173, R55, 0x10, RZ ;  /* 0x0000001037ad7819 */ /* 0x000fe200000006ff */
[----:B------:R-:W-:Y:S01]  /*0c10*/  FADD.FTZ R107, R37, R107 ;  /* 0x0000006b256b7221 */ /* 0x000fe20000010000 */
[----:B------:R-:W-:Y:S01]  /*0c20*/  FMUL.FTZ R56, R132, R37 ;  /* 0x0000002584387220 */ /* 0x000fe20000410000 */
[----:B------:R-:W-:Y:S01]  /*0c30*/  FADD.FTZ R170, -R185, R51 ;  /* 0x00000033b9aa7221 */ /* 0x000fe20000010100 */
[-C--:B------:R-:W-:Y:S01]  /*0c40*/  FFMA.FTZ R129, R44, R40.reuse, R129 ;  /* 0x000000282c817223 */ /* 0x080fe20000010081 */
[----:B------:R-:W-:Y:S01]  /*0c50*/  FADD.FTZ R105, R40, R105 ;  /* 0x0000006928697221 */ /* 0x000fe20000010000 */
[----:B------:R-:W-:Y:S01]  /*0c60*/  FMUL.FTZ R55, R133, R40 ;  /* 0x0000002885377220 */ /* 0x000fe20000410000 */
[----:B------:R-:W-:Y:S01]  /*0c70*/  FADD.FTZ R37, RZ, R49 ;  /* 0x00000031ff257221 */ /* 0x000fe20000010000 */
[----:B------:R-:W-:Y:S01]  /*0c80*/  FADD.FTZ R154, -R185, R38 ;  /* 0x00000026b99a7221 */ /* 0x000fe20000010100 */
[----:B------:R-:W-:Y:S01]  /*0c90*/  FMUL.FTZ R51, R149, R42 ;  /* 0x0000002a95337220 */ /* 0x000fe20000410000 */
[----:B------:R-:W-:Y:S01]  /*0ca0*/  FFMA.FTZ R40, R0, R49, RZ ;  /* 0x0000003100287223 */ /* 0x000fe200000100ff */
[C---:B------:R-:W-:Y:S01]  /*0cb0*/  PRMT R167, R54.reuse, 0x7632, R167 ;  /* 0x0000763236a77816 */ /* 0x040fe200000000a7 */
[----:B-1----:R-:W-:Y:S01]  /*0cc0*/  FADD.FTZ R158, -R185, R46 ;  /* 0x0000002eb99e7221 */ /* 0x002fe20000010100 */
[----:B------:R-:W-:Y:S01]  /*0cd0*/  SHF.L.U32 R169, R54, 0x10, RZ ;  /* 0x0000001036a97819 */ /* 0x000fe200000006ff */
[----:B------:R-:W-:Y:S01]  /*0ce0*/  FMUL.FTZ R54, R149, R162 ;  /* 0x000000a295367220 */ /* 0x000fe20000410000 */
[----:B------:R-:W-:Y:S01]  /*0cf0*/  SHF.L.U32 R42, R157, 0x10, RZ ;  /* 0x000000109d2a7819 */ /* 0x000fe200000006ff */
[----:B------:R-:W-:Y:S01]  /*0d00*/  FMUL.FTZ R46, R74, R41 ;  /* 0x000000294a2e7220 */ /* 0x000fe20000410000 */
[----:B------:R-:W-:Y:S01]  /*0d10*/  FADD.FTZ R37, R37, R56 ;  /* 0x0000003825257221 */ /* 0x000fe20000010000 */
[----:B------:R-:W-:Y:S01]  /*0d20*/  FMUL.FTZ R47, R149, R154 ;  /* 0x0000009a952f7220 */ /* 0x000fe20000410000 */
        /* <DEDUP_REMOVED lines=8> */
[----:B------:R-:W-:Y:S01]  /*0db0*/  SHF.L.U32 R153, R153, 0x10, RZ ;  /* 0x0000001099997819 */ /* 0x000fe200000006ff */
[----:B------:R-:W-:Y:S01]  /*0dc0*/  FMUL.FTZ R48, R75, R155 ;  /* 0x0000009b4b307220 */ /* 0x000fe20000410000 */
[----:B------:R-:W-:Y:S01]  /*0dd0*/  FADD.FTZ R39, R42, R55 ;  /* 0x000000372a277221 */ /* 0x000fe20000010000 */
[----:B------:R-:W-:Y:S01]  /*0de0*/  FFMA.FTZ R40, R44, R55, R37 ;  /* 0x000000372c287223 */ /* 0x000fe20000010025 */
[----:B------:R-:W-:Y:S01]  /*0df0*/  SHF.L.U32 R43, R43, 0x10, RZ ;  /* 0x000000102b2b7819 */ /* 0x000fe200000006ff */
[----:B------:R-:W-:Y:S01]  /*0e00*/  FADD.FTZ R174, -R185, R57 ;  /* 0x00000039b9ae7221 */ /* 0x000fe20000010100 */
[----:B------:R-:W-:Y:S01]  /*0e10*/  PRMT R159, R52, 0x7632, R159 ;  /* 0x00007632349f7816 */ /* 0x000fe2000000009f */
[----:B------:R-:W-:Y:S01]  /*0e20*/  FMUL.FTZ R57, R134, R153 ;  /* 0x0000009986397220 */ /* 0x000fe20000410000 */
[----:B------:R-:W-:Y:S01]  /*0e30*/  SHF.L.U32 R161, R52, 0x10, RZ ;  /* 0x0000001034a17819 */ /* 0x000fe200000006ff */
[----:B------:R-:W-:Y:S01]  /*0e40*/  FADD.FTZ R42, R39, R48 ;  /* 0x00000030272a7221 */ /* 0x000fe20000010000 */
[----:B------:R-:W-:Y:S01]  /*0e50*/  FMUL.FTZ R52, R149, R156 ;  /* 0x0000009c95347220 */ /* 0x000fe20000410000 */
[----:B------:R-:W-:Y:S01]  /*0e60*/  FFMA.FTZ R37, R51, R48, R40 ;  /* 0x0000003033257223 */ /* 0x000fe20000010028 */
[----:B------:R-:W-:Y:S01]  /*0e70*/  FADD.FTZ R168, -R185, R50 ;  /* 0x00000032b9a87221 */ /* 0x000fe20000010100 */
[C---:B------:R-:W-:Y:S01]  /*0e80*/  PRMT R163, R53.reuse, 0x7632, R163 ;  /* 0x0000763235a37816 */ /* 0x040fe200000000a3 */
[----:B------:R-:W-:Y:S01]  /*0e90*/  FMUL.FTZ R50, R76, R43 ;  /* 0x0000002b4c327220 */ /* 0x000fe20000410000 */
[----:B------:R-:W-:Y:S01]  /*0ea0*/  SHF.L.U32 R165, R53, 0x10, RZ ;  /* 0x0000001035a57819 */ /* 0x000fe200000006ff */
[----:B------:R-:W-:Y:S01]  /*0eb0*/  FADD.FTZ R39, R42, R57 ;  /* 0x000000392a277221 */ /* 0x000fe20000010000 */
[----:B------:R-:W-:Y:S01]  /*0ec0*/  FMUL.FTZ R53, R149, R158 ;  /* 0x0000009e95357220 */ /* 0x000fe20000410000 */
[----:B------:R-:W-:-:S02]  /*0ed0*/  FFMA.FTZ R40, R52, R57, R37 ;  /* 0x0000003934287223 */ /* 0x000fc40000010025 */
[----:B------:R-:W-:Y:S02]  /*0ee0*/  FADD.FTZ R42, R39, R50 ;  /* 0x00000032272a7221 */ /* 0x000fe40000010000 */
[----:B------:R-:W-:Y:S01]  /*0ef0*/  FFMA.FTZ R37, R53, R50, R40 ;  /* 0x0000003235257223 */ /* 0x000fe20000010028 */
[----:B------:R-:W-:Y:S01]  /*0f00*/  FADD.FTZ R186, -R185, R62 ;  /* 0x0000003eb9ba7221 */ /* 0x000fe20000010100 */
[----:B------:R-:W-:Y:S01]  /*0f10*/  SHF.L.U32 R159, R159, 0x10, RZ ;  /* 0x000000109f9f7819 */ /* 0x000fe200000006ff */
[----:B------:R-:W-:Y:S01]  /*0f20*/  FADD.FTZ R184, -R185, R61 ;  /* 0x0000003db9b87221 */ /* 0x000fe20000010100 */
[----:B------:R-:W-:Y:S01]  /*0f30*/  FMUL.FTZ R62, R77, R161 ;  /* 0x000000a14d3e7220 */ /* 0x000fe20000410000 */
[----:B------:R-:W-:Y:S01]  /*0f40*/  FADD.FTZ R39, R42, R59 ;  /* 0x0000003b2a277221 */ /* 0x000fe20000010000 */
[----:B------:R-:W-:Y:S01]  /*0f50*/  FMUL.FTZ R61, R149, R164 ;  /* 0x000000a4953d7220 */ /* 0x000fe20000410000 */
[----:B------:R-:W-:Y:S01]  /*0f60*/  FFMA.FTZ R42, R54, R59, R37 ;  /* 0x0000003b362a7223 */ /* 0x000fe20000010025 */
[----:B------:R-:W-:Y:S01]  /*0f70*/  FADD.FTZ R176, -R185, R58 ;  /* 0x0000003ab9b07221 */ /* 0x000fe20000010100 */
[----:B------:R-:W-:Y:S01]  /*0f80*/  FMUL.FTZ R157, R136, R159 ;  /* 0x0000009f889d7220 */ /* 0x000fe20000410000 */
[----:B------:R-:W-:Y:S01]  /*0f90*/  FADD.FTZ R40, R39, R62 ;  /* 0x0000003e27287221 */ /* 0x000fe20000010000 */
[----:B------:R-:W-:Y:S01]  /*0fa0*/  FMUL.FTZ R58, R149, R166 ;  /* 0x000000a6953a7220 */ /* 0x000fe20000410000 */
[----:B------:R-:W-:Y:S01]  /*0fb0*/  FFMA.FTZ R37, R61, R62, R42 ;  /* 0x0000003e3d257223 */ /* 0x000fe2000001002a */
[C---:B------:R-:W-:Y:S01]  /*0fc0*/  PRMT R175, R64.reuse, 0x7632, R175 ;  /* 0x0000763240af7816 */ /* 0x040fe200000000af */
[----:B------:R-:W-:Y:S01]  /*0fd0*/  FADD.FTZ R188, -R185, R63 ;  /* 0x0000003fb9bc7221 */ /* 0x000fe20000010100 */
[----:B------:R-:W-:Y:S01]  /*0fe0*/  SHF.L.U32 R182, R64, 0x10, RZ ;  /* 0x0000001040b67819 */ /* 0x000fe200000006ff */
[----:B------:R-:W-:Y:S01]  /*0ff0*/  FMUL.FTZ R64, R78, R165 ;  /* 0x000000a54e407220 */ /* 0x000fe20000410000 */
[----:B------:R-:W-:Y:S01]  /*1000*/  SHF.L.U32 R164, R163, 0x10, RZ ;  /* 0x00000010a3a47819 */ /* 0x000fe200000006ff */
[----:B------:R-:W-:Y:S01]  /*1010*/  FADD.FTZ R39, R40, R157 ;  /* 0x0000009d28277221 */ /* 0x000fe20000010000 */
[----:B------:R-:W-:Y:S01]  /*1020*/  FMUL.FTZ R63, R149, R168 ;  /* 0x000000a8953f7220 */ /* 0x000fe20000410000 */
[C---:B------:R-:W-:Y:S01]  /*1030*/  FFMA.FTZ R40, R58.reuse, R157, R37 ;  /* 0x0000009d3a287223 */ /* 0x040fe20000010025 */
[----:B------:R-:W-:Y:S01]  /*1040*/  FFMA.FTZ R123, R58, R159, R123 ;  /* 0x0000009f3a7b7223 */ /* 0x000fe2000001007b */
[----:B------:R-:W-:Y:S01]  /*1050*/  FADD.FTZ R99, R159, R99 ;  /* 0x000000639f637221 */ /* 0x000fe20000010000 */
[----:B------:R-:W-:Y:S01]  /*1060*/  FADD.FTZ R180, -R185, R60 ;  /* 0x0000003cb9b47221 */ /* 0x000fe20000010100 */
[----:B------:R-:W-:Y:S01]  /*1070*/  FMUL.FTZ R159, R137, R164 ;  /* 0x000000a4899f7220 */ /* 0x000fe20000410000 */
[----:B------:R-:W-:Y:S01]  /*1080*/  FADD.FTZ R42, R39, R64 ;  /* 0x00000040272a7221 */ /* 0x000fe20000010000 */
[----:B------:R-:W-:Y:S01]  /*1090*/  FMUL.FTZ R60, R149, R170 ;  /* 0x000000aa953c7220 */ /* 0x000fe20000410000 */
[----:B------:R-:W-:Y:S01]  /*10a0*/  FFMA.FTZ R37, R63, R64, R40 ;  /* 0x000000403f257223 */ /* 0x000fe20000010028 */
[----:B------:R-:W-:Y:S01]  /*10b0*/  PRMT R181, R66, 0x7632, R181 ;  /* 0x0000763242b57816 */ /* 0x000fe200000000b5 */
[----:B------:R-:W-:Y:S01]  /*10c0*/  FADD.FTZ R39, R42, R159 ;  /* 0x0000009f2a277221 */ /* 0x000fe20000010000 */
[----:B------:R-:W-:Y:S01]  /*10d0*/  SHF.L.U32 R192, R66, 0x10, RZ ;  /* 0x0000001042c07819 */ /* 0x000fe200000006ff */
[----:B------:R-:W-:Y:S01]  /*10e0*/  FMUL.FTZ R66, R79, R169 ;  /* 0x000000a94f427220 */ /* 0x000fe20000410000 */
[----:B------:R-:W-:Y:S01]  /*10f0*/  SHF.L.U32 R167, R167, 0x10, RZ ;  /* 0x00000010a7a77819 */ /* 0x000fe200000006ff */
[----:B------:R-:W-:Y:S01]  /*1100*/  FFMA.FTZ R40, R60, R159, R37 ;  /* 0x0000009f3c287223 */ /* 0x000fe20000010025 */
[----:B------:R-:W-:-:S02]  /*1110*/  PRMT R177, R65, 0x7632, R177 ;  /* 0x0000763241b17816 */ /* 0x000fc400000000b1 */
        /* <DEDUP_REMOVED lines=19> */
[----:B------:R-:W-:Y:S01]  /*1250*/  FADD.FTZ R36, -R185, R71 ;  /* 0x00000047b9247221 */ /* 0x000fe20000010100 */
[----:B------:R-:W-:Y:S01]  /*1260*/  SHF.L.U32 R175, R175, 0x10, RZ ;  /* 0x00000010afaf7819 */ /* 0x000fe200000006ff */
[----:B------:R-:W-:Y:S01]  /*1270*/  FADD.FTZ R39, R42, R163 ;  /* 0x000000a32a277221 */ /* 0x000fe20000010000 */
[----:B------:R-:W-:Y:S01]  /*1280*/  FMUL.FTZ R71, R149, R180 ;  /* 0x000000b495477220 */ /* 0x000fe20000410000 */
        /* <DEDUP_REMOVED lines=26> */
[----:B------:R-:W-:Y:S01]  /*1430*/  FFMA.FTZ R126, R51, R155, R126 ;  /* 0x0000009b337e7223 */ /* 0x000fe2000001007e */
[----:B------:R-:W-:Y:S01]  /*1440*/  SHF.L.U32 R181, R181, 0x10, RZ ;  /* 0x00000010b5b57819 */ /* 0x000fe200000006ff */
[----:B------:R-:W-:Y:S01]  /*1450*/  FFMA.FTZ R121, R60, R164, R121 ;  /* 0x000000a43c797223 */ /* 0x000fe20000010079 */
[----:B------:R-:W-:Y:S01]  /*1460*/  FADD.FTZ R97, R164, R97 ;  /* 0x00000061a4617221 */ /* 0x000fe20000010000 */
[----:B------:R-:W-:Y:S01]  /*1470*/  FMUL.FTZ R155, R149, R190 ;  /* 0x000000be959b7220 */ /* 0x000fe20000410000 */
[----:B------:R-:W-:Y:S01]  /*1480*/  FMUL.FTZ R164, R83, R192 ;  /* 0x000000c053a47220 */ /* 0x000fe20000410000 */
[----:B------:R-:W-:Y:S01]  /*1490*/  FADD.FTZ R39, R40, R167 ;  /* 0x000000a728277221 */ /* 0x000fe20000010000 */
[----:B------:R-:W-:Y:S01]  /*14a0*/  FFMA.FTZ R38, R158, R167, R37 ;  /* 0x000000a79e267223 */ /* 0x000fe20000010025 */
[----:B------:R-:W-:Y:S01]  /*14b0*/  PRMT R183, R67, 0x7632, R183 ;  /* 0x0000763243b77816 */ /* 0x000fe200000000b7 */
[----:B------:R-:W-:Y:S01]  /*14c0*/  FADD.FTZ R94, R169, R94 ;  /* 0x0000005ea95e7221 */ /* 0x000fe20000010000 */
[----:B------:R-:W-:Y:S01]  /*14d0*/  SHF.L.U32 R67, R67, 0x10, RZ ;  /* 0x0000001043437819 */ /* 0x000fe200000006ff */
        /* <DEDUP_REMOVED lines=56> */
.L_x_3682:
[----:B-1----:R-:W-:Y:S01]  /*1860*/  FADD.FTZ R36, R37, R36 ;  /* 0x0000002425247221 */ /* 0x002fe20000010000 */
[----:B------:R-:W-:Y:S01]  /*1870*/  LOP3.LUT P4, RZ, R151, 0xff, RZ, 0xc0, !PT ;  /* 0x000000ff97ff7812 */ /* 0x000fe2000788c0ff */
[----:B0-2---:R-:W-:Y:S01]  /*1880*/  FADD.FTZ R37, R39, R38 ;  /* 0x0000002627257221 */ /* 0x005fe20000010000 */
[----:B------:R-:W-:Y:S11]  /*1890*/  @P1 BRA `(.L_x_3670) ;  /* 0x0000000000241947 */ /* 0x000ff60003800000 */
        /* <DEDUP_REMOVED lines=9> */
.L_x_3670:
[----:B------:R-:W-:Y:S05]  /*1930*/  WARPSYNC.ALL ;  /* 0x0000000000007948 */ /* 0x000fea0003800000 */
[----:B------:R-:W1:Y:S08]  /*1940*/  S2UR UR5, SR_CgaCtaId ;  /* 0x00000000000579c3 */ /* 0x000e700000008800 */
[----:B------:R-:W-:Y:S01]  /*1950*/  BAR.SYNC.DEFER_BLOCKING 0x0 ;  /* 0x0000000000007b1d */ /* 0x000fe20000010000 */
[----:B0-----:R-:W-:-:S02]  /*1960*/  SHF.R.U32.HI R36, RZ, 0x5, R72 ;  /* 0x00000005ff247819 */ /* 0x001fc40000011648 */
[----:B------:R-:W-:Y:S02]  /*1970*/  ISETP.NE.U32.AND P1, PT, R2, RZ, PT ;  /* 0x000000ff0200720c */ /* 0x000fe40003f25070 */
[----:B------:R-:W-:Y:S01]  /*1980*/  LOP3.LUT R36, R36, 0x7fffffc, RZ, 0xc0, !PT ;  /* 0x07fffffc24247812 */ /* 0x000fe200078ec0ff */
[----:B------:R-:W-:Y:S01]  /*1990*/  UMOV UR4, 0x400 ;  /* 0x0000040000047882 */ /* 0x000fe20000000000 */
[----:B------:R-:W-:Y:S02]  /*19a0*/  ISETP.NE.AND.EX P1, PT, R3, RZ, PT, P1 ;  /* 0x000000ff0300720c */ /* 0x000fe40003f25310 */
[----:B------:R-:W-:Y:S02]  /*19b0*/  @!P4 IADD3 R36, R36, 0x4, RZ ;  /* 0x000000042424c810 */ /* 0x000fe40007ffe0ff */
[----:B------:R-:W-:Y:S02]  /*19c0*/  ISETP.NE.U32.AND P3, PT, RZ, UR12, PT ;  /* 0x0000000cff007c0c */ /* 0x000fe4000bf65070 */
[----:B------:R-:W-:-:S02]  /*19d0*/  IADD3 R144, R144, UR14, RZ ;  /* 0x0000000e90907c10 */ /* 0x000fc4000fffe0ff */
[----:B------:R-:W-:Y:S01]  /*19e0*/  ISETP.NE.AND.EX P3, PT, RZ, UR13, PT, P3 ;  /* 0x0000000dff007c0c */ /* 0x000fe2000bf65330 */
        /* <DEDUP_REMOVED lines=15> */
[----:B------:R-:W-:-:S03]  /*1ae0*/  ISETP.NE.U32.AND P2, PT, RZ, UR12, PT ;  /* 0x0000000cff007c0c */ /* 0x000fc6000bf45070 */
[-CC-:B------:R-:W-:Y:S01]  /*1af0*/  FFMA.FTZ R3, R166, R36.reuse, R37.reuse ;  /* 0x00000024a6037223 */ /* 0x180fe20000010025 */
[----:B------:R-:W-:Y:S01]  /*1b00*/  ISETP.NE.AND.EX P2, PT, RZ, UR13, PT, P2 ;  /* 0x0000000dff007c0c */ /* 0x000fe2000bf45320 */
[-CC-:B------:R-:W-:Y:S01]  /*1b10*/  FFMA.FTZ R2, R169, R36.reuse, R37.reuse ;  /* 0x00000024a9027223 */ /* 0x180fe20000010025 */
[-CC-:B------:R-:W-:Y:S01]  /*1b20*/  FFMA.FTZ R0, R0, R36.reuse, R37.reuse ;  /* 0x0000002400007223 */ /* 0x180fe20000010025 */
[-CC-:B------:R-:W-:Y:S01]  /*1b30*/  FFMA.FTZ R45, R45, R36.reuse, R37.reuse ;  /* 0x000000242d2d7223 */ /* 0x180fe20000010025 */
        /* <DEDUP_REMOVED lines=8> */
[----:B------:R-:W0:Y:S01]  /*1bc0*/  LDC.64 R2, c[0x0][0x2f8] ;  /* 0x0000be00ff027b82 */ /* 0x000e220000000a00 */
[----:B------:R-:W-:Y:S01]  /*1bd0*/  FFMA.FTZ R52, R52, R36, R37 ;  /* 0x0000002434347223 */ /* 0x000fe20000010025 */
[----:B------:R-:W-:Y:S01]  /*1be0*/  FADD.FTZ R56, R56, -R45 ;  /* 0x8000002d38387221 */ /* 0x000fe20000010000 */
[----:B------:R-:W-:Y:S01]  /*1bf0*/  FADD.FTZ R46, R46, -R47 ;  /* 0x8000002f2e2e7221 */ /* 0x000fe20000010000 */
[----:B------:R-:W-:Y:S01]  /*1c00*/  FADD.FTZ R44, R55, -R44 ;  /* 0x8000002c372c7221 */ /* 0x000fe20000010000 */
[----:B------:R-:W-:Y:S01]  /*1c10*/  FADD.FTZ R50, R50, -R53 ;  /* 0x8000003532327221 */ /* 0x000fe20000010000 */
[----:B------:R-:W-:Y:S01]  /*1c20*/  FADD.FTZ R54, R59, -R54 ;  /* 0x800000363b367221 */ /* 0x000fe20000010000 */
[----:B------:R-:W-:Y:S01]  /*1c30*/  FADD.FTZ R48, R48, -R51 ;  /* 0x8000003330307221 */ /* 0x000fe20000010000 */
[----:B------:R-:W1:Y:S01]  /*1c40*/  @P2 LDC.64 R42, c[0x0][0x308] ;  /* 0x0000c200ff2a2b82 */ /* 0x000e620000000a00 */
[----:B------:R-:W-:Y:S01]  /*1c50*/  FMUL.FTZ R45, R149, R0 ;  /* 0x00000000952d7220 */ /* 0x000fe20000410000 */
[----:B------:R-:W-:Y:S01]  /*1c60*/  FADD.FTZ R52, R57, -R52 ;  /* 0x8000003439347221 */ /* 0x000fe20000010000 */
[C---:B------:R-:W-:Y:S01]  /*1c70*/  FMUL.FTZ R0, R149.reuse, R56 ;  /* 0x0000003895007220 */ /* 0x040fe20000410000 */
[C---:B------:R-:W-:Y:S01]  /*1c80*/  FMUL.FTZ R47, R149.reuse, R46 ;  /* 0x0000002e952f7220 */ /* 0x040fe20000410000 */
[C---:B------:R-:W-:Y:S01]  /*1c90*/  FMUL.FTZ R44, R149.reuse, R44 ;  /* 0x0000002c952c7220 */ /* 0x040fe20000410000 */
[----:B------:R-:W-:Y:S01]  /*1ca0*/  FMUL.FTZ R59, R149, R50 ;  /* 0x00000032953b7220 */ /* 0x000fe20000410000 */
[-CC-:B------:R-:W-:Y:S01]  /*1cb0*/  FFMA.FTZ R61, R61, R36.reuse, R37.reuse ;  /* 0x000000243d3d7223 */ /* 0x180fe20000010025 */
[----:B------:R-:W2:Y:S01]  /*1cc0*/  @P2 LDC.64 R40, c[0x0][0x308] ;  /* 0x0000c200ff282b82 */ /* 0x000ea20000000a00 */
        /* <DEDUP_REMOVED lines=11> */
[--C-:B------:R-:W-:Y:S01]  /*1d80*/  FFMA.FTZ R155, R155, R36, R37.reuse ;  /* 0x000000249b9b7223 */ /* 0x100fe20000010025 */
[C---:B------:R-:W-:Y:S01]  /*1d90*/  FMUL.FTZ R50, R149.reuse, R54 ;  /* 0x0000003695327220 */ /* 0x040fe20000410000 */
[----:B------:R-:W-:Y:S01]  /*1da0*/  FFMA.FTZ R37, R170, R36, R37 ;  /* 0x00000024aa257223 */ /* 0x000fe20000010025 */
[C---:B------:R-:W-:Y:S01]  /*1db0*/  FMUL.FTZ R49, R149.reuse, R48 ;  /* 0x0000003095317220 */ /* 0x040fe20000410000 */
[----:B------:R-:W-:Y:S01]  /*1dc0*/  FMUL.FTZ R48, R149, R52 ;  /* 0x0000003495307220 */ /* 0x000fe20000410000 */
[----:B-----5:R-:W-:Y:S01]  /*1dd0*/  @P1 FADD.FTZ R45, R4, R45 ;  /* 0x0000002d042d1221 */ /* 0x020fe20000010000 */
[----:B------:R-:W-:Y:S01]  /*1de0*/  @P1 FADD.FTZ R0, R5, R0 ;  /* 0x0000000005001221 */ /* 0x000fe20000010000 */
[----:B------:R-:W-:Y:S01]  /*1df0*/  @P1 FADD.FTZ R47, R6, R47 ;  /* 0x0000002f062f1221 */ /* 0x000fe20000010000 */
[----:B------:R-:W-:Y:S01]  /*1e00*/  @P1 FADD.FTZ R44, R7, R44 ;  /* 0x0000002c072c1221 */ /* 0x000fe20000010000 */
[----:B------:R-:W-:Y:S01]  /*1e10*/  @P1 FADD.FTZ R59, R10, R59 ;  /* 0x0000003b0a3b1221 */ /* 0x000fe20000010000 */
[----:B------:R-:W-:Y:S01]  /*1e20*/  @P1 FADD.FTZ R50, R11, R50 ;  /* 0x000000320b321221 */ /* 0x000fe20000010000 */
[----:B------:R-:W-:Y:S01]  /*1e30*/  FADD.FTZ R168, R168, -R37 ;  /* 0x80000025a8a87221 */ /* 0x000fe20000010000 */
[----:B------:R-:W-:Y:S01]  /*1e40*/  @P1 FADD.FTZ R49, R8, R49 ;  /* 0x0000003108311221 */ /* 0x000fe20000010000 */
[----:B------:R-:W-:Y:S01]  /*1e50*/  @P1 FADD.FTZ R48, R9, R48 ;  /* 0x0000003009301221 */ /* 0x000fe20000010000 */
[-C--:B------:R-:W-:Y:S01]  /*1e60*/  FMUL.FTZ R36, R45, R146.reuse ;  /* 0x000000922d247220 */ /* 0x080fe20000410000 */
[-C--:B------:R-:W-:Y:S01]  /*1e70*/  FMUL.FTZ R37, R0, R146.reuse ;  /* 0x0000009200257220 */ /* 0x080fe20000410000 */
[-C--:B------:R-:W-:Y:S01]  /*1e80*/  FMUL.FTZ R38, R47, R146.reuse ;  /* 0x000000922f267220 */ /* 0x080fe20000410000 */
[-C--:B------:R-:W-:Y:S01]  /*1e90*/  FMUL.FTZ R39, R44, R146.reuse ;  /* 0x000000922c277220 */ /* 0x080fe20000410000 */
[-C--:B------:R-:W-:Y:S01]  /*1ea0*/  FMUL.FTZ R52, R59, R146.reuse ;  /* 0x000000923b347220 */ /* 0x080fe20000410000 */
[-C--:B------:R-:W-:Y:S01]  /*1eb0*/  FMUL.FTZ R53, R50, R146.reuse ;  /* 0x0000009232357220 */ /* 0x080fe20000410000 */
[-C--:B------:R-:W-:Y:S01]  /*1ec0*/  FMUL.FTZ R46, R49, R146.reuse ;  /* 0x00000092312e7220 */ /* 0x080fe20000410000 */
[----:B------:R-:W-:Y:S01]  /*1ed0*/  FMUL.FTZ R51, R48, R146 ;  /* 0x0000009230337220 */ /* 0x000fe20000410000 */
[----:B------:R-:W-:Y:S01]  /*1ee0*/  FADD.FTZ R66, R66, -R65 ;  /* 0x8000004142427221 */ /* 0x000fe20000010000 */
[----:B------:R-:W-:Y:S01]  /*1ef0*/  FADD.FTZ R152, R161, -R152 ;  /* 0x80000098a1987221 */ /* 0x000fe20000010000 */
[----:B------:R-:W-:Y:S01]  /*1f00*/  F2FP.BF16.F32.PACK_AB R36, R37, R36 ;  /* 0x000000242524723e */ /* 0x000fe200000010ff */
[----:B------:R-:W-:Y:S01]  /*1f10*/  FADD.FTZ R68, R68, -R69 ;  /* 0x8000004544447221 */ /* 0x000fe20000010000 */
[----:B------:R-:W-:Y:S01]  /*1f20*/  FADD.FTZ R154, R163, -R154 ;  /* 0x8000009aa39a7221 */ /* 0x000fe20000010000 */
[----:B------:R-:W-:Y:S01]  /*1f30*/  F2FP.BF16.F32.PACK_AB R37, R39, R38 ;  /* 0x000000262725723e */ /* 0x000fe200000010ff */
[----:B-1----:R-:W-:Y:S01]  /*1f40*/  @P2 IMAD.WIDE.U32 R56, R150, 0x20, R42 ;  /* 0x0000002096382825 */ /* 0x002fe200078e002a */
[----:B------:R-:W-:-:S03]  /*1f50*/  F2FP.BF16.F32.PACK_AB R39, R53, R52 ;  /* 0x000000343527723e */ /* 0x000fc600000010ff */
[----:B------:R-:W-:Y:S01]  /*1f60*/  FMUL.FTZ R65, R149, R66 ;  /* 0x0000004295417220 */ /* 0x000fe20000410000 */
[----:B------:R-:W-:Y:S01]  /*1f70*/  F2FP.BF16.F32.PACK_AB R38, R51, R46 ;  /* 0x0000002e3326723e */ /* 0x000fe200000010ff */
[----:B--2---:R-:W-:-:S04]  /*1f80*/  @P2 IMAD.WIDE.U32 R52, R148, 0x20, R40 ;  /* 0x0000002094342825 */ /* 0x004fc800078e0028 */
[----:B------:R-:W-:Y:S01]  /*1f90*/  FMUL.FTZ R152, R149, R152 ;  /* 0x0000009895987220 */ /* 0x000fe20000410000 */
[----:B------:R-:W-:Y:S01]  /*1fa0*/  SEL R40, R45, R28, P3 ;  /* 0x0000001c2d287207 */ /* 0x000fe20001800000 */
[----:B------:R-:W1:Y:S01]  /*1fb0*/  @P2 LDC.64 R54, c[0x0][0x308] ;  /* 0x0000c200ff362b82 */ /* 0x000e620000000a00 */
[----:B------:R-:W-:Y:S01]  /*1fc0*/  SEL R42, R47, R30, P3 ;  /* 0x0000001e2f2a7207 */ /* 0x000fe20001800000 */
[C---:B------:R-:W-:Y:S01]  /*1fd0*/  FMUL.FTZ R67, R149.reuse, R68 ;  /* 0x0000004495437220 */ /* 0x040fe20000410000 */
[----:B------:R-:W-:Y:S01]  /*1fe0*/  SEL R43, R44, R31, P3 ;  /* 0x0000001f2c2b7207 */ /* 0x000fe20001800000 */
[----:B------:R-:W-:Y:S01]  /*1ff0*/  FMUL.FTZ R154, R149, R154 ;  /* 0x0000009a959a7220 */ /* 0x000fe20000410000 */
[----:B------:R-:W-:Y:S01]  /*2000*/  SEL R41, R0, R29, P3 ;  /* 0x0000001d00297207 */ /* 0x000fe20001800000 */
[----:B------:R-:W-:Y:S01]  /*2010*/  FADD.FTZ R62, R62, -R61 ;  /* 0x8000003d3e3e7221 */ /* 0x000fe20000010000 */
[----:B------:R-:W-:Y:S01]  /*2020*/  SEL R44, R49, R32, P3 ;  /* 0x00000020312c7207 */ /* 0x000fe20001800000 */
[----:B------:R-:W-:Y:S01]  /*2030*/  FADD.FTZ R58, R157, -R58 ;  /* 0x8000003a9d3a7221 */ /* 0x000fe20000010000 */
[----:B------:R-:W-:Y:S01]  /*2040*/  SEL R45, R48, R33, P3 ;  /* 0x00000021302d7207 */ /* 0x000fe20001800000 */
[----:B------:R-:W-:Y:S01]  /*2050*/  FADD.FTZ R64, R64, -R63 ;  /* 0x8000003f40407221 */ /* 0x000fe20000010000 */
[----:B------:R-:W-:Y:S01]  /*2060*/  SEL R46, R59, R34, P3 ;  /* 0x000000223b2e7207 */ /* 0x000fe20001800000 */
[----:B------:R-:W-:Y:S01]  /*2070*/  FADD.FTZ R60, R159, -R60 ;  /* 0x8000003c9f3c7221 */ /* 0x000fe20000010000 */
[----:B------:R-:W-:Y:S01]  /*2080*/  SEL R47, R50, R35, P3 ;  /* 0x00000023322f7207 */ /* 0x000fe20001800000 */
[----:B0-----:R-:W-:-:S04]  /*2090*/  IMAD.WIDE.U32 R150, R150, 0x10, R2 ;  /* 0x0000001096967825 */ /* 0x001fc800078e0002 */
[----:B------:R-:W-:Y:S01]  /*20a0*/  FADD.FTZ R162, R162, -R153 ;  /* 0x80000099a2a27221 */ /* 0x000fe20000010000 */
[----:B------:R-:W-:Y:S01]  /*20b0*/  FADD.FTZ R158, R167, -R158 ;  /* 0x8000009ea79e7221 */ /* 0x000fe20000010000 */
[----:B------:R-:W-:Y:S01]  /*20c0*/  @P1 FADD.FTZ R65, R16, R65 ;  /* 0x0000004110411221 */ /* 0x000fe20000010000 */
[----:B------:R-:W-:Y:S01]  /*20d0*/  @P1 FADD.FTZ R152, R17, R152 ;  /* 0x0000009811981221 */ /* 0x000fe20000010000 */
[----:B------:R-:W-:Y:S01]  /*20e0*/  FADD.FTZ R160, R160, -R71 ;  /* 0x80000047a0a07221 */ /* 0x000fe20000010000 */
[----:B------:R-:W-:Y:S01]  /*20f0*/  FADD.FTZ R156, R165, -R156 ;  /* 0x8000009ca59c7221 */ /* 0x000fe20000010000 */
[----:B------:R-:W-:Y:S01]  /*2100*/  @P1 FADD.FTZ R67, R18, R67 ;  /* 0x0000004312431221 */ /* 0x000fe20000010000 */
[----:B------:R-:W-:Y:S01]  /*2110*/  @P1 FADD.FTZ R154, R19, R154 ;  /* 0x0000009a139a1221 */ /* 0x000fe20000010000 */
[C---:B------:R-:W-:Y:S01]  /*2120*/  FMUL.FTZ R61, R149.reuse, R62 ;  /* 0x0000003e953d7220 */ /* 0x040fe20000410000 */
[C---:B------:R-:W-:Y:S01]  /*2130*/  FMUL.FTZ R58, R149.reuse, R58 ;  /* 0x0000003a953a7220 */ /* 0x040fe20000410000 */
[C---:B------:R-:W-:Y:S01]  /*2140*/  FMUL.FTZ R63, R149.reuse, R64 ;  /* 0x00000040953f7220 */ /* 0x040fe20000410000 */
[C---:B------:R-:W-:Y:S01]  /*2150*/  FMUL.FTZ R60, R149.reuse, R60 ;  /* 0x0000003c953c7220 */ /* 0x040fe20000410000 */
[----:B------:R0:W-:Y:S01]  /*2160*/  @P2 STG.E.128 desc[UR6][R56.64], R40 ;  /* 0x0000002838002986 */ /* 0x0001e2000c101d06 */
[C---:B------:R-:W-:Y:S01]  /*2170*/  FMUL.FTZ R71, R149.reuse, R162 ;  /* 0x000000a295477220 */ /* 0x040fe20000410000 */
[C---:B------:R-:W-:Y:S01]  /*2180*/  FMUL.FTZ R158, R149.reuse, R158 ;  /* 0x0000009e959e7220 */ /* 0x040fe20000410000 */
[----:B------:R-:W-:Y:S01]  /*2190*/  FADD.FTZ R164, R164, -R155 ;  /* 0x8000009ba4a47221 */ /* 0x000fe20000010000 */
[----:B------:R2:W-:Y:S01]  /*21a0*/  @P2 STG.E.128 desc[UR6][R56.64+0x10], R44 ;  /* 0x0000102c38002986 */ /* 0x0005e2000c101d06 */
[C---:B------:R-:W-:Y:S01]  /*21b0*/  FMUL.FTZ R69, R149.reuse, R160 ;  /* 0x000000a095457220 */ /* 0x040fe20000410000 */
[----:B------:R-:W-:Y:S01]  /*21c0*/  FMUL.FTZ R156, R149, R156 ;  /* 0x0000009c959c7220 */ /* 0x000fe20000410000 */
[----:B------:R-:W-:Y:S01]  /*21d0*/  FMUL.FTZ R0, R67, R146 ;  /* 0x0000009243007220 */ /* 0x000fe20000410000 */
[----:B------:R3:W-:Y:S01]  /*21e0*/  STG.E.128 desc[UR6][R150.64], R36 ;  /* 0x0000002496007986 */ /* 0x0007e2000c101d06 */
[----:B------:R-:W-:Y:S01]  /*21f0*/  @P1 FADD.FTZ R61, R12, R61 ;  /* 0x0000003d0c3d1221 */ /* 0x000fe20000010000 */
[----:B------:R-:W-:Y:S01]  /*2200*/  @P1 FADD.FTZ R58, R13, R58 ;  /* 0x0000003a0d3a1221 */ /* 0x000fe20000010000 */
[----:B------:R-:W-:Y:S01]  /*2210*/  @P1 FADD.FTZ R63, R14, R63 ;  /* 0x0000003f0e3f1221 */ /* 0x000fe20000010000 */
[----:B------:R-:W-:Y:S01]  /*2220*/  @P1 FADD.FTZ R60, R15, R60 ;  /* 0x0000003c0f3c1221 */ /* 0x000fe20000010000 */
[----:B------:R-:W-:Y:S01]  /*2230*/  @P1 FADD.FTZ R71, R22, R71 ;  /* 0x0000004716471221 */ /* 0x000fe20000010000 */
[----:B------:R-:W-:Y:S01]  /*2240*/  @P1 FADD.FTZ R158, R23, R158 ;  /* 0x0000009e179e1221 */ /* 0x000fe20000010000 */
[C---:B------:R-:W-:Y:S01]  /*2250*/  FMUL.FTZ R153, R149.reuse, R164 ;  /* 0x000000a495997220 */ /* 0x040fe20000410000 */
[C---:B------:R-:W-:Y:S01]  /*2260*/  FMUL.FTZ R70, R149.reuse, R70 ;  /* 0x0000004695467220 */ /* 0x040fe20000410000 */
[C---:B------:R-:W-:Y:S01]  /*2270*/  FMUL.FTZ R155, R149.reuse, R166 ;  /* 0x000000a6959b7220 */ /* 0x040fe20000410000 */
[----:B0-----:R-:W-:Y:S01]  /*2280*/  FMUL.FTZ R41, R154, R146 ;  /* 0x000000929a297220 */ /* 0x001fe20000410000 */
[----:B------:R-:W-:Y:S01]  /*2290*/  FMUL.FTZ R168, R149, R168 ;  /* 0x000000a895a87220 */ /* 0x000fe20000410000 */
[----:B------:R-:W-:Y:S01]  /*22a0*/  @P1 FADD.FTZ R69, R20, R69 ;  /* 0x0000004514451221 */ /* 0x000fe20000010000 */
[----:B------:R-:W-:Y:S01]  /*22b0*/  @P1 FADD.FTZ R156, R21, R156 ;  /* 0x0000009c159c1221 */ /* 0x000fe20000010000 */
[----:B------:R-:W-:Y:S01]  /*22c0*/  SEL R48, R61, R28, P3 ;  /* 0x0000001c3d307207 */ /* 0x000fe20001800000 */
[-C--:B--2---:R-:W-:Y:S01]  /*22d0*/  FMUL.FTZ R45, R71, R146.reuse ;  /* 0x00000092472d7220 */ /* 0x084fe20000410000 */
[----:B------:R-:W-:Y:S01]  /*22e0*/  SEL R49, R58, R29, P3 ;  /* 0x0000001d3a317207 */ /* 0x000fe20001800000 */
[----:B------:R-:W-:Y:S01]  /*22f0*/  @P1 FADD.FTZ R153, R24, R153 ;  /* 0x0000009918991221 */ /* 0x000fe20000010000 */
[-C--:B---3--:R-:W-:Y:S01]  /*2300*/  FMUL.FTZ R38, R65, R146.reuse ;  /* 0x0000009241267220 */ /* 0x088fe20000410000 */
[----:B------:R-:W-:Y:S01]  /*2310*/  FMUL.FTZ R39, R152, R146 ;  /* 0x0000009298277220 */ /* 0x000fe20000410000 */
[----:B------:R-:W-:Y:S01]  /*2320*/  SEL R50, R63, R30, P3 ;  /* 0x0000001e3f327207 */ /* 0x000fe20001800000 */
[----:B------:R-:W-:Y:S01]  /*2330*/  @P1 FADD.FTZ R70, R25, R70 ;  /* 0x0000004619461221 */ /* 0x000fe20000010000 */
[----:B------:R-:W-:Y:S01]  /*2340*/  SEL R51, R60, R31, P3 ;  /* 0x0000001f3c337207 */ /* 0x000fe20001800000 */
[----:B------:R-:W-:Y:S01]  /*2350*/  FMUL.FTZ R44, R69, R146 ;  /* 0x00000092452c7220 */ /* 0x000fe20000410000 */
[----:B------:R-:W-:Y:S01]  /*2360*/  F2FP.BF16.F32.PACK_AB R38, R39, R38 ;  /* 0x000000262726723e */ /* 0x000fe200000010ff */
[----:B------:R-:W-:Y:S01]  /*2370*/  @P1 FADD.FTZ R155, R26, R155 ;  /* 0x0000009b1a9b1221 */ /* 0x000fe20000010000 */
[----:B------:R-:W-:Y:S01]  /*2380*/  F2FP.BF16.F32.PACK_AB R39, R41, R0 ;  /* 0x000000002927723e */ /* 0x000fe200000010ff */
[-C--:B------:R-:W-:Y:S01]  /*2390*/  FMUL.FTZ R0, R158, R146.reuse ;  /* 0x000000929e007220 */ /* 0x080fe20000410000 */
[-C--:B------:R-:W-:Y:S01]  /*23a0*/  FMUL.FTZ R41, R156, R146.reuse ;  /* 0x000000929c297220 */ /* 0x080fe20000410000 */
[----:B------:R-:W-:Y:S01]  /*23b0*/  @P1 FADD.FTZ R168, R27, R168 ;  /* 0x000000a81ba81221 */ /* 0x000fe20000010000 */
[-C--:B------:R-:W-:Y:S01]  /*23c0*/  FMUL.FTZ R61, R61, R146.reuse ;  /* 0x000000923d3d7220 */ /* 0x080fe20000410000 */
[-C--:B------:R-:W-:Y:S01]  /*23d0*/  FMUL.FTZ R58, R58, R146.reuse ;  /* 0x000000923a3a7220 */ /* 0x080fe20000410000 */
[-C--:B------:R-:W-:Y:S01]  /*23e0*/  FMUL.FTZ R63, R63, R146.reuse ;  /* 0x000000923f3f7220 */ /* 0x080fe20000410000 */
[-C--:B------:R-:W-:Y:S01]  /*23f0*/  FMUL.FTZ R60, R60, R146.reuse ;  /* 0x000000923c3c7220 */ /* 0x080fe20000410000 */
[----:B------:R0:W-:Y:S01]  /*2400*/  @P2 STG.E.128 desc[UR6][R52.64], R48 ;  /* 0x0000003034002986 */ /* 0x0001e2000c101d06 */
[----:B------:R-:W-:Y:S01]  /*2410*/  F2FP.BF16.F32.PACK_AB R45, R0, R45 ;  /* 0x0000002d002d723e */ /* 0x000fe200000010ff */
[-C--:B------:R-:W-:Y:S01]  /*2420*/  FMUL.FTZ R46, R153, R146.reuse ;  /* 0x00000092992e7220 */ /* 0x080fe20000410000 */
[-C--:B------:R-:W-:Y:S01]  /*2430*/  FMUL.FTZ R47, R70, R146.reuse ;  /* 0x00000092462f7220 */ /* 0x080fe20000410000 */
[----:B------:R-:W-:Y:S01]  /*2440*/  FMUL.FTZ R0, R155, R146 ;  /* 0x000000929b007220 */ /* 0x000fe20000410000 */
[----:B------:R-:W-:Y:S01]  /*2450*/  F2FP.BF16.F32.PACK_AB R44, R41, R44 ;  /* 0x0000002c292c723e */ /* 0x000fe200000010ff */
[----:B------:R-:W-:Y:S01]  /*2460*/  IMAD.WIDE.U32 R148, R148, 0x10, R2 ;  /* 0x0000001094947825 */ /* 0x000fe200078e0002 */
[----:B------:R-:W-:-:S02]  /*2470*/  SEL R40, R65, R32, P3 ;  /* 0x0000002041287207 */ /* 0x000fc40001800000 */
[----:B------:R-:W-:Y:S01]  /*2480*/  SEL R41, R152, R33, P3 ;  /* 0x0000002198297207 */ /* 0x000fe20001800000 */
[----:B-1----:R-:W-:Y:S01]  /*2490*/  @P2 IMAD.WIDE.U32 R54, R147, 0x20, R54 ;  /* 0x0000002093362825 */ /* 0x002fe200078e0036 */
[----:B------:R-:W-:Y:S02]  /*24a0*/  SEL R42, R67, R34, P3 ;  /* 0x00000022432a7207 */ /* 0x000fe40001800000 */
[----:B------:R-:W-:Y:S01]  /*24b0*/  SEL R43, R154, R35, P3 ;  /* 0x000000239a2b7207 */ /* 0x000fe20001800000 */
[----:B------:R-:W-:Y:S01]  /*24c0*/  IMAD.WIDE.U32 R2, R147, 0x10, R2 ;  /* 0x0000001093027825 */ /* 0x000fe200078e0002 */
[----:B------:R-:W-:Y:S02]  /*24d0*/  F2FP.BF16.F32.PACK_AB R36, R58, R61 ;  /* 0x0000003d3a24723e */ /* 0x000fe400000010ff */
[----:B------:R-:W-:Y:S01]  /*24e0*/  F2FP.BF16.F32.PACK_AB R37, R60, R63 ;  /* 0x0000003f3c25723e */ /* 0x000fe200000010ff */
[----:B0-----:R-:W-:Y:S01]  /*24f0*/  FMUL.FTZ R49, R168, R146 ;  /* 0x00000092a8317220 */ /* 0x001fe20000410000 */
[----:B------:R-:W-:Y:S01]  /*2500*/  SEL R28, R69, R28, P3 ;  /* 0x0000001c451c7207 */ /* 0x000fe20001800000 */
[----:B------:R0:W-:Y:S01]  /*2510*/  @P2 STG.E.128 desc[UR6][R52.64+0x10], R40 ;  /* 0x0000102834002986 */ /* 0x0001e2000c101d06 */
[----:B------:R-:W-:-:S02]  /*2520*/  SEL R29, R156, R29, P3 ;  /* 0x0000001d9c1d7207 */ /* 0x000fc40001800000 */
[----:B------:R-:W-:Y:S01]  /*2530*/  SEL R30, R71, R30, P3 ;  /* 0x0000001e471e7207 */ /* 0x000fe20001800000 */
[----:B------:R0:W-:Y:S01]  /*2540*/  STG.E.128 desc[UR6][R148.64], R36 ;  /* 0x0000002494007986 */ /* 0x0001e2000c101d06 */
[----:B------:R-:W-:Y:S02]  /*2550*/  SEL R31, R158, R31, P3 ;  /* 0x0000001f9e1f7207 */ /* 0x000fe40001800000 */
[----:B------:R-:W-:Y:S02]  /*2560*/  SEL R32, R153, R32, P3 ;  /* 0x0000002099207207 */ /* 0x000fe40001800000 */
[----:B------:R-:W-:Y:S01]  /*2570*/  SEL R33, R70, R33, P3 ;  /* 0x0000002146217207 */ /* 0x000fe20001800000 */
[----:B------:R0:W-:Y:S01]  /*2580*/  @P2 STG.E.128 desc[UR6][R54.64], R28 ;  /* 0x0000001c36002986 */ /* 0x0001e2000c101d06 */
[----:B------:R-:W-:Y:S02]  /*2590*/  F2FP.BF16.F32.PACK_AB R46, R47, R46 ;  /* 0x0000002e2f2e723e */ /* 0x000fe400000010ff */
[----:B------:R-:W-:-:S02]  /*25a0*/  SEL R34, R155, R34, P3 ;  /* 0x000000229b227207 */ /* 0x000fc40001800000 */
[----:B------:R-:W-:Y:S02]  /*25b0*/  SEL R35, R168, R35, P3 ;  /* 0x00000023a8237207 */ /* 0x000fe40001800000 */
[----:B------:R-:W-:Y:S02]  /*25c0*/  F2FP.BF16.F32.PACK_AB R47, R49, R0 ;  /* 0x00000000312f723e */ /* 0x000fe400000010ff */
[----:B------:R-:W-:Y:S01]  /*25d0*/  ISETP.GE.AND P1, PT, R144, UR15, PT ;  /* 0x0000000f90007c0c */ /* 0x000fe2000bf26270 */
[----:B------:R0:W-:Y:S01]  /*25e0*/  @P2 STG.E.128 desc[UR6][R54.64+0x10], R32 ;  /* 0x0000102036002986 */ /* 0x0001e2000c101d06 */
[----:B------:R-:W-:-:S03]  /*25f0*/  SEL R151, RZ, 0x1, P4 ;  /* 0x00000001ff977807 */ /* 0x000fc60002000000 */
[----:B------:R0:W-:Y:S08]  /*2600*/  STG.E.128 desc[UR6][R2.64], R44 ;  /* 0x0000002c02007986 */ /* 0x0001f0000c101d06 */
        /* <DEDUP_REMOVED lines=18> */
[----:B0-----:R-:W-:-:S02]  /*2730*/  MOV R28, R98 ;  /* 0x00000062001c7202 */ /* 0x001fc40000000f00 */
        /* <DEDUP_REMOVED lines=30> */
.L_x_3668:
        /* <DEDUP_REMOVED lines=23> */
.L_x_3669:
[----:B------:R-:W-:Y:S01]  /*2a90*/  HFMA2.MMA R173, -RZ, RZ, 0, 9.5367431640625e-07 ;  /* 0x00000010ffad7435 */ /* 0x000fe200000001ff */
[----:B------:R-:W-:Y:S02]  /*2aa0*/  MOV R174, R37 ;  /* 0x0000002500ae7202 */ /* 0x000fe40000000f00 */
[----:B------:R-:W-:Y:S02]  /*2ab0*/  MOV R176, 0x1f ;  /* 0x0000001f00b07802 */ /* 0x000fe40000000f00 */
[----:B------:R-:W-:-:S07]  /*2ac0*/  MOV R171, 0xffffffff ;  /* 0xffffffff00ab7802 */ /* 0x000fce0000000f00 */
[----:B-----5:R-:W-:Y:S05]  /*2ad0*/  WARPSYNC.COLLECTIVE R171, `(.L_x_3672) ;  /* 0x00000000ab087348 */ /* 0x020fea0003c00000 */
[----:B------:R0:W1:Y:S02]  /*2ae0*/  SHFL.DOWN P3, R172, R174, R173, R176 ;  /* 0x080000adaeac7389 */ /* 0x00006400000600b0 */
[----:B01---5:R-:W-:Y:S01]  /*2af0*/  ENDCOLLECTIVE ;  /* 0x000000000000791b */ /* 0x023fe20003800000 */
.L_x_3672:
[----:B------:R-:W-:Y:S02]  /*2b00*/  MOV R174, R39 ;  /* 0x0000002700ae7202 */ /* 0x000fe40000000f00 */
[----:B------:R-:W-:-:S07]  /*2b10*/  MOV R36, R172 ;  /* 0x000000ac00247202 */ /* 0x000fce0000000f00 */
[----:B------:R-:W-:Y:S05]  /*2b20*/  WARPSYNC.COLLECTIVE R171, `(.L_x_3673) ;  /* 0x00000000ab087348 */ /* 0x000fea0003c00000 */
[----:B------:R0:W1:Y:S02]  /*2b30*/  SHFL.DOWN P3, R172, R174, R173, R176 ;  /* 0x080000adaeac7389 */ /* 0x00006400000600b0 */
[----:B01----:R-:W-:Y:S01]  /*2b40*/  ENDCOLLECTIVE ;  /* 0x000000000000791b */ /* 0x003fe20003800000 */
.L_x_3673:
[----:B------:R-:W-:Y:S01]  /*2b50*/  FADD.FTZ R36, R37, R36 ;  /* 0x0000002425247221 */ /* 0x000fe20000010000 */
[----:B------:R-:W-:-:S04]  /*2b60*/  HFMA2.MMA R173, -RZ, RZ, 0, 4.76837158203125e-07 ;  /* 0x00000008ffad7435 */ /* 0x000fc800000001ff */
[----:B------:R-:W-:Y:S02]  /*2b70*/  MOV R174, R36 ;  /* 0x0000002400ae7202 */ /* 0x000fe40000000f00 */
[----:B------:R-:W-:-:S07]  /*2b80*/  MOV R38, R172 ;  /* 0x000000ac00267202 */ /* 0x000fce0000000f00 */
[----:B------:R-:W-:Y:S05]  /*2b90*/  WARPSYNC.COLLECTIVE R171, `(.L_x_3674) ;  /* 0x00000000ab087348 */ /* 0x000fea0003c00000 */
[----:B------:R0:W1:Y:S02]  /*2ba0*/  SHFL.DOWN P3, R172, R174, R173, R176 ;  /* 0x080000adaeac7389 */ /* 0x00006400000600b0 */
[----:B01----:R-:W-:Y:S01]  /*2bb0*/  ENDCOLLECTIVE ;  /* 0x000000000000791b */ /* 0x003fe20003800000 */
.L_x_3674:
[----:B------:R-:W-:-:S05]  /*2bc0*/  FADD.FTZ R38, R39, R38 ;  /* 0x0000002627267221 */ /* 0x000fca0000010000 */
[----:B------:R-:W-:Y:S02]  /*2bd0*/  MOV R174, R38 ;  /* 0x0000002600ae7202 */ /* 0x000fe40000000f00 */
[----:B------:R-:W-:-:S07]  /*2be0*/  MOV R41, R172 ;  /* 0x000000ac00297202 */ /* 0x000fce0000000f00 */
[----:B------:R-:W-:Y:S05]  /*2bf0*/  WARPSYNC.COLLECTIVE R171, `(.L_x_3675) ;  /* 0x00000000ab087348 */ /* 0x000fea0003c00000 */
[----:B------:R0:W1:Y:S02]  /*2c00*/  SHFL.DOWN P3, R172, R174, R173, R176 ;  /* 0x080000adaeac7389 */ /* 0x00006400000600b0 */
[----:B01----:R-:W-:Y:S01]  /*2c10*/  ENDCOLLECTIVE ;  /* 0x000000000000791b */ /* 0x003fe20003800000 */
.L_x_3675:
[----:B------:R-:W-:Y:S01]  /*2c20*/  FADD.FTZ R41, R36, R41 ;  /* 0x0000002924297221 */ /* 0x000fe20000010000 */
[----:B------:R-:W-:-:S04]  /*2c30*/  HFMA2.MMA R173, -RZ, RZ, 0, 2.384185791015625e-07 ;  /* 0x00000004ffad7435 */ /* 0x000fc800000001ff */
[----:B------:R-:W-:Y:S02]  /*2c40*/  MOV R174, R41 ;  /* 0x0000002900ae7202 */ /* 0x000fe40000000f00 */
[----:B------:R-:W-:-:S07]  /*2c50*/  MOV R43, R172 ;  /* 0x000000ac002b7202 */ /* 0x000fce0000000f00 */
[----:B------:R-:W-:Y:S05]  /*2c60*/  WARPSYNC.COLLECTIVE R171, `(.L_x_3676) ;  /* 0x00000000ab087348 */ /* 0x000fea0003c00000 */
[----:B------:R0:W1:Y:S02]  /*2c70*/  SHFL.DOWN P3, R172, R174, R173, R176 ;  /* 0x080000adaeac7389 */ /* 0x00006400000600b0 */
[----:B01----:R-:W-:Y:S01]  /*2c80*/  ENDCOLLECTIVE ;  /* 0x000000000000791b */ /* 0x003fe20003800000 */
.L_x_3676:
[----:B------:R-:W-:-:S05]  /*2c90*/  FADD.FTZ R43, R38, R43 ;  /* 0x0000002b262b7221 */ /* 0x000fca0000010000 */
[----:B------:R-:W-:Y:S02]  /*2ca0*/  MOV R174, R43 ;  /* 0x0000002b00ae7202 */ /* 0x000fe40000000f00 */
[----:B------:R-:W-:-:S07]  /*2cb0*/  MOV R40, R172 ;  /* 0x000000ac00287202 */ /* 0x000fce0000000f00 */
[----:B------:R-:W-:Y:S05]  /*2cc0*/  WARPSYNC.COLLECTIVE R171, `(.L_x_3677) ;  /* 0x00000000ab087348 */ /* 0x000fea0003c00000 */
[----:B------:R0:W1:Y:S02]  /*2cd0*/  SHFL.DOWN P3, R172, R174, R173, R176 ;  /* 0x080000adaeac7389 */ /* 0x00006400000600b0 */
[----:B01----:R-:W-:Y:S01]  /*2ce0*/  ENDCOLLECTIVE ;  /* 0x000000000000791b */ /* 0x003fe20003800000 */
.L_x_3677:
[----:B------:R-:W-:Y:S01]  /*2cf0*/  FADD.FTZ R40, R41, R40 ;  /* 0x0000002829287221 */ /* 0x000fe20000010000 */
[----:B------:R-:W-:-:S04]  /*2d00*/  HFMA2.MMA R173, -RZ, RZ, 0, 1.1920928955078125e-07 ;  /* 0x00000002ffad7435 */ /* 0x000fc800000001ff */
[----:B------:R-:W-:Y:S02]  /*2d10*/  MOV R174, R40 ;  /* 0x0000002800ae7202 */ /* 0x000fe40000000f00 */
[----:B------:R-:W-:-:S07]  /*2d20*/  MOV R42, R172 ;  /* 0x000000ac002a7202 */ /* 0x000fce0000000f00 */
[----:B------:R-:W-:Y:S05]  /*2d30*/  WARPSYNC.COLLECTIVE R171, `(.L_x_3678) ;  /* 0x00000000ab087348 */ /* 0x000fea0003c00000 */
[----:B------:R0:W1:Y:S02]  /*2d40*/  SHFL.DOWN P3, R172, R174, R173, R176 ;  /* 0x080000adaeac7389 */ /* 0x00006400000600b0 */
[----:B01----:R-:W-:Y:S01]  /*2d50*/  ENDCOLLECTIVE ;  /* 0x000000000000791b */ /* 0x003fe20003800000 */
.L_x_3678:
[----:B------:R-:W-:-:S05]  /*2d60*/  FADD.FTZ R42, R43, R42 ;  /* 0x0000002a2b2a7221 */ /* 0x000fca0000010000 */
[----:B------:R-:W-:Y:S02]  /*2d70*/  MOV R174, R42 ;  /* 0x0000002a00ae7202 */ /* 0x000fe40000000f00 */
[----:B------:R-:W-:-:S07]  /*2d80*/  MOV R37, R172 ;  /* 0x000000ac00257202 */ /* 0x000fce0000000f00 */
[----:B------:R-:W-:Y:S05]  /*2d90*/  WARPSYNC.COLLECTIVE R171, `(.L_x_3679) ;  /* 0x00000000ab087348 */ /* 0x000fea0003c00000 */
[----:B------:R0:W1:Y:S02]  /*2da0*/  SHFL.DOWN P3, R172, R174, R173, R176 ;  /* 0x080000adaeac7389 */ /* 0x00006400000600b0 */
[----:B01----:R-:W-:Y:S01]  /*2db0*/  ENDCOLLECTIVE ;  /* 0x000000000000791b */ /* 0x003fe20003800000 */
.L_x_3679:
[----:B------:R-:W-:Y:S01]  /*2dc0*/  FADD.FTZ R37, R40, R37 ;  /* 0x0000002528257221 */ /* 0x000fe20000010000 */
[----:B------:R-:W-:-:S04]  /*2dd0*/  HFMA2.MMA R173, -RZ, RZ, 0, 5.9604644775390625e-08 ;  /* 0x00000001ffad7435 */ /* 0x000fc800000001ff */
[----:B------:R-:W-:Y:S02]  /*2de0*/  MOV R174, R37 ;  /* 0x0000002500ae7202 */ /* 0x000fe40000000f00 */
[----:B------:R-:W-:-:S07]  /*2df0*/  MOV R39, R172 ;  /* 0x000000ac00277202 */ /* 0x000fce0000000f00 */
[----:B------:R-:W-:Y:S05]  /*2e00*/  WARPSYNC.COLLECTIVE R171, `(.L_x_3680) ;  /* 0x00000000ab087348 */ /* 0x000fea0003c00000 */
[----:B------:R0:W1:Y:S02]  /*2e10*/  SHFL.DOWN P3, R172, R174, R173, R176 ;  /* 0x080000adaeac7389 */ /* 0x00006400000600b0 */
[----:B01----:R-:W-:Y:S01]  /*2e20*/  ENDCOLLECTIVE ;  /* 0x000000000000791b */ /* 0x003fe20003800000 */
.L_x_3680:
[----:B------:R-:W-:-:S05]  /*2e30*/  FADD.FTZ R39, R42, R39 ;  /* 0x000000272a277221 */ /* 0x000fca0000010000 */
[----:B------:R-:W-:Y:S02]  /*2e40*/  MOV R174, R39 ;  /* 0x0000002700ae7202 */ /* 0x000fe40000000f00 */
[----:B------:R-:W-:-:S07]  /*2e50*/  MOV R36, R172 ;  /* 0x000000ac00247202 */ /* 0x000fce0000000f00 */
[----:B------:R-:W-:Y:S05]  /*2e60*/  WARPSYNC.COLLECTIVE R171, `(.L_x_3681) ;  /* 0x00000000ab087348 */ /* 0x000fea0003c00000 */
[----:B------:R0:W1:Y:S02]  /*2e70*/  SHFL.DOWN P3, R172, R174, R173, R176 ;  /* 0x080000adaeac7389 */ /* 0x00006400000600b0 */
[----:B01----:R-:W-:Y:S01]  /*2e80*/  ENDCOLLECTIVE ;  /* 0x000000000000791b */ /* 0x003fe20003800000 */
.L_x_3681:
[----:B------:R-:W-:Y:S01]  /*2e90*/  MOV R38, R172 ;  /* 0x000000ac00267202 */ /* 0x000fe20000000f00 */
[----:B------:R-:W-:Y:S06]  /*2ea0*/  BRA `(.L_x_3682) ;  /* 0xffffffe8006c7947 */ /* 0x000fec000383ffff */
.L_x_3683:
        /* <DEDUP_REMOVED lines=13> */
.L_x_11320:


//--------------------- .text._ZN10layer_norm13ln_bwd_kernelINS_13Kernel_traitsI13__nv_bfloat16S2_fS2_fjLj3072ELj1ELj1ELj4ELj16ENS_18Kernel_traits_baseILj3072ES2_S2_fS2_fjLj128EEEEELb0ELb0ELb1ELb0EEEvNS_9BwdParamsE --------------------------
	.section	.text._ZN10layer_norm13ln_bwd_kernelINS_13Kernel_traitsI13__nv_bfloat16S2_fS2_fjLj3072ELj1ELj1ELj4ELj16ENS_18Kernel_traits_baseILj3072ES2_S2_fS2_fjLj128EEEEELb0ELb0ELb1ELb0EEEvNS_9BwdParamsE,"ax",@progbits
	.align	128
        .global         _ZN10layer_norm13ln_bwd_kernelINS_13Kernel_traitsI13__nv_bfloat16S2_fS2_fjLj3072ELj1ELj1ELj4ELj16ENS_18Kernel_traits_baseILj3072ES2_S2_fS2_fjLj128EEEEELb0ELb0ELb1ELb0EEEvNS_9BwdParamsE
        .type           _ZN10layer_norm13ln_bwd_kernelINS_13Kernel_traitsI13__nv_bfloat16S2_fS2_fjLj3072ELj1ELj1ELj4ELj16ENS_18Kernel_traits_baseILj3072ES2_S2_fS2_fjLj128EEEEELb0ELb0ELb1ELb0EEEvNS_9BwdParamsE,@function
        .size           _ZN10layer_norm13ln_bwd_kernelINS_13Kernel_traitsI13__nv_bfloat16S2_fS2_fjLj3072ELj1ELj1ELj4ELj16ENS_18Kernel_traits_baseILj3072ES2_S2_fS2_fjLj128EEEEELb0ELb0ELb1ELb0EEEvNS_9BwdParamsE,(.L_x_11321 - _ZN10layer_norm13ln_bwd_kernelINS_13Kernel_traitsI13__nv_bfloat16S2_fS2_fjLj3072ELj1ELj1ELj4ELj16ENS_18Kernel_traits_baseILj3072ES2_S2_fS2_fjLj128EEEEELb0ELb0ELb1ELb0EEEvNS_9BwdParamsE)
        .other          _ZN10layer_norm13ln_bwd_kernelINS_13Kernel_traitsI13__nv_bfloat16S2_fS2_fjLj3072ELj1ELj1ELj4ELj16ENS_18Kernel_traits_baseILj3072ES2_S2_fS2_fjLj128EEEEELb0ELb0ELb1ELb0EEEvNS_9BwdParamsE,@"STO_CUDA_ENTRY STV_DEFAULT"
_ZN10layer_norm13ln_bwd_kernelINS_13Kernel_traitsI13__nv_bfloat16S2_fS2_fjLj3072ELj1ELj1ELj4ELj16ENS_18Kernel_traits_baseILj3072ES2_S2_fS2_fjLj128EEEEELb0ELb0ELb1ELb0EEEvNS_9BwdParamsE:
.text._ZN10layer_norm13ln_bwd_kernelINS_13Kernel_traitsI13__nv_bfloat16S2_fS2_fjLj3072ELj1ELj1ELj4ELj16ENS_18Kernel_traits_baseILj3072ES2_S2_fS2_fjLj128EEEEELb0ELb0ELb1ELb0EEEvNS_9BwdParamsE:
        /* <DEDUP_REMOVED lines=28> */
[----:B------:R-:W5:Y:S01]  /*01c0*/  @P0 LDG.E.128 R120, desc[UR4][R2.64] ;  /* 0x0000000402780981 */ /* 0x000f62000c1e1d00 */
[----:B------:R-:W-:Y:S01]  /*01d0*/  ISETP.GE.AND P2, PT, R115, UR7, PT ;  /* 0x0000000773007c0c */ /* 0x000fe2000bf46270 */
[----:B-1----:R-:W-:-:S04]  /*01e0*/  @P1 IMAD.WIDE.U32 R6, R11, 0x10, R4 ;  /* 0x000000100b061825 */ /* 0x002fc800078e0004 */
[----:B------:R-:W-:Y:S01]  /*01f0*/  @P1 VIADD R11, R11, 0x80 ;  /* 0x000000800b0b1836 */ /* 0x000fe20000000000 */
[----:B------:R-:W5:Y:S03]  /*0200*/  @P1 LDG.E.128 R116, desc[UR4][R6.64] ;  /* 0x0000000406741981 */ /* 0x000f66000c1e1d00 */
[----:B--2---:R-:W-:Y:S01]  /*0210*/  @P3 IMAD.WIDE.U32 R4, R11, 0x10, R8 ;  /* 0x000000100b043825 */ /* 0x004fe200078e0008 */
[----:B------:R-:W-:Y:S02]  /*0220*/  CS2R R50, SRZ ;  /* 0x0000000000327805 */ /* 0x000fe4000001ff00 */
[----:B------:R-:W-:Y:S02]  /*0230*/  CS2R R44, SRZ ;  /* 0x00000000002c7805 */ /* 0x000fe4000001ff00 */
[----:B------:R-:W-:Y:S02]  /*0240*/  CS2R R46, SRZ ;  /* 0x00000000002e7805 */ /* 0x000fe4000001ff00 */
[----:B------:R-:W-:Y:S01]  /*0250*/  CS2R R40, SRZ ;  /* 0x0000000000287805 */ /* 0x000fe2000001ff00 */
[----:B------:R0:W5:Y:S01]  /*0260*/  @P3 LDG.E.128 R52, desc[UR4][R4.64] ;  /* 0x0000000404343981 */ /* 0x000162000c1e1d00 */
        /* <DEDUP_REMOVED lines=17> */
[----:B0-----:R-:W-:Y:S02]  /*0380*/  CS2R R4, SRZ ;  /* 0x0000000000047805 */ /* 0x001fe4000001ff00 */
[----:B------:R-:W-:Y:S01]  /*0390*/  CS2R R6, SRZ ;  /* 0x0000000000067805 */ /* 0x000fe2000001ff00 */
[----:B------:R-:W-:Y:S06]  /*03a0*/  @P2 BRA `(.L_x_3684) ;  /* 0x0000003400d82947 */ /* 0x000fec0003800000 */
[----:B------:R-:W0:Y:S01]  /*03b0*/  LDC.U8 R184, c[0x0][0x2a0] ;  /* 0x0000a800ffb87b82 */ /* 0x000e220000000000 */
[----:B------:R-:W-:Y:S01]  /*03c0*/  ULDC.64 UR6, c[0x0][0x2c8] ;  /* 0x0000b20000067ab9 */ /* 0x000fe20000000a00 */
[----:B-----5:R-:W-:Y:S01]  /*03d0*/  @P0 PRMT R113, R120, 0x7632, R113 ;  /* 0x0000763278710816 */ /* 0x020fe20000000071 */
[----:B------:R-:W-:Y:S01]  /*03e0*/  IMAD.U32 R124, R122, 0x10000, RZ ;  /* 0x000100007a7c7824 */ /* 0x000fe200078e00ff */
[----:B------:R-:W-:Y:S01]  /*03f0*/  ISETP.NE.U32.AND P2, PT, RZ, UR6, PT ;  /* 0x00000006ff007c0c */ /* 0x000fe2000bf45070 */
[----:B------:R-:W-:Y:S01]  /*0400*/  HFMA2.MMA R177, -RZ, RZ, 0, 5.9604644775390625e-08 ;  /* 0x00000001ffb17435 */ /* 0x000fe200000001ff */
[----:B------:R-:W-:Y:S01]  /*0410*/  @P0 PRMT R110, R123, 0x7632, R110 ;  /* 0x000076327b6e0816 */ /* 0x000fe2000000006e */
[----:B------:R-:W-:Y:S01]  /*0420*/  IMAD.U32 R114, R55, 0x10000, RZ ;  /* 0x0001000037727824 */ /* 0x000fe200078e00ff */
[----:B------:R-:W-:Y:S01]  /*0430*/  ISETP.NE.AND.EX P2, PT, RZ, UR7, PT, P2 ;  /* 0x00000007ff007c0c */ /* 0x000fe2000bf45320 */
[----:B------:R-:W-:Y:S01]  /*0440*/  IMAD.U32 R113, R113, 0x10000, RZ ;  /* 0x0001000071717824 */ /* 0x000fe200078e00ff */
[----:B------:R-:W-:Y:S01]  /*0450*/  @P1 PRMT R107, R118, 0x7632, R107 ;  /* 0x00007632766b1816 */ /* 0x000fe2000000006b */
[----:B------:R-:W-:Y:S01]  /*0460*/  IMAD.U32 R110, R110, 0x10000, RZ ;  /* 0x000100006e6e7824 */ /* 0x000fe200078e00ff */
[----:B------:R-:W-:-:S02]  /*0470*/  @P3 PRMT R104, R53, 0x7632, R104 ;  /* 0x0000763235683816 */ /* 0x000fc40000000068 */
[----:B------:R-:W-:Y:S01]  /*0480*/  @P0 PRMT R112, R121, 0x7632, R112 ;  /* 0x0000763279700816 */ /* 0x000fe20000000070 */
[----:B------:R-:W-:Y:S01]  /*0490*/  IMAD.U32 R107, R107, 0x10000, RZ ;  /* 0x000100006b6b7824 */ /* 0x000fe200078e00ff */
[----:B------:R-:W-:Y:S01]  /*04a0*/  @P0 PRMT R111, R122, 0x7632, R111 ;  /* 0x000076327a6f0816 */ /* 0x000fe2000000006f */
[----:B------:R-:W-:Y:S01]  /*04b0*/  IMAD.U32 R104, R104, 0x10000, RZ ;  /* 0x0001000068687824 */ /* 0x000fe200078e00ff */
[----:B------:R-:W-:Y:S02]  /*04c0*/  @P1 PRMT R109, R116, 0x7632, R109 ;  /* 0x00007632746d1816 */ /* 0x000fe4000000006d */
[----:B------:R-:W-:Y:S02]  /*04d0*/  @P1 PRMT R108, R117, 0x7632, R108 ;  /* 0x00007632756c1816 */ /* 0x000fe4000000006c */
[----:B------:R-:W-:Y:S02]  /*04e0*/  @P1 PRMT R106, R119, 0x7632, R106 ;  /* 0x00007632776a1816 */ /* 0x000fe4000000006a */
[----:B------:R-:W-:-:S02]  /*04f0*/  @P3 PRMT R105, R52, 0x7632, R105 ;  /* 0x0000763234693816 */ /* 0x000fc40000000069 */
[----:B------:R-:W-:Y:S02]  /*0500*/  @P3 PRMT R2, R54, 0x7632, R2 ;  /* 0x0000763236023816 */ /* 0x000fe40000000002 */
[----:B------:R-:W-:Y:S02]  /*0510*/  @P3 PRMT R3, R55, 0x7632, R3 ;  /* 0x0000763237033816 */ /* 0x000fe40000000003 */
[----:B------:R-:W-:Y:S02]  /*0520*/  ISETP.LT.U32.OR P2, PT, R0, 0x180, !P2 ;  /* 0x000001800000780c */ /* 0x000fe40005741470 */
[----:B------:R-:W-:Y:S02]  /*0530*/  SHF.L.U32 R126, R120, 0x10, RZ ;  /* 0x00000010787e7819 */ /* 0x000fe400000006ff */
[----:B------:R-:W-:Y:S01]  /*0540*/  SHF.L.U32 R125, R121, 0x10, RZ ;  /* 0x00000010797d7819 */ /* 0x000fe200000006ff */
[----:B------:R-:W-:Y:S01]  /*0550*/  IMAD.U32 R121, R117, 0x10000, RZ ;  /* 0x0001000075797824 */ /* 0x000fe200078e00ff */
[----:B------:R-:W-:-:S02]  /*0560*/  SHF.L.U32 R122, R116, 0x10, RZ ;  /* 0x00000010747a7819 */ /* 0x000fc400000006ff */
[----:B------:R-:W-:Y:S01]  /*0570*/  SHF.L.U32 R120, R118, 0x10, RZ ;  /* 0x0000001076787819 */ /* 0x000fe200000006ff */
[----:B------:R-:W-:Y:S01]  /*0580*/  IMAD.U32 R118, R52, 0x10000, RZ ;  /* 0x0001000034767824 */ /* 0x000fe200078e00ff */
[----:B------:R-:W-:Y:S02]  /*0590*/  SHF.L.U32 R123, R123, 0x10, RZ ;  /* 0x000000107b7b7819 */ /* 0x000fe400000006ff */
[----:B------:R-:W-:Y:S02]  /*05a0*/  SHF.L.U32 R119, R119, 0x10, RZ ;  /* 0x0000001077777819 */ /* 0x000fe400000006ff */
[----:B------:R-:W-:Y:S02]  /*05b0*/  SHF.L.U32 R117, R53, 0x10, RZ ;  /* 0x0000001035757819 */ /* 0x000fe400000006ff */
[----:B------:R-:W-:Y:S02]  /*05c0*/  SHF.L.U32 R116, R54, 0x10, RZ ;  /* 0x0000001036747819 */ /* 0x000fe400000006ff */
[----:B------:R-:W-:-:S02]  /*05d0*/  P2R R182, PR, RZ, 0x4 ;  /* 0x00000004ffb67803 */ /* 0x000fc40000000000 */
[----:B------:R-:W-:Y:S02]  /*05e0*/  MOV R49, RZ ;  /* 0x000000ff00317202 */ /* 0x000fe40000000f00 */
        /* <DEDUP_REMOVED lines=8> */
.L_x_3753:
[----:B0-----:R-:W0:Y:S08]  /*0670*/  LDC.64 R92, c[0x0][0x288] ;  /* 0x0000a200ff5c7b82 */ /* 0x001e300000000a00 */
[----:B-12---:R-:W1:Y:S08]  /*0680*/  LDC.64 R90, c[0x0][0x258] ;  /* 0x00009600ff5a7b82 */ /* 0x006e700000000a00 */
        /* <DEDUP_REMOVED lines=24> */
[----:B------:R0:W5:Y:S04]  /*0810*/  LDG.E.128 R52, desc[UR4][R102.64] ;  /* 0x0000000466347981 */ /* 0x000168000c1e1d00 */
[----:B------:R0:W5:Y:S02]  /*0820*/  LDG.E.128 R56, desc[UR4][R102.64+0x10] ;  /* 0x0000100466387981 */ /* 0x000164000c1e1d00 */
.L_x_3689:
[----:B------:R-:W-:-:S07]  /*0830*/  IADD3 R91, R129, 0x80, RZ ;  /* 0x00000080815b7810 */ /* 0x000fce0007ffe0ff */
.L_x_3688:
[----:B------:R-:W-:Y:S05]  /*0840*/  BSYNC B1 ;  /* 0x0000000000017941 */ /* 0x000fea0003800000 */
.L_x_3687:
[----:B------:R-:W-:Y:S04]  /*0850*/  BSSY B1, `(.L_x_3690) ;  /* 0x0000009000017945 */ /* 0x000fe80003800000 */
[----:B------:R-:W-:Y:S05]  /*0860*/  @!P1 BRA `(.L_x_3691) ;  /* 0x00000000001c9947 */ /* 0x000fea0003800000 */
[----:B------:R-:W-:-:S04]  /*0870*/  ISETP.NE.U32.AND P3, PT, RZ, UR12, PT ;  /* 0x0000000cff007c0c */ /* 0x000fc8000bf65070 */
[----:B------:R-:W-:-:S13]  /*0880*/  ISETP.NE.AND.EX P3, PT, RZ, UR13, PT, P3 ;  /* 0x0000000dff007c0c */ /* 0x000fda000bf65330 */
[----:B------:R-:W-:Y:S05]  /*0890*/  @!P3 BRA `(.L_x_3692) ;  /* 0x00000000000cb947 */ /* 0x000fea0003800000 */
[----:B------:R-:W-:-:S05]  /*08a0*/  IMAD.WIDE.U32 R88, R91, 0x20, R100 ;  /* 0x000000205b587825 */ /* 0x000fca00078e0064 */
[----:B------:R1:W5:Y:S04]  /*08b0*/  LDG.E.128 R60, desc[UR4][R88.64] ;  /* 0x00000004583c7981 */ /* 0x000368000c1e1d00 */
[----:B------:R1:W5:Y:S02]  /*08c0*/  LDG.E.128 R80, desc[UR4][R88.64+0x10] ;  /* 0x0000100458507981 */ /* 0x000364000c1e1d00 */
.L_x_3692:
[----:B------:R-:W-:-:S07]  /*08d0*/  VIADD R91, R91, 0x80 ;  /* 0x000000805b5b7836 */ /* 0x000fce0000000000 */
.L_x_3691:
[----:B------:R-:W-:Y:S05]  /*08e0*/  BSYNC B1 ;  /* 0x0000000000017941 */ /* 0x000fea0003800000 */
.L_x_3690:
[----:B------:R-:W-:Y:S01]  /*08f0*/  ISETP.NE.AND P3, PT, R182, RZ, PT ;  /* 0x000000ffb600720c */ /* 0x000fe20003f65270 */
[----:B------:R-:W-:Y:S01]  /*0900*/  HFMA2.MMA R185, -RZ, RZ, 0, 0 ;  /* 0x00000000ffb97435 */ /* 0x000fe200000001ff */
[----:B------:R-:W-:-:S11]  /*0910*/  MOV R188, RZ ;  /* 0x000000ff00bc7202 */ /* 0x000fd60000000f00 */
[----:B------:R-:W-:Y:S05]  /*0920*/  @P3 BRA `(.L_x_3693) ;  /* 0x0000001000303947 */ /* 0x000fea0003800000 */
[----:B------:R-:W-:-:S05]  /*0930*/  IMAD.WIDE.U32 R100, R91, 0x20, R100 ;  /* 0x000000205b647825 */ /* 0x000fca00078e0064 */
[----:B------:R2:W5:Y:S04]  /*0940*/  LDG.E.128 R64, desc[UR4][R100.64] ;  /* 0x0000000464407981 */ /* 0x000568000c1e1d00 */
[----:B------:R2:W5:Y:S01]  /*0950*/  LDG.E.128 R84, desc[UR4][R100.64+0x10] ;  /* 0x0000100464547981 */ /* 0x000562000c1e1d00 */
[----:B------:R-:W-:Y:S05]  /*0960*/  BRA `(.L_x_3693) ;  /* 0x0000001000207947 */ /* 0x000fea0003800000 */
.L_x_3686:
[----:B------:R-:W0:Y:S02]  /*0970*/  LDC.64 R88, c[0x0][0x250] ;  /* 0x00009400ff587b82 */ /* 0x000e240000000a00 */
[----:B0-----:R-:W-:-:S06]  /*0980*/  IMAD.WIDE R88, R115, 0x4, R88 ;  /* 0x0000000473587825 */ /* 0x001fcc00078e0258 */
[----:B------:R-:W2:Y:S01]  /*0990*/  LDG.E R88, desc[UR4][R88.64] ;  /* 0x0000000458587981 */ /* 0x000ea2000c1e1900 */
[----:B------:R-:W-:Y:S01]  /*09a0*/  VIADD R91, R92, 0xffffffff ;  /* 0xffffffff5c5b7836 */ /* 0x000fe20000000000 */
[----:B------:R-:W-:Y:S01]  /*09b0*/  ISETP.NE.AND P3, PT, R184, RZ, PT ;  /* 0x000000ffb800720c */ /* 0x000fe20003f65270 */
[----:B------:R-:W-:Y:S01]  /*09c0*/  BSSY B1, `(.L_x_3694) ;  /* 0x000005b000017945 */ /* 0x000fe20003800000 */
[----:B------:R-:W-:Y:S01]  /*09d0*/  HFMA2.MMA R185, -RZ, RZ, 0, 0 ;  /* 0x00000000ffb97435 */ /* 0x000fe200000001ff */
[----:B------:R-:W-:Y:S01]  /*09e0*/  IMAD R91, R91, R128, RZ ;  /* 0x000000805b5b7224 */ /* 0x000fe200078e02ff */
[----:B------:R-:W-:Y:S01]  /*09f0*/  MOV R188, RZ ;  /* 0x000000ff00bc7202 */ /* 0x000fe20000000f00 */
        /* <DEDUP_REMOVED lines=8> */
[----:B0-----:R-:W-:-:S05]  /*0a80*/  IMAD.WIDE.U32 R132, R129, 0x20, R132 ;  /* 0x0000002081847825 */ /* 0x001fca00078e0084 */
[----:B------:R-:W2:Y:S01]  /*0a90*/  LDG.E.128 R88, desc[UR4][R132.64] ;  /* 0x0000000484587981 */ /* 0x000ea2000c1e1d00 */
[----:B-1----:R-:W-:-:S03]  /*0aa0*/  IMAD.WIDE.U32 R92, R181, 0x10, R92 ;  /* 0x00000010b55c7825 */ /* 0x002fc600078e005c */
[----:B------:R-:W3:Y:S04]  /*0ab0*/  LDG.E.128 R96, desc[UR4][R132.64+0x10] ;  /* 0x0000100484607981 */ /* 0x000ee8000c1e1d00 */
[----:B------:R-:W4:Y:S01]  /*0ac0*/  LDG.E.128 R92, desc[UR4][R92.64] ;  /* 0x000000045c5c7981 */ /* 0x000f22000c1e1d00 */
[----:B------:R-:W-:-:S04]  /*0ad0*/  ISETP.NE.U32.AND P3, PT, RZ, UR12, PT ;  /* 0x0000000cff007c0c */ /* 0x000fc8000bf65070 */
[----:B------:R-:W-:-:S13]  /*0ae0*/  ISETP.NE.AND.EX P3, PT, RZ, UR13, PT, P3 ;  /* 0x0000000dff007c0c */ /* 0x000fda000bf65330 */
[----:B------:R0:W5:Y:S04]  /*0af0*/  @P3 LDG.E.128 R52, desc[UR4][R102.64] ;  /* 0x0000000466343981 */ /* 0x000168000c1e1d00 */
[----:B------:R0:W5:Y:S01]  /*0b00*/  @P3 LDG.E.128 R56, desc[UR4][R102.64+0x10] ;  /* 0x0000100466383981 */ /* 0x000162000c1e1d00 */
[----:B------:R-:W-:Y:S01]  /*0b10*/  VIADD R183, R129, 0x80 ;  /* 0x0000008081b77836 */ /* 0x000fe20000000000 */
[----:B------:R-:W-:Y:S01]  /*0b20*/  IADD3 R181, R181, 0x80, RZ ;  /* 0x00000080b5b57810 */ /* 0x000fe20007ffe0ff */
[C---:B--2---:R-:W-:Y:S01]  /*0b30*/  FADD.FTZ R3, -R180.reuse, R88 ;  /* 0x00000058b4037221 */ /* 0x044fe20000010100 */
[C---:B------:R-:W-:Y:S01]  /*0b40*/  FADD.FTZ R131, -R180.reuse, R89 ;  /* 0x00000059b4837221 */ /* 0x040fe20000010100 */
[----:B---3--:R-:W-:Y:S01]  /*0b50*/  FADD.FTZ R133, -R180, R96 ;  /* 0x00000060b4857221 */ /* 0x008fe20000010100 */
[----:B----4-:R-:W-:-:S02]  /*0b60*/  PRMT R88, R92, 0x7632, R88 ;  /* 0x000076325c587816 */ /* 0x010fc40000000058 */
[----:B------:R-:W-:Y:S01]  /*0b70*/  SHF.L.U32 R89, R92, 0x10, RZ ;  /* 0x000000105c597819 */ /* 0x000fe200000006ff */
[----:B------:R-:W-:Y:S01]  /*0b80*/  IMAD.U32 R137, R94, 0x10000, RZ ;  /* 0x000100005e897824 */ /* 0x000fe200078e00ff */
[----:B------:R-:W-:Y:S01]  /*0b90*/  SHF.L.U32 R88, R88, 0x10, RZ ;  /* 0x0000001058587819 */ /* 0x000fe200000006ff */
[C---:B-----5:R-:W-:Y:S01]  /*0ba0*/  FMUL.FTZ R133, R130.reuse, R133 ;  /* 0x0000008582857220 */ /* 0x060fe20000410000 */
[C---:B------:R-:W-:Y:S01]  /*0bb0*/  FMUL.FTZ R132, R130.reuse, R131 ;  /* 0x0000008382847220 */ /* 0x040fe20000410000 */
[----:B------:R-:W-:Y:S01]  /*0bc0*/  FMUL.FTZ R3, R130, R3 ;  /* 0x0000000382037220 */ /* 0x000fe20000410000 */
[----:B------:R-:W-:Y:S01]  /*0bd0*/  FMUL.FTZ R136, R126, R89 ;  /* 0x000000597e887220 */ /* 0x000fe20000410000 */
[----:B------:R-:W-:Y:S01]  /*0be0*/  FADD.FTZ R135, -R180, R90 ;  /* 0x0000005ab4877221 */ /* 0x000fe20000010100 */
[----:B------:R-:W-:Y:S01]  /*0bf0*/  FADD.FTZ R20, R20, R137 ;  /* 0x0000008914147221 */ /* 0x000fe20000010000 */
[-C--:B------:R-:W-:Y:S01]  /*0c00*/  FFMA.FTZ R44, R133, R137.reuse, R44 ;  /* 0x00000089852c7223 */ /* 0x080fe2000001002c */
[----:B------:R-:W-:Y:S01]  /*0c10*/  FMUL.FTZ R140, R124, R137 ;  /* 0x000000897c8c7220 */ /* 0x000fe20000410000 */
[----:B------:R-:W-:Y:S01]  /*0c20*/  FADD.FTZ R91, -R180, R91 ;  /* 0x0000005bb45b7221 */ /* 0x000fe20000010100 */
[----:B------:R-:W-:Y:S01]  /*0c30*/  PRMT R90, R93, 0x7632, R90 ;  /* 0x000076325d5a7816 */ /* 0x000fe2000000005a */
[-C--:B------:R-:W-:Y:S01]  /*0c40*/  FFMA.FTZ R49, R132, R88.reuse, R49 ;  /* 0x0000005884317223 */ /* 0x080fe20000010031 */
[----:B------:R-:W-:Y:S01]  /*0c50*/  FADD.FTZ R25, R25, R88 ;  /* 0x0000005819197221 */ /* 0x000fe20000010000 */
[----:B------:R-:W-:Y:S01]  /*0c60*/  FMUL.FTZ R137, R113, R88 ;  /* 0x0000005871897220 */ /* 0x000fe20000410000 */
[----:B------:R-:W-:Y:S01]  /*0c70*/  SHF.L.U32 R93, R93, 0x10, RZ ;  /* 0x000000105d5d7819 */ /* 0x000fe200000006ff */
[----:B------:R-:W-:Y:S01]  /*0c80*/  FADD.FTZ R24, R24, R89 ;  /* 0x0000005918187221 */ /* 0x000fe20000010000 */
[C---:B------:R-:W-:Y:S01]  /*0c90*/  FFMA.FTZ R48, R3.reuse, R89, R48 ;  /* 0x0000005903307223 */ /* 0x040fe20000010030 */
[----:B------:R-:W-:Y:S01]  /*0ca0*/  FADD.FTZ R88, RZ, R136 ;  /* 0x00000088ff587221 */ /* 0x000fe20000010000 */
[----:B------:R-:W-:Y:S01]  /*0cb0*/  FFMA.FTZ R89, R3, R136, RZ ;  /* 0x0000008803597223 */ /* 0x000fe200000100ff */
[----:B------:R-:W-:Y:S01]  /*0cc0*/  FMUL.FTZ R134, R130, R91 ;  /* 0x0000005b82867220 */ /* 0x000fe20000410000 */
[----:B------:R-:W-:-:S02]  /*0cd0*/  IMAD.U32 R90, R90, 0x10000, RZ ;  /* 0x000100005a5a7824 */ /* 0x000fc400078e00ff */
[----:B------:R-:W-:Y:S01]  /*0ce0*/  FADD.FTZ R91, R88, R137 ;  /* 0x00000089585b7221 */ /* 0x000fe20000010000 */
[----:B------:R-:W-:Y:S01]  /*0cf0*/  FMUL.FTZ R131, R130, R135 ;  /* 0x0000008782837220 */ /* 0x000fe20000410000 */
[----:B------:R-:W-:Y:S01]  /*0d00*/  FMUL.FTZ R138, R125, R93 ;  /* 0x0000005d7d8a7220 */ /* 0x000fe20000410000 */
[----:B------:R-:W-:Y:S01]  /*0d10*/  FFMA.FTZ R88, R132, R137, R89 ;  /* 0x0000008984587223 */ /* 0x000fe20000010059 */
[----:B------:R-:W-:Y:S01]  /*0d20*/  PRMT R92, R94, 0x7632, R92 ;  /* 0x000076325e5c7816 */ /* 0x000fe2000000005c */
[-C--:B------:R-:W-:Y:S01]  /*0d30*/  FFMA.FTZ R51, R134, R90.reuse, R51 ;  /* 0x0000005a86337223 */ /* 0x080fe20000010033 */
[----:B------:R-:W-:Y:S01]  /*0d40*/  FADD.FTZ R27, R27, R90 ;  /* 0x0000005a1b1b7221 */ /* 0x000fe20000010000 */
[----:B------:R-:W-:Y:S01]  /*0d50*/  FMUL.FTZ R139, R112, R90 ;  /* 0x0000005a708b7220 */ /* 0x000fe20000410000 */
[----:B------:R-:W-:Y:S01]  /*0d60*/  FADD.FTZ R90, R91, R138 ;  /* 0x0000008a5b5a7221 */ /* 0x000fe20000010000 */
[----:B------:R-:W-:Y:S01]  /*0d70*/  FFMA.FTZ R89, R131, R138, R88 ;  /* 0x0000008a83597223 */ /* 0x000fe20000010058 */
[----:B------:R-:W-:-:S02]  /*0d80*/  PRMT R94, R95, 0x7632, R94 ;  /* 0x000076325f5e7816 */ /* 0x000fc4000000005e */
[----:B------:R-:W-:Y:S01]  /*0d90*/  SHF.L.U32 R142, R95, 0x10, RZ ;  /* 0x000000105f8e7819 */ /* 0x000fe200000006ff */
[----:B------:R-:W-:Y:S01]  /*0da0*/  FADD.FTZ R95, -R180, R98 ;  /* 0x00000062b45f7221 */ /* 0x000fe20000010100 */
[----:B------:R-:W-:Y:S01]  /*0db0*/  SHF.L.U32 R92, R92, 0x10, RZ ;  /* 0x000000105c5c7819 */ /* 0x000fe200000006ff */
        /* <DEDUP_REMOVED lines=27> */
.L_x_3695:
[----:B------:R-:W-:Y:S05]  /*0f70*/  BSYNC B1 ;  /* 0x0000000000017941 */ /* 0x000fea0003800000 */
.L_x_3694:
[----:B------:R-:W-:Y:S04]  /*0f80*/  BSSY B1, `(.L_x_3696) ;  /* 0x0000054000017945 */ /* 0x000fe80003800000 */
[----:B------:R-:W-:Y:S05]  /*0f90*/  @!P1 BRA `(.L_x_3697) ;  /* 0x0000000400489947 */ /* 0x000fea0003800000 */
[----:B------:R-:W0:Y:S08]  /*0fa0*/  LDC.64 R148, c[0x0][0x238] ;  /* 0x00008e00ff947b82 */ /* 0x000e300000000a00 */
[----:B------:R-:W1:Y:S01]  /*0fb0*/  LDC.64 R88, c[0x0][0x2b8] ;  /* 0x0000ae00ff587b82 */ /* 0x000e620000000a00 */
[----:B0-----:R-:W-:Y:S01]  /*0fc0*/  IMAD.WIDE.U32 R148, R183, 0x20, R148 ;  /* 0x00000020b7947825 */ /* 0x001fe200078e0094 */
[----:B------:R-:W-:-:S04]  /*0fd0*/  ISETP.NE.U32.AND P3, PT, RZ, UR12, PT ;  /* 0x0000000cff007c0c */ /* 0x000fc8000bf65070 */
[----:B------:R0:W2:Y:S01]  /*0fe0*/  LDG.E.128 R96, desc[UR4][R148.64+0x10] ;  /* 0x0000100494607981 */ /* 0x0000a2000c1e1d00 */
[----:B-1----:R-:W-:-:S03]  /*0ff0*/  IMAD.WIDE.U32 R92, R181, 0x10, R88 ;  /* 0x00000010b55c7825 */ /* 0x002fc600078e0058 */
[----:B------:R-:W3:Y:S04]  /*1000*/  LDG.E.128 R88, desc[UR4][R148.64] ;  /* 0x0000000494587981 */ /* 0x000ee8000c1e1d00 */
[----:B------:R-:W4:Y:S01]  /*1010*/  LDG.E.128 R92, desc[UR4][R92.64] ;  /* 0x000000045c5c7981 */ /* 0x000f22000c1e1d00 */
[----:B------:R-:W-:-:S13]  /*1020*/  ISETP.NE.AND.EX P3, PT, RZ, UR13, PT, P3 ;  /* 0x0000000dff007c0c */ /* 0x000fda000bf65330 */
[----:B------:R-:W-:-:S05]  /*1030*/  @P3 IMAD.WIDE.U32 R102, R183, 0x20, R100 ;  /* 0x00000020b7663825 */ /* 0x000fca00078e0064 */
[----:B------:R1:W5:Y:S04]  /*1040*/  @P3 LDG.E.128 R60, desc[UR4][R102.64] ;  /* 0x00000004663c3981 */ /* 0x000368000c1e1d00 */
[----:B------:R1:W5:Y:S01]  /*1050*/  @P3 LDG.E.128 R80, desc[UR4][R102.64+0x10] ;  /* 0x0000100466503981 */ /* 0x000362000c1e1d00 */
[----:B------:R-:W-:Y:S02]  /*1060*/  IADD3 R181, R181, 0x80, RZ ;  /* 0x00000080b5b57810 */ /* 0x000fe40007ffe0ff */
[----:B------:R-:W-:Y:S01]  /*1070*/  IADD3 R183, R183, 0x80, RZ ;  /* 0x00000080b7b77810 */ /* 0x000fe20007ffe0ff */
[C-C-:B---3--:R-:W-:Y:S01]  /*1080*/  FADD.FTZ R145, -R180.reuse, R88.reuse ;  /* 0x00000058b4917221 */ /* 0x148fe20000010100 */
[----:B------:R-:W-:Y:S01]  /*1090*/  FADD.FTZ R147, -R180, R89 ;  /* 0x00000059b4937221 */ /* 0x000fe20000010100 */
[----:B----4-:R-:W-:-:S02]  /*10a0*/  PRMT R88, R92, 0x7632, R88 ;  /* 0x000076325c587816 */ /* 0x010fc40000000058 */
[----:B------:R-:W-:Y:S01]  /*10b0*/  SHF.L.U32 R89, R92, 0x10, RZ ;  /* 0x000000105c597819 */ /* 0x000fe200000006ff */
[C---:B------:R-:W-:Y:S01]  /*10c0*/  FADD.FTZ R151, -R180.reuse, R90 ;  /* 0x0000005ab4977221 */ /* 0x040fe20000010100 */
[--C-:B------:R-:W-:Y:S01]  /*10d0*/  FADD.FTZ R153, -R180, R91.reuse ;  /* 0x0000005bb4997221 */ /* 0x100fe20000010100 */
[----:B-----5:R-:W-:Y:S01]  /*10e0*/  FMUL.FTZ R145, R130, R145 ;  /* 0x0000009182917220 */ /* 0x020fe20000410000 */
[----:B------:R-:W-:Y:S02]  /*10f0*/  IMAD.U32 R90, R88, 0x10000, RZ ;  /* 0x00010000585a7824 */ /* 0x000fe400078e00ff */
[----:B------:R-:W-:Y:S01]  /*1100*/  FMUL.FTZ R152, R122, R89 ;  /* 0x000000597a987220 */ /* 0x000fe20000410000 */
[----:B------:R-:W-:Y:S01]  /*1110*/  PRMT R91, R93, 0x7632, R91 ;  /* 0x000076325d5b7816 */ /* 0x000fe2000000005b */
[----:B------:R-:W-:Y:S01]  /*1120*/  FMUL.FTZ R150, R130, R153 ;  /* 0x0000009982967220 */ /* 0x000fe20000410000 */
[----:B------:R-:W-:Y:S01]  /*1130*/  FADD.FTZ R16, R16, R89 ;  /* 0x0000005910107221 */ /* 0x000fe20000010000 */
[----:B------:R-:W-:Y:S01]  /*1140*/  FFMA.FTZ R40, R145, R89, R40 ;  /* 0x0000005991287223 */ /* 0x000fe20000010028 */
[----:B------:R-:W-:Y:S01]  /*1150*/  FADD.FTZ R88, R185, R152 ;  /* 0x00000098b9587221 */ /* 0x000fe20000010000 */
[----:B------:R-:W-:Y:S01]  /*1160*/  FMUL.FTZ R153, R109, R90 ;  /* 0x0000005a6d997220 */ /* 0x000fe20000410000 */
[----:B------:R-:W-:-:S02]  /*1170*/  IMAD.U32 R93, R93, 0x10000, RZ ;  /* 0x000100005d5d7824 */ /* 0x000fc400078e00ff */
[----:B0-----:R-:W-:Y:S01]  /*1180*/  FMUL.FTZ R148, R130, R147 ;  /* 0x0000009382947220 */ /* 0x001fe20000410000 */
[----:B------:R-:W-:Y:S01]  /*1190*/  FFMA.FTZ R89, R145, R152, R188 ;  /* 0x0000009891597223 */ /* 0x000fe200000100bc */
[----:B------:R-:W-:Y:S01]  /*11a0*/  SHF.L.U32 R155, R91, 0x10, RZ ;  /* 0x000000105b9b7819 */ /* 0x000fe200000006ff */
[----:B------:R-:W-:Y:S01]  /*11b0*/  FADD.FTZ R91, R88, R153 ;  /* 0x00000099585b7221 */ /* 0x000fe20000010000 */
[----:B------:R-:W-:Y:S01]  /*11c0*/  FMUL.FTZ R147, R130, R151 ;  /* 0x0000009782937220 */ /* 0x000fe20000410000 */
[----:B------:R-:W-:Y:S01]  /*11d0*/  FMUL.FTZ R154, R121, R93 ;  /* 0x0000005d799a7220 */ /* 0x000fe20000410000 */
[----:B------:R-:W-:Y:S01]  /*11e0*/  FFMA.FTZ R88, R148, R153, R89 ;  /* 0x0000009994587223 */ /* 0x000fe20000010059 */
[----:B------:R-:W-:Y:S01]  /*11f0*/  PRMT R92, R94, 0x7632, R92 ;  /* 0x000076325e5c7816 */ /* 0x000fe2000000005c */
[----:B--2---:R-:W-:Y:S01]  /*1200*/  FADD.FTZ R149, -R180, R96 ;  /* 0x00000060b4957221 */ /* 0x004fe20000010100 */
[----:B------:R-:W-:Y:S01]  /*1210*/  SHF.L.U32 R157, R94, 0x10, RZ ;  /* 0x000000105e9d7819 */ /* 0x000fe200000006ff */
[----:B------:R-:W-:Y:S01]  /*1220*/  FFMA.FTZ R41, R148, R90, R41 ;  /* 0x0000005a94297223 */ /* 0x000fe20000010029 */
[----:B------:R-:W-:Y:S01]  /*1230*/  FADD.FTZ R17, R17, R90 ;  /* 0x0000005a11117221 */ /* 0x000fe20000010000 */
[-C--:B------:R-:W-:Y:S01]  /*1240*/  FFMA.FTZ R43, R150, R155.reuse, R43 ;  /* 0x0000009b962b7223 */ /* 0x080fe2000001002b */
[----:B------:R-:W-:Y:S01]  /*1250*/  FADD.FTZ R19, R19, R155 ;  /* 0x0000009b13137221 */ /* 0x000fe20000010000 */
[----:B------:R-:W-:Y:S01]  /*1260*/  FMUL.FTZ R155, R108, R155 ;  /* 0x0000009b6c9b7220 */ /* 0x000fe20000410000 */
[----:B------:R-:W-:Y:S01]  /*1270*/  FADD.FTZ R90, R91, R154 ;  /* 0x0000009a5b5a7221 */ /* 0x000fe20000010000 */
[----:B------:R-:W-:Y:S01]  /*1280*/  FFMA.FTZ R89, R147, R154, R88 ;  /* 0x0000009a93597223 */ /* 0x000fe20000010058 */
[C---:B------:R-:W-:Y:S01]  /*1290*/  PRMT R94, R95.reuse, 0x7632, R94 ;  /* 0x000076325f5e7816 */ /* 0x040fe2000000005e */
[----:B------:R-:W-:Y:S01]  /*12a0*/  FMUL.FTZ R149, R130, R149 ;  /* 0x0000009582957220 */ /* 0x000fe20000410000 */
[----:B------:R-:W-:Y:S01]  /*12b0*/  SHF.L.U32 R158, R95, 0x10, RZ ;  /* 0x000000105f9e7819 */ /* 0x000fe200000006ff */
[----:B------:R-:W-:Y:S01]  /*12c0*/  FADD.FTZ R95, -R180, R98 ;  /* 0x00000062b45f7221 */ /* 0x000fe20000010100 */
        /* <DEDUP_REMOVED lines=13> */
[----:B------:R-:W-:Y:S01]  /*13a0*/  FFMA.FTZ R38, R151, R158, R38 ;  /* 0x0000009e97267223 */ /* 0x000fe20000010026 */
[----:B------:R-:W-:Y:S01]  /*13b0*/  FADD.FTZ R99, -R180, R99 ;  /* 0x00000063b4637221 */ /* 0x000fe20000010100 */
[----:B------:R-:W-:-:S02]  /*13c0*/  IMAD.U32 R94, R94, 0x10000, RZ ;  /* 0x000100005e5e7824 */ /* 0x000fc400078e00ff */
        /* <DEDUP_REMOVED lines=14> */
[----:B-1----:R-:W-:-:S07]  /*14b0*/  FFMA.FTZ R188, R162, R159, R89 ;  /* 0x0000009fa2bc7223 */ /* 0x002fce0000010059 */
.L_x_3697:
[----:B------:R-:W-:Y:S05]  /*14c0*/  BSYNC B1 ;  /* 0x0000000000017941 */ /* 0x000fea0003800000 */
.L_x_3696:
[----:B------:R-:W-:-:S13]  /*14d0*/  ISETP.NE.AND P3, PT, R187, RZ, PT ;  /* 0x000000ffbb00720c */ /* 0x000fda0003f65270 */
[----:B------:R-:W-:Y:S05]  /*14e0*/  @!P3 BRA `(.L_x_3693) ;  /* 0x000000040040b947 */ /* 0x000fea0003800000 */
        /* <DEDUP_REMOVED lines=9> */
[----:B------:R-:W-:-:S05]  /*1580*/  @P3 IMAD.WIDE.U32 R100, R183, 0x20, R100 ;  /* 0x00000020b7643825 */ /* 0x000fca00078e0064 */
[----:B------:R-:W5:Y:S04]  /*1590*/  @P3 LDG.E.128 R64, desc[UR4][R100.64] ;  /* 0x0000000464403981 */ /* 0x000f68000c1e1d00 */
[----:B------:R0:W5:Y:S01]  /*15a0*/  @P3 LDG.E.128 R84, desc[UR4][R100.64+0x10] ;  /* 0x0000100464543981 */ /* 0x000162000c1e1d00 */
[C---:B--2---:R-:W-:Y:S01]  /*15b0*/  FADD.FTZ R161, -R180.reuse, R88 ;  /* 0x00000058b4a17221 */ /* 0x044fe20000010100 */
[C---:B------:R-:W-:Y:S01]  /*15c0*/  FADD.FTZ R163, -R180.reuse, R89 ;  /* 0x00000059b4a37221 */ /* 0x040fe20000010100 */
[C---:B------:R-:W-:Y:S01]  /*15d0*/  FADD.FTZ R165, -R180.reuse, R90 ;  /* 0x0000005ab4a57221 */ /* 0x040fe20000010100 */
[----:B------:R-:W-:Y:S01]  /*15e0*/  FADD.FTZ R167, -R180, R91 ;  /* 0x0000005bb4a77221 */ /* 0x000fe20000010100 */
[----:B-----5:R-:W-:Y:S01]  /*15f0*/  FMUL.FTZ R161, R130, R161 ;  /* 0x000000a182a17220 */ /* 0x020fe20000410000 */
[C---:B----4-:R-:W-:Y:S01]  /*1600*/  PRMT R88, R92.reuse, 0x7632, R88 ;  /* 0x000076325c587816 */ /* 0x050fe20000000058 */
[----:B------:R-:W-:-:S03]  /*1610*/  IMAD.U32 R89, R92, 0x10000, RZ ;  /* 0x000100005c597824 */ /* 0x000fc600078e00ff */
[----:B------:R-:W-:Y:S01]  /*1620*/  SHF.L.U32 R90, R88, 0x10, RZ ;  /* 0x00000010585a7819 */ /* 0x000fe200000006ff */
[----:B------:R-:W-:Y:S01]  /*1630*/  FMUL.FTZ R168, R118, R89 ;  /* 0x0000005976a87220 */ /* 0x000fe20000410000 */
[C---:B------:R-:W-:Y:S01]  /*1640*/  PRMT R91, R93.reuse, 0x7632, R91 ;  /* 0x000076325d5b7816 */ /* 0x040fe2000000005b */
        /* <DEDUP_REMOVED lines=11> */
[----:B------:R-:W-:Y:S01]  /*1700*/  FMUL.FTZ R170, R117, R93 ;  /* 0x0000005d75aa7220 */ /* 0x000fe20000410000 */
[----:B------:R-:W-:Y:S01]  /*1710*/  FFMA.FTZ R88, R164, R167, R89 ;  /* 0x000000a7a4587223 */ /* 0x000fe20000010059 */
[C---:B------:R-:W-:Y:S01]  /*1720*/  PRMT R92, R94.reuse, 0x7632, R92 ;  /* 0x000076325e5c7816 */ /* 0x040fe2000000005c */
[C---:B0-----:R-:W-:Y:S01]  /*1730*/  IMAD.U32 R101, R95.reuse, 0x10000, RZ ;  /* 0x000100005f657824 */ /* 0x041fe200078e00ff */
[----:B------:R-:W-:Y:S01]  /*1740*/  SHF.L.U32 R103, R94, 0x10, RZ ;  /* 0x000000105e677819 */ /* 0x000fe200000006ff */
[----:B------:R-:W-:Y:S01]  /*1750*/  FFMA.FTZ R33, R164, R90, R33 ;  /* 0x0000005aa4217223 */ /* 0x000fe20000010021 */
[----:B------:R-:W-:Y:S01]  /*1760*/  PRMT R94, R95, 0x7632, R94 ;  /* 0x000076325f5e7816 */ /* 0x000fe2000000005e */
[----:B------:R-:W-:Y:S01]  /*1770*/  FADD.FTZ R9, R9, R90 ;  /* 0x0000005a09097221 */ /* 0x000fe20000010000 */
[-C--:B------:R-:W-:Y:S01]  /*1780*/  FFMA.FTZ R35, R166, R171.reuse, R35 ;  /* 0x000000aba6237223 */ /* 0x080fe20000010023 */
[----:B------:R-:W-:Y:S01]  /*1790*/  FADD.FTZ R11, R11, R171 ;  /* 0x000000ab0b0b7221 */ /* 0x000fe20000010000 */
[----:B---3--:R-:W-:Y:S01]  /*17a0*/  FADD.FTZ R95, -R180, R96 ;  /* 0x00000060b45f7221 */ /* 0x008fe20000010100 */
[----:B------:R-:W-:Y:S01]  /*17b0*/  FMUL.FTZ R171, R104, R171 ;  /* 0x000000ab68ab7220 */ /* 0x000fe20000410000 */
[----:B------:R-:W-:Y:S01]  /*17c0*/  FADD.FTZ R90, R91, R170 ;  /* 0x000000aa5b5a7221 */ /* 0x000fe20000010000 */
[----:B------:R-:W-:Y:S01]  /*17d0*/  FFMA.FTZ R89, R163, R170, R88 ;  /* 0x000000aaa3597223 */ /* 0x000fe20000010058 */
[----:B------:R-:W-:Y:S01]  /*17e0*/  FADD.FTZ R97, -R180, R97 ;  /* 0x00000061b4617221 */ /* 0x000fe20000010100 */
        /* <DEDUP_REMOVED lines=32> */
.L_x_3693:
[----:B------:R-:W-:Y:S05]  /*19f0*/  BSYNC B0 ;  /* 0x0000000000007941 */ /* 0x000fea0003800000 */
.L_x_3685:
[----:B------:R-:W-:Y:S01]  /*1a00*/  LOP3.LUT P3, RZ, R177, 0xff, RZ, 0xc0, !PT ;  /* 0x000000ffb1ff7812 */ /* 0x000fe2000786c0ff */
[----:B------:R-:W-:Y:S01]  /*1a10*/  UMOV UR6, 0xffffffff ;  /* 0xffffffff00067882 */ /* 0x000fe20000000000 */
[----:B-1----:R-:W-:Y:S02]  /*1a20*/  SHF.R.U32.HI R88, RZ, 0x5, R186 ;  /* 0x00000005ff587819 */ /* 0x002fe400000116ba */
[----:B------:R-:W-:Y:S02]  /*1a30*/  LOP3.LUT P4, RZ, R186, 0x1f, RZ, 0xc0, !PT ;  /* 0x0000001fbaff7812 */ /* 0x000fe4000788c0ff */
[----:B------:R-:W-:-:S07]  /*1a40*/  LOP3.LUT R89, R88, 0x7fffffc, RZ, 0xc0, !PT ;  /* 0x07fffffc58597812 */ /* 0x000fce00078ec0ff */
[----:B------:R-:W-:Y:S01]  /*1a50*/  @!P3 IADD3 R89, R89, 0x4, RZ ;  /* 0x000000045959b810 */ /* 0x000fe20007ffe0ff */
[----:B------:R-:W-:Y:S06]  /*1a60*/  BRA.DIV UR6, `(.L_x_3698) ;  /* 0x0000002206c87947 */ /* 0x000fec000b800000 */
[----:B------:R-:W1:Y:S04]  /*1a70*/  SHFL.DOWN PT, R90, R185, 0x10, 0x1f ;  /* 0x0a001f00b95a7f89 */ /* 0x000e6800000e0000 */
[----:B------:R-:W3:Y:S01]  /*1a80*/  SHFL.DOWN PT, R91, R188, 0x10, 0x1f ;  /* 0x0a001f00bc5b7f89 */ /* 0x000ee200000e0000 */
[----:B-1----:R-:W-:Y:S01]  /*1a90*/  FADD.FTZ R90, R90, R185 ;  /* 0x000000b95a5a7221 */ /* 0x002fe20000010000 */
[----:B---3--:R-:W-:-:S04]  /*1aa0*/  FADD.FTZ R91, R91, R188 ;  /* 0x000000bc5b5b7221 */ /* 0x008fc80000010000 */
        /* <DEDUP_REMOVED lines=12> */
[----:B------:R1:W3:Y:S04]  /*1b70*/  SHFL.DOWN PT, R96, R97, 0x1, 0x1f ;  /* 0x08201f0061607f89 */ /* 0x0002e800000e0000 */
[----:B------:R1:W4:Y:S02]  /*1b80*/  SHFL.DOWN PT, R91, R90, 0x1, 0x1f ;  /* 0x08201f005a5b7f89 */ /* 0x00032400000e0000 */
.L_x_3768:
[----:B------:R-:W0:Y:S01]  /*1b90*/  S2R R93, SR_CgaCtaId ;  /* 0x00000000005d7919 */ /* 0x000e220000008800 */
[----:B------:R-:W-:Y:S01]  /*1ba0*/  @!P4 LOP3.LUT R88, R88, 0x3, RZ, 0xc0, !PT ;  /* 0x000000035858c812 */ /* 0x000fe200078ec0ff */
[----:B---3--:R-:W-:Y:S01]  /*1bb0*/  FADD.FTZ R96, R97, R96 ;  /* 0x0000006061607221 */ /* 0x008fe20000010000 */
[----:B------:R-:W-:Y:S01]  /*1bc0*/  MOV R92, 0x400 ;  /* 0x00000400005c7802 */ /* 0x000fe20000000f00 */
[----:B-1--4-:R-:W-:Y:S01]  /*1bd0*/  FADD.FTZ R97, R90, R91 ;  /* 0x0000005b5a617221 */ /* 0x012fe20000010000 */
[----:B------:R-:W-:Y:S05]  /*1be0*/  WARPSYNC.ALL ;  /* 0x0000000000007948 */ /* 0x000fea0003800000 */
[----:B------:R-:W-:Y:S01]  /*1bf0*/  @!P4 IMAD.IADD R88, R89, 0x1, R88 ;  /* 0x000000015958c824 */ /* 0x000fe200078e0258 */
[----:B------:R-:W-:Y:S01]  /*1c00*/  BSSY B0, `(.L_x_3699) ;  /* 0x00000b5000007945 */ /* 0x000fe20003800000 */
[----:B0-----:R-:W-:-:S04]  /*1c10*/  LEA R92, R93, R92, 0x18 ;  /* 0x0000005c5d5c7211 */ /* 0x001fc800078ec0ff */
[-C--:B------:R-:W-:Y:S02]  /*1c20*/  @!P4 LEA R98, R88, R92.reuse, 0x3 ;  /* 0x0000005c5862c211 */ /* 0x080fe400078e18ff */
[----:B------:R-:W-:-:S03]  /*1c30*/  LEA R99, R89, R92, 0x3 ;  /* 0x0000005c59637211 */ /* 0x000fc600078e18ff */
[----:B------:R-:W-:Y:S01]  /*1c40*/  @!P4 STS.64 [R98+0x3000], R96 ;  /* 0x003000606200c388 */ /* 0x000fe20000000a00 */
[----:B------:R-:W-:Y:S01]  /*1c50*/  BAR.SYNC.DEFER_BLOCKING 0x0 ;  /* 0x0000000000007b1d */ /* 0x000fe20000010000 */
[----:B------:R-:W-:-:S05]  /*1c60*/  ISETP.NE.AND P4, PT, R184, RZ, PT ;  /* 0x000000ffb800720c */ /* 0x000fca0003f85270 */
[----:B------:R-:W2:Y:S04]  /*1c70*/  LDS.128 R88, [R99+0x3000] ;  /* 0x0030000063587984 */ /* 0x000ea80000000c00 */
[----:B------:R-:W0:Y:S01]  /*1c80*/  LDS.128 R92, [R99+0x3010] ;  /* 0x00301000635c7984 */ /* 0x000e220000000c00 */
[----:B--2---:R-:W-:Y:S01]  /*1c90*/  FADD.FTZ R101, RZ, R88 ;  /* 0x00000058ff657221 */ /* 0x004fe20000010000 */
[----:B------:R-:W-:-:S03]  /*1ca0*/  FADD.FTZ R88, RZ, R89 ;  /* 0x00000059ff587221 */ /* 0x000fc60000010000 */
[----:B------:R-:W-:Y:S01]  /*1cb0*/  FADD.FTZ R101, R90, R101 ;  /* 0x000000655a657221 */ /* 0x000fe20000010000 */
[----:B------:R-:W-:-:S03]  /*1cc0*/  FADD.FTZ R88, R91, R88 ;  /* 0x000000585b587221 */ /* 0x000fc60000010000 */
[----:B0-----:R-:W-:Y:S01]  /*1cd0*/  FADD.FTZ R101, R101, R92 ;  /* 0x0000005c65657221 */ /* 0x001fe20000010000 */
[----:B------:R-:W-:Y:S01]  /*1ce0*/  FADD.FTZ R88, R88, R93 ;  /* 0x0000005d58587221 */ /* 0x000fe20000010000 */
[----:B------:R-:W-:Y:S02]  /*1cf0*/  HFMA2.MMA R93, -RZ, RZ, 0, 0 ;  /* 0x00000000ff5d7435 */ /* 0x000fe400000001ff */
[----:B------:R-:W-:Y:S01]  /*1d00*/  FADD.FTZ R94, R94, R101 ;  /* 0x000000655e5e7221 */ /* 0x000fe20000010000 */
[----:B------:R-:W-:-:S03]  /*1d10*/  FADD.FTZ R95, R95, R88 ;  /* 0x000000585f5f7221 */ /* 0x000fc60000010000 */
[----:B------:R-:W-:Y:S01]  /*1d20*/  FMUL.FTZ R92, R94, UR8 ;  /* 0x000000085e5c7c20 */ /* 0x000fe20008410000 */
[----:B------:R-:W-:-:S04]  /*1d30*/  FMUL.FTZ R95, R95, UR8 ;  /* 0x000000085f5f7c20 */ /* 0x000fc80008410000 */
[----:B------:R-:W-:Y:S02]  /*1d40*/  FSEL R92, R92, RZ, !P4 ;  /* 0x000000ff5c5c7208 */ /* 0x000fe40006000000 */
[----:B-----5:R-:W-:-:S13]  /*1d50*/  ISETP.GE.AND P4, PT, R179, 0x1, PT ;  /* 0x00000001b300780c */ /* 0x020fda0003f86270 */
[----:B------:R-:W-:-:S04]  /*1d60*/  @P4 VIADD R179, R179, 0xffffffff ;  /* 0xffffffffb3b34836 */ /* 0x000fc80000000000 */
[----:B------:R-:W-:-:S05]  /*1d70*/  @P4 IMAD R179, R179, R128, RZ ;  /* 0x00000080b3b34224 */ /* 0x000fca00078e02ff */
[----:B------:R-:W-:-:S04]  /*1d80*/  @P4 SHF.R.S32.HI R90, RZ, 0x1f, R179 ;  /* 0x0000001fff5a4819 */ /* 0x000fc800000114b3 */
[----:B------:R-:W-:-:S04]  /*1d90*/  @P4 LEA.HI R90, R90, R179, RZ, 0x3 ;  /* 0x000000b35a5a4211 */ /* 0x000fc800078f18ff */
[----:B------:R-:W-:Y:S01]  /*1da0*/  @P4 LEA.HI.SX32 R93, R90, R127, 0x1d ;  /* 0x0000007f5a5d4211 */ /* 0x000fe200078feaff */
[----:B------:R-:W-:Y:S06]  /*1db0*/  @!P0 BRA `(.L_x_3700) ;  /* 0x0000000800648947 */ /* 0x000fec0003800000 */
[----:B------:R-:W0:Y:S01]  /*1dc0*/  @!P2 LDC.64 R88, c[0x0][0x2c8] ;  /* 0x0000b200ff58ab82 */ /* 0x000e220000000a00 */
[----:B------:R-:W-:Y:S01]  /*1dd0*/  BSSY B1, `(.L_x_3701) ;  /* 0x000000d000017945 */ /* 0x000fe20003800000 */
[----:B0-----:R-:W-:-:S04]  /*1de0*/  @!P2 ISETP.NE.U32.AND P5, PT, R88, RZ, PT ;  /* 0x000000ff5800a20c */ /* 0x001fc80003fa5070 */
[----:B------:R-:W-:-:S04]  /*1df0*/  @!P2 ISETP.NE.AND.EX P5, PT, R89, RZ, PT, P5 ;  /* 0x000000ff5900a20c */ /* 0x000fc80003fa5350 */
[----:B------:R-:W-:Y:S01]  /*1e00*/  @!P2 FSEL R97, R52, RZ, P5 ;  /* 0x000000ff3461a208 */ /* 0x000fe20002800000 */
[----:B------:R-:W-:Y:S08]  /*1e10*/  @!P2 BRA `(.L_x_3702) ;  /* 0x000000000020a947 */ /* 0x000ff00003800000 */
[----:B------:R-:W-:Y:S01]  /*1e20*/  MOV R88, UR12 ;  /* 0x0000000c00587c02 */ /* 0x000fe20008000f00 */
[----:B------:R-:W-:Y:S02]  /*1e30*/  IMAD.U32 R89, RZ, RZ, UR13 ;  /* 0x0000000dff597e24 */ /* 0x000fe4000f8e00ff */
[----:B------:R-:W-:Y:S01]  /*1e40*/  FFMA.FTZ R91, R3, R95, R92 ;  /* 0x0000005f035b7223 */ /* 0x000fe2000001005c */
[----:B------:R-:W-:-:S03]  /*1e50*/  ISETP.NE.U32.AND P5, PT, R88, RZ, PT ;  /* 0x000000ff5800720c */ /* 0x000fc60003fa5070 */
[----:B------:R-:W-:Y:S01]  /*1e60*/  FADD.FTZ R91, R136, -R91 ;  /* 0x8000005b885b7221 */ /* 0x000fe20000010000 */
[----:B------:R-:W-:-:S03]  /*1e70*/  ISETP.NE.AND.EX P5, PT, R89, RZ, PT, P5 ;  /* 0x000000ff5900720c */ /* 0x000fc60003fa5350 */
[----:B------:R-:W-:-:S10]  /*1e80*/  FMUL.FTZ R97, R130, R91 ;  /* 0x0000005b82617220 */ /* 0x000fd40000410000 */
[----:B------:R-:W-:-:S07]  /*1e90*/  @P5 FADD.FTZ R97, R52, R97 ;  /* 0x0000006134615221 */ /* 0x000fce0000010000 */
.L_x_3702:
[----:B------:R-:W-:Y:S05]  /*1ea0*/  BSYNC B1 ;  /* 0x0000000000017941 */ /* 0x000fea0003800000 */
.L_x_3701:
[----:B------:R-:W-:Y:S01]  /*1eb0*/  @!P2 ISETP.NE.U32.AND P5, PT, R88, RZ, PT ;  /* 0x000000ff5800a20c */ /* 0x000fe20003fa5070 */
[----:B------:R-:W-:Y:S03]  /*1ec0*/  BSSY B1, `(.L_x_3703) ;  /* 0x000000a000017945 */ /* 0x000fe60003800000 */
[----:B------:R-:W-:-:S04]  /*1ed0*/  @!P2 ISETP.NE.AND.EX P5, PT, R89, RZ, PT, P5 ;  /* 0x000000ff5900a20c */ /* 0x000fc80003fa5350 */
[----:B------:R-:W-:Y:S01]  /*1ee0*/  @!P2 FSEL R94, R53, RZ, P5 ;  /* 0x000000ff355ea208 */ /* 0x000fe20002800000 */
[----:B------:R-:W-:Y:S08]  /*1ef0*/  @!P2 BRA `(.L_x_3704) ;  /* 0x000000000018a947 */ /* 0x000ff00003800000 */
[----:B------:R-:W-:Y:S01]  /*1f00*/  ISETP.NE.U32.AND P5, PT, R88, RZ, PT ;  /* 0x000000ff5800720c */ /* 0x000fe20003fa5070 */
[----:B------:R-:W-:-:S03]  /*1f10*/  FFMA.FTZ R90, R132, R95, R92 ;  /* 0x0000005f845a7223 */ /* 0x000fc6000001005c */
[----:B------:R-:W-:Y:S01]  /*1f20*/  ISETP.NE.AND.EX P5, PT, R89, RZ, PT, P5 ;  /* 0x000000ff5900720c */ /* 0x000fe20003fa5350 */
[----:B------:R-:W-:-:S04]  /*1f30*/  FADD.FTZ R91, R137, -R90 ;  /* 0x8000005a895b7221 */ /* 0x000fc80000010000 */
[----:B------:R-:W-:-:S08]  /*1f40*/  FMUL.FTZ R94, R130, R91 ;  /* 0x0000005b825e7220 */ /* 0x000fd00000410000 */
[----:B------:R-:W-:-:S07]  /*1f50*/  @P5 FADD.FTZ R94, R53, R94 ;  /* 0x0000005e355e5221 */ /* 0x000fce0000010000 */
.L_x_3704:
[----:B------:R-:W-:Y:S05]  /*1f60*/  BSYNC B1 ;  /* 0x0000000000017941 */ /* 0x000fea0003800000 */
.L_x_3703:
        /* <DEDUP_REMOVED lines=11> */
.L_x_3706:
[----:B------:R-:W-:Y:S05]  /*2020*/  BSYNC B1 ;  /* 0x0000000000017941 */ /* 0x000fea0003800000 */
.L_x_3705:
        /* <DEDUP_REMOVED lines=11> */
.L_x_3708:
[----:B------:R-:W-:Y:S05]  /*20e0*/  BSYNC B1 ;  /* 0x0000000000017941 */ /* 0x000fea0003800000 */
.L_x_3707:
        /* <DEDUP_REMOVED lines=11> */
.L_x_3710:
[----:B------:R-:W-:Y:S05]  /*21a0*/  BSYNC B1 ;  /* 0x0000000000017941 */ /* 0x000fea0003800000 */
.L_x_3709:
        /* <DEDUP_REMOVED lines=11> */
.L_x_3712:
[----:B------:R-:W-:Y:S05]  /*2260*/  BSYNC B1 ;  /* 0x0000000000017941 */ /* 0x000fea0003800000 */
.L_x_3711:
        /* <DEDUP_REMOVED lines=11> */
.L_x_3714:
[----:B------:R-:W-:Y:S05]  /*2320*/  BSYNC B1 ;  /* 0x0000000000017941 */ /* 0x000fea0003800000 */
.L_x_3713:
[----:B------:R-:W0:Y:S01]  /*2330*/  LDC.64 R90, c[0x0][0x308] ;  /* 0x0000c200ff5a7b82 */ /* 0x000e220000000a00 */
[----:B------:R-:W-:Y:S01]  /*2340*/  @!P2 ISETP.NE.U32.AND P5, PT, R88, RZ, PT ;  /* 0x000000ff5800a20c */ /* 0x000fe20003fa5070 */
[----:B------:R-:W-:Y:S03]  /*2350*/  BSSY B1, `(.L_x_3715) ;  /* 0x000000e000017945 */ /* 0x000fe60003800000 */
[----:B------:R-:W-:-:S04]  /*2360*/  @!P2 ISETP.NE.AND.EX P5, PT, R89, RZ, PT, P5 ;  /* 0x000000ff5900a20c */ /* 0x000fc80003fa5350 */
[----:B------:R-:W-:Y:S02]  /*2370*/  @!P2 FSEL R100, R59, RZ, P5 ;  /* 0x000000ff3b64a208 */ /* 0x000fe40002800000 */
[----:B0-----:R-:W-:-:S04]  /*2380*/  ISETP.NE.U32.AND P5, PT, R90, RZ, PT ;  /* 0x000000ff5a00720c */ /* 0x001fc80003fa5070 */
[----:B------:R-:W-:-:S04]  /*2390*/  ISETP.NE.AND.EX P5, PT, R91, RZ, PT, P5 ;  /* 0x000000ff5b00720c */ /* 0x000fc80003fa5350 */
[----:B------:R-:W-:Y:S02]  /*23a0*/  SEL R68, R97, R68, P5 ;  /* 0x0000004461447207 */ /* 0x000fe40002800000 */
[----:B------:R-:W-:Y:S01]  /*23b0*/  SEL R69, R94, R69, P5 ;  /* 0x000000455e457207 */ /* 0x000fe20002800000 */
[----:B------:R-:W-:Y:S06]  /*23c0*/  @!P2 BRA `(.L_x_3716) ;  /* 0x000000000018a947 */ /* 0x000fec0003800000 */
[----:B------:R-:W-:Y:S01]  /*23d0*/  ISETP.NE.U32.AND P6, PT, R88, RZ, PT ;  /* 0x000000ff5800720c */ /* 0x000fe20003fc5070 */
[----:B------:R-:W-:-:S03]  /*23e0*/  FFMA.FTZ R88, R146, R95, R92 ;  /* 0x0000005f92587223 */ /* 0x000fc6000001005c */
[----:B------:R-:W-:Y:S01]  /*23f0*/  ISETP.NE.AND.EX P6, PT, R89, RZ, PT, P6 ;  /* 0x000000ff5900720c */ /* 0x000fe20003fc5360 */
[----:B------:R-:W-:-:S04]  /*2400*/  FADD.FTZ R89, R143, -R88 ;  /* 0x800000588f597221 */ /* 0x000fc80000010000 */
[----:B------:R-:W-:-:S08]  /*2410*/  FMUL.FTZ R100, R130, R89 ;  /* 0x0000005982647220 */ /* 0x000fd00000410000 */
[----:B------:R-:W-:-:S07]  /*2420*/  @P6 FADD.FTZ R100, R59, R100 ;  /* 0x000000643b646221 */ /* 0x000fce0000010000 */
.L_x_3716:
[----:B------:R-:W-:Y:S05]  /*2430*/  BSYNC B1 ;  /* 0x0000000000017941 */ /* 0x000fea0003800000 */
.L_x_3715:
[----:B------:R-:W-:Y:S01]  /*2440*/  SEL R70, R99, R70, P5 ;  /* 0x0000004663467207 */ /* 0x000fe20002800000 */
[----:B------:R-:W0:Y:S01]  /*2450*/  @P4 LDC R102, c[0x0][0x29c] ;  /* 0x0000a700ff664b82 */ /* 0x000e220000000800 */
[----:B------:R-:W-:Y:S02]  /*2460*/  SEL R71, R96, R71, P5 ;  /* 0x0000004760477207 */ /* 0x000fe40002800000 */
[----:B------:R-:W-:Y:S02]  /*2470*/  SEL R72, R101, R72, P5 ;  /* 0x0000004865487207 */ /* 0x000fe40002800000 */
[----:B------:R-:W-:Y:S02]  /*2480*/  SEL R73, R98, R73, P5 ;  /* 0x0000004962497207 */ /* 0x000fe40002800000 */
[----:B------:R-:W-:Y:S01]  /*2490*/  SEL R74, R103, R74, P5 ;  /* 0x0000004a674a7207 */ /* 0x000fe20002800000 */
[----:B------:R-:W1:Y:S01]  /*24a0*/  @P4 LDC R180, c[0x0][0x29c] ;  /* 0x0000a700ffb44b82 */ /* 0x000e620000000800 */
[----:B------:R-:W-:-:S02]  /*24b0*/  SEL R75, R100, R75, P5 ;  /* 0x0000004b644b7207 */ /* 0x000fc40002800000 */
[----:B------:R-:W-:-:S04]  /*24c0*/  ISETP.NE.U32.AND P5, PT, R90, RZ, PT ;  /* 0x000000ff5a00720c */ /* 0x000fc80003fa5070 */
[----:B------:R-:W-:Y:S01]  /*24d0*/  ISETP.NE.AND.EX P5, PT, R91, RZ, PT, P5 ;  /* 0x000000ff5b00720c */ /* 0x000fe20003fa5350 */
[----:B------:R-:W2:Y:S08]  /*24e0*/  @P4 LDC R188, c[0x0][0x29c] ;  /* 0x0000a700ffbc4b82 */ /* 0x000eb00000000800 */
[----:B------:R-:W3:Y:S01]  /*24f0*/  @P4 LDC R190, c[0x0][0x29c] ;  /* 0x0000a700ffbe4b82 */ /* 0x000ee20000000800 */
[----:B0-----:R-:W-:-:S05]  /*2500*/  @P4 FMUL.FTZ R97, R97, R102 ;  /* 0x0000006661614220 */ /* 0x001fca0000410000 */
[----:B------:R-:W-:Y:S02]  /*2510*/  @P4 F2FP.BF16.F32.PACK_AB R97, RZ, R97 ;  /* 0x00000061ff61423e */ /* 0x000fe400000010ff */
[----:B------:R-:W0:Y:S01]  /*2520*/  @P4 LDC R177, c[0x0][0x29c] ;  /* 0x0000a700ffb14b82 */ /* 0x000e220000000800 */
[----:B-1----:R-:W-:Y:S01]  /*2530*/  @P4 FMUL.FTZ R99, R99, R180 ;  /* 0x000000b463634220 */ /* 0x002fe20000410000 */
[----:B------:R-:W-:-:S04]  /*2540*/  @P4 PRMT R76, R97, 0x7610, R76 ;  /* 0x00007610614c4816 */ /* 0x000fc8000000004c */
[----:B------:R-:W-:Y:S02]  /*2550*/  @P4 F2FP.BF16.F32.PACK_AB R99, RZ, R99 ;  /* 0x00000063ff63423e */ /* 0x000fe400000010ff */
[----:B------:R-:W1:Y:S01]  /*2560*/  @P4 LDC R179, c[0x0][0x29c] ;  /* 0x0000a700ffb34b82 */ /* 0x000e620000000800 */
[----:B--2---:R-:W-:Y:S01]  /*2570*/  @P4 FMUL.FTZ R101, R101, R188 ;  /* 0x000000bc65654220 */ /* 0x004fe20000410000 */
[----:B------:R-:W-:-:S04]  /*2580*/  @P4 PRMT R77, R99, 0x7610, R77 ;  /* 0x00007610634d4816 */ /* 0x000fc8000000004d */
[----:B------:R-:W-:Y:S02]  /*2590*/  @P4 F2FP.BF16.F32.PACK_AB R101, RZ, R101 ;  /* 0x00000065ff65423e */ /* 0x000fe400000010ff */
[----:B------:R-:W2:Y:S01]  /*25a0*/  @P4 LDC R181, c[0x0][0x29c] ;  /* 0x0000a700ffb54b82 */ /* 0x000ea20000000800 */
[----:B---3--:R-:W-:Y:S01]  /*25b0*/  @P4 FMUL.FTZ R103, R103, R190 ;  /* 0x000000be67674220 */ /* 0x008fe20000410000 */
[----:B------:R-:W-:-:S04]  /*25c0*/  @P4 PRMT R78, R101, 0x7610, R78 ;  /* 0x00007610654e4816 */ /* 0x000fc8000000004e */
[----:B------:R-:W-:Y:S02]  /*25d0*/  @P4 F2FP.BF16.F32.PACK_AB R103, RZ, R103 ;  /* 0x00000067ff67423e */ /* 0x000fe400000010ff */
[----:B------:R-:W3:Y:S01]  /*25e0*/  @P4 LDC R183, c[0x0][0x29c] ;  /* 0x0000a700ffb74b82 */ /* 0x000ee20000000800 */
[----:B0-----:R-:W-:Y:S01]  /*25f0*/  @P4 FMUL.FTZ R94, R94, R177 ;  /* 0x000000b15e5e4220 */ /* 0x001fe20000410000 */
[----:B------:R-:W-:-:S04]  /*2600*/  @P4 PRMT R79, R103, 0x7610, R79 ;  /* 0x00007610674f4816 */ /* 0x000fc8000000004f */
[----:B------:R-:W-:Y:S02]  /*2610*/  @P4 F2FP.BF16.F32.PACK_AB R94, RZ, R94 ;  /* 0x0000005eff5e423e */ /* 0x000fe400000010ff */
[----:B------:R-:W0:Y:S01]  /*2620*/  @P5 LDC.64 R88, c[0x0][0x308] ;  /* 0x0000c200ff585b82 */ /* 0x000e220000000a00 */
[----:B-1----:R-:W-:Y:S01]  /*2630*/  @P4 FMUL.FTZ R96, R96, R179 ;  /* 0x000000b360604220 */ /* 0x002fe20000410000 */
[----:B------:R-:W-:-:S04]  /*2640*/  @P4 PRMT R76, R76, 0x5410, R94 ;  /* 0x000054104c4c4816 */ /* 0x000fc8000000005e */
[----:B------:R-:W-:Y:S02]  /*2650*/  @P4 F2FP.BF16.F32.PACK_AB R96, RZ, R96 ;  /* 0x00000060ff60423e */ /* 0x000fe400000010ff */
[----:B------:R-:W1:Y:S01]  /*2660*/  @P4 LDC.64 R90, c[0x0][0x2f8] ;  /* 0x0000be00ff5a4b82 */ /* 0x000e620000000a00 */
[----:B--2---:R-:W-:Y:S01]  /*2670*/  @P4 FMUL.FTZ R98, R98, R181 ;  /* 0x000000b562624220 */ /* 0x004fe20000410000 */
[----:B------:R-:W-:-:S04]  /*2680*/  @P4 PRMT R77, R77, 0x5410, R96 ;  /* 0x000054104d4d4816 */ /* 0x000fc80000000060 */
[----:B------:R-:W-:Y:S01]  /*2690*/  @P4 F2FP.BF16.F32.PACK_AB R98, RZ, R98 ;  /* 0x00000062ff62423e */ /* 0x000fe200000010ff */
[----:B---3--:R-:W-:-:S03]  /*26a0*/  @P4 FMUL.FTZ R100, R100, R183 ;  /* 0x000000b764644220 */ /* 0x008fc60000410000 */
[----:B------:R-:W-:Y:S02]  /*26b0*/  @P4 PRMT R78, R78, 0x5410, R98 ;  /* 0x000054104e4e4816 */ /* 0x000fe40000000062 */
[----:B------:R-:W-:Y:S01]  /*26c0*/  @P4 F2FP.BF16.F32.PACK_AB R100, RZ, R100 ;  /* 0x00000064ff64423e */ /* 0x000fe200000010ff */
[----:B0-----:R-:W-:-:S03]  /*26d0*/  @P5 IMAD.WIDE.U32 R88, R129, 0x20, R88 ;  /* 0x0000002081585825 */ /* 0x001fc600078e0058 */
[----:B------:R-:W-:Y:S02]  /*26e0*/  @P4 PRMT R79, R79, 0x5410, R100 ;  /* 0x000054104f4f4816 */ /* 0x000fe40000000064 */
[----:B------:R-:W-:Y:S01]  /*26f0*/  IADD3 R129, R129, 0x80, RZ ;  /* 0x0000008081817810 */ /* 0x000fe20007ffe0ff */
[----:B------:R0:W-:Y:S01]  /*2700*/  @P5 STG.E.128 desc[UR4][R88.64], R68 ;  /* 0x0000004458005986 */ /* 0x0001e2000c101d04 */
[----:B-1----:R-:W-:-:S03]  /*2710*/  @P4 IMAD.WIDE.U32 R90, R93, 0x10, R90 ;  /* 0x000000105d5a4825 */ /* 0x002fc600078e005a */
[----:B------:R0:W-:Y:S01]  /*2720*/  @P5 STG.E.128 desc[UR4][R88.64+0x10], R72 ;  /* 0x0000104858005986 */ /* 0x0001e2000c101d04 */
[----:B------:R-:W-:-:S03]  /*2730*/  IADD3 R93, R93, 0x80, RZ ;  /* 0x000000805d5d7810 */ /* 0x000fc60007ffe0ff */
[----:B------:R0:W-:Y:S04]  /*2740*/  @P4 STG.E.128 desc[UR4][R90.64], R76 ;  /* 0x0000004c5a004986 */ /* 0x0001e8000c101d04 */
.L_x_3700:
[----:B------:R-:W-:Y:S05]  /*2750*/  BSYNC B0 ;  /* 0x0000000000007941 */ /* 0x000fea0003800000 */
.L_x_3699:
[----:B------:R-:W-:Y:S04]  /*2760*/  BSSY B0, `(.L_x_3717) ;  /* 0x000009b000007945 */ /* 0x000fe80003800000 */
[----:B------:R-:W-:Y:S05]  /*2770*/  @!P1 BRA `(.L_x_3718) ;  /* 0x0000000800649947 */ /* 0x000fea0003800000 */
[----:B0-----:R-:W0:Y:S01]  /*2780*/  @!P2 LDC.64 R88, c[0x0][0x2c8] ;  /* 0x0000b200ff58ab82 */ /* 0x001e220000000a00 */
[----:B------:R-:W-:Y:S01]  /*2790*/  BSSY B1, `(.L_x_3719) ;  /* 0x000000d000017945 */ /* 0x000fe20003800000 */
[----:B0-----:R-:W-:-:S04]  /*27a0*/  @!P2 ISETP.NE.U32.AND P5, PT, R88, RZ, PT ;  /* 0x000000ff5800a20c */ /* 0x001fc80003fa5070 */
[----:B------:R-:W-:-:S04]  /*27b0*/  @!P2 ISETP.NE.AND.EX P5, PT, R89, RZ, PT, P5 ;  /* 0x000000ff5900a20c */ /* 0x000fc80003fa5350 */
[----:B------:R-:W-:Y:S01]  /*27c0*/  @!P2 FSEL R97, R60, RZ, P5 ;  /* 0x000000ff3c61a208 */ /* 0x000fe20002800000 */
[----:B------:R-:W-:Y:S08]  /*27d0*/  @!P2 BRA `(.L_x_3720) ;  /* 0x000000000020a947 */ /* 0x000ff00003800000 */
[----:B------:R-:W-:Y:S01]  /*27e0*/  IMAD.U32 R88, RZ, RZ, UR12 ;  /* 0x0000000cff587e24 */ /* 0x000fe2000f8e00ff */
[----:B------:R-:W-:Y:S01]  /*27f0*/  MOV R89, UR13 ;  /* 0x0000000d00597c02 */ /* 0x000fe20008000f00 */
[----:B------:R-:W-:-:S03]  /*2800*/  FFMA.FTZ R91, R145, R95, R92 ;  /* 0x0000005f915b7223 */ /* 0x000fc6000001005c */
[----:B------:R-:W-:Y:S01]  /*2810*/  ISETP.NE.U32.AND P5, PT, R88, RZ, PT ;  /* 0x000000ff5800720c */ /* 0x000fe20003fa5070 */
[----:B------:R-:W-:-:S03]  /*2820*/  FADD.FTZ R91, R152, -R91 ;  /* 0x8000005b985b7221 */ /* 0x000fc60000010000 */
[----:B------:R-:W-:Y:S01]  /*2830*/  ISETP.NE.AND.EX P5, PT, R89, RZ, PT, P5 ;  /* 0x000000ff5900720c */ /* 0x000fe20003fa5350 */
[----:B------:R-:W-:-:S12]  /*2840*/  FMUL.FTZ R97, R130, R91 ;  /* 0x0000005b82617220 */ /* 0x000fd80000410000 */
[----:B------:R-:W-:-:S07]  /*2850*/  @P5 FADD.FTZ R97, R60, R97 ;  /* 0x000000613c615221 */ /* 0x000fce0000010000 */
.L_x_3720:
[----:B------:R-:W-:Y:S05]  /*2860*/  BSYNC B1 ;  /* 0x0000000000017941 */ /* 0x000fea0003800000 */
.L_x_3719:
        /* <DEDUP_REMOVED lines=11> */
.L_x_3722:
[----:B------:R-:W-:Y:S05]  /*2920*/  BSYNC B1 ;  /* 0x0000000000017941 */ /* 0x000fea0003800000 */
.L_x_3721:
        /* <DEDUP_REMOVED lines=11> */
.L_x_3724:
[----:B------:R-:W-:Y:S05]  /*29e0*/  BSYNC B1 ;  /* 0x0000000000017941 */ /* 0x000fea0003800000 */
.L_x_3723:
        /* <DEDUP_REMOVED lines=11> */
.L_x_3726:
[----:B------:R-:W-:Y:S05]  /*2aa0*/  BSYNC B1 ;  /* 0x0000000000017941 */ /* 0x000fea0003800000 */
.L_x_3725:
        /* <DEDUP_REMOVED lines=11> */
.L_x_3728:
[----:B------:R-:W-:Y:S05]  /*2b60*/  BSYNC B1 ;  /* 0x0000000000017941 */ /* 0x000fea0003800000 */
.L_x_3727:
        /* <DEDUP_REMOVED lines=11> */
.L_x_3730:
[----:B------:R-:W-:Y:S05]  /*2c20*/  BSYNC B1 ;  /* 0x0000000000017941 */ /* 0x000fea0003800000 */
.L_x_3729:
        /* <DEDUP_REMOVED lines=11> */
.L_x_3732:
[----:B------:R-:W-:Y:S05]  /*2ce0*/  BSYNC B1 ;  /* 0x0000000000017941 */ /* 0x000fea0003800000 */
.L_x_3731:
        /* <DEDUP_REMOVED lines=16> */
.L_x_3734:
[----:B------:R-:W-:Y:S05]  /*2df0*/  BSYNC B1 ;  /* 0x0000000000017941 */ /* 0x000fea0003800000 */
.L_x_3733:
        /* <DEDUP_REMOVED lines=42> */
[----:B------:R-:W-:Y:S01]  /*30a0*/  @P4 PRMT R79, R79, 0x5410, R100 ;  /* 0x000054104f4f4816 */ /* 0x000fe20000000064 */
[----:B------:R-:W-:Y:S01]  /*30b0*/  VIADD R129, R129, 0x80 ;  /* 0x0000008081817836 */ /* 0x000fe20000000000 */
[----:B------:R2:W-:Y:S01]  /*30c0*/  @P5 STG.E.128 desc[UR4][R88.64], R68 ;  /* 0x0000004458005986 */ /* 0x0005e2000c101d04 */
[----:B-1----:R-:W-:-:S03]  /*30d0*/  @P4 IMAD.WIDE.U32 R90, R93, 0x10, R90 ;  /* 0x000000105d5a4825 */ /* 0x002fc600078e005a */
[----:B------:R2:W-:Y:S01]  /*30e0*/  @P5 STG.E.128 desc[UR4][R88.64+0x10], R72 ;  /* 0x0000104858005986 */ /* 0x0005e2000c101d04 */
[----:B------:R-:W-:-:S03]  /*30f0*/  IADD3 R93, R93, 0x80, RZ ;  /* 0x000000805d5d7810 */ /* 0x000fc60007ffe0ff */
[----:B------:R2:W-:Y:S04]  /*3100*/  @P4 STG.E.128 desc[UR4][R90.64], R76 ;  /* 0x0000004c5a004986 */ /* 0x0005e8000c101d04 */
.L_x_3718:
[----:B------:R-:W-:Y:S05]  /*3110*/  BSYNC B0 ;  /* 0x0000000000007941 */ /* 0x000fea0003800000 */
.L_x_3717:
[----:B------:R-:W-:Y:S01]  /*3120*/  ISETP.NE.AND P5, PT, R187, RZ, PT ;  /* 0x000000ffbb00720c */ /* 0x000fe20003fa5270 */
[----:B------:R-:W-:-:S12]  /*3130*/  BSSY B0, `(.L_x_3735) ;  /* 0x0000099000007945 */ /* 0x000fd80003800000 */
[----:B------:R-:W-:Y:S05]  /*3140*/  @!P5 BRA `(.L_x_3736) ;  /* 0x00000008005cd947 */ /* 0x000fea0003800000 */
[----:B0-2---:R-:W0:Y:S01]  /*3150*/  @!P2 LDC.64 R88, c[0x0][0x2c8] ;  /* 0x0000b200ff58ab82 */ /* 0x005e220000000a00 */
[----:B------:R-:W-:Y:S01]  /*3160*/  BSSY B1, `(.L_x_3737) ;  /* 0x000000d000017945 */ /* 0x000fe20003800000 */
[----:B0-----:R-:W-:-:S04]  /*3170*/  @!P2 ISETP.NE.U32.AND P5, PT, R88, RZ, PT ;  /* 0x000000ff5800a20c */ /* 0x001fc80003fa5070 */
[----:B------:R-:W-:-:S04]  /*3180*/  @!P2 ISETP.NE.AND.EX P5, PT, R89, RZ, PT, P5 ;  /* 0x000000ff5900a20c */ /* 0x000fc80003fa5350 */
[----:B------:R-:W-:Y:S01]  /*3190*/  @!P2 FSEL R97, R64, RZ, P5 ;  /* 0x000000ff4061a208 */ /* 0x000fe20002800000 */
[----:B------:R-:W-:Y:S08]  /*31a0*/  @!P2 BRA `(.L_x_3738) ;  /* 0x000000000020a947 */ /* 0x000ff00003800000 */
[----:B------:R-:W-:Y:S01]  /*31b0*/  MOV R88, UR12 ;  /* 0x0000000c00587c02 */ /* 0x000fe20008000f00 */
[----:B------:R-:W-:Y:S01]  /*31c0*/  FFMA.FTZ R91, R161, R95, R92 ;  /* 0x0000005fa15b7223 */ /* 0x000fe2000001005c */
[----:B------:R-:W-:Y:S02]  /*31d0*/  MOV R89, UR13 ;  /* 0x0000000d00597c02 */ /* 0x000fe40008000f00 */
[----:B------:R-:W-:Y:S01]  /*31e0*/  ISETP.NE.U32.AND P5, PT, R88, RZ, PT ;  /* 0x000000ff5800720c */ /* 0x000fe20003fa5070 */
[----:B------:R-:W-:-:S03]  /*31f0*/  FADD.FTZ R91, R168, -R91 ;  /* 0x8000005ba85b7221 */ /* 0x000fc60000010000 */
[----:B------:R-:W-:Y:S01]  /*3200*/  ISETP.NE.AND.EX P5, PT, R89, RZ, PT, P5 ;  /* 0x000000ff5900720c */ /* 0x000fe20003fa5350 */
[----:B------:R-:W-:-:S12]  /*3210*/  FMUL.FTZ R97, R130, R91 ;  /* 0x0000005b82617220 */ /* 0x000fd80000410000 */
[----:B------:R-:W-:-:S07]  /*3220*/  @P5 FADD.FTZ R97, R64, R97 ;  /* 0x0000006140615221 */ /* 0x000fce0000010000 */
.L_x_3738:
[----:B------:R-:W-:Y:S05]  /*3230*/  BSYNC B1 ;  /* 0x0000000000017941 */ /* 0x000fea0003800000 */
.L_x_3737:
        /* <DEDUP_REMOVED lines=11> */
.L_x_3740:
[----:B------:R-:W-:Y:S05]  /*32f0*/  BSYNC B1 ;  /* 0x0000000000017941 */ /* 0x000fea0003800000 */
.L_x_3739:
        /* <DEDUP_REMOVED lines=11> */
.L_x_3742:
[----:B------:R-:W-:Y:S05]  /*33b0*/  BSYNC B1 ;  /* 0x0000000000017941 */ /* 0x000fea0003800000 */
.L_x_3741:
        /* <DEDUP_REMOVED lines=11> */
.L_x_3744:
[----:B------:R-:W-:Y:S05]  /*3470*/  BSYNC B1 ;  /* 0x0000000000017941 */ /* 0x000fea0003800000 */
.L_x_3743:
        /* <DEDUP_REMOVED lines=11> */
.L_x_3746:
[----:B------:R-:W-:Y:S05]  /*3530*/  BSYNC B1 ;  /* 0x0000000000017941 */ /* 0x000fea0003800000 */
.L_x_3745:
        /* <DEDUP_REMOVED lines=11> */
.L_x_3748:
[----:B------:R-:W-:Y:S05]  /*35f0*/  BSYNC B1 ;  /* 0x0000000000017941 */ /* 0x000fea0003800000 */
.L_x_3747:
        /* <DEDUP_REMOVED lines=11> */
.L_x_3750:
[----:B------:R-:W-:Y:S05]  /*36b0*/  BSYNC B1 ;  /* 0x0000000000017941 */ /* 0x000fea0003800000 */
.L_x_3749:
[----:B------:R-:W0:Y:S01]  /*36c0*/  LDC.64 R90, c[0x0][0x308] ;  /* 0x0000c200ff5a7b82 */ /* 0x000e220000000a00 */
[----:B------:R-:W-:Y:S01]  /*36d0*/  @!P2 ISETP.NE.U32.AND P5, PT, R88, RZ, PT ;  /* 0x000000ff5800a20c */ /* 0x000fe20003fa5070 */
[----:B------:R-:W-:Y:S03]  /*36e0*/  BSSY B1, `(.L_x_3751) ;  /* 0x000000d000017945 */ /* 0x000fe60003800000 */
[----:B------:R-:W-:-:S03]  /*36f0*/  @!P2 ISETP.NE.AND.EX P5, PT, R89, RZ, PT, P5 ;  /* 0x000000ff5900a20c */ /* 0x000fc60003fa5350 */
[----:B------:R-:W1:Y:S01]  /*3700*/  @P4 LDC R102, c[0x0][0x29c] ;  /* 0x0000a700ff664b82 */ /* 0x000e620000000800 */
[----:B------:R-:W-:Y:S02]  /*3710*/  @!P2 FSEL R100, R87, RZ, P5 ;  /* 0x000000ff5764a208 */ /* 0x000fe40002800000 */
[----:B0-----:R-:W-:-:S04]  /*3720*/  ISETP.NE.U32.AND P5, PT, R90, RZ, PT ;  /* 0x000000ff5a00720c */ /* 0x001fc80003fa5070 */
[----:B------:R-:W-:Y:S01]  /*3730*/  ISETP.NE.AND.EX P5, PT, R91, RZ, PT, P5 ;  /* 0x000000ff5b00720c */ /* 0x000fe20003fa5350 */
[----:B------:R-:W-:-:S12]  /*3740*/  @!P2 BRA `(.L_x_3752) ;  /* 0x000000000018a947 */ /* 0x000fd80003800000 */
[----:B------:R-:W-:Y:S01]  /*3750*/  ISETP.NE.U32.AND P2, PT, R88, RZ, PT ;  /* 0x000000ff5800720c */ /* 0x000fe20003f45070 */
[----:B------:R-:W-:-:S03]  /*3760*/  FFMA.FTZ R92, R178, R95, R92 ;  /* 0x0000005fb25c7223 */ /* 0x000fc6000001005c */
[----:B------:R-:W-:Y:S01]  /*3770*/  ISETP.NE.AND.EX P2, PT, R89, RZ, PT, P2 ;  /* 0x000000ff5900720c */ /* 0x000fe20003f45320 */
[----:B------:R-:W-:-:S04]  /*3780*/  FADD.FTZ R89, R175, -R92 ;  /* 0x8000005caf597221 */ /* 0x000fc80000010000 */
[----:B------:R-:W-:-:S08]  /*3790*/  FMUL.FTZ R100, R130, R89 ;  /* 0x0000005982647220 */ /* 0x000fd00000410000 */
[----:B------:R-:W-:-:S07]  /*37a0*/  @P2 FADD.FTZ R100, R87, R100 ;  /* 0x0000006457642221 */ /* 0x000fce0000010000 */
.L_x_3752:
[----:B------:R-:W-:Y:S05]  /*37b0*/  BSYNC B1 ;  /* 0x0000000000017941 */ /* 0x000fea0003800000 */
.L_x_3751:
[----:B------:R-:W0:Y:S01]  /*37c0*/  @P4 LDC R89, c[0x0][0x29c] ;  /* 0x0000a700ff594b82 */ /* 0x000e220000000800 */
[----:B------:R-:W-:Y:S02]  /*37d0*/  ISETP.NE.U32.AND P2, PT, R90, RZ, PT ;  /* 0x000000ff5a00720c */ /* 0x000fe40003f45070 */
[----:B------:R-:W-:Y:S02]  /*37e0*/  SEL R69, R94, R69, P5 ;  /* 0x000000455e457207 */ /* 0x000fe40002800000 */
[----:B------:R-:W-:Y:S02]  /*37f0*/  ISETP.NE.AND.EX P2, PT, R91, RZ, PT, P2 ;  /* 0x000000ff5b00720c */ /* 0x000fe40003f45320 */
[----:B------:R-:W-:Y:S01]  /*3800*/  SEL R68, R97, R68, P5 ;  /* 0x0000004461447207 */ /* 0x000fe20002800000 */
[----:B------:R-:W2:Y:S01]  /*3810*/  @P4 LDC R92, c[0x0][0x29c] ;  /* 0x0000a700ff5c4b82 */ /* 0x000ea20000000800 */
[----:B------:R-:W-:Y:S01]  /*3820*/  SEL R70, R99, R70, P5 ;  /* 0x0000004663467207 */ /* 0x000fe20002800000 */
[----:B-1----:R-:W-:Y:S01]  /*3830*/  @P4 FMUL.FTZ R97, R97, R102 ;  /* 0x0000006661614220 */ /* 0x002fe20000410000 */
[----:B------:R-:W-:-:S02]  /*3840*/  SEL R72, R101, R72, P5 ;  /* 0x0000004865487207 */ /* 0x000fc40002800000 */
[----:B------:R-:W-:Y:S02]  /*3850*/  SEL R74, R103, R74, P5 ;  /* 0x0000004a674a7207 */ /* 0x000fe40002800000 */
[----:B------:R-:W-:Y:S01]  /*3860*/  SEL R71, R96, R71, P5 ;  /* 0x0000004760477207 */ /* 0x000fe20002800000 */
[----:B------:R-:W1:Y:S01]  /*3870*/  @P4 LDC R130, c[0x0][0x29c] ;  /* 0x0000a700ff824b82 */ /* 0x000e620000000800 */
[----:B------:R-:W-:Y:S02]  /*3880*/  SEL R73, R98, R73, P5 ;  /* 0x0000004962497207 */ /* 0x000fe40002800000 */
[----:B------:R-:W-:Y:S02]  /*3890*/  SEL R75, R100, R75, P5 ;  /* 0x0000004b644b7207 */ /* 0x000fe40002800000 */
[----:B------:R-:W-:-:S03]  /*38a0*/  @P4 F2FP.BF16.F32.PACK_AB R97, RZ, R97 ;  /* 0x00000061ff61423e */ /* 0x000fc600000010ff */
[----:B------:R-:W3:Y:S01]  /*38b0*/  @P4 LDC R180, c[0x0][0x29c] ;  /* 0x0000a700ffb44b82 */ /* 0x000ee20000000800 */
[----:B0-----:R-:W-:Y:S01]  /*38c0*/  @P4 FMUL.FTZ R94, R94, R89 ;  /* 0x000000595e5e4220 */ /* 0x001fe20000410000 */
[----:B------:R-:W-:-:S04]  /*38d0*/  @P4 PRMT R76, R97, 0x7610, R76 ;  /* 0x00007610614c4816 */ /* 0x000fc8000000004c */
[----:B------:R-:W-:Y:S02]  /*38e0*/  @P4 F2FP.BF16.F32.PACK_AB R94, RZ, R94 ;  /* 0x0000005eff5e423e */ /* 0x000fe400000010ff */
[----:B------:R-:W0:Y:S01]  /*38f0*/  @P4 LDC R95, c[0x0][0x29c] ;  /* 0x0000a700ff5f4b82 */ /* 0x000e220000000800 */
[----:B--2---:R-:W-:Y:S01]  /*3900*/  @P4 FMUL.FTZ R99, R99, R92 ;  /* 0x0000005c63634220 */ /* 0x004fe20000410000 */
[----:B------:R-:W-:-:S04]  /*3910*/  @P4 PRMT R76, R76, 0x5410, R94 ;  /* 0x000054104c4c4816 */ /* 0x000fc8000000005e */
[----:B------:R-:W-:Y:S02]  /*3920*/  @P4 F2FP.BF16.F32.PACK_AB R99, RZ, R99 ;  /* 0x00000063ff63423e */ /* 0x000fe400000010ff */
[----:B------:R-:W2:Y:S01]  /*3930*/  @P4 LDC R177, c[0x0][0x29c] ;  /* 0x0000a700ffb14b82 */ /* 0x000ea20000000800 */
[----:B-1----:R-:W-:Y:S01]  /*3940*/  @P4 FMUL.FTZ R101, R101, R130 ;  /* 0x0000008265654220 */ /* 0x002fe20000410000 */
[----:B------:R-:W-:-:S04]  /*3950*/  @P4 PRMT R77, R99, 0x7610, R77 ;  /* 0x00007610634d4816 */ /* 0x000fc8000000004d */
[----:B------:R-:W-:Y:S02]  /*3960*/  @P4 F2FP.BF16.F32.PACK_AB R101, RZ, R101 ;  /* 0x00000065ff65423e */ /* 0x000fe400000010ff */
[----:B------:R-:W1:Y:S01]  /*3970*/  @P4 LDC R179, c[0x0][0x29c] ;  /* 0x0000a700ffb34b82 */ /* 0x000e620000000800 */
[----:B---3--:R-:W-:Y:S01]  /*3980*/  @P4 FMUL.FTZ R103, R103, R180 ;  /* 0x000000b467674220 */ /* 0x008fe20000410000 */
[----:B------:R-:W-:-:S04]  /*3990*/  @P4 PRMT R78, R101, 0x7610, R78 ;  /* 0x00007610654e4816 */ /* 0x000fc8000000004e */
[----:B------:R-:W-:Y:S02]  /*39a0*/  @P4 F2FP.BF16.F32.PACK_AB R103, RZ, R103 ;  /* 0x00000067ff67423e */ /* 0x000fe400000010ff */
[----:B------:R-:W3:Y:S01]  /*39b0*/  @P2 LDC.64 R90, c[0x0][0x308] ;  /* 0x0000c200ff5a2b82 */ /* 0x000ee20000000a00 */
[----:B0-----:R-:W-:Y:S01]  /*39c0*/  @P4 FMUL.FTZ R96, R96, R95 ;  /* 0x0000005f60604220 */ /* 0x001fe20000410000 */
[----:B------:R-:W-:-:S04]  /*39d0*/  @P4 PRMT R79, R103, 0x7610, R79 ;  /* 0x00007610674f4816 */ /* 0x000fc8000000004f */
[----:B------:R-:W-:Y:S02]  /*39e0*/  @P4 F2FP.BF16.F32.PACK_AB R96, RZ, R96 ;  /* 0x00000060ff60423e */ /* 0x000fe400000010ff */
[----:B------:R-:W0:Y:S01]  /*39f0*/  @P4 LDC.64 R88, c[0x0][0x2f8] ;  /* 0x0000be00ff584b82 */ /* 0x000e220000000a00 */
[----:B--2---:R-:W-:Y:S01]  /*3a00*/  @P4 FMUL.FTZ R98, R98, R177 ;  /* 0x000000b162624220 */ /* 0x004fe20000410000 */
[----:B------:R-:W-:-:S04]  /*3a10*/  @P4 PRMT R77, R77, 0x5410, R96 ;  /* 0x000054104d4d4816 */ /* 0x000fc80000000060 */
[----:B------:R-:W-:Y:S01]  /*3a20*/  @P4 F2FP.BF16.F32.PACK_AB R98, RZ, R98 ;  /* 0x00000062ff62423e */ /* 0x000fe200000010ff */
[----:B-1----:R-:W-:-:S03]  /*3a30*/  @P4 FMUL.FTZ R100, R100, R179 ;  /* 0x000000b364644220 */ /* 0x002fc60000410000 */
[----:B------:R-:W-:Y:S02]  /*3a40*/  @P4 PRMT R78, R78, 0x5410, R98 ;  /* 0x000054104e4e4816 */ /* 0x000fe40000000062 */
[----:B------:R-:W-:Y:S01]  /*3a50*/  @P4 F2FP.BF16.F32.PACK_AB R100, RZ, R100 ;  /* 0x00000064ff64423e */ /* 0x000fe200000010ff */
[----:B---3--:R-:W-:-:S03]  /*3a60*/  @P2 IMAD.WIDE.U32 R90, R129, 0x20, R90 ;  /* 0x00000020815a2825 */ /* 0x008fc600078e005a */
[----:B------:R-:W-:Y:S02]  /*3a70*/  @P4 PRMT R79, R79, 0x5410, R100 ;  /* 0x000054104f4f4816 */ /* 0x000fe40000000064 */
[----:B------:R1:W-:Y:S01]  /*3a80*/  @P2 STG.E.128 desc[UR4][R90.64], R68 ;  /* 0x000000445a002986 */ /* 0x0003e2000c101d04 */
[----:B0-----:R-:W-:-:S03]  /*3a90*/  @P4 IMAD.WIDE.U32 R88, R93, 0x10, R88 ;  /* 0x000000105d584825 */ /* 0x001fc600078e0058 */
[----:B------:R1:W-:Y:S04]  /*3aa0*/  @P2 STG.E.128 desc[UR4][R90.64+0x10], R72 ;  /* 0x000010485a002986 */ /* 0x0003e8000c101d04 */
[----:B------:R1:W-:Y:S02]  /*3ab0*/  @P4 STG.E.128 desc[UR4][R88.64], R76 ;  /* 0x0000004c58004986 */ /* 0x0003e4000c101d04 */
.L_x_3736:
[----:B------:R-:W-:Y:S05]  /*3ac0*/  BSYNC B0 ;  /* 0x0000000000007941 */ /* 0x000fea0003800000 */
.L_x_3735:
[----:B------:R-:W-:Y:S01]  /*3ad0*/  VIADD R115, R115, UR10 ;  /* 0x0000000a73737c36 */ /* 0x000fe20008000000 */
[----:B------:R-:W-:-:S04]  /*3ae0*/  SEL R177, RZ, 0x1, P3 ;  /* 0x00000001ffb17807 */ /* 0x000fc80001800000 */
[----:B------:R-:W-:-:S13]  /*3af0*/  ISETP.GE.AND P2, PT, R115, UR11, PT ;  /* 0x0000000b73007c0c */ /* 0x000fda000bf46270 */
[----:B------:R-:W-:Y:S05]  /*3b00*/  @!P2 BRA `(.L_x_3753) ;  /* 0xffffffc800d8a947 */ /* 0x000fea000383ffff */
.L_x_3684:
        /* <DEDUP_REMOVED lines=8> */
[----:B-----5:R-:W4:Y:S01]  /*3b90*/  LDC.64 R52, c[0x0][0x2d8] ;  /* 0x0000b600ff347b82 */ /* 0x020f220000000a00 */
[----:B---3--:R-:W-:-:S05]  /*3ba0*/  IMAD.WIDE.U32 R2, R127, 0x20, R2 ;  /* 0x000000207f027825 */ /* 0x008fca00078e0002 */
[----:B------:R3:W-:Y:S01]  /*3bb0*/  STG.E.128 desc[UR4][R2.64], R24 ;  /* 0x0000001802007986 */ /* 0x0007e2000c101d04 */
[----:B----4-:R-:W-:-:S03]  /*3bc0*/  IMAD.WIDE.U32 R52, R127, 0x20, R52 ;  /* 0x000000207f347825 */ /* 0x010fc600078e0034 */
[----:B------:R3:W-:Y:S01]  /*3bd0*/  STG.E.128 desc[UR4][R2.64+0x10], R20 ;  /* 0x0000101402007986 */ /* 0x0007e2000c101d04 */
[----:B------:R-:W-:-:S03]  /*3be0*/  IADD3 R127, R127, 0x80, RZ ;  /* 0x000000807f7f7810 */ /* 0x000fc60007ffe0ff */
[----:B------:R3:W-:Y:S04]  /*3bf0*/  STG.E.128 desc[UR4][R52.64], R48 ;  /* 0x0000003034007986 */ /* 0x0007e8000c101d04 */
[----:B------:R3:W-:Y:S02]  /*3c00*/  STG.E.128 desc[UR4][R52.64+0x10], R44 ;  /* 0x0000102c34007986 */ /* 0x0007e4000c101d04 */
.L_x_3755:
[----:B------:R-:W-:Y:S05]  /*3c10*/  BSYNC B0 ;  /* 0x0000000000007941 */ /* 0x000fea0003800000 */
.L_x_3754:
        /* <DEDUP_REMOVED lines=11> */
.L_x_3757:
[----:B------:R-:W-:Y:S05]  /*3cd0*/  BSYNC B0 ;  /* 0x0000000000007941 */ /* 0x000fea0003800000 */
.L_x_3756:
[----:B------:R-:W-:-:S13]  /*3ce0*/  ISETP.NE.AND P0, PT, R187, RZ, PT ;  /* 0x000000ffbb00720c */ /* 0x000fda0003f05270 */
        /* <DEDUP_REMOVED lines=10> */
.L_x_3698:
[----:B0-----:R-:W-:Y:S01]  /*3d90*/  HFMA2.MMA R103, -RZ, RZ, 0, 1.847743988037109375e-06 ;  /* 0x0000001fff677435 */ /* 0x001fe200000001ff */
[----:B--2---:R-:W-:Y:S01]  /*3da0*/  IMAD.MOV.U32 R101, RZ, RZ, R185 ;  /* 0x000000ffff657224 */ /* 0x004fe200078e00b9 */
[----:B------:R-:W-:Y:S01]  /*3db0*/  MOV R100, 0x10 ;  /* 0x0000001000647802 */ /* 0x000fe20000000f00 */
[----:B------:R-:W-:-:S08]  /*3dc0*/  IMAD.MOV.U32 R98, RZ, RZ, -0x1 ;  /* 0xffffffffff627424 */ /* 0x000fd000078e00ff */
[----:B-----5:R-:W-:Y:S05]  /*3dd0*/  WARPSYNC.COLLECTIVE R98, `(.L_x_3758) ;  /* 0x0000000062087348 */ /* 0x020fea0003c00000 */
[----:B------:R0:W1:Y:S02]  /*3de0*/  SHFL.DOWN P5, R99, R101, R100, R103 ;  /* 0x0800006465637389 */ /* 0x00006400000a0067 */
[----:B01---5:R-:W-:Y:S01]  /*3df0*/  ENDCOLLECTIVE ;  /* 0x000000000000791b */ /* 0x023fe20003800000 */
.L_x_3758:
[----:B------:R-:W-:Y:S02]  /*3e00*/  MOV R101, R188 ;  /* 0x000000bc00657202 */ /* 0x000fe40000000f00 */
[----:B------:R-:W-:-:S07]  /*3e10*/  MOV R90, R99 ;  /* 0x00000063005a7202 */ /* 0x000fce0000000f00 */
[----:B------:R-:W-:Y:S05]  /*3e20*/  WARPSYNC.COLLECTIVE R98, `(.L_x_3759) ;  /* 0x0000000062087348 */ /* 0x000fea0003c00000 */
[----:B------:R0:W1:Y:S02]  /*3e30*/  SHFL.DOWN P5, R99, R101, R100, R103 ;  /* 0x0800006465637389 */ /* 0x00006400000a0067 */
[----:B01----:R-:W-:Y:S01]  /*3e40*/  ENDCOLLECTIVE ;  /* 0x000000000000791b */ /* 0x003fe20003800000 */
.L_x_3759:
[----:B------:R-:W-:Y:S01]  /*3e50*/  FADD.FTZ R90, R90, R185 ;  /* 0x000000b95a5a7221 */ /* 0x000fe20000010000 */
[----:B------:R-:W-:-:S04]  /*3e60*/  HFMA2.MMA R100, -RZ, RZ, 0, 4.76837158203125e-07 ;  /* 0x00000008ff647435 */ /* 0x000fc800000001ff */
[----:B------:R-:W-:Y:S01]  /*3e70*/  MOV R101, R90 ;  /* 0x0000005a00657202 */ /* 0x000fe20000000f00 */
[----:B------:R-:W-:-:S07]  /*3e80*/  IMAD.MOV.U32 R91, RZ, RZ, R99 ;  /* 0x000000ffff5b7224 */ /* 0x000fce00078e0063 */
[----:B------:R-:W-:Y:S05]  /*3e90*/  WARPSYNC.COLLECTIVE R98, `(.L_x_3760) ;  /* 0x0000000062087348 */ /* 0x000fea0003c00000 */
[----:B------:R0:W1:Y:S02]  /*3ea0*/  SHFL.DOWN P5, R99, R101, R100, R103 ;  /* 0x0800006465637389 */ /* 0x00006400000a0067 */
[----:B01----:R-:W-:Y:S01]  /*3eb0*/  ENDCOLLECTIVE ;  /* 0x000000000000791b */ /* 0x003fe20003800000 */
.L_x_3760:
[----:B------:R-:W-:-:S05]  /*3ec0*/  FADD.FTZ R91, R91, R188 ;  /* 0x000000bc5b5b7221 */ /* 0x000fca0000010000 */
[----:B------:R-:W-:Y:S01]  /*3ed0*/  MOV R101, R91 ;  /* 0x0000005b00657202 */ /* 0x000fe20000000f00 */
[----:B------:R-:W-:-:S07]  /*3ee0*/  IMAD.MOV.U32 R93, RZ, RZ, R99 ;  /* 0x000000ffff5d7224 */ /* 0x000fce00078e0063 */
[----:B------:R-:W-:Y:S05]  /*3ef0*/  WARPSYNC.COLLECTIVE R98, `(.L_x_3761) ;  /* 0x0000000062087348 */ /* 0x000fea0003c00000 */
[----:B------:R0:W1:Y:S02]  /*3f00*/  SHFL.DOWN P5, R99, R101, R100, R103 ;  /* 0x0800006465637389 */ /* 0x00006400000a0067 */
[----:B01----:R-:W-:Y:S01]  /*3f10*/  ENDCOLLECTIVE ;  /* 0x000000000000791b */ /* 0x003fe20003800000 */
.L_x_3761:
[----:B------:R-:W-:Y:S01]  /*3f20*/  FADD.FTZ R93, R90, R93 ;  /* 0x0000005d5a5d7221 */ /* 0x000fe20000010000 */
[----:B------:R-:W-:-:S03]  /*3f30*/  HFMA2.MMA R100, -RZ, RZ, 0, 2.384185791015625e-07 ;  /* 0x00000004ff647435 */ /* 0x000fc600000001ff */
[----:B------:R-:W-:Y:S01]  /*3f40*/  IMAD.MOV.U32 R101, RZ, RZ, R93 ;  /* 0x000000ffff657224 */ /* 0x000fe200078e005d */
[----:B------:R-:W-:-:S07]  /*3f50*/  MOV R92, R99 ;  /* 0x00000063005c7202 */ /* 0x000fce0000000f00 */
[----:B------:R-:W-:Y:S05]  /*3f60*/  WARPSYNC.COLLECTIVE R98, `(.L_x_3762) ;  /* 0x0000000062087348 */ /* 0x000fea0003c00000 */
[----:B------:R0:W1:Y:S02]  /*3f70*/  SHFL.DOWN P5, R99, R101, R100, R103 ;  /* 0x0800006465637389 */ /* 0x00006400000a0067 */
[----:B01----:R-:W-:Y:S01]  /*3f80*/  ENDCOLLECTIVE ;  /* 0x000000000000791b */ /* 0x003fe20003800000 */
.L_x_3762:
[----:B------:R-:W-:-:S04]  /*3f90*/  FADD.FTZ R92, R91, R92 ;  /* 0x0000005c5b5c7221 */ /* 0x000fc80000010000 */
[----:B------:R-:W-:Y:S01]  /*3fa0*/  IMAD.MOV.U32 R101, RZ, RZ, R92 ;  /* 0x000000ffff657224 */ /* 0x000fe200078e005c */
[----:B------:R-:W-:-:S07]  /*3fb0*/  MOV R94, R99 ;  /* 0x00000063005e7202 */ /* 0x000fce0000000f00 */
[----:B------:R-:W-:Y:S05]  /*3fc0*/  WARPSYNC.COLLECTIVE R98, `(.L_x_3763) ;  /* 0x0000000062087348 */ /* 0x000fea0003c00000 */
[----:B------:R0:W1:Y:S02]  /*3fd0*/  SHFL.DOWN P5, R99, R101, R100, R103 ;  /* 0x0800006465637389 */ /* 0x00006400000a0067 */
[----:B01----:R-:W-:Y:S01]  /*3fe0*/  ENDCOLLECTIVE ;  /* 0x000000000000791b */ /* 0x003fe20003800000 */
.L_x_3763:
[----:B------:R-:W-:Y:S01]  /*3ff0*/  FADD.FTZ R94, R93, R94 ;  /* 0x0000005e5d5e7221 */ /* 0x000fe20000010000 */
[----:B------:R-:W-:-:S04]  /*4000*/  HFMA2.MMA R100, -RZ, RZ, 0, 1.1920928955078125e-07 ;  /* 0x00000002ff647435 */ /* 0x000fc800000001ff */
[----:B------:R-:W-:Y:S02]  /*4010*/  MOV R101, R94 ;  /* 0x0000005e00657202 */ /* 0x000fe40000000f00 */
[----:B------:R-:W-:-:S07]  /*4020*/  MOV R95, R99 ;  /* 0x00000063005f7202 */ /* 0x000fce0000000f00 */
[----:B------:R-:W-:Y:S05]  /*4030*/  WARPSYNC.COLLECTIVE R98, `(.L_x_3764) ;  /* 0x0000000062087348 */ /* 0x000fea0003c00000 */
[----:B------:R0:W1:Y:S02]  /*4040*/  SHFL.DOWN P5, R99, R101, R100, R103 ;  /* 0x0800006465637389 */ /* 0x00006400000a0067 */
[----:B01----:R-:W-:Y:S01]  /*4050*/  ENDCOLLECTIVE ;  /* 0x000000000000791b */ /* 0x003fe20003800000 */
.L_x_3764:
[----:B------:R-:W-:-:S05]  /*4060*/  FADD.FTZ R95, R92, R95 ;  /* 0x0000005f5c5f7221 */ /* 0x000fca0000010000 */
[----:B------:R-:W-:Y:S01]  /*4070*/  MOV R101, R95 ;  /* 0x0000005f00657202 */ /* 0x000fe20000000f00 */
[----:B------:R-:W-:-:S07]  /*4080*/  IMAD.MOV.U32 R97, RZ, RZ, R99 ;  /* 0x000000ffff617224 */ /* 0x000fce00078e0063 */
[----:B------:R-:W-:Y:S05]  /*4090*/  WARPSYNC.COLLECTIVE R98, `(.L_x_3765) ;  /* 0x0000000062087348 */ /* 0x000fea0003c00000 */
[----:B------:R0:W1:Y:S02]  /*40a0*/  SHFL.DOWN P5, R99, R101, R100, R103 ;  /* 0x0800006465637389 */ /* 0x00006400000a0067 */
[----:B01----:R-:W-:Y:S01]  /*40b0*/  ENDCOLLECTIVE ;  /* 0x000000000000791b */ /* 0x003fe20003800000 */
.L_x_3765:
[----:B------:R-:W-:-:S05]  /*40c0*/  FADD.FTZ R97, R94, R97 ;  /* 0x000000615e617221 */ /* 0x000fca0000010000 */
[----:B------:R-:W-:Y:S01]  /*40d0*/  MOV R101, R97 ;  /* 0x0000006100657202 */ /* 0x000fe20000000f00 */
[----:B------:R-:W-:Y:S01]  /*40e0*/  IMAD.MOV.U32 R100, RZ, RZ, 0x1 ;  /* 0x00000001ff647424 */ /* 0x000fe200078e00ff */
[----:B------:R-:W-:-:S07]  /*40f0*/  MOV R96, R99 ;  /* 0x0000006300607202 */ /* 0x000fce0000000f00 */
[----:B------:R-:W-:Y:S05]  /*4100*/  WARPSYNC.COLLECTIVE R98, `(.L_x_3766) ;  /* 0x0000000062087348 */ /* 0x000fea0003c00000 */
[----:B------:R0:W1:Y:S02]  /*4110*/  SHFL.DOWN P5, R99, R101, R100, R103 ;  /* 0x0800006465637389 */ /* 0x00006400000a0067 */
[----:B01----:R-:W-:Y:S01]  /*4120*/  ENDCOLLECTIVE ;  /* 0x000000000000791b */ /* 0x003fe20003800000 */
.L_x_3766:
[----:B------:R-:W-:-:S05]  /*4130*/  FADD.FTZ R90, R95, R96 ;  /* 0x000000605f5a7221 */ /* 0x000fca0000010000 */
[----:B------:R-:W-:Y:S02]  /*4140*/  MOV R101, R90 ;  /* 0x0000005a00657202 */ /* 0x000fe40000000f00 */
[----:B------:R-:W-:-:S07]  /*4150*/  MOV R96, R99 ;  /* 0x0000006300607202 */ /* 0x000fce0000000f00 */
[----:B------:R-:W-:Y:S05]  /*4160*/  WARPSYNC.COLLECTIVE R98, `(.L_x_3767) ;  /* 0x0000000062087348 */ /* 0x000fea0003c00000 */
[----:B------:R0:W1:Y:S02]  /*4170*/  SHFL.DOWN P5, R99, R101, R100, R103 ;  /* 0x0800006465637389 */ /* 0x00006400000a0067 */
[----:B01----:R-:W-:Y:S01]  /*4180*/  ENDCOLLECTIVE ;  /* 0x000000000000791b */ /* 0x003fe20003800000 */
.L_x_3767:
[----:B------:R-:W-:Y:S01]  /*4190*/  MOV R91, R99 ;  /* 0x00000063005b7202 */ /* 0x000fe20000000f00 */
[----:B------:R-:W-:Y:S06]  /*41a0*/  BRA `(.L_x_3768) ;  /* 0xffffffd800787947 */ /* 0x000fec000383ffff */
.L_x_3769:
        /* <DEDUP_REMOVED lines=13> */
.L_x_11321:


//--------------------- .text._ZN10layer_norm13ln_bwd_kernelINS_13Kernel_traitsI13__nv_bfloat16S2_fS2_fjLj3072ELj1ELj1ELj4ELj16ENS_18Kernel_traits_baseILj3072ES2_S2_fS2_fjLj128EEEEELb0ELb0ELb1ELb1EEEvNS_9BwdParamsE --------------------------
	.section	.text._ZN10layer_norm13ln_bwd_kernelINS_13Kernel_traitsI13__nv_bfloat16S2_fS2_fjLj3072ELj1ELj1ELj4ELj16ENS_18Kernel_traits_baseILj3072ES2_S2_fS2_fjLj128EEEEELb0ELb0ELb1ELb1EEEvNS_9BwdParamsE,"ax",@progbits
	.align	128
        .global         _ZN10layer_norm13ln_bwd_kernelINS_13Kernel_traitsI13__nv_bfloat16S2_fS2_fjLj3072ELj1ELj1ELj4ELj16ENS_18Kernel_traits_baseILj3072ES2_S2_fS2_fjLj128EEEEELb0ELb0ELb1ELb1EEEvNS_9BwdParamsE
        .type           _ZN10layer_norm13ln_bwd_kernelINS_13Kernel_traitsI13__nv_bfloat16S2_fS2_fjLj3072ELj1ELj1ELj4ELj16ENS_18Kernel_traits_baseILj3072ES2_S2_fS2_fjLj128EEEEELb0ELb0ELb1ELb1EEEvNS_9BwdParamsE,@function
        .size           _ZN10layer_norm13ln_bwd_kernelINS_13Kernel_traitsI13__nv_bfloat16S2_fS2_fjLj3072ELj1ELj1ELj4ELj16ENS_18Kernel_traits_baseILj3072ES2_S2_fS2_fjLj128EEEEELb0ELb0ELb1ELb1EEEvNS_9BwdParamsE,(.L_x_11322 - _ZN10layer_norm13ln_bwd_kernelINS_13Kernel_traitsI13__nv_bfloat16S2_fS2_fjLj3072ELj1ELj1ELj4ELj16ENS_18Kernel_traits_baseILj3072ES2_S2_fS2_fjLj128EEEEELb0ELb0ELb1ELb1EEEvNS_9BwdParamsE)
        .other          _ZN10layer_norm13ln_bwd_kernelINS_13Kernel_traitsI13__nv_bfloat16S2_fS2_fjLj3072ELj1ELj1ELj4ELj16ENS_18Kernel_traits_baseILj3072ES2_S2_fS2_fjLj128EEEEELb0ELb0ELb1ELb1EEEvNS_9BwdParamsE,@"STO_CUDA_ENTRY STV_DEFAULT"
_ZN10layer_norm13ln_bwd_kernelINS_13Kernel_traitsI13__nv_bfloat16S2_fS2_fjLj3072ELj1ELj1ELj4ELj16ENS_18Kernel_traits_baseILj3072ES2_S2_fS2_fjLj128EEEEELb0ELb0ELb1ELb1EEEvNS_9BwdParamsE:
.text._ZN10layer_norm13ln_bwd_kernelINS_13Kernel_traitsI13__nv_bfloat16S2_fS2_fjLj3072ELj1ELj1ELj4ELj16ENS_18Kernel_traits_baseILj3072ES2_S2_fS2_fjLj128EEEEELb0ELb0ELb1ELb1EEEvNS_9BwdParamsE:
        /* <DEDUP_REMOVED lines=37> */
.L_x_3770:
        /* <DEDUP_REMOVED lines=28> */
[----:B--2---:R-:W-:Y:S01]  /*0410*/  PRMT R144, R10, 0x7632, R144 ;  /* 0x000076320a907816 */ /* 0x004fe20000000090 */
[C---:B------:R-:W-:Y:S01]  /*0420*/  IMAD.U32 R130, R8.reuse, 0x10000, RZ ;  /* 0x0001000008827824 */ /* 0x040fe200078e00ff */
        /* <DEDUP_REMOVED lines=33> */
[----:B------:R-:W-:Y:S02]  /*0640*/  SHF.L.U32 R143, R143, 0x10, RZ ;  /* 0x000000108f8f7819 */ /* 0x000fe400000006ff */
[----:B------:R-:W-:Y:S02]  /*0650*/  SHF.L.U32 R145, R145, 0x10, RZ ;  /* 0x0000001091917819 */ /* 0x000fe400000006ff */
[----:B------:R-:W-:Y:S02]  /*0660*/  SHF.L.U32 R146, R146, 0x10, RZ ;  /* 0x0000001092927819 */ /* 0x000fe400000006ff */
[----:B------:R-:W-:Y:S02]  /*0670*/  SHF.L.U32 R148, R148, 0x10, RZ ;  /* 0x0000001094947819 */ /* 0x000fe400000006ff */
[----:B------:R-:W-:Y:S02]  /*0680*/  SHF.L.U32 R149, R149, 0x10, RZ ;  /* 0x0000001095957819 */ /* 0x000fe400000006ff */
[----:B------:R-:W-:-:S02]  /*0690*/  SHF.L.U32 R151, R151, 0x10, RZ ;  /* 0x0000001097977819 */ /* 0x000fc400000006ff */
[----:B0-----:R-:W-:-:S07]  /*06a0*/  SHF.L.U32 R152, R152, 0x10, RZ ;  /* 0x0000001098987819 */ /* 0x001fce00000006ff */
.L_x_3824:
        /* <DEDUP_REMOVED lines=8> */
[----:B------:R-:W5:Y:S01]  /*0730*/  LDG.E R162, desc[UR4][R90.64] ;  /* 0x000000045aa27981 */ /* 0x000f62000c1e1900 */
[----:B--2---:R-:W-:Y:S01]  /*0740*/  IMAD R92, R2, R163, RZ ;  /* 0x000000a3025c7224 */ /* 0x004fe200078e02ff */
[----:B------:R-:W-:-:S04]  /*0750*/  LOP3.LUT R158, R0, 0x7f, RZ, 0xc0, !PT ;  /* 0x0000007f009e7812 */ /* 0x000fc800078ec0ff */
[----:B------:R-:W-:-:S04]  /*0760*/  SHF.R.S32.HI R93, RZ, 0x1f, R92 ;  /* 0x0000001fff5d7819 */ /* 0x000fc8000001145c */
[----:B------:R-:W-:Y:S01]  /*0770*/  LEA.HI R93, R93, R92, RZ, 0x3 ;  /* 0x0000005c5d5d7211 */ /* 0x000fe200078f18ff */
[----:B0-----:R-:W-:-:S03]  /*0780*/  IMAD.WIDE R154, R2, 0x4, R154 ;  /* 0x00000004029a7825 */ /* 0x001fc600078e029a */
[----:B------:R-:W-:-:S03]  /*0790*/  LEA.HI.SX32 R161, R93, R158, 0x1d ;  /* 0x0000009e5da17211 */ /* 0x000fc600078feaff */
[----:B------:R0:W5:Y:S01]  /*07a0*/  LDG.E R154, desc[UR4][R154.64] ;  /* 0x000000049a9a7981 */ /* 0x000162000c1e1900 */
[C---:B------:R-:W-:Y:S01]  /*07b0*/  IADD3 R159, R161.reuse, 0x80, RZ ;  /* 0x00000080a19f7810 */ /* 0x040fe20007ffe0ff */
[----:B------:R-:W-:Y:S01]  /*07c0*/  BSSY B0, `(.L_x_3772) ;  /* 0x000010a000007945 */ /* 0x000fe20003800000 */
[C---:B-1----:R-:W-:Y:S01]  /*07d0*/  IMAD.WIDE.U32 R126, R161.reuse, 0x20, R128 ;  /* 0x00000020a17e7825 */ /* 0x042fe200078e0080 */
[----:B0-----:R-:W-:-:S03]  /*07e0*/  IADD3 R155, R161, 0x100, RZ ;  /* 0x00000100a19b7810 */ /* 0x001fc60007ffe0ff */
[----:B------:R-:W-:-:S04]  /*07f0*/  IMAD.WIDE.U32 R124, R159, 0x20, R128 ;  /* 0x000000209f7c7825 */ /* 0x000fc800078e0080 */
[----:B------:R-:W-:Y:S01]  /*0800*/  IMAD.WIDE.U32 R128, R155, 0x20, R128 ;  /* 0x000000209b807825 */ /* 0x000fe200078e0080 */
[----:B---3--:R-:W-:-:S13]  /*0810*/  ISETP.GT.AND P3, PT, R88, RZ, PT ;  /* 0x000000ff5800720c */ /* 0x008fda0003f64270 */
[----:B------:R-:W-:Y:S05]  /*0820*/  @P3 BRA `(.L_x_3773) ;  /* 0x0000000000403947 */ /* 0x000fea0003800000 */
[----:B------:R-:W-:Y:S01]  /*0830*/  IMAD.U32 R156, RZ, RZ, UR14 ;  /* 0x0000000eff9c7e24 */ /* 0x000fe2000f8e00ff */
[----:B------:R-:W-:Y:S01]  /*0840*/  MOV R157, UR15 ;  /* 0x0000000f009d7c02 */ /* 0x000fe20008000f00 */
[----:B------:R-:W-:Y:S01]  /*0850*/  HFMA2.MMA R89, -RZ, RZ, 0, 0 ;  /* 0x00000000ff597435 */ /* 0x000fe200000001ff */
[----:B------:R-:W-:Y:S02]  /*0860*/  IMAD.MOV.U32 R93, RZ, RZ, RZ ;  /* 0x000000ffff5d7224 */ /* 0x000fe400078e00ff */
[----:B------:R-:W-:-:S04]  /*0870*/  ISETP.NE.U32.AND P0, PT, R156, RZ, PT ;  /* 0x000000ff9c00720c */ /* 0x000fc80003f05070 */
[----:B------:R-:W-:-:S13]  /*0880*/  ISETP.NE.AND.EX P0, PT, R157, RZ, PT, P0 ;  /* 0x000000ff9d00720c */ /* 0x000fda0003f05300 */
[----:B------:R-:W-:Y:S05]  /*0890*/  @!P0 BRA `(.L_x_3774) ;  /* 0x0000000c00f08947 */ /* 0x000fea0003800000 */
[----:B------:R0:W5:Y:S04]  /*08a0*/  LDG.E.128 R52, desc[UR4][R126.64] ;  /* 0x000000047e347981 */ /* 0x000168000c1e1d00 */
[----:B------:R0:W5:Y:S04]  /*08b0*/  LDG.E.128 R56, desc[UR4][R126.64+0x10] ;  /* 0x000010047e387981 */ /* 0x000168000c1e1d00 */
[----:B------:R0:W5:Y:S04]  /*08c0*/  LDG.E.128 R60, desc[UR4][R124.64] ;  /* 0x000000047c3c7981 */ /* 0x000168000c1e1d00 */
[----:B------:R0:W5:Y:S04]  /*08d0*/  LDG.E.128 R64, desc[UR4][R124.64+0x10] ;  /* 0x000010047c407981 */ /* 0x000168000c1e1d00 */
[----:B------:R0:W5:Y:S04]  /*08e0*/  LDG.E.128 R68, desc[UR4][R128.64] ;  /* 0x0000000480447981 */ /* 0x000168000c1e1d00 */
[----:B------:R0:W5:Y:S01]  /*08f0*/  LDG.E.128 R72, desc[UR4][R128.64+0x10] ;  /* 0x0000100480487981 */ /* 0x000162000c1e1d00 */
[----:B------:R-:W-:-:S02]  /*0900*/  MOV R89, RZ ;  /* 0x000000ff00597202 */ /* 0x000fc40000000f00 */
[----:B------:R-:W-:Y:S01]  /*0910*/  MOV R93, RZ ;  /* 0x000000ff005d7202 */ /* 0x000fe20000000f00 */
[----:B------:R-:W-:Y:S06]  /*0920*/  BRA `(.L_x_3774) ;  /* 0x0000000c00cc7947 */ /* 0x000fec0003800000 */
.L_x_3773:
[----:B------:R-:W0:Y:S01]  /*0930*/  LDC.64 R104, c[0x0][0x250] ;  /* 0x00009400ff687b82 */ /* 0x000e220000000a00 */
[----:B------:R-:W-:-:S04]  /*0940*/  VIADD R88, R88, 0xffffffff ;  /* 0xffffffff58587836 */ /* 0x000fc80000000000 */
[----:B------:R-:W-:-:S03]  /*0950*/  IMAD R88, R88, R163, RZ ;  /* 0x000000a358587224 */ /* 0x000fc600078e02ff */
[----:B------:R-:W1:Y:S02]  /*0960*/  LDC.64 R116, c[0x0][0x2b8] ;  /* 0x0000ae00ff747b82 */ /* 0x000e640000000a00 */
[----:B------:R-:W-:-:S04]  /*0970*/  SHF.R.S32.HI R3, RZ, 0x1f, R88 ;  /* 0x0000001fff037819 */ /* 0x000fc80000011458 */
[----:B------:R-:W-:Y:S02]  /*0980*/  LEA.HI R3, R3, R88, RZ, 0x3 ;  /* 0x0000005803037211 */ /* 0x000fe400078f18ff */
[----:B------:R-:W2:Y:S02]  /*0990*/  LDC.64 R166, c[0x0][0x238] ;  /* 0x00008e00ffa67b82 */ /* 0x000ea40000000a00 */
[----:B------:R-:W-:Y:S01]  /*09a0*/  LEA.HI.SX32 R3, R3, R158, 0x1d ;  /* 0x0000009e03037211 */ /* 0x000fe200078feaff */
[----:B0-----:R-:W-:-:S03]  /*09b0*/  IMAD.WIDE R104, R2, 0x4, R104 ;  /* 0x0000000402687825 */ /* 0x001fc600078e0268 */
[C---:B------:R-:W-:Y:S02]  /*09c0*/  IADD3 R107, R3.reuse, 0x80, RZ ;  /* 0x00000080036b7810 */ /* 0x040fe40007ffe0ff */
[----:B------:R-:W3:Y:S01]  /*09d0*/  LDG.E R168, desc[UR4][R104.64] ;  /* 0x0000000468a87981 */ /* 0x000ee2000c1e1900 */
[C---:B-1----:R-:W-:Y:S01]  /*09e0*/  IMAD.WIDE.U32 R92, R3.reuse, 0x10, R116 ;  /* 0x00000010035c7825 */ /* 0x042fe200078e0074 */
[----:B------:R-:W-:-:S03]  /*09f0*/  IADD3 R3, R3, 0x100, RZ ;  /* 0x0000010003037810 */ /* 0x000fc60007ffe0ff */
[--C-:B--2---:R-:W-:Y:S02]  /*0a00*/  IMAD.WIDE.U32 R156, R161, 0x20, R166.reuse ;  /* 0x00000020a19c7825 */ /* 0x104fe400078e00a6 */
[----:B------:R-:W2:Y:S02]  /*0a10*/  LDG.E.128 R92, desc[UR4][R92.64] ;  /* 0x000000045c5c7981 */ /* 0x000ea4000c1e1d00 */
[--C-:B------:R-:W-:Y:S02]  /*0a20*/  IMAD.WIDE.U32 R164, R159, 0x20, R166.reuse ;  /* 0x000000209fa47825 */ /* 0x100fe400078e00a6 */
[----:B------:R-:W4:Y:S02]  /*0a30*/  LDG.E.128 R88, desc[UR4][R156.64] ;  /* 0x000000049c587981 */ /* 0x000f24000c1e1d00 */
[----:B------:R-:W-:Y:S02]  /*0a40*/  IMAD.WIDE.U32 R166, R155, 0x20, R166 ;  /* 0x000000209ba67825 */ /* 0x000fe400078e00a6 */
[----:B------:R-:W4:Y:S02]  /*0a50*/  LDG.E.128 R100, desc[UR4][R164.64] ;  /* 0x00000004a4647981 */ /* 0x000f24000c1e1d00 */
[----:B------:R-:W-:-:S02]  /*0a60*/  IMAD.WIDE.U32 R106, R107, 0x10, R116 ;  /* 0x000000106b6a7825 */ /* 0x000fc400078e0074 */
[----:B------:R-:W4:Y:S02]  /*0a70*/  LDG.E.128 R120, desc[UR4][R166.64+0x10] ;  /* 0x00001004a6787981 */ /* 0x000f24000c1e1d00 */
[----:B------:R-:W-:Y:S02]  /*0a80*/  IMAD.WIDE.U32 R116, R3, 0x10, R116 ;  /* 0x0000001003747825 */ /* 0x000fe400078e0074 */
[----:B------:R0:W4:Y:S04]  /*0a90*/  LDG.E.128 R96, desc[UR4][R156.64+0x10] ;  /* 0x000010049c607981 */ /* 0x000128000c1e1d00 */
[----:B------:R3:W4:Y:S04]  /*0aa0*/  LDG.E.128 R108, desc[UR4][R164.64+0x10] ;  /* 0x00001004a46c7981 */ /* 0x000728000c1e1d00 */
[----:B------:R-:W4:Y:S04]  /*0ab0*/  LDG.E.128 R116, desc[UR4][R116.64] ;  /* 0x0000000474747981 */ /* 0x000f28000c1e1d00 */
[----:B------:R-:W4:Y:S04]  /*0ac0*/  LDG.E.128 R112, desc[UR4][R166.64] ;  /* 0x00000004a6707981 */ /* 0x000f28000c1e1d00 */
[----:B------:R-:W4:Y:S01]  /*0ad0*/  LDG.E.128 R104, desc[UR4][R106.64] ;  /* 0x000000046a687981 */ /* 0x000f22000c1e1d00 */
[----:B0-----:R-:W-:Y:S01]  /*0ae0*/  IMAD.U32 R156, RZ, RZ, UR14 ;  /* 0x0000000eff9c7e24 */ /* 0x001fe2000f8e00ff */
[----:B------:R-:W-:-:S04]  /*0af0*/  MOV R157, UR15 ;  /* 0x0000000f009d7c02 */ /* 0x000fc80008000f00 */
[----:B------:R-:W-:-:S04]  /*0b00*/  ISETP.NE.U32.AND P0, PT, R156, RZ, PT ;  /* 0x000000ff9c00720c */ /* 0x000fc80003f05070 */
[----:B------:R-:W-:-:S13]  /*0b10*/  ISETP.NE.AND.EX P0, PT, R157, RZ, PT, P0 ;  /* 0x000000ff9d00720c */ /* 0x000fda0003f05300 */
[----:B------:R-:W5:Y:S04]  /*0b20*/  @P0 LDG.E.128 R52, desc[UR4][R126.64] ;  /* 0x000000047e340981 */ /* 0x000f68000c1e1d00 */
[----:B------:R2:W5:Y:S04]  /*0b30*/  @P0 LDG.E.128 R56, desc[UR4][R126.64+0x10] ;  /* 0x000010047e380981 */ /* 0x000568000c1e1d00 */
[----:B------:R-:W5:Y:S04]  /*0b40*/  @P0 LDG.E.128 R60, desc[UR4][R124.64] ;  /* 0x000000047c3c0981 */ /* 0x000f68000c1e1d00 */
[----:B------:R0:W5:Y:S04]  /*0b50*/  @P0 LDG.E.128 R64, desc[UR4][R124.64+0x10] ;  /* 0x000010047c400981 */ /* 0x000168000c1e1d00 */
[----:B------:R-:W5:Y:S04]  /*0b60*/  @P0 LDG.E.128 R68, desc[UR4][R128.64] ;  /* 0x0000000480440981 */ /* 0x000f68000c1e1d00 */
[----:B------:R1:W5:Y:S01]  /*0b70*/  @P0 LDG.E.128 R72, desc[UR4][R128.64+0x10] ;  /* 0x0000100480480981 */ /* 0x000362000c1e1d00 */
[----:B------:R-:W-:-:S04]  /*0b80*/  ISETP.NE.AND P0, PT, R181, RZ, PT ;  /* 0x000000ffb500720c */ /* 0x000fc80003f05270 */
[----:B---3--:R-:W-:Y:S02]  /*0b90*/  FSEL R164, R168, RZ, !P0 ;  /* 0x000000ffa8a47208 */ /* 0x008fe40004000000 */
[C---:B--2---:R-:W-:Y:S02]  /*0ba0*/  PRMT R126, R92.reuse, 0x7632, R126 ;  /* 0x000076325c7e7816 */ /* 0x044fe4000000007e */
[----:B------:R-:W-:Y:S02]  /*0bb0*/  SHF.L.U32 R127, R92, 0x10, RZ ;  /* 0x000000105c7f7819 */ /* 0x000fe400000006ff */
[----:B------:R-:W-:Y:S01]  /*0bc0*/  PRMT R92, R93, 0x7632, R92 ;  /* 0x000076325d5c7816 */ /* 0x000fe2000000005c */
[C---:B----4-:R-:W-:Y:S01]  /*0bd0*/  FADD.FTZ R169, -R164.reuse, R91 ;  /* 0x0000005ba4a97221 */ /* 0x050fe20000010100 */
[C---:B------:R-:W-:Y:S01]  /*0be0*/  FADD.FTZ R167, -R164.reuse, R90 ;  /* 0x0000005aa4a77221 */ /* 0x040fe20000010100 */
[C---:B------:R-:W-:Y:S01]  /*0bf0*/  FADD.FTZ R3, -R164.reuse, R88 ;  /* 0x00000058a4037221 */ /* 0x040fe20000010100 */
[C---:B------:R-:W-:Y:S01]  /*0c00*/  FADD.FTZ R165, -R164.reuse, R89 ;  /* 0x00000059a4a57221 */ /* 0x040fe20000010100 */
[C---:B------:R-:W-:Y:S01]  /*0c10*/  FADD.FTZ R177, -R164.reuse, R102 ;  /* 0x00000066a4b17221 */ /* 0x040fe20000010100 */
[----:B------:R-:W-:Y:S01]  /*0c20*/  FADD.FTZ R175, -R164, R101 ;  /* 0x00000065a4af7221 */ /* 0x000fe20000010100 */
[----:B-----5:R-:W-:Y:S01]  /*0c30*/  FMUL.FTZ R102, R154, R169 ;  /* 0x000000a99a667220 */ /* 0x020fe20000410000 */
[----:B------:R-:W-:Y:S01]  /*0c40*/  FADD.FTZ R203, -R164, R122 ;  /* 0x0000007aa4cb7221 */ /* 0x000fe20000010100 */
[----:B------:R-:W-:Y:S01]  /*0c50*/  SHF.L.U32 R126, R126, 0x10, RZ ;  /* 0x000000107e7e7819 */ /* 0x000fe200000006ff */
[----:B------:R-:W-:-:S02]  /*0c60*/  IMAD.U32 R92, R92, 0x10000, RZ ;  /* 0x000100005c5c7824 */ /* 0x000fc400078e00ff */
[----:B------:R-:W-:Y:S01]  /*0c70*/  FMUL.FTZ R101, R154, R167 ;  /* 0x000000a79a657220 */ /* 0x000fe20000410000 */
[----:B------:R-:W-:Y:S02]  /*0c80*/  IMAD.U32 R93, R93, 0x10000, RZ ;  /* 0x000100005d5d7824 */ /* 0x000fe400078e00ff */
[----:B------:R-:W-:Y:S01]  /*0c90*/  FMUL.FTZ R122, R130, R127 ;  /* 0x0000007f827a7220 */ /* 0x000fe20000410000 */
[----:B0-----:R-:W-:Y:S01]  /*0ca0*/  PRMT R124, R94, 0x7632, R124 ;  /* 0x000076325e7c7816 */ /* 0x001fe2000000007c */
[----:B------:R-:W-:Y:S01]  /*0cb0*/  FADD.FTZ R171, -R164, R100 ;  /* 0x00000064a4ab7221 */ /* 0x000fe20000010100 */
[----:B------:R-:W-:Y:S01]  /*0cc0*/  SHF.L.U32 R125, R94, 0x10, RZ ;  /* 0x000000105e7d7819 */ /* 0x000fe200000006ff */
[C---:B------:R-:W-:Y:S01]  /*0cd0*/  FMUL.FTZ R3, R154.reuse, R3 ;  /* 0x000000039a037220 */ /* 0x040fe20000410000 */
[C---:B------:R-:W-:Y:S01]  /*0ce0*/  PRMT R94, R95.reuse, 0x7632, R94 ;  /* 0x000076325f5e7816 */ /* 0x040fe2000000005e */
[----:B------:R-:W-:Y:S01]  /*0cf0*/  FMUL.FTZ R100, R154, R165 ;  /* 0x000000a59a647220 */ /* 0x000fe20000410000 */
[----:B------:R-:W-:Y:S01]  /*0d00*/  SHF.L.U32 R168, R95, 0x10, RZ ;  /* 0x000000105fa87819 */ /* 0x000fe200000006ff */
[C---:B------:R-:W-:Y:S01]  /*0d10*/  FADD.FTZ R95, -R164.reuse, R96 ;  /* 0x00000060a45f7221 */ /* 0x040fe20000010100 */
[C---:B------:R-:W-:Y:S01]  /*0d20*/  PRMT R90, R119.reuse, 0x7632, R90 ;  /* 0x00007632775a7816 */ /* 0x040fe2000000005a */
[C---:B------:R-:W-:Y:S01]  /*0d30*/  FADD.FTZ R97, -R164.reuse, R97 ;  /* 0x00000061a4617221 */ /* 0x040fe20000010100 */
[----:B------:R-:W-:Y:S01]  /*0d40*/  SHF.L.U32 R88, R119, 0x10, RZ ;  /* 0x0000001077587819 */ /* 0x000fe200000006ff */
[C---:B-1----:R-:W-:Y:S01]  /*0d50*/  FADD.FTZ R129, -R164.reuse, R98 ;  /* 0x00000062a4817221 */ /* 0x042fe20000010100 */
        /* <DEDUP_REMOVED lines=13> */
[-C--:B------:R-:W-:Y:S01]  /*0e30*/  FFMA.FTZ R7, R102, R92.reuse, R7 ;  /* 0x0000005c66077223 */ /* 0x080fe20000010007 */
[----:B------:R-:W-:Y:S01]  /*0e40*/  FADD.FTZ R39, R39, R92 ;  /* 0x0000005c27277221 */ /* 0x000fe20000010000 */
[----:B------:R-:W-:Y:S01]  /*0e50*/  FMUL.FTZ R165, R143, R92 ;  /* 0x0000005c8fa57220 */ /* 0x000fe20000410000 */
[-C--:B------:R-:W-:Y:S01]  /*0e60*/  FFMA.FTZ R6, R101, R93.reuse, R6 ;  /* 0x0000005d65067223 */ /* 0x080fe20000010006 */
[----:B------:R-:W-:Y:S01]  /*0e70*/  FADD.FTZ R38, R38, R93 ;  /* 0x0000005d26267221 */ /* 0x000fe20000010000 */
[----:B------:R-:W-:Y:S01]  /*0e80*/  FMUL.FTZ R164, R131, R93 ;  /* 0x0000005d83a47220 */ /* 0x000fe20000410000 */
[----:B------:R-:W-:Y:S01]  /*0e90*/  FMUL.FTZ R123, R142, R126 ;  /* 0x0000007e8e7b7220 */ /* 0x000fe20000410000 */
[----:B------:R-:W-:Y:S01]  /*0ea0*/  FADD.FTZ R92, RZ, R122 ;  /* 0x0000007aff5c7221 */ /* 0x000fe20000010000 */
[----:B------:R-:W-:Y:S01]  /*0eb0*/  FFMA.FTZ R93, R3, R122, RZ ;  /* 0x0000007a035d7223 */ /* 0x000fe200000100ff */
[----:B------:R-:W-:Y:S01]  /*0ec0*/  PRMT R128, R106, 0x7632, R128 ;  /* 0x000076326a807816 */ /* 0x000fe20000000080 */
[----:B------:R-:W-:Y:S01]  /*0ed0*/  FMUL.FTZ R103, R154, R95 ;  /* 0x0000005f9a677220 */ /* 0x000fe20000410000 */
        /* <DEDUP_REMOVED lines=14> */
[C---:B------:R-:W-:Y:S02]  /*0fc0*/  PRMT R98, R105.reuse, 0x7632, R98 ;  /* 0x0000763269627816 */ /* 0x040fe40000000062 */
[----:B------:R-:W-:Y:S01]  /*0fd0*/  SHF.L.U32 R172, R105, 0x10, RZ ;  /* 0x0000001069ac7819 */ /* 0x000fe200000006ff */
[----:B------:R-:W-:Y:S01]  /*0fe0*/  FMUL.FTZ R105, R154, R129 ;  /* 0x000000819a697220 */ /* 0x000fe20000410000 */
[C---:B------:R-:W-:Y:S01]  /*0ff0*/  PRMT R96, R104.reuse, 0x7632, R96 ;  /* 0x0000763268607816 */ /* 0x040fe20000000060 */
[----:B------:R-:W-:-:S02]  /*1000*/  IMAD.U32 R173, R104, 0x10000, RZ ;  /* 0x0001000068ad7824 */ /* 0x000fc400078e00ff */
        /* <DEDUP_REMOVED lines=11> */
[C---:B------:R-:W-:Y:S01]  /*10c0*/  PRMT R176, R107.reuse, 0x7632, R176 ;  /* 0x000076326bb07816 */ /* 0x040fe200000000b0 */
[----:B------:R-:W-:Y:S02]  /*10d0*/  IMAD.U32 R178, R107, 0x10000, RZ ;  /* 0x000100006bb27824 */ /* 0x000fe400078e00ff */
[----:B------:R-:W-:Y:S01]  /*10e0*/  FMUL.FTZ R170, R134, R173 ;  /* 0x000000ad86aa7220 */ /* 0x000fe20000410000 */
[----:B------:R-:W-:Y:S02]  /*10f0*/  IMAD.U32 R96, R96, 0x10000, RZ ;  /* 0x0001000060607824 */ /* 0x000fe400078e00ff */
[----:B------:R-:W-:Y:S01]  /*1100*/  FADD.FTZ R95, R94, R169 ;  /* 0x000000a95e5f7221 */ /* 0x000fe20000010000 */
[----:B------:R-:W-:Y:S01]  /*1110*/  FMUL.FTZ R107, R154, R171 ;  /* 0x000000ab9a6b7220 */ /* 0x000fe20000410000 */
[----:B------:R-:W-:Y:S01]  /*1120*/  FFMA.FTZ R94, R106, R169, R93 ;  /* 0x000000a96a5e7223 */ /* 0x000fe2000001005d */
[----:B------:R-:W-:Y:S01]  /*1130*/  FMUL.FTZ R109, R154, R177 ;  /* 0x000000b19a6d7220 */ /* 0x000fe20000410000 */
[----:B------:R-:W-:Y:S01]  /*1140*/  FMUL.FTZ R171, R146, R96 ;  /* 0x0000006092ab7220 */ /* 0x000fe20000410000 */
[----:B------:R-:W-:Y:S01]  /*1150*/  FADD.FTZ R92, R95, R170 ;  /* 0x000000aa5f5c7221 */ /* 0x000fe20000010000 */
[----:B------:R-:W-:Y:S01]  /*1160*/  FMUL.FTZ R108, R154, R175 ;  /* 0x000000af9a6c7220 */ /* 0x000fe20000410000 */
        /* <DEDUP_REMOVED lines=11> */
[----:B------:R-:W-:Y:S01]  /*1220*/  FMUL.FTZ R110, R154, R179 ;  /* 0x000000b39a6e7220 */ /* 0x000fe20000410000 */
[----:B------:R-:W-:Y:S01]  /*1230*/  FFMA.FTZ R93, R109, R172, R92 ;  /* 0x000000ac6d5d7223 */ /* 0x000fe2000001005c */
[----:B------:R-:W-:Y:S01]  /*1240*/  SHF.L.U32 R128, R128, 0x10, RZ ;  /* 0x0000001080807819 */ /* 0x000fe200000006ff */
        /* <DEDUP_REMOVED lines=13> */
[----:B------:R-:W-:Y:S01]  /*1320*/  FMUL.FTZ R113, R154, R189 ;  /* 0x000000bd9a717220 */ /* 0x000fe20000410000 */
[----:B------:R-:W-:Y:S01]  /*1330*/  FFMA.FTZ R92, R112, R175, R93 ;  /* 0x000000af705c7223 */ /* 0x000fe2000001005d */
[----:B------:R-:W-:Y:S01]  /*1340*/  PRMT R182, R117, 0x7632, R182 ;  /* 0x0000763275b67816 */ /* 0x000fe200000000b6 */
[----:B------:R-:W-:Y:S01]  /*1350*/  IMAD.U32 R91, R118, 0x10000, RZ ;  /* 0x00010000765b7824 */ /* 0x000fe200078e00ff */
        /* <DEDUP_REMOVED lines=8> */
[C---:B------:R-:W-:Y:S01]  /*13e0*/  FFMA.FTZ R93, R113.reuse, R176, R92 ;  /* 0x000000b0715d7223 */ /* 0x040fe2000001005c */
[----:B------:R-:W-:Y:S01]  /*13f0*/  SHF.L.U32 R126, R182, 0x10, RZ ;  /* 0x00000010b67e7819 */ /* 0x000fe200000006ff */
[----:B------:R-:W-:Y:S01]  /*1400*/  FADD.FTZ R26, R26, R178 ;  /* 0x000000b21a1a7221 */ /* 0x000fe20000010000 */
[----:B------:R-:W-:Y:S01]  /*1410*/  FFMA.FTZ R50, R113, R178, R50 ;  /* 0x000000b271327223 */ /* 0x000fe20000010032 */
[----:B------:R-:W-:Y:S01]  /*1420*/  SHF.L.U32 R179, R180, 0x10, RZ ;  /* 0x00000010b4b37819 */ /* 0x000fe200000006ff */
[----:B------:R-:W-:Y:S01]  /*1430*/  FADD.FTZ R16, R16, R91 ;  /* 0x0000005b10107221 */ /* 0x000fe20000010000 */
[-C--:B------:R-:W-:Y:S01]  /*1440*/  FFMA.FTZ R40, R119, R91.reuse, R40 ;  /* 0x0000005b77287223 */ /* 0x080fe20000010028 */
[----:B------:R-:W-:Y:S01]  /*1450*/  FMUL.FTZ R182, R140, R91 ;  /* 0x0000005b8cb67220 */ /* 0x000fe20000410000 */
        /* <DEDUP_REMOVED lines=8> */
[----:B------:R-:W-:Y:S01]  /*14e0*/  FADD.FTZ R92, R91, R178 ;  /* 0x000000b25b5c7221 */ /* 0x000fe20000010000 */
[----:B------:R-:W-:Y:S01]  /*14f0*/  FMUL.FTZ R179, R150, R179 ;  /* 0x000000b396b37220 */ /* 0x000fe20000410000 */
[----:B------:R-:W-:Y:S01]  /*1500*/  FFMA.FTZ R91, R115, R178, R94 ;  /* 0x000000b2735b7223 */ /* 0x000fe2000001005e */
[----:B------:R-:W-:Y:S01]  /*1510*/  SHF.L.U32 R94, R90, 0x10, RZ ;  /* 0x000000105a5e7819 */ /* 0x000fe200000006ff */
[----:B------:R-:W-:Y:S01]  /*1520*/  FMUL.FTZ R117, R154, R199 ;  /* 0x000000c79a757220 */ /* 0x000fe20000410000 */
[----:B------:R-:W-:Y:S01]  /*1530*/  FMUL.FTZ R180, R139, R184 ;  /* 0x000000b88bb47220 */ /* 0x000fe20000410000 */
[----:B------:R-:W-:Y:S01]  /*1540*/  FADD.FTZ R93, R92, R179 ;  /* 0x000000b35c5d7221 */ /* 0x000fe20000010000 */
[----:B------:R-:W-:Y:S01]  /*1550*/  FFMA.FTZ R90, R116, R179, R91 ;  /* 0x000000b3745a7223 */ /* 0x000fe2000001005b */
[----:B------:R-:W-:Y:S01]  /*1560*/  PRMT R186, R118, 0x7632, R186 ;  /* 0x0000763276ba7816 */ /* 0x000fe200000000ba */
[----:B------:R-:W-:Y:S01]  /*1570*/  FMUL.FTZ R118, R154, R201 ;  /* 0x000000c99a767220 */ /* 0x000fe20000410000 */
[----:B------:R-:W-:Y:S01]  /*1580*/  FMUL.FTZ R183, R151, R126 ;  /* 0x0000007e97b77220 */ /* 0x000fe20000410000 */
[----:B------:R-:W-:Y:S01]  /*1590*/  FADD.FTZ R92, R93, R180 ;  /* 0x000000b45d5c7221 */ /* 0x000fe20000010000 */
[----:B------:R-:W-:Y:S01]  /*15a0*/  FFMA.FTZ R91, R117, R180, R90 ;  /* 0x000000b4755b7223 */ /* 0x000fe2000001005a */
[----:B------:R-:W-:-:S02]  /*15b0*/  IMAD.U32 R186, R186, 0x10000, RZ ;  /* 0x00010000baba7824 */ /* 0x000fc400078e00ff */
        /* <DEDUP_REMOVED lines=8> */
[----:B------:R-:W-:Y:S01]  /*1640*/  FFMA.FTZ R91, R119, R182, R90 ;  /* 0x000000b6775b7223 */ /* 0x000fe2000001005a */
[----:B------:R-:W-:Y:S01]  /*1650*/  FFMA.FTZ R46, R117, R184, R46 ;  /* 0x000000b8752e7223 */ /* 0x000fe2000001002e */
[----:B------:R-:W-:Y:S01]  /*1660*/  FADD.FTZ R22, R22, R184 ;  /* 0x000000b816167221 */ /* 0x000fe20000010000 */
[----:B------:R-:W-:Y:S01]  /*1670*/  FADD.FTZ R18, R18, R88 ;  /* 0x0000005812127221 */ /* 0x000fe20000010000 */
[-C--:B------:R-:W-:Y:S01]  /*1680*/  FFMA.FTZ R42, R121, R88.reuse, R42 ;  /* 0x00000058792a7223 */ /* 0x080fe2000001002a */
[----:B------:R-:W-:Y:S01]  /*1690*/  FMUL.FTZ R184, R141, R88 ;  /* 0x000000588db87220 */ /* 0x000fe20000410000 */
        /* <DEDUP_REMOVED lines=24> */
[----:B------:R-:W-:Y:S01]  /*1820*/  FADD.FTZ R19, R19, R94 ;  /* 0x0000005e13137221 */ /* 0x000fe20000010000 */
[C---:B------:R-:W-:Y:S01]  /*1830*/  FFMA.FTZ R43, R188.reuse, R94, R43 ;  /* 0x0000005ebc2b7223 */ /* 0x040fe2000001002b */
[----:B------:R-:W-:Y:S01]  /*1840*/  FADD.FTZ R93, R93, R186 ;  /* 0x000000ba5d5d7221 */ /* 0x000fe20000010000 */
[----:B------:R-:W-:-:S07]  /*1850*/  FFMA.FTZ R89, R188, R186, R89 ;  /* 0x000000babc597223 */ /* 0x000fce0000010059 */
.L_x_3774:
[----:B------:R-:W-:Y:S05]  /*1860*/  BSYNC B0 ;  /* 0x0000000000007941 */ /* 0x000fea0003800000 */
.L_x_3772:
[----:B------:R-:W-:Y:S01]  /*1870*/  LOP3.LUT P4, RZ, R160, 0xff, RZ, 0xc0, !PT ;  /* 0x000000ffa0ff7812 */ /* 0x000fe2000788c0ff */
[----:B------:R-:W-:Y:S01]  /*1880*/  UMOV UR6, 0xffffffff ;  /* 0xffffffff00067882 */ /* 0x000fe20000000000 */
[----:B------:R-:W-:Y:S02]  /*1890*/  SHF.R.U32.HI R88, RZ, 0x5, R0 ;  /* 0x00000005ff587819 */ /* 0x000fe40000011600 */
[----:B------:R-:W-:Y:S02]  /*18a0*/  LOP3.LUT P0, RZ, R0, 0x1f, RZ, 0xc0, !PT ;  /* 0x0000001f00ff7812 */ /* 0x000fe4000780c0ff */
[----:B------:R-:W-:-:S07]  /*18b0*/  LOP3.LUT R90, R88, 0x7fffffc, RZ, 0xc0, !PT ;  /* 0x07fffffc585a7812 */ /* 0x000fce00078ec0ff */
        /* <DEDUP_REMOVED lines=20> */
.L_x_3835:
[----:B------:R-:W4:Y:S01]  /*1a00*/  S2R R96, SR_CgaCtaId ;  /* 0x0000000000607919 */ /* 0x000f220000008800 */
[----:B------:R-:W-:Y:S01]  /*1a10*/  @!P0 LOP3.LUT R91, R88, 0x3, RZ, 0xc0, !PT ;  /* 0x00000003585b8812 */ /* 0x000fe200078ec0ff */
[----:B---3--:R-:W-:Y:S01]  /*1a20*/  FADD.FTZ R97, R93, R94 ;  /* 0x0000005e5d617221 */ /* 0x008fe20000010000 */
[----:B------:R-:W-:Y:S01]  /*1a30*/  MOV R95, 0x400 ;  /* 0x00000400005f7802 */ /* 0x000fe20000000f00 */
[----:B------:R-:W-:Y:S05]  /*1a40*/  WARPSYNC.ALL ;  /* 0x0000000000007948 */ /* 0x000fea0003800000 */
[----:B------:R-:W-:Y:S01]  /*1a50*/  @!P0 IMAD.IADD R91, R90, 0x1, R91 ;  /* 0x000000015a5b8824 */ /* 0x000fe200078e025b */
[----:B-----5:R-:W-:Y:S01]  /*1a60*/  ISETP.GE.AND P5, PT, R162, 0x1, PT ;  /* 0x00000001a200780c */ /* 0x020fe20003fa6270 */
[----:B------:R-:W-:Y:S01]  /*1a70*/  BSSY B0, `(.L_x_3776) ;  /* 0x0000037000007945 */ /* 0x000fe20003800000 */
[----:B------:R-:W-:-:S02]  /*1a80*/  ISETP.NE.AND P6, PT, R181, RZ, PT ;  /* 0x000000ffb500720c */ /* 0x000fc40003fc5270 */
[C---:B------:R-:W-:Y:S02]  /*1a90*/  @!P3 ISETP.NE.U32.AND P2, PT, R156.reuse, RZ, PT ;  /* 0x000000ff9c00b20c */ /* 0x040fe40003f45070 */
[----:B------:R-:W-:Y:S02]  /*1aa0*/  @!P3 ISETP.NE.U32.AND P1, PT, R156, RZ, PT ;  /* 0x000000ff9c00b20c */ /* 0x000fe40003f25070 */
[C---:B------:R-:W-:Y:S02]  /*1ab0*/  @!P3 ISETP.NE.AND.EX P2, PT, R157.reuse, RZ, PT, P2 ;  /* 0x000000ff9d00b20c */ /* 0x040fe40003f45320 */
[----:B------:R-:W-:-:S03]  /*1ac0*/  @!P3 ISETP.NE.AND.EX P1, PT, R157, RZ, PT, P1 ;  /* 0x000000ff9d00b20c */ /* 0x000fc60003f25310 */
[----:B------:R-:W-:Y:S01]  /*1ad0*/  @P5 VIADD R162, R162, 0xffffffff ;  /* 0xffffffffa2a25836 */ /* 0x000fe20000000000 */
[----:B0-----:R-:W0:Y:S03]  /*1ae0*/  @P5 LDC R129, c[0x0][0x29c] ;  /* 0x0000a700ff815b82 */ /* 0x001e260000000800 */
[----:B------:R-:W-:Y:S01]  /*1af0*/  @P5 IMAD R162, R162, R163, RZ ;  /* 0x000000a3a2a25224 */ /* 0x000fe200078e02ff */
[----:B----4-:R-:W-:Y:S01]  /*1b00*/  LEA R95, R96, R95, 0x18 ;  /* 0x0000005f605f7211 */ /* 0x010fe200078ec0ff */
[----:B--2---:R-:W-:-:S03]  /*1b10*/  FADD.FTZ R96, R89, R92 ;  /* 0x0000005c59607221 */ /* 0x004fc60000010000 */
[----:B------:R-:W2:Y:S01]  /*1b20*/  @P5 LDC R128, c[0x0][0x29c] ;  /* 0x0000a700ff805b82 */ /* 0x000ea20000000800 */
[-C--:B------:R-:W-:Y:S02]  /*1b30*/  @!P0 LEA R98, R91, R95.reuse, 0x3 ;  /* 0x0000005f5b628211 */ /* 0x080fe400078e18ff */
[----:B------:R-:W-:-:S03]  /*1b40*/  LEA R99, R90, R95, 0x3 ;  /* 0x0000005f5a637211 */ /* 0x000fc600078e18ff */
[----:B------:R3:W-:Y:S02]  /*1b50*/  @!P0 STS.64 [R98+0x3000], R96 ;  /* 0x0030006062008388 */ /* 0x0007e40000000a00 */
[----:B------:R-:W-:Y:S01]  /*1b60*/  BAR.SYNC.DEFER_BLOCKING 0x0 ;  /* 0x0000000000007b1d */ /* 0x000fe20000010000 */
[----:B------:R-:W-:-:S04]  /*1b70*/  ISETP.NE.U32.AND P0, PT, RZ, UR10, PT ;  /* 0x0000000aff007c0c */ /* 0x000fc8000bf05070 */
[----:B------:R-:W-:-:S03]  /*1b80*/  ISETP.NE.AND.EX P0, PT, RZ, UR11, PT, P0 ;  /* 0x0000000bff007c0c */ /* 0x000fc6000bf05300 */
[----:B------:R-:W4:Y:S08]  /*1b90*/  @P5 LDC R163, c[0x0][0x29c] ;  /* 0x0000a700ffa35b82 */ /* 0x000f300000000800 */
[----:B------:R-:W0:Y:S08]  /*1ba0*/  @P5 LDC R160, c[0x0][0x29c] ;  /* 0x0000a700ffa05b82 */ /* 0x000e300000000800 */
[----:B------:R-:W0:Y:S01]  /*1bb0*/  @P5 LDC R187, c[0x0][0x29c] ;  /* 0x0000a700ffbb5b82 */ /* 0x000e220000000800 */
[----:B-1----:R-:W1:Y:S04]  /*1bc0*/  LDS.128 R92, [R99+0x3000] ;  /* 0x00300000635c7984 */ /* 0x002e680000000c00 */
[----:B------:R2:W4:Y:S03]  /*1bd0*/  LDS.128 R88, [R99+0x3010] ;  /* 0x0030100063587984 */ /* 0x0005260000000c00 */
[----:B------:R-:W0:Y:S08]  /*1be0*/  @P5 LDC R190, c[0x0][0x29c] ;  /* 0x0000a700ffbe5b82 */ /* 0x000e300000000800 */
[----:B------:R-:W0:Y:S08]  /*1bf0*/  @P5 LDC R189, c[0x0][0x29c] ;  /* 0x0000a700ffbd5b82 */ /* 0x000e300000000800 */
[----:B---3--:R-:W3:Y:S08]  /*1c00*/  @P5 LDC.64 R96, c[0x0][0x2f8] ;  /* 0x0000be00ff605b82 */ /* 0x008ef00000000a00 */
[----:B--2---:R-:W2:Y:S01]  /*1c10*/  @P0 LDC.64 R98, c[0x0][0x308] ;  /* 0x0000c200ff620b82 */ /* 0x004ea20000000a00 */
[----:B-1----:R-:W-:Y:S01]  /*1c20*/  FADD.FTZ R125, RZ, R92 ;  /* 0x0000005cff7d7221 */ /* 0x002fe20000010000 */
[----:B------:R-:W-:Y:S01]  /*1c30*/  FADD.FTZ R92, RZ, R93 ;  /* 0x0000005dff5c7221 */ /* 0x000fe20000010000 */
[----:B------:R-:W-:-:S02]  /*1c40*/  @!P3 FSEL R93, R52, RZ, P2 ;  /* 0x000000ff345db208 */ /* 0x000fc40001000000 */
[----:B------:R-:W-:Y:S01]  /*1c50*/  FADD.FTZ R125, R94, R125 ;  /* 0x0000007d5e7d7221 */ /* 0x000fe20000010000 */
[----:B------:R-:W-:Y:S02]  /*1c60*/  FADD.FTZ R92, R95, R92 ;  /* 0x0000005c5f5c7221 */ /* 0x000fe40000010000 */
[----:B------:R-:W1:Y:S01]  /*1c70*/  @P5 LDC R94, c[0x0][0x29c] ;  /* 0x0000a700ff5e5b82 */ /* 0x000e620000000800 */
[----:B------:R-:W-:Y:S01]  /*1c80*/  @!P3 ISETP.NE.U32.AND P2, PT, R156, RZ, PT ;  /* 0x000000ff9c00b20c */ /* 0x000fe20003f45070 */
[----:B----4-:R-:W-:Y:S01]  /*1c90*/  FADD.FTZ R125, R125, R88 ;  /* 0x000000587d7d7221 */ /* 0x010fe20000010000 */
[----:B------:R-:W-:Y:S01]  /*1ca0*/  FADD.FTZ R92, R92, R89 ;  /* 0x000000595c5c7221 */ /* 0x000fe20000010000 */
[----:B------:R-:W-:Y:S02]  /*1cb0*/  @P5 SHF.R.S32.HI R89, RZ, 0x1f, R162 ;  /* 0x0000001fff595819 */ /* 0x000fe400000114a2 */
[----:B------:R-:W-:Y:S01]  /*1cc0*/  FADD.FTZ R90, R90, R125 ;  /* 0x0000007d5a5a7221 */ /* 0x000fe20000010000 */
[----:B------:R-:W-:Y:S01]  /*1cd0*/  FADD.FTZ R91, R91, R92 ;  /* 0x0000005c5b5b7221 */ /* 0x000fe20000010000 */
[----:B------:R-:W-:-:S02]  /*1ce0*/  @P5 LEA.HI R89, R89, R162, RZ, 0x3 ;  /* 0x000000a259595211 */ /* 0x000fc400078f18ff */
[----:B------:R-:W-:Y:S01]  /*1cf0*/  FMUL.FTZ R90, R90, UR8 ;  /* 0x000000085a5a7c20 */ /* 0x000fe20008410000 */
[----:B------:R-:W-:-:S04]  /*1d00*/  FMUL.FTZ R125, R91, UR8 ;  /* 0x000000085b7d7c20 */ /* 0x000fc80008410000 */
[----:B------:R-:W-:Y:S02]  /*1d10*/  FSEL R124, R90, RZ, !P6 ;  /* 0x000000ff5a7c7208 */ /* 0x000fe40007000000 */
[C---:B------:R-:W-:Y:S02]  /*1d20*/  @!P3 ISETP.NE.U32.AND P6, PT, R156.reuse, RZ, PT ;  /* 0x000000ff9c00b20c */ /* 0x040fe40003fc5070 */
[----:B------:R-:W-:Y:S02]  /*1d30*/  @!P3 FSEL R90, R53, RZ, P1 ;  /* 0x000000ff355ab208 */ /* 0x000fe40000800000 */
[----:B------:R-:W-:Y:S02]  /*1d40*/  @!P3 ISETP.NE.AND.EX P6, PT, R157, RZ, PT, P6 ;  /* 0x000000ff9d00b20c */ /* 0x000fe40003fc5360 */
[----:B------:R-:W-:Y:S02]  /*1d50*/  @!P3 ISETP.NE.U32.AND P1, PT, R156, RZ, PT ;  /* 0x000000ff9c00b20c */ /* 0x000fe40003f25070 */
[----:B------:R-:W-:Y:S01]  /*1d60*/  @!P3 FSEL R95, R54, RZ, P6 ;  /* 0x000000ff365fb208 */ /* 0x000fe20003000000 */
[----:B0--3--:R-:W-:Y:S10]  /*1d70*/  @!P3 BRA `(.L_x_3777) ;  /* 0x000000000018b947 */ /* 0x009ff40003800000 */
[----:B------:R-:W-:Y:S01]  /*1d80*/  ISETP.NE.U32.AND P6, PT, R156, RZ, PT ;  /* 0x000000ff9c00720c */ /* 0x000fe20003fc5070 */
[----:B------:R-:W-:-:S03]  /*1d90*/  FFMA.FTZ R91, R3, R125, R124 ;  /* 0x0000007d035b7223 */ /* 0x000fc6000001007c */
[----:B------:R-:W-:Y:S01]  /*1da0*/  ISETP.NE.AND.EX P6, PT, R157, RZ, PT, P6 ;  /* 0x000000ff9d00720c */ /* 0x000fe20003fc5360 */
[----:B------:R-:W-:-:S04]  /*1db0*/  FADD.FTZ R91, R122, -R91 ;  /* 0x8000005b7a5b7221 */ /* 0x000fc80000010000 */
[----:B------:R-:W-:-:S08]  /*1dc0*/  FMUL.FTZ R93, R154, R91 ;  /* 0x0000005b9a5d7220 */ /* 0x000fd00000410000 */
[----:B------:R-:W-:-:S07]  /*1dd0*/  @P6 FADD.FTZ R93, R52, R93 ;  /* 0x0000005d345d6221 */ /* 0x000fce0000010000 */
.L_x_3777:
[----:B------:R-:W-:Y:S05]  /*1de0*/  BSYNC B0 ;  /* 0x0000000000007941 */ /* 0x000fea0003800000 */
.L_x_3776:
[----:B------:R-:W-:Y:S04]  /*1df0*/  BSSY B0, `(.L_x_3778) ;  /* 0x0000008000007945 */ /* 0x000fe80003800000 */
[----:B------:R-:W-:Y:S05]  /*1e00*/  @!P3 BRA `(.L_x_3779) ;  /* 0x000000000018b947 */ /* 0x000fea0003800000 */
[----:B------:R-:W-:Y:S01]  /*1e10*/  ISETP.NE.U32.AND P6, PT, R156, RZ, PT ;  /* 0x000000ff9c00720c */ /* 0x000fe20003fc5070 */
[----:B------:R-:W-:-:S03]  /*1e20*/  FFMA.FTZ R88, R100, R125, R124 ;  /* 0x0000007d64587223 */ /* 0x000fc6000001007c */
[----:B------:R-:W-:Y:S01]  /*1e30*/  ISETP.NE.AND.EX P6, PT, R157, RZ, PT, P6 ;  /* 0x000000ff9d00720c */ /* 0x000fe20003fc5360 */
[----:B------:R-:W-:-:S04]  /*1e40*/  FADD.FTZ R91, R123, -R88 ;  /* 0x800000587b5b7221 */ /* 0x000fc80000010000 */
[----:B------:R-:W-:-:S08]  /*1e50*/  FMUL.FTZ R90, R154, R91 ;  /* 0x0000005b9a5a7220 */ /* 0x000fd00000410000 */
[----:B------:R-:W-:-:S07]  /*1e60*/  @P6 FADD.FTZ R90, R53, R90 ;  /* 0x0000005a355a6221 */ /* 0x000fce0000010000 */
.L_x_3779:
[----:B------:R-:W-:Y:S05]  /*1e70*/  BSYNC B0 ;  /* 0x0000000000007941 */ /* 0x000fea0003800000 */
.L_x_3778:
[----:B------:R-:W-:Y:S01]  /*1e80*/  HFMA2.MMA R127, -RZ, RZ, 0, 0 ;  /* 0x00000000ff7f7435 */ /* 0x000fe200000001ff */
[----:B-1----:R-:W-:Y:S01]  /*1e90*/  @P5 FMUL.FTZ R88, R93, R94 ;  /* 0x0000005e5d585220 */ /* 0x002fe20000410000 */
[----:B------:R-:W-:Y:S01]  /*1ea0*/  @P5 FMUL.FTZ R91, R90, R129 ;  /* 0x000000815a5b5220 */ /* 0x000fe20000410000 */
[----:B------:R-:W-:Y:S01]  /*1eb0*/  @!P3 ISETP.NE.AND.EX P2, PT, R157, RZ, PT, P2 ;  /* 0x000000ff9d00b20c */ /* 0x000fe20003f45320 */
[----:B------:R-:W-:Y:S01]  /*1ec0*/  BSSY B0, `(.L_x_3780) ;  /* 0x000000d000007945 */ /* 0x000fe20003800000 */
[----:B------:R-:W-:Y:S02]  /*1ed0*/  @!P3 ISETP.NE.U32.AND P6, PT, R156, RZ, PT ;  /* 0x000000ff9c00b20c */ /* 0x000fe40003fc5070 */
[----:B------:R-:W-:Y:S02]  /*1ee0*/  @P5 LEA.HI.SX32 R127, R89, R158, 0x1d ;  /* 0x0000009e597f5211 */ /* 0x000fe400078feaff */
[----:B------:R-:W-:Y:S02]  /*1ef0*/  @P5 F2FP.BF16.F32.PACK_AB R88, RZ, R88 ;  /* 0x00000058ff58523e */ /* 0x000fe400000010ff */
[----:B------:R-:W-:-:S02]  /*1f00*/  @P5 F2FP.BF16.F32.PACK_AB R91, RZ, R91 ;  /* 0x0000005bff5b523e */ /* 0x000fc400000010ff */
[----:B------:R-:W-:Y:S01]  /*1f10*/  @!P3 FSEL R126, R55, RZ, P2 ;  /* 0x000000ff377eb208 */ /* 0x000fe20001000000 */
[----:B------:R-:W-:Y:S06]  /*1f20*/  @!P3 BRA `(.L_x_3781) ;  /* 0x000000000018b947 */ /* 0x000fec0003800000 */
[----:B------:R-:W-:Y:S01]  /*1f30*/  ISETP.NE.U32.AND P2, PT, R156, RZ, PT ;  /* 0x000000ff9c00720c */ /* 0x000fe20003f45070 */
[----:B------:R-:W-:-:S03]  /*1f40*/  FFMA.FTZ R89, R101, R125, R124 ;  /* 0x0000007d65597223 */ /* 0x000fc6000001007c */
[----:B------:R-:W-:Y:S01]  /*1f50*/  ISETP.NE.AND.EX P2, PT, R157, RZ, PT, P2 ;  /* 0x000000ff9d00720c */ /* 0x000fe20003f45320 */
[----:B------:R-:W-:-:S04]  /*1f60*/  FADD.FTZ R89, R164, -R89 ;  /* 0x80000059a4597221 */ /* 0x000fc80000010000 */
[----:B------:R-:W-:-:S08]  /*1f70*/  FMUL.FTZ R95, R154, R89 ;  /* 0x000000599a5f7220 */ /* 0x000fd00000410000 */
[----:B------:R-:W-:-:S07]  /*1f80*/  @P2 FADD.FTZ R95, R54, R95 ;  /* 0x0000005f365f2221 */ /* 0x000fce0000010000 */
.L_x_3781:
[----:B------:R-:W-:Y:S05]  /*1f90*/  BSYNC B0 ;  /* 0x0000000000007941 */ /* 0x000fea0003800000 */
.L_x_3780:
        /* <DEDUP_REMOVED lines=8> */
.L_x_3783:
[----:B------:R-:W-:Y:S05]  /*2020*/  BSYNC B0 ;  /* 0x0000000000007941 */ /* 0x000fea0003800000 */
.L_x_3782:
[----:B------:R-:W-:Y:S01]  /*2030*/  @!P3 ISETP.NE.U32.AND P2, PT, R156, RZ, PT ;  /* 0x000000ff9c00b20c */ /* 0x000fe20003f45070 */
[----:B------:R-:W-:Y:S01]  /*2040*/  @P5 FMUL.FTZ R89, R95, R128 ;  /* 0x000000805f595220 */ /* 0x000fe20000410000 */
[----:B------:R-:W-:Y:S01]  /*2050*/  @P5 FMUL.FTZ R92, R126, R163 ;  /* 0x000000a37e5c5220 */ /* 0x000fe20000410000 */
[----:B------:R-:W-:Y:S01]  /*2060*/  @P5 PRMT R76, R88, 0x7610, R76 ;  /* 0x00007610584c5816 */ /* 0x000fe2000000004c */
[----:B------:R-:W-:Y:S01]  /*2070*/  BSSY B0, `(.L_x_3784) ;  /* 0x000000f000007945 */ /* 0x000fe20003800000 */
[C---:B------:R-:W-:Y:S02]  /*2080*/  @!P3 ISETP.NE.AND.EX P2, PT, R157.reuse, RZ, PT, P2 ;  /* 0x000000ff9d00b20c */ /* 0x040fe40003f45320 */
[----:B------:R-:W-:Y:S02]  /*2090*/  @P5 PRMT R76, R76, 0x5410, R91 ;  /* 0x000054104c4c5816 */ /* 0x000fe4000000005b */
[C---:B------:R-:W-:Y:S02]  /*20a0*/  @!P3 ISETP.NE.AND.EX P1, PT, R157.reuse, RZ, PT, P1 ;  /* 0x000000ff9d00b20c */ /* 0x040fe40003f25310 */
[----:B------:R-:W-:-:S02]  /*20b0*/  @!P3 ISETP.NE.AND.EX P6, PT, R157, RZ, PT, P6 ;  /* 0x000000ff9d00b20c */ /* 0x000fc40003fc5360 */
[----:B------:R-:W-:Y:S02]  /*20c0*/  @P5 F2FP.BF16.F32.PACK_AB R89, RZ, R89 ;  /* 0x00000059ff59523e */ /* 0x000fe400000010ff */
[----:B------:R-:W-:Y:S02]  /*20d0*/  @P5 F2FP.BF16.F32.PACK_AB R92, RZ, R92 ;  /* 0x0000005cff5c523e */ /* 0x000fe400000010ff */
        /* <DEDUP_REMOVED lines=8> */
.L_x_3785:
[----:B------:R-:W-:Y:S05]  /*2160*/  BSYNC B0 ;  /* 0x0000000000007941 */ /* 0x000fea0003800000 */
.L_x_3784:
[----:B------:R-:W-:Y:S01]  /*2170*/  BSSY B0, `(.L_x_3786) ;  /* 0x000000a000007945 */ /* 0x000fe20003800000 */
[----:B------:R-:W-:Y:S01]  /*2180*/  @P5 FMUL.FTZ R88, R91, R160 ;  /* 0x000000a05b585220 */ /* 0x000fe20000410000 */
[----:B------:R-:W-:Y:S02]  /*2190*/  @!P3 FSEL R128, R57, RZ, P1 ;  /* 0x000000ff3980b208 */ /* 0x000fe40000800000 */
[----:B------:R-:W-:Y:S05]  /*21a0*/  @!P3 BRA `(.L_x_3787) ;  /* 0x000000000018b947 */ /* 0x000fea0003800000 */
[----:B------:R-:W-:Y:S01]  /*21b0*/  ISETP.NE.U32.AND P1, PT, R156, RZ, PT ;  /* 0x000000ff9c00720c */ /* 0x000fe20003f25070 */
[----:B------:R-:W-:-:S03]  /*21c0*/  FFMA.FTZ R94, R104, R125, R124 ;  /* 0x0000007d685e7223 */ /* 0x000fc6000001007c */
[----:B------:R-:W-:Y:S01]  /*21d0*/  ISETP.NE.AND.EX P1, PT, R157, RZ, PT, P1 ;  /* 0x000000ff9d00720c */ /* 0x000fe20003f25310 */
[----:B------:R-:W-:-:S04]  /*21e0*/  FADD.FTZ R129, R167, -R94 ;  /* 0x8000005ea7817221 */ /* 0x000fc80000010000 */
[----:B------:R-:W-:-:S08]  /*21f0*/  FMUL.FTZ R128, R154, R129 ;  /* 0x000000819a807220 */ /* 0x000fd00000410000 */
[----:B------:R-:W-:-:S07]  /*2200*/  @P1 FADD.FTZ R128, R57, R128 ;  /* 0x0000008039801221 */ /* 0x000fce0000010000 */
.L_x_3787:
[----:B------:R-:W-:Y:S05]  /*2210*/  BSYNC B0 ;  /* 0x0000000000007941 */ /* 0x000fea0003800000 */
.L_x_3786:
        /* <DEDUP_REMOVED lines=10> */
.L_x_3789:
[----:B------:R-:W-:Y:S05]  /*22c0*/  BSYNC B0 ;  /* 0x0000000000007941 */ /* 0x000fea0003800000 */
.L_x_3788:
[----:B------:R-:W-:Y:S01]  /*22d0*/  @P5 F2FP.BF16.F32.PACK_AB R88, RZ, R88 ;  /* 0x00000058ff58523e */ /* 0x000fe200000010ff */
[----:B------:R-:W-:Y:S01]  /*22e0*/  @P5 FMUL.FTZ R158, R129, R190 ;  /* 0x000000be819e5220 */ /* 0x000fe20000410000 */
[----:B------:R-:W-:Y:S01]  /*22f0*/  ISETP.NE.U32.AND P1, PT, RZ, UR10, PT ;  /* 0x0000000aff007c0c */ /* 0x000fe2000bf25070 */
[----:B------:R-:W-:Y:S01]  /*2300*/  BSSY B0, `(.L_x_3790) ;  /* 0x0000018000007945 */ /* 0x000fe20003800000 */
[----:B------:R-:W-:Y:S01]  /*2310*/  @!P3 ISETP.NE.U32.AND P2, PT, R156, RZ, PT ;  /* 0x000000ff9c00b20c */ /* 0x000fe20003f45070 */
[----:B--2---:R-:W-:Y:S01]  /*2320*/  @P0 IMAD.WIDE.U32 R98, R161, 0x20, R98 ;  /* 0x00000020a1620825 */ /* 0x004fe200078e0062 */
[----:B------:R-:W-:Y:S02]  /*2330*/  @P5 F2FP.BF16.F32.PACK_AB R94, RZ, R94 ;  /* 0x0000005eff5e523e */ /* 0x000fe400000010ff */
[----:B------:R-:W-:Y:S02]  /*2340*/  @P5 PRMT R78, R88, 0x7610, R78 ;  /* 0x00007610584e5816 */ /* 0x000fe4000000004e */
[----:B------:R-:W-:-:S02]  /*2350*/  @P5 PRMT R77, R89, 0x7610, R77 ;  /* 0x00007610594d5816 */ /* 0x000fc4000000004d */
[----:B------:R-:W-:Y:S02]  /*2360*/  ISETP.NE.AND.EX P1, PT, RZ, UR11, PT, P1 ;  /* 0x0000000bff007c0c */ /* 0x000fe4000bf25310 */
[----:B------:R-:W-:Y:S02]  /*2370*/  @P5 F2FP.BF16.F32.PACK_AB R158, RZ, R158 ;  /* 0x0000009eff9e523e */ /* 0x000fe400000010ff */
[----:B------:R-:W-:Y:S02]  /*2380*/  @!P3 ISETP.NE.AND.EX P2, PT, R157, RZ, PT, P2 ;  /* 0x000000ff9d00b20c */ /* 0x000fe40003f45320 */
[----:B------:R-:W-:Y:S02]  /*2390*/  @P5 PRMT R78, R78, 0x5410, R94 ;  /* 0x000054104e4e5816 */ /* 0x000fe4000000005e */
[----:B------:R-:W-:Y:S02]  /*23a0*/  @P5 PRMT R77, R77, 0x5410, R92 ;  /* 0x000054104d4d5816 */ /* 0x000fe4000000005c */
[----:B------:R-:W-:-:S02]  /*23b0*/  SEL R94, R95, R82, P1 ;  /* 0x000000525f5e7207 */ /* 0x000fc40000800000 */
[----:B------:R-:W-:Y:S02]  /*23c0*/  SEL R92, R93, R80, P1 ;  /* 0x000000505d5c7207 */ /* 0x000fe40000800000 */
[----:B------:R-:W-:Y:S02]  /*23d0*/  SEL R95, R126, R83, P1 ;  /* 0x000000537e5f7207 */ /* 0x000fe40000800000 */
[----:B------:R-:W-:Y:S02]  /*23e0*/  @P5 PRMT R79, R158, 0x7610, R79 ;  /* 0x000076109e4f5816 */ /* 0x000fe4000000004f */
[----:B------:R-:W-:Y:S02]  /*23f0*/  SEL R93, R90, R81, P1 ;  /* 0x000000515a5d7207 */ /* 0x000fe40000800000 */
        /* <DEDUP_REMOVED lines=8> */
.L_x_3791:
[----:B------:R-:W-:Y:S05]  /*2480*/  BSYNC B0 ;  /* 0x0000000000007941 */ /* 0x000fea0003800000 */
.L_x_3790:
[----:B------:R-:W-:Y:S01]  /*2490*/  @P5 FMUL.FTZ R158, R126, R189 ;  /* 0x000000bd7e9e5220 */ /* 0x000fe20000410000 */
[----:B------:R-:W-:Y:S01]  /*24a0*/  SEL R88, R91, R84, P1 ;  /* 0x000000545b587207 */ /* 0x000fe20000800000 */
[----:B------:R-:W-:Y:S01]  /*24b0*/  @P5 IMAD.WIDE.U32 R96, R127, 0x10, R96 ;  /* 0x000000107f605825 */ /* 0x000fe200078e0060 */
[----:B------:R-:W-:Y:S01]  /*24c0*/  SEL R89, R128, R85, P1 ;  /* 0x0000005580597207 */ /* 0x000fe20000800000 */
[----:B------:R-:W-:Y:S01]  /*24d0*/  @P0 STG.E.128 desc[UR4][R98.64], R92 ;  /* 0x0000005c62000986 */ /* 0x000fe2000c101d04 */
[----:B------:R-:W-:Y:S01]  /*24e0*/  @P5 F2FP.BF16.F32.PACK_AB R158, RZ, R158 ;  /* 0x0000009eff9e523e */ /* 0x000fe200000010ff */
[----:B------:R-:W0:Y:S01]  /*24f0*/  @P5 LDC R128, c[0x0][0x29c] ;  /* 0x0000a700ff805b82 */ /* 0x000e220000000800 */
[----:B------:R-:W-:Y:S01]  /*2500*/  SEL R90, R129, R86, P1 ;  /* 0x00000056815a7207 */ /* 0x000fe20000800000 */
[----:B------:R-:W-:Y:S01]  /*2510*/  BSSY B0, `(.L_x_3792) ;  /* 0x0000021000007945 */ /* 0x000fe20003800000 */
[----:B------:R-:W-:Y:S02]  /*2520*/  SEL R91, R126, R87, P1 ;  /* 0x000000577e5b7207 */ /* 0x000fe40000800000 */
[----:B------:R-:W-:-:S02]  /*2530*/  @P5 PRMT R79, R79, 0x5410, R158 ;  /* 0x000054104f4f5816 */ /* 0x000fc4000000009e */
[C---:B------:R-:W-:Y:S01]  /*2540*/  @!P3 ISETP.NE.U32.AND P6, PT, R156.reuse, RZ, PT ;  /* 0x000000ff9c00b20c */ /* 0x040fe20003fc5070 */
[----:B------:R1:W-:Y:S01]  /*2550*/  @P0 STG.E.128 desc[UR4][R98.64+0x10], R88 ;  /* 0x0000105862000986 */ /* 0x0003e2000c101d04 */
[----:B------:R-:W2:Y:S01]  /*2560*/  @P5 LDC R129, c[0x0][0x29c] ;  /* 0x0000a700ff815b82 */ /* 0x000ea20000000800 */
[----:B------:R-:W-:Y:S02]  /*2570*/  @!P3 ISETP.NE.U32.AND P2, PT, R156, RZ, PT ;  /* 0x000000ff9c00b20c */ /* 0x000fe40003f45070 */
[----:B------:R3:W-:Y:S01]  /*2580*/  @P5 STG.E.128 desc[UR4][R96.64], R76 ;  /* 0x0000004c60005986 */ /* 0x0007e2000c101d04 */
[C---:B------:R-:W-:Y:S02]  /*2590*/  @!P3 ISETP.NE.AND.EX P6, PT, R157.reuse, RZ, PT, P6 ;  /* 0x000000ff9d00b20c */ /* 0x040fe40003fc5360 */
[----:B------:R-:W-:Y:S02]  /*25a0*/  @!P3 ISETP.NE.AND.EX P2, PT, R157, RZ, PT, P2 ;  /* 0x000000ff9d00b20c */ /* 0x000fe40003f45320 */
[----:B------:R-:W4:Y:S08]  /*25b0*/  @P5 LDC R158, c[0x0][0x29c] ;  /* 0x0000a700ff9e5b82 */ /* 0x000f300000000800 */
[----:B------:R-:W0:Y:S01]  /*25c0*/  @P5 LDC R161, c[0x0][0x29c] ;  /* 0x0000a700ffa15b82 */ /* 0x000e220000000800 */
[----:B-1----:R-:W-:-:S02]  /*25d0*/  @!P3 FSEL R89, R60, RZ, P6 ;  /* 0x000000ff3c59b208 */ /* 0x002fc40003000000 */
[C---:B------:R-:W-:Y:S02]  /*25e0*/  @!P3 ISETP.NE.U32.AND P6, PT, R156.reuse, RZ, PT ;  /* 0x000000ff9c00b20c */ /* 0x040fe40003fc5070 */
[----:B------:R-:W-:Y:S02]  /*25f0*/  @!P3 FSEL R90, R61, RZ, P2 ;  /* 0x000000ff3d5ab208 */ /* 0x000fe40001000000 */
[----:B------:R-:W-:Y:S01]  /*2600*/  @!P3 ISETP.NE.U32.AND P2, PT, R156, RZ, PT ;  /* 0x000000ff9c00b20c */ /* 0x000fe20003f45070 */
[----:B------:R-:W1:Y:S01]  /*2610*/  @P5 LDC R94, c[0x0][0x29c] ;  /* 0x0000a700ff5e5b82 */ /* 0x000e620000000800 */
[C---:B------:R-:W-:Y:S02]  /*2620*/  @!P3 ISETP.NE.AND.EX P6, PT, R157.reuse, RZ, PT, P6 ;  /* 0x000000ff9d00b20c */ /* 0x040fe40003fc5360 */
[----:B------:R-:W-:Y:S02]  /*2630*/  @!P3 ISETP.NE.AND.EX P2, PT, R157, RZ, PT, P2 ;  /* 0x000000ff9d00b20c */ /* 0x000fe40003f45320 */
[----:B------:R-:W-:-:S02]  /*2640*/  @!P3 FSEL R95, R62, RZ, P6 ;  /* 0x000000ff3e5fb208 */ /* 0x000fc40003000000 */
[----:B------:R-:W-:Y:S01]  /*2650*/  @!P3 ISETP.NE.U32.AND P6, PT, R156, RZ, PT ;  /* 0x000000ff9c00b20c */ /* 0x000fe20003fc5070 */
[----:B------:R-:W0:Y:S01]  /*2660*/  @P5 LDC R163, c[0x0][0x29c] ;  /* 0x0000a700ffa35b82 */ /* 0x000e220000000800 */
[----:B------:R-:W-:-:S07]  /*2670*/  @!P3 FSEL R126, R63, RZ, P2 ;  /* 0x000000ff3f7eb208 */ /* 0x000fce0001000000 */
[----:B------:R-:W0:Y:S08]  /*2680*/  @P5 LDC R160, c[0x0][0x29c] ;  /* 0x0000a700ffa05b82 */ /* 0x000e300000000800 */
[----:B------:R-:W0:Y:S08]  /*2690*/  @P5 LDC R187, c[0x0][0x29c] ;  /* 0x0000a700ffbb5b82 */ /* 0x000e300000000800 */
[----:B------:R-:W0:Y:S01]  /*26a0*/  @P0 LDC.64 R98, c[0x0][0x308] ;  /* 0x0000c200ff620b82 */ /* 0x000e220000000a00 */
[----:B--234-:R-:W-:Y:S05]  /*26b0*/  @!P3 BRA `(.L_x_3793) ;  /* 0x000000000018b947 */ /* 0x01cfea0003800000 */
[----:B------:R-:W-:Y:S01]  /*26c0*/  ISETP.NE.U32.AND P2, PT, R156, RZ, PT ;  /* 0x000000ff9c00720c */ /* 0x000fe20003f45070 */
[----:B------:R-:W-:-:S03]  /*26d0*/  FFMA.FTZ R89, R107, R125, R124 ;  /* 0x0000007d6b597223 */ /* 0x000fc6000001007c */
[----:B------:R-:W-:Y:S01]  /*26e0*/  ISETP.NE.AND.EX P2, PT, R157, RZ, PT, P2 ;  /* 0x000000ff9d00720c */ /* 0x000fe20003f45320 */
[----:B------:R-:W-:-:S04]  /*26f0*/  FADD.FTZ R89, R170, -R89 ;  /* 0x80000059aa597221 */ /* 0x000fc80000010000 */
[----:B------:R-:W-:-:S08]  /*2700*/  FMUL.FTZ R89, R154, R89 ;  /* 0x000000599a597220 */ /* 0x000fd00000410000 */
[----:B------:R-:W-:-:S07]  /*2710*/  @P2 FADD.FTZ R89, R60, R89 ;  /* 0x000000593c592221 */ /* 0x000fce0000010000 */
.L_x_3793:
[----:B------:R-:W-:Y:S05]  /*2720*/  BSYNC B0 ;  /* 0x0000000000007941 */ /* 0x000fea0003800000 */
.L_x_3792:
        /* <DEDUP_REMOVED lines=8> */
.L_x_3795:
[----:B------:R-:W-:Y:S05]  /*27b0*/  BSYNC B0 ;  /* 0x0000000000007941 */ /* 0x000fea0003800000 */
.L_x_3794:
[----:B0-----:R-:W-:Y:S01]  /*27c0*/  @P5 FMUL.FTZ R88, R89, R128 ;  /* 0x0000008059585220 */ /* 0x001fe20000410000 */
[----:B------:R-:W-:Y:S01]  /*27d0*/  @P5 FMUL.FTZ R91, R90, R129 ;  /* 0x000000815a5b5220 */ /* 0x000fe20000410000 */
[----:B------:R-:W-:Y:S01]  /*27e0*/  @!P3 ISETP.NE.AND.EX P6, PT, R157, RZ, PT, P6 ;  /* 0x000000ff9d00b20c */ /* 0x000fe20003fc5360 */
[----:B------:R-:W-:Y:S01]  /*27f0*/  BSSY B0, `(.L_x_3796) ;  /* 0x000000c000007945 */ /* 0x000fe20003800000 */
[----:B------:R-:W-:Y:S02]  /*2800*/  @!P3 ISETP.NE.U32.AND P2, PT, R156, RZ, PT ;  /* 0x000000ff9c00b20c */ /* 0x000fe40003f45070 */
        /* <DEDUP_REMOVED lines=10> */
.L_x_3797:
[----:B------:R-:W-:Y:S05]  /*28b0*/  BSYNC B0 ;  /* 0x0000000000007941 */ /* 0x000fea0003800000 */
.L_x_3796:
        /* <DEDUP_REMOVED lines=8> */
.L_x_3799:
[----:B------:R-:W-:Y:S05]  /*2940*/  BSYNC B0 ;  /* 0x0000000000007941 */ /* 0x000fea0003800000 */
.L_x_3798:
        /* <DEDUP_REMOVED lines=8> */
.L_x_3801:
[----:B------:R-:W-:Y:S05]  /*29d0*/  BSYNC B0 ;  /* 0x0000000000007941 */ /* 0x000fea0003800000 */
.L_x_3800:
[----:B------:R-:W-:Y:S01]  /*29e0*/  @!P3 ISETP.NE.U32.AND P6, PT, R156, RZ, PT ;  /* 0x000000ff9c00b20c */ /* 0x000fe20003fc5070 */
[----:B------:R-:W-:Y:S01]  /*29f0*/  @P5 FMUL.FTZ R92, R95, R158 ;  /* 0x0000009e5f5c5220 */ /* 0x000fe20000410000 */
[----:B------:R-:W-:Y:S01]  /*2a00*/  @P5 FMUL.FTZ R93, R126, R161 ;  /* 0x000000a17e5d5220 */ /* 0x000fe20000410000 */
[----:B------:R-:W-:Y:S01]  /*2a10*/  @P5 PRMT R76, R88, 0x7610, R76 ;  /* 0x00007610584c5816 */ /* 0x000fe2000000004c */
[----:B------:R-:W-:Y:S01]  /*2a20*/  BSSY B0, `(.L_x_3802) ;  /* 0x000000f000007945 */ /* 0x000fe20003800000 */
[----:B------:R-:W-:Y:S01]  /*2a30*/  @!P3 ISETP.NE.AND.EX P6, PT, R157, RZ, PT, P6 ;  /* 0x000000ff9d00b20c */ /* 0x000fe20003fc5360 */
[----:B-1----:R-:W-:Y:S01]  /*2a40*/  @P5 FMUL.FTZ R88, R129, R94 ;  /* 0x0000005e81585220 */ /* 0x002fe20000410000 */
[----:B------:R-:W-:Y:S02]  /*2a50*/  @!P3 ISETP.NE.AND.EX P2, PT, R157, RZ, PT, P2 ;  /* 0x000000ff9d00b20c */ /* 0x000fe40003f45320 */
[----:B------:R-:W-:Y:S02]  /*2a60*/  @P5 PRMT R76, R76, 0x5410, R91 ;  /* 0x000054104c4c5816 */ /* 0x000fe4000000005b */
[----:B------:R-:W-:-:S02]  /*2a70*/  @P5 F2FP.BF16.F32.PACK_AB R92, RZ, R92 ;  /* 0x0000005cff5c523e */ /* 0x000fc400000010ff */
        /* <DEDUP_REMOVED lines=9> */
.L_x_3803:
[----:B------:R-:W-:Y:S05]  /*2b10*/  BSYNC B0 ;  /* 0x0000000000007941 */ /* 0x000fea0003800000 */
.L_x_3802:
        /* <DEDUP_REMOVED lines=10> */
.L_x_3805:
[----:B------:R-:W-:Y:S05]  /*2bc0*/  BSYNC B0 ;  /* 0x0000000000007941 */ /* 0x000fea0003800000 */
.L_x_3804:
[----:B------:R-:W0:Y:S01]  /*2bd0*/  @P5 LDC.64 R96, c[0x0][0x2f8] ;  /* 0x0000be00ff605b82 */ /* 0x000e220000000a00 */
[----:B------:R-:W-:Y:S01]  /*2be0*/  @P5 FMUL.FTZ R94, R161, R160 ;  /* 0x000000a0a15e5220 */ /* 0x000fe20000410000 */
[----:B------:R-:W-:Y:S01]  /*2bf0*/  @P5 F2FP.BF16.F32.PACK_AB R88, RZ, R88 ;  /* 0x00000058ff58523e */ /* 0x000fe200000010ff */
[----:B------:R-:W-:Y:S01]  /*2c00*/  BSSY B0, `(.L_x_3806) ;  /* 0x0000019000007945 */ /* 0x000fe20003800000 */
[----:B------:R-:W-:Y:S01]  /*2c10*/  @!P3 ISETP.NE.U32.AND P6, PT, R156, RZ, PT ;  /* 0x000000ff9c00b20c */ /* 0x000fe20003fc5070 */
[----:B------:R-:W-:Y:S01]  /*2c20*/  @P0 IMAD.WIDE.U32 R98, R159, 0x20, R98 ;  /* 0x000000209f620825 */ /* 0x000fe200078e0062 */
[----:B------:R-:W-:Y:S02]  /*2c30*/  @P5 F2FP.BF16.F32.PACK_AB R94, RZ, R94 ;  /* 0x0000005eff5e523e */ /* 0x000fe400000010ff */
[----:B------:R-:W-:Y:S02]  /*2c40*/  @P5 PRMT R77, R92, 0x7610, R77 ;  /* 0x000076105c4d5816 */ /* 0x000fe4000000004d */
[----:B------:R-:W-:-:S02]  /*2c50*/  @P5 F2FP.BF16.F32.PACK_AB R91, RZ, R91 ;  /* 0x0000005bff5b523e */ /* 0x000fc400000010ff */
[----:B------:R-:W-:Y:S02]  /*2c60*/  @P5 PRMT R78, R88, 0x7610, R78 ;  /* 0x00007610584e5816 */ /* 0x000fe4000000004e */
[----:B------:R-:W-:Y:S02]  /*2c70*/  @!P3 ISETP.NE.AND.EX P6, PT, R157, RZ, PT, P6 ;  /* 0x000000ff9d00b20c */ /* 0x000fe40003fc5360 */
[----:B------:R-:W-:Y:S02]  /*2c80*/  @P5 PRMT R79, R94, 0x7610, R79 ;  /* 0x000076105e4f5816 */ /* 0x000fe4000000004f */
[----:B------:R-:W-:Y:S02]  /*2c90*/  SEL R94, R95, R82, P1 ;  /* 0x000000525f5e7207 */ /* 0x000fe40000800000 */
[----:B------:R-:W-:Y:S02]  /*2ca0*/  @P5 PRMT R77, R77, 0x5410, R93 ;  /* 0x000054104d4d5816 */ /* 0x000fe4000000005d */
[----:B------:R-:W-:-:S02]  /*2cb0*/  SEL R95, R126, R83, P1 ;  /* 0x000000537e5f7207 */ /* 0x000fc40000800000 */
[----:B------:R-:W-:Y:S02]  /*2cc0*/  @P5 PRMT R78, R78, 0x5410, R91 ;  /* 0x000054104e4e5816 */ /* 0x000fe4000000005b */
[----:B------:R-:W-:Y:S02]  /*2cd0*/  @!P3 ISETP.NE.U32.AND P2, PT, R156, RZ, PT ;  /* 0x000000ff9c00b20c */ /* 0x000fe40003f45070 */
[----:B------:R-:W-:Y:S02]  /*2ce0*/  @P5 IADD3 R159, R127, 0x80, RZ ;  /* 0x000000807f9f5810 */ /* 0x000fe40007ffe0ff */
[----:B------:R-:W-:Y:S02]  /*2cf0*/  SEL R92, R89, R80, P1 ;  /* 0x00000050595c7207 */ /* 0x000fe40000800000 */
        /* <DEDUP_REMOVED lines=9> */
.L_x_3807:
[----:B------:R-:W-:Y:S05]  /*2d90*/  BSYNC B0 ;  /* 0x0000000000007941 */ /* 0x000fea0003800000 */
.L_x_3806:
[----:B------:R-:W-:Y:S01]  /*2da0*/  @P5 FMUL.FTZ R158, R126, R187 ;  /* 0x000000bb7e9e5220 */ /* 0x000fe20000410000 */
[----:B------:R-:W-:Y:S01]  /*2db0*/  SEL R88, R129, R84, P1 ;  /* 0x0000005481587207 */ /* 0x000fe20000800000 */
[----:B0-----:R-:W-:Y:S01]  /*2dc0*/  @P5 IMAD.WIDE.U32 R96, R159, 0x10, R96 ;  /* 0x000000109f605825 */ /* 0x001fe200078e0060 */
[----:B------:R-:W-:Y:S01]  /*2dd0*/  SEL R89, R128, R85, P1 ;  /* 0x0000005580597207 */ /* 0x000fe20000800000 */
[----:B------:R0:W-:Y:S01]  /*2de0*/  @P0 STG.E.128 desc[UR4][R98.64], R92 ;  /* 0x0000005c62000986 */ /* 0x0001e2000c101d04 */
[----:B------:R-:W-:Y:S01]  /*2df0*/  @P5 F2FP.BF16.F32.PACK_AB R158, RZ, R158 ;  /* 0x0000009eff9e523e */ /* 0x000fe200000010ff */
[----:B------:R-:W1:Y:S01]  /*2e00*/  @P5 LDC R128, c[0x0][0x29c] ;  /* 0x0000a700ff805b82 */ /* 0x000e620000000800 */
[----:B------:R-:W-:Y:S01]  /*2e10*/  SEL R90, R161, R86, P1 ;  /* 0x00000056a15a7207 */ /* 0x000fe20000800000 */
[----:B------:R-:W-:Y:S01]  /*2e20*/  BSSY B0, `(.L_x_3808) ;  /* 0x0000021000007945 */ /* 0x000fe20003800000 */
[----:B------:R-:W-:Y:S02]  /*2e30*/  SEL R91, R126, R87, P1 ;  /* 0x000000577e5b7207 */ /* 0x000fe40000800000 */
[----:B------:R-:W-:-:S02]  /*2e40*/  @P5 PRMT R79, R79, 0x5410, R158 ;  /* 0x000054104f4f5816 */ /* 0x000fc4000000009e */
[C---:B------:R-:W-:Y:S01]  /*2e50*/  @!P3 ISETP.NE.AND.EX P6, PT, R157.reuse, RZ, PT, P2 ;  /* 0x000000ff9d00b20c */ /* 0x040fe20003fc5320 */
[----:B------:R2:W-:Y:S01]  /*2e60*/  @P0 STG.E.128 desc[UR4][R98.64+0x10], R88 ;  /* 0x0000105862000986 */ /* 0x0005e2000c101d04 */
[----:B------:R-:W3:Y:S01]  /*2e70*/  @P5 LDC R126, c[0x0][0x29c] ;  /* 0x0000a700ff7e5b82 */ /* 0x000ee20000000800 */
[----:B------:R-:W-:Y:S02]  /*2e80*/  @!P3 ISETP.NE.U32.AND P2, PT, R156, RZ, PT ;  /* 0x000000ff9c00b20c */ /* 0x000fe40003f45070 */
[----:B------:R4:W-:Y:S01]  /*2e90*/  @P5 STG.E.128 desc[UR4][R96.64], R76 ;  /* 0x0000004c60005986 */ /* 0x0009e2000c101d04 */
[----:B------:R-:W-:Y:S02]  /*2ea0*/  @!P3 FSEL R129, R68, RZ, P6 ;  /* 0x000000ff4481b208 */ /* 0x000fe40003000000 */
[----:B------:R-:W-:Y:S02]  /*2eb0*/  @!P3 ISETP.NE.U32.AND P6, PT, R156, RZ, PT ;  /* 0x000000ff9c00b20c */ /* 0x000fe40003fc5070 */
[----:B0-----:R-:W0:Y:S01]  /*2ec0*/  @P5 LDC R93, c[0x0][0x29c] ;  /* 0x0000a700ff5d5b82 */ /* 0x001e220000000800 */
[----:B------:R-:W-:-:S02]  /*2ed0*/  @!P3 ISETP.NE.AND.EX P2, PT, R157, RZ, PT, P2 ;  /* 0x000000ff9d00b20c */ /* 0x000fc40003f45320 */
[----:B------:R-:W-:-:S05]  /*2ee0*/  @!P3 ISETP.NE.AND.EX P6, PT, R157, RZ, PT, P6 ;  /* 0x000000ff9d00b20c */ /* 0x000fca0003fc5360 */
[----:B------:R-:W0:Y:S01]  /*2ef0*/  @P5 LDC R159, c[0x0][0x29c] ;  /* 0x0000a700ff9f5b82 */ /* 0x000e220000000800 */
[----:B--2---:R-:W-:Y:S02]  /*2f00*/  @!P3 FSEL R90, R69, RZ, P2 ;  /* 0x000000ff455ab208 */ /* 0x004fe40001000000 */
[----:B------:R-:W-:Y:S02]  /*2f10*/  @!P3 ISETP.NE.U32.AND P2, PT, R156, RZ, PT ;  /* 0x000000ff9c00b20c */ /* 0x000fe40003f45070 */
[----:B------:R-:W-:Y:S02]  /*2f20*/  @!P3 FSEL R91, R70, RZ, P6 ;  /* 0x000000ff465bb208 */ /* 0x000fe40003000000 */
[----:B------:R-:W-:Y:S01]  /*2f30*/  @!P3 ISETP.NE.U32.AND P6, PT, R156, RZ, PT ;  /* 0x000000ff9c00b20c */ /* 0x000fe20003fc5070 */
[----:B------:R-:W2:Y:S01]  /*2f40*/  @P5 LDC R98, c[0x0][0x29c] ;  /* 0x0000a700ff625b82 */ /* 0x000ea20000000800 */
[C---:B------:R-:W-:Y:S02]  /*2f50*/  @!P3 ISETP.NE.AND.EX P2, PT, R157.reuse, RZ, PT, P2 ;  /* 0x000000ff9d00b20c */ /* 0x040fe40003f45320 */
[----:B------:R-:W-:-:S02]  /*2f60*/  @!P3 ISETP.NE.AND.EX P6, PT, R157, RZ, PT, P6 ;  /* 0x000000ff9d00b20c */ /* 0x000fc40003fc5360 */
[----:B------:R-:W-:Y:S02]  /*2f70*/  @!P3 FSEL R94, R71, RZ, P2 ;  /* 0x000000ff475eb208 */ /* 0x000fe40001000000 */
[----:B------:R-:W-:Y:S01]  /*2f80*/  @!P3 ISETP.NE.U32.AND P2, PT, R156, RZ, PT ;  /* 0x000000ff9c00b20c */ /* 0x000fe20003f45070 */
[----:B------:R-:W0:Y:S01]  /*2f90*/  @P5 LDC R99, c[0x0][0x29c] ;  /* 0x0000a700ff635b82 */ /* 0x000e220000000800 */
[----:B------:R-:W-:-:S07]  /*2fa0*/  @!P3 FSEL R95, R72, RZ, P6 ;  /* 0x000000ff485fb208 */ /* 0x000fce0003000000 */
[----:B------:R-:W0:Y:S01]  /*2fb0*/  @P5 LDC R158, c[0x0][0x29c] ;  /* 0x0000a700ff9e5b82 */ /* 0x000e220000000800 */
[----:B-1--4-:R-:W-:Y:S05]  /*2fc0*/  @!P3 BRA `(.L_x_3809) ;  /* 0x000000000018b947 */ /* 0x012fea0003800000 */
[----:B------:R-:W-:Y:S01]  /*2fd0*/  ISETP.NE.U32.AND P6, PT, R156, RZ, PT ;  /* 0x000000ff9c00720c */ /* 0x000fe20003fc5070 */
[----:B------:R-:W-:-:S03]  /*2fe0*/  FFMA.FTZ R89, R115, R125, R124 ;  /* 0x0000007d73597223 */ /* 0x000fc6000001007c */
[----:B------:R-:W-:Y:S01]  /*2ff0*/  ISETP.NE.AND.EX P6, PT, R157, RZ, PT, P6 ;  /* 0x000000ff9d00720c */ /* 0x000fe20003fc5360 */
[----:B------:R-:W-:-:S04]  /*3000*/  FADD.FTZ R89, R178, -R89 ;  /* 0x80000059b2597221 */ /* 0x000fc80000010000 */
[----:B------:R-:W-:-:S08]  /*3010*/  FMUL.FTZ R129, R154, R89 ;  /* 0x000000599a817220 */ /* 0x000fd00000410000 */
[----:B------:R-:W-:-:S07]  /*3020*/  @P6 FADD.FTZ R129, R68, R129 ;  /* 0x0000008144816221 */ /* 0x000fce0000010000 */
.L_x_3809:
[----:B------:R-:W-:Y:S05]  /*3030*/  BSYNC B0 ;  /* 0x0000000000007941 */ /* 0x000fea0003800000 */
.L_x_3808:
[----:B------:R-:W-:Y:S01]  /*3040*/  BSSY B0, `(.L_x_3810) ;  /* 0x0000009000007945 */ /* 0x000fe20003800000 */
[----:B---3--:R-:W-:-:S03]  /*3050*/  @P5 FMUL.FTZ R88, R129, R126 ;  /* 0x0000007e81585220 */ /* 0x008fc60000410000 */
[----:B------:R-:W-:Y:S05]  /*3060*/  @!P3 BRA `(.L_x_3811) ;  /* 0x000000000018b947 */ /* 0x000fea0003800000 */
[----:B------:R-:W-:Y:S01]  /*3070*/  ISETP.NE.U32.AND P6, PT, R156, RZ, PT ;  /* 0x000000ff9c00720c */ /* 0x000fe20003fc5070 */
[----:B------:R-:W-:-:S03]  /*3080*/  FFMA.FTZ R90, R116, R125, R124 ;  /* 0x0000007d745a7223 */ /* 0x000fc6000001007c */
[----:B------:R-:W-:Y:S01]  /*3090*/  ISETP.NE.AND.EX P6, PT, R157, RZ, PT, P6 ;  /* 0x000000ff9d00720c */ /* 0x000fe20003fc5360 */
[----:B------:R-:W-:-:S04]  /*30a0*/  FADD.FTZ R89, R179, -R90 ;  /* 0x8000005ab3597221 */ /* 0x000fc80000010000 */
[----:B------:R-:W-:-:S08]  /*30b0*/  FMUL.FTZ R90, R154, R89 ;  /* 0x000000599a5a7220 */ /* 0x000fd00000410000 */
[----:B------:R-:W-:-:S07]  /*30c0*/  @P6 FADD.FTZ R90, R69, R90 ;  /* 0x0000005a455a6221 */ /* 0x000fce0000010000 */
.L_x_3811:
[----:B------:R-:W-:Y:S05]  /*30d0*/  BSYNC B0 ;  /* 0x0000000000007941 */ /* 0x000fea0003800000 */
.L_x_3810:
[----:B------:R-:W-:Y:S01]  /*30e0*/  BSSY B0, `(.L_x_3812) ;  /* 0x0000009000007945 */ /* 0x000fe20003800000 */
[----:B0-----:R-:W-:-:S03]  /*30f0*/  @P5 FMUL.FTZ R89, R90, R93 ;  /* 0x0000005d5a595220 */ /* 0x001fc60000410000 */
[----:B------:R-:W-:Y:S05]  /*3100*/  @!P3 BRA `(.L_x_3813) ;  /* 0x000000000018b947 */ /* 0x000fea0003800000 */
[----:B------:R-:W-:Y:S01]  /*3110*/  ISETP.NE.U32.AND P6, PT, R156, RZ, PT ;  /* 0x000000ff9c00720c */ /* 0x000fe20003fc5070 */
[----:B------:R-:W-:-:S03]  /*3120*/  FFMA.FTZ R91, R117, R125, R124 ;  /* 0x0000007d755b7223 */ /* 0x000fc6000001007c */
[----:B------:R-:W-:Y:S01]  /*3130*/  ISETP.NE.AND.EX P6, PT, R157, RZ, PT, P6 ;  /* 0x000000ff9d00720c */ /* 0x000fe20003fc5360 */
[----:B------:R-:W-:-:S04]  /*3140*/  FADD.FTZ R91, R180, -R91 ;  /* 0x8000005bb45b7221 */ /* 0x000fc80000010000 */
[----:B------:R-:W-:-:S08]  /*3150*/  FMUL.FTZ R91, R154, R91 ;  /* 0x0000005b9a5b7220 */ /* 0x000fd00000410000 */
[----:B------:R-:W-:-:S07]  /*3160*/  @P6 FADD.FTZ R91, R70, R91 ;  /* 0x0000005b465b6221 */ /* 0x000fce0000010000 */
.L_x_3813:
[----:B------:R-:W-:Y:S05]  /*3170*/  BSYNC B0 ;  /* 0x0000000000007941 */ /* 0x000fea0003800000 */
.L_x_3812:
        /* <DEDUP_REMOVED lines=8> */
.L_x_3815:
[----:B------:R-:W-:Y:S05]  /*3200*/  BSYNC B0 ;  /* 0x0000000000007941 */ /* 0x000fea0003800000 */
.L_x_3814:
        /* <DEDUP_REMOVED lines=8> */
.L_x_3817:
[----:B------:R-:W-:Y:S05]  /*3290*/  BSYNC B0 ;  /* 0x0000000000007941 */ /* 0x000fea0003800000 */
.L_x_3816:
[----:B------:R-:W-:Y:S01]  /*32a0*/  @!P3 ISETP.NE.U32.AND P6, PT, R156, RZ, PT ;  /* 0x000000ff9c00b20c */ /* 0x000fe20003fc5070 */
[----:B------:R-:W-:Y:S01]  /*32b0*/  BSSY B0, `(.L_x_3818) ;  /* 0x0000010000007945 */ /* 0x000fe20003800000 */
[----:B--2---:R-:W-:Y:S01]  /*32c0*/  @P5 FMUL.FTZ R96, R95, R98 ;  /* 0x000000625f605220 */ /* 0x004fe20000410000 */
[----:B------:R-:W-:Y:S01]  /*32d0*/  @!P3 ISETP.NE.AND.EX P2, PT, R157, RZ, PT, P2 ;  /* 0x000000ff9d00b20c */ /* 0x000fe20003f45320 */
[----:B------:R-:W-:Y:S01]  /*32e0*/  @P5 FMUL.FTZ R92, R91, R128 ;  /* 0x000000805b5c5220 */ /* 0x000fe20000410000 */
[----:B------:R-:W-:Y:S01]  /*32f0*/  @!P3 ISETP.NE.AND.EX P6, PT, R157, RZ, PT, P6 ;  /* 0x000000ff9d00b20c */ /* 0x000fe20003fc5360 */
[----:B------:R-:W-:Y:S01]  /*3300*/  @P5 FMUL.FTZ R93, R94, R159 ;  /* 0x0000009f5e5d5220 */ /* 0x000fe20000410000 */
        /* <DEDUP_REMOVED lines=10> */
.L_x_3819:
[----:B------:R-:W-:Y:S05]  /*33b0*/  BSYNC B0 ;  /* 0x0000000000007941 */ /* 0x000fea0003800000 */
.L_x_3818:
        /* <DEDUP_REMOVED lines=10> */
.L_x_3821:
[----:B------:R-:W-:Y:S05]  /*3460*/  BSYNC B0 ;  /* 0x0000000000007941 */ /* 0x000fea0003800000 */
.L_x_3820:
[----:B------:R-:W-:Y:S01]  /*3470*/  @P5 FMUL.FTZ R126, R99, R158 ;  /* 0x0000009e637e5220 */ /* 0x000fe20000410000 */
[----:B------:R-:W-:Y:S01]  /*3480*/  @P5 F2FP.BF16.F32.PACK_AB R92, RZ, R92 ;  /* 0x0000005cff5c523e */ /* 0x000fe200000010ff */
[----:B------:R-:W-:Y:S01]  /*3490*/  BSSY B0, `(.L_x_3822) ;  /* 0x000001d000007945 */ /* 0x000fe20003800000 */
[----:B------:R-:W-:Y:S02]  /*34a0*/  @P5 F2FP.BF16.F32.PACK_AB R96, RZ, R96 ;  /* 0x00000060ff60523e */ /* 0x000fe400000010ff */
[----:B------:R-:W-:Y:S02]  /*34b0*/  @!P3 ISETP.NE.U32.AND P2, PT, R156, RZ, PT ;  /* 0x000000ff9c00b20c */ /* 0x000fe40003f45070 */
[----:B------:R-:W-:Y:S02]  /*34c0*/  @P5 F2FP.BF16.F32.PACK_AB R93, RZ, R93 ;  /* 0x0000005dff5d523e */ /* 0x000fe400000010ff */
[----:B------:R-:W-:Y:S02]  /*34d0*/  @P5 F2FP.BF16.F32.PACK_AB R97, RZ, R97 ;  /* 0x00000061ff61523e */ /* 0x000fe400000010ff */
[----:B------:R-:W-:-:S02]  /*34e0*/  @P5 F2FP.BF16.F32.PACK_AB R126, RZ, R126 ;  /* 0x0000007eff7e523e */ /* 0x000fc400000010ff */
[----:B------:R-:W-:Y:S02]  /*34f0*/  @!P3 ISETP.NE.AND.EX P2, PT, R157, RZ, PT, P2 ;  /* 0x000000ff9d00b20c */ /* 0x000fe40003f45320 */
[----:B------:R-:W-:Y:S02]  /*3500*/  @P5 PRMT R76, R88, 0x7610, R76 ;  /* 0x00007610584c5816 */ /* 0x000fe4000000004c */
[----:B------:R-:W-:Y:S02]  /*3510*/  @P5 PRMT R77, R92, 0x7610, R77 ;  /* 0x000076105c4d5816 */ /* 0x000fe4000000004d */
[----:B------:R-:W-:Y:S02]  /*3520*/  @P5 PRMT R78, R96, 0x7610, R78 ;  /* 0x00007610604e5816 */ /* 0x000fe4000000004e */
[----:B------:R-:W-:Y:S02]  /*3530*/  SEL R80, R129, R80, P1 ;  /* 0x0000005081507207 */ /* 0x000fe40000800000 */
[----:B------:R-:W-:-:S02]  /*3540*/  SEL R81, R90, R81, P1 ;  /* 0x000000515a517207 */ /* 0x000fc40000800000 */
[----:B------:R-:W-:Y:S02]  /*3550*/  SEL R82, R91, R82, P1 ;  /* 0x000000525b527207 */ /* 0x000fe40000800000 */
[----:B------:R-:W-:Y:S02]  /*3560*/  SEL R83, R94, R83, P1 ;  /* 0x000000535e537207 */ /* 0x000fe40000800000 */
[----:B------:R-:W-:Y:S02]  /*3570*/  SEL R84, R95, R84, P1 ;  /* 0x000000545f547207 */ /* 0x000fe40000800000 */
[----:B------:R-:W-:Y:S02]  /*3580*/  SEL R85, R98, R85, P1 ;  /* 0x0000005562557207 */ /* 0x000fe40000800000 */
[----:B------:R-:W-:Y:S02]  /*3590*/  SEL R86, R99, R86, P1 ;  /* 0x0000005663567207 */ /* 0x000fe40000800000 */
[----:B------:R-:W-:-:S02]  /*35a0*/  @P5 PRMT R76, R76, 0x5410, R89 ;  /* 0x000054104c4c5816 */ /* 0x000fc40000000059 */
[----:B------:R-:W-:Y:S02]  /*35b0*/  @P5 PRMT R77, R77, 0x5410, R93 ;  /* 0x000054104d4d5816 */ /* 0x000fe4000000005d */
[----:B------:R-:W-:Y:S02]  /*35c0*/  @!P3 FSEL R92, R75, RZ, P2 ;  /* 0x000000ff4b5cb208 */ /* 0x000fe40001000000 */
[----:B------:R-:W-:Y:S02]  /*35d0*/  @P5 PRMT R78, R78, 0x5410, R97 ;  /* 0x000054104e4e5816 */ /* 0x000fe40000000061 */
[----:B------:R-:W-:Y:S01]  /*35e0*/  @P5 PRMT R79, R126, 0x7610, R79 ;  /* 0x000076107e4f5816 */ /* 0x000fe2000000004f */
[----:B------:R-:W-:Y:S06]  /*35f0*/  @!P3 BRA `(.L_x_3823) ;  /* 0x000000000018b947 */ /* 0x000fec0003800000 */
[----:B------:R-:W-:Y:S01]  /*3600*/  ISETP.NE.U32.AND P2, PT, R156, RZ, PT ;  /* 0x000000ff9c00720c */ /* 0x000fe20003f45070 */
[----:B------:R-:W-:-:S03]  /*3610*/  FFMA.FTZ R125, R188, R125, R124 ;  /* 0x0000007dbc7d7223 */ /* 0x000fc6000001007c */
[----:B------:R-:W-:Y:S01]  /*3620*/  ISETP.NE.AND.EX P2, PT, R157, RZ, PT, P2 ;  /* 0x000000ff9d00720c */ /* 0x000fe20003f45320 */
[----:B------:R-:W-:-:S04]  /*3630*/  FADD.FTZ R125, R186, -R125 ;  /* 0x8000007dba7d7221 */ /* 0x000fc80000010000 */
[----:B------:R-:W-:-:S08]  /*3640*/  FMUL.FTZ R92, R154, R125 ;  /* 0x0000007d9a5c7220 */ /* 0x000fd00000410000 */
[----:B------:R-:W-:-:S07]  /*3650*/  @P2 FADD.FTZ R92, R75, R92 ;  /* 0x0000005c4b5c2221 */ /* 0x000fce0000010000 */
.L_x_3823:
[----:B------:R-:W-:Y:S05]  /*3660*/  BSYNC B0 ;  /* 0x0000000000007941 */ /* 0x000fea0003800000 */
.L_x_3822:
[----:B------:R-:W0:Y:S01]  /*3670*/  @P5 LDC R93, c[0x0][0x29c] ;  /* 0x0000a700ff5d5b82 */ /* 0x000e220000000800 */
[----:B------:R-:W-:Y:S01]  /*3680*/  @P5 VIADD R127, R127, 0x100 ;  /* 0x000001007f7f5836 */ /* 0x000fe20000000000 */
[----:B------:R-:W-:Y:S02]  /*3690*/  SEL R87, R92, R87, P1 ;  /* 0x000000575c577207 */ /* 0x000fe40000800000 */
[----:B------:R-:W-:Y:S02]  /*36a0*/  IADD3 R2, R2, UR12, RZ ;  /* 0x0000000c02027c10 */ /* 0x000fe4000fffe0ff */
[----:B------:R-:W-:Y:S02]  /*36b0*/  SEL R160, RZ, 0x1, P4 ;  /* 0x00000001ffa07807 */ /* 0x000fe40002000000 */
[----:B------:R-:W1:Y:S08]  /*36c0*/  @P0 LDC.64 R90, c[0x0][0x308] ;  /* 0x0000c200ff5a0b82 */ /* 0x000e700000000a00 */
[----:B------:R-:W2:Y:S01]  /*36d0*/  @P5 LDC.64 R88, c[0x0][0x2f8] ;  /* 0x0000be00ff585b82 */ /* 0x000ea20000000a00 */
[----:B0-----:R-:W-:-:S05]  /*36e0*/  @P5 FMUL.FTZ R93, R92, R93 ;  /* 0x0000005d5c5d5220 */ /* 0x001fca0000410000 */
[----:B------:R-:W-:Y:S01]  /*36f0*/  @P5 F2FP.BF16.F32.PACK_AB R93, RZ, R93 ;  /* 0x0000005dff5d523e */ /* 0x000fe200000010ff */
[----:B-1----:R-:W-:-:S03]  /*3700*/  @P0 IMAD.WIDE.U32 R90, R155, 0x20, R90 ;  /* 0x000000209b5a0825 */ /* 0x002fc600078e005a */
[----:B------:R-:W-:Y:S02]  /*3710*/  @P5 PRMT R79, R79, 0x5410, R93 ;  /* 0x000054104f4f5816 */ /* 0x000fe4000000005d */
[----:B------:R0:W-:Y:S01]  /*3720*/  @P0 STG.E.128 desc[UR4][R90.64], R80 ;  /* 0x000000505a000986 */ /* 0x0001e2000c101d04 */
[----:B--2---:R-:W-:-:S03]  /*3730*/  @P5 IMAD.WIDE.U32 R88, R127, 0x10, R88 ;  /* 0x000000107f585825 */ /* 0x004fc600078e0058 */
[----:B------:R0:W-:Y:S01]  /*3740*/  @P0 STG.E.128 desc[UR4][R90.64+0x10], R84 ;  /* 0x000010545a000986 */ /* 0x0001e2000c101d04 */
[----:B------:R-:W-:-:S03]  /*3750*/  ISETP.GE.AND P0, PT, R2, UR13, PT ;  /* 0x0000000d02007c0c */ /* 0x000fc6000bf06270 */
[----:B------:R0:W-:Y:S10]  /*3760*/  @P5 STG.E.128 desc[UR4][R88.64], R76 ;  /* 0x0000004c58005986 */ /* 0x0001f4000c101d04 */
[----:B------:R-:W-:Y:S05]  /*3770*/  @!P0 BRA `(.L_x_3824) ;  /* 0xffffffcc00cc8947 */ /* 0x000fea000383ffff */
.L_x_3771:
        /* <DEDUP_REMOVED lines=23> */
.L_x_3775:
[----:B0-----:R-:W-:Y:S01]  /*38f0*/  HFMA2.MMA R126, -RZ, RZ, 0, 1.847743988037109375e-06 ;  /* 0x0000001fff7e7435 */ /* 0x001fe200000001ff */
[----:B------:R-:W-:Y:S01]  /*3900*/  MOV R124, R93 ;  /* 0x0000005d007c7202 */ /* 0x000fe20000000f00 */
[----:B------:R-:W-:Y:S01]  /*3910*/  IMAD.MOV.U32 R125, RZ, RZ, 0x10 ;  /* 0x00000010ff7d7424 */ /* 0x000fe200078e00ff */
[----:B------:R-:W-:-:S08]  /*3920*/  MOV R97, 0xffffffff ;  /* 0xffffffff00617802 */ /* 0x000fd00000000f00 */
[----:B-----5:R-:W-:Y:S05]  /*3930*/  WARPSYNC.COLLECTIVE R97, `(.L_x_3825) ;  /* 0x0000000061087348 */ /* 0x020fea0003c00000 */
[----:B------:R0:W1:Y:S02]  /*3940*/  SHFL.DOWN P1, R99, R124, R125, R126 ;  /* 0x0800007d7c637389 */ /* 0x000064000002007e */
[----:B01---5:R-:W-:Y:S01]  /*3950*/  ENDCOLLECTIVE ;  /* 0x000000000000791b */ /* 0x023fe20003800000 */
.L_x_3825:
[----:B------:R-:W-:Y:S01]  /*3960*/  MOV R124, R89 ;  /* 0x00000059007c7202 */ /* 0x000fe20000000f00 */
[----:B------:R-:W-:-:S07]  /*3970*/  IMAD.MOV.U32 R92, RZ, RZ, R99 ;  /* 0x000000ffff5c7224 */ /* 0x000fce00078e0063 */
[----:B------:R-:W-:Y:S05]  /*3980*/  WARPSYNC.COLLECTIVE R97, `(.L_x_3826) ;  /* 0x0000000061087348 */ /* 0x000fea0003c00000 */
[----:B------:R0:W1:Y:S02]  /*3990*/  SHFL.DOWN P1, R99, R124, R125, R126 ;  /* 0x0800007d7c637389 */ /* 0x000064000002007e */
[----:B01----:R-:W-:Y:S01]  /*39a0*/  ENDCOLLECTIVE ;  /* 0x000000000000791b */ /* 0x003fe20003800000 */
.L_x_3826:
[----:B------:R-:W-:Y:S01]  /*39b0*/  FADD.FTZ R92, R92, R93 ;  /* 0x0000005d5c5c7221 */ /* 0x000fe20000010000 */
[----:B------:R-:W-:-:S03]  /*39c0*/  HFMA2.MMA R125, -RZ, RZ, 0, 4.76837158203125e-07 ;  /* 0x00000008ff7d7435 */ /* 0x000fc600000001ff */
[----:B------:R-:W-:Y:S01]  /*39d0*/  IMAD.MOV.U32 R124, RZ, RZ, R92 ;  /* 0x000000ffff7c7224 */ /* 0x000fe200078e005c */
[----:B------:R-:W-:-:S07]  /*39e0*/  MOV R94, R99 ;  /* 0x00000063005e7202 */ /* 0x000fce0000000f00 */
[----:B------:R-:W-:Y:S05]  /*39f0*/  WARPSYNC.COLLECTIVE R97, `(.L_x_3827) ;  /* 0x0000000061087348 */ /* 0x000fea0003c00000 */
[----:B------:R0:W1:Y:S02]  /*3a00*/  SHFL.DOWN P1, R99, R124, R125, R126 ;  /* 0x0800007d7c637389 */ /* 0x000064000002007e */
[----:B01----:R-:W-:Y:S01]  /*3a10*/  ENDCOLLECTIVE ;  /* 0x000000000000791b */ /* 0x003fe20003800000 */
.L_x_3827:
[----:B------:R-:W-:-:S05]  /*3a20*/  FADD.FTZ R94, R94, R89 ;  /* 0x000000595e5e7221 */ /* 0x000fca0000010000 */
[----:B------:R-:W-:Y:S02]  /*3a30*/  MOV R124, R94 ;  /* 0x0000005e007c7202 */ /* 0x000fe40000000f00 */
[----:B------:R-:W-:-:S07]  /*3a40*/  MOV R91, R99 ;  /* 0x00000063005b7202 */ /* 0x000fce0000000f00 */
[----:B------:R-:W-:Y:S05]  /*3a50*/  WARPSYNC.COLLECTIVE R97, `(.L_x_3828) ;  /* 0x0000000061087348 */ /* 0x000fea0003c00000 */
[----:B------:R0:W1:Y:S02]  /*3a60*/  SHFL.DOWN P1, R99, R124, R125, R126 ;  /* 0x0800007d7c637389 */ /* 0x000064000002007e */
[----:B01----:R-:W-:Y:S01]  /*3a70*/  ENDCOLLECTIVE ;  /* 0x000000000000791b */ /* 0x003fe20003800000 */
.L_x_3828:
[----:B------:R-:W-:Y:S01]  /*3a80*/  FADD.FTZ R91, R92, R91 ;  /* 0x0000005b5c5b7221 */ /* 0x000fe20000010000 */
[----:B------:R-:W-:-:S04]  /*3a90*/  HFMA2.MMA R125, -RZ, RZ, 0, 2.384185791015625e-07 ;  /* 0x00000004ff7d7435 */ /* 0x000fc800000001ff */
[----:B------:R-:W-:Y:S01]  /*3aa0*/  MOV R124, R91 ;  /* 0x0000005b007c7202 */ /* 0x000fe20000000f00 */
[----:B------:R-:W-:-:S07]  /*3ab0*/  IMAD.MOV.U32 R95, RZ, RZ, R99 ;  /* 0x000000ffff5f7224 */ /* 0x000fce00078e0063 */
[----:B------:R-:W-:Y:S05]  /*3ac0*/  WARPSYNC.COLLECTIVE R97, `(.L_x_3829) ;  /* 0x0000000061087348 */ /* 0x000fea0003c00000 */
[----:B------:R0:W1:Y:S02]  /*3ad0*/  SHFL.DOWN P1, R99, R124, R125, R126 ;  /* 0x0800007d7c637389 */ /* 0x000064000002007e */
[----:B01----:R-:W-:Y:S01]  /*3ae0*/  ENDCOLLECTIVE ;  /* 0x000000000000791b */ /* 0x003fe20003800000 */
.L_x_3829:
[----:B------:R-:W-:-:S04]  /*3af0*/  FADD.FTZ R95, R94, R95 ;  /* 0x0000005f5e5f7221 */ /* 0x000fc80000010000 */
[----:B------:R-:W-:Y:S01]  /*3b00*/  IMAD.MOV.U32 R124, RZ, RZ, R95 ;  /* 0x000000ffff7c7224 */ /* 0x000fe200078e005f */
[----:B------:R-:W-:-:S07]  /*3b10*/  MOV R96, R99 ;  /* 0x0000006300607202 */ /* 0x000fce0000000f00 */
[----:B------:R-:W-:Y:S05]  /*3b20*/  WARPSYNC.COLLECTIVE R97, `(.L_x_3830) ;  /* 0x0000000061087348 */ /* 0x000fea0003c00000 */
[----:B------:R0:W1:Y:S02]  /*3b30*/  SHFL.DOWN P1, R99, R124, R125, R126 ;  /* 0x0800007d7c637389 */ /* 0x000064000002007e */
[----:B01----:R-:W-:Y:S01]  /*3b40*/  ENDCOLLECTIVE ;  /* 0x000000000000791b */ /* 0x003fe20003800000 */
.L_x_3830:
[----:B------:R-:W-:Y:S01]  /*3b50*/  FADD.FTZ R96, R91, R96 ;  /* 0x000000605b607221 */ /* 0x000fe20000010000 */
[----:B------:R-:W-:-:S04]  /*3b60*/  HFMA2.MMA R125, -RZ, RZ, 0, 1.1920928955078125e-07 ;  /* 0x00000002ff7d7435 */ /* 0x000fc800000001ff */
[----:B------:R-:W-:Y:S02]  /*3b70*/  MOV R124, R96 ;  /* 0x00000060007c7202 */ /* 0x000fe40000000f00 */
[----:B------:R-:W-:-:S07]  /*3b80*/  MOV R98, R99 ;  /* 0x0000006300627202 */ /* 0x000fce0000000f00 */
[----:B------:R-:W-:Y:S05]  /*3b90*/  WARPSYNC.COLLECTIVE R97, `(.L_x_3831) ;  /* 0x0000000061087348 */ /* 0x000fea0003c00000 */
[----:B------:R0:W1:Y:S02]  /*3ba0*/  SHFL.DOWN P1, R99, R124, R125, R126 ;  /* 0x0800007d7c637389 */ /* 0x000064000002007e */
[----:B01----:R-:W-:Y:S01]  /*3bb0*/  ENDCOLLECTIVE ;  /* 0x000000000000791b */ /* 0x003fe20003800000 */
.L_x_3831:
[----:B------:R-:W-:-:S05]  /*3bc0*/  FADD.FTZ R98, R95, R98 ;  /* 0x000000625f627221 */ /* 0x000fca0000010000 */
[----:B------:R-:W-:Y:S01]  /*3bd0*/  MOV R124, R98 ;  /* 0x00000062007c7202 */ /* 0x000fe20000000f00 */
[----:B------:R-:W-:-:S07]  /*3be0*/  IMAD.MOV.U32 R89, RZ, RZ, R99 ;  /* 0x000000ffff597224 */ /* 0x000fce00078e0063 */
[----:B------:R-:W-:Y:S05]  /*3bf0*/  WARPSYNC.COLLECTIVE R97, `(.L_x_3832) ;  /* 0x0000000061087348 */ /* 0x000fea0003c00000 */
[----:B------:R0:W1:Y:S02]  /*3c00*/  SHFL.DOWN P1, R99, R124, R125, R126 ;  /* 0x0800007d7c637389 */ /* 0x000064000002007e */
[----:B01----:R-:W-:Y:S01]  /*3c10*/  ENDCOLLECTIVE ;  /* 0x000000000000791b */ /* 0x003fe20003800000 */
.L_x_3832:
[----:B------:R-:W-:-:S05]  /*3c20*/  FADD.FTZ R89, R96, R89 ;  /* 0x0000005960597221 */ /* 0x000fca0000010000 */
[----:B------:R-:W-:Y:S01]  /*3c30*/  MOV R124, R89 ;  /* 0x00000059007c7202 */ /* 0x000fe20000000f00 */
[----:B------:R-:W-:Y:S01]  /*3c40*/  IMAD.MOV.U32 R125, RZ, RZ, 0x1 ;  /* 0x00000001ff7d7424 */ /* 0x000fe200078e00ff */
[----:B------:R-:W-:-:S07]  /*3c50*/  MOV R93, R99 ;  /* 0x00000063005d7202 */ /* 0x000fce0000000f00 */
[----:B------:R-:W-:Y:S05]  /*3c60*/  WARPSYNC.COLLECTIVE R97, `(.L_x_3833) ;  /* 0x0000000061087348 */ /* 0x000fea0003c00000 */
[----:B------:R0:W1:Y:S02]  /*3c70*/  SHFL.DOWN P1, R99, R124, R125, R126 ;  /* 0x0800007d7c637389 */ /* 0x000064000002007e */
[----:B01----:R-:W-:Y:S01]  /*3c80*/  ENDCOLLECTIVE ;  /* 0x000000000000791b */ /* 0x003fe20003800000 */
.L_x_3833:
[----:B------:R-:W-:-:S05]  /*3c90*/  FADD.FTZ R93, R98, R93 ;  /* 0x0000005d625d7221 */ /* 0x000fca0000010000 */
[----:B------:R-:W-:Y:S02]  /*3ca0*/  MOV R124, R93 ;  /* 0x0000005d007c7202 */ /* 0x000fe40000000f00 */
[----:B------:R-:W-:-:S07]  /*3cb0*/  MOV R92, R99 ;  /* 0x00000063005c7202 */ /* 0x000fce0000000f00 */
[----:B------:R-:W-:Y:S05]  /*3cc0*/  WARPSYNC.COLLECTIVE R97, `(.L_x_3834) ;  /* 0x0000000061087348 */ /* 0x000fea0003c00000 */
[----:B------:R0:W1:Y:S02]  /*3cd0*/  SHFL.DOWN P1, R99, R124, R125, R126 ;  /* 0x0800007d7c637389 */ /* 0x000064000002007e */
[----:B01----:R-:W-:Y:S01]  /*3ce0*/  ENDCOLLECTIVE ;  /* 0x000000000000791b */ /* 0x003fe20003800000 */
.L_x_3834:
[----:B------:R-:W-:Y:S01]  /*3cf0*/  MOV R94, R99 ;  /* 0x00000063005e7202 */ /* 0x000fe20000000f00 */
[----:B------:R-:W-:Y:S06]  /*3d00*/  BRA `(.L_x_3835) ;  /* 0xffffffdc003c7947 */ /* 0x000fec000383ffff */
.L_x_3836:
        /* <DEDUP_REMOVED lines=15> */
.L_x_11322:


//--------------------- .text._ZN10layer_norm13ln_bwd_kernelINS_13Kernel_traitsI13__nv_bfloat16S2_fS2_fjLj3072ELj1ELj1ELj4ELj16ENS_18Kernel_traits_baseILj3072ES2_S2_fS2_fjLj128EEEEELb0ELb1ELb0ELb0EEEvNS_9BwdParamsE --------------------------
	.section	.text._ZN10layer_norm13ln_bwd_kernelINS_13Kernel_traitsI13__nv_bfloat16S2_fS2_fjLj3072ELj1ELj1ELj4ELj16ENS_18Kernel_traits_baseILj3072ES2_S2_fS2_fjLj128EEEEELb0ELb1ELb0ELb0EEEvNS_9BwdParamsE,"ax",@progbits
	.align	128
        .global         _ZN10layer_norm13ln_bwd_kernelINS_13Kernel_traitsI13__nv_bfloat16S2_fS2_fjLj3072ELj1ELj1ELj4ELj16ENS_18Kernel_traits_baseILj3072ES2_S2_fS2_fjLj128EEEEELb0ELb1ELb0ELb0EEEvNS_9BwdParamsE
        .type           _ZN10layer_norm13ln_bwd_kernelINS_13Kernel_traitsI13__nv_bfloat16S2_fS2_fjLj3072ELj1ELj1ELj4ELj16ENS_18Kernel_traits_baseILj3072ES2_S2_fS2_fjLj128EEEEELb0ELb1ELb0ELb0EEEvNS_9BwdParamsE,@function
        .size           _ZN10layer_norm13ln_bwd_kernelINS_13Kernel_traitsI13__nv_bfloat16S2_fS2_fjLj3072ELj1ELj1ELj4ELj16ENS_18Kernel_traits_baseILj3072ES2_S2_fS2_fjLj128EEEEELb0ELb1ELb0ELb0EEEvNS_9BwdParamsE,(.L_x_11323 - _ZN10layer_norm13ln_bwd_kernelINS_13Kernel_traitsI13__nv_bfloat16S2_fS2_fjLj3072ELj1ELj1ELj4ELj16ENS_18Kernel_traits_baseILj3072ES2_S2_fS2_fjLj128EEEEELb0ELb1ELb0ELb0EEEvNS_9BwdParamsE)
        .other          _ZN10layer_norm13ln_bwd_kernelINS_13Kernel_traitsI13__nv_bfloat16S2_fS2_fjLj3072ELj1ELj1ELj4ELj16ENS_18Kernel_traits_baseILj3072ES2_S2_fS2_fjLj128EEEEELb0ELb1ELb0ELb0EEEvNS_9BwdParamsE,@"STO_CUDA_ENTRY STV_DEFAULT"
_ZN10layer_norm13ln_bwd_kernelINS_13Kernel_traitsI13__nv_bfloat16S2_fS2_fjLj3072ELj1ELj1ELj4ELj16ENS_18Kernel_traits_baseILj3072ES2_S2_fS2_fjLj128EEEEELb0ELb1ELb0ELb0EEEvNS_9BwdParamsE:
.text._ZN10layer_norm13ln_bwd_kernelINS_13Kernel_traitsI13__nv_bfloat16S2_fS2_fjLj3072ELj1ELj1ELj4ELj16ENS_18Kernel_traits_baseILj3072ES2_S2_fS2_fjLj128EEEEELb0ELb1ELb0ELb0EEEvNS_9BwdParamsE:
        /* <DEDUP_REMOVED lines=82> */
[----:B------:R-:W0:Y:S01]  /*0520*/  LDC.U8 R26, c[0x0][0x2a0] ;  /* 0x0000a800ff1a7b82 */ /* 0x000e220000000000 */
[C---:B-----5:R-:W-:Y:S01]  /*0530*/  @P3 PRMT R25, R36.reuse, 0x7632, R25 ;  /* 0x0000763224193816 */ /* 0x060fe20000000019 */
[----:B------:R-:W-:Y:S01]  /*0540*/  ULDC.64 UR6, c[0x0][0x270] ;  /* 0x00009c0000067ab9 */ /* 0x000fe20000000a00 */
[----:B------:R-:W-:Y:S01]  /*0550*/  SHF.L.U32 R167, R36, 0x10, RZ ;  /* 0x0000001024a77819 */ /* 0x000fe200000006ff */
[----:B------:R-:W-:Y:S01]  /*0560*/  HFMA2.MMA R219, -RZ, RZ, 0, 5.9604644775390625e-08 ;  /* 0x00000001ffdb7435 */ /* 0x000fe200000001ff */
[C---:B------:R-:W-:Y:S02]  /*0570*/  @P3 PRMT R22, R39.reuse, 0x7632, R22 ;  /* 0x0000763227163816 */ /* 0x040fe40000000016 */
[----:B------:R-:W-:Y:S02]  /*0580*/  SHF.L.U32 R164, R39, 0x10, RZ ;  /* 0x0000001027a47819 */ /* 0x000fe400000006ff */
[C---:B------:R-:W-:Y:S02]  /*0590*/  @P2 PRMT R21, R40.reuse, 0x7632, R21 ;  /* 0x0000763228152816 */ /* 0x040fe40000000015 */
[----:B------:R-:W-:-:S02]  /*05a0*/  SHF.L.U32 R163, R40, 0x10, RZ ;  /* 0x0000001028a37819 */ /* 0x000fc400000006ff */
[C---:B------:R-:W-:Y:S02]  /*05b0*/  @P2 PRMT R20, R41.reuse, 0x7632, R20 ;  /* 0x0000763229142816 */ /* 0x040fe40000000014 */
[----:B------:R-:W-:Y:S02]  /*05c0*/  SHF.L.U32 R162, R41, 0x10, RZ ;  /* 0x0000001029a27819 */ /* 0x000fe400000006ff */
        /* <DEDUP_REMOVED lines=13> */
[C---:B------:R-:W-:Y:S02]  /*06a0*/  @P2 PRMT R36, R8.reuse, 0x7632, R36 ;  /* 0x0000763208242816 */ /* 0x040fe40000000024 */
[----:B------:R-:W-:Y:S02]  /*06b0*/  SHF.L.U32 R35, R8, 0x10, RZ ;  /* 0x0000001008237819 */ /* 0x000fe400000006ff */
[----:B------:R-:W-:-:S02]  /*06c0*/  @P1 PRMT R41, R4, 0x7632, R41 ;  /* 0x0000763204291816 */ /* 0x000fc40000000029 */
[----:B------:R-:W-:Y:S02]  /*06d0*/  SHF.L.U32 R31, R4, 0x10, RZ ;  /* 0x00000010041f7819 */ /* 0x000fe400000006ff */
        /* <DEDUP_REMOVED lines=10> */
[----:B------:R-:W-:-:S02]  /*0780*/  ISETP.NE.U32.AND P0, PT, RZ, UR6, PT ;  /* 0x00000006ff007c0c */ /* 0x000fc4000bf05070 */
[----:B------:R-:W-:Y:S02]  /*0790*/  @P1 PRMT R43, R7, 0x7632, R43 ;  /* 0x00007632072b1816 */ /* 0x000fe4000000002b */
        /* <DEDUP_REMOVED lines=14> */
[----:B------:R-:W-:Y:S02]  /*0880*/  ISETP.NE.AND.EX P0, PT, RZ, UR7, PT, P0 ;  /* 0x00000007ff007c0c */ /* 0x000fe4000bf05300 */
        /* <DEDUP_REMOVED lines=23> */
.L_x_3851:
[----:B------:R-:W0:Y:S01]  /*0a00*/  @P0 LDC.64 R140, c[0x0][0x270] ;  /* 0x00009c00ff8c0b82 */ /* 0x000e220000000a00 */
[----:B------:R-:W-:-:S07]  /*0a10*/  SHF.R.S32.HI R144, RZ, 0x1f, R27 ;  /* 0x0000001fff907819 */ /* 0x000fce000001141b */
[----:B------:R-:W1:Y:S01]  /*0a20*/  LDC.64 R142, c[0x0][0x250] ;  /* 0x00009400ff8e7b82 */ /* 0x000e620000000a00 */
[----:B0-----:R-:W-:-:S04]  /*0a30*/  @P0 LEA R140, P4, R27, R140, 0x1 ;  /* 0x0000008c1b8c0211 */ /* 0x001fc800078808ff */
[----:B------:R-:W-:-:S03]  /*0a40*/  @P0 LEA.HI.X R141, R27, R141, R144, 0x1, P4 ;  /* 0x0000008d1b8d0211 */ /* 0x000fc600020f0c90 */
[----:B------:R-:W0:Y:S01]  /*0a50*/  LDC.64 R144, c[0x0][0x258] ;  /* 0x00009600ff907b82 */ /* 0x000e220000000a00 */
[C---:B-1----:R-:W-:Y:S01]  /*0a60*/  IMAD.WIDE R142, R27.reuse, 0x4, R142 ;  /* 0x000000041b8e7825 */ /* 0x042fe200078e028e */
[----:B------:R-:W-:Y:S02]  /*0a70*/  MOV R170, UR13 ;  /* 0x0000000d00aa7c02 */ /* 0x000fe40008000f00 */
[----:B------:R-:W-:Y:S01]  /*0a80*/  LOP3.LUT R169, R168, 0x7f, RZ, 0xc0, !PT ;  /* 0x0000007fa8a97812 */ /* 0x000fe200078ec0ff */
[----:B------:R-:W-:Y:S01]  /*0a90*/  BSSY B0, `(.L_x_3838) ;  /* 0x0000062000007945 */ /* 0x000fe20003800000 */
[----:B------:R-:W-:Y:S01]  /*0aa0*/  ISETP.NE.AND P5, PT, R26, RZ, PT ;  /* 0x000000ff1a00720c */ /* 0x000fe20003fa5270 */
[----:B------:R-:W2:Y:S01]  /*0ab0*/  LDG.E R142, desc[UR4][R142.64] ;  /* 0x000000048e8e7981 */ /* 0x000ea2000c1e1900 */
[----:B------:R-:W-:Y:S02]  /*0ac0*/  MOV R223, RZ ;  /* 0x000000ff00df7202 */ /* 0x000fe40000000f00 */
[----:B------:R-:W-:Y:S01]  /*0ad0*/  MOV R224, RZ ;  /* 0x000000ff00e07202 */ /* 0x000fe20000000f00 */
[----:B------:R1:W5:Y:S01]  /*0ae0*/  @P0 LDG.E.U16 R221, desc[UR4][R140.64] ;  /* 0x000000048cdd0981 */ /* 0x000362000c1e1500 */
[----:B0-----:R-:W-:-:S05]  /*0af0*/  IMAD.WIDE R144, R27, 0x4, R144 ;  /* 0x000000041b907825 */ /* 0x001fca00078e0290 */
[----:B------:R0:W5:Y:S01]  /*0b00*/  LDG.E R172, desc[UR4][R144.64] ;  /* 0x0000000490ac7981 */ /* 0x000162000c1e1900 */
[----:B------:R-:W-:Y:S01]  /*0b10*/  IMAD R146, R27, R170, RZ ;  /* 0x000000aa1b927224 */ /* 0x000fe200078e02ff */
[----:B-1----:R-:W-:-:S04]  /*0b20*/  P2R R140, PR, RZ, 0x20 ;  /* 0x00000020ff8c7803 */ /* 0x002fc80000000000 */
[----:B------:R-:W-:-:S04]  /*0b30*/  SHF.R.S32.HI R147, RZ, 0x1f, R146 ;  /* 0x0000001fff937819 */ /* 0x000fc80000011492 */
[----:B------:R-:W-:-:S04]  /*0b40*/  LEA.HI R146, R147, R146, RZ, 0x3 ;  /* 0x0000009293927211 */ /* 0x000fc800078f18ff */
[----:B------:R-:W-:-:S04]  /*0b50*/  LEA.HI.SX32 R171, R146, R169, 0x1d ;  /* 0x000000a992ab7211 */ /* 0x000fc800078feaff */
[----:B------:R-:W-:Y:S02]  /*0b60*/  MOV R225, R171 ;  /* 0x000000ab00e17202 */ /* 0x000fe40000000f00 */
[----:B--2---:R-:W-:Y:S01]  /*0b70*/  FSEL R222, R142, RZ, !P5 ;  /* 0x000000ff8ede7208 */ /* 0x004fe20006800000 */
[----:B0-----:R-:W-:Y:S06]  /*0b80*/  @!P3 BRA `(.L_x_3839) ;  /* 0x000000040048b947 */ /* 0x001fec0003800000 */
        /* <DEDUP_REMOVED lines=15> */
[----:B------:R-:W-:Y:S02]  /*0c80*/  FADD.FTZ R217, -R222, R146 ;  /* 0x00000092ded97221 */ /* 0x000fe40000010100 */
[----:B-----5:R-:W-:Y:S01]  /*0c90*/  FMUL.FTZ R3, R172, R3 ;  /* 0x00000003ac037220 */ /* 0x020fe20000410000 */
[----:B---3--:R-:W-:Y:S01]  /*0ca0*/  FADD.FTZ R225, -R222, R143 ;  /* 0x0000008fdee17221 */ /* 0x008fe20000010100 */
[----:B------:R-:W-:Y:S01]  /*0cb0*/  FMUL.FTZ R218, R172, R145 ;  /* 0x00000091acda7220 */ /* 0x000fe20000410000 */
[----:B------:R-:W-:Y:S01]  /*0cc0*/  FADD.FTZ R213, -R222, R140 ;  /* 0x0000008cded57221 */ /* 0x000fe20000010100 */
[----:B----4-:R-:W-:-:S02]  /*0cd0*/  PRMT R144, R148, 0x7632, R144 ;  /* 0x0000763294907816 */ /* 0x010fc40000000090 */
[----:B------:R-:W-:Y:S02]  /*0ce0*/  SHF.L.U32 R148, R148, 0x10, RZ ;  /* 0x0000001094947819 */ /* 0x000fe400000006ff */
[----:B------:R-:W-:-:S03]  /*0cf0*/  SHF.L.U32 R144, R144, 0x10, RZ ;  /* 0x0000001090907819 */ /* 0x000fc600000006ff */
[----:B------:R-:W-:Y:S01]  /*0d00*/  FMUL.FTZ R220, R167, R148 ;  /* 0x00000094a7dc7220 */ /* 0x000fe20000410000 */
[----:B------:R-:W-:Y:S02]  /*0d10*/  PRMT R146, R149, 0x7632, R146 ;  /* 0x0000763295927816 */ /* 0x000fe40000000092 */
[C---:B------:R-:W-:Y:S02]  /*0d20*/  PRMT R205, R151.reuse, 0x7632, R205 ;  /* 0x0000763297cd7816 */ /* 0x040fe400000000cd */
[----:B------:R-:W-:Y:S01]  /*0d30*/  SHF.L.U32 R223, R151, 0x10, RZ ;  /* 0x0000001097df7819 */ /* 0x000fe200000006ff */
[C---:B------:R-:W-:Y:S01]  /*0d40*/  FADD.FTZ R151, -R222.reuse, R141 ;  /* 0x0000008dde977221 */ /* 0x040fe20000010100 */
[----:B------:R-:W-:Y:S01]  /*0d50*/  SHF.L.U32 R149, R149, 0x10, RZ ;  /* 0x0000001095957819 */ /* 0x000fe200000006ff */
[----:B------:R-:W-:Y:S01]  /*0d60*/  FMUL.FTZ R216, R25, R144 ;  /* 0x0000009019d87220 */ /* 0x000fe20000410000 */
[----:B------:R-:W-:Y:S01]  /*0d70*/  FADD.FTZ R141, RZ, R220 ;  /* 0x000000dcff8d7221 */ /* 0x000fe20000010000 */
[----:B------:R-:W-:Y:S01]  /*0d80*/  FFMA.FTZ R143, R3, R220, RZ ;  /* 0x000000dc038f7223 */ /* 0x000fe200000100ff */
[----:B------:R-:W-:Y:S01]  /*0d90*/  FADD.FTZ R207, -R222, R142 ;  /* 0x0000008edecf7221 */ /* 0x000fe20000010100 */
[----:B------:R-:W-:Y:S01]  /*0da0*/  SHF.L.U32 R146, R146, 0x10, RZ ;  /* 0x0000001092927819 */ /* 0x000fe200000006ff */
[----:B------:R-:W-:Y:S01]  /*0db0*/  FADD.FTZ R147, -R222, R147 ;  /* 0x00000093de937221 */ /* 0x000fe20000010100 */
[----:B------:R-:W-:Y:S01]  /*0dc0*/  FMUL.FTZ R217, R172, R217 ;  /* 0x000000d9acd97220 */ /* 0x000fe20000410000 */
[----:B------:R-:W-:Y:S01]  /*0dd0*/  FMUL.FTZ R215, R166, R149 ;  /* 0x00000095a6d77220 */ /* 0x000fe20000410000 */
[----:B------:R-:W-:Y:S01]  /*0de0*/  FADD.FTZ R140, R141, R216 ;  /* 0x000000d88d8c7221 */ /* 0x000fe20000010000 */
[----:B------:R-:W-:Y:S01]  /*0df0*/  FFMA.FTZ R142, R218, R216, R143 ;  /* 0x000000d8da8e7223 */ /* 0x000fe2000001008f */
[----:B------:R-:W-:Y:S01]  /*0e00*/  PRMT R203, R150, 0x7632, R203 ;  /* 0x0000763296cb7816 */ /* 0x000fe200000000cb */
[----:B------:R-:W-:Y:S01]  /*0e10*/  FMUL.FTZ R214, R172, R147 ;  /* 0x00000093acd67220 */ /* 0x000fe20000410000 */
[----:B------:R-:W-:Y:S01]  /*0e20*/  SHF.L.U32 R150, R150, 0x10, RZ ;  /* 0x0000001096967819 */ /* 0x000fe200000006ff */
        /* <DEDUP_REMOVED lines=11> */
[----:B0-----:R-:W-:Y:S01]  /*0ee0*/  FMUL.FTZ R209, R23, R148 ;  /* 0x0000009417d17220 */ /* 0x001fe20000410000 */
        /* <DEDUP_REMOVED lines=28> */
.L_x_3839:
[----:B------:R-:W-:Y:S05]  /*10b0*/  BSYNC B0 ;  /* 0x0000000000007941 */ /* 0x000fea0003800000 */
.L_x_3838:
[----:B------:R-:W-:Y:S04]  /*10c0*/  BSSY B0, `(.L_x_3840) ;  /* 0x0000054000007945 */ /* 0x000fe80003800000 */
[----:B------:R-:W-:Y:S05]  /*10d0*/  @!P2 BRA `(.L_x_3841) ;  /* 0x000000040048a947 */ /* 0x000fea0003800000 */
[----:B------:R-:W0:Y:S01]  /*10e0*/  LDC.64 R144, c[0x0][0x2b8] ;  /* 0x0000ae00ff907b82 */ /* 0x000e220000000a00 */
[----:B------:R-:W-:-:S04]  /*10f0*/  LEA R176, P4, R225, UR10, 0x5 ;  /* 0x0000000ae1b07c11 */ /* 0x000fc8000f8828ff */
[----:B------:R-:W-:-:S05]  /*1100*/  LEA.HI.X R177, R225, UR11, RZ, 0x5, P4 ;  /* 0x0000000be1b17c11 */ /* 0x000fca000a0f2cff */
[----:B------:R-:W2:Y:S04]  /*1110*/  LDG.E.128 R140, desc[UR4][R176.64] ;  /* 0x00000004b08c7981 */ /* 0x000ea8000c1e1d00 */
[----:B------:R1:W3:Y:S01]  /*1120*/  LDG.E.128 R148, desc[UR4][R176.64+0x10] ;  /* 0x00001004b0947981 */ /* 0x0002e2000c1e1d00 */
        /* <DEDUP_REMOVED lines=12> */
[----:B------:R-:W-:Y:S02]  /*11f0*/  FADD.FTZ R141, -R222, R141 ;  /* 0x0000008dde8d7221 */ /* 0x000fe40000010100 */
[C---:B-1---5:R-:W-:Y:S01]  /*1200*/  FMUL.FTZ R177, R172.reuse, R181 ;  /* 0x000000b5acb17220 */ /* 0x062fe20000410000 */
[C---:B0-----:R-:W-:Y:S01]  /*1210*/  FMUL.FTZ R175, R172.reuse, R179 ;  /* 0x000000b3acaf7220 */ /* 0x041fe20000410000 */
[----:B------:R-:W-:Y:S01]  /*1220*/  FMUL.FTZ R182, R172, R183 ;  /* 0x000000b7acb67220 */ /* 0x000fe20000410000 */
[----:B----4-:R-:W-:-:S02]  /*1230*/  PRMT R140, R144, 0x7632, R140 ;  /* 0x00007632908c7816 */ /* 0x010fc4000000008c */
[----:B------:R-:W-:Y:S02]  /*1240*/  SHF.L.U32 R144, R144, 0x10, RZ ;  /* 0x0000001090907819 */ /* 0x000fe400000006ff */
[C---:B------:R-:W-:Y:S02]  /*1250*/  PRMT R143, R145.reuse, 0x7632, R143 ;  /* 0x00007632918f7816 */ /* 0x040fe4000000008f */
[----:B------:R-:W-:Y:S01]  /*1260*/  SHF.L.U32 R145, R145, 0x10, RZ ;  /* 0x0000001091917819 */ /* 0x000fe200000006ff */
[----:B------:R-:W-:Y:S01]  /*1270*/  FMUL.FTZ R174, R163, R144 ;  /* 0x00000090a3ae7220 */ /* 0x000fe20000410000 */
[----:B------:R-:W-:Y:S02]  /*1280*/  PRMT R180, R147, 0x7632, R180 ;  /* 0x0000763293b47816 */ /* 0x000fe400000000b4 */
[----:B------:R-:W-:Y:S01]  /*1290*/  SHF.L.U32 R142, R140, 0x10, RZ ;  /* 0x000000108c8e7819 */ /* 0x000fe200000006ff */
[----:B------:R-:W-:Y:S01]  /*12a0*/  FADD.FTZ R78, R78, R145 ;  /* 0x000000914e4e7221 */ /* 0x000fe20000010000 */
[----:B------:R-:W-:Y:S01]  /*12b0*/  SHF.L.U32 R143, R143, 0x10, RZ ;  /* 0x000000108f8f7819 */ /* 0x000fe200000006ff */
[-C--:B------:R-:W-:Y:S01]  /*12c0*/  FFMA.FTZ R54, R177, R145.reuse, R54 ;  /* 0x00000091b1367223 */ /* 0x080fe20000010036 */
[----:B------:R-:W-:Y:S01]  /*12d0*/  FMUL.FTZ R176, R162, R145 ;  /* 0x00000091a2b07220 */ /* 0x000fe20000410000 */
        /* <DEDUP_REMOVED lines=10> */
[C---:B------:R-:W-:Y:S01]  /*1380*/  PRMT R178, R146.reuse, 0x7632, R178 ;  /* 0x0000763292b27816 */ /* 0x040fe200000000b2 */
[----:B------:R-:W-:Y:S01]  /*1390*/  FADD.FTZ R77, R77, R142 ;  /* 0x0000008e4d4d7221 */ /* 0x000fe20000010000 */
[----:B------:R-:W-:Y:S01]  /*13a0*/  SHF.L.U32 R146, R146, 0x10, RZ ;  /* 0x0000001092927819 */ /* 0x000fe200000006ff */
[----:B------:R-:W-:Y:S01]  /*13b0*/  FFMA.FTZ R53, R180, R142, R53 ;  /* 0x0000008eb4357223 */ /* 0x000fe20000010035 */
[----:B------:R-:W-:Y:S01]  /*13c0*/  SHF.L.U32 R227, R147, 0x10, RZ ;  /* 0x0000001093e37819 */ /* 0x000fe200000006ff */
[----:B---3--:R-:W-:Y:S01]  /*13d0*/  FADD.FTZ R147, -R222, R148 ;  /* 0x00000094de937221 */ /* 0x008fe20000010100 */
[----:B------:R-:W-:Y:S01]  /*13e0*/  FADD.FTZ R142, R143, R176 ;  /* 0x000000b08f8e7221 */ /* 0x000fe20000010000 */
[----:B------:R-:W-:Y:S01]  /*13f0*/  FFMA.FTZ R141, R177, R176, R140 ;  /* 0x000000b0b18d7223 */ /* 0x000fe2000001008c */
        /* <DEDUP_REMOVED lines=32> */
.L_x_3841:
[----:B------:R-:W-:Y:S05]  /*1600*/  BSYNC B0 ;  /* 0x0000000000007941 */ /* 0x000fea0003800000 */
.L_x_3840:
        /* <DEDUP_REMOVED lines=17> */
[C---:B------:R-:W-:Y:S01]  /*1720*/  FADD.FTZ R197, -R222.reuse, R143 ;  /* 0x0000008fdec57221 */ /* 0x040fe20000010100 */
[----:B------:R-:W-:Y:S02]  /*1730*/  FADD.FTZ R141, -R222, R141 ;  /* 0x0000008dde8d7221 */ /* 0x000fe40000010100 */
[C---:B-----5:R-:W-:Y:S01]  /*1740*/  FMUL.FTZ R189, R172.reuse, R189 ;  /* 0x000000bdacbd7220 */ /* 0x060fe20000410000 */
[C---:B------:R-:W-:Y:S01]  /*1750*/  FMUL.FTZ R173, R172.reuse, R173 ;  /* 0x000000adacad7220 */ /* 0x040fe20000410000 */
[----:B------:R-:W-:Y:S01]  /*1760*/  FMUL.FTZ R198, R172, R141 ;  /* 0x0000008dacc67220 */ /* 0x000fe20000410000 */
[----:B----4-:R-:W-:-:S02]  /*1770*/  PRMT R140, R144, 0x7632, R140 ;  /* 0x00007632908c7816 */ /* 0x010fc4000000008c */
[----:B------:R-:W-:Y:S02]  /*1780*/  SHF.L.U32 R144, R144, 0x10, RZ ;  /* 0x0000001090907819 */ /* 0x000fe400000006ff */
[C---:B------:R-:W-:Y:S02]  /*1790*/  PRMT R143, R145.reuse, 0x7632, R143 ;  /* 0x00007632918f7816 */ /* 0x040fe4000000008f */
[----:B------:R-:W-:Y:S01]  /*17a0*/  SHF.L.U32 R145, R145, 0x10, RZ ;  /* 0x0000001091917819 */ /* 0x000fe200000006ff */
[----:B0-----:R-:W-:Y:S01]  /*17b0*/  FMUL.FTZ R192, R159, R144 ;  /* 0x000000909fc07220 */ /* 0x001fe20000410000 */
[----:B------:R-:W-:Y:S02]  /*17c0*/  PRMT R193, R147, 0x7632, R193 ;  /* 0x0000763293c17816 */ /* 0x000fe400000000c1 */
[----:B------:R-:W-:Y:S01]  /*17d0*/  SHF.L.U32 R142, R140, 0x10, RZ ;  /* 0x000000108c8e7819 */ /* 0x000fe200000006ff */
[----:B------:R-:W-:Y:S01]  /*17e0*/  FADD.FTZ R62, R62, R145 ;  /* 0x000000913e3e7221 */ /* 0x000fe20000010000 */
[-C--:B------:R-:W-:Y:S01]  /*17f0*/  FFMA.FTZ R86, R189, R145.reuse, R86 ;  /* 0x00000091bd567223 */ /* 0x080fe20000010056 */
[----:B------:R-:W-:Y:S01]  /*1800*/  FMUL.FTZ R194, R158, R145 ;  /* 0x000000919ec27220 */ /* 0x000fe20000410000 */
[----:B------:R-:W-:Y:S01]  /*1810*/  SHF.L.U32 R145, R193, 0x10, RZ ;  /* 0x00000010c1917819 */ /* 0x000fe200000006ff */
[----:B------:R-:W-:Y:S01]  /*1820*/  FADD.FTZ R140, R223, R192 ;  /* 0x000000c0df8c7221 */ /* 0x000fe20000010000 */
[----:B------:R-:W-:Y:S01]  /*1830*/  FMUL.FTZ R193, R17, R142 ;  /* 0x0000008e11c17220 */ /* 0x000fe20000410000 */
[----:B------:R-:W-:Y:S01]  /*1840*/  FFMA.FTZ R141, R173, R192, R224 ;  /* 0x000000c0ad8d7223 */ /* 0x000fe200000100e0 */
[----:B------:R-:W-:Y:S01]  /*1850*/  SHF.L.U32 R195, R143, 0x10, RZ ;  /* 0x000000108fc37819 */ /* 0x000fe200000006ff */
[----:B------:R-:W-:Y:S01]  /*1860*/  FMUL.FTZ R200, R172, R197 ;  /* 0x000000c5acc87220 */ /* 0x000fe20000410000 */
[----:B------:R-:W-:Y:S01]  /*1870*/  FADD.FTZ R143, R140, R193 ;  /* 0x000000c18c8f7221 */ /* 0x000fe20000010000 */
[----:B------:R-:W-:Y:S01]  /*1880*/  FFMA.FTZ R140, R198, R193, R141 ;  /* 0x000000c1c68c7223 */ /* 0x000fe2000001008d */
[C---:B------:R-:W-:Y:S01]  /*1890*/  PRMT R196, R146.reuse, 0x7632, R196 ;  /* 0x0000763292c47816 */ /* 0x040fe200000000c4 */
[----:B------:R-:W-:Y:S01]  /*18a0*/  FADD.FTZ R61, R61, R142 ;  /* 0x0000008e3d3d7221 */ /* 0x000fe20000010000 */
[----:B------:R-:W-:Y:S01]  /*18b0*/  SHF.L.U32 R146, R146, 0x10, RZ ;  /* 0x0000001092927819 */ /* 0x000fe200000006ff */
[----:B------:R-:W-:Y:S01]  /*18c0*/  FFMA.FTZ R85, R198, R142, R85 ;  /* 0x0000008ec6557223 */ /* 0x000fe20000010055 */
[----:B------:R-:W-:Y:S01]  /*18d0*/  FADD.FTZ R63, R63, R195 ;  /* 0x000000c33f3f7221 */ /* 0x000fe20000010000 */
[-C--:B------:R-:W-:Y:S01]  /*18e0*/  FFMA.FTZ R87, R200, R195.reuse, R87 ;  /* 0x000000c3c8577223 */ /* 0x080fe20000010057 */
[----:B---3--:R-:W-:Y:S01]  /*18f0*/  FADD.FTZ R191, -R222, R148 ;  /* 0x00000094debf7221 */ /* 0x008fe20000010100 */
[----:B------:R-:W-:Y:S01]  /*1900*/  FMUL.FTZ R195, R16, R195 ;  /* 0x000000c310c37220 */ /* 0x000fe20000410000 */
        /* <DEDUP_REMOVED lines=10> */
[----:B------:R-:W-:Y:S01]  /*19b0*/  SHF.L.U32 R201, R147, 0x10, RZ ;  /* 0x0000001093c97819 */ /* 0x000fe200000006ff */
[----:B------:R-:W-:Y:S01]  /*19c0*/  FADD.FTZ R147, -R222, R150 ;  /* 0x00000096de937221 */ /* 0x000fe20000010100 */
[C---:B------:R-:W-:Y:S01]  /*19d0*/  FMUL.FTZ R202, R172.reuse, R149 ;  /* 0x00000095acca7220 */ /* 0x040fe20000410000 */
[----:B------:R-:W-:Y:S01]  /*19e0*/  FMUL.FTZ R199, R15, R144 ;  /* 0x000000900fc77220 */ /* 0x000fe20000410000 */
[----:B------:R-:W-:Y:S01]  /*19f0*/  FADD.FTZ R142, R143, R196 ;  /* 0x000000c48f8e7221 */ /* 0x000fe20000010000 */
[----:B------:R-:W-:Y:S01]  /*1a00*/  FFMA.FTZ R141, R191, R196, R140 ;  /* 0x000000c4bf8d7223 */ /* 0x000fe2000001008c */
[----:B------:R-:W-:Y:S01]  /*1a10*/  FMUL.FTZ R197, R172, R147 ;  /* 0x00000093acc57220 */ /* 0x000fe20000410000 */
[----:B------:R-:W-:Y:S01]  /*1a20*/  FADD.FTZ R151, -R222, R151 ;  /* 0x00000097de977221 */ /* 0x000fe20000010100 */
        /* <DEDUP_REMOVED lines=17> */
.L_x_3843:
[----:B------:R-:W-:Y:S05]  /*1b40*/  BSYNC B0 ;  /* 0x0000000000007941 */ /* 0x000fea0003800000 */
.L_x_3842:
        /* <DEDUP_REMOVED lines=27> */
.L_x_3866:
        /* <DEDUP_REMOVED lines=59> */
[----:B------:R-:W0:Y:S01]  /*20b0*/  @P6 LDC.64 R150, c[0x0][0x308] ;  /* 0x0000c200ff966b82 */ /* 0x000e220000000a00 */
[----:B------:R-:W-:Y:S01]  /*20c0*/  @P5 FADD.FTZ R145, R116, R145 ;  /* 0x0000009174915221 */ /* 0x000fe20000010000 */
[----:B------:R-:W-:Y:S01]  /*20d0*/  @P5 FADD.FTZ R224, R117, R224 ;  /* 0x000000e075e05221 */ /* 0x000fe20000010000 */
[----:B------:R-:W-:Y:S01]  /*20e0*/  @P5 FADD.FTZ R225, R118, R225 ;  /* 0x000000e176e15221 */ /* 0x000fe20000010000 */
[----:B------:R-:W-:Y:S01]  /*20f0*/  @P5 FADD.FTZ R226, R119, R226 ;  /* 0x000000e277e25221 */ /* 0x000fe20000010000 */
[----:B------:R-:W-:Y:S01]  /*2100*/  @P5 FADD.FTZ R227, R120, R227 ;  /* 0x000000e378e35221 */ /* 0x000fe20000010000 */
[----:B------:R-:W-:Y:S01]  /*2110*/  @P5 FADD.FTZ R228, R121, R228 ;  /* 0x000000e479e45221 */ /* 0x000fe20000010000 */
[----:B------:R-:W-:Y:S01]  /*2120*/  @P5 FADD.FTZ R229, R122, R229 ;  /* 0x000000e57ae55221 */ /* 0x000fe20000010000 */
[----:B------:R-:W1:Y:S01]  /*2130*/  LDC.64 R148, c[0x0][0x2f8] ;  /* 0x0000be00ff947b82 */ /* 0x000e620000000a00 */
[----:B------:R-:W-:Y:S01]  /*2140*/  @P5 FADD.FTZ R230, R123, R230 ;  /* 0x000000e67be65221 */ /* 0x000fe20000010000 */
[----:B------:R-:W-:Y:S01]  /*2150*/  ISETP.NE.U32.AND P5, PT, RZ, UR14, PT ;  /* 0x0000000eff007c0c */ /* 0x000fe2000bfa5070 */
[----:B------:R-:W-:-:S03]  /*2160*/  FMUL.FTZ R223, R145, R219 ;  /* 0x000000db91df7220 */ /* 0x000fc60000410000 */
[----:B------:R-:W-:Y:S01]  /*2170*/  ISETP.NE.AND.EX P5, PT, RZ, UR15, PT, P5 ;  /* 0x0000000fff007c0c */ /* 0x000fe2000bfa5350 */
[----:B------:R-:W-:-:S03]  /*2180*/  FMUL.FTZ R144, R155, R223 ;  /* 0x000000df9b907220 */ /* 0x000fc60000410000 */
[C---:B------:R-:W-:Y:S01]  /*2190*/  SEL R133, R224.reuse, R133, P5 ;  /* 0x00000085e0857207 */ /* 0x040fe20002800000 */
[-C--:B------:R-:W-:Y:S01]  /*21a0*/  FMUL.FTZ R224, R224, R219.reuse ;  /* 0x000000dbe0e07220 */ /* 0x080fe20000410000 */
[C---:B------:R-:W-:Y:S01]  /*21b0*/  SEL R134, R225.reuse, R134, P5 ;  /* 0x00000086e1867207 */ /* 0x040fe20002800000 */
[----:B------:R-:W-:Y:S01]  /*21c0*/  FMUL.FTZ R225, R225, R219 ;  /* 0x000000dbe1e17220 */ /* 0x000fe20000410000 */
        /* <DEDUP_REMOVED lines=9> */
[----:B------:R-:W-:Y:S01]  /*2260*/  FMUL.FTZ R230, R230, R219 ;  /* 0x000000dbe6e67220 */ /* 0x000fe20000410000 */
[----:B------:R-:W-:Y:S01]  /*2270*/  SEL R132, R145, R132, P5 ;  /* 0x0000008491847207 */ /* 0x000fe20002800000 */
[----:B------:R-:W-:Y:S01]  /*2280*/  FMUL.FTZ R145, R13, R224 ;  /* 0x000000e00d917220 */ /* 0x000fe20000410000 */
[----:B------:R-:W-:Y:S01]  /*2290*/  FMUL.FTZ R146, R154, R225 ;  /* 0x000000e19a927220 */ /* 0x000fe20000410000 */
        /* <DEDUP_REMOVED lines=8> */
[----:B------:R-:W-:Y:S01]  /*2320*/  F2FP.BF16.F32.PACK_AB R146, R232, R231 ;  /* 0x000000e7e892723e */ /* 0x000fe200000010ff */
[C---:B-1----:R-:W-:Y:S01]  /*2330*/  IMAD.WIDE.U32 R148, R171.reuse, 0x10, R148 ;  /* 0x00000010ab947825 */ /* 0x042fe200078e0094 */
[----:B------:R-:W-:Y:S01]  /*2340*/  F2FP.BF16.F32.PACK_AB R147, R234, R233 ;  /* 0x000000e9ea93723e */ /* 0x000fe200000010ff */
[----:B------:R0:W-:Y:S01]  /*2350*/  @P6 STG.E.128 desc[UR4][R150.64], R132 ;  /* 0x0000008496006986 */ /* 0x0001e2000c101d04 */
[----:B------:R-:W-:-:S03]  /*2360*/  IADD3 R171, R171, 0x80, RZ ;  /* 0x00000080abab7810 */ /* 0x000fc60007ffe0ff */
[----:B------:R0:W-:Y:S04]  /*2370*/  @P6 STG.E.128 desc[UR4][R150.64+0x10], R136 ;  /* 0x0000108896006986 */ /* 0x0001e8000c101d04 */
[----:B------:R0:W-:Y:S01]  /*2380*/  STG.E.128 desc[UR4][R148.64], R144 ;  /* 0x0000009094007986 */ /* 0x0001e2000c101d04 */
[----:B--2---:R-:W-:Y:S02]  /*2390*/  PRMT R231, R140, 0x7632, R231 ;  /* 0x000076328ce77816 */ /* 0x004fe400000000e7 */
[----:B------:R-:W-:Y:S02]  /*23a0*/  PRMT R232, R141, 0x7632, R232 ;  /* 0x000076328de87816 */ /* 0x000fe400000000e8 */
[----:B------:R-:W-:Y:S02]  /*23b0*/  PRMT R233, R142, 0x7632, R233 ;  /* 0x000076328ee97816 */ /* 0x000fe400000000e9 */
[----:B------:R-:W-:-:S02]  /*23c0*/  PRMT R234, R143, 0x7632, R234 ;  /* 0x000076328fea7816 */ /* 0x000fc400000000ea */
[----:B------:R-:W-:Y:S02]  /*23d0*/  SHF.L.U32 R140, R140, 0x10, RZ ;  /* 0x000000108c8c7819 */ /* 0x000fe400000006ff */
[----:B------:R-:W-:Y:S02]  /*23e0*/  SHF.L.U32 R141, R141, 0x10, RZ ;  /* 0x000000108d8d7819 */ /* 0x000fe400000006ff */
[----:B------:R-:W-:Y:S01]  /*23f0*/  SHF.L.U32 R142, R142, 0x10, RZ ;  /* 0x000000108e8e7819 */ /* 0x000fe200000006ff */
[----:B------:R-:W-:Y:S01]  /*2400*/  FFMA.FTZ R92, R223, R140, R92 ;  /* 0x0000008cdf5c7223 */ /* 0x000fe2000001005c */
        /* <DEDUP_REMOVED lines=9> */
[----:B------:R-:W-:-:S02]  /*24a0*/  FFMA.FTZ R95, R226, R232, R95 ;  /* 0x000000e8e25f7223 */ /* 0x000fc4000001005f */
[----:B------:R-:W-:Y:S02]  /*24b0*/  FFMA.FTZ R97, R228, R233, R97 ;  /* 0x000000e9e4617223 */ /* 0x000fe40000010061 */
[----:B0-----:R-:W-:-:S07]  /*24c0*/  FFMA.FTZ R99, R230, R234, R99 ;  /* 0x000000eae6637223 */ /* 0x001fce0000010063 */
.L_x_3846:
[----:B------:R-:W-:Y:S05]  /*24d0*/  BSYNC B0 ;  /* 0x0000000000007941 */ /* 0x000fea0003800000 */
.L_x_3845:
        /* <DEDUP_REMOVED lines=40> */
[----:B------:R-:W-:Y:S01]  /*2760*/  ISETP.NE.AND.EX P6, PT, RZ, UR15, PT, P6 ;  /* 0x0000000fff007c0c */ /* 0x000fe2000bfc5360 */
[-C--:B------:R-:W-:Y:S01]  /*2770*/  FMUL.FTZ R225, R145, R219.reuse ;  /* 0x000000db91e17220 */ /* 0x080fe20000410000 */
[----:B------:R-:W-:Y:S01]  /*2780*/  ISETP.NE.U32.AND P5, PT, RZ, UR14, PT ;  /* 0x0000000eff007c0c */ /* 0x000fe2000bfa5070 */
[-C--:B------:R-:W-:Y:S01]  /*2790*/  FMUL.FTZ R223, R149, R219.reuse ;  /* 0x000000db95df7220 */ /* 0x080fe20000410000 */
[-C--:B------:R-:W-:Y:S01]  /*27a0*/  FMUL.FTZ R232, R144, R219.reuse ;  /* 0x000000db90e87220 */ /* 0x080fe20000410000 */
[-C--:B------:R-:W-:Y:S01]  /*27b0*/  FMUL.FTZ R231, R229, R219.reuse ;  /* 0x000000dbe5e77220 */ /* 0x080fe20000410000 */
[----:B------:R-:W-:Y:S01]  /*27c0*/  ISETP.NE.AND.EX P5, PT, RZ, UR15, PT, P5 ;  /* 0x0000000fff007c0c */ /* 0x000fe2000bfa5350 */
[----:B------:R-:W-:Y:S01]  /*27d0*/  FMUL.FTZ R234, R146, R219 ;  /* 0x000000db92ea7220 */ /* 0x000fe20000410000 */
[----:B------:R-:W-:-:S02]  /*27e0*/  FMUL.FTZ R228, R7, R232 ;  /* 0x000000e807e47220 */ /* 0x000fc40000410000 */
[C---:B------:R-:W-:Y:S01]  /*27f0*/  SEL R133, R226.reuse, R133, P5 ;  /* 0x00000085e2857207 */ /* 0x040fe20002800000 */
[----:B------:R-:W-:Y:S01]  /*2800*/  FMUL.FTZ R226, R226, R219 ;  /* 0x000000dbe2e27220 */ /* 0x000fe20000410000 */
[C---:B------:R-:W-:Y:S01]  /*2810*/  SEL R135, R224.reuse, R135, P5 ;  /* 0x00000087e0877207 */ /* 0x040fe20002800000 */
[-C--:B------:R-:W-:Y:S01]  /*2820*/  FMUL.FTZ R224, R224, R219.reuse ;  /* 0x000000dbe0e07220 */ /* 0x080fe20000410000 */
[C---:B------:R-:W-:Y:S01]  /*2830*/  SEL R136, R227.reuse, R136, P5 ;  /* 0x00000088e3887207 */ /* 0x040fe20002800000 */
[----:B------:R-:W-:Y:S01]  /*2840*/  FMUL.FTZ R227, R227, R219 ;  /* 0x000000dbe3e37220 */ /* 0x000fe20000410000 */
[----:B------:R-:W-:Y:S01]  /*2850*/  SEL R132, R145, R132, P5 ;  /* 0x0000008491847207 */ /* 0x000fe20002800000 */
        /* <DEDUP_REMOVED lines=9> */
[----:B------:R-:W-:Y:S01]  /*28f0*/  @P6 LEA R150, P5, R171, UR14, 0x5 ;  /* 0x0000000eab966c11 */ /* 0x000fe2000f8a28ff */
[----:B------:R-:W-:Y:S01]  /*2900*/  FMUL.FTZ R229, R32, R231 ;  /* 0x000000e720e57220 */ /* 0x000fe20000410000 */
[----:B------:R-:W-:Y:S01]  /*2910*/  FMUL.FTZ R230, R6, R234 ;  /* 0x000000ea06e67220 */ /* 0x000fe20000410000 */
[----:B------:R-:W-:-:S02]  /*2920*/  F2FP.BF16.F32.PACK_AB R144, R145, R144 ;  /* 0x000000909190723e */ /* 0x000fc400000010ff */
[C---:B------:R-:W-:Y:S02]  /*2930*/  @P6 LEA.HI.X R151, R171.reuse, UR15, RZ, 0x5, P5 ;  /* 0x0000000fab976c11 */ /* 0x040fe4000a8f2cff */
[----:B------:R-:W-:Y:S02]  /*2940*/  LEA R148, P5, R171, UR16, 0x4 ;  /* 0x00000010ab947c11 */ /* 0x000fe4000f8a20ff */
[----:B------:R-:W-:Y:S01]  /*2950*/  F2FP.BF16.F32.PACK_AB R145, R147, R146 ;  /* 0x000000929391723e */ /* 0x000fe200000010ff */
[----:B------:R0:W-:Y:S01]  /*2960*/  @P6 STG.E.128 desc[UR4][R150.64], R132 ;  /* 0x0000008496006986 */ /* 0x0001e2000c101d04 */
[----:B------:R-:W-:Y:S02]  /*2970*/  F2FP.BF16.F32.PACK_AB R146, R228, R149 ;  /* 0x00000095e492723e */ /* 0x000fe400000010ff */
[----:B------:R-:W-:Y:S01]  /*2980*/  LEA.HI.X R149, R171, UR17, RZ, 0x4, P5 ;  /* 0x00000011ab957c11 */ /* 0x000fe2000a8f24ff */
[----:B------:R0:W-:Y:S01]  /*2990*/  @P6 STG.E.128 desc[UR4][R150.64+0x10], R136 ;  /* 0x0000108896006986 */ /* 0x0001e2000c101d04 */
[----:B------:R-:W-:-:S02]  /*29a0*/  F2FP.BF16.F32.PACK_AB R147, R230, R229 ;  /* 0x000000e5e693723e */ /* 0x000fc400000010ff */
[----:B------:R-:W-:-:S03]  /*29b0*/  IADD3 R171, R171, 0x80, RZ ;  /* 0x00000080abab7810 */ /* 0x000fc60007ffe0ff */
[----:B------:R0:W-:Y:S01]  /*29c0*/  STG.E.128 desc[UR4][R148.64], R144 ;  /* 0x0000009094007986 */ /* 0x0001e2000c101d04 */
[----:B--2---:R-:W-:Y:S02]  /*29d0*/  PRMT R228, R140, 0x7632, R228 ;  /* 0x000076328ce47816 */ /* 0x004fe400000000e4 */
[----:B------:R-:W-:Y:S02]  /*29e0*/  PRMT R229, R141, 0x7632, R229 ;  /* 0x000076328de57816 */ /* 0x000fe400000000e5 */
[----:B------:R-:W-:Y:S02]  /*29f0*/  PRMT R230, R142, 0x7632, R230 ;  /* 0x000076328ee67816 */ /* 0x000fe400000000e6 */
[----:B------:R-:W-:Y:S02]  /*2a00*/  PRMT R233, R143, 0x7632, R233 ;  /* 0x000076328fe97816 */ /* 0x000fe400000000e9 */
[----:B------:R-:W-:Y:S02]  /*2a10*/  SHF.L.U32 R140, R140, 0x10, RZ ;  /* 0x000000108c8c7819 */ /* 0x000fe400000006ff */
[----:B------:R-:W-:-:S02]  /*2a20*/  SHF.L.U32 R141, R141, 0x10, RZ ;  /* 0x000000108d8d7819 */ /* 0x000fc400000006ff */
        /* <DEDUP_REMOVED lines=14> */
.L_x_3848:
[----:B------:R-:W-:Y:S05]  /*2b10*/  BSYNC B0 ;  /* 0x0000000000007941 */ /* 0x000fea0003800000 */
.L_x_3847:
        /* <DEDUP_REMOVED lines=9> */
[-CC-:B------:R-:W-:Y:S01]  /*2bb0*/  FFMA.FTZ R146, R200, R221.reuse, R222.reuse ;  /* 0x000000ddc8927223 */ /* 0x180fe200000100de */
[-CC-:B------:R-:W-:Y:S01]  /*2bc0*/  FFMA.FTZ R223, R191, R221.reuse, R222.reuse ;  /* 0x000000ddbfdf7223 */ /* 0x180fe200000100de */
[-CC-:B------:R-:W-:Y:S01]  /*2bd0*/  FFMA.FTZ R148, R202, R221.reuse, R222.reuse ;  /* 0x000000ddca947223 */ /* 0x180fe200000100de */
[-CC-:B------:R-:W-:Y:S01]  /*2be0*/  FFMA.FTZ R225, R197, R221.reuse, R222.reuse ;  /* 0x000000ddc5e17223 */ /* 0x180fe200000100de */
[----:B------:R-:W-:Y:S01]  /*2bf0*/  ISETP.NE.AND.EX P5, PT, RZ, UR9, PT, P5 ;  /* 0x00000009ff007c0c */ /* 0x000fe2000bfa5350 */
        /* <DEDUP_REMOVED lines=18> */
[----:B------:R-:W-:Y:S01]  /*2d20*/  ISETP.NE.AND.EX P6, PT, RZ, UR15, PT, P6 ;  /* 0x0000000fff007c0c */ /* 0x000fe2000bfc5360 */
        /* <DEDUP_REMOVED lines=8> */
[----:B------:R-:W-:Y:S01]  /*2db0*/  ISETP.NE.U32.AND P5, PT, RZ, UR14, PT ;  /* 0x0000000eff007c0c */ /* 0x000fe2000bfa5070 */
[-C--:B------:R-:W-:Y:S01]  /*2dc0*/  FMUL.FTZ R221, R145, R219.reuse ;  /* 0x000000db91dd7220 */ /* 0x080fe20000410000 */
[-C--:B------:R-:W-:Y:S01]  /*2dd0*/  FMUL.FTZ R172, R144, R219.reuse ;  /* 0x000000db90ac7220 */ /* 0x080fe20000410000 */
[-C--:B------:R-:W-:Y:S01]  /*2de0*/  FMUL.FTZ R223, R149, R219.reuse ;  /* 0x000000db95df7220 */ /* 0x080fe20000410000 */
[----:B------:R-:W-:Y:S01]  /*2df0*/  ISETP.NE.AND.EX P5, PT, RZ, UR15, PT, P5 ;  /* 0x0000000fff007c0c */ /* 0x000fe2000bfa5350 */
[-C--:B------:R-:W-:Y:S01]  /*2e00*/  FMUL.FTZ R222, R146, R219.reuse ;  /* 0x000000db92de7220 */ /* 0x080fe20000410000 */
[-C--:B------:R-:W-:Y:S01]  /*2e10*/  FMUL.FTZ R225, R147, R219.reuse ;  /* 0x000000db93e17220 */ /* 0x080fe20000410000 */
[-C--:B------:R-:W-:Y:S01]  /*2e20*/  FMUL.FTZ R226, R148, R219.reuse ;  /* 0x000000db94e27220 */ /* 0x080fe20000410000 */
        /* <DEDUP_REMOVED lines=27> */
[----:B------:R-:W-:-:S05]  /*2fe0*/  F2FP.BF16.F32.PACK_AB R147, R228, R219 ;  /* 0x000000dbe493723e */ /* 0x000fca00000010ff */
        /* <DEDUP_REMOVED lines=21> */
.L_x_3850:
[----:B------:R-:W-:Y:S05]  /*3140*/  BSYNC B0 ;  /* 0x0000000000007941 */ /* 0x000fea0003800000 */
.L_x_3849:
[----:B------:R-:W-:Y:S02]  /*3150*/  IADD3 R27, R27, UR18, RZ ;  /* 0x000000121b1b7c10 */ /* 0x000fe4000fffe0ff */
[----:B------:R-:W-:Y:S02]  /*3160*/  SEL R219, RZ, 0x1, P4 ;  /* 0x00000001ffdb7807 */ /* 0x000fe40002000000 */
[----:B------:R-:W-:-:S13]  /*3170*/  ISETP.GE.AND P5, PT, R27, UR19, PT ;  /* 0x000000131b007c0c */ /* 0x000fda000bfa6270 */
[----:B------:R-:W-:Y:S05]  /*3180*/  @!P5 BRA `(.L_x_3851) ;  /* 0xffffffd8001cd947 */ /* 0x000fea000383ffff */
.L_x_3837:
        /* <DEDUP_REMOVED lines=8> */
[----:B-----5:R-:W1:Y:S08]  /*3210*/  LDC.64 R4, c[0x0][0x2d8] ;  /* 0x0000b600ff047b82 */ /* 0x020e700000000a00 */
        /* <DEDUP_REMOVED lines=11> */
.L_x_3853:
[----:B------:R-:W-:Y:S05]  /*32d0*/  BSYNC B0 ;  /* 0x0000000000007941 */ /* 0x000fea0003800000 */
.L_x_3852:
[----:B------:R-:W-:Y:S04]  /*32e0*/  BSSY B0, `(.L_x_3854) ;  /* 0x000000f000007945 */ /* 0x000fe80003800000 */
[----:B------:R-:W-:Y:S05]  /*32f0*/  @!P2 BRA `(.L_x_3855) ;  /* 0x000000000034a947 */ /* 0x000fea0003800000 */
[----:B0-----:R-:W0:Y:S08]  /*3300*/  LDC.64 R2, c[0x0][0x2d0] ;  /* 0x0000b400ff027b82 */ /* 0x001e300000000a00 */
        /* <DEDUP_REMOVED lines=12> */
.L_x_3855:
[----:B------:R-:W-:Y:S05]  /*33d0*/  BSYNC B0 ;  /* 0x0000000000007941 */ /* 0x000fea0003800000 */
.L_x_3854:
[----:B------:R-:W-:Y:S05]  /*33e0*/  @!P1 EXIT ;  /* 0x000000000000994d */ /* 0x000fea0003800000 */
[----:B0--3--:R-:W0:Y:S08]  /*33f0*/  LDC.64 R2, c[0x0][0x2d0] ;  /* 0x0000b400ff027b82 */ /* 0x009e300000000a00 */
[----:B-----5:R-:W1:Y:S08]  /*3400*/  LDC.64 R4, c[0x0][0x2d8] ;  /* 0x0000b600ff047b82 */ /* 0x020e700000000a00 */
        /* <DEDUP_REMOVED lines=11> */
.L_x_3844:
[----:B------:R-:W-:Y:S02]  /*34c0*/  MOV R221, R223 ;  /* 0x000000df00dd7202 */ /* 0x000fe40000000f00 */
[----:B------:R-:W-:Y:S02]  /*34d0*/  MOV R222, 0x10 ;  /* 0x0000001000de7802 */ /* 0x000fe40000000f00 */
[----:B------:R-:W-:Y:S02]  /*34e0*/  MOV R225, 0x1f ;  /* 0x0000001f00e17802 */ /* 0x000fe40000000f00 */
[----:B------:R-:W-:-:S07]  /*34f0*/  MOV R150, 0xffffffff ;  /* 0xffffffff00967802 */ /* 0x000fce0000000f00 */
[----:B------:R-:W-:Y:S05]  /*3500*/  WARPSYNC.COLLECTIVE R150, `(.L_x_3856) ;  /* 0x0000000096087348 */ /* 0x000fea0003c00000 */
[----:B------:R0:W1:Y:S02]  /*3510*/  SHFL.DOWN P6, R151, R221, R222, R225 ;  /* 0x080000dedd977389 */ /* 0x00006400000c00e1 */
[----:B01----:R-:W-:Y:S01]  /*3520*/  ENDCOLLECTIVE ;  /* 0x000000000000791b */ /* 0x003fe20003800000 */
.L_x_3856:
[----:B------:R-:W-:Y:S02]  /*3530*/  MOV R221, R224 ;  /* 0x000000e000dd7202 */ /* 0x000fe40000000f00 */
[----:B------:R-:W-:-:S07]  /*3540*/  MOV R142, R151 ;  /* 0x00000097008e7202 */ /* 0x000fce0000000f00 */
[----:B------:R-:W-:Y:S05]  /*3550*/  WARPSYNC.COLLECTIVE R150, `(.L_x_3857) ;  /* 0x0000000096087348 */ /* 0x000fea0003c00000 */
[----:B------:R0:W1:Y:S02]  /*3560*/  SHFL.DOWN P6, R151, R221, R222, R225 ;  /* 0x080000dedd977389 */ /* 0x00006400000c00e1 */
[----:B01----:R-:W-:Y:S01]  /*3570*/  ENDCOLLECTIVE ;  /* 0x000000000000791b */ /* 0x003fe20003800000 */
.L_x_3857:
[----:B------:R-:W-:-:S05]  /*3580*/  FADD.FTZ R142, R142, R223 ;  /* 0x000000df8e8e7221 */ /* 0x000fca0000010000 */
[----:B------:R-:W-:Y:S02]  /*3590*/  MOV R221, R142 ;  /* 0x0000008e00dd7202 */ /* 0x000fe40000000f00 */
[----:B------:R-:W-:Y:S02]  /*35a0*/  MOV R222, 0x8 ;  /* 0x0000000800de7802 */ /* 0x000fe40000000f00 */
[----:B------:R-:W-:-:S07]  /*35b0*/  MOV R143, R151 ;  /* 0x00000097008f7202 */ /* 0x000fce0000000f00 */
[----:B------:R-:W-:Y:S05]  /*35c0*/  WARPSYNC.COLLECTIVE R150, `(.L_x_3858) ;  /* 0x0000000096087348 */ /* 0x000fea0003c00000 */
[----:B------:R0:W1:Y:S02]  /*35d0*/  SHFL.DOWN P6, R151, R221, R222, R225 ;  /* 0x080000dedd977389 */ /* 0x00006400000c00e1 */
[----:B01----:R-:W-:Y:S01]  /*35e0*/  ENDCOLLECTIVE ;  /* 0x000000000000791b */ /* 0x003fe20003800000 */
.L_x_3858:
[----:B------:R-:W-:-:S05]  /*35f0*/  FADD.FTZ R143, R143, R224 ;  /* 0x000000e08f8f7221 */ /* 0x000fca0000010000 */
[----:B------:R-:W-:Y:S02]  /*3600*/  MOV R221, R143 ;  /* 0x0000008f00dd7202 */ /* 0x000fe40000000f00 */
[----:B------:R-:W-:-:S07]  /*3610*/  MOV R145, R151 ;  /* 0x0000009700917202 */ /* 0x000fce0000000f00 */
[----:B------:R-:W-:Y:S05]  /*3620*/  WARPSYNC.COLLECTIVE R150, `(.L_x_3859) ;  /* 0x0000000096087348 */ /* 0x000fea0003c00000 */
[----:B------:R0:W1:Y:S02]  /*3630*/  SHFL.DOWN P6, R151, R221, R222, R225 ;  /* 0x080000dedd977389 */ /* 0x00006400000c00e1 */
[----:B01----:R-:W-:Y:S01]  /*3640*/  ENDCOLLECTIVE ;  /* 0x000000000000791b */ /* 0x003fe20003800000 */
.L_x_3859:
[----:B------:R-:W-:-:S05]  /*3650*/  FADD.FTZ R145, R142, R145 ;  /* 0x000000918e917221 */ /* 0x000fca0000010000 */
[----:B------:R-:W-:Y:S02]  /*3660*/  MOV R221, R145 ;  /* 0x0000009100dd7202 */ /* 0x000fe40000000f00 */
[----:B------:R-:W-:Y:S02]  /*3670*/  MOV R222, 0x4 ;  /* 0x0000000400de7802 */ /* 0x000fe40000000f00 */
[----:B------:R-:W-:-:S07]  /*3680*/  MOV R144, R151 ;  /* 0x0000009700907202 */ /* 0x000fce0000000f00 */
[----:B------:R-:W-:Y:S05]  /*3690*/  WARPSYNC.COLLECTIVE R150, `(.L_x_3860) ;  /* 0x0000000096087348 */ /* 0x000fea0003c00000 */
[----:B------:R0:W1:Y:S02]  /*36a0*/  SHFL.DOWN P6, R151, R221, R222, R225 ;  /* 0x080000dedd977389 */ /* 0x00006400000c00e1 */
[----:B01----:R-:W-:Y:S01]  /*36b0*/  ENDCOLLECTIVE ;  /* 0x000000000000791b */ /* 0x003fe20003800000 */
.L_x_3860:
[----:B------:R-:W-:-:S05]  /*36c0*/  FADD.FTZ R144, R143, R144 ;  /* 0x000000908f907221 */ /* 0x000fca0000010000 */
[----:B------:R-:W-:Y:S02]  /*36d0*/  MOV R221, R144 ;  /* 0x0000009000dd7202 */ /* 0x000fe40000000f00 */
[----:B------:R-:W-:-:S07]  /*36e0*/  MOV R146, R151 ;  /* 0x0000009700927202 */ /* 0x000fce0000000f00 */
[----:B------:R-:W-:Y:S05]  /*36f0*/  WARPSYNC.COLLECTIVE R150, `(.L_x_3861) ;  /* 0x0000000096087348 */ /* 0x000fea0003c00000 */
[----:B------:R0:W1:Y:S02]  /*3700*/  SHFL.DOWN P6, R151, R221, R222, R225 ;  /* 0x080000dedd977389 */ /* 0x00006400000c00e1 */
[----:B01----:R-:W-:Y:S01]  /*3710*/  ENDCOLLECTIVE ;  /* 0x000000000000791b */ /* 0x003fe20003800000 */
.L_x_3861:
[----:B------:R-:W-:-:S05]  /*3720*/  FADD.FTZ R146, R145, R146 ;  /* 0x0000009291927221 */ /* 0x000fca0000010000 */
[----:B------:R-:W-:Y:S02]  /*3730*/  MOV R221, R146 ;  /* 0x0000009200dd7202 */ /* 0x000fe40000000f00 */
[----:B------:R-:W-:Y:S02]  /*3740*/  MOV R222, 0x2 ;  /* 0x0000000200de7802 */ /* 0x000fe40000000f00 */
[----:B------:R-:W-:-:S07]  /*3750*/  MOV R147, R151 ;  /* 0x0000009700937202 */ /* 0x000fce0000000f00 */
[----:B------:R-:W-:Y:S05]  /*3760*/  WARPSYNC.COLLECTIVE R150, `(.L_x_3862) ;  /* 0x0000000096087348 */ /* 0x000fea0003c00000 */
[----:B------:R0:W1:Y:S02]  /*3770*/  SHFL.DOWN P6, R151, R221, R222, R225 ;  /* 0x080000dedd977389 */ /* 0x00006400000c00e1 */
[----:B01----:R-:W-:Y:S01]  /*3780*/  ENDCOLLECTIVE ;  /* 0x000000000000791b */ /* 0x003fe20003800000 */
.L_x_3862:
[----:B------:R-:W-:-:S05]  /*3790*/  FADD.FTZ R147, R144, R147 ;  /* 0x0000009390937221 */ /* 0x000fca0000010000 */
[----:B------:R-:W-:Y:S02]  /*37a0*/  MOV R221, R147 ;  /* 0x0000009300dd7202 */ /* 0x000fe40000000f00 */
[----:B------:R-:W-:-:S07]  /*37b0*/  MOV R149, R151 ;  /* 0x0000009700957202 */ /* 0x000fce0000000f00 */
[----:B------:R-:W-:Y:S05]  /*37c0*/  WARPSYNC.COLLECTIVE R150, `(.L_x_3863) ;  /* 0x0000000096087348 */ /* 0x000fea0003c00000 */
[----:B------:R0:W1:Y:S02]  /*37d0*/  SHFL.DOWN P6, R151, R221, R222, R225 ;  /* 0x080000dedd977389 */ /* 0x00006400000c00e1 */
[----:B01----:R-:W-:Y:S01]  /*37e0*/  ENDCOLLECTIVE ;  /* 0x000000000000791b */ /* 0x003fe20003800000 */
.L_x_3863:
[----:B------:R-:W-:-:S05]  /*37f0*/  FADD.FTZ R149, R146, R149 ;  /* 0x0000009592957221 */ /* 0x000fca0000010000 */
[----:B------:R-:W-:Y:S02]  /*3800*/  MOV R221, R149 ;  /* 0x0000009500dd7202 */ /* 0x000fe40000000f00 */
[----:B------:R-:W-:Y:S02]  /*3810*/  MOV R222, 0x1 ;  /* 0x0000000100de7802 */ /* 0x000fe40000000f00 */
[----:B------:R-:W-:-:S07]  /*3820*/  MOV R148, R151 ;  /* 0x0000009700947202 */ /* 0x000fce0000000f00 */
[----:B------:R-:W-:Y:S05]  /*3830*/  WARPSYNC.COLLECTIVE R150, `(.L_x_3864) ;  /* 0x0000000096087348 */ /* 0x000fea0003c00000 */
[----:B------:R0:W1:Y:S02]  /*3840*/  SHFL.DOWN P6, R151, R221, R222, R225 ;  /* 0x080000dedd977389 */ /* 0x00006400000c00e1 */
[----:B01----:R-:W-:Y:S01]  /*3850*/  ENDCOLLECTIVE ;  /* 0x000000000000791b */ /* 0x003fe20003800000 */
.L_x_3864:
[----:B------:R-:W-:-:S05]  /*3860*/  FADD.FTZ R142, R147, R148 ;  /* 0x00000094938e7221 */ /* 0x000fca0000010000 */
[----:B------:R-:W-:Y:S02]  /*3870*/  MOV R221, R142 ;  /* 0x0000008e00dd7202 */ /* 0x000fe40000000f00 */
[----:B------:R-:W-:-:S07]  /*3880*/  MOV R148, R151 ;  /* 0x0000009700947202 */ /* 0x000fce0000000f00 */
[----:B------:R-:W-:Y:S05]  /*3890*/  WARPSYNC.COLLECTIVE R150, `(.L_x_3865) ;  /* 0x0000000096087348 */ /* 0x000fea0003c00000 */
[----:B------:R0:W1:Y:S02]  /*38a0*/  SHFL.DOWN P6, R151, R221, R222, R225 ;  /* 0x080000dedd977389 */ /* 0x00006400000c00e1 */
[----:B01----:R-:W-:Y:S01]  /*38b0*/  ENDCOLLECTIVE ;  /* 0x000000000000791b */ /* 0x003fe20003800000 */
.L_x_3865:
[----:B------:R-:W-:Y:S01]  /*38c0*/  MOV R143, R151 ;  /* 0x00000097008f7202 */ /* 0x000fe20000000f00 */
[----:B------:R-:W-:Y:S06]  /*38d0*/  BRA `(.L_x_3866) ;  /* 0xffffffe400087947 */ /* 0x000fec000383ffff */
.L_x_3867:
        /* <DEDUP_REMOVED lines=10> */
.L_x_11323:


//--------------------- .text._ZN10layer_norm13ln_bwd_kernelINS_13Kernel_traitsI13__nv_bfloat16S2_fS2_fjLj3072ELj1ELj1ELj4ELj16ENS_18Kernel_traits_baseILj3072ES2_S2_fS2_fjLj128EEEEELb0ELb1ELb0ELb1EEEvNS_9BwdParamsE --------------------------
	.section	.text._ZN10layer_norm13ln_bwd_kernelINS_13Kernel_traitsI13__nv_bfloat16S2_fS2_fjLj3072ELj1ELj1ELj4ELj16ENS_18Kernel_traits_baseILj3072ES2_S2_fS2_fjLj128EEEEELb0ELb1ELb0ELb1EEEvNS_9BwdParamsE,"ax",@progbits
	.align	128
        .global         _ZN10layer_norm13ln_bwd_kernelINS_13Kernel_traitsI13__nv_bfloat16S2_fS2_fjLj3072ELj1ELj1ELj4ELj16ENS_18Kernel_traits_baseILj3072ES2_S2_fS2_fjLj128EEEEELb0ELb1ELb0ELb1EEEvNS_9BwdParamsE
        .type           _ZN10layer_norm13ln_bwd_kernelINS_13Kernel_traitsI13__nv_bfloat16S2_fS2_fjLj3072ELj1ELj1ELj4ELj16ENS_18Kernel_traits_baseILj3072ES2_S2_fS2_fjLj128EEEEELb0ELb1ELb0ELb1EEEvNS_9BwdParamsE,@function
        .size           _ZN10layer_norm13ln_bwd_kernelINS_13Kernel_traitsI13__nv_bfloat16S2_fS2_fjLj3072ELj1ELj1ELj4ELj16ENS_18Kernel_traits_baseILj3072ES2_S2_fS2_fjLj128EEEEELb0ELb1ELb0ELb1EEEvNS_9BwdParamsE,(.L_x_11324 - _ZN10layer_norm13ln_bwd_kernelINS_13Kernel_traitsI13__nv_bfloat16S2_fS2_fjLj3072ELj1ELj1ELj4ELj16ENS_18Kernel_traits_baseILj3072ES2_S2_fS2_fjLj128EEEEELb0ELb1ELb0ELb1EEEvNS_9BwdParamsE)
        .other          _ZN10layer_norm13ln_bwd_kernelINS_13Kernel_traitsI13__nv_bfloat16S2_fS2_fjLj3072ELj1ELj1ELj4ELj16ENS_18Kernel_traits_baseILj3072ES2_S2_fS2_fjLj128EEEEELb0ELb1ELb0ELb1EEEvNS_9BwdParamsE,@"STO_CUDA_ENTRY STV_DEFAULT"
_ZN10layer_norm13ln_bwd_kernelINS_13Kernel_traitsI13__nv_bfloat16S2_fS2_fjLj3072ELj1ELj1ELj4ELj16ENS_18Kernel_traits_baseILj3072ES2_S2_fS2_fjLj128EEEEELb0ELb1ELb0ELb1EEEvNS_9BwdParamsE:
.text._ZN10layer_norm13ln_bwd_kernelINS_13Kernel_traitsI13__nv_bfloat16S2_fS2_fjLj3072ELj1ELj1ELj4ELj16ENS_18Kernel_traits_baseILj3072ES2_S2_fS2_fjLj128EEEEELb0ELb1ELb0ELb1EEEvNS_9BwdParamsE:
        /* <DEDUP_REMOVED lines=51> */
.L_x_3868:
        /* <DEDUP_REMOVED lines=16> */
[----:B------:R-:W-:-:S02]  /*0430*/  HFMA2.MMA R202, -RZ, RZ, 0, 5.9604644775390625e-08 ;  /* 0x00000001ffca7435 */ /* 0x000fc400000001ff */
[----:B------:R-:W-:Y:S01]  /*0440*/  HFMA2.MMA R174, -RZ, RZ, 0, 0 ;  /* 0x00000000ffae7435 */ /* 0x000fe200000001ff */
[----:B------:R-:W-:Y:S02]  /*0450*/  ISETP.NE.AND.EX P0, PT, RZ, UR5, PT, P0 ;  /* 0x00000005ff007c0c */ /* 0x000fe4000bf05300 */
[----:B0-----:R-:W-:Y:S02]  /*0460*/  CS2R R2, SRZ ;  /* 0x0000000000027805 */ /* 0x001fe4000001ff00 */
        /* <DEDUP_REMOVED lines=23> */
[----:B--2---:R-:W-:Y:S02]  /*05e0*/  PRMT R183, R24, 0x7632, R183 ;  /* 0x0000763218b77816 */ /* 0x004fe400000000b7 */
        /* <DEDUP_REMOVED lines=9> */
[----:B------:R-:W-:-:S02]  /*0680*/  PRMT R185, R26, 0x7632, R185 ;  /* 0x000076321ab97816 */ /* 0x000fc400000000b9 */
[----:B------:R-:W-:Y:S02]  /*0690*/  PRMT R186, R27, 0x7632, R186 ;  /* 0x000076321bba7816 */ /* 0x000fe400000000ba */
[----:B-----5:R-:W-:Y:S02]  /*06a0*/  PRMT R187, R12, 0x7632, R187 ;  /* 0x000076320cbb7816 */ /* 0x020fe400000000bb */
        /* <DEDUP_REMOVED lines=71> */
.L_x_3872:
        /* <DEDUP_REMOVED lines=10> */
[----:B0-----:R-:W-:-:S04]  /*0bc0*/  @P0 LEA R100, P1, R141, R80, 0x1 ;  /* 0x000000508d640211 */ /* 0x001fc800078208ff */
[----:B------:R-:W-:-:S03]  /*0bd0*/  @P0 LEA.HI.X R101, R141, R81, R84, 0x1, P1 ;  /* 0x000000518d650211 */ /* 0x000fc600008f0c54 */
[----:B------:R-:W0:Y:S01]  /*0be0*/  LDC.64 R200, c[0x0][0x258] ;  /* 0x00009600ffc87b82 */ /* 0x000e220000000a00 */
[----:B-1----:R-:W-:Y:S01]  /*0bf0*/  IMAD.WIDE R98, R141, 0x4, R98 ;  /* 0x000000048d627825 */ /* 0x002fe200078e0262 */
[C---:B------:R-:W-:Y:S01]  /*0c00*/  IADD3 R203, R207.reuse, 0x80, RZ ;  /* 0x00000080cfcb7810 */ /* 0x040fe20007ffe0ff */
[----:B------:R-:W4:Y:S01]  /*0c10*/  @P0 LDG.E.U16 R206, desc[UR6][R100.64] ;  /* 0x0000000664ce0981 */ /* 0x000f22000c1e1500 */
[----:B------:R-:W-:-:S03]  /*0c20*/  IADD3 R199, R207, 0x100, RZ ;  /* 0x00000100cfc77810 */ /* 0x000fc60007ffe0ff */
[----:B------:R-:W4:Y:S01]  /*0c30*/  LDG.E R208, desc[UR6][R98.64] ;  /* 0x0000000662d07981 */ /* 0x000f22000c1e1900 */
[C---:B--2---:R-:W-:Y:S01]  /*0c40*/  IMAD.WIDE.U32 R84, R207.reuse, 0x10, R108 ;  /* 0x00000010cf547825 */ /* 0x044fe200078e006c */
[----:B------:R-:W1:Y:S03]  /*0c50*/  LDC.64 R156, c[0x0][0x2c8] ;  /* 0x0000b200ff9c7b82 */ /* 0x000e660000000a00 */
[----:B---3--:R-:W-:Y:S02]  /*0c60*/  IMAD.WIDE.U32 R112, R207, 0x20, R204 ;  /* 0x00000020cf707825 */ /* 0x008fe400078e00cc */
[----:B------:R-:W2:Y:S02]  /*0c70*/  LDG.E.128 R84, desc[UR6][R84.64] ;  /* 0x0000000654547981 */ /* 0x000ea4000c1e1d00 */
[----:B------:R-:W-:Y:S02]  /*0c80*/  IMAD.WIDE.U32 R96, R203, 0x10, R108 ;  /* 0x00000010cb607825 */ /* 0x000fe400078e006c */
[----:B------:R-:W3:Y:S02]  /*0c90*/  LDG.E.128 R80, desc[UR6][R112.64] ;  /* 0x0000000670507981 */ /* 0x000ee4000c1e1d00 */
[----:B0-----:R-:W-:-:S02]  /*0ca0*/  IMAD.WIDE R200, R141, 0x4, R200 ;  /* 0x000000048dc87825 */ /* 0x001fc400078e02c8 */
[----:B------:R-:W3:Y:S02]  /*0cb0*/  LDG.E.128 R88, desc[UR6][R112.64+0x10] ;  /* 0x0000100670587981 */ /* 0x000ee4000c1e1d00 */
[----:B------:R-:W-:Y:S02]  /*0cc0*/  IMAD.WIDE.U32 R108, R199, 0x10, R108 ;  /* 0x00000010c76c7825 */ /* 0x000fe400078e006c */
[----:B------:R-:W3:Y:S02]  /*0cd0*/  LDG.E.128 R96, desc[UR6][R96.64] ;  /* 0x0000000660607981 */ /* 0x000ee4000c1e1d00 */
[--C-:B------:R-:W-:Y:S02]  /*0ce0*/  IMAD.WIDE.U32 R158, R203, 0x20, R204.reuse ;  /* 0x00000020cb9e7825 */ /* 0x100fe400078e00cc */
[----:B------:R0:W3:Y:S02]  /*0cf0*/  LDG.E R200, desc[UR6][R200.64] ;  /* 0x00000006c8c87981 */ /* 0x0000e4000c1e1900 */
[----:B------:R-:W-:-:S02]  /*0d00*/  IMAD.WIDE.U32 R204, R199, 0x20, R204 ;  /* 0x00000020c7cc7825 */ /* 0x000fc400078e00cc */
[----:B------:R-:W3:Y:S04]  /*0d10*/  LDG.E.128 R108, desc[UR6][R108.64] ;  /* 0x000000066c6c7981 */ /* 0x000ee8000c1e1d00 */
[----:B------:R-:W3:Y:S04]  /*0d20*/  LDG.E.128 R112, desc[UR6][R204.64+0x10] ;  /* 0x00001006cc707981 */ /* 0x000ee8000c1e1d00 */
[----:B------:R-:W3:Y:S04]  /*0d30*/  LDG.E.128 R92, desc[UR6][R158.64] ;  /* 0x000000069e5c7981 */ /* 0x000ee8000c1e1d00 */
[----:B------:R0:W3:Y:S04]  /*0d40*/  LDG.E.128 R100, desc[UR6][R158.64+0x10] ;  /* 0x000010069e647981 */ /* 0x0000e8000c1e1d00 */
[----:B------:R-:W3:Y:S01]  /*0d50*/  LDG.E.128 R104, desc[UR6][R204.64] ;  /* 0x00000006cc687981 */ /* 0x000ee2000c1e1d00 */
[----:B-1----:R-:W-:-:S04]  /*0d60*/  ISETP.NE.U32.AND P1, PT, R156, RZ, PT ;  /* 0x000000ff9c00720c */ /* 0x002fc80003f25070 */
[----:B------:R-:W-:-:S13]  /*0d70*/  ISETP.NE.AND.EX P1, PT, R157, RZ, PT, P1 ;  /* 0x000000ff9d00720c */ /* 0x000fda0003f25310 */
[----:B------:R-:W1:Y:S08]  /*0d80*/  @P1 LDC.64 R162, c[0x0][0x2c8] ;  /* 0x0000b200ffa21b82 */ /* 0x000e700000000a00 */
[----:B------:R-:W1:Y:S01]  /*0d90*/  @P1 LDC.64 R160, c[0x0][0x2c8] ;  /* 0x0000b200ffa01b82 */ /* 0x000e620000000a00 */
[----:B------:R-:W-:Y:S02]  /*0da0*/  ISETP.NE.AND P2, PT, RZ, UR8, PT ;  /* 0x00000008ff007c0c */ /* 0x000fe4000bf45270 */
[----:B0-----:R-:W-:-:S05]  /*0db0*/  MOV R201, 0x3f800000 ;  /* 0x3f80000000c97802 */ /* 0x001fca0000000f00 */
[----:B------:R-:W0:Y:S01]  /*0dc0*/  @P1 LDC.64 R158, c[0x0][0x2c8] ;  /* 0x0000b200ff9e1b82 */ /* 0x000e220000000a00 */
[----:B-1----:R-:W-:-:S05]  /*0dd0*/  @P1 IMAD.WIDE.U32 R162, R207, 0x20, R162 ;  /* 0x00000020cfa21825 */ /* 0x002fca00078e00a2 */
[----:B------:R-:W5:Y:S01]  /*0de0*/  @P1 LDG.E.128 R48, desc[UR6][R162.64] ;  /* 0x00000006a2301981 */ /* 0x000f62000c1e1d00 */
[----:B------:R-:W-:-:S03]  /*0df0*/  @P1 IMAD.WIDE.U32 R160, R203, 0x20, R160 ;  /* 0x00000020cba01825 */ /* 0x000fc600078e00a0 */
[----:B------:R1:W5:Y:S04]  /*0e00*/  @P1 LDG.E.128 R52, desc[UR6][R162.64+0x10] ;  /* 0x00001006a2341981 */ /* 0x000368000c1e1d00 */
[----:B------:R-:W5:Y:S04]  /*0e10*/  @P1 LDG.E.128 R56, desc[UR6][R160.64] ;  /* 0x00000006a0381981 */ /* 0x000f68000c1e1d00 */
[----:B------:R1:W5:Y:S01]  /*0e20*/  @P1 LDG.E.128 R60, desc[UR6][R160.64+0x10] ;  /* 0x00001006a03c1981 */ /* 0x000362000c1e1d00 */
[----:B0-----:R-:W-:-:S05]  /*0e30*/  @P1 IMAD.WIDE.U32 R158, R199, 0x20, R158 ;  /* 0x00000020c79e1825 */ /* 0x001fca00078e009e */
[----:B------:R-:W5:Y:S04]  /*0e40*/  @P1 LDG.E.128 R64, desc[UR6][R158.64] ;  /* 0x000000069e401981 */ /* 0x000f68000c1e1d00 */
[----:B------:R0:W5:Y:S01]  /*0e50*/  @P1 LDG.E.128 R68, desc[UR6][R158.64+0x10] ;  /* 0x000010069e441981 */ /* 0x000162000c1e1d00 */
[----:B------:R-:W-:Y:S01]  /*0e60*/  UMOV UR4, 0xffffffff ;  /* 0xffffffff00047882 */ /* 0x000fe20000000000 */
[----:B------:R-:W-:Y:S02]  /*0e70*/  LOP3.LUT P1, RZ, R0, 0x1f, RZ, 0xc0, !PT ;  /* 0x0000001f00ff7812 */ /* 0x000fe4000782c0ff */
[----:B----4-:R-:W-:Y:S02]  /*0e80*/  @P0 SHF.L.U32 R201, R206, 0x10, RZ ;  /* 0x00000010cec90819 */ /* 0x010fe400000006ff */
[----:B------:R-:W-:-:S02]  /*0e90*/  FSEL R216, R208, RZ, !P2 ;  /* 0x000000ffd0d87208 */ /* 0x000fc40005000000 */
[C---:B--2---:R-:W-:Y:S02]  /*0ea0*/  PRMT R206, R84.reuse, 0x7632, R206 ;  /* 0x0000763254ce7816 */ /* 0x044fe400000000ce */
[----:B------:R-:W-:Y:S01]  /*0eb0*/  SHF.L.U32 R215, R84, 0x10, RZ ;  /* 0x0000001054d77819 */ /* 0x000fe200000006ff */
[C---:B---3--:R-:W-:Y:S01]  /*0ec0*/  FADD.FTZ R225, -R216.reuse, R82 ;  /* 0x00000052d8e17221 */ /* 0x048fe20000010100 */
[C---:B------:R-:W-:Y:S01]  /*0ed0*/  FADD.FTZ R213, -R216.reuse, R80 ;  /* 0x00000050d8d57221 */ /* 0x040fe20000010100 */
[C---:B------:R-:W-:Y:S01]  /*0ee0*/  FADD.FTZ R217, -R216.reuse, R81 ;  /* 0x00000051d8d97221 */ /* 0x040fe20000010100 */
[C---:B------:R-:W-:Y:S01]  /*0ef0*/  SHF.L.U32 R210, R85.reuse, 0x10, RZ ;  /* 0x0000001055d27819 */ /* 0x040fe200000006ff */
[----:B------:R-:W-:Y:S01]  /*0f00*/  FADD.FTZ R233, -R216, R89 ;  /* 0x00000059d8e97221 */ /* 0x000fe20000010100 */
[----:B------:R-:W-:Y:S01]  /*0f10*/  SHF.L.U32 R206, R206, 0x10, RZ ;  /* 0x00000010cece7819 */ /* 0x000fe200000006ff */
[----:B------:R-:W-:Y:S01]  /*0f20*/  FMUL.FTZ R220, R142, R215 ;  /* 0x000000d78edc7220 */ /* 0x000fe20000410000 */
[----:B------:R-:W-:Y:S01]  /*0f30*/  FADD.FTZ R227, -R216, R83 ;  /* 0x00000053d8e37221 */ /* 0x000fe20000010100 */
[----:B------:R-:W-:Y:S01]  /*0f40*/  PRMT R208, R85, 0x7632, R208 ;  /* 0x0000763255d07816 */ /* 0x000fe200000000d0 */
[C---:B------:R-:W-:Y:S01]  /*0f50*/  FMUL.FTZ R224, R200.reuse, R225 ;  /* 0x000000e1c8e07220 */ /* 0x040fe20000410000 */
[C---:B------:R-:W-:Y:S01]  /*0f60*/  FMUL.FTZ R89, R200.reuse, R213 ;  /* 0x000000d5c8597220 */ /* 0x040fe20000410000 */
[----:B------:R-:W-:Y:S01]  /*0f70*/  FMUL.FTZ R226, R200, R217 ;  /* 0x000000d9c8e27220 */ /* 0x000fe20000410000 */
[----:B------:R-:W-:Y:S01]  /*0f80*/  FADD.FTZ R136, R210, R136 ;  /* 0x00000088d2887221 */ /* 0x000fe20000010000 */
[C---:B------:R-:W-:Y:S01]  /*0f90*/  PRMT R80, R111.reuse, 0x7632, R80 ;  /* 0x000076326f507816 */ /* 0x040fe20000000050 */
[----:B-1----:R-:W-:-:S02]  /*0fa0*/  IMAD.U32 R162, R111, 0x10000, RZ ;  /* 0x000100006fa27824 */ /* 0x002fc400078e00ff */
[-C--:B------:R-:W-:Y:S01]  /*0fb0*/  FFMA.FTZ R137, R224, R210.reuse, R137 ;  /* 0x000000d2e0897223 */ /* 0x080fe20000010089 */
[----:B------:R-:W-:Y:S01]  /*0fc0*/  FMUL.FTZ R217, R143, R210 ;  /* 0x000000d28fd97220 */ /* 0x000fe20000410000 */
[C---:B------:R-:W-:Y:S01]  /*0fd0*/  FADD.FTZ R83, -R216.reuse, R113 ;  /* 0x00000071d8537221 */ /* 0x040fe20000010100 */
[----:B------:R-:W-:Y:S01]  /*0fe0*/  FMUL.FTZ R210, R175, R206 ;  /* 0x000000ceafd27220 */ /* 0x000fe20000410000 */
[----:B------:R-:W-:Y:S01]  /*0ff0*/  FADD.FTZ R111, RZ, R220 ;  /* 0x000000dcff6f7221 */ /* 0x000fe20000010000 */
[----:B------:R-:W-:Y:S01]  /*1000*/  FFMA.FTZ R113, R89, R220, RZ ;  /* 0x000000dc59717223 */ /* 0x000fe200000100ff */
[C---:B------:R-:W-:Y:S01]  /*1010*/  FADD.FTZ R221, -R216.reuse, R95 ;  /* 0x0000005fd8dd7221 */ /* 0x040fe20000010100 */
[----:B------:R-:W-:Y:S01]  /*1020*/  FADD.FTZ R161, -R216, R114 ;  /* 0x00000072d8a17221 */ /* 0x000fe20000010100 */
[----:B------:R-:W-:Y:S01]  /*1030*/  SHF.L.U32 R95, R208, 0x10, RZ ;  /* 0x00000010d05f7819 */ /* 0x000fe200000006ff */
[----:B------:R-:W-:Y:S01]  /*1040*/  FADD.FTZ R114, R111, R210 ;  /* 0x000000d26f727221 */ /* 0x000fe20000010000 */
[----:B------:R-:W-:Y:S01]  /*1050*/  FADD.FTZ R101, -R216, R101 ;  /* 0x00000065d8657221 */ /* 0x000fe20000010100 */
[----:B------:R-:W-:Y:S01]  /*1060*/  PRMT R212, R86, 0x7632, R212 ;  /* 0x0000763256d47816 */ /* 0x000fe200000000d4 */
[----:B------:R-:W-:Y:S01]  /*1070*/  FFMA.FTZ R113, R226, R210, R113 ;  /* 0x000000d2e2717223 */ /* 0x000fe20000010071 */
[----:B------:R-:W-:Y:S01]  /*1080*/  PRMT R214, R87, 0x7632, R214 ;  /* 0x0000763257d67816 */ /* 0x000fe200000000d6 */
[C---:B------:R-:W-:Y:S01]  /*1090*/  FADD.FTZ R237, -R216.reuse, R91 ;  /* 0x0000005bd8ed7221 */ /* 0x040fe20000010100 */
[----:B------:R-:W-:Y:S01]  /*10a0*/  FADD.FTZ R205, -R216, R104 ;  /* 0x00000068d8cd7221 */ /* 0x000fe20000010100 */
[----:B------:R-:W-:Y:S01]  /*10b0*/  SHF.L.U32 R231, R86, 0x10, RZ ;  /* 0x0000001056e77819 */ /* 0x000fe200000006ff */
[----:B------:R-:W-:Y:S01]  /*10c0*/  FMUL.FTZ R104, R200, R101 ;  /* 0x00000065c8687220 */ /* 0x000fe20000410000 */
[----:B------:R-:W-:Y:S01]  /*10d0*/  FADD.FTZ R235, -R216, R90 ;  /* 0x0000005ad8eb7221 */ /* 0x000fe20000010100 */
[C---:B------:R-:W-:Y:S01]  /*10e0*/  PRMT R86, R109.reuse, 0x7632, R86 ;  /* 0x000076326d567816 */ /* 0x040fe20000000056 */
[----:B------:R-:W-:Y:S01]  /*10f0*/  FMUL.FTZ R208, R176, R95 ;  /* 0x0000005fb0d07220 */ /* 0x000fe20000410000 */
[----:B------:R-:W-:Y:S01]  /*1100*/  SHF.L.U32 R84, R109, 0x10, RZ ;  /* 0x000000106d547819 */ /* 0x000fe200000006ff */
[----:B------:R-:W-:Y:S01]  /*1110*/  FADD.FTZ R101, R114, R217 ;  /* 0x000000d972657221 */ /* 0x000fe20000010000 */
[C---:B------:R-:W-:Y:S01]  /*1120*/  FADD.FTZ R229, -R216.reuse, R88 ;  /* 0x00000058d8e57221 */ /* 0x040fe20000010100 */
[C-C-:B------:R-:W-:Y:S01]  /*1130*/  FADD.FTZ R91, -R216.reuse, R92.reuse ;  /* 0x0000005cd85b7221 */ /* 0x140fe20000010100 */
[----:B------:R-:W-:Y:S01]  /*1140*/  FADD.FTZ R211, -R216, R93 ;  /* 0x0000005dd8d37221 */ /* 0x000fe20000010100 */
[----:B------:R-:W-:Y:S01]  /*1150*/  FMUL.FTZ R222, R200, R227 ;  /* 0x000000e3c8de7220 */ /* 0x000fe20000410000 */
[----:B------:R-:W-:Y:S01]  /*1160*/  SHF.L.U32 R90, R212, 0x10, RZ ;  /* 0x00000010d45a7819 */ /* 0x000fe200000006ff */
[----:B------:R-:W-:Y:S01]  /*1170*/  FFMA.FTZ R113, R224, R217, R113 ;  /* 0x000000d9e0717223 */ /* 0x000fe20000010071 */
[----:B------:R-:W-:Y:S01]  /*1180*/  SHF.L.U32 R109, R214, 0x10, RZ ;  /* 0x00000010d66d7819 */ /* 0x000fe200000006ff */
[----:B------:R-:W-:Y:S01]  /*1190*/  FMUL.FTZ R212, R200, R237 ;  /* 0x000000edc8d47220 */ /* 0x000fe20000410000 */
[----:B------:R-:W-:Y:S01]  /*11a0*/  PRMT R92, R108, 0x7632, R92 ;  /* 0x000076326c5c7816 */ /* 0x000fe2000000005c */
[----:B------:R-:W-:Y:S01]  /*11b0*/  FADD.FTZ R209, -R216, R106 ;  /* 0x0000006ad8d17221 */ /* 0x000fe20000010100 */
        /* <DEDUP_REMOVED lines=21> */
[--C-:B------:R-:W-:Y:S01]  /*1310*/  FADD.FTZ R219, -R216, R94.reuse ;  /* 0x0000005ed8db7221 */ /* 0x100fe20000010100 */
[----:B------:R-:W-:Y:S01]  /*1320*/  FFMA.FTZ R113, R218, R215, R113 ;  /* 0x000000d7da717223 */ /* 0x000fe20000010071 */
[----:B------:R-:W-:Y:S01]  /*1330*/  PRMT R94, R96, 0x7632, R94 ;  /* 0x00007632605e7816 */ /* 0x000fe2000000005e */
[----:B------:R-:W-:Y:S01]  /*1340*/  FADD.FTZ R28, R84, R28 ;  /* 0x0000001c541c7221 */ /* 0x000fe20000010000 */
[----:B------:R-:W-:Y:S01]  /*1350*/  SHF.L.U32 R223, R96, 0x10, RZ ;  /* 0x0000001060df7819 */ /* 0x000fe200000006ff */
[-C--:B------:R-:W-:Y:S01]  /*1360*/  FFMA.FTZ R124, R109, R84.reuse, R124 ;  /* 0x000000546d7c7223 */ /* 0x080fe2000001007c */
[----:B------:R-:W-:Y:S01]  /*1370*/  PRMT R96, R97, 0x7632, R96 ;  /* 0x0000763261607816 */ /* 0x000fe20000000060 */
[----:B------:R-:W-:Y:S01]  /*1380*/  FMUL.FTZ R114, R151, R84 ;  /* 0x0000005497727220 */ /* 0x000fe20000410000 */
[----:B------:R-:W-:Y:S01]  /*1390*/  SHF.L.U32 R204, R97, 0x10, RZ ;  /* 0x0000001061cc7819 */ /* 0x000fe200000006ff */
[C---:B------:R-:W-:Y:S01]  /*13a0*/  FADD.FTZ R97, -R216.reuse, R100 ;  /* 0x00000064d8617221 */ /* 0x040fe20000010100 */
[C---:B0-----:R-:W-:Y:S01]  /*13b0*/  PRMT R158, R99.reuse, 0x7632, R158 ;  /* 0x00007632639e7816 */ /* 0x041fe2000000009e */
[C---:B------:R-:W-:Y:S01]  /*13c0*/  FADD.FTZ R103, -R216.reuse, R103 ;  /* 0x00000067d8677221 */ /* 0x040fe20000010100 */
[----:B------:R-:W-:Y:S01]  /*13d0*/  SHF.L.U32 R160, R99, 0x10, RZ ;  /* 0x0000001063a07819 */ /* 0x000fe200000006ff */
[C---:B------:R-:W-:Y:S01]  /*13e0*/  FADD.FTZ R99, -R216.reuse, R102 ;  /* 0x00000066d8637221 */ /* 0x040fe20000010100 */
[C---:B------:R-:W-:Y:S01]  /*13f0*/  FADD.FTZ R105, -R216.reuse, R105 ;  /* 0x00000069d8697221 */ /* 0x040fe20000010100 */
[C---:B------:R-:W-:Y:S01]  /*1400*/  FADD.FTZ R107, -R216.reuse, R107 ;  /* 0x0000006bd86b7221 */ /* 0x040fe20000010100 */
[C---:B------:R-:W-:Y:S01]  /*1410*/  FADD.FTZ R87, -R216.reuse, R112 ;  /* 0x00000070d8577221 */ /* 0x040fe20000010100 */
[----:B------:R-:W-:Y:S01]  /*1420*/  FADD.FTZ R81, -R216, R115 ;  /* 0x00000073d8517221 */ /* 0x000fe20000010100 */
[----:B------:R-:W-:Y:S01]  /*1430*/  FMUL.FTZ R213, R145, R228 ;  /* 0x000000e491d57220 */ /* 0x000fe20000410000 */
[----:B------:R-:W-:Y:S01]  /*1440*/  FADD.FTZ R84, R93, R90 ;  /* 0x0000005a5d547221 */ /* 0x000fe20000010000 */
[----:B------:R-:W-:Y:S01]  /*1450*/  FMUL.FTZ R216, R200, R235 ;  /* 0x000000ebc8d87220 */ /* 0x000fe20000410000 */
[----:B------:R-:W-:Y:S01]  /*1460*/  FFMA.FTZ R113, R214, R90, R113 ;  /* 0x0000005ad6717223 */ /* 0x000fe20000010071 */
[----:B------:R-:W-:Y:S01]  /*1470*/  FADD.FTZ R128, R228, R128 ;  /* 0x00000080e4807221 */ /* 0x000fe20000010000 */
[----:B------:R-:W-:Y:S01]  /*1480*/  FADD.FTZ R93, R84, R213 ;  /* 0x000000d5545d7221 */ /* 0x000fe20000010000 */
[----:B------:R-:W-:Y:S01]  /*1490*/  FFMA.FTZ R129, R216, R228, R129 ;  /* 0x000000e4d8817223 */ /* 0x000fe20000010081 */
[----:B------:R-:W-:Y:S01]  /*14a0*/  FFMA.FTZ R135, R222, R95, R135 ;  /* 0x0000005fde877223 */ /* 0x000fe20000010087 */
[----:B------:R-:W-:Y:S01]  /*14b0*/  FADD.FTZ R134, R95, R134 ;  /* 0x000000865f867221 */ /* 0x000fe20000010000 */
[----:B------:R-:W-:Y:S01]  /*14c0*/  FFMA.FTZ R101, R216, R213, R113 ;  /* 0x000000d5d8657223 */ /* 0x000fe20000010071 */
[----:B------:R-:W-:Y:S01]  /*14d0*/  FMUL.FTZ R95, R200, R91 ;  /* 0x0000005bc85f7220 */ /* 0x000fe20000410000 */
[----:B------:R-:W-:Y:S01]  /*14e0*/  SHF.L.U32 R228, R94, 0x10, RZ ;  /* 0x000000105ee47819 */ /* 0x000fe200000006ff */
[C---:B------:R-:W-:Y:S01]  /*14f0*/  FMUL.FTZ R91, R200.reuse, R211 ;  /* 0x000000d3c85b7220 */ /* 0x040fe20000410000 */
        /* <DEDUP_REMOVED lines=12> */
[----:B------:R-:W-:Y:S01]  /*15c0*/  FMUL.FTZ R206, R200, R221 ;  /* 0x000000ddc8ce7220 */ /* 0x000fe20000410000 */
[----:B------:R-:W-:Y:S01]  /*15d0*/  FMUL.FTZ R96, R147, R204 ;  /* 0x000000cc93607220 */ /* 0x000fe20000410000 */
[----:B------:R-:W-:Y:S01]  /*15e0*/  FADD.FTZ R87, R87, R228 ;  /* 0x000000e457577221 */ /* 0x000fe20000010000 */
[----:B------:R-:W-:Y:S01]  /*15f0*/  PRMT R82, R110, 0x7632, R82 ;  /* 0x000076326e527816 */ /* 0x000fe20000000052 */
[----:B------:R-:W-:Y:S01]  /*1600*/  FMUL.FTZ R211, R200, R219 ;  /* 0x000000dbc8d37220 */ /* 0x000fe20000410000 */
[----:B------:R-:W-:Y:S01]  /*1610*/  SHF.L.U32 R85, R110, 0x10, RZ ;  /* 0x000000106e557819 */ /* 0x000fe200000006ff */
[----:B------:R-:W-:Y:S01]  /*1620*/  FFMA.FTZ R84, R91, R228, R84 ;  /* 0x000000e45b547223 */ /* 0x000fe20000010054 */
[----:B------:R-:W-:Y:S01]  /*1630*/  FMUL.FTZ R110, R200, R105 ;  /* 0x00000069c86e7220 */ /* 0x000fe20000410000 */
[----:B------:R-:W-:Y:S01]  /*1640*/  PRMT R163, R98, 0x7632, R163 ;  /* 0x0000763262a37816 */ /* 0x000fe200000000a3 */
[-C--:B------:R-:W-:Y:S01]  /*1650*/  FFMA.FTZ R45, R206, R100.reuse, R45 ;  /* 0x00000064ce2d7223 */ /* 0x080fe2000001002d */
[----:B------:R-:W-:Y:S01]  /*1660*/  SHF.L.U32 R159, R98, 0x10, RZ ;  /* 0x00000010629f7819 */ /* 0x000fe200000006ff */
[----:B------:R-:W-:Y:S01]  /*1670*/  FADD.FTZ R37, R100, R37 ;  /* 0x0000002564257221 */ /* 0x000fe20000010000 */
[----:B------:R-:W-:Y:S01]  /*1680*/  FMUL.FTZ R105, R180, R100 ;  /* 0x00000064b4697220 */ /* 0x000fe20000410000 */
[----:B------:R-:W-:Y:S01]  /*1690*/  FADD.FTZ R100, R87, R96 ;  /* 0x0000006057647221 */ /* 0x000fe20000010000 */
        /* <DEDUP_REMOVED lines=16> */
[----:B------:R-:W-:Y:S01]  /*17a0*/  SHF.L.U32 R93, R80, 0x10, RZ ;  /* 0x00000010505d7819 */ /* 0x000fe200000006ff */
        /* <DEDUP_REMOVED lines=14> */
[----:B------:R-:W-:Y:S01]  /*1890*/  FADD.FTZ R35, R160, R35 ;  /* 0x00000023a0237221 */ /* 0x000fe20000010000 */
[----:B------:R-:W-:Y:S01]  /*18a0*/  FFMA.FTZ R26, R99, R160, R26 ;  /* 0x000000a0631a7223 */ /* 0x000fe2000001001a */
[----:B------:R-:W-:Y:S01]  /*18b0*/  FMUL.FTZ R160, R200, R83 ;  /* 0x00000053c8a07220 */ /* 0x000fe20000410000 */
[----:B------:R-:W-:Y:S01]  /*18c0*/  SHF.L.U32 R86, R86, 0x10, RZ ;  /* 0x0000001056567819 */ /* 0x000fe200000006ff */
[----:B------:R-:W-:Y:S01]  /*18d0*/  FADD.FTZ R83, R80, R115 ;  /* 0x0000007350537221 */ /* 0x000fe20000010000 */
[----:B------:R-:W-:Y:S01]  /*18e0*/  FFMA.FTZ R80, R110, R115, R85 ;  /* 0x000000736e507223 */ /* 0x000fe20000010055 */
[----:B------:R-:W-:Y:S01]  /*18f0*/  FADD.FTZ R36, R159, R36 ;  /* 0x000000249f247221 */ /* 0x000fe20000010000 */
[----:B------:R-:W-:Y:S01]  /*1900*/  FFMA.FTZ R46, R97, R159, R46 ;  /* 0x0000009f612e7223 */ /* 0x000fe2000001002e */
[----:B------:R-:W-:Y:S01]  /*1910*/  FADD.FTZ R84, R83, R114 ;  /* 0x0000007253547221 */ /* 0x000fe20000010000 */
[----:B------:R-:W-:Y:S01]  /*1920*/  FMUL.FTZ R159, R184, R86 ;  /* 0x00000056b89f7220 */ /* 0x000fe20000410000 */
        /* <DEDUP_REMOVED lines=54> */
.L_x_3883:
[----:B01----:R-:W-:Y:S01]  /*1c90*/  FADD.FTZ R80, R80, R81 ;  /* 0x0000005150507221 */ /* 0x003fe20000010000 */
[----:B------:R-:W-:Y:S01]  /*1ca0*/  LOP3.LUT P4, RZ, R202, 0xff, RZ, 0xc0, !PT ;  /* 0x000000ffcaff7812 */ /* 0x000fe2000788c0ff */
[----:B--2---:R-:W-:Y:S01]  /*1cb0*/  FADD.FTZ R81, R82, R83 ;  /* 0x0000005352517221 */ /* 0x004fe20000010000 */
        /* <DEDUP_REMOVED lines=10> */
.L_x_3871:
[----:B------:R-:W-:Y:S05]  /*1d60*/  WARPSYNC.ALL ;  /* 0x0000000000007948 */ /* 0x000fea0003800000 */
[----:B------:R-:W1:Y:S08]  /*1d70*/  S2UR UR5, SR_CgaCtaId ;  /* 0x00000000000579c3 */ /* 0x000e700000008800 */
[----:B------:R-:W-:Y:S01]  /*1d80*/  BAR.SYNC.DEFER_BLOCKING 0x0 ;  /* 0x0000000000007b1d */ /* 0x000fe20000010000 */
[----:B0-----:R-:W-:-:S02]  /*1d90*/  SHF.R.U32.HI R80, RZ, 0x5, R0 ;  /* 0x00000005ff507819 */ /* 0x001fc40000011600 */
[----:B------:R-:W-:Y:S02]  /*1da0*/  ISETP.NE.U32.AND P1, PT, RZ, UR12, PT ;  /* 0x0000000cff007c0c */ /* 0x000fe4000bf25070 */
[----:B------:R-:W-:Y:S01]  /*1db0*/  LOP3.LUT R80, R80, 0x7fffffc, RZ, 0xc0, !PT ;  /* 0x07fffffc50507812 */ /* 0x000fe200078ec0ff */
[----:B------:R-:W-:Y:S01]  /*1dc0*/  UMOV UR4, 0x400 ;  /* 0x0000040000047882 */ /* 0x000fe20000000000 */
[----:B------:R-:W-:Y:S01]  /*1dd0*/  ISETP.NE.AND.EX P1, PT, RZ, UR13, PT, P1 ;  /* 0x0000000dff007c0c */ /* 0x000fe2000bf25310 */
[----:B------:R-:W0:Y:S01]  /*1de0*/  LDC.64 R100, c[0x0][0x220] ;  /* 0x00008800ff647b82 */ /* 0x000e220000000a00 */
[----:B------:R-:W-:Y:S02]  /*1df0*/  @!P4 IADD3 R80, R80, 0x4, RZ ;  /* 0x000000045050c810 */ /* 0x000fe40007ffe0ff */
[----:B------:R-:W-:-:S04]  /*1e00*/  ISETP.NE.U32.AND P3, PT, RZ, UR12, PT ;  /* 0x0000000cff007c0c */ /* 0x000fc8000bf65070 */
[----:B------:R-:W-:Y:S01]  /*1e10*/  ISETP.NE.AND.EX P3, PT, RZ, UR13, PT, P3 ;  /* 0x0000000dff007c0c */ /* 0x000fe2000bf65330 */
[----:B-1----:R-:W-:-:S06]  /*1e20*/  ULEA UR4, UR5, UR4, 0x18 ;  /* 0x0000000405047291 */ /* 0x002fcc000f8ec03f */
[----:B------:R-:W-:-:S05]  /*1e30*/  LEA R92, R80, UR4, 0x3 ;  /* 0x00000004505c7c11 */ /* 0x000fca000f8e18ff */
        /* <DEDUP_REMOVED lines=9> */
[----:B------:R-:W-:Y:S01]  /*1ed0*/  FADD.FTZ R80, R87, R80 ;  /* 0x0000005057507221 */ /* 0x000fe20000010000 */
[----:B------:R-:W1:Y:S02]  /*1ee0*/  @P1 LDC.64 R92, c[0x0][0x308] ;  /* 0x0000c200ff5c1b82 */ /* 0x000e640000000a00 */
[----:B------:R-:W-:Y:S01]  /*1ef0*/  FMUL.FTZ R86, R86, UR10 ;  /* 0x0000000a56567c20 */ /* 0x000fe20008410000 */
[----:B------:R-:W-:-:S04]  /*1f00*/  FMUL.FTZ R202, R80, UR10 ;  /* 0x0000000a50ca7c20 */ /* 0x000fc80008410000 */
[----:B------:R-:W-:Y:S02]  /*1f10*/  FSEL R209, R86, RZ, !P2 ;  /* 0x000000ff56d17208 */ /* 0x000fe40005000000 */
[----:B------:R-:W-:-:S03]  /*1f20*/  ISETP.NE.U32.AND P2, PT, R156, RZ, PT ;  /* 0x000000ff9c00720c */ /* 0x000fc60003f45070 */
[-CC-:B------:R-:W-:Y:S01]  /*1f30*/  FFMA.FTZ R81, R226, R202.reuse, R209.reuse ;  /* 0x000000cae2517223 */ /* 0x180fe200000100d1 */
[----:B------:R-:W-:Y:S01]  /*1f40*/  ISETP.NE.AND.EX P2, PT, R157, RZ, PT, P2 ;  /* 0x000000ff9d00720c */ /* 0x000fe20003f45320 */
[-CC-:B------:R-:W-:Y:S01]  /*1f50*/  FFMA.FTZ R89, R89, R202.reuse, R209.reuse ;  /* 0x000000ca59597223 */ /* 0x180fe200000100d1 */
[-CC-:B------:R-:W-:Y:S01]  /*1f60*/  FFMA.FTZ R224, R224, R202.reuse, R209.reuse ;  /* 0x000000cae0e07223 */ /* 0x180fe200000100d1 */
[-C--:B------:R-:W-:Y:S01]  /*1f70*/  FFMA.FTZ R85, R222, R202.reuse, R209 ;  /* 0x000000cade557223 */ /* 0x080fe200000100d1 */
[----:B------:R-:W-:Y:S01]  /*1f80*/  FADD.FTZ R83, R210, -R81 ;  /* 0x80000051d2537221 */ /* 0x000fe20000010000 */
        /* <DEDUP_REMOVED lines=25> */
[----:B------:R-:W-:Y:S01]  /*2120*/  @P2 FADD.FTZ R213, R54, R213 ;  /* 0x000000d536d52221 */ /* 0x000fe20000010000 */
[----:B------:R-:W-:Y:S01]  /*2130*/  @P2 FADD.FTZ R156, R55, R156 ;  /* 0x0000009c379c2221 */ /* 0x000fe20000010000 */
[----:B0-----:R-:W-:-:S04]  /*2140*/  IMAD.WIDE.U32 R80, R207, 0x10, R100 ;  /* 0x00000010cf507825 */ /* 0x001fc800078e0064 */
[--C-:B------:R-:W-:Y:S01]  /*2150*/  FFMA.FTZ R221, R91, R202, R209.reuse ;  /* 0x000000ca5bdd7223 */ /* 0x100fe200000100d1 */
[----:B------:R-:W-:Y:S01]  /*2160*/  SEL R84, R157, R72, P3 ;  /* 0x000000489d547207 */ /* 0x000fe20001800000 */
[----:B------:R-:W-:Y:S01]  /*2170*/  FFMA.FTZ R95, R95, R202, R209 ;  /* 0x000000ca5f5f7223 */ /* 0x000fe200000100d1 */
[----:B-1----:R-:W-:Y:S01]  /*2180*/  @P1 IMAD.WIDE.U32 R92, R207, 0x20, R92 ;  /* 0x00000020cf5c1825 */ /* 0x002fe200078e005c */
[----:B------:R-:W-:Y:S02]  /*2190*/  SEL R85, R212, R73, P3 ;  /* 0x00000049d4557207 */ /* 0x000fe40001800000 */
[----:B------:R-:W-:Y:S02]  /*21a0*/  SEL R86, R217, R74, P3 ;  /* 0x0000004ad9567207 */ /* 0x000fe40001800000 */
[----:B------:R-:W-:Y:S01]  /*21b0*/  SEL R87, R210, R75, P3 ;  /* 0x0000004bd2577207 */ /* 0x000fe20001800000 */
[-C--:B------:R-:W-:Y:S01]  /*21c0*/  FMUL.FTZ R157, R157, R201.reuse ;  /* 0x000000c99d9d7220 */ /* 0x080fe20000410000 */
[----:B------:R-:W-:Y:S01]  /*21d0*/  SEL R88, R215, R76, P3 ;  /* 0x0000004cd7587207 */ /* 0x000fe20001800000 */
[----:B------:R-:W-:Y:S01]  /*21e0*/  FMUL.FTZ R212, R212, R201 ;  /* 0x000000c9d4d47220 */ /* 0x000fe20000410000 */
[----:B------:R-:W-:Y:S01]  /*21f0*/  SEL R89, R208, R77, P3 ;  /* 0x0000004dd0597207 */ /* 0x000fe20001800000 */
[----:B------:R-:W2:Y:S01]  /*2200*/  LDG.E.128 R80, desc[UR6][R80.64] ;  /* 0x0000000650507981 */ /* 0x000ea2000c1e1d00 */
[----:B------:R-:W-:-:S02]  /*2210*/  SEL R90, R213, R78, P3 ;  /* 0x0000004ed55a7207 */ /* 0x000fc40001800000 */
[----:B------:R-:W-:Y:S01]  /*2220*/  SEL R91, R156, R79, P3 ;  /* 0x0000004f9c5b7207 */ /* 0x000fe20001800000 */
[-C--:B------:R-:W-:Y:S01]  /*2230*/  FMUL.FTZ R217, R217, R201.reuse ;  /* 0x000000c9d9d97220 */ /* 0x080fe20000410000 */
[-C--:B------:R-:W-:Y:S01]  /*2240*/  FMUL.FTZ R210, R210, R201.reuse ;  /* 0x000000c9d2d27220 */ /* 0x080fe20000410000 */
[-C--:B------:R-:W-:Y:S01]  /*2250*/  FMUL.FTZ R215, R215, R201.reuse ;  /* 0x000000c9d7d77220 */ /* 0x080fe20000410000 */
[-C--:B------:R-:W-:Y:S01]  /*2260*/  FMUL.FTZ R208, R208, R201.reuse ;  /* 0x000000c9d0d07220 */ /* 0x080fe20000410000 */
[-C--:B------:R-:W-:Y:S01]  /*2270*/  FMUL.FTZ R213, R213, R201.reuse ;  /* 0x000000c9d5d57220 */ /* 0x080fe20000410000 */
[----:B------:R-:W-:Y:S01]  /*2280*/  FMUL.FTZ R156, R156, R201 ;  /* 0x000000c99c9c7220 */ /* 0x000fe20000410000 */
[----:B------:R0:W-:Y:S01]  /*2290*/  @P1 STG.E.128 desc[UR6][R92.64], R84 ;  /* 0x000000545c001986 */ /* 0x0001e2000c101d06 */
[----:B------:R-:W-:Y:S01]  /*22a0*/  FADD.FTZ R219, R94, -R95 ;  /* 0x8000005f5edb7221 */ /* 0x000fe20000010000 */
[----:B------:R-:W-:Y:S01]  /*22b0*/  LEA R94, P5, R207, UR14, 0x4 ;  /* 0x0000000ecf5e7c11 */ /* 0x000fe2000f8a20ff */
[-CC-:B------:R-:W-:Y:S01]  /*22c0*/  FFMA.FTZ R211, R211, R202.reuse, R209.reuse ;  /* 0x000000cad3d37223 */ /* 0x180fe200000100d1 */
[----:B------:R1:W-:Y:S01]  /*22d0*/  @P1 STG.E.128 desc[UR6][R92.64+0x10], R88 ;  /* 0x000010585c001986 */ /* 0x0003e2000c101d06 */
[-CC-:B------:R-:W-:Y:S01]  /*22e0*/  FFMA.FTZ R206, R206, R202.reuse, R209.reuse ;  /* 0x000000cacece7223 */ /* 0x180fe200000100d1 */
[----:B------:R-:W-:Y:S01]  /*22f0*/  LEA.HI.X R95, R207, UR15, RZ, 0x4, P5 ;  /* 0x0000000fcf5f7c11 */ /* 0x000fe2000a8f24ff */
[-CC-:B------:R-:W-:Y:S01]  /*2300*/  FFMA.FTZ R97, R97, R202.reuse, R209.reuse ;  /* 0x000000ca61617223 */ /* 0x180fe200000100d1 */
[----:B------:R-:W-:Y:S01]  /*2310*/  FFMA.FTZ R104, R104, R202, R209 ;  /* 0x000000ca68687223 */ /* 0x000fe200000100d1 */
[----:B------:R-:W-:Y:S01]  /*2320*/  FADD.FTZ R221, R228, -R221 ;  /* 0x800000dde4dd7221 */ /* 0x000fe20000010000 */
[----:B0-----:R-:W-:Y:S01]  /*2330*/  FMUL.FTZ R84, R154, R157 ;  /* 0x0000009d9a547220 */ /* 0x001fe20000410000 */
[----:B------:R-:W-:Y:S01]  /*2340*/  FMUL.FTZ R85, R187, R212 ;  /* 0x000000d4bb557220 */ /* 0x000fe20000410000 */
[----:B------:R-:W-:Y:S01]  /*2350*/  FMUL.FTZ R86, R188, R210 ;  /* 0x000000d2bc567220 */ /* 0x000fe20000410000 */
[----:B------:R-:W-:Y:S01]  /*2360*/  FMUL.FTZ R87, R189, R208 ;  /* 0x000000d0bd577220 */ /* 0x000fe20000410000 */
[----:B-1----:R-:W-:Y:S01]  /*2370*/  FMUL.FTZ R89, R155, R217 ;  /* 0x000000d99b597220 */ /* 0x002fe20000410000 */
[----:B------:R-:W-:Y:S01]  /*2380*/  FMUL.FTZ R90, R164, R215 ;  /* 0x000000d7a45a7220 */ /* 0x000fe20000410000 */
[----:B------:R-:W-:Y:S01]  /*2390*/  FMUL.FTZ R91, R165, R213 ;  /* 0x000000d5a55b7220 */ /* 0x000fe20000410000 */
[----:B------:R-:W-:Y:S01]  /*23a0*/  FMUL.FTZ R92, R190, R156 ;  /* 0x0000009cbe5c7220 */ /* 0x000fe20000410000 */
[----:B------:R-:W-:Y:S01]  /*23b0*/  F2FP.BF16.F32.PACK_AB R88, R85, R84 ;  /* 0x000000545558723e */ /* 0x000fe200000010ff */
[----:B------:R-:W-:Y:S01]  /*23c0*/  IMAD.WIDE.U32 R84, R203, 0x10, R100 ;  /* 0x00000010cb547825 */ /* 0x000fe200078e0064 */
[----:B------:R-:W-:-:S02]  /*23d0*/  F2FP.BF16.F32.PACK_AB R89, R86, R89 ;  /* 0x000000595659723e */ /* 0x000fc400000010ff */
[----:B------:R-:W-:Y:S02]  /*23e0*/  F2FP.BF16.F32.PACK_AB R90, R87, R90 ;  /* 0x0000005a575a723e */ /* 0x000fe400000010ff */
[----:B------:R-:W-:-:S05]  /*23f0*/  F2FP.BF16.F32.PACK_AB R91, R92, R91 ;  /* 0x0000005b5c5b723e */ /* 0x000fca00000010ff */
[----:B------:R0:W-:Y:S04]  /*2400*/  STG.E.128 desc[UR6][R94.64], R88 ;  /* 0x000000585e007986 */ /* 0x0001e8000c101d06 */
[----:B------:R-:W3:Y:S01]  /*2410*/  LDG.E.128 R84, desc[UR6][R84.64] ;  /* 0x0000000654547981 */ /* 0x000ee2000c1e1d00 */
        /* <DEDUP_REMOVED lines=9> */
[C---:B------:R-:W-:Y:S01]  /*24b0*/  FMUL.FTZ R93, R200.reuse, R211 ;  /* 0x000000d3c85d7220 */ /* 0x040fe20000410000 */
[C---:B------:R-:W-:Y:S01]  /*24c0*/  FMUL.FTZ R92, R200.reuse, R105 ;  /* 0x00000069c85c7220 */ /* 0x040fe20000410000 */
[C---:B0-----:R-:W-:Y:S01]  /*24d0*/  FMUL.FTZ R95, R200.reuse, R97 ;  /* 0x00000061c85f7220 */ /* 0x041fe20000410000 */
        /* <DEDUP_REMOVED lines=9> */
[C---:B------:R-:W-:Y:S01]  /*2570*/  FMUL.FTZ R103, R200.reuse, R103 ;  /* 0x00000067c8677220 */ /* 0x040fe20000410000 */
[----:B------:R-:W-:Y:S01]  /*2580*/  FMUL.FTZ R102, R200, R223 ;  /* 0x000000dfc8667220 */ /* 0x000fe20000410000 */
[-C--:B------:R-:W-:Y:S01]  /*2590*/  FMUL.FTZ R211, R93, R201.reuse ;  /* 0x000000c95dd37220 */ /* 0x080fe20000410000 */
[-C--:B------:R-:W-:Y:S01]  /*25a0*/  FMUL.FTZ R216, R92, R201.reuse ;  /* 0x000000c95cd87220 */ /* 0x080fe20000410000 */
[-C--:B------:R-:W-:Y:S01]  /*25b0*/  FMUL.FTZ R207, R95, R201.reuse ;  /* 0x000000c95fcf7220 */ /* 0x080fe20000410000 */
[-C--:B------:R-:W-:Y:S01]  /*25c0*/  FMUL.FTZ R218, R94, R201.reuse ;  /* 0x000000c95eda7220 */ /* 0x080fe20000410000 */
[-C--:B------:R-:W-:Y:S01]  /*25d0*/  FMUL.FTZ R219, R89, R201.reuse ;  /* 0x000000c959db7220 */ /* 0x080fe20000410000 */
[----:B------:R-:W-:Y:S01]  /*25e0*/  FMUL.FTZ R214, R90, R201 ;  /* 0x000000c95ad67220 */ /* 0x000fe20000410000 */
[----:B------:R-:W-:Y:S01]  /*25f0*/  @P2 FADD.FTZ R103, R62, R103 ;  /* 0x000000673e672221 */ /* 0x000fe20000010000 */
[----:B------:R-:W-:Y:S01]  /*2600*/  @P2 FADD.FTZ R102, R63, R102 ;  /* 0x000000663f662221 */ /* 0x000fe20000010000 */
[----:B------:R-:W-:Y:S01]  /*2610*/  FMUL.FTZ R97, R167, R211 ;  /* 0x000000d3a7617220 */ /* 0x000fe20000410000 */
[----:B------:R-:W-:Y:S01]  /*2620*/  FMUL.FTZ R88, R192, R216 ;  /* 0x000000d8c0587220 */ /* 0x000fe20000410000 */
[----:B------:R-:W-:Y:S01]  /*2630*/  FMUL.FTZ R98, R168, R207 ;  /* 0x000000cfa8627220 */ /* 0x000fe20000410000 */
[----:B------:R-:W-:Y:S01]  /*2640*/  FMUL.FTZ R99, R193, R218 ;  /* 0x000000dac1637220 */ /* 0x000fe20000410000 */
[----:B------:R-:W-:Y:S01]  /*2650*/  FMUL.FTZ R96, R166, R219 ;  /* 0x000000dba6607220 */ /* 0x000fe20000410000 */
[----:B------:R-:W-:Y:S01]  /*2660*/  FMUL.FTZ R91, R191, R214 ;  /* 0x000000d6bf5b7220 */ /* 0x000fe20000410000 */
[-C--:B------:R-:W-:Y:S01]  /*2670*/  FMUL.FTZ R221, R103, R201.reuse ;  /* 0x000000c967dd7220 */ /* 0x080fe20000410000 */
[----:B------:R-:W-:Y:S01]  /*2680*/  FMUL.FTZ R206, R102, R201 ;  /* 0x000000c966ce7220 */ /* 0x000fe20000410000 */
[----:B------:R-:W-:-:S02]  /*2690*/  F2FP.BF16.F32.PACK_AB R97, R88, R97 ;  /* 0x000000615861723e */ /* 0x000fc400000010ff */
[----:B------:R-:W-:Y:S01]  /*26a0*/  F2FP.BF16.F32.PACK_AB R98, R99, R98 ;  /* 0x000000626362723e */ /* 0x000fe200000010ff */
[----:B------:R-:W-:Y:S01]  /*26b0*/  FMUL.FTZ R99, R169, R221 ;  /* 0x000000dda9637220 */ /* 0x000fe20000410000 */
[----:B------:R-:W-:Y:S01]  /*26c0*/  SEL R88, R89, R72, P3 ;  /* 0x0000004859587207 */ /* 0x000fe20001800000 */
[----:B------:R-:W-:Y:S01]  /*26d0*/  FMUL.FTZ R220, R194, R206 ;  /* 0x000000cec2dc7220 */ /* 0x000fe20000410000 */
[----:B------:R-:W-:Y:S02]  /*26e0*/  F2FP.BF16.F32.PACK_AB R96, R91, R96 ;  /* 0x000000605b60723e */ /* 0x000fe400000010ff */
[----:B------:R-:W-:Y:S02]  /*26f0*/  LEA R104, P5, R203, UR14, 0x4 ;  /* 0x0000000ecb687c11 */ /* 0x000fe4000f8a20ff */
[----:B------:R-:W-:Y:S02]  /*2700*/  SEL R89, R90, R73, P3 ;  /* 0x000000495a597207 */ /* 0x000fe40001800000 */
[----:B------:R-:W-:-:S02]  /*2710*/  SEL R90, R93, R74, P3 ;  /* 0x0000004a5d5a7207 */ /* 0x000fc40001800000 */
[----:B------:R-:W-:Y:S01]  /*2720*/  SEL R91, R92, R75, P3 ;  /* 0x0000004b5c5b7207 */ /* 0x000fe20001800000 */
[----:B-1----:R-:W-:Y:S01]  /*2730*/  @P1 IMAD.WIDE.U32 R106, R203, 0x20, R106 ;  /* 0x00000020cb6a1825 */ /* 0x002fe200078e006a */
[----:B------:R-:W-:Y:S02]  /*2740*/  SEL R92, R95, R76, P3 ;  /* 0x0000004c5f5c7207 */ /* 0x000fe40001800000 */
[----:B------:R-:W-:Y:S01]  /*2750*/  SEL R93, R94, R77, P3 ;  /* 0x0000004d5e5d7207 */ /* 0x000fe20001800000 */
[----:B------:R-:W-:Y:S01]  /*2760*/  IMAD.WIDE.U32 R100, R199, 0x10, R100 ;  /* 0x00000010c7647825 */ /* 0x000fe200078e0064 */
[----:B------:R-:W-:Y:S02]  /*2770*/  SEL R94, R103, R78, P3 ;  /* 0x0000004e675e7207 */ /* 0x000fe40001800000 */
[----:B------:R-:W-:Y:S02]  /*2780*/  SEL R95, R102, R79, P3 ;  /* 0x0000004f665f7207 */ /* 0x000fe40001800000 */
[----:B------:R-:W-:-:S02]  /*2790*/  LEA.HI.X R105, R203, UR15, RZ, 0x4, P5 ;  /* 0x0000000fcb697c11 */ /* 0x000fc4000a8f24ff */
[----:B------:R-:W-:Y:S01]  /*27a0*/  F2FP.BF16.F32.PACK_AB R99, R220, R99 ;  /* 0x00000063dc63723e */ /* 0x000fe200000010ff */
[----:B------:R-:W-:Y:S04]  /*27b0*/  @P1 STG.E.128 desc[UR6][R106.64], R88 ;  /* 0x000000586a001986 */ /* 0x000fe8000c101d06 */
[----:B------:R0:W-:Y:S04]  /*27c0*/  @P1 STG.E.128 desc[UR6][R106.64+0x10], R92 ;  /* 0x0000105c6a001986 */ /* 0x0001e8000c101d06 */
[----:B------:R1:W-:Y:S04]  /*27d0*/  STG.E.128 desc[UR6][R104.64], R96 ;  /* 0x0000006068007986 */ /* 0x0003e8000c101d06 */
[----:B------:R-:W4:Y:S01]  /*27e0*/  LDG.E.128 R100, desc[UR6][R100.64] ;  /* 0x0000000664647981 */ /* 0x000f22000c1e1d00 */
        /* <DEDUP_REMOVED lines=8> */
[-CC-:B------:R-:W-:Y:S01]  /*2870*/  FFMA.FTZ R113, R113, R202.reuse, R209.reuse ;  /* 0x000000ca71717223 */ /* 0x180fe200000100d1 */
[-CC-:B------:R-:W-:Y:S01]  /*2880*/  FFMA.FTZ R160, R160, R202.reuse, R209.reuse ;  /* 0x000000caa0a07223 */ /* 0x180fe200000100d1 */
[-CC-:B------:R-:W-:Y:S01]  /*2890*/  FFMA.FTZ R161, R161, R202.reuse, R209.reuse ;  /* 0x000000caa1a17223 */ /* 0x180fe200000100d1 */
[C---:B------:R-:W-:Y:S01]  /*28a0*/  FMUL.FTZ R111, R200.reuse, R111 ;  /* 0x0000006fc86f7220 */ /* 0x040fe20000410000 */
[C---:B0-----:R-:W-:Y:S01]  /*28b0*/  FMUL.FTZ R92, R200.reuse, R115 ;  /* 0x00000073c85c7220 */ /* 0x041fe20000410000 */
[C---:B------:R-:W-:Y:S01]  /*28c0*/  FMUL.FTZ R109, R200.reuse, R109 ;  /* 0x0000006dc86d7220 */ /* 0x040fe20000410000 */
[----:B------:R-:W-:Y:S01]  /*28d0*/  FMUL.FTZ R94, R200, R159 ;  /* 0x0000009fc85e7220 */ /* 0x000fe20000410000 */
[----:B------:R-:W-:Y:S01]  /*28e0*/  FFMA.FTZ R202, R204, R202, R209 ;  /* 0x000000caccca7223 */ /* 0x000fe200000100d1 */
[----:B------:R-:W-:Y:S01]  /*28f0*/  FADD.FTZ R113, R158, -R113 ;  /* 0x800000719e717221 */ /* 0x000fe20000010000 */
[----:B------:R-:W-:Y:S01]  /*2900*/  FADD.FTZ R163, R163, -R160 ;  /* 0x800000a0a3a37221 */ /* 0x000fe20000010000 */
[----:B------:R-:W-:Y:S01]  /*2910*/  FADD.FTZ R161, R162, -R161 ;  /* 0x800000a1a2a17221 */ /* 0x000fe20000010000 */
[----:B------:R-:W-:Y:S01]  /*2920*/  @P2 FADD.FTZ R111, R64, R111 ;  /* 0x0000006f406f2221 */ /* 0x000fe20000010000 */
[----:B------:R-:W-:Y:S01]  /*2930*/  @P2 FADD.FTZ R92, R65, R92 ;  /* 0x0000005c415c2221 */ /* 0x000fe20000010000 */
[----:B------:R-:W-:Y:S01]  /*2940*/  @P2 FADD.FTZ R109, R66, R109 ;  /* 0x0000006d426d2221 */ /* 0x000fe20000010000 */
[----:B------:R-:W-:Y:S01]  /*2950*/  @P2 FADD.FTZ R94, R67, R94 ;  /* 0x0000005e435e2221 */ /* 0x000fe20000010000 */
[----:B------:R-:W-:Y:S01]  /*2960*/  FADD.FTZ R205, R205, -R202 ;  /* 0x800000cacdcd7221 */ /* 0x000fe20000010000 */
[C---:B------:R-:W-:Y:S01]  /*2970*/  FMUL.FTZ R113, R200.reuse, R113 ;  /* 0x00000071c8717220 */ /* 0x040fe20000410000 */
[C---:B-1----:R-:W-:Y:S01]  /*2980*/  FMUL.FTZ R96, R200.reuse, R163 ;  /* 0x000000a3c8607220 */ /* 0x042fe20000410000 */
[C---:B------:R-:W-:Y:S01]  /*2990*/  FMUL.FTZ R161, R200.reuse, R161 ;  /* 0x000000a1c8a17220 */ /* 0x040fe20000410000 */
[C---:B------:R-:W-:Y:S01]  /*29a0*/  SEL R72, R111.reuse, R72, P3 ;  /* 0x000000486f487207 */ /* 0x040fe20001800000 */
[----:B------:R-:W-:Y:S01]  /*29b0*/  FMUL.FTZ R200, R200, R205 ;  /* 0x000000cdc8c87220 */ /* 0x000fe20000410000 */
[C---:B------:R-:W-:Y:S01]  /*29c0*/  SEL R73, R92.reuse, R73, P3 ;  /* 0x000000495c497207 */ /* 0x040fe20001800000 */
[-C--:B------:R-:W-:Y:S01]  /*29d0*/  FMUL.FTZ R111, R111, R201.reuse ;  /* 0x000000c96f6f7220 */ /* 0x080fe20000410000 */
[----:B------:R-:W-:Y:S01]  /*29e0*/  FMUL.FTZ R92, R92, R201 ;  /* 0x000000c95c5c7220 */ /* 0x000fe20000410000 */
[----:B------:R-:W-:Y:S01]  /*29f0*/  SEL R74, R109, R74, P3 ;  /* 0x0000004a6d4a7207 */ /* 0x000fe20001800000 */
[----:B------:R-:W-:Y:S01]  /*2a00*/  @P2 FADD.FTZ R113, R68, R113 ;  /* 0x0000007144712221 */ /* 0x000fe20000010000 */
[C---:B------:R-:W-:Y:S01]  /*2a10*/  SEL R75, R94.reuse, R75, P3 ;  /* 0x0000004b5e4b7207 */ /* 0x040fe20001800000 */
[----:B------:R-:W-:Y:S01]  /*2a20*/  @P2 FADD.FTZ R96, R69, R96 ;  /* 0x0000006045602221 */ /* 0x000fe20000010000 */
[-C--:B------:R-:W-:Y:S01]  /*2a30*/  FMUL.FTZ R109, R109, R201.reuse ;  /* 0x000000c96d6d7220 */ /* 0x080fe20000410000 */
[-C--:B------:R-:W-:Y:S01]  /*2a40*/  FMUL.FTZ R94, R94, R201.reuse ;  /* 0x000000c95e5e7220 */ /* 0x080fe20000410000 */
[----:B------:R-:W-:Y:S01]  /*2a50*/  @P2 FADD.FTZ R161, R70, R161 ;  /* 0x000000a146a12221 */ /* 0x000fe20000010000 */
[----:B------:R-:W-:Y:S01]  /*2a60*/  @P2 FADD.FTZ R200, R71, R200 ;  /* 0x000000c847c82221 */ /* 0x000fe20000010000 */
[C---:B------:R-:W-:Y:S01]  /*2a70*/  SEL R76, R113.reuse, R76, P3 ;  /* 0x0000004c714c7207 */ /* 0x040fe20001800000 */
[----:B------:R-:W-:Y:S01]  /*2a80*/  FMUL.FTZ R113, R113, R201 ;  /* 0x000000c971717220 */ /* 0x000fe20000410000 */
[C---:B------:R-:W-:Y:S01]  /*2a90*/  SEL R77, R96.reuse, R77, P3 ;  /* 0x0000004d604d7207 */ /* 0x040fe20001800000 */
[-C--:B------:R-:W-:Y:S01]  /*2aa0*/  FMUL.FTZ R96, R96, R201.reuse ;  /* 0x000000c960607220 */ /* 0x080fe20000410000 */
[C---:B------:R-:W-:Y:S01]  /*2ab0*/  SEL R78, R161.reuse, R78, P3 ;  /* 0x0000004ea14e7207 */ /* 0x040fe20001800000 */
[-C--:B------:R-:W-:Y:S01]  /*2ac0*/  FMUL.FTZ R161, R161, R201.reuse ;  /* 0x000000c9a1a17220 */ /* 0x080fe20000410000 */
[----:B------:R-:W-:-:S04]  /*2ad0*/  FMUL.FTZ R98, R200, R201 ;  /* 0x000000c9c8627220 */ /* 0x000fc80000410000 */
[----:B------:R-:W-:Y:S01]  /*2ae0*/  FMUL.FTZ R104, R198, R98 ;  /* 0x00000062c6687220 */ /* 0x000fe20000410000 */
[----:B------:R-:W-:Y:S02]  /*2af0*/  SEL R79, R200, R79, P3 ;  /* 0x0000004fc84f7207 */ /* 0x000fe40001800000 */
[----:B------:R-:W-:Y:S02]  /*2b00*/  IADD3 R141, R141, UR16, RZ ;  /* 0x000000108d8d7c10 */ /* 0x000fe4000fffe0ff */
[----:B------:R-:W-:Y:S02]  /*2b10*/  SEL R202, RZ, 0x1, P4 ;  /* 0x00000001ffca7807 */ /* 0x000fe40002000000 */
[C---:B--2---:R-:W-:Y:S02]  /*2b20*/  PRMT R90, R82.reuse, 0x7632, R90 ;  /* 0x00007632525a7816 */ /* 0x044fe4000000005a */
[----:B------:R-:W-:-:S05]  /*2b30*/  SHF.L.U32 R82, R82, 0x10, RZ ;  /* 0x0000001052527819 */ /* 0x000fca00000006ff */
[----:B------:R-:W-:Y:S01]  /*2b40*/  FFMA.FTZ R20, R215, R82, R20 ;  /* 0x00000052d7147223 */ /* 0x000fe20000010014 */
[C---:B------:R-:W-:Y:S02]  /*2b50*/  PRMT R91, R83.reuse, 0x7632, R91 ;  /* 0x00007632535b7816 */ /* 0x040fe4000000005b */
[----:B------:R-:W-:Y:S02]  /*2b60*/  SHF.L.U32 R83, R83, 0x10, RZ ;  /* 0x0000001053537819 */ /* 0x000fe400000006ff */
[C---:B------:R-:W-:Y:S02]  /*2b70*/  PRMT R88, R80.reuse, 0x7632, R88 ;  /* 0x0000763250587816 */ /* 0x040fe40000000058 */
[C---:B------:R-:W-:Y:S02]  /*2b80*/  PRMT R89, R81.reuse, 0x7632, R89 ;  /* 0x0000763251597816 */ /* 0x040fe40000000059 */
[----:B------:R-:W-:Y:S02]  /*2b90*/  SHF.L.U32 R80, R80, 0x10, RZ ;  /* 0x0000001050507819 */ /* 0x000fe400000006ff */
[----:B------:R-:W-:Y:S01]  /*2ba0*/  SHF.L.U32 R81, R81, 0x10, RZ ;  /* 0x0000001051517819 */ /* 0x000fe200000006ff */
[----:B------:R-:W-:-:S02]  /*2bb0*/  FFMA.FTZ R18, R213, R83, R18 ;  /* 0x00000053d5127223 */ /* 0x000fc40000010012 */
[----:B------:R-:W-:Y:S02]  /*2bc0*/  FFMA.FTZ R24, R157, R80, R24 ;  /* 0x000000509d187223 */ /* 0x000fe40000010018 */
[----:B------:R-:W-:Y:S01]  /*2bd0*/  FFMA.FTZ R22, R217, R81, R22 ;  /* 0x00000051d9167223 */ /* 0x000fe20000010016 */
[----:B------:R-:W-:Y:S02]  /*2be0*/  SHF.L.U32 R88, R88, 0x10, RZ ;  /* 0x0000001058587819 */ /* 0x000fe400000006ff */
[----:B------:R-:W-:Y:S02]  /*2bf0*/  SHF.L.U32 R90, R90, 0x10, RZ ;  /* 0x000000105a5a7819 */ /* 0x000fe400000006ff */
[----:B---3--:R-:W-:-:S04]  /*2c00*/  PRMT R82, R86, 0x7632, R82 ;  /* 0x0000763256527816 */ /* 0x008fc80000000052 */
[----:B------:R-:W-:-:S05]  /*2c10*/  SHF.L.U32 R82, R82, 0x10, RZ ;  /* 0x0000001052527819 */ /* 0x000fca00000006ff */
[----:B------:R-:W-:Y:S02]  /*2c20*/  FFMA.FTZ R13, R218, R82, R13 ;  /* 0x00000052da0d7223 */ /* 0x000fe4000001000d */
[----:B------:R-:W0:Y:S01]  /*2c30*/  @P1 LDC.64 R82, c[0x0][0x308] ;  /* 0x0000c200ff521b82 */ /* 0x000e220000000a00 */
[----:B------:R-:W-:Y:S02]  /*2c40*/  PRMT R80, R84, 0x7632, R80 ;  /* 0x0000763254507816 */ /* 0x000fe40000000050 */
[----:B------:R-:W-:Y:S02]  /*2c50*/  PRMT R81, R85, 0x7632, R81 ;  /* 0x0000763255517816 */ /* 0x000fe40000000051 */
[----:B------:R-:W-:Y:S02]  /*2c60*/  SHF.L.U32 R80, R80, 0x10, RZ ;  /* 0x0000001050507819 */ /* 0x000fe400000006ff */
[----:B------:R-:W-:Y:S02]  /*2c70*/  SHF.L.U32 R81, R81, 0x10, RZ ;  /* 0x0000001051517819 */ /* 0x000fe400000006ff */
[----:B------:R-:W-:-:S02]  /*2c80*/  SHF.L.U32 R84, R84, 0x10, RZ ;  /* 0x0000001054547819 */ /* 0x000fc400000006ff */
[----:B------:R-:W-:Y:S01]  /*2c90*/  SHF.L.U32 R85, R85, 0x10, RZ ;  /* 0x0000001055557819 */ /* 0x000fe200000006ff */
[----:B------:R-:W-:Y:S01]  /*2ca0*/  FFMA.FTZ R17, R214, R80, R17 ;  /* 0x00000050d6117223 */ /* 0x000fe20000010011 */
[----:B------:R-:W-:Y:S01]  /*2cb0*/  FFMA.FTZ R15, R216, R81, R15 ;  /* 0x00000051d80f7223 */ /* 0x000fe2000001000f */
[----:B------:R-:W-:Y:S01]  /*2cc0*/  FFMA.FTZ R16, R219, R84, R16 ;  /* 0x00000054db107223 */ /* 0x000fe20000010010 */
[----:B------:R-:W-:Y:S01]  /*2cd0*/  FMUL.FTZ R80, R170, R111 ;  /* 0x0000006faa507220 */ /* 0x000fe20000410000 */
[----:B------:R-:W-:Y:S01]  /*2ce0*/  FFMA.FTZ R14, R211, R85, R14 ;  /* 0x00000055d30e7223 */ /* 0x000fe2000001000e */
[----:B------:R-:W-:Y:S01]  /*2cf0*/  FMUL.FTZ R81, R195, R92 ;  /* 0x0000005cc3517220 */ /* 0x000fe20000410000 */
[----:B------:R-:W-:Y:S01]  /*2d00*/  FMUL.FTZ R84, R171, R109 ;  /* 0x0000006dab547220 */ /* 0x000fe20000410000 */
[----:B------:R-:W-:Y:S01]  /*2d10*/  FMUL.FTZ R85, R196, R94 ;  /* 0x0000005ec4557220 */ /* 0x000fe20000410000 */
[----:B------:R-:W-:Y:S01]  /*2d20*/  SHF.L.U32 R89, R89, 0x10, RZ ;  /* 0x0000001059597819 */ /* 0x000fe200000006ff */
[----:B------:R-:W-:Y:S01]  /*2d30*/  FFMA.FTZ R25, R212, R88, R25 ;  /* 0x00000058d4197223 */ /* 0x000fe20000010019 */
[----:B------:R-:W-:Y:S01]  /*2d40*/  PRMT R88, R87, 0x7632, R88 ;  /* 0x0000763257587816 */ /* 0x000fe20000000058 */
[----:B------:R-:W-:Y:S01]  /*2d50*/  FFMA.FTZ R21, R208, R90, R21 ;  /* 0x0000005ad0157223 */ /* 0x000fe20000010015 */
[----:B------:R-:W-:-:S02]  /*2d60*/  SHF.L.U32 R86, R86, 0x10, RZ ;  /* 0x0000001056567819 */ /* 0x000fc400000006ff */
[----:B------:R-:W-:Y:S02]  /*2d70*/  SHF.L.U32 R87, R87, 0x10, RZ ;  /* 0x0000001057577819 */ /* 0x000fe400000006ff */
[----:B------:R-:W-:Y:S01]  /*2d80*/  F2FP.BF16.F32.PACK_AB R80, R81, R80 ;  /* 0x000000505150723e */ /* 0x000fe200000010ff */
[----:B------:R-:W-:Y:S01]  /*2d90*/  FFMA.FTZ R23, R210, R89, R23 ;  /* 0x00000059d2177223 */ /* 0x000fe20000010017 */
[----:B------:R-:W-:Y:S01]  /*2da0*/  F2FP.BF16.F32.PACK_AB R81, R85, R84 ;  /* 0x000000545551723e */ /* 0x000fe200000010ff */
[----:B------:R-:W-:Y:S01]  /*2db0*/  FMUL.FTZ R85, R172, R113 ;  /* 0x00000071ac557220 */ /* 0x000fe20000410000 */
[----:B------:R-:W-:Y:S01]  /*2dc0*/  FMUL.FTZ R90, R197, R96 ;  /* 0x00000060c55a7220 */ /* 0x000fe20000410000 */
[----:B------:R-:W-:Y:S01]  /*2dd0*/  FMUL.FTZ R89, R173, R161 ;  /* 0x000000a1ad597220 */ /* 0x000fe20000410000 */
[----:B------:R-:W-:Y:S01]  /*2de0*/  LEA R84, P2, R199, UR14, 0x4 ;  /* 0x0000000ec7547c11 */ /* 0x000fe2000f8420ff */
[----:B------:R-:W-:Y:S01]  /*2df0*/  FFMA.FTZ R12, R207, R86, R12 ;  /* 0x00000056cf0c7223 */ /* 0x000fe2000001000c */
[----:B------:R-:W-:Y:S01]  /*2e00*/  FFMA.FTZ R10, R221, R87, R10 ;  /* 0x00000057dd0a7223 */ /* 0x000fe2000001000a */
[----:B0-----:R-:W-:Y:S01]  /*2e10*/  @P1 IMAD.WIDE.U32 R86, R199, 0x20, R82 ;  /* 0x00000020c7561825 */ /* 0x001fe200078e0052 */
[----:B------:R-:W-:-:S02]  /*2e20*/  F2FP.BF16.F32.PACK_AB R82, R90, R85 ;  /* 0x000000555a52723e */ /* 0x000fc400000010ff */
[----:B------:R-:W-:Y:S02]  /*2e30*/  LEA.HI.X R85, R199, UR15, RZ, 0x4, P2 ;  /* 0x0000000fc7557c11 */ /* 0x000fe400090f24ff */
[----:B------:R-:W-:Y:S01]  /*2e40*/  F2FP.BF16.F32.PACK_AB R83, R104, R89 ;  /* 0x000000596853723e */ /* 0x000fe200000010ff */
[----:B------:R0:W-:Y:S04]  /*2e50*/  @P1 STG.E.128 desc[UR6][R86.64], R72 ;  /* 0x0000004856001986 */ /* 0x0001e8000c101d06 */
[----:B------:R0:W-:Y:S04]  /*2e60*/  @P1 STG.E.128 desc[UR6][R86.64+0x10], R76 ;  /* 0x0000104c56001986 */ /* 0x0001e8000c101d06 */
[----:B------:R0:W-:Y:S01]  /*2e70*/  STG.E.128 desc[UR6][R84.64], R80 ;  /* 0x0000005054007986 */ /* 0x0001e2000c101d06 */
[----:B------:R-:W-:-:S02]  /*2e80*/  SHF.L.U32 R91, R91, 0x10, RZ ;  /* 0x000000105b5b7819 */ /* 0x000fc400000006ff */
[----:B------:R-:W-:Y:S02]  /*2e90*/  SHF.L.U32 R88, R88, 0x10, RZ ;  /* 0x0000001058587819 */ /* 0x000fe400000006ff */
[----:B------:R-:W-:Y:S01]  /*2ea0*/  ISETP.GE.AND P1, PT, R141, UR17, PT ;  /* 0x000000118d007c0c */ /* 0x000fe2000bf26270 */
[----:B------:R-:W-:Y:S02]  /*2eb0*/  FFMA.FTZ R19, R156, R91, R19 ;  /* 0x0000005b9c137223 */ /* 0x000fe40000010013 */
[----:B------:R-:W-:Y:S01]  /*2ec0*/  FFMA.FTZ R11, R206, R88, R11 ;  /* 0x00000058ce0b7223 */ /* 0x000fe2000001000b */
[----:B----4-:R-:W-:Y:S02]  /*2ed0*/  PRMT R88, R100, 0x7632, R88 ;  /* 0x0000763264587816 */ /* 0x010fe40000000058 */
[----:B------:R-:W-:Y:S02]  /*2ee0*/  PRMT R89, R101, 0x7632, R89 ;  /* 0x0000763265597816 */ /* 0x000fe40000000059 */
[----:B------:R-:W-:-:S02]  /*2ef0*/  PRMT R90, R102, 0x7632, R90 ;  /* 0x00007632665a7816 */ /* 0x000fc4000000005a */
[----:B------:R-:W-:Y:S01]  /*2f00*/  PRMT R91, R103, 0x7632, R91 ;  /* 0x00007632675b7816 */ /* 0x000fe2000000005b */
[----:B------:R-:W-:Y:S01]  /*2f10*/  IMAD.U32 R101, R101, 0x10000, RZ ;  /* 0x0001000065657824 */ /* 0x000fe200078e00ff */
[----:B------:R-:W-:Y:S02]  /*2f20*/  SHF.L.U32 R100, R100, 0x10, RZ ;  /* 0x0000001064647819 */ /* 0x000fe400000006ff */
[----:B------:R-:W-:Y:S02]  /*2f30*/  SHF.L.U32 R102, R102, 0x10, RZ ;  /* 0x0000001066667819 */ /* 0x000fe400000006ff */
[----:B------:R-:W-:Y:S02]  /*2f40*/  SHF.L.U32 R103, R103, 0x10, RZ ;  /* 0x0000001067677819 */ /* 0x000fe400000006ff */
[----:B------:R-:W-:Y:S02]  /*2f50*/  SHF.L.U32 R88, R88, 0x10, RZ ;  /* 0x0000001058587819 */ /* 0x000fe400000006ff */
[----:B------:R-:W-:-:S02]  /*2f60*/  SHF.L.U32 R89, R89, 0x10, RZ ;  /* 0x0000001059597819 */ /* 0x000fc400000006ff */
[----:B------:R-:W-:Y:S02]  /*2f70*/  SHF.L.U32 R90, R90, 0x10, RZ ;  /* 0x000000105a5a7819 */ /* 0x000fe400000006ff */
[----:B------:R-:W-:Y:S01]  /*2f80*/  SHF.L.U32 R91, R91, 0x10, RZ ;  /* 0x000000105b5b7819 */ /* 0x000fe200000006ff */
        /* <DEDUP_REMOVED lines=70> */
.L_x_3869:
        /* <DEDUP_REMOVED lines=31> */
.L_x_3870:
[----:B------:R-:W-:Y:S01]  /*35e0*/  HFMA2.MMA R100, -RZ, RZ, 0, 9.5367431640625e-07 ;  /* 0x00000010ff647435 */ /* 0x000fe200000001ff */
[----:B------:R-:W-:Y:S02]  /*35f0*/  MOV R101, R82 ;  /* 0x0000005200657202 */ /* 0x000fe40000000f00 */
[----:B------:R-:W-:Y:S02]  /*3600*/  MOV R209, 0x1f ;  /* 0x0000001f00d17802 */ /* 0x000fe40000000f00 */
[----:B------:R-:W-:-:S07]  /*3610*/  MOV R92, 0xffffffff ;  /* 0xffffffff005c7802 */ /* 0x000fce0000000f00 */
[----:B-----5:R-:W-:Y:S05]  /*3620*/  WARPSYNC.COLLECTIVE R92, `(.L_x_3873) ;  /* 0x000000005c087348 */ /* 0x020fea0003c00000 */
[----:B------:R0:W1:Y:S02]  /*3630*/  SHFL.DOWN P3, R93, R101, R100, R209 ;  /* 0x08000064655d7389 */ /* 0x00006400000600d1 */
[----:B01---5:R-:W-:Y:S01]  /*3640*/  ENDCOLLECTIVE ;  /* 0x000000000000791b */ /* 0x023fe20003800000 */
.L_x_3873:
[----:B------:R-:W-:Y:S02]  /*3650*/  MOV R101, R80 ;  /* 0x0000005000657202 */ /* 0x000fe40000000f00 */
[----:B------:R-:W-:-:S07]  /*3660*/  MOV R81, R93 ;  /* 0x0000005d00517202 */ /* 0x000fce0000000f00 */
[----:B------:R-:W-:Y:S05]  /*3670*/  WARPSYNC.COLLECTIVE R92, `(.L_x_3874) ;  /* 0x000000005c087348 */ /* 0x000fea0003c00000 */
[----:B------:R0:W1:Y:S02]  /*3680*/  SHFL.DOWN P3, R93, R101, R100, R209 ;  /* 0x08000064655d7389 */ /* 0x00006400000600d1 */
[----:B01----:R-:W-:Y:S01]  /*3690*/  ENDCOLLECTIVE ;  /* 0x000000000000791b */ /* 0x003fe20003800000 */
.L_x_3874:
[----:B------:R-:W-:Y:S01]  /*36a0*/  FADD.FTZ R81, R82, R81 ;  /* 0x0000005152517221 */ /* 0x000fe20000010000 */
[----:B------:R-:W-:-:S04]  /*36b0*/  HFMA2.MMA R100, -RZ, RZ, 0, 4.76837158203125e-07 ;  /* 0x00000008ff647435 */ /* 0x000fc800000001ff */
[----:B------:R-:W-:Y:S02]  /*36c0*/  MOV R101, R81 ;  /* 0x0000005100657202 */ /* 0x000fe40000000f00 */
[----:B------:R-:W-:-:S07]  /*36d0*/  MOV R83, R93 ;  /* 0x0000005d00537202 */ /* 0x000fce0000000f00 */
[----:B------:R-:W-:Y:S05]  /*36e0*/  WARPSYNC.COLLECTIVE R92, `(.L_x_3875) ;  /* 0x000000005c087348 */ /* 0x000fea0003c00000 */
[----:B------:R0:W1:Y:S02]  /*36f0*/  SHFL.DOWN P3, R93, R101, R100, R209 ;  /* 0x08000064655d7389 */ /* 0x00006400000600d1 */
[----:B01----:R-:W-:Y:S01]  /*3700*/  ENDCOLLECTIVE ;  /* 0x000000000000791b */ /* 0x003fe20003800000 */
.L_x_3875:
[----:B------:R-:W-:-:S05]  /*3710*/  FADD.FTZ R83, R80, R83 ;  /* 0x0000005350537221 */ /* 0x000fca0000010000 */
[----:B------:R-:W-:Y:S02]  /*3720*/  MOV R101, R83 ;  /* 0x0000005300657202 */ /* 0x000fe40000000f00 */
[----:B------:R-:W-:-:S07]  /*3730*/  MOV R84, R93 ;  /* 0x0000005d00547202 */ /* 0x000fce0000000f00 */
[----:B------:R-:W-:Y:S05]  /*3740*/  WARPSYNC.COLLECTIVE R92, `(.L_x_3876) ;  /* 0x000000005c087348 */ /* 0x000fea0003c00000 */
[----:B------:R0:W1:Y:S02]  /*3750*/  SHFL.DOWN P3, R93, R101, R100, R209 ;  /* 0x08000064655d7389 */ /* 0x00006400000600d1 */
[----:B01----:R-:W-:Y:S01]  /*3760*/  ENDCOLLECTIVE ;  /* 0x000000000000791b */ /* 0x003fe20003800000 */
.L_x_3876:
[----:B------:R-:W-:Y:S01]  /*3770*/  FADD.FTZ R84, R81, R84 ;  /* 0x0000005451547221 */ /* 0x000fe20000010000 */
[----:B------:R-:W-:-:S04]  /*3780*/  HFMA2.MMA R100, -RZ, RZ, 0, 2.384185791015625e-07 ;  /* 0x00000004ff647435 */ /* 0x000fc800000001ff */
[----:B------:R-:W-:Y:S02]  /*3790*/  MOV R101, R84 ;  /* 0x0000005400657202 */ /* 0x000fe40000000f00 */
[----:B------:R-:W-:-:S07]  /*37a0*/  MOV R86, R93 ;  /* 0x0000005d00567202 */ /* 0x000fce0000000f00 */
[----:B------:R-:W-:Y:S05]  /*37b0*/  WARPSYNC.COLLECTIVE R92, `(.L_x_3877) ;  /* 0x000000005c087348 */ /* 0x000fea0003c00000 */
[----:B------:R0:W1:Y:S02]  /*37c0*/  SHFL.DOWN P3, R93, R101, R100, R209 ;  /* 0x08000064655d7389 */ /* 0x00006400000600d1 */
[----:B01----:R-:W-:Y:S01]  /*37d0*/  ENDCOLLECTIVE ;  /* 0x000000000000791b */ /* 0x003fe20003800000 */
.L_x_3877:
[----:B------:R-:W-:-:S05]  /*37e0*/  FADD.FTZ R86, R83, R86 ;  /* 0x0000005653567221 */ /* 0x000fca0000010000 */
[----:B------:R-:W-:Y:S02]  /*37f0*/  MOV R101, R86 ;  /* 0x0000005600657202 */ /* 0x000fe40000000f00 */
[----:B------:R-:W-:-:S07]  /*3800*/  MOV R85, R93 ;  /* 0x0000005d00557202 */ /* 0x000fce0000000f00 */
[----:B------:R-:W-:Y:S05]  /*3810*/  WARPSYNC.COLLECTIVE R92, `(.L_x_3878) ;  /* 0x000000005c087348 */ /* 0x000fea0003c00000 */
[----:B------:R0:W1:Y:S02]  /*3820*/  SHFL.DOWN P3, R93, R101, R100, R209 ;  /* 0x08000064655d7389 */ /* 0x00006400000600d1 */
[----:B01----:R-:W-:Y:S01]  /*3830*/  ENDCOLLECTIVE ;  /* 0x000000000000791b */ /* 0x003fe20003800000 */
.L_x_3878:
[----:B------:R-:W-:Y:S01]  /*3840*/  FADD.FTZ R85, R84, R85 ;  /* 0x0000005554557221 */ /* 0x000fe20000010000 */
[----:B------:R-:W-:-:S04]  /*3850*/  HFMA2.MMA R100, -RZ, RZ, 0, 1.1920928955078125e-07 ;  /* 0x00000002ff647435 */ /* 0x000fc800000001ff */
[----:B------:R-:W-:Y:S02]  /*3860*/  MOV R101, R85 ;  /* 0x0000005500657202 */ /* 0x000fe40000000f00 */
[----:B------:R-:W-:-:S07]  /*3870*/  MOV R87, R93 ;  /* 0x0000005d00577202 */ /* 0x000fce0000000f00 */
[----:B------:R-:W-:Y:S05]  /*3880*/  WARPSYNC.COLLECTIVE R92, `(.L_x_3879) ;  /* 0x000000005c087348 */ /* 0x000fea0003c00000 */
[----:B------:R0:W1:Y:S02]  /*3890*/  SHFL.DOWN P3, R93, R101, R100, R209 ;  /* 0x08000064655d7389 */ /* 0x00006400000600d1 */
[----:B01----:R-:W-:Y:S01]  /*38a0*/  ENDCOLLECTIVE ;  /* 0x000000000000791b */ /* 0x003fe20003800000 */
.L_x_3879:
[----:B------:R-:W-:-:S05]  /*38b0*/  FADD.FTZ R87, R86, R87 ;  /* 0x0000005756577221 */ /* 0x000fca0000010000 */
[----:B------:R-:W-:Y:S02]  /*38c0*/  MOV R101, R87 ;  /* 0x0000005700657202 */ /* 0x000fe40000000f00 */
[----:B------:R-:W-:-:S07]  /*38d0*/  MOV R80, R93 ;  /* 0x0000005d00507202 */ /* 0x000fce0000000f00 */
[----:B------:R-:W-:Y:S05]  /*38e0*/  WARPSYNC.COLLECTIVE R92, `(.L_x_3880) ;  /* 0x000000005c087348 */ /* 0x000fea0003c00000 */
[----:B------:R0:W1:Y:S02]  /*38f0*/  SHFL.DOWN P3, R93, R101, R100, R209 ;  /* 0x08000064655d7389 */ /* 0x00006400000600d1 */
[----:B01----:R-:W-:Y:S01]  /*3900*/  ENDCOLLECTIVE ;  /* 0x000000000000791b */ /* 0x003fe20003800000 */
.L_x_3880:
[----:B------:R-:W-:Y:S01]  /*3910*/  FADD.FTZ R80, R85, R80 ;  /* 0x0000005055507221 */ /* 0x000fe20000010000 */
[----:B------:R-:W-:-:S04]  /*3920*/  HFMA2.MMA R100, -RZ, RZ, 0, 5.9604644775390625e-08 ;  /* 0x00000001ff647435 */ /* 0x000fc800000001ff */
[----:B------:R-:W-:Y:S02]  /*3930*/  MOV R101, R80 ;  /* 0x0000005000657202 */ /* 0x000fe40000000f00 */
[----:B------:R-:W-:-:S07]  /*3940*/  MOV R82, R93 ;  /* 0x0000005d00527202 */ /* 0x000fce0000000f00 */
[----:B------:R-:W-:Y:S05]  /*3950*/  WARPSYNC.COLLECTIVE R92, `(.L_x_3881) ;  /* 0x000000005c087348 */ /* 0x000fea0003c00000 */
[----:B------:R0:W1:Y:S02]  /*3960*/  SHFL.DOWN P3, R93, R101, R100, R209 ;  /* 0x08000064655d7389 */ /* 0x00006400000600d1 */
[----:B01----:R-:W-:Y:S01]  /*3970*/  ENDCOLLECTIVE ;  /* 0x000000000000791b */ /* 0x003fe20003800000 */
.L_x_3881:
[----:B------:R-:W-:-:S05]  /*3980*/  FADD.FTZ R82, R87, R82 ;  /* 0x0000005257527221 */ /* 0x000fca0000010000 */
[----:B------:R-:W-:Y:S02]  /*3990*/  MOV R101, R82 ;  /* 0x0000005200657202 */ /* 0x000fe40000000f00 */
[----:B------:R-:W-:-:S07]  /*39a0*/  MOV R81, R93 ;  /* 0x0000005d00517202 */ /* 0x000fce0000000f00 */
[----:B------:R-:W-:Y:S05]  /*39b0*/  WARPSYNC.COLLECTIVE R92, `(.L_x_3882) ;  /* 0x000000005c087348 */ /* 0x000fea0003c00000 */
[----:B------:R0:W1:Y:S02]  /*39c0*/  SHFL.DOWN P3, R93, R101, R100, R209 ;  /* 0x08000064655d7389 */ /* 0x00006400000600d1 */
[----:B01----:R-:W-:Y:S01]  /*39d0*/  ENDCOLLECTIVE ;  /* 0x000000000000791b */ /* 0x003fe20003800000 */
.L_x_3882:
[----:B------:R-:W-:Y:S01]  /*39e0*/  MOV R83, R93 ;  /* 0x0000005d00537202 */ /* 0x000fe20000000f00 */
[----:B------:R-:W-:Y:S06]  /*39f0*/  BRA `(.L_x_3883) ;  /* 0xffffffe000a47947 */ /* 0x000fec000383ffff */
.L_x_3884:
        /* <DEDUP_REMOVED lines=16> */
.L_x_11324:


//--------------------- .text._ZN10layer_norm13ln_bwd_kernelINS_13Kernel_traitsI13__nv_bfloat16S2_fS2_fjLj3072ELj1ELj1ELj4ELj16ENS_18Kernel_traits_baseILj3072ES2_S2_fS2_fjLj128EEEEELb0ELb1ELb1ELb0EEEvNS_9BwdParamsE --------------------------
	.section	.text._ZN10layer_norm13ln_bwd_kernelINS_13Kernel_traitsI13__nv_bfloat16S2_fS2_fjLj3072ELj1ELj1ELj4ELj16ENS_18Kernel_traits_baseILj3072ES2_S2_fS2_fjLj128EEEEELb0ELb1ELb1ELb0EEEvNS_9BwdParamsE,"ax",@progbits
	.align	128
        .global         _ZN10layer_norm13ln_bwd_kernelINS_13Kernel_traitsI13__nv_bfloat16S2_fS2_fjLj3072ELj1ELj1ELj4ELj16ENS_18Kernel_traits_baseILj3072ES2_S2_fS2_fjLj128EEEEELb0ELb1ELb1ELb0EEEvNS_9BwdParamsE
        .type           _ZN10layer_norm13ln_bwd_kernelINS_13Kernel_traitsI13__nv_bfloat16S2_fS2_fjLj3072ELj1ELj1ELj4ELj16ENS_18Kernel_traits_baseILj3072ES2_S2_fS2_fjLj128EEEEELb0ELb1ELb1ELb0EEEvNS_9BwdParamsE,@function
        .size           _ZN10layer_norm13ln_bwd_kernelINS_13Kernel_traitsI13__nv_bfloat16S2_fS2_fjLj3072ELj1ELj1ELj4ELj16ENS_18Kernel_traits_baseILj3072ES2_S2_fS2_fjLj128EEEEELb0ELb1ELb1ELb0EEEvNS_9BwdParamsE,(.L_x_11325 - _ZN10layer_norm13ln_bwd_kernelINS_13Kernel_traitsI13__nv_bfloat16S2_fS2_fjLj3072ELj1ELj1ELj4ELj16ENS_18Kernel_traits_baseILj3072ES2_S2_fS2_fjLj128EEEEELb0ELb1ELb1ELb0EEEvNS_9BwdParamsE)
        .other          _ZN10layer_norm13ln_bwd_kernelINS_13Kernel_traitsI13__nv_bfloat16S2_fS2_fjLj3072ELj1ELj1ELj4ELj16ENS_18Kernel_traits_baseILj3072ES2_S2_fS2_fjLj128EEEEELb0ELb1ELb1ELb0EEEvNS_9BwdParamsE,@"STO_CUDA_ENTRY STV_DEFAULT"
_ZN10layer_norm13ln_bwd_kernelINS_13Kernel_traitsI13__nv_bfloat16S2_fS2_fjLj3072ELj1ELj1ELj4ELj16ENS_18Kernel_traits_baseILj3072ES2_S2_fS2_fjLj128EEEEELb0ELb1ELb1ELb0EEEvNS_9BwdParamsE:
.text._ZN10layer_norm13ln_bwd_kernelINS_13Kernel_traitsI13__nv_bfloat16S2_fS2_fjLj3072ELj1ELj1ELj4ELj16ENS_18Kernel_traits_baseILj3072ES2_S2_fS2_fjLj128EEEEELb0ELb1ELb1ELb0EEEvNS_9BwdParamsE:
        /* <DEDUP_REMOVED lines=32> */
[----:B------:R-:W5:Y:S01]  /*0200*/  @P1 LDG.E.128 R48, desc[UR4][R26.64] ;  /* 0x000000041a301981 */ /* 0x000f62000c1e1d00 */
        /* <DEDUP_REMOVED lines=48> */
[C---:B-----5:R-:W-:Y:S01]  /*0510*/  @P0 PRMT R23, R39.reuse, 0x7632, R23 ;  /* 0x0000763227170816 */ /* 0x060fe20000000017 */
[----:B------:R-:W-:Y:S01]  /*0520*/  IMAD.U32 R172, R48, 0x10000, RZ ;  /* 0x0001000030ac7824 */ /* 0x000fe200078e00ff */
[----:B------:R-:W-:Y:S01]  /*0530*/  ISETP.NE.U32.AND P3, PT, RZ, UR6, PT ;  /* 0x00000006ff007c0c */ /* 0x000fe2000bf65070 */
[----:B------:R-:W-:Y:S01]  /*0540*/  IMAD.U32 R168, R16, 0x10000, RZ ;  /* 0x0001000010a87824 */ /* 0x000fe200078e00ff */
[----:B------:R-:W-:Y:S01]  /*0550*/  SHF.L.U32 R173, R39, 0x10, RZ ;  /* 0x0000001027ad7819 */ /* 0x000fe200000006ff */
[----:B------:R-:W-:Y:S01]  /*0560*/  IMAD.U32 R164, R12, 0x10000, RZ ;  /* 0x000100000ca47824 */ /* 0x000fe200078e00ff */
[----:B------:R-:W-:Y:S01]  /*0570*/  ISETP.NE.AND.EX P3, PT, RZ, UR7, PT, P3 ;  /* 0x00000007ff007c0c */ /* 0x000fe2000bf65330 */
[----:B------:R-:W-:Y:S01]  /*0580*/  IMAD.U32 R160, R8, 0x10000, RZ ;  /* 0x0001000008a07824 */ /* 0x000fe200078e00ff */
[----:B------:R-:W-:Y:S01]  /*0590*/  @P1 PRMT R22, R48, 0x7632, R22 ;  /* 0x0000763230161816 */ /* 0x000fe20000000016 */
[----:B------:R-:W-:Y:S01]  /*05a0*/  IMAD.U32 R156, R4, 0x10000, RZ ;  /* 0x00010000049c7824 */ /* 0x000fe200078e00ff */
[C---:B------:R-:W-:Y:S01]  /*05b0*/  @P1 PRMT R21, R49.reuse, 0x7632, R21 ;  /* 0x0000763231151816 */ /* 0x040fe20000000015 */
[----:B------:R-:W-:Y:S01]  /*05c0*/  IMAD.U32 R176, R36, 0x10000, RZ ;  /* 0x0001000024b07824 */ /* 0x000fe200078e00ff */
[----:B------:R-:W-:Y:S01]  /*05d0*/  SHF.L.U32 R171, R49, 0x10, RZ ;  /* 0x0000001031ab7819 */ /* 0x000fe200000006ff */
[----:B------:R-:W-:Y:S01]  /*05e0*/  IMAD.U32 R174, R38, 0x10000, RZ ;  /* 0x0001000026ae7824 */ /* 0x000fe200078e00ff */
[----:B------:R-:W-:Y:S01]  /*05f0*/  @P2 PRMT R48, R16, 0x7632, R48 ;  /* 0x0000763210302816 */ /* 0x000fe20000000030 */
[----:B------:R-:W-:Y:S01]  /*0600*/  IMAD.U32 R170, R50, 0x10000, RZ ;  /* 0x0001000032aa7824 */ /* 0x000fe200078e00ff */
[----:B------:R-:W-:Y:S01]  /*0610*/  @P0 PRMT R32, R12, 0x7632, R32 ;  /* 0x000076320c200816 */ /* 0x000fe20000000020 */
[----:B------:R-:W-:Y:S01]  /*0620*/  HFMA2.MMA R41, -RZ, RZ, 0, 0 ;  /* 0x00000000ff297435 */ /* 0x000fe200000001ff */
        /* <DEDUP_REMOVED lines=8> */
[----:B------:R-:W-:Y:S01]  /*06b0*/  SHF.L.U32 R175, R37, 0x10, RZ ;  /* 0x0000001025af7819 */ /* 0x000fe200000006ff */
        /* <DEDUP_REMOVED lines=27> */
[----:B------:R-:W-:Y:S02]  /*0870*/  ISETP.LT.U32.OR P3, PT, R0, 0x180, !P3 ;  /* 0x000001800000780c */ /* 0x000fe40005f61470 */
        /* <DEDUP_REMOVED lines=8> */
[----:B------:R-:W-:Y:S01]  /*0900*/  SHF.L.U32 R17, R16, 0x10, RZ ;  /* 0x0000001010117819 */ /* 0x000fe200000006ff */
[----:B------:R-:W-:Y:S01]  /*0910*/  IMAD.U32 R16, R49, 0x10000, RZ ;  /* 0x0001000031107824 */ /* 0x000fe200078e00ff */
[----:B------:R-:W-:Y:S02]  /*0920*/  SHF.L.U32 R13, R3, 0x10, RZ ;  /* 0x00000010030d7819 */ /* 0x000fe400000006ff */
[----:B------:R-:W-:Y:S02]  /*0930*/  SHF.L.U32 R169, R51, 0x10, RZ ;  /* 0x0000001033a97819 */ /* 0x000fe400000006ff */
[----:B------:R-:W-:Y:S02]  /*0940*/  P2R R0, PR, RZ, 0x8 ;  /* 0x00000008ff007803 */ /* 0x000fe40000000000 */
        /* <DEDUP_REMOVED lines=10> */
.L_x_3960:
[----:B0-----:R-:W0:Y:S08]  /*09f0*/  LDC.64 R146, c[0x0][0x288] ;  /* 0x0000a200ff927b82 */ /* 0x001e300000000a00 */
[----:B-1----:R-:W1:Y:S08]  /*0a00*/  LDC.64 R148, c[0x0][0x258] ;  /* 0x00009600ff947b82 */ /* 0x002e700000000a00 */
[----:B--2---:R-:W2:Y:S01]  /*0a10*/  LDC.64 R144, c[0x0][0x280] ;  /* 0x0000a000ff907b82 */ /* 0x004ea20000000a00 */
        /* <DEDUP_REMOVED lines=25> */
.L_x_3890:
[----:B------:R-:W-:-:S07]  /*0bb0*/  VIADD R147, R180, 0x80 ;  /* 0x00000080b4937836 */ /* 0x000fce0000000000 */
.L_x_3889:
[----:B------:R-:W-:Y:S05]  /*0bc0*/  BSYNC B1 ;  /* 0x0000000000017941 */ /* 0x000fea0003800000 */
.L_x_3888:
        /* <DEDUP_REMOVED lines=8> */
.L_x_3893:
[----:B------:R-:W-:-:S07]  /*0c50*/  IADD3 R147, R147, 0x80, RZ ;  /* 0x0000008093937810 */ /* 0x000fce0007ffe0ff */
.L_x_3892:
[----:B------:R-:W-:Y:S05]  /*0c60*/  BSYNC B1 ;  /* 0x0000000000017941 */ /* 0x000fea0003800000 */
.L_x_3891:
[----:B------:R-:W-:Y:S02]  /*0c70*/  ISETP.NE.AND P4, PT, R0, RZ, PT ;  /* 0x000000ff0000720c */ /* 0x000fe40003f85270 */
[----:B------:R-:W-:-:S11]  /*0c80*/  CS2R R236, SRZ ;  /* 0x0000000000ec7805 */ /* 0x000fd6000001ff00 */
[----:B------:R-:W-:Y:S05]  /*0c90*/  @P4 BRA `(.L_x_3894) ;  /* 0x0000001000284947 */ /* 0x000fea0003800000 */
[----:B------:R-:W-:-:S05]  /*0ca0*/  IMAD.WIDE.U32 R232, R147, 0x20, R232 ;  /* 0x0000002093e87825 */ /* 0x000fca00078e00e8 */
[----:B------:R2:W5:Y:S04]  /*0cb0*/  LDG.E.128 R128, desc[UR4][R232.64] ;  /* 0x00000004e8807981 */ /* 0x000568000c1e1d00 */
[----:B------:R2:W5:Y:S01]  /*0cc0*/  LDG.E.128 R132, desc[UR4][R232.64+0x10] ;  /* 0x00001004e8847981 */ /* 0x000562000c1e1d00 */
[----:B------:R-:W-:Y:S05]  /*0cd0*/  BRA `(.L_x_3894) ;  /* 0x0000001000187947 */ /* 0x000fea0003800000 */
.L_x_3887:
[----:B------:R-:W0:Y:S02]  /*0ce0*/  LDC.64 R144, c[0x0][0x250] ;  /* 0x00009400ff907b82 */ /* 0x000e240000000a00 */
[----:B0-----:R-:W-:-:S06]  /*0cf0*/  IMAD.WIDE R144, R28, 0x4, R144 ;  /* 0x000000041c907825 */ /* 0x001fcc00078e0290 */
[----:B------:R-:W2:Y:S01]  /*0d00*/  LDG.E R144, desc[UR4][R144.64] ;  /* 0x0000000490907981 */ /* 0x000ea2000c1e1900 */
[----:B------:R-:W-:Y:S01]  /*0d10*/  VIADD R146, R146, 0xffffffff ;  /* 0xffffffff92927836 */ /* 0x000fe20000000000 */
[----:B------:R-:W-:Y:S01]  /*0d20*/  ISETP.NE.AND P4, PT, R27, RZ, PT ;  /* 0x000000ff1b00720c */ /* 0x000fe20003f85270 */
[----:B------:R-:W-:Y:S01]  /*0d30*/  BSSY B1, `(.L_x_3895) ;  /* 0x000005a000017945 */ /* 0x000fe20003800000 */
[----:B------:R-:W-:Y:S01]  /*0d40*/  CS2R R236, SRZ ;  /* 0x0000000000ec7805 */ /* 0x000fe2000001ff00 */
        /* <DEDUP_REMOVED lines=20> */
[----:B--2---:R-:W-:-:S04]  /*0e90*/  FADD.FTZ R229, -R230, R144 ;  /* 0x00000090e6e57221 */ /* 0x004fc80000010100 */
[----:B-----5:R-:W-:Y:S01]  /*0ea0*/  FMUL.FTZ R229, R2, R229 ;  /* 0x000000e502e57220 */ /* 0x020fe20000410000 */
[----:B------:R-:W-:Y:S01]  /*0eb0*/  FADD.FTZ R145, -R230, R145 ;  /* 0x00000091e6917221 */ /* 0x000fe20000010100 */
[C---:B----4-:R-:W-:Y:S01]  /*0ec0*/  PRMT R144, R148.reuse, 0x7632, R144 ;  /* 0x0000763294907816 */ /* 0x050fe20000000090 */
[----:B------:R-:W-:Y:S02]  /*0ed0*/  IMAD.U32 R227, R148, 0x10000, RZ ;  /* 0x0001000094e37824 */ /* 0x000fe400078e00ff */
[C---:B------:R-:W-:Y:S01]  /*0ee0*/  FADD.FTZ R147, -R230.reuse, R147 ;  /* 0x00000093e6937221 */ /* 0x040fe20000010100 */
[----:B------:R-:W-:Y:S01]  /*0ef0*/  FADD.FTZ R225, -R230, R146 ;  /* 0x00000092e6e17221 */ /* 0x000fe20000010100 */
[----:B------:R-:W-:Y:S01]  /*0f00*/  FADD.FTZ R68, R68, R227 ;  /* 0x000000e344447221 */ /* 0x000fe20000010000 */
[-C--:B------:R-:W-:Y:S01]  /*0f10*/  FFMA.FTZ R40, R229, R227.reuse, R40 ;  /* 0x000000e3e5287223 */ /* 0x080fe20000010028 */
[----:B------:R-:W-:Y:S02]  /*0f20*/  IMAD.U32 R144, R144, 0x10000, RZ ;  /* 0x0001000090907824 */ /* 0x000fe400078e00ff */
[----:B------:R-:W-:Y:S01]  /*0f30*/  FMUL.FTZ R227, R176, R227 ;  /* 0x000000e3b0e37220 */ /* 0x000fe20000410000 */
[C---:B------:R-:W-:Y:S01]  /*0f40*/  PRMT R146, R149.reuse, 0x7632, R146 ;  /* 0x0000763295927816 */ /* 0x040fe20000000092 */
[C---:B------:R-:W-:Y:S01]  /*0f50*/  FMUL.FTZ R226, R2.reuse, R145 ;  /* 0x0000009102e27220 */ /* 0x040fe20000410000 */
[----:B------:R-:W-:Y:S01]  /*0f60*/  SHF.L.U32 R149, R149, 0x10, RZ ;  /* 0x0000001095957819 */ /* 0x000fe200000006ff */
[----:B------:R-:W-:Y:S01]  /*0f70*/  FMUL.FTZ R222, R2, R147 ;  /* 0x0000009302de7220 */ /* 0x000fe20000410000 */
[-C--:B------:R-:W-:Y:S01]  /*0f80*/  FMUL.FTZ R224, R26, R144.reuse ;  /* 0x000000901ae07220 */ /* 0x080fe20000410000 */
[----:B------:R-:W-:Y:S01]  /*0f90*/  FADD.FTZ R145, RZ, R227 ;  /* 0x000000e3ff917221 */ /* 0x000fe20000010000 */
[----:B------:R-:W-:Y:S01]  /*0fa0*/  FFMA.FTZ R147, R229, R227, RZ ;  /* 0x000000e3e5937223 */ /* 0x000fe200000100ff */
[----:B------:R-:W-:Y:S01]  /*0fb0*/  SHF.L.U32 R220, R146, 0x10, RZ ;  /* 0x0000001092dc7819 */ /* 0x000fe200000006ff */
[----:B---3--:R-:W-:Y:S01]  /*0fc0*/  FADD.FTZ R221, -R230, R152 ;  /* 0x00000098e6dd7221 */ /* 0x008fe20000010100 */
[----:B------:R-:W-:Y:S01]  /*0fd0*/  FFMA.FTZ R41, R226, R144, R41 ;  /* 0x00000090e2297223 */ /* 0x000fe20000010029 */
[----:B------:R-:W-:Y:S01]  /*0fe0*/  FADD.FTZ R69, R69, R144 ;  /* 0x0000009045457221 */ /* 0x000fe20000010000 */
[----:B------:R-:W-:Y:S01]  /*0ff0*/  FMUL.FTZ R225, R2, R225 ;  /* 0x000000e102e17220 */ /* 0x000fe20000410000 */
[----:B------:R-:W-:Y:S01]  /*1000*/  FMUL.FTZ R223, R175, R149 ;  /* 0x00000095afdf7220 */ /* 0x000fe20000410000 */
[----:B------:R-:W-:Y:S01]  /*1010*/  FADD.FTZ R144, R145, R224 ;  /* 0x000000e091907221 */ /* 0x000fe20000010000 */
[----:B------:R-:W-:Y:S01]  /*1020*/  FFMA.FTZ R146, R226, R224, R147 ;  /* 0x000000e0e2927223 */ /* 0x000fe20000010093 */
[C---:B------:R-:W-:Y:S01]  /*1030*/  PRMT R148, R150.reuse, 0x7632, R148 ;  /* 0x0000763296947816 */ /* 0x040fe20000000094 */
[----:B------:R-:W-:-:S02]  /*1040*/  IMAD.U32 R219, R150, 0x10000, RZ ;  /* 0x0001000096db7824 */ /* 0x000fc400078e00ff */
[----:B------:R-:W-:Y:S01]  /*1050*/  FMUL.FTZ R221, R2, R221 ;  /* 0x000000dd02dd7220 */ /* 0x000fe20000410000 */
[-C--:B------:R-:W-:Y:S01]  /*1060*/  FFMA.FTZ R43, R222, R220.reuse, R43 ;  /* 0x000000dcde2b7223 */ /* 0x080fe2000001002b */
[----:B------:R-:W-:Y:S01]  /*1070*/  FADD.FTZ R71, R71, R220 ;  /* 0x000000dc47477221 */ /* 0x000fe20000010000 */
[----:B------:R-:W-:Y:S01]  /*1080*/  FMUL.FTZ R220, R25, R220 ;  /* 0x000000dc19dc7220 */ /* 0x000fe20000410000 */
[----:B------:R-:W-:Y:S01]  /*1090*/  FADD.FTZ R145, R144, R223 ;  /* 0x000000df90917221 */ /* 0x000fe20000010000 */
[----:B------:R-:W-:Y:S01]  /*10a0*/  FFMA.FTZ R147, R225, R223, R146 ;  /* 0x000000dfe1937223 */ /* 0x000fe20000010092 */
[----:B------:R-:W-:Y:S01]  /*10b0*/  FADD.FTZ R72, R72, R219 ;  /* 0x000000db48487221 */ /* 0x000fe20000010000 */
[-C--:B------:R-:W-:Y:S01]  /*10c0*/  FFMA.FTZ R44, R221, R219.reuse, R44 ;  /* 0x000000dbdd2c7223 */ /* 0x080fe2000001002c */
[----:B------:R-:W-:Y:S01]  /*10d0*/  FADD.FTZ R153, -R230, R153 ;  /* 0x00000099e6997221 */ /* 0x000fe20000010100 */
[----:B------:R-:W-:Y:S02]  /*10e0*/  IMAD.U32 R148, R148, 0x10000, RZ ;  /* 0x0001000094947824 */ /* 0x000fe400078e00ff */
[----:B------:R-:W-:Y:S01]  /*10f0*/  FMUL.FTZ R219, R174, R219 ;  /* 0x000000dbaedb7220 */ /* 0x000fe20000410000 */
[----:B------:R-:W-:Y:S01]  /*1100*/  FADD.FTZ R144, R145, R220 ;  /* 0x000000dc91907221 */ /* 0x000fe20000010000 */
[----:B------:R-:W-:Y:S01]  /*1110*/  FFMA.FTZ R146, R222, R220, R147 ;  /* 0x000000dcde927223 */ /* 0x000fe20000010093 */
[C---:B------:R-:W-:Y:S01]  /*1120*/  PRMT R150, R151.reuse, 0x7632, R150 ;  /* 0x0000763297967816 */ /* 0x040fe20000000096 */
[----:B------:R-:W-:Y:S01]  /*1130*/  FADD.FTZ R183, -R230, R154 ;  /* 0x0000009ae6b77221 */ /* 0x000fe20000010100 */
[----:B------:R-:W-:Y:S01]  /*1140*/  SHF.L.U32 R151, R151, 0x10, RZ ;  /* 0x0000001097977819 */ /* 0x000fe200000006ff */
        /* <DEDUP_REMOVED lines=24> */
.L_x_3896:
[----:B------:R-:W-:Y:S05]  /*12d0*/  BSYNC B1 ;  /* 0x0000000000017941 */ /* 0x000fea0003800000 */
.L_x_3895:
[----:B------:R-:W-:Y:S04]  /*12e0*/  BSSY B1, `(.L_x_3897) ;  /* 0x0000054000017945 */ /* 0x000fe80003800000 */
[----:B------:R-:W-:Y:S05]  /*12f0*/  @!P1 BRA `(.L_x_3898) ;  /* 0x0000000400489947 */ /* 0x000fea0003800000 */
[----:B------:R-:W0:Y:S08]  /*1300*/  LDC.64 R188, c[0x0][0x238] ;  /* 0x00008e00ffbc7b82 */ /* 0x000e300000000a00 */
[----:B------:R-:W1:Y:S01]  /*1310*/  LDC.64 R148, c[0x0][0x2b8] ;  /* 0x0000ae00ff947b82 */ /* 0x000e620000000a00 */
[----:B0-----:R-:W-:-:S05]  /*1320*/  IMAD.WIDE.U32 R188, R239, 0x20, R188 ;  /* 0x00000020efbc7825 */ /* 0x001fca00078e00bc */
[----:B------:R-:W2:Y:S01]  /*1330*/  LDG.E.128 R144, desc[UR4][R188.64] ;  /* 0x00000004bc907981 */ /* 0x000ea2000c1e1d00 */
[----:B-1----:R-:W-:-:S03]  /*1340*/  IMAD.WIDE.U32 R148, R238, 0x10, R148 ;  /* 0x00000010ee947825 */ /* 0x002fc600078e0094 */
[----:B------:R0:W3:Y:S04]  /*1350*/  LDG.E.128 R152, desc[UR4][R188.64+0x10] ;  /* 0x00001004bc987981 */ /* 0x0000e8000c1e1d00 */
[----:B------:R-:W4:Y:S01]  /*1360*/  LDG.E.128 R148, desc[UR4][R148.64] ;  /* 0x0000000494947981 */ /* 0x000f22000c1e1d00 */
[----:B------:R-:W-:-:S04]  /*1370*/  ISETP.NE.U32.AND P4, PT, RZ, UR12, PT ;  /* 0x0000000cff007c0c */ /* 0x000fc8000bf85070 */
[----:B------:R-:W-:-:S13]  /*1380*/  ISETP.NE.AND.EX P4, PT, RZ, UR13, PT, P4 ;  /* 0x0000000dff007c0c */ /* 0x000fda000bf85340 */
[----:B------:R-:W-:-:S05]  /*1390*/  @P4 IMAD.WIDE.U32 R186, R239, 0x20, R232 ;  /* 0x00000020efba4825 */ /* 0x000fca00078e00e8 */
[----:B------:R-:W5:Y:S04]  /*13a0*/  @P4 LDG.E.128 R36, desc[UR4][R186.64] ;  /* 0x00000004ba244981 */ /* 0x000f68000c1e1d00 */
[----:B------:R1:W5:Y:S01]  /*13b0*/  @P4 LDG.E.128 R32, desc[UR4][R186.64+0x10] ;  /* 0x00001004ba204981 */ /* 0x000362000c1e1d00 */
[----:B------:R-:W-:Y:S01]  /*13c0*/  VIADD R238, R238, 0x80 ;  /* 0x00000080eeee7836 */ /* 0x000fe20000000000 */
[----:B------:R-:W-:Y:S01]  /*13d0*/  IADD3 R239, R239, 0x80, RZ ;  /* 0x00000080efef7810 */ /* 0x000fe20007ffe0ff */
[C---:B--2---:R-:W-:Y:S01]  /*13e0*/  FADD.FTZ R191, -R230.reuse, R144 ;  /* 0x00000090e6bf7221 */ /* 0x044fe20000010100 */
[C---:B------:R-:W-:Y:S01]  /*13f0*/  FADD.FTZ R195, -R230.reuse, R146 ;  /* 0x00000092e6c37221 */ /* 0x040fe20000010100 */
[----:B------:R-:W-:-:S03]  /*1400*/  FADD.FTZ R193, -R230, R145 ;  /* 0x00000091e6c17221 */ /* 0x000fc60000010100 */
[----:B0----5:R-:W-:Y:S01]  /*1410*/  FMUL.FTZ R189, R2, R195 ;  /* 0x000000c302bd7220 */ /* 0x021fe20000410000 */
[C---:B----4-:R-:W-:Y:S01]  /*1420*/  PRMT R144, R148.reuse, 0x7632, R144 ;  /* 0x0000763294907816 */ /* 0x050fe20000000090 */
[----:B------:R-:W-:Y:S02]  /*1430*/  IMAD.U32 R145, R148, 0x10000, RZ ;  /* 0x0001000094917824 */ /* 0x000fe400078e00ff */
[C---:B-1----:R-:W-:Y:S01]  /*1440*/  FMUL.FTZ R186, R2.reuse, R193 ;  /* 0x000000c102ba7220 */ /* 0x042fe20000410000 */
[----:B------:R-:W-:Y:S01]  /*1450*/  FMUL.FTZ R187, R2, R191 ;  /* 0x000000bf02bb7220 */ /* 0x000fe20000410000 */
[----:B------:R-:W-:Y:S02]  /*1460*/  IMAD.U32 R195, R144, 0x10000, RZ ;  /* 0x0001000090c37824 */ /* 0x000fe400078e00ff */
[----:B------:R-:W-:Y:S01]  /*1470*/  FMUL.FTZ R190, R172, R145 ;  /* 0x00000091acbe7220 */ /* 0x000fe20000410000 */
[C---:B------:R-:W-:Y:S01]  /*1480*/  PRMT R148, R150.reuse, 0x7632, R148 ;  /* 0x0000763296947816 */ /* 0x040fe20000000094 */
[----:B------:R-:W-:Y:S01]  /*1490*/  IMAD.U32 R197, R150, 0x10000, RZ ;  /* 0x0001000096c57824 */ /* 0x000fe200078e00ff */
[C---:B------:R-:W-:Y:S01]  /*14a0*/  PRMT R150, R151.reuse, 0x7632, R150 ;  /* 0x0000763297967816 */ /* 0x040fe20000000096 */
[C---:B------:R-:W-:Y:S01]  /*14b0*/  FADD.FTZ R147, -R230.reuse, R147 ;  /* 0x00000093e6937221 */ /* 0x040fe20000010100 */
[----:B------:R-:W-:Y:S01]  /*14c0*/  SHF.L.U32 R196, R151, 0x10, RZ ;  /* 0x0000001097c47819 */ /* 0x000fe200000006ff */
[----:B---3--:R-:W-:Y:S01]  /*14d0*/  FADD.FTZ R151, -R230, R152 ;  /* 0x00000098e6977221 */ /* 0x008fe20000010100 */
[----:B------:R-:W-:Y:S01]  /*14e0*/  PRMT R146, R149, 0x7632, R146 ;  /* 0x0000763295927816 */ /* 0x000fe20000000092 */
[----:B------:R-:W-:Y:S01]  /*14f0*/  FFMA.FTZ R81, R186, R195, R81 ;  /* 0x000000c3ba517223 */ /* 0x000fe20000010051 */
[----:B------:R-:W-:Y:S01]  /*1500*/  FADD.FTZ R77, R77, R195 ;  /* 0x000000c34d4d7221 */ /* 0x000fe20000010000 */
[----:B------:R-:W-:Y:S01]  /*1510*/  SHF.L.U32 R149, R149, 0x10, RZ ;  /* 0x0000001095957819 */ /* 0x000fe200000006ff */
[----:B------:R-:W-:Y:S01]  /*1520*/  FADD.FTZ R76, R76, R145 ;  /* 0x000000914c4c7221 */ /* 0x000fe20000010000 */
[----:B------:R-:W-:Y:S01]  /*1530*/  FFMA.FTZ R80, R187, R145, R80 ;  /* 0x00000091bb507223 */ /* 0x000fe20000010050 */
[----:B------:R-:W-:Y:S01]  /*1540*/  FADD.FTZ R144, R237, R190 ;  /* 0x000000beed907221 */ /* 0x000fe20000010000 */
[----:B------:R-:W-:Y:S01]  /*1550*/  FMUL.FTZ R195, R22, R195 ;  /* 0x000000c316c37220 */ /* 0x000fe20000410000 */
[----:B------:R-:W-:Y:S01]  /*1560*/  FFMA.FTZ R145, R187, R190, R236 ;  /* 0x000000bebb917223 */ /* 0x000fe200000100ec */
        /* <DEDUP_REMOVED lines=9> */
[-C--:B------:R-:W-:Y:S01]  /*1600*/  FFMA.FTZ R83, R188, R146.reuse, R83 ;  /* 0x00000092bc537223 */ /* 0x080fe20000010053 */
[----:B------:R-:W-:Y:S01]  /*1610*/  FADD.FTZ R79, R79, R146 ;  /* 0x000000924f4f7221 */ /* 0x000fe20000010000 */
[----:B------:R-:W-:Y:S01]  /*1620*/  FMUL.FTZ R197, R21, R146 ;  /* 0x0000009215c57220 */ /* 0x000fe20000410000 */
[----:B------:R-:W-:Y:S01]  /*1630*/  FADD.FTZ R146, R147, R192 ;  /* 0x000000c093927221 */ /* 0x000fe20000010000 */
[----:B------:R-:W-:Y:S01]  /*1640*/  FFMA.FTZ R145, R189, R192, R144 ;  /* 0x000000c0bd917223 */ /* 0x000fe20000010090 */
[C---:B------:R-:W-:Y:S01]  /*1650*/  FADD.FTZ R199, -R230.reuse, R154 ;  /* 0x0000009ae6c77221 */ /* 0x040fe20000010100 */
        /* <DEDUP_REMOVED lines=28> */
.L_x_3898:
[----:B------:R-:W-:Y:S05]  /*1820*/  BSYNC B1 ;  /* 0x0000000000017941 */ /* 0x000fea0003800000 */
.L_x_3897:
        /* <DEDUP_REMOVED lines=11> */
[----:B------:R1:W5:Y:S04]  /*18e0*/  @P4 LDG.E.128 R128, desc[UR4][R232.64] ;  /* 0x00000004e8804981 */ /* 0x000368000c1e1d00 */
[----:B------:R1:W5:Y:S01]  /*18f0*/  @P4 LDG.E.128 R132, desc[UR4][R232.64+0x10] ;  /* 0x00001004e8844981 */ /* 0x000362000c1e1d00 */
[C---:B--2---:R-:W-:Y:S01]  /*1900*/  FADD.FTZ R205, -R230.reuse, R144 ;  /* 0x00000090e6cd7221 */ /* 0x044fe20000010100 */
[C---:B------:R-:W-:Y:S01]  /*1910*/  FADD.FTZ R209, -R230.reuse, R146 ;  /* 0x00000092e6d17221 */ /* 0x040fe20000010100 */
[----:B------:R-:W-:Y:S02]  /*1920*/  FADD.FTZ R207, -R230, R145 ;  /* 0x00000091e6cf7221 */ /* 0x000fe40000010100 */
[C---:B0----5:R-:W-:Y:S01]  /*1930*/  FMUL.FTZ R203, R2.reuse, R205 ;  /* 0x000000cd02cb7220 */ /* 0x061fe20000410000 */
[----:B------:R-:W-:Y:S01]  /*1940*/  FMUL.FTZ R205, R2, R209 ;  /* 0x000000d102cd7220 */ /* 0x000fe20000410000 */
[C---:B----4-:R-:W-:Y:S01]  /*1950*/  PRMT R144, R148.reuse, 0x7632, R144 ;  /* 0x0000763294907816 */ /* 0x050fe20000000090 */
[----:B------:R-:W-:-:S02]  /*1960*/  IMAD.U32 R145, R148, 0x10000, RZ ;  /* 0x0001000094917824 */ /* 0x000fc400078e00ff */
[----:B------:R-:W-:Y:S02]  /*1970*/  FMUL.FTZ R202, R2, R207 ;  /* 0x000000cf02ca7220 */ /* 0x000fe40000410000 */
[----:B------:R-:W-:Y:S02]  /*1980*/  IMAD.U32 R209, R144, 0x10000, RZ ;  /* 0x0001000090d17824 */ /* 0x000fe400078e00ff */
[----:B------:R-:W-:Y:S01]  /*1990*/  FMUL.FTZ R206, R168, R145 ;  /* 0x00000091a8ce7220 */ /* 0x000fe20000410000 */
[C---:B------:R-:W-:Y:S01]  /*19a0*/  FADD.FTZ R147, -R230.reuse, R147 ;  /* 0x00000093e6937221 */ /* 0x040fe20000010100 */
[----:B------:R-:W-:Y:S01]  /*19b0*/  PRMT R146, R149, 0x7632, R146 ;  /* 0x0000763295927816 */ /* 0x000fe20000000092 */
[----:B---3--:R-:W-:Y:S01]  /*19c0*/  FADD.FTZ R211, -R230, R152 ;  /* 0x00000098e6d37221 */ /* 0x008fe20000010100 */
        /* <DEDUP_REMOVED lines=8> */
[----:B------:R-:W-:-:S02]  /*1a50*/  IMAD.U32 R213, R150, 0x10000, RZ ;  /* 0x0001000096d57824 */ /* 0x000fc400078e00ff */
        /* <DEDUP_REMOVED lines=9> */
[----:B------:R-:W-:Y:S01]  /*1af0*/  PRMT R148, R150, 0x7632, R148 ;  /* 0x0000763296947816 */ /* 0x000fe20000000094 */
        /* <DEDUP_REMOVED lines=35> */
[----:B-1----:R-:W-:-:S07]  /*1d30*/  FFMA.FTZ R236, R216, R217, R144 ;  /* 0x000000d9d8ec7223 */ /* 0x002fce0000010090 */
.L_x_3894:
[----:B------:R-:W-:Y:S05]  /*1d40*/  BSYNC B0 ;  /* 0x0000000000007941 */ /* 0x000fea0003800000 */
.L_x_3886:
        /* <DEDUP_REMOVED lines=26> */
.L_x_3975:
[----:B------:R-:W0:Y:S01]  /*1ef0*/  S2R R149, SR_CgaCtaId ;  /* 0x0000000000957919 */ /* 0x000e220000008800 */
[----:B------:R-:W-:Y:S01]  /*1f00*/  MOV R148, 0x400 ;  /* 0x0000040000947802 */ /* 0x000fe20000000f00 */
[----:B---3--:R-:W-:Y:S01]  /*1f10*/  FADD.FTZ R152, R153, R152 ;  /* 0x0000009899987221 */ /* 0x008fe20000010000 */
[----:B------:R-:W-:Y:S01]  /*1f20*/  @!P4 LOP3.LUT R145, R145, 0x3, RZ, 0xc0, !PT ;  /* 0x000000039191c812 */ /* 0x000fe200078ec0ff */
[----:B-1--4-:R-:W-:Y:S01]  /*1f30*/  FADD.FTZ R153, R146, R147 ;  /* 0x0000009392997221 */ /* 0x012fe20000010000 */
[----:B------:R-:W-:Y:S05]  /*1f40*/  WARPSYNC.ALL ;  /* 0x0000000000007948 */ /* 0x000fea0003800000 */
[----:B------:R-:W-:Y:S01]  /*1f50*/  @!P4 IADD3 R145, R144, R145, RZ ;  /* 0x000000919091c210 */ /* 0x000fe20007ffe0ff */
[----:B------:R-:W-:Y:S01]  /*1f60*/  BSSY B0, `(.L_x_3900) ;  /* 0x00000e5000007945 */ /* 0x000fe20003800000 */
[----:B0-----:R-:W-:-:S04]  /*1f70*/  LEA R148, R149, R148, 0x18 ;  /* 0x0000009495947211 */ /* 0x001fc800078ec0ff */
[----:B------:R-:W-:Y:S01]  /*1f80*/  LEA R230, R144, R148, 0x3 ;  /* 0x0000009490e67211 */ /* 0x000fe200078e18ff */
[----:B------:R-:W-:-:S05]  /*1f90*/  @!P4 IMAD R155, R145, 0x8, R148 ;  /* 0x00000008919bc824 */ /* 0x000fca00078e0294 */
        /* <DEDUP_REMOVED lines=22> */
[----:B------:R-:W0:Y:S01]  /*2100*/  @!P3 LDC.64 R144, c[0x0][0x2c8] ;  /* 0x0000b200ff90bb82 */ /* 0x000e220000000a00 */
[----:B------:R-:W-:Y:S01]  /*2110*/  BSSY B1, `(.L_x_3902) ;  /* 0x0000008000017945 */ /* 0x000fe20003800000 */
[----:B0-----:R-:W-:-:S04]  /*2120*/  @!P3 ISETP.NE.U32.AND P5, PT, R144, RZ, PT ;  /* 0x000000ff9000b20c */ /* 0x001fc80003fa5070 */
[----:B------:R-:W-:-:S04]  /*2130*/  @!P3 ISETP.NE.AND.EX P5, PT, R145, RZ, PT, P5 ;  /* 0x000000ff9100b20c */ /* 0x000fc80003fa5350 */
[----:B------:R-:W-:Y:S01]  /*2140*/  @!P3 FSEL R151, R120, RZ, P5 ;  /* 0x000000ff7897b208 */ /* 0x000fe20002800000 */
[----:B------:R-:W-:Y:S08]  /*2150*/  @!P4 BRA `(.L_x_3903) ;  /* 0x00000000000cc947 */ /* 0x000ff00003800000 */
[----:B------:R-:W0:Y:S02]  /*2160*/  LDC.64 R136, c[0x0][0x220] ;  /* 0x00008800ff887b82 */ /* 0x000e240000000a00 */
[----:B0-----:R-:W-:-:S06]  /*2170*/  IMAD.WIDE.U32 R136, R149, 0x10, R136 ;  /* 0x0000001095887825 */ /* 0x001fcc00078e0088 */
[----:B------:R-:W5:Y:S02]  /*2180*/  LDG.E.128 R136, desc[UR4][R136.64] ;  /* 0x0000000488887981 */ /* 0x000f64000c1e1d00 */
.L_x_3903:
[----:B------:R-:W-:Y:S05]  /*2190*/  BSYNC B1 ;  /* 0x0000000000017941 */ /* 0x000fea0003800000 */
.L_x_3902:
[----:B------:R-:W-:Y:S04]  /*21a0*/  BSSY B1, `(.L_x_3904) ;  /* 0x000000c000017945 */ /* 0x000fe80003800000 */
[----:B------:R-:W-:Y:S05]  /*21b0*/  @!P3 BRA `(.L_x_3905) ;  /* 0x000000000028b947 */ /* 0x000fea0003800000 */
[----:B------:R-:W-:Y:S01]  /*21c0*/  ISETP.NE.AND P5, PT, R27, RZ, PT ;  /* 0x000000ff1b00720c */ /* 0x000fe20003fa5270 */
[----:B------:R-:W-:Y:S01]  /*21d0*/  IMAD.U32 R144, RZ, RZ, UR12 ;  /* 0x0000000cff907e24 */ /* 0x000fe2000f8e00ff */
[----:B------:R-:W-:Y:S02]  /*21e0*/  MOV R145, UR13 ;  /* 0x0000000d00917c02 */ /* 0x000fe40008000f00 */
[----:B------:R-:W-:Y:S02]  /*21f0*/  FSEL R146, R148, RZ, !P5 ;  /* 0x000000ff94927208 */ /* 0x000fe40006800000 */
[----:B------:R-:W-:-:S03]  /*2200*/  ISETP.NE.U32.AND P5, PT, R144, RZ, PT ;  /* 0x000000ff9000720c */ /* 0x000fc60003fa5070 */
[----:B------:R-:W-:Y:S01]  /*2210*/  FFMA.FTZ R146, R229, R150, R146 ;  /* 0x00000096e5927223 */ /* 0x000fe20000010092 */
[----:B------:R-:W-:-:S03]  /*2220*/  ISETP.NE.AND.EX P5, PT, R145, RZ, PT, P5 ;  /* 0x000000ff9100720c */ /* 0x000fc60003fa5350 */
[----:B------:R-:W-:-:S04]  /*2230*/  FADD.FTZ R151, R227, -R146 ;  /* 0x80000092e3977221 */ /* 0x000fc80000010000 */
[----:B------:R-:W-:-:S06]  /*2240*/  FMUL.FTZ R151, R2, R151 ;  /* 0x0000009702977220 */ /* 0x000fcc0000410000 */
[----:B------:R-:W-:-:S07]  /*2250*/  @P5 FADD.FTZ R151, R120, R151 ;  /* 0x0000009778975221 */ /* 0x000fce0000010000 */
.L_x_3905:
[----:B------:R-:W-:Y:S05]  /*2260*/  BSYNC B1 ;  /* 0x0000000000017941 */ /* 0x000fea0003800000 */
.L_x_3904:
[----:B------:R-:W-:Y:S01]  /*2270*/  @!P3 ISETP.NE.U32.AND P5, PT, R144, RZ, PT ;  /* 0x000000ff9000b20c */ /* 0x000fe20003fa5070 */
[----:B------:R-:W-:Y:S03]  /*2280*/  BSSY B1, `(.L_x_3906) ;  /* 0x000000c000017945 */ /* 0x000fe60003800000 */
[----:B------:R-:W-:-:S04]  /*2290*/  @!P3 ISETP.NE.AND.EX P5, PT, R145, RZ, PT, P5 ;  /* 0x000000ff9100b20c */ /* 0x000fc80003fa5350 */
[----:B--2---:R-:W-:Y:S01]  /*22a0*/  @!P3 FSEL R232, R121, RZ, P5 ;  /* 0x000000ff79e8b208 */ /* 0x004fe20002800000 */
[----:B------:R-:W-:Y:S08]  /*22b0*/  @!P3 BRA `(.L_x_3907) ;  /* 0x000000000020b947 */ /* 0x000ff00003800000 */
[----:B------:R-:W-:-:S04]  /*22c0*/  ISETP.NE.AND P5, PT, R27, RZ, PT ;  /* 0x000000ff1b00720c */ /* 0x000fc80003fa5270 */
[----:B------:R-:W-:Y:S02]  /*22d0*/  FSEL R147, R148, RZ, !P5 ;  /* 0x000000ff94937208 */ /* 0x000fe40006800000 */
[----:B------:R-:W-:-:S03]  /*22e0*/  ISETP.NE.U32.AND P5, PT, R144, RZ, PT ;  /* 0x000000ff9000720c */ /* 0x000fc60003fa5070 */
[----:B------:R-:W-:Y:S01]  /*22f0*/  FFMA.FTZ R147, R226, R150, R147 ;  /* 0x00000096e2937223 */ /* 0x000fe20000010093 */
[----:B------:R-:W-:-:S03]  /*2300*/  ISETP.NE.AND.EX P5, PT, R145, RZ, PT, P5 ;  /* 0x000000ff9100720c */ /* 0x000fc60003fa5350 */
[----:B------:R-:W-:-:S04]  /*2310*/  FADD.FTZ R147, R224, -R147 ;  /* 0x80000093e0937221 */ /* 0x000fc80000010000 */
[----:B------:R-:W-:-:S06]  /*2320*/  FMUL.FTZ R232, R2, R147 ;  /* 0x0000009302e87220 */ /* 0x000fcc0000410000 */
[----:B------:R-:W-:-:S07]  /*2330*/  @P5 FADD.FTZ R232, R121, R232 ;  /* 0x000000e879e85221 */ /* 0x000fce0000010000 */
.L_x_3907:
[----:B------:R-:W-:Y:S05]  /*2340*/  BSYNC B1 ;  /* 0x0000000000017941 */ /* 0x000fea0003800000 */
.L_x_3906:
[----:B------:R-:W-:Y:S01]  /*2350*/  @!P3 ISETP.NE.U32.AND P5, PT, R144, RZ, PT ;  /* 0x000000ff9000b20c */ /* 0x000fe20003fa5070 */
[----:B------:R-:W-:Y:S03]  /*2360*/  BSSY B1, `(.L_x_3908) ;  /* 0x000000c000017945 */ /* 0x000fe60003800000 */
[----:B------:R-:W-:-:S04]  /*2370*/  @!P3 ISETP.NE.AND.EX P5, PT, R145, RZ, PT, P5 ;  /* 0x000000ff9100b20c */ /* 0x000fc80003fa5350 */
[----:B------:R-:W-:Y:S01]  /*2380*/  @!P3 FSEL R231, R122, RZ, P5 ;  /* 0x000000ff7ae7b208 */ /* 0x000fe20002800000 */
        /* <DEDUP_REMOVED lines=9> */
.L_x_3909:
[----:B------:R-:W-:Y:S05]  /*2420*/  BSYNC B1 ;  /* 0x0000000000017941 */ /* 0x000fea0003800000 */
.L_x_3908:
        /* <DEDUP_REMOVED lines=13> */
.L_x_3911:
[----:B------:R-:W-:Y:S05]  /*2500*/  BSYNC B1 ;  /* 0x0000000000017941 */ /* 0x000fea0003800000 */
.L_x_3910:
        /* <DEDUP_REMOVED lines=13> */
.L_x_3913:
[----:B------:R-:W-:Y:S05]  /*25e0*/  BSYNC B1 ;  /* 0x0000000000017941 */ /* 0x000fea0003800000 */
.L_x_3912:
        /* <DEDUP_REMOVED lines=13> */
.L_x_3915:
[----:B------:R-:W-:Y:S05]  /*26c0*/  BSYNC B1 ;  /* 0x0000000000017941 */ /* 0x000fea0003800000 */
.L_x_3914:
        /* <DEDUP_REMOVED lines=13> */
.L_x_3917:
[----:B------:R-:W-:Y:S05]  /*27a0*/  BSYNC B1 ;  /* 0x0000000000017941 */ /* 0x000fea0003800000 */
.L_x_3916:
        /* <DEDUP_REMOVED lines=18> */
.L_x_3919:
[----:B------:R-:W-:Y:S05]  /*28d0*/  BSYNC B1 ;  /* 0x0000000000017941 */ /* 0x000fea0003800000 */
.L_x_3918:
        /* <DEDUP_REMOVED lines=11> */
[----:B------:R-:W3:Y:S08]  /*2990*/  @P4 LDC R236, c[0x0][0x29c] ;  /* 0x0000a700ffec4b82 */ /* 0x000ef00000000800 */
[----:B------:R-:W4:Y:S08]  /*29a0*/  @P5 LDC.64 R144, c[0x0][0x308] ;  /* 0x0000c200ff905b82 */ /* 0x000f300000000a00 */
[----:B------:R-:W4:Y:S01]  /*29b0*/  @P4 LDC R238, c[0x0][0x29c] ;  /* 0x0000a700ffee4b82 */ /* 0x000f220000000800 */
[----:B--2---:R-:W-:Y:S01]  /*29c0*/  @P4 FMUL.FTZ R147, R151, R146 ;  /* 0x0000009297934220 */ /* 0x004fe20000410000 */
[----:B0-----:R-:W-:Y:S01]  /*29d0*/  @P4 FMUL.FTZ R146, R232, R233 ;  /* 0x000000e9e8924220 */ /* 0x001fe20000410000 */
[----:B-1----:R-:W-:-:S04]  /*29e0*/  @P4 FMUL.FTZ R151, R231, R234 ;  /* 0x000000eae7974220 */ /* 0x002fc80000410000 */
[----:B------:R-:W-:Y:S01]  /*29f0*/  @P4 FMUL.FTZ R232, R163, R151 ;  /* 0x00000097a3e84220 */ /* 0x000fe20000410000 */
[----:B------:R-:W0:Y:S01]  /*2a00*/  @P4 LDC R235, c[0x0][0x29c] ;  /* 0x0000a700ffeb4b82 */ /* 0x000e220000000800 */
[----:B---3--:R-:W-:-:S03]  /*2a10*/  @P4 FMUL.FTZ R153, R153, R236 ;  /* 0x000000ec99994220 */ /* 0x008fc60000410000 */
[----:B------:R-:W-:Y:S01]  /*2a20*/  @P4 F2FP.BF16.F32.PACK_AB R232, RZ, R232 ;  /* 0x000000e8ffe8423e */ /* 0x000fe200000010ff */
[----:B----4-:R-:W-:-:S03]  /*2a30*/  @P5 IMAD.WIDE.U32 R144, R180, 0x20, R144 ;  /* 0x00000020b4905825 */ /* 0x010fc600078e0090 */
[----:B------:R-:W1:Y:S01]  /*2a40*/  @P4 LDC R237, c[0x0][0x29c] ;  /* 0x0000a700ffed4b82 */ /* 0x000e620000000800 */
[----:B------:R-:W-:Y:S01]  /*2a50*/  @P4 PRMT R49, R232, 0x7610, R49 ;  /* 0x00007610e8314816 */ /* 0x000fe20000000031 */
[----:B------:R-:W-:Y:S01]  /*2a60*/  @P4 FMUL.FTZ R232, R162, R153 ;  /* 0x00000099a2e84220 */ /* 0x000fe20000410000 */
[----:B------:R-:W-:Y:S01]  /*2a70*/  VIADD R180, R180, 0x80 ;  /* 0x00000080b4b47836 */ /* 0x000fe20000000000 */
[----:B------:R-:W-:Y:S01]  /*2a80*/  @P5 STG.E.128 desc[UR4][R144.64], R140 ;  /* 0x0000008c90005986 */ /* 0x000fe2000c101d04 */
[----:B------:R-:W-:-:S03]  /*2a90*/  @P4 FMUL.FTZ R155, R155, R238 ;  /* 0x000000ee9b9b4220 */ /* 0x000fc60000410000 */
[----:B------:R-:W2:Y:S01]  /*2aa0*/  @P4 LDC R239, c[0x0][0x29c] ;  /* 0x0000a700ffef4b82 */ /* 0x000ea20000000800 */
[----:B------:R3:W-:Y:S01]  /*2ab0*/  @P5 STG.E.128 desc[UR4][R144.64+0x10], R56 ;  /* 0x0000103890005986 */ /* 0x0007e2000c101d04 */
[----:B------:R-:W-:Y:S01]  /*2ac0*/  @P4 F2FP.BF16.F32.PACK_AB R232, RZ, R232 ;  /* 0x000000e8ffe8423e */ /* 0x000fe200000010ff */
[----:B------:R-:W-:-:S03]  /*2ad0*/  @P4 FMUL.FTZ R234, R161, R155 ;  /* 0x0000009ba1ea4220 */ /* 0x000fc60000410000 */
[----:B------:R-:W-:Y:S01]  /*2ae0*/  @P4 PRMT R50, R232, 0x7610, R50 ;  /* 0x00007610e8324816 */ /* 0x000fe20000000032 */
[----:B0-----:R-:W-:Y:S01]  /*2af0*/  @P4 FMUL.FTZ R228, R228, R235 ;  /* 0x000000ebe4e44220 */ /* 0x001fe20000410000 */
[----:B------:R-:W-:Y:S02]  /*2b00*/  @P4 F2FP.BF16.F32.PACK_AB R234, RZ, R234 ;  /* 0x000000eaffea423e */ /* 0x000fe400000010ff */
[----:B-----5:R-:W-:Y:S02]  /*2b10*/  @P4 PRMT R232, R136, 0x7632, R232 ;  /* 0x0000763288e84816 */ /* 0x020fe400000000e8 */
[----:B------:R-:W-:Y:S02]  /*2b20*/  @P4 PRMT R51, R234, 0x7610, R51 ;  /* 0x00007610ea334816 */ /* 0x000fe40000000033 */
[----:B------:R-:W-:Y:S01]  /*2b30*/  @P4 SHF.L.U32 R232, R232, 0x10, RZ ;  /* 0x00000010e8e84819 */ /* 0x000fe200000006ff */
[----:B-1----:R-:W-:Y:S01]  /*2b40*/  @P4 FMUL.FTZ R230, R230, R237 ;  /* 0x000000ede6e64220 */ /* 0x002fe20000410000 */
[----:B---3--:R-:W-:Y:S01]  /*2b50*/  @P4 FMUL.FTZ R144, R164, R147 ;  /* 0x00000093a4904220 */ /* 0x008fe20000410000 */
[----:B------:R-:W-:-:S02]  /*2b60*/  @P4 FMUL.FTZ R145, R14, R146 ;  /* 0x000000920e914220 */ /* 0x000fc40000410000 */
[----:B------:R-:W-:Y:S01]  /*2b70*/  @P4 FMUL.FTZ R233, R12, R230 ;  /* 0x000000e60ce94220 */ /* 0x000fe20000410000 */
[----:B------:R-:W-:Y:S01]  /*2b80*/  @P4 FFMA.FTZ R97, R146, R232, R97 ;  /* 0x000000e892614223 */ /* 0x000fe20000010061 */
[----:B------:R-:W-:Y:S01]  /*2b90*/  @P4 PRMT R232, R139, 0x7632, R232 ;  /* 0x000076328be84816 */ /* 0x000fe200000000e8 */
[----:B--2---:R-:W-:Y:S01]  /*2ba0*/  @P4 FMUL.FTZ R152, R152, R239 ;  /* 0x000000ef98984220 */ /* 0x004fe20000410000 */
[----:B------:R-:W-:Y:S01]  /*2bb0*/  @P4 F2FP.BF16.F32.PACK_AB R144, RZ, R144 ;  /* 0x00000090ff90423e */ /* 0x000fe200000010ff */
[----:B------:R-:W-:Y:S01]  /*2bc0*/  @P4 IMAD.U32 R146, R138, 0x10000, RZ ;  /* 0x000100008a924824 */ /* 0x000fe200078e00ff */
[----:B------:R-:W-:Y:S01]  /*2bd0*/  @P4 F2FP.BF16.F32.PACK_AB R231, RZ, R145 ;  /* 0x00000091ffe7423e */ /* 0x000fe200000010ff */
[----:B------:R-:W-:Y:S01]  /*2be0*/  @P4 FMUL.FTZ R235, R11, R152 ;  /* 0x000000980beb4220 */ /* 0x000fe20000410000 */
[----:B------:R-:W-:Y:S01]  /*2bf0*/  @P4 PRMT R48, R144, 0x7610, R48 ;  /* 0x0000761090304816 */ /* 0x000fe20000000030 */
[----:B------:R-:W-:Y:S01]  /*2c00*/  @P4 FFMA.FTZ R100, R153, R146, R100 ;  /* 0x0000009299644223 */ /* 0x000fe20000010064 */
[----:B------:R-:W0:Y:S01]  /*2c10*/  @P4 LDC.64 R144, c[0x0][0x2f8] ;  /* 0x0000be00ff904b82 */ /* 0x000e220000000a00 */
[----:B------:R-:W-:-:S02]  /*2c20*/  @P4 F2FP.BF16.F32.PACK_AB R233, RZ, R233 ;  /* 0x000000e9ffe9423e */ /* 0x000fc400000010ff */
[----:B------:R-:W-:Y:S01]  /*2c30*/  @P4 PRMT R48, R48, 0x5410, R231 ;  /* 0x0000541030304816 */ /* 0x000fe200000000e7 */
[----:B------:R-:W-:Y:S01]  /*2c40*/  @P4 FMUL.FTZ R231, R13, R228 ;  /* 0x000000e40de74220 */ /* 0x000fe20000410000 */
[----:B------:R-:W-:Y:S02]  /*2c50*/  @P4 F2FP.BF16.F32.PACK_AB R235, RZ, R235 ;  /* 0x000000ebffeb423e */ /* 0x000fe400000010ff */
[----:B------:R-:W-:Y:S01]  /*2c60*/  @P4 PRMT R50, R50, 0x5410, R233 ;  /* 0x0000541032324816 */ /* 0x000fe200000000e9 */
[----:B------:R-:W-:Y:S01]  /*2c70*/  @P4 IMAD.U32 R233, R137, 0x10000, RZ ;  /* 0x0001000089e94824 */ /* 0x000fe200078e00ff */
[----:B------:R-:W-:Y:S02]  /*2c80*/  @P4 F2FP.BF16.F32.PACK_AB R231, RZ, R231 ;  /* 0x000000e7ffe7423e */ /* 0x000fe400000010ff */
[----:B------:R-:W-:Y:S01]  /*2c90*/  @P4 PRMT R51, R51, 0x5410, R235 ;  /* 0x0000541033334816 */ /* 0x000fe200000000eb */
[----:B------:R-:W-:Y:S01]  /*2ca0*/  @P4 FFMA.FTZ R98, R151, R233, R98 ;  /* 0x000000e997624223 */ /* 0x000fe20000010062 */
[----:B------:R-:W-:Y:S01]  /*2cb0*/  @P4 PRMT R49, R49, 0x5410, R231 ;  /* 0x0000541031314816 */ /* 0x000fe200000000e7 */
[----:B------:R-:W-:Y:S01]  /*2cc0*/  @P4 IMAD.U32 R231, R136, 0x10000, RZ ;  /* 0x0001000088e74824 */ /* 0x000fe200078e00ff */
[----:B------:R-:W-:-:S02]  /*2cd0*/  @P4 PRMT R151, R138, 0x7632, R151 ;  /* 0x000076328a974816 */ /* 0x000fc40000000097 */
[----:B------:R-:W-:Y:S01]  /*2ce0*/  @P4 SHF.L.U32 R232, R232, 0x10, RZ ;  /* 0x00000010e8e84819 */ /* 0x000fe200000006ff */
[----:B------:R-:W-:Y:S01]  /*2cf0*/  @P4 FFMA.FTZ R96, R147, R231, R96 ;  /* 0x000000e793604223 */ /* 0x000fe20000010060 */
[----:B------:R-:W-:Y:S01]  /*2d00*/  @P4 PRMT R147, R137, 0x7632, R147 ;  /* 0x0000763289934816 */ /* 0x000fe20000000093 */
[----:B------:R-:W-:Y:S01]  /*2d10*/  @P4 IMAD.U32 R231, R139, 0x10000, RZ ;  /* 0x000100008be74824 */ /* 0x000fe200078e00ff */
[----:B------:R-:W-:Y:S01]  /*2d20*/  @P4 SHF.L.U32 R151, R151, 0x10, RZ ;  /* 0x0000001097974819 */ /* 0x000fe200000006ff */
[----:B------:R-:W-:Y:S01]  /*2d30*/  @P4 FFMA.FTZ R103, R152, R232, R103 ;  /* 0x000000e898674223 */ /* 0x000fe20000010067 */
[----:B------:R-:W-:Y:S01]  /*2d40*/  @P4 SHF.L.U32 R147, R147, 0x10, RZ ;  /* 0x0000001093934819 */ /* 0x000fe200000006ff */
[----:B0-----:R-:W-:-:S04]  /*2d50*/  @P4 IMAD.WIDE.U32 R144, R149, 0x10, R144 ;  /* 0x0000001095904825 */ /* 0x001fc800078e0090 */
[----:B------:R-:W-:Y:S01]  /*2d60*/  @P4 FFMA.FTZ R102, R155, R231, R102 ;  /* 0x000000e79b664223 */ /* 0x000fe20000010066 */
[----:B------:R-:W-:Y:S01]  /*2d70*/  @P4 FFMA.FTZ R101, R230, R151, R101 ;  /* 0x00000097e6654223 */ /* 0x000fe20000010065 */
[----:B------:R-:W-:Y:S01]  /*2d80*/  IADD3 R149, R149, 0x80, RZ ;  /* 0x0000008095957810 */ /* 0x000fe20007ffe0ff */
[----:B------:R-:W-:Y:S01]  /*2d90*/  @P4 FFMA.FTZ R99, R228, R147, R99 ;  /* 0x00000093e4634223 */ /* 0x000fe20000010063 */
[----:B------:R0:W-:Y:S06]  /*2da0*/  @P4 STG.E.128 desc[UR4][R144.64], R48 ;  /* 0x0000003090004986 */ /* 0x0001ec000c101d04 */
.L_x_3901:
[----:B------:R-:W-:Y:S05]  /*2db0*/  BSYNC B0 ;  /* 0x0000000000007941 */ /* 0x000fea0003800000 */
.L_x_3900:
        /* <DEDUP_REMOVED lines=11> */
.L_x_3923:
[----:B------:R-:W-:Y:S05]  /*2e70*/  BSYNC B1 ;  /* 0x0000000000017941 */ /* 0x000fea0003800000 */
.L_x_3922:
        /* <DEDUP_REMOVED lines=12> */
.L_x_3925:
[----:B------:R-:W-:Y:S05]  /*2f40*/  BSYNC B1 ;  /* 0x0000000000017941 */ /* 0x000fea0003800000 */
.L_x_3924:
        /* <DEDUP_REMOVED lines=13> */
.L_x_3927:
[----:B------:R-:W-:Y:S05]  /*3020*/  BSYNC B1 ;  /* 0x0000000000017941 */ /* 0x000fea0003800000 */
.L_x_3926:
        /* <DEDUP_REMOVED lines=13> */
.L_x_3929:
[----:B------:R-:W-:Y:S05]  /*3100*/  BSYNC B1 ;  /* 0x0000000000017941 */ /* 0x000fea0003800000 */
.L_x_3928:
        /* <DEDUP_REMOVED lines=13> */
.L_x_3931:
[----:B------:R-:W-:Y:S05]  /*31e0*/  BSYNC B1 ;  /* 0x0000000000017941 */ /* 0x000fea0003800000 */
.L_x_3930:
        /* <DEDUP_REMOVED lines=13> */
.L_x_3933:
[----:B------:R-:W-:Y:S05]  /*32c0*/  BSYNC B1 ;  /* 0x0000000000017941 */ /* 0x000fea0003800000 */
.L_x_3932:
        /* <DEDUP_REMOVED lines=13> */
.L_x_3935:
[----:B------:R-:W-:Y:S05]  /*33a0*/  BSYNC B1 ;  /* 0x0000000000017941 */ /* 0x000fea0003800000 */
.L_x_3934:
        /* <DEDUP_REMOVED lines=13> */
.L_x_3937:
[----:B------:R-:W-:Y:S05]  /*3480*/  BSYNC B1 ;  /* 0x0000000000017941 */ /* 0x000fea0003800000 */
.L_x_3936:
        /* <DEDUP_REMOVED lines=18> */
.L_x_3939:
[----:B------:R-:W-:Y:S05]  /*35b0*/  BSYNC B1 ;  /* 0x0000000000017941 */ /* 0x000fea0003800000 */
.L_x_3938:
        /* <DEDUP_REMOVED lines=25> */
[----:B------:R-:W-:Y:S01]  /*3750*/  IADD3 R180, R180, 0x80, RZ ;  /* 0x00000080b4b47810 */ /* 0x000fe20007ffe0ff */
        /* <DEDUP_REMOVED lines=8> */
[----:B------:R-:W-:-:S04]  /*37e0*/  @P4 F2FP.BF16.F32.PACK_AB R234, RZ, R234 ;  /* 0x000000eaffea423e */ /* 0x000fc800000010ff */
[----:B------:R-:W-:Y:S01]  /*37f0*/  @P4 PRMT R51, R234, 0x7610, R51 ;  /* 0x00007610ea334816 */ /* 0x000fe20000000033 */
[----:B-1----:R-:W-:Y:S01]  /*3800*/  @P4 FMUL.FTZ R230, R230, R237 ;  /* 0x000000ede6e64220 */ /* 0x002fe20000410000 */
[----:B---3--:R-:W-:Y:S01]  /*3810*/  @P4 FMUL.FTZ R144, R160, R147 ;  /* 0x00000093a0904220 */ /* 0x008fe20000410000 */
[----:B------:R-:W-:Y:S02]  /*3820*/  @P4 FMUL.FTZ R145, R10, R146 ;  /* 0x000000920a914220 */ /* 0x000fe40000410000 */
[----:B------:R-:W-:Y:S02]  /*3830*/  @P4 FMUL.FTZ R233, R8, R230 ;  /* 0x000000e608e94220 */ /* 0x000fe40000410000 */
[----:B------:R-:W-:Y:S01]  /*3840*/  @P4 F2FP.BF16.F32.PACK_AB R144, RZ, R144 ;  /* 0x00000090ff90423e */ /* 0x000fe200000010ff */
[----:B--2---:R-:W-:Y:S01]  /*3850*/  @P4 FMUL.FTZ R152, R152, R239 ;  /* 0x000000ef98984220 */ /* 0x004fe20000410000 */
[----:B------:R-:W-:Y:S02]  /*3860*/  @P4 F2FP.BF16.F32.PACK_AB R231, RZ, R145 ;  /* 0x00000091ffe7423e */ /* 0x000fe400000010ff */
[----:B------:R-:W-:Y:S01]  /*3870*/  @P4 PRMT R48, R144, 0x7610, R48 ;  /* 0x0000761090304816 */ /* 0x000fe20000000030 */
[----:B------:R-:W-:Y:S01]  /*3880*/  @P4 FMUL.FTZ R235, R7, R152 ;  /* 0x0000009807eb4220 */ /* 0x000fe20000410000 */
[----:B------:R-:W0:Y:S01]  /*3890*/  @P4 LDC.64 R144, c[0x0][0x2f8] ;  /* 0x0000be00ff904b82 */ /* 0x000e220000000a00 */
[----:B------:R-:W-:-:S02]  /*38a0*/  @P4 F2FP.BF16.F32.PACK_AB R233, RZ, R233 ;  /* 0x000000e9ffe9423e */ /* 0x000fc400000010ff */
[----:B------:R-:W-:Y:S01]  /*38b0*/  @P4 PRMT R48, R48, 0x5410, R231 ;  /* 0x0000541030304816 */ /* 0x000fe200000000e7 */
[----:B------:R-:W-:Y:S01]  /*38c0*/  @P4 FMUL.FTZ R231, R9, R228 ;  /* 0x000000e409e74220 */ /* 0x000fe20000410000 */
[----:B------:R-:W-:Y:S02]  /*38d0*/  @P4 F2FP.BF16.F32.PACK_AB R235, RZ, R235 ;  /* 0x000000ebffeb423e */ /* 0x000fe400000010ff */
[----:B------:R-:W-:Y:S01]  /*38e0*/  @P4 PRMT R50, R50, 0x5410, R233 ;  /* 0x0000541032324816 */ /* 0x000fe200000000e9 */
[C---:B-----5:R-:W-:Y:S01]  /*38f0*/  @P4 IMAD.U32 R233, R136.reuse, 0x10000, RZ ;  /* 0x0001000088e94824 */ /* 0x060fe200078e00ff */
[----:B------:R-:W-:Y:S02]  /*3900*/  @P4 F2FP.BF16.F32.PACK_AB R231, RZ, R231 ;  /* 0x000000e7ffe7423e */ /* 0x000fe400000010ff */
[----:B------:R-:W-:Y:S01]  /*3910*/  @P4 PRMT R51, R51, 0x5410, R235 ;  /* 0x0000541033334816 */ /* 0x000fe200000000eb */
[----:B------:R-:W-:Y:S01]  /*3920*/  @P4 IMAD.U32 R235, R137, 0x10000, RZ ;  /* 0x0001000089eb4824 */ /* 0x000fe200078e00ff */
[--C-:B------:R-:W-:Y:S01]  /*3930*/  @P4 PRMT R49, R49, 0x5410, R231.reuse ;  /* 0x0000541031314816 */ /* 0x100fe200000000e7 */
[----:B------:R-:W-:Y:S01]  /*3940*/  @P4 FFMA.FTZ R104, R233, R147, R104 ;  /* 0x00000093e9684223 */ /* 0x000fe20000010068 */
[----:B------:R-:W-:Y:S01]  /*3950*/  @P4 PRMT R231, R136, 0x7632, R231 ;  /* 0x0000763288e74816 */ /* 0x000fe200000000e7 */
[----:B------:R-:W-:Y:S01]  /*3960*/  @P4 FFMA.FTZ R106, R235, R151, R106 ;  /* 0x00000097eb6a4223 */ /* 0x000fe2000001006a */
[----:B------:R-:W-:-:S02]  /*3970*/  @P4 PRMT R147, R137, 0x7632, R147 ;  /* 0x0000763289934816 */ /* 0x000fc40000000093 */
[----:B------:R-:W-:Y:S02]  /*3980*/  @P4 SHF.L.U32 R231, R231, 0x10, RZ ;  /* 0x00000010e7e74819 */ /* 0x000fe400000006ff */
[----:B------:R-:W-:Y:S02]  /*3990*/  @P4 PRMT R151, R139, 0x7632, R151 ;  /* 0x000076328b974816 */ /* 0x000fe40000000097 */
[----:B------:R-:W-:Y:S01]  /*39a0*/  @P4 SHF.L.U32 R147, R147, 0x10, RZ ;  /* 0x0000001093934819 */ /* 0x000fe200000006ff */
[----:B0-----:R-:W-:-:S04]  /*39b0*/  @P4 IMAD.WIDE.U32 R144, R149, 0x10, R144 ;  /* 0x0000001095904825 */ /* 0x001fc800078e0090 */
[----:B------:R-:W-:Y:S01]  /*39c0*/  @P4 FFMA.FTZ R105, R146, R231, R105 ;  /* 0x000000e792694223 */ /* 0x000fe20000010069 */
[C---:B------:R-:W-:Y:S02]  /*39d0*/  @P4 PRMT R146, R138.reuse, 0x7632, R146 ;  /* 0x000076328a924816 */ /* 0x040fe40000000092 */
[----:B------:R-:W-:Y:S01]  /*39e0*/  @P4 SHF.L.U32 R231, R138, 0x10, RZ ;  /* 0x000000108ae74819 */ /* 0x000fe200000006ff */
[----:B------:R1:W-:Y:S01]  /*39f0*/  @P4 STG.E.128 desc[UR4][R144.64], R48 ;  /* 0x0000003090004986 */ /* 0x0003e2000c101d04 */
[----:B------:R-:W-:Y:S01]  /*3a00*/  @P4 SHF.L.U32 R233, R139, 0x10, RZ ;  /* 0x000000108be94819 */ /* 0x000fe200000006ff */
[----:B------:R-:W-:Y:S01]  /*3a10*/  @P4 IMAD.U32 R146, R146, 0x10000, RZ ;  /* 0x0001000092924824 */ /* 0x000fe200078e00ff */
[----:B------:R-:W-:Y:S01]  /*3a20*/  @P4 SHF.L.U32 R151, R151, 0x10, RZ ;  /* 0x0000001097974819 */ /* 0x000fe200000006ff */
[----:B------:R-:W-:Y:S01]  /*3a30*/  @P4 FFMA.FTZ R107, R228, R147, R107 ;  /* 0x00000093e46b4223 */ /* 0x000fe2000001006b */
[----:B------:R-:W-:Y:S01]  /*3a40*/  @P4 FFMA.FTZ R108, R231, R153, R108 ;  /* 0x00000099e76c4223 */ /* 0x000fe2000001006c */
[----:B------:R-:W-:Y:S01]  /*3a50*/  @P4 FFMA.FTZ R109, R230, R146, R109 ;  /* 0x00000092e66d4223 */ /* 0x000fe2000001006d */
[----:B------:R-:W-:Y:S01]  /*3a60*/  @P4 FFMA.FTZ R110, R233, R155, R110 ;  /* 0x0000009be96e4223 */ /* 0x000fe2000001006e */
[----:B------:R-:W-:Y:S01]  /*3a70*/  @P4 FFMA.FTZ R111, R152, R151, R111 ;  /* 0x00000097986f4223 */ /* 0x000fe2000001006f */
[----:B------:R-:W-:-:S07]  /*3a80*/  VIADD R149, R149, 0x80 ;  /* 0x0000008095957836 */ /* 0x000fce0000000000 */
.L_x_3921:
[----:B------:R-:W-:Y:S05]  /*3a90*/  BSYNC B0 ;  /* 0x0000000000007941 */ /* 0x000fea0003800000 */
.L_x_3920:
[----:B------:R-:W-:Y:S04]  /*3aa0*/  BSSY B0, `(.L_x_3940) ;  /* 0x00000cb000007945 */ /* 0x000fe80003800000 */
[----:B------:R-:W-:Y:S05]  /*3ab0*/  @!P2 BRA `(.L_x_3941) ;  /* 0x0000000c0024a947 */ /* 0x000fea0003800000 */
[----:B01----:R-:W0:Y:S01]  /*3ac0*/  @!P3 LDC.64 R144, c[0x0][0x2c8] ;  /* 0x0000b200ff90bb82 */ /* 0x003e220000000a00 */
        /* <DEDUP_REMOVED lines=8> */
.L_x_3943:
[----:B------:R-:W-:Y:S05]  /*3b50*/  BSYNC B1 ;  /* 0x0000000000017941 */ /* 0x000fea0003800000 */
.L_x_3942:
        /* <DEDUP_REMOVED lines=12> */
.L_x_3945:
[----:B------:R-:W-:Y:S05]  /*3c20*/  BSYNC B1 ;  /* 0x0000000000017941 */ /* 0x000fea0003800000 */
.L_x_3944:
        /* <DEDUP_REMOVED lines=13> */
.L_x_3947:
[----:B------:R-:W-:Y:S05]  /*3d00*/  BSYNC B1 ;  /* 0x0000000000017941 */ /* 0x000fea0003800000 */
.L_x_3946:
        /* <DEDUP_REMOVED lines=13> */
.L_x_3949:
[----:B------:R-:W-:Y:S05]  /*3de0*/  BSYNC B1 ;  /* 0x0000000000017941 */ /* 0x000fea0003800000 */
.L_x_3948:
        /* <DEDUP_REMOVED lines=13> */
.L_x_3951:
[----:B------:R-:W-:Y:S05]  /*3ec0*/  BSYNC B1 ;  /* 0x0000000000017941 */ /* 0x000fea0003800000 */
.L_x_3950:
        /* <DEDUP_REMOVED lines=13> */
.L_x_3953:
[----:B------:R-:W-:Y:S05]  /*3fa0*/  BSYNC B1 ;  /* 0x0000000000017941 */ /* 0x000fea0003800000 */
.L_x_3952:
        /* <DEDUP_REMOVED lines=13> */
.L_x_3955:
[----:B------:R-:W-:Y:S05]  /*4080*/  BSYNC B1 ;  /* 0x0000000000017941 */ /* 0x000fea0003800000 */
.L_x_3954:
        /* <DEDUP_REMOVED lines=13> */
.L_x_3957:
[----:B------:R-:W-:Y:S05]  /*4160*/  BSYNC B1 ;  /* 0x0000000000017941 */ /* 0x000fea0003800000 */
.L_x_3956:
[----:B------:R-:W0:Y:S01]  /*4170*/  LDC.64 R146, c[0x0][0x308] ;  /* 0x0000c200ff927b82 */ /* 0x000e220000000a00 */
[----:B------:R-:W-:Y:S01]  /*4180*/  @!P3 ISETP.NE.U32.AND P5, PT, R144, RZ, PT ;  /* 0x000000ff9000b20c */ /* 0x000fe20003fa5070 */
[----:B------:R-:W-:Y:S03]  /*4190*/  BSSY B1, `(.L_x_3958) ;  /* 0x0000011000017945 */ /* 0x000fe60003800000 */
[----:B------:R-:W-:-:S03]  /*41a0*/  @!P3 ISETP.NE.AND.EX P5, PT, R145, RZ, PT, P5 ;  /* 0x000000ff9100b20c */ /* 0x000fc60003fa5350 */
[----:B------:R-:W1:Y:S01]  /*41b0*/  @P4 LDC R234, c[0x0][0x29c] ;  /* 0x0000a700ffea4b82 */ /* 0x000e620000000800 */
[----:B------:R-:W-:-:S07]  /*41c0*/  @!P3 FSEL R230, R135, RZ, P5 ;  /* 0x000000ff87e6b208 */ /* 0x000fce0002800000 */
[----:B------:R-:W2:Y:S08]  /*41d0*/  @P4 LDC R233, c[0x0][0x29c] ;  /* 0x0000a700ffe94b82 */ /* 0x000eb00000000800 */
[----:B------:R-:W3:Y:S01]  /*41e0*/  @P4 LDC R236, c[0x0][0x29c] ;  /* 0x0000a700ffec4b82 */ /* 0x000ee20000000800 */
[----:B0-----:R-:W-:-:S04]  /*41f0*/  ISETP.NE.U32.AND P5, PT, R146, RZ, PT ;  /* 0x000000ff9200720c */ /* 0x001fc80003fa5070 */
[----:B------:R-:W-:Y:S01]  /*4200*/  ISETP.NE.AND.EX P5, PT, R147, RZ, PT, P5 ;  /* 0x000000ff9300720c */ /* 0x000fe20003fa5350 */
[----:B------:R-:W-:-:S12]  /*4210*/  @!P3 BRA `(.L_x_3959) ;  /* 0x000000000020b947 */ /* 0x000fd80003800000 */
        /* <DEDUP_REMOVED lines=8> */
.L_x_3959:
[----:B------:R-:W-:Y:S05]  /*42a0*/  BSYNC B1 ;  /* 0x0000000000017941 */ /* 0x000fea0003800000 */
.L_x_3958:
[C---:B------:R-:W-:Y:S01]  /*42b0*/  SEL R140, R151.reuse, R140, P5 ;  /* 0x0000008c978c7207 */ /* 0x040fe20002800000 */
[----:B-1----:R-:W-:Y:S01]  /*42c0*/  @P4 FMUL.FTZ R151, R151, R234 ;  /* 0x000000ea97974220 */ /* 0x002fe20000410000 */
[----:B------:R-:W-:Y:S01]  /*42d0*/  ISETP.NE.U32.AND P3, PT, R146, RZ, PT ;  /* 0x000000ff9200720c */ /* 0x000fe20003f65070 */
[----:B--2---:R-:W-:Y:S01]  /*42e0*/  @P4 FMUL.FTZ R2, R232, R233 ;  /* 0x000000e9e8024220 */ /* 0x004fe20000410000 */
[----:B------:R-:W0:Y:S01]  /*42f0*/  @P4 LDC R238, c[0x0][0x29c] ;  /* 0x0000a700ffee4b82 */ /* 0x000e220000000800 */
[----:B------:R-:W-:Y:S01]  /*4300*/  @P4 FMUL.FTZ R144, R156, R151 ;  /* 0x000000979c904220 */ /* 0x000fe20000410000 */
[----:B------:R-:W-:Y:S01]  /*4310*/  ISETP.NE.AND.EX P3, PT, R147, RZ, PT, P3 ;  /* 0x000000ff9300720c */ /* 0x000fe20003f65330 */
[----:B------:R-:W-:Y:S01]  /*4320*/  @P4 FMUL.FTZ R145, R6, R2 ;  /* 0x0000000206914220 */ /* 0x000fe20000410000 */
[C---:B---3--:R-:W-:Y:S01]  /*4330*/  @P4 FMUL.FTZ R148, R231.reuse, R236 ;  /* 0x000000ece7944220 */ /* 0x048fe20000410000 */
[----:B------:R-:W-:Y:S02]  /*4340*/  SEL R142, R231, R142, P5 ;  /* 0x0000008ee78e7207 */ /* 0x000fe40002800000 */
[----:B------:R-:W-:Y:S01]  /*4350*/  @P4 F2FP.BF16.F32.PACK_AB R144, RZ, R144 ;  /* 0x00000090ff90423e */ /* 0x000fe200000010ff */
[----:B------:R-:W1:Y:S01]  /*4360*/  @P4 LDC R240, c[0x0][0x29c] ;  /* 0x0000a700fff04b82 */ /* 0x000e620000000800 */
[----:B------:R-:W-:Y:S01]  /*4370*/  @P4 F2FP.BF16.F32.PACK_AB R150, RZ, R145 ;  /* 0x00000091ff96423e */ /* 0x000fe200000010ff */
[----:B------:R-:W-:Y:S01]  /*4380*/  @P4 FMUL.FTZ R231, R31, R148 ;  /* 0x000000941fe74220 */ /* 0x000fe20000410000 */
[----:B------:R-:W-:-:S02]  /*4390*/  @P4 PRMT R48, R144, 0x7610, R48 ;  /* 0x0000761090304816 */ /* 0x000fc40000000030 */
[----:B------:R-:W-:Y:S02]  /*43a0*/  SEL R56, R153, R56, P5 ;  /* 0x0000003899387207 */ /* 0x000fe40002800000 */
[----:B------:R-:W-:Y:S01]  /*43b0*/  @P4 F2FP.BF16.F32.PACK_AB R231, RZ, R231 ;  /* 0x000000e7ffe7423e */ /* 0x000fe200000010ff */
[----:B------:R-:W2:Y:S01]  /*43c0*/  @P4 LDC R235, c[0x0][0x29c] ;  /* 0x0000a700ffeb4b82 */ /* 0x000ea20000000800 */
[----:B------:R-:W-:Y:S02]  /*43d0*/  SEL R58, R155, R58, P5 ;  /* 0x0000003a9b3a7207 */ /* 0x000fe40002800000 */
[----:B------:R-:W-:Y:S02]  /*43e0*/  @P4 PRMT R49, R231, 0x7610, R49 ;  /* 0x00007610e7314816 */ /* 0x000fe40000000031 */
[----:B------:R-:W-:Y:S02]  /*43f0*/  SEL R143, R152, R143, P5 ;  /* 0x0000008f988f7207 */ /* 0x000fe40002800000 */
[----:B------:R-:W-:Y:S01]  /*4400*/  SEL R59, R230, R59, P5 ;  /* 0x0000003be63b7207 */ /* 0x000fe20002800000 */
[----:B------:R-:W3:Y:S01]  /*4410*/  @P4 LDC R237, c[0x0][0x29c] ;  /* 0x0000a700ffed4b82 */ /* 0x000ee20000000800 */
[----:B0-----:R-:W-:Y:S01]  /*4420*/  @P4 FMUL.FTZ R153, R153, R238 ;  /* 0x000000ee99994220 */ /* 0x001fe20000410000 */
[----:B------:R-:W-:-:S02]  /*4430*/  @P4 PRMT R48, R48, 0x5410, R150 ;  /* 0x0000541030304816 */ /* 0x000fc40000000096 */
[----:B------:R-:W-:Y:S01]  /*4440*/  SEL R141, R232, R141, P5 ;  /* 0x0000008de88d7207 */ /* 0x000fe20002800000 */
[----:B------:R-:W-:Y:S01]  /*4450*/  @P4 FMUL.FTZ R231, R30, R153 ;  /* 0x000000991ee74220 */ /* 0x000fe20000410000 */
[----:B------:R-:W-:Y:S02]  /*4460*/  SEL R57, R228, R57, P5 ;  /* 0x00000039e4397207 */ /* 0x000fe40002800000 */
[----:B------:R-:W0:Y:S01]  /*4470*/  @P4 LDC R239, c[0x0][0x29c] ;  /* 0x0000a700ffef4b82 */ /* 0x000e220000000800 */
[----:B-1----:R-:W-:Y:S01]  /*4480*/  @P4 FMUL.FTZ R155, R155, R240 ;  /* 0x000000f09b9b4220 */ /* 0x002fe20000410000 */
[----:B------:R-:W-:-:S03]  /*4490*/  @P4 F2FP.BF16.F32.PACK_AB R231, RZ, R231 ;  /* 0x000000e7ffe7423e */ /* 0x000fc600000010ff */
[----:B------:R-:W-:Y:S01]  /*44a0*/  @P4 FMUL.FTZ R233, R29, R155 ;  /* 0x0000009b1de94220 */ /* 0x000fe20000410000 */
[----:B------:R-:W-:Y:S02]  /*44b0*/  @P4 PRMT R50, R231, 0x7610, R50 ;  /* 0x00007610e7324816 */ /* 0x000fe40000000032 */
[----:B------:R-:W1:Y:S01]  /*44c0*/  @P4 LDC.64 R144, c[0x0][0x2f8] ;  /* 0x0000be00ff904b82 */ /* 0x000e620000000a00 */
[----:B--2---:R-:W-:Y:S01]  /*44d0*/  @P4 FMUL.FTZ R152, R152, R235 ;  /* 0x000000eb98984220 */ /* 0x004fe20000410000 */
[----:B------:R-:W-:Y:S02]  /*44e0*/  @P4 F2FP.BF16.F32.PACK_AB R233, RZ, R233 ;  /* 0x000000e9ffe9423e */ /* 0x000fe400000010ff */
[----:B-----5:R-:W-:Y:S02]  /*44f0*/  @P4 SHF.L.U32 R231, R136, 0x10, RZ ;  /* 0x0000001088e74819 */ /* 0x020fe400000006ff */
[----:B------:R-:W-:Y:S01]  /*4500*/  @P4 PRMT R51, R233, 0x7610, R51 ;  /* 0x00007610e9334816 */ /* 0x000fe20000000033 */
[----:B------:R-:W-:Y:S01]  /*4510*/  @P4 IMAD.U32 R233, R137, 0x10000, RZ ;  /* 0x0001000089e94824 */ /* 0x000fe200078e00ff */
[----:B------:R-:W2:Y:S01]  /*4520*/  @P3 LDC.64 R146, c[0x0][0x308] ;  /* 0x0000c200ff923b82 */ /* 0x000ea20000000a00 */
[----:B---3--:R-:W-:Y:S01]  /*4530*/  @P4 FMUL.FTZ R150, R228, R237 ;  /* 0x000000ede4964220 */ /* 0x008fe20000410000 */
[----:B------:R-:W-:Y:S01]  /*4540*/  @P4 FMUL.FTZ R228, R5, R152 ;  /* 0x0000009805e44220 */ /* 0x000fe20000410000 */
[----:B------:R-:W-:Y:S01]  /*4550*/  @P4 FFMA.FTZ R112, R231, R151, R112 ;  /* 0x00000097e7704223 */ /* 0x000fe20000010070 */
[----:B------:R-:W-:Y:S01]  /*4560*/  @P4 PRMT R151, R137, 0x7632, R151 ;  /* 0x0000763289974816 */ /* 0x000fe20000000097 */
[----:B------:R-:W-:Y:S01]  /*4570*/  @P4 FMUL.FTZ R232, R4, R150 ;  /* 0x0000009604e84220 */ /* 0x000fe20000410000 */
[----:B------:R-:W-:Y:S01]  /*4580*/  @P4 FFMA.FTZ R114, R233, R148, R114 ;  /* 0x00000094e9724223 */ /* 0x000fe20000010072 */
[----:B------:R-:W-:Y:S01]  /*4590*/  @P4 F2FP.BF16.F32.PACK_AB R228, RZ, R228 ;  /* 0x000000e4ffe4423e */ /* 0x000fe200000010ff */
[----:B0-----:R-:W-:Y:S01]  /*45a0*/  @P4 FMUL.FTZ R230, R230, R239 ;  /* 0x000000efe6e64220 */ /* 0x001fe20000410000 */
[----:B------:R-:W-:-:S02]  /*45b0*/  @P4 SHF.L.U32 R151, R151, 0x10, RZ ;  /* 0x0000001097974819 */ /* 0x000fc400000006ff */
[----:B------:R-:W-:Y:S01]  /*45c0*/  @P4 F2FP.BF16.F32.PACK_AB R232, RZ, R232 ;  /* 0x000000e8ffe8423e */ /* 0x000fe200000010ff */
[----:B------:R-:W-:Y:S01]  /*45d0*/  @P4 FMUL.FTZ R234, R3, R230 ;  /* 0x000000e603ea4220 */ /* 0x000fe20000410000 */
[----:B------:R-:W-:Y:S01]  /*45e0*/  @P4 PRMT R49, R49, 0x5410, R228 ;  /* 0x0000541031314816 */ /* 0x000fe200000000e4 */
[----:B------:R-:W-:Y:S01]  /*45f0*/  @P4 FFMA.FTZ R115, R152, R151, R115 ;  /* 0x0000009798734223 */ /* 0x000fe20000010073 */
[----:B------:R-:W-:Y:S01]  /*4600*/  @P4 PRMT R50, R50, 0x5410, R232 ;  /* 0x0000541032324816 */ /* 0x000fe200000000e8 */
[----:B-1----:R-:W-:Y:S01]  /*4610*/  @P4 IMAD.WIDE.U32 R144, R149, 0x10, R144 ;  /* 0x0000001095904825 */ /* 0x002fe200078e0090 */
[----:B------:R-:W-:Y:S02]  /*4620*/  @P4 PRMT R149, R136, 0x7632, R149 ;  /* 0x0000763288954816 */ /* 0x000fe40000000095 */
[----:B------:R-:W-:Y:S02]  /*4630*/  @P4 F2FP.BF16.F32.PACK_AB R234, RZ, R234 ;  /* 0x000000eaffea423e */ /* 0x000fe400000010ff */
[----:B------:R-:W-:-:S02]  /*4640*/  @P4 SHF.L.U32 R149, R149, 0x10, RZ ;  /* 0x0000001095954819 */ /* 0x000fc400000006ff */
[----:B------:R-:W-:Y:S01]  /*4650*/  @P4 PRMT R51, R51, 0x5410, R234 ;  /* 0x0000541033334816 */ /* 0x000fe200000000ea */
[----:B--2---:R-:W-:-:S04]  /*4660*/  @P3 IMAD.WIDE.U32 R146, R180, 0x20, R146 ;  /* 0x00000020b4923825 */ /* 0x004fc800078e0092 */
[----:B------:R-:W-:Y:S01]  /*4670*/  @P4 FFMA.FTZ R113, R2, R149, R113 ;  /* 0x0000009502714223 */ /* 0x000fe20000010071 */
[----:B------:R-:W-:Y:S01]  /*4680*/  @P4 PRMT R2, R138, 0x7632, R2 ;  /* 0x000076328a024816 */ /* 0x000fe20000000002 */
[----:B------:R-:W-:Y:S04]  /*4690*/  @P3 STG.E.128 desc[UR4][R146.64], R140 ;  /* 0x0000008c92003986 */ /* 0x000fe8000c101d04 */
[----:B------:R-:W-:Y:S01]  /*46a0*/  @P4 IMAD.U32 R2, R2, 0x10000, RZ ;  /* 0x0001000002024824 */ /* 0x000fe200078e00ff */
[----:B------:R0:W-:Y:S03]  /*46b0*/  @P3 STG.E.128 desc[UR4][R146.64+0x10], R56 ;  /* 0x0000103892003986 */ /* 0x0001e6000c101d04 */
[----:B------:R-:W-:Y:S01]  /*46c0*/  @P4 FFMA.FTZ R117, R150, R2, R117 ;  /* 0x0000000296754223 */ /* 0x000fe20000010075 */
[----:B------:R1:W-:Y:S01]  /*46d0*/  @P4 STG.E.128 desc[UR4][R144.64], R48 ;  /* 0x0000003090004986 */ /* 0x0003e2000c101d04 */
[----:B0-----:R-:W-:-:S02]  /*46e0*/  @P4 PRMT R146, R139, 0x7632, R146 ;  /* 0x000076328b924816 */ /* 0x001fc40000000092 */
[----:B------:R-:W-:Y:S02]  /*46f0*/  @P4 SHF.L.U32 R147, R138, 0x10, RZ ;  /* 0x000000108a934819 */ /* 0x000fe400000006ff */
[----:B-1----:R-:W-:Y:S02]  /*4700*/  @P4 SHF.L.U32 R145, R139, 0x10, RZ ;  /* 0x000000108b914819 */ /* 0x002fe400000006ff */
[----:B------:R-:W-:Y:S01]  /*4710*/  @P4 SHF.L.U32 R146, R146, 0x10, RZ ;  /* 0x0000001092924819 */ /* 0x000fe200000006ff */
[----:B------:R-:W-:Y:S02]  /*4720*/  @P4 FFMA.FTZ R116, R147, R153, R116 ;  /* 0x0000009993744223 */ /* 0x000fe40000010074 */
[----:B------:R-:W-:Y:S02]  /*4730*/  @P4 FFMA.FTZ R118, R145, R155, R118 ;  /* 0x0000009b91764223 */ /* 0x000fe40000010076 */
[----:B------:R-:W-:-:S07]  /*4740*/  @P4 FFMA.FTZ R119, R230, R146, R119 ;  /* 0x00000092e6774223 */ /* 0x000fce0000010077 */
.L_x_3941:
[----:B------:R-:W-:Y:S05]  /*4750*/  BSYNC B0 ;  /* 0x0000000000007941 */ /* 0x000fea0003800000 */
.L_x_3940:
[----:B------:R-:W-:Y:S01]  /*4760*/  VIADD R28, R28, UR10 ;  /* 0x0000000a1c1c7c36 */ /* 0x000fe20008000000 */
[----:B------:R-:W-:-:S04]  /*4770*/  ISETP.NE.AND P4, PT, R154, RZ, PT ;  /* 0x000000ff9a00720c */ /* 0x000fc80003f85270 */
[----:B------:R-:W-:Y:S02]  /*4780*/  ISETP.GE.AND P3, PT, R28, UR11, PT ;  /* 0x0000000b1c007c0c */ /* 0x000fe4000bf66270 */
[----:B------:R-:W-:-:S11]  /*4790*/  SEL R231, RZ, 0x1, P4 ;  /* 0x00000001ffe77807 */ /* 0x000fd60002000000 */
[----:B------:R-:W-:Y:S05]  /*47a0*/  @!P3 BRA `(.L_x_3960) ;  /* 0xffffffc00090b947 */ /* 0x000fea000383ffff */
.L_x_3885:
        /* <DEDUP_REMOVED lines=20> */
.L_x_3962:
[----:B------:R-:W-:Y:S05]  /*48f0*/  BSYNC B0 ;  /* 0x0000000000007941 */ /* 0x000fea0003800000 */
.L_x_3961:
        /* <DEDUP_REMOVED lines=15> */
.L_x_3964:
[----:B------:R-:W-:Y:S05]  /*49f0*/  BSYNC B0 ;  /* 0x0000000000007941 */ /* 0x000fea0003800000 */
.L_x_3963:
        /* <DEDUP_REMOVED lines=14> */
.L_x_3899:
[----:B0-----:R-:W-:Y:S01]  /*4ae0*/  HFMA2.MMA R234, -RZ, RZ, 0, 1.847743988037109375e-06 ;  /* 0x0000001fffea7435 */ /* 0x001fe200000001ff */
[----:B--2---:R-:W-:Y:S01]  /*4af0*/  IMAD.MOV.U32 R232, RZ, RZ, R237 ;  /* 0x000000ffffe87224 */ /* 0x004fe200078e00ed */
[----:B------:R-:W-:Y:S01]  /*4b00*/  MOV R231, 0x10 ;  /* 0x0000001000e77802 */ /* 0x000fe20000000f00 */
[----:B------:R-:W-:-:S08]  /*4b10*/  IMAD.MOV.U32 R155, RZ, RZ, -0x1 ;  /* 0xffffffffff9b7424 */ /* 0x000fd000078e00ff */
[----:B-----5:R-:W-:Y:S05]  /*4b20*/  WARPSYNC.COLLECTIVE R155, `(.L_x_3965) ;  /* 0x000000009b087348 */ /* 0x020fea0003c00000 */
[----:B------:R0:W1:Y:S02]  /*4b30*/  SHFL.DOWN P5, R230, R232, R231, R234 ;  /* 0x080000e7e8e67389 */ /* 0x00006400000a00ea */
[----:B01---5:R-:W-:Y:S01]  /*4b40*/  ENDCOLLECTIVE ;  /* 0x000000000000791b */ /* 0x023fe20003800000 */
.L_x_3965:
[----:B------:R-:W-:Y:S02]  /*4b50*/  MOV R232, R236 ;  /* 0x000000ec00e87202 */ /* 0x000fe40000000f00 */
[----:B------:R-:W-:-:S07]  /*4b60*/  MOV R146, R230 ;  /* 0x000000e600927202 */ /* 0x000fce0000000f00 */
[----:B------:R-:W-:Y:S05]  /*4b70*/  WARPSYNC.COLLECTIVE R155, `(.L_x_3966) ;  /* 0x000000009b087348 */ /* 0x000fea0003c00000 */
[----:B------:R0:W1:Y:S02]  /*4b80*/  SHFL.DOWN P5, R230, R232, R231, R234 ;  /* 0x080000e7e8e67389 */ /* 0x00006400000a00ea */
[----:B01----:R-:W-:Y:S01]  /*4b90*/  ENDCOLLECTIVE ;  /* 0x000000000000791b */ /* 0x003fe20003800000 */
.L_x_3966:
[----:B------:R-:W-:Y:S01]  /*4ba0*/  FADD.FTZ R146, R146, R237 ;  /* 0x000000ed92927221 */ /* 0x000fe20000010000 */
[----:B------:R-:W-:-:S04]  /*4bb0*/  HFMA2.MMA R231, -RZ, RZ, 0, 4.76837158203125e-07 ;  /* 0x00000008ffe77435 */ /* 0x000fc800000001ff */
[----:B------:R-:W-:Y:S01]  /*4bc0*/  MOV R232, R146 ;  /* 0x0000009200e87202 */ /* 0x000fe20000000f00 */
[----:B------:R-:W-:-:S07]  /*4bd0*/  IMAD.MOV.U32 R147, RZ, RZ, R230 ;  /* 0x000000ffff937224 */ /* 0x000fce00078e00e6 */
[----:B------:R-:W-:Y:S05]  /*4be0*/  WARPSYNC.COLLECTIVE R155, `(.L_x_3967) ;  /* 0x000000009b087348 */ /* 0x000fea0003c00000 */
[----:B------:R0:W1:Y:S02]  /*4bf0*/  SHFL.DOWN P5, R230, R232, R231, R234 ;  /* 0x080000e7e8e67389 */ /* 0x00006400000a00ea */
[----:B01----:R-:W-:Y:S01]  /*4c00*/  ENDCOLLECTIVE ;  /* 0x000000000000791b */ /* 0x003fe20003800000 */
.L_x_3967:
[----:B------:R-:W-:-:S05]  /*4c10*/  FADD.FTZ R147, R147, R236 ;  /* 0x000000ec93937221 */ /* 0x000fca0000010000 */
[----:B------:R-:W-:Y:S01]  /*4c20*/  MOV R232, R147 ;  /* 0x0000009300e87202 */ /* 0x000fe20000000f00 */
[----:B------:R-:W-:-:S07]  /*4c30*/  IMAD.MOV.U32 R149, RZ, RZ, R230 ;  /* 0x000000ffff957224 */ /* 0x000fce00078e00e6 */
[----:B------:R-:W-:Y:S05]  /*4c40*/  WARPSYNC.COLLECTIVE R155, `(.L_x_3968) ;  /* 0x000000009b087348 */ /* 0x000fea0003c00000 */
[----:B------:R0:W1:Y:S02]  /*4c50*/  SHFL.DOWN P5, R230, R232, R231, R234 ;  /* 0x080000e7e8e67389 */ /* 0x00006400000a00ea */
[----:B01----:R-:W-:Y:S01]  /*4c60*/  ENDCOLLECTIVE ;  /* 0x000000000000791b */ /* 0x003fe20003800000 */
.L_x_3968:
[----:B------:R-:W-:Y:S01]  /*4c70*/  FADD.FTZ R149, R146, R149 ;  /* 0x0000009592957221 */ /* 0x000fe20000010000 */
[----:B------:R-:W-:-:S03]  /*4c80*/  HFMA2.MMA R231, -RZ, RZ, 0, 2.384185791015625e-07 ;  /* 0x00000004ffe77435 */ /* 0x000fc600000001ff */
[----:B------:R-:W-:Y:S01]  /*4c90*/  IMAD.MOV.U32 R232, RZ, RZ, R149 ;  /* 0x000000ffffe87224 */ /* 0x000fe200078e0095 */
[----:B------:R-:W-:-:S07]  /*4ca0*/  MOV R148, R230 ;  /* 0x000000e600947202 */ /* 0x000fce0000000f00 */
[----:B------:R-:W-:Y:S05]  /*4cb0*/  WARPSYNC.COLLECTIVE R155, `(.L_x_3969) ;  /* 0x000000009b087348 */ /* 0x000fea0003c00000 */
[----:B------:R0:W1:Y:S02]  /*4cc0*/  SHFL.DOWN P5, R230, R232, R231, R234 ;  /* 0x080000e7e8e67389 */ /* 0x00006400000a00ea */
[----:B01----:R-:W-:Y:S01]  /*4cd0*/  ENDCOLLECTIVE ;  /* 0x000000000000791b */ /* 0x003fe20003800000 */
.L_x_3969:
[----:B------:R-:W-:-:S04]  /*4ce0*/  FADD.FTZ R148, R147, R148 ;  /* 0x0000009493947221 */ /* 0x000fc80000010000 */
[----:B------:R-:W-:Y:S01]  /*4cf0*/  IMAD.MOV.U32 R232, RZ, RZ, R148 ;  /* 0x000000ffffe87224 */ /* 0x000fe200078e0094 */
[----:B------:R-:W-:-:S07]  /*4d00*/  MOV R150, R230 ;  /* 0x000000e600967202 */ /* 0x000fce0000000f00 */
[----:B------:R-:W-:Y:S05]  /*4d10*/  WARPSYNC.COLLECTIVE R155, `(.L_x_3970) ;  /* 0x000000009b087348 */ /* 0x000fea0003c00000 */
[----:B------:R0:W1:Y:S02]  /*4d20*/  SHFL.DOWN P5, R230, R232, R231, R234 ;  /* 0x080000e7e8e67389 */ /* 0x00006400000a00ea */
[----:B01----:R-:W-:Y:S01]  /*4d30*/  ENDCOLLECTIVE ;  /* 0x000000000000791b */ /* 0x003fe20003800000 */
.L_x_3970:
[----:B------:R-:W-:-:S05]  /*4d40*/  FADD.FTZ R150, R149, R150 ;  /* 0x0000009695967221 */ /* 0x000fca0000010000 */
[----:B------:R-:W-:Y:S01]  /*4d50*/  MOV R232, R150 ;  /* 0x0000009600e87202 */ /* 0x000fe20000000f00 */
[----:B------:R-:W-:Y:S01]  /*4d60*/  IMAD.MOV.U32 R231, RZ, RZ, 0x2 ;  /* 0x00000002ffe77424 */ /* 0x000fe200078e00ff */
[----:B------:R-:W-:-:S07]  /*4d70*/  MOV R151, R230 ;  /* 0x000000e600977202 */ /* 0x000fce0000000f00 */
[----:B------:R-:W-:Y:S05]  /*4d80*/  WARPSYNC.COLLECTIVE R155, `(.L_x_3971) ;  /* 0x000000009b087348 */ /* 0x000fea0003c00000 */
[----:B------:R0:W1:Y:S02]  /*4d90*/  SHFL.DOWN P5, R230, R232, R231, R234 ;  /* 0x080000e7e8e67389 */ /* 0x00006400000a00ea */
[----:B01----:R-:W-:Y:S01]  /*4da0*/  ENDCOLLECTIVE ;  /* 0x000000000000791b */ /* 0x003fe20003800000 */
.L_x_3971:
[----:B------:R-:W-:-:S05]  /*4db0*/  FADD.FTZ R151, R148, R151 ;  /* 0x0000009794977221 */ /* 0x000fca0000010000 */
[----:B------:R-:W-:Y:S02]  /*4dc0*/  MOV R232, R151 ;  /* 0x0000009700e87202 */ /* 0x000fe40000000f00 */
[----:B------:R-:W-:-:S07]  /*4dd0*/  MOV R153, R230 ;  /* 0x000000e600997202 */ /* 0x000fce0000000f00 */
[----:B------:R-:W-:Y:S05]  /*4de0*/  WARPSYNC.COLLECTIVE R155, `(.L_x_3972) ;  /* 0x000000009b087348 */ /* 0x000fea0003c00000 */
[----:B------:R0:W1:Y:S02]  /*4df0*/  SHFL.DOWN P5, R230, R232, R231, R234 ;  /* 0x080000e7e8e67389 */ /* 0x00006400000a00ea */
[----:B01----:R-:W-:Y:S01]  /*4e00*/  ENDCOLLECTIVE ;  /* 0x000000000000791b */ /* 0x003fe20003800000 */
.L_x_3972:
[----:B------:R-:W-:Y:S01]  /*4e10*/  FADD.FTZ R153, R150, R153 ;  /* 0x0000009996997221 */ /* 0x000fe20000010000 */
[----:B------:R-:W-:-:S04]  /*4e20*/  HFMA2.MMA R231, -RZ, RZ, 0, 5.9604644775390625e-08 ;  /* 0x00000001ffe77435 */ /* 0x000fc800000001ff */
[----:B------:R-:W-:Y:S01]  /*4e30*/  MOV R232, R153 ;  /* 0x0000009900e87202 */ /* 0x000fe20000000f00 */
[----:B------:R-:W-:-:S07]  /*4e40*/  IMAD.MOV.U32 R152, RZ, RZ, R230 ;  /* 0x000000ffff987224 */ /* 0x000fce00078e00e6 */
[----:B------:R-:W-:Y:S05]  /*4e50*/  WARPSYNC.COLLECTIVE R155, `(.L_x_3973) ;  /* 0x000000009b087348 */ /* 0x000fea0003c00000 */
[----:B------:R0:W1:Y:S02]  /*4e60*/  SHFL.DOWN P5, R230, R232, R231, R234 ;  /* 0x080000e7e8e67389 */ /* 0x00006400000a00ea */
[----:B01----:R-:W-:Y:S01]  /*4e70*/  ENDCOLLECTIVE ;  /* 0x000000000000791b */ /* 0x003fe20003800000 */
.L_x_3973:
[----:B------:R-:W-:-:S05]  /*4e80*/  FADD.FTZ R146, R151, R152 ;  /* 0x0000009897927221 */ /* 0x000fca0000010000 */
[----:B------:R-:W-:Y:S01]  /*4e90*/  MOV R232, R146 ;  /* 0x0000009200e87202 */ /* 0x000fe20000000f00 */
[----:B------:R-:W-:-:S07]  /*4ea0*/  IMAD.MOV.U32 R152, RZ, RZ, R230 ;  /* 0x000000ffff987224 */ /* 0x000fce00078e00e6 */
[----:B------:R-:W-:Y:S05]  /*4eb0*/  WARPSYNC.COLLECTIVE R155, `(.L_x_3974) ;  /* 0x000000009b087348 */ /* 0x000fea0003c00000 */
[----:B------:R0:W1:Y:S02]  /*4ec0*/  SHFL.DOWN P5, R230, R232, R231, R234 ;  /* 0x080000e7e8e67389 */ /* 0x00006400000a00ea */
[----:B01----:R-:W-:Y:S01]  /*4ed0*/  ENDCOLLECTIVE ;  /* 0x000000000000791b */ /* 0x003fe20003800000 */
.L_x_3974:
[----:B------:R-:W-:Y:S01]  /*4ee0*/  MOV R147, R230 ;  /* 0x000000e600937202 */ /* 0x000fe20000000f00 */
[----:B------:R-:W-:Y:S06]  /*4ef0*/  BRA `(.L_x_3975) ;  /* 0xffffffcc00fc7947 */ /* 0x000fec000383ffff */
.L_x_3976:
        /* <DEDUP_REMOVED lines=16> */
.L_x_11325:


//--------------------- .text._ZN10layer_norm13ln_bwd_kernelINS_13Kernel_traitsI13__nv_bfloat16S2_fS2_fjLj3072ELj1ELj1ELj4ELj16ENS_18Kernel_traits_baseILj3072ES2_S2_fS2_fjLj128EEEEELb0ELb1ELb1ELb1EEEvNS_9BwdParamsE --------------------------
	.section	.text._ZN10layer_norm13ln_bwd_kernelINS_13Kernel_traitsI13__nv_bfloat16S2_fS2_fjLj3072ELj1ELj1ELj4ELj16ENS_18Kernel_traits_baseILj3072ES2_S2_fS2_fjLj128EEEEELb0ELb1ELb1ELb1EEEvNS_9BwdParamsE,"ax",@progbits
	.align	128
        .global         _ZN10layer_norm13ln_bwd_kernelINS_13Kernel_traitsI13__nv_bfloat16S2_fS2_fjLj3072ELj1ELj1ELj4ELj16ENS_18Kernel_traits_baseILj3072ES2_S2_fS2_fjLj128EEEEELb0ELb1ELb1ELb1EEEvNS_9BwdParamsE
        .type           _ZN10layer_norm13ln_bwd_kernelINS_13Kernel_traitsI13__nv_bfloat16S2_fS2_fjLj3072ELj1ELj1ELj4ELj16ENS_18Kernel_traits_baseILj3072ES2_S2_fS2_fjLj128EEEEELb0ELb1ELb1ELb1EEEvNS_9BwdParamsE,@function
        .size           _ZN10layer_norm13ln_bwd_kernelINS_13Kernel_traitsI13__nv_bfloat16S2_fS2_fjLj3072ELj1ELj1ELj4ELj16ENS_18Kernel_traits_baseILj3072ES2_S2_fS2_fjLj128EEEEELb0ELb1ELb1ELb1EEEvNS_9BwdParamsE,(.L_x_11326 - _ZN10layer_norm13ln_bwd_kernelINS_13Kernel_traitsI13__nv_bfloat16S2_fS2_fjLj3072ELj1ELj1ELj4ELj16ENS_18Kernel_traits_baseILj3072ES2_S2_fS2_fjLj128EEEEELb0ELb1ELb1ELb1EEEvNS_9BwdParamsE)
        .other          _ZN10layer_norm13ln_bwd_kernelINS_13Kernel_traitsI13__nv_bfloat16S2_fS2_fjLj3072ELj1ELj1ELj4ELj16ENS_18Kernel_traits_baseILj3072ES2_S2_fS2_fjLj128EEEEELb0ELb1ELb1ELb1EEEvNS_9BwdParamsE,@"STO_CUDA_ENTRY STV_DEFAULT"
_ZN10layer_norm13ln_bwd_kernelINS_13Kernel_traitsI13__nv_bfloat16S2_fS2_fjLj3072ELj1ELj1ELj4ELj16ENS_18Kernel_traits_baseILj3072ES2_S2_fS2_fjLj128EEEEELb0ELb1ELb1ELb1EEEvNS_9BwdParamsE:
.text._ZN10layer_norm13ln_bwd_kernelINS_13Kernel_traitsI13__nv_bfloat16S2_fS2_fjLj3072ELj1ELj1ELj4ELj16ENS_18Kernel_traits_baseILj3072ES2_S2_fS2_fjLj128EEEEELb0ELb1ELb1ELb1EEEvNS_9BwdParamsE:
        /* <DEDUP_REMOVED lines=8> */
[----:B0-----:R-:W-:-:S05]  /*0080*/  IMAD.SHL.U32 R0, R196, 0x10, RZ ;  /* 0x00000010c4007824 */ /* 0x001fca00078e00ff */
        /* <DEDUP_REMOVED lines=49> */
.L_x_3977:
[----:B------:R-:W-:Y:S02]  /*03a0*/  ULDC.64 UR6, c[0x0][0x260] ;  /* 0x0000980000067ab9 */ /* 0x000fe40000000a00 */
        /* <DEDUP_REMOVED lines=44> */
[C---:B---3--:R-:W-:Y:S01]  /*0670*/  PRMT R185, R16.reuse, 0x7632, R185 ;  /* 0x0000763210b97816 */ /* 0x048fe200000000b9 */
[----:B------:R-:W-:-:S02]  /*0680*/  IMAD.U32 R12, R16, 0x10000, RZ ;  /* 0x00010000100c7824 */ /* 0x000fc400078e00ff */
[----:B------:R-:W0:Y:S01]  /*0690*/  LDC.U8 R16, c[0x0][0x2a0] ;  /* 0x0000a800ff107b82 */ /* 0x000e220000000000 */
[----:B----4-:R-:W-:Y:S02]  /*06a0*/  PRMT R20, R5, 0x7632, R20 ;  /* 0x0000763205147816 */ /* 0x010fe40000000014 */
[----:B------:R-:W-:Y:S02]  /*06b0*/  PRMT R21, R6, 0x7632, R21 ;  /* 0x0000763206157816 */ /* 0x000fe40000000015 */
[----:B------:R-:W-:Y:S01]  /*06c0*/  PRMT R22, R7, 0x7632, R22 ;  /* 0x0000763207167816 */ /* 0x000fe20000000016 */
[----:B------:R-:W-:Y:S01]  /*06d0*/  IMAD.U32 R10, R14, 0x10000, RZ ;  /* 0x000100000e0a7824 */ /* 0x000fe200078e00ff */
[----:B------:R-:W-:Y:S02]  /*06e0*/  PRMT R24, R13, 0x7632, R24 ;  /* 0x000076320d187816 */ /* 0x000fe40000000018 */
[----:B------:R-:W-:Y:S02]  /*06f0*/  PRMT R184, R15, 0x7632, R184 ;  /* 0x000076320fb87816 */ /* 0x000fe400000000b8 */
[----:B------:R-:W-:-:S02]  /*0700*/  PRMT R186, R17, 0x7632, R186 ;  /* 0x0000763211ba7816 */ /* 0x000fc400000000ba */
[----:B------:R-:W-:Y:S02]  /*0710*/  PRMT R188, R19, 0x7632, R188 ;  /* 0x0000763213bc7816 */ /* 0x000fe400000000bc */
[----:B------:R-:W-:Y:S02]  /*0720*/  PRMT R3, R4, 0x7632, R3 ;  /* 0x0000763204037816 */ /* 0x000fe40000000003 */
[----:B------:R-:W-:Y:S01]  /*0730*/  PRMT R25, R14, 0x7632, R25 ;  /* 0x000076320e197816 */ /* 0x000fe20000000019 */
[C---:B------:R-:W-:Y:S01]  /*0740*/  IMAD.U32 R14, R18.reuse, 0x10000, RZ ;  /* 0x00010000120e7824 */ /* 0x040fe200078e00ff */
[----:B------:R-:W-:Y:S02]  /*0750*/  SHF.L.U32 R11, R15, 0x10, RZ ;  /* 0x000000100f0b7819 */ /* 0x000fe400000006ff */
[----:B------:R-:W-:Y:S01]  /*0760*/  PRMT R187, R18, 0x7632, R187 ;  /* 0x0000763212bb7816 */ /* 0x000fe200000000bb */
[----:B------:R-:W-:Y:S01]  /*0770*/  IMAD.U32 R18, R20, 0x10000, RZ ;  /* 0x0001000014127824 */ /* 0x000fe200078e00ff */
[----:B------:R-:W-:Y:S01]  /*0780*/  SHF.L.U32 R15, R19, 0x10, RZ ;  /* 0x00000010130f7819 */ /* 0x000fe200000006ff */
[----:B------:R-:W-:Y:S01]  /*0790*/  IMAD.U32 R20, R22, 0x10000, RZ ;  /* 0x0001000016147824 */ /* 0x000fe200078e00ff */
        /* <DEDUP_REMOVED lines=15> */
[----:B------:R-:W-:-:S07]  /*0890*/  SHF.L.U32 R187, R187, 0x10, RZ ;  /* 0x00000010bbbb7819 */ /* 0x000fce00000006ff */
.L_x_4031:
[----:B-1----:R-:W1:Y:S08]  /*08a0*/  LDC.64 R150, c[0x0][0x288] ;  /* 0x0000a200ff967b82 */ /* 0x002e700000000a00 */
        /* <DEDUP_REMOVED lines=8> */
[----:B---3--:R-:W-:-:S05]  /*0930*/  IMAD.WIDE R148, R0, 0x4, R148 ;  /* 0x0000000400947825 */ /* 0x008fca00078e0294 */
[----:B------:R3:W5:Y:S01]  /*0940*/  LDG.E R226, desc[UR4][R148.64] ;  /* 0x0000000494e27981 */ /* 0x000762000c1e1900 */
[----:B-1----:R-:W-:-:S05]  /*0950*/  IMAD R154, R0, R195, RZ ;  /* 0x000000c3009a7224 */ /* 0x002fca00078e02ff */
[----:B------:R-:W-:-:S04]  /*0960*/  SHF.R.S32.HI R155, RZ, 0x1f, R154 ;  /* 0x0000001fff9b7819 */ /* 0x000fc8000001149a */
[----:B------:R-:W-:-:S04]  /*0970*/  LEA.HI R155, R155, R154, RZ, 0x3 ;  /* 0x0000009a9b9b7211 */ /* 0x000fc800078f18ff */
[----:B------:R-:W-:Y:S01]  /*0980*/  LEA.HI.SX32 R194, R155, R2, 0x1d ;  /* 0x000000029bc27211 */ /* 0x000fe200078feaff */
[----:B------:R-:W-:Y:S03]  /*0990*/  BSSY B0, `(.L_x_3979) ;  /* 0x000010b000007945 */ /* 0x000fe60003800000 */
[C---:B------:R-:W-:Y:S01]  /*09a0*/  IADD3 R193, R194.reuse, 0x80, RZ ;  /* 0x00000080c2c17810 */ /* 0x040fe20007ffe0ff */
[C---:B------:R-:W-:Y:S02]  /*09b0*/  VIADD R190, R194.reuse, 0x100 ;  /* 0x00000100c2be7836 */ /* 0x040fe40000000000 */
[----:B--2---:R-:W-:-:S04]  /*09c0*/  IMAD.WIDE.U32 R200, R194, 0x20, R196 ;  /* 0x00000020c2c87825 */ /* 0x004fc800078e00c4 */
[----:B------:R-:W-:-:S04]  /*09d0*/  IMAD.WIDE.U32 R198, R193, 0x20, R196 ;  /* 0x00000020c1c67825 */ /* 0x000fc800078e00c4 */
[----:B------:R-:W-:Y:S01]  /*09e0*/  IMAD.WIDE.U32 R196, R190, 0x20, R196 ;  /* 0x00000020bec47825 */ /* 0x000fe200078e00c4 */
[----:B----4-:R-:W-:-:S13]  /*09f0*/  ISETP.GT.AND P4, PT, R150, RZ, PT ;  /* 0x000000ff9600720c */ /* 0x010fda0003f84270 */
[----:B0--3--:R-:W-:Y:S05]  /*0a00*/  @P4 BRA `(.L_x_3980) ;  /* 0x0000000000404947 */ /* 0x009fea0003800000 */
        /* <DEDUP_REMOVED lines=13> */
[----:B------:R-:W-:Y:S01]  /*0ae0*/  MOV R148, RZ ;  /* 0x000000ff00947202 */ /* 0x000fe20000000f00 */
[----:B------:R-:W-:Y:S01]  /*0af0*/  IMAD.MOV.U32 R150, RZ, RZ, RZ ;  /* 0x000000ffff967224 */ /* 0x000fe200078e00ff */
[----:B------:R-:W-:Y:S06]  /*0b00*/  BRA `(.L_x_3981) ;  /* 0x0000000c00cc7947 */ /* 0x000fec0003800000 */
.L_x_3980:
[----:B------:R-:W0:Y:S01]  /*0b10*/  LDC.64 R164, c[0x0][0x250] ;  /* 0x00009400ffa47b82 */ /* 0x000e220000000a00 */
[----:B------:R-:W-:-:S05]  /*0b20*/  IADD3 R148, R150, -0x1, RZ ;  /* 0xffffffff96947810 */ /* 0x000fca0007ffe0ff */
[----:B------:R-:W-:Y:S02]  /*0b30*/  IMAD R148, R148, R195, RZ ;  /* 0x000000c394947224 */ /* 0x000fe400078e02ff */
[----:B------:R-:W1:Y:S03]  /*0b40*/  LDC.64 R168, c[0x0][0x238] ;  /* 0x00008e00ffa87b82 */ /* 0x000e660000000a00 */
[----:B------:R-:W-:-:S04]  /*0b50*/  SHF.R.S32.HI R3, RZ, 0x1f, R148 ;  /* 0x0000001fff037819 */ /* 0x000fc80000011494 */
[----:B------:R-:W-:Y:S01]  /*0b60*/  LEA.HI R3, R3, R148, RZ, 0x3 ;  /* 0x0000009403037211 */ /* 0x000fe200078f18ff */
[----:B------:R-:W2:Y:S03]  /*0b70*/  LDC.64 R172, c[0x0][0x2b8] ;  /* 0x0000ae00ffac7b82 */ /* 0x000ea60000000a00 */
[----:B------:R-:W-:-:S04]  /*0b80*/  LEA.HI.SX32 R3, R3, R2, 0x1d ;  /* 0x0000000203037211 */ /* 0x000fc800078feaff */
[----:B------:R-:W-:Y:S01]  /*0b90*/  IADD3 R177, R3, 0x100, RZ ;  /* 0x0000010003b17810 */ /* 0x000fe20007ffe0ff */
[----:B0-----:R-:W-:-:S05]  /*0ba0*/  IMAD.WIDE R164, R0, 0x4, R164 ;  /* 0x0000000400a47825 */ /* 0x001fca00078e02a4 */
[----:B------:R-:W3:Y:S01]  /*0bb0*/  LDG.E R208, desc[UR4][R164.64] ;  /* 0x00000004a4d07981 */ /* 0x000ee2000c1e1900 */
[----:B-1----:R-:W-:-:S04]  /*0bc0*/  IMAD.WIDE.U32 R202, R194, 0x20, R168 ;  /* 0x00000020c2ca7825 */ /* 0x002fc800078e00a8 */
[----:B------:R-:W-:Y:S01]  /*0bd0*/  IMAD.WIDE.U32 R206, R190, 0x20, R168 ;  /* 0x00000020bece7825 */ /* 0x000fe200078e00a8 */
[----:B------:R-:W4:Y:S03]  /*0be0*/  LDG.E.128 R148, desc[UR4][R202.64] ;  /* 0x00000004ca947981 */ /* 0x000f26000c1e1d00 */
[--C-:B--2---:R-:W-:Y:S01]  /*0bf0*/  IMAD.WIDE.U32 R176, R177, 0x10, R172.reuse ;  /* 0x00000010b1b07825 */ /* 0x104fe200078e00ac */
[----:B------:R-:W2:Y:S03]  /*0c00*/  LDG.E.128 R180, desc[UR4][R206.64+0x10] ;  /* 0x00001004ceb47981 */ /* 0x000ea6000c1e1d00 */
[C---:B------:R-:W-:Y:S01]  /*0c10*/  IMAD.WIDE.U32 R152, R3.reuse, 0x10, R172 ;  /* 0x0000001003987825 */ /* 0x040fe200078e00ac */
[----:B------:R-:W2:Y:S03]  /*0c20*/  LDG.E.128 R156, desc[UR4][R202.64+0x10] ;  /* 0x00001004ca9c7981 */ /* 0x000ea6000c1e1d00 */
[----:B------:R-:W-:Y:S01]  /*0c30*/  VIADD R167, R3, 0x80 ;  /* 0x0000008003a77836 */ /* 0x000fe20000000000 */
[----:B------:R-:W2:Y:S01]  /*0c40*/  LDG.E.128 R176, desc[UR4][R176.64] ;  /* 0x00000004b0b07981 */ /* 0x000ea2000c1e1d00 */
[----:B------:R-:W-:-:S03]  /*0c50*/  IMAD.WIDE.U32 R204, R193, 0x20, R168 ;  /* 0x00000020c1cc7825 */ /* 0x000fc600078e00a8 */
[----:B------:R-:W2:Y:S01]  /*0c60*/  LDG.E.128 R152, desc[UR4][R152.64] ;  /* 0x0000000498987981 */ /* 0x000ea2000c1e1d00 */
[----:B------:R-:W-:-:S03]  /*0c70*/  IMAD.WIDE.U32 R166, R167, 0x10, R172 ;  /* 0x00000010a7a67825 */ /* 0x000fc600078e00ac */
[----:B------:R0:W2:Y:S04]  /*0c80*/  LDG.E.128 R172, desc[UR4][R206.64] ;  /* 0x00000004ceac7981 */ /* 0x0000a8000c1e1d00 */
[----:B------:R-:W2:Y:S04]  /*0c90*/  LDG.E.128 R160, desc[UR4][R204.64] ;  /* 0x00000004cca07981 */ /* 0x000ea8000c1e1d00 */
[----:B------:R1:W2:Y:S04]  /*0ca0*/  LDG.E.128 R168, desc[UR4][R204.64+0x10] ;  /* 0x00001004cca87981 */ /* 0x0002a8000c1e1d00 */
[----:B------:R-:W2:Y:S01]  /*0cb0*/  LDG.E.128 R164, desc[UR4][R166.64] ;  /* 0x00000004a6a47981 */ /* 0x000ea2000c1e1d00 */
[----:B------:R-:W-:Y:S01]  /*0cc0*/  IMAD.U32 R191, RZ, RZ, UR14 ;  /* 0x0000000effbf7e24 */ /* 0x000fe2000f8e00ff */
[----:B------:R-:W-:-:S04]  /*0cd0*/  MOV R192, UR15 ;  /* 0x0000000f00c07c02 */ /* 0x000fc80008000f00 */
[----:B------:R-:W-:-:S04]  /*0ce0*/  ISETP.NE.U32.AND P0, PT, R191, RZ, PT ;  /* 0x000000ffbf00720c */ /* 0x000fc80003f05070 */
[----:B------:R-:W-:-:S13]  /*0cf0*/  ISETP.NE.AND.EX P0, PT, R192, RZ, PT, P0 ;  /* 0x000000ffc000720c */ /* 0x000fda0003f05300 */
[----:B------:R-:W5:Y:S04]  /*0d00*/  @P0 LDG.E.128 R44, desc[UR4][R200.64] ;  /* 0x00000004c82c0981 */ /* 0x000f68000c1e1d00 */
[----:B------:R-:W5:Y:S04]  /*0d10*/  @P0 LDG.E.128 R40, desc[UR4][R200.64+0x10] ;  /* 0x00001004c8280981 */ /* 0x000f68000c1e1d00 */
[----:B------:R-:W5:Y:S04]  /*0d20*/  @P0 LDG.E.128 R36, desc[UR4][R198.64] ;  /* 0x00000004c6240981 */ /* 0x000f68000c1e1d00 */
[----:B------:R-:W5:Y:S04]  /*0d30*/  @P0 LDG.E.128 R32, desc[UR4][R198.64+0x10] ;  /* 0x00001004c6200981 */ /* 0x000f68000c1e1d00 */
[----:B------:R-:W5:Y:S04]  /*0d40*/  @P0 LDG.E.128 R28, desc[UR4][R196.64] ;  /* 0x00000004c41c0981 */ /* 0x000f68000c1e1d00 */
[----:B------:R1:W5:Y:S01]  /*0d50*/  @P0 LDG.E.128 R24, desc[UR4][R196.64+0x10] ;  /* 0x00001004c4180981 */ /* 0x000362000c1e1d00 */
[----:B------:R-:W-:-:S04]  /*0d60*/  ISETP.NE.AND P0, PT, R16, RZ, PT ;  /* 0x000000ff1000720c */ /* 0x000fc80003f05270 */
[----:B---3--:R-:W-:-:S05]  /*0d70*/  FSEL R224, R208, RZ, !P0 ;  /* 0x000000ffd0e07208 */ /* 0x008fca0004000000 */
[C---:B----4-:R-:W-:Y:S01]  /*0d80*/  FADD.FTZ R208, -R224.reuse, R149 ;  /* 0x00000095e0d07221 */ /* 0x050fe20000010100 */
[C---:B------:R-:W-:Y:S01]  /*0d90*/  FADD.FTZ R212, -R224.reuse, R150 ;  /* 0x00000096e0d47221 */ /* 0x040fe20000010100 */
[C---:B------:R-:W-:Y:S01]  /*0da0*/  FADD.FTZ R216, -R224.reuse, R151 ;  /* 0x00000097e0d87221 */ /* 0x040fe20000010100 */
[C---:B--2---:R-:W-:Y:S01]  /*0db0*/  FADD.FTZ R180, -R224.reuse, R180 ;  /* 0x000000b4e0b47221 */ /* 0x044fe20000010100 */
[C---:B------:R-:W-:Y:S01]  /*0dc0*/  FADD.FTZ R182, -R224.reuse, R182 ;  /* 0x000000b6e0b67221 */ /* 0x040fe20000010100 */
[C---:B0-----:R-:W-:Y:S01]  /*0dd0*/  FADD.FTZ R206, -R224.reuse, R148 ;  /* 0x00000094e0ce7221 */ /* 0x041fe20000010100 */
[----:B------:R-:W-:Y:S01]  /*0de0*/  FADD.FTZ R228, -R224, R159 ;  /* 0x0000009fe0e47221 */ /* 0x000fe20000010100 */
[C---:B------:R-:W-:Y:S01]  /*0df0*/  PRMT R150, R178.reuse, 0x7632, R150 ;  /* 0x00007632b2967816 */ /* 0x040fe20000000096 */
[----:B------:R-:W-:Y:S02]  /*0e00*/  IMAD.U32 R149, R178, 0x10000, RZ ;  /* 0x00010000b2957824 */ /* 0x000fe400078e00ff */
[----:B------:R-:W-:Y:S01]  /*0e10*/  FADD.FTZ R178, -R224, R181 ;  /* 0x000000b5e0b27221 */ /* 0x000fe20000010100 */
[C---:B-1----:R-:W-:Y:S01]  /*0e20*/  PRMT R204, R152.reuse, 0x7632, R204 ;  /* 0x0000763298cc7816 */ /* 0x042fe200000000cc */
[----:B------:R-:W-:Y:S01]  /*0e30*/  IMAD.U32 R203, R152, 0x10000, RZ ;  /* 0x0001000098cb7824 */ /* 0x000fe200078e00ff */
[----:B------:R-:W-:Y:S01]  /*0e40*/  PRMT R151, R155, 0x7632, R151 ;  /* 0x000076329b977816 */ /* 0x000fe20000000097 */
[----:B------:R-:W-:Y:S01]  /*0e50*/  FADD.FTZ R244, -R224, R175 ;  /* 0x000000afe0f47221 */ /* 0x000fe20000010100 */
[----:B------:R-:W-:Y:S01]  /*0e60*/  PRMT R196, R154, 0x7632, R196 ;  /* 0x000076329ac47816 */ /* 0x000fe200000000c4 */
[C---:B-----5:R-:W-:Y:S01]  /*0e70*/  FMUL.FTZ R175, R189.reuse, R180 ;  /* 0x000000b4bdaf7220 */ /* 0x060fe20000410000 */
[C---:B------:R-:W-:Y:S01]  /*0e80*/  FADD.FTZ R218, -R224.reuse, R156 ;  /* 0x0000009ce0da7221 */ /* 0x040fe20000010100 */
[C---:B------:R-:W-:Y:S01]  /*0e90*/  FADD.FTZ R220, -R224.reuse, R157 ;  /* 0x0000009de0dc7221 */ /* 0x040fe20000010100 */
[C---:B------:R-:W-:Y:S01]  /*0ea0*/  FMUL.FTZ R180, R189.reuse, R178 ;  /* 0x000000b2bdb47220 */ /* 0x040fe20000410000 */
[C---:B------:R-:W-:Y:S01]  /*0eb0*/  FADD.FTZ R222, -R224.reuse, R158 ;  /* 0x0000009ee0de7221 */ /* 0x040fe20000010100 */
[----:B------:R-:W-:Y:S01]  /*0ec0*/  FADD.FTZ R234, -R224, R162 ;  /* 0x000000a2e0ea7221 */ /* 0x000fe20000010100 */
[C---:B------:R-:W-:Y:S01]  /*0ed0*/  FMUL.FTZ R156, R189.reuse, R208 ;  /* 0x000000d0bd9c7220 */ /* 0x040fe20000410000 */
[----:B------:R-:W-:Y:S01]  /*0ee0*/  FMUL.FTZ R181, R189, R182 ;  /* 0x000000b6bdb57220 */ /* 0x000fe20000410000 */
[----:B------:R-:W-:Y:S01]  /*0ef0*/  IMAD.U32 R178, R204, 0x10000, RZ ;  /* 0x00010000ccb27824 */ /* 0x000fe200078e00ff */
[----:B------:R-:W-:Y:S01]  /*0f00*/  SHF.L.U32 R151, R151, 0x10, RZ ;  /* 0x0000001097977819 */ /* 0x000fe200000006ff */
[----:B------:R-:W-:Y:S01]  /*0f10*/  FMUL.FTZ R162, R189, R228 ;  /* 0x000000e4bda27220 */ /* 0x000fe20000410000 */
[----:B------:R-:W-:Y:S01]  /*0f20*/  FMUL.FTZ R182, R4, R203 ;  /* 0x000000cb04b67220 */ /* 0x000fe20000410000 */
[C---:B------:R-:W-:Y:S01]  /*0f30*/  PRMT R200, R153.reuse, 0x7632, R200 ;  /* 0x0000763299c87816 */ /* 0x040fe200000000c8 */
[C---:B------:R-:W-:Y:S01]  /*0f40*/  FADD.FTZ R230, -R224.reuse, R160 ;  /* 0x000000a0e0e67221 */ /* 0x040fe20000010100 */
        /* <DEDUP_REMOVED lines=10> */
[----:B------:R-:W-:Y:S01]  /*0ff0*/  FMUL.FTZ R3, R189, R206 ;  /* 0x000000cebd037220 */ /* 0x000fe20000410000 */
[----:B------:R-:W-:Y:S01]  /*1000*/  SHF.L.U32 R155, R155, 0x10, RZ ;  /* 0x000000109b9b7819 */ /* 0x000fe200000006ff */
[----:B------:R-:W-:Y:S01]  /*1010*/  FADD.FTZ R224, -R224, R183 ;  /* 0x000000b7e0e07221 */ /* 0x000fe20000010100 */
[----:B------:R-:W-:Y:S01]  /*1020*/  PRMT R153, R166, 0x7632, R153 ;  /* 0x00007632a6997816 */ /* 0x000fe20000000099 */
[----:B------:R-:W-:Y:S01]  /*1030*/  FMUL.FTZ R160, R189, R220 ;  /* 0x000000dcbda07220 */ /* 0x000fe20000410000 */
[----:B------:R-:W-:-:S02]  /*1040*/  IMAD.U32 R196, R196, 0x10000, RZ ;  /* 0x00010000c4c47824 */ /* 0x000fc400078e00ff */
[C---:B------:R-:W-:Y:S01]  /*1050*/  FMUL.FTZ R157, R189.reuse, R212 ;  /* 0x000000d4bd9d7220 */ /* 0x040fe20000410000 */
[----:B------:R-:W-:Y:S01]  /*1060*/  FMUL.FTZ R161, R189, R222 ;  /* 0x000000debda17220 */ /* 0x000fe20000410000 */
[-C--:B------:R-:W-:Y:S01]  /*1070*/  FFMA.FTZ R61, R156, R178.reuse, R61 ;  /* 0x000000b29c3d7223 */ /* 0x080fe2000001003d */
[----:B------:R-:W-:Y:S01]  /*1080*/  FADD.FTZ R129, R129, R178 ;  /* 0x000000b281817221 */ /* 0x000fe20000010000 */
[----:B------:R-:W-:Y:S01]  /*1090*/  FMUL.FTZ R183, R17, R178 ;  /* 0x000000b211b77220 */ /* 0x000fe20000410000 */
[----:B------:R-:W-:Y:S01]  /*10a0*/  PRMT R152, R165, 0x7632, R152 ;  /* 0x00007632a5987816 */ /* 0x000fe20000000098 */
[----:B------:R-:W-:Y:S01]  /*10b0*/  FADD.FTZ R127, R127, R151 ;  /* 0x000000977f7f7221 */ /* 0x000fe20000010000 */
[-C--:B------:R-:W-:Y:S01]  /*10c0*/  FFMA.FTZ R71, R162, R151.reuse, R71 ;  /* 0x00000097a2477223 */ /* 0x080fe20000010047 */
[----:B------:R-:W-:Y:S01]  /*10d0*/  FMUL.FTZ R207, R20, R151 ;  /* 0x0000009714cf7220 */ /* 0x000fe20000410000 */
[----:B------:R-:W-:Y:S01]  /*10e0*/  FADD.FTZ R178, RZ, R182 ;  /* 0x000000b6ffb27221 */ /* 0x000fe20000010000 */
[----:B------:R-:W-:Y:S01]  /*10f0*/  FFMA.FTZ R151, R3, R182, RZ ;  /* 0x000000b603977223 */ /* 0x000fe200000100ff */
[----:B------:R-:W-:-:S02]  /*1100*/  IMAD.U32 R197, R154, 0x10000, RZ ;  /* 0x000100009ac57824 */ /* 0x000fc400078e00ff */
[----:B------:R-:W-:Y:S01]  /*1110*/  FADD.FTZ R125, R125, R196 ;  /* 0x000000c47d7d7221 */ /* 0x000fe20000010000 */
[-C--:B------:R-:W-:Y:S01]  /*1120*/  FFMA.FTZ R69, R160, R196.reuse, R69 ;  /* 0x000000c4a0457223 */ /* 0x080fe20000010045 */
[----:B------:R-:W-:Y:S01]  /*1130*/  FMUL.FTZ R205, R19, R196 ;  /* 0x000000c413cd7220 */ /* 0x000fe20000410000 */
[----:B------:R-:W-:Y:S01]  /*1140*/  PRMT R154, R167, 0x7632, R154 ;  /* 0x00007632a79a7816 */ /* 0x000fe2000000009a */
[----:B------:R-:W-:Y:S01]  /*1150*/  FFMA.FTZ R62, R157, R202, R62 ;  /* 0x000000ca9d3e7223 */ /* 0x000fe2000001003e */
[----:B------:R-:W-:Y:S01]  /*1160*/  SHF.L.U32 R200, R200, 0x10, RZ ;  /* 0x00000010c8c87819 */ /* 0x000fe200000006ff */
[----:B------:R-:W-:Y:S01]  /*1170*/  FADD.FTZ R130, R130, R202 ;  /* 0x000000ca82827221 */ /* 0x000fe20000010000 */
[----:B------:R-:W-:Y:S01]  /*1180*/  FADD.FTZ R126, R126, R155 ;  /* 0x0000009b7e7e7221 */ /* 0x000fe20000010000 */
[-C--:B------:R-:W-:Y:S01]  /*1190*/  FFMA.FTZ R70, R161, R155.reuse, R70 ;  /* 0x0000009ba1467223 */ /* 0x080fe20000010046 */
[----:B------:R-:W-:Y:S01]  /*11a0*/  FMUL.FTZ R206, R7, R155 ;  /* 0x0000009b07ce7220 */ /* 0x000fe20000410000 */
[----:B------:R-:W-:-:S02]  /*11b0*/  IMAD.U32 R196, R153, 0x10000, RZ ;  /* 0x0001000099c47824 */ /* 0x000fc400078e00ff */
[----:B------:R-:W-:Y:S01]  /*11c0*/  FMUL.FTZ R202, R5, R202 ;  /* 0x000000ca05ca7220 */ /* 0x000fe20000410000 */
[----:B------:R-:W-:Y:S01]  /*11d0*/  SHF.L.U32 R155, R152, 0x10, RZ ;  /* 0x00000010989b7819 */ /* 0x000fe200000006ff */
[----:B------:R-:W-:Y:S01]  /*11e0*/  FADD.FTZ R153, R178, R183 ;  /* 0x000000b7b2997221 */ /* 0x000fe20000010000 */
[----:B------:R-:W-:Y:S01]  /*11f0*/  FFMA.FTZ R152, R156, R183, R151 ;  /* 0x000000b79c987223 */ /* 0x000fe20000010097 */
[----:B------:R-:W-:Y:S01]  /*1200*/  FFMA.FTZ R60, R3, R203, R60 ;  /* 0x000000cb033c7223 */ /* 0x000fe2000001003c */
[----:B------:R-:W-:Y:S01]  /*1210*/  FADD.FTZ R128, R128, R203 ;  /* 0x000000cb80807221 */ /* 0x000fe20000010000 */
        /* <DEDUP_REMOVED lines=10> */
[----:B------:R-:W-:Y:S02]  /*12c0*/  FFMA.FTZ R151, R159, R204, R152 ;  /* 0x000000cc9f977223 */ /* 0x000fe40000010098 */
[----:B------:R-:W-:Y:S02]  /*12d0*/  FADD.FTZ R153, R154, R205 ;  /* 0x000000cd9a997221 */ /* 0x000fe40000010000 */
[----:B------:R-:W-:Y:S01]  /*12e0*/  FFMA.FTZ R152, R160, R205, R151 ;  /* 0x000000cda0987223 */ /* 0x000fe20000010097 */
[C---:B------:R-:W-:Y:S01]  /*12f0*/  PRMT R198, R164.reuse, 0x7632, R198 ;  /* 0x00007632a4c67816 */ /* 0x040fe200000000c6 */
[----:B------:R-:W-:Y:S02]  /*1300*/  IMAD.U32 R199, R164, 0x10000, RZ ;  /* 0x00010000a4c77824 */ /* 0x000fe400078e00ff */
[----:B------:R-:W-:Y:S01]  /*1310*/  FADD.FTZ R154, R153, R206 ;  /* 0x000000ce999a7221 */ /* 0x000fe20000010000 */
[----:B------:R-:W-:Y:S01]  /*1320*/  FFMA.FTZ R151, R161, R206, R152 ;  /* 0x000000cea1977223 */ /* 0x000fe20000010098 */
[----:B------:R-:W-:-:S02]  /*1330*/  IMAD.U32 R209, R176, 0x10000, RZ ;  /* 0x00010000b0d17824 */ /* 0x000fc400078e00ff */
[C---:B------:R-:W-:Y:S01]  /*1340*/  FMUL.FTZ R171, R189.reuse, R172 ;  /* 0x000000acbdab7220 */ /* 0x040fe20000410000 */
[----:B------:R-:W-:Y:S02]  /*1350*/  IMAD.U32 R198, R198, 0x10000, RZ ;  /* 0x00010000c6c67824 */ /* 0x000fe400078e00ff */
[----:B------:R-:W-:Y:S01]  /*1360*/  FMUL.FTZ R208, R8, R199 ;  /* 0x000000c708d07220 */ /* 0x000fe20000410000 */
[----:B------:R-:W-:Y:S01]  /*1370*/  FADD.FTZ R153, R154, R207 ;  /* 0x000000cf9a997221 */ /* 0x000fe20000010000 */
[----:B------:R-:W-:Y:S01]  /*1380*/  FMUL.FTZ R163, R189, R230 ;  /* 0x000000e6bda37220 */ /* 0x000fe20000410000 */
[----:B------:R-:W-:Y:S01]  /*1390*/  FFMA.FTZ R154, R162, R207, R151 ;  /* 0x000000cfa29a7223 */ /* 0x000fe20000010097 */
[----:B------:R-:W-:Y:S01]  /*13a0*/  SHF.L.U32 R210, R165, 0x10, RZ ;  /* 0x00000010a5d27819 */ /* 0x000fe200000006ff */
        /* <DEDUP_REMOVED lines=8> */
[----:B------:R-:W-:Y:S01]  /*1430*/  PRMT R211, R176, 0x7632, R211 ;  /* 0x00007632b0d37816 */ /* 0x000fe200000000d3 */
[-C--:B------:R-:W-:Y:S01]  /*1440*/  FFMA.FTZ R74, R165, R210.reuse, R74 ;  /* 0x000000d2a54a7223 */ /* 0x080fe2000001004a */
[----:B------:R-:W-:Y:S01]  /*1450*/  FADD.FTZ R122, R122, R210 ;  /* 0x000000d27a7a7221 */ /* 0x000fe20000010000 */
[----:B------:R-:W-:Y:S01]  /*1460*/  FMUL.FTZ R210, R9, R210 ;  /* 0x000000d209d27220 */ /* 0x000fe20000410000 */
[----:B------:R-:W-:-:S02]  /*1470*/  IMAD.U32 R154, R150, 0x10000, RZ ;  /* 0x00010000969a7824 */ /* 0x000fc400078e00ff */
[----:B------:R-:W-:Y:S01]  /*1480*/  FADD.FTZ R153, R152, R209 ;  /* 0x000000d198997221 */ /* 0x000fe20000010000 */
[----:B------:R-:W-:Y:S01]  /*1490*/  FFMA.FTZ R150, R164, R209, R151 ;  /* 0x000000d1a4967223 */ /* 0x000fe20000010097 */
[----:B------:R-:W-:Y:S02]  /*14a0*/  IMAD.U32 R178, R211, 0x10000, RZ ;  /* 0x00010000d3b27824 */ /* 0x000fe400078e00ff */
[----:B------:R-:W-:Y:S01]  /*14b0*/  FMUL.FTZ R211, R22, R155 ;  /* 0x0000009b16d37220 */ /* 0x000fe20000410000 */
[----:B------:R-:W-:Y:S02]  /*14c0*/  IMAD.U32 R201, R166, 0x10000, RZ ;  /* 0x00010000a6c97824 */ /* 0x000fe400078e00ff */
[----:B------:R-:W-:Y:S01]  /*14d0*/  FADD.FTZ R152, R153, R210 ;  /* 0x000000d299987221 */ /* 0x000fe20000010000 */
[----:B------:R-:W-:Y:S01]  /*14e0*/  FMUL.FTZ R166, R189, R236 ;  /* 0x000000ecbda67220 */ /* 0x000fe20000410000 */
[----:B------:R-:W-:Y:S01]  /*14f0*/  FFMA.FTZ R151, R165, R210, R150 ;  /* 0x000000d2a5977223 */ /* 0x000fe20000010096 */
[----:B------:R-:W-:Y:S01]  /*1500*/  SHF.L.U32 R214, R167, 0x10, RZ ;  /* 0x00000010a7d67819 */ /* 0x000fe200000006ff */
[----:B------:R-:W-:Y:S01]  /*1510*/  FMUL.FTZ R212, R10, R201 ;  /* 0x000000c90ad47220 */ /* 0x000fe20000410000 */
[----:B------:R-:W-:Y:S01]  /*1520*/  FADD.FTZ R153, R152, R211 ;  /* 0x000000d398997221 */ /* 0x000fe20000010000 */
[C---:B------:R-:W-:Y:S01]  /*1530*/  FMUL.FTZ R167, R189.reuse, R168 ;  /* 0x000000a8bda77220 */ /* 0x040fe20000410000 */
[----:B------:R-:W-:Y:S01]  /*1540*/  FFMA.FTZ R150, R166, R211, R151 ;  /* 0x000000d3a6967223 */ /* 0x000fe20000010097 */
        /* <DEDUP_REMOVED lines=21> */
[----:B------:R-:W-:Y:S01]  /*16a0*/  PRMT R176, R177, 0x7632, R176 ;  /* 0x00007632b1b07816 */ /* 0x000fe200000000b0 */
[----:B------:R-:W-:Y:S01]  /*16b0*/  FMUL.FTZ R172, R189, R242 ;  /* 0x000000f2bdac7220 */ /* 0x000fe20000410000 */
[----:B------:R-:W-:Y:S01]  /*16c0*/  SHF.L.U32 R177, R177, 0x10, RZ ;  /* 0x00000010b1b17819 */ /* 0x000fe200000006ff */
[----:B------:R-:W-:Y:S01]  /*16d0*/  FADD.FTZ R150, R149, R216 ;  /* 0x000000d895967221 */ /* 0x000fe20000010000 */
[----:B------:R-:W-:Y:S01]  /*16e0*/  PRMT R148, R179, 0x7632, R148 ;  /* 0x00007632b3947816 */ /* 0x000fe20000000094 */
[----:B------:R-:W-:Y:S01]  /*16f0*/  FMUL.FTZ R217, R185, R178 ;  /* 0x000000b2b9d97220 */ /* 0x000fe20000410000 */
[----:B------:R-:W-:Y:S01]  /*1700*/  FFMA.FTZ R149, R171, R216, R152 ;  /* 0x000000d8ab957223 */ /* 0x000fe20000010098 */
[----:B------:R-:W-:Y:S01]  /*1710*/  SHF.L.U32 R176, R176, 0x10, RZ ;  /* 0x00000010b0b07819 */ /* 0x000fe200000006ff */
[----:B------:R-:W-:Y:S01]  /*1720*/  FMUL.FTZ R173, R189, R174 ;  /* 0x000000aebdad7220 */ /* 0x000fe20000410000 */
[----:B------:R-:W-:Y:S01]  /*1730*/  SHF.L.U32 R152, R148, 0x10, RZ ;  /* 0x0000001094987819 */ /* 0x000fe200000006ff */
[----:B------:R-:W-:Y:S01]  /*1740*/  FMUL.FTZ R218, R13, R177 ;  /* 0x000000b10dda7220 */ /* 0x000fe20000410000 */
[----:B------:R-:W-:Y:S01]  /*1750*/  FADD.FTZ R151, R150, R217 ;  /* 0x000000d996977221 */ /* 0x000fe20000010000 */
[----:B------:R-:W-:Y:S01]  /*1760*/  FFMA.FTZ R148, R172, R217, R149 ;  /* 0x000000d9ac947223 */ /* 0x000fe20000010095 */
[----:B------:R-:W-:Y:S01]  /*1770*/  FMUL.FTZ R174, R189, R244 ;  /* 0x000000f4bdae7220 */ /* 0x000fe20000410000 */
        /* <DEDUP_REMOVED lines=44> */
.L_x_3981:
[----:B------:R-:W-:Y:S05]  /*1a40*/  BSYNC B0 ;  /* 0x0000000000007941 */ /* 0x000fea0003800000 */
.L_x_3979:
        /* <DEDUP_REMOVED lines=26> */
.L_x_4042:
[----:B------:R-:W3:Y:S01]  /*1bf0*/  S2R R177, SR_CgaCtaId ;  /* 0x0000000000b17919 */ /* 0x000ee20000008800 */
[----:B-----5:R-:W-:Y:S01]  /*1c00*/  ISETP.GE.AND P6, PT, R226, 0x1, PT ;  /* 0x00000001e200780c */ /* 0x020fe20003fc6270 */
[----:B-1----:R-:W-:Y:S01]  /*1c10*/  FADD.FTZ R176, R178, R153 ;  /* 0x00000099b2b07221 */ /* 0x002fe20000010000 */
[----:B------:R-:W-:Y:S01]  /*1c20*/  MOV R154, 0x400 ;  /* 0x00000400009a7802 */ /* 0x000fe20000000f00 */
[----:B------:R-:W-:Y:S05]  /*1c30*/  WARPSYNC.ALL ;  /* 0x0000000000007948 */ /* 0x000fea0003800000 */
[----:B------:R-:W-:Y:S01]  /*1c40*/  @!P0 LOP3.LUT R151, R151, 0x3, RZ, 0xc0, !PT ;  /* 0x0000000397978812 */ /* 0x000fe200078ec0ff */
[----:B------:R-:W-:-:S03]  /*1c50*/  IMAD.MOV.U32 R197, RZ, RZ, RZ ;  /* 0x000000ffffc57224 */ /* 0x000fc600078e00ff */
[----:B------:R-:W-:Y:S01]  /*1c60*/  @!P0 IADD3 R151, R152, R151, RZ ;  /* 0x0000009798978210 */ /* 0x000fe20007ffe0ff */
[----:B------:R-:W0:Y:S01]  /*1c70*/  @P6 LDC.64 R148, c[0x0][0x220] ;  /* 0x00008800ff946b82 */ /* 0x000e220000000a00 */
[----:B------:R-:W-:-:S05]  /*1c80*/  @P6 IADD3 R226, R226, -0x1, RZ ;  /* 0xffffffffe2e26810 */ /* 0x000fca0007ffe0ff */
[----:B------:R-:W-:Y:S02]  /*1c90*/  @P6 IMAD R226, R226, R195, RZ ;  /* 0x000000c3e2e26224 */ /* 0x000fe400078e02ff */
[----:B------:R-:W1:Y:S03]  /*1ca0*/  @P6 LDC R231, c[0x0][0x29c] ;  /* 0x0000a700ffe76b82 */ /* 0x000e660000000800 */
[----:B------:R-:W-:-:S04]  /*1cb0*/  @P6 SHF.R.S32.HI R155, RZ, 0x1f, R226 ;  /* 0x0000001fff9b6819 */ /* 0x000fc800000114e2 */
[----:B------:R-:W-:Y:S01]  /*1cc0*/  @P6 LEA.HI R155, R155, R226, RZ, 0x3 ;  /* 0x000000e29b9b6211 */ /* 0x000fe200078f18ff */
[----:B------:R-:W4:Y:S01]  /*1cd0*/  @P6 LDC R201, c[0x0][0x29c] ;  /* 0x0000a700ffc96b82 */ /* 0x000f220000000800 */
[----:B---3--:R-:W-:Y:S01]  /*1ce0*/  LEA R154, R177, R154, 0x18 ;  /* 0x0000009ab19a7211 */ /* 0x008fe200078ec0ff */
[----:B--2---:R-:W-:Y:S01]  /*1cf0*/  FADD.FTZ R177, R150, R179 ;  /* 0x000000b396b17221 */ /* 0x004fe20000010000 */
[----:B------:R-:W-:-:S03]  /*1d00*/  @P6 LEA.HI.SX32 R197, R155, R2, 0x1d ;  /* 0x000000029bc56211 */ /* 0x000fc600078feaff */
[----:B------:R-:W-:Y:S01]  /*1d10*/  @!P0 IMAD R195, R151, 0x8, R154 ;  /* 0x0000000897c38824 */ /* 0x000fe200078e029a */
[----:B------:R-:W-:Y:S01]  /*1d20*/  LEA R198, R152, R154, 0x3 ;  /* 0x0000009a98c67211 */ /* 0x000fe200078e18ff */
[----:B0-----:R-:W-:Y:S01]  /*1d30*/  @P6 IMAD.WIDE.U32 R178, R197, 0x10, R148 ;  /* 0x00000010c5b26825 */ /* 0x001fe200078e0094 */
[----:B------:R-:W0:Y:S02]  /*1d40*/  @P6 LDC R226, c[0x0][0x29c] ;  /* 0x0000a700ffe26b82 */ /* 0x000e240000000800 */
[----:B------:R2:W-:Y:S06]  /*1d50*/  @!P0 STS.64 [R195+0x3000], R176 ;  /* 0x003000b0c3008388 */ /* 0x0005ec0000000a00 */
[----:B------:R-:W-:Y:S08]  /*1d60*/  BAR.SYNC.DEFER_BLOCKING 0x0 ;  /* 0x0000000000007b1d */ /* 0x000ff00000010000 */
[----:B------:R-:W3:Y:S08]  /*1d70*/  @P6 LDC R200, c[0x0][0x29c] ;  /* 0x0000a700ffc86b82 */ /* 0x000ef00000000800 */
[----:B------:R-:W0:Y:S08]  /*1d80*/  @P6 LDC R227, c[0x0][0x29c] ;  /* 0x0000a700ffe36b82 */ /* 0x000e300000000800 */
[----:B------:R-:W0:Y:S01]  /*1d90*/  @P6 LDC R230, c[0x0][0x29c] ;  /* 0x0000a700ffe66b82 */ /* 0x000e220000000800 */
[----:B------:R-:W1:Y:S04]  /*1da0*/  LDS.128 R148, [R198+0x3000] ;  /* 0x00300000c6947984 */ /* 0x000e680000000c00 */
[----:B------:R4:W3:Y:S01]  /*1db0*/  LDS.128 R152, [R198+0x3010] ;  /* 0x00301000c6987984 */ /* 0x0008e20000000c00 */
[----:B------:R-:W-:-:S02]  /*1dc0*/  ISETP.NE.U32.AND P0, PT, RZ, UR10, PT ;  /* 0x0000000aff007c0c */ /* 0x000fc4000bf05070 */
[----:B------:R-:W0:Y:S01]  /*1dd0*/  @P6 LDC R225, c[0x0][0x29c] ;  /* 0x0000a700ffe16b82 */ /* 0x000e220000000800 */
[----:B------:R4:W5:Y:S01]  /*1de0*/  @P6 LDG.E.128 R144, desc[UR4][R178.64] ;  /* 0x00000004b2906981 */ /* 0x000962000c1e1d00 */
[----:B------:R-:W-:Y:S01]  /*1df0*/  ISETP.NE.AND.EX P0, PT, RZ, UR11, PT, P0 ;  /* 0x0000000bff007c0c */ /* 0x000fe2000bf05300 */
[----:B------:R-:W-:Y:S01]  /*1e00*/  BSSY B0, `(.L_x_3983) ;  /* 0x0000020000007945 */ /* 0x000fe20003800000 */
[C---:B------:R-:W-:Y:S02]  /*1e10*/  @!P4 ISETP.NE.U32.AND P2, PT, R191.reuse, RZ, PT ;  /* 0x000000ffbf00c20c */ /* 0x040fe40003f45070 */
[----:B------:R-:W-:Y:S02]  /*1e20*/  @!P4 ISETP.NE.U32.AND P1, PT, R191, RZ, PT ;  /* 0x000000ffbf00c20c */ /* 0x000fe40003f25070 */
[----:B------:R-:W0:Y:S01]  /*1e30*/  @P6 LDC R228, c[0x0][0x29c] ;  /* 0x0000a700ffe46b82 */ /* 0x000e220000000800 */
[C---:B------:R-:W-:Y:S02]  /*1e40*/  @!P4 ISETP.NE.AND.EX P2, PT, R192.reuse, RZ, PT, P2 ;  /* 0x000000ffc000c20c */ /* 0x040fe40003f45320 */
[----:B------:R-:W-:-:S05]  /*1e50*/  @!P4 ISETP.NE.AND.EX P1, PT, R192, RZ, PT, P1 ;  /* 0x000000ffc000c20c */ /* 0x000fca0003f25310 */
[----:B--2---:R-:W2:Y:S08]  /*1e60*/  @P6 LDC.64 R176, c[0x0][0x2f8] ;  /* 0x0000be00ffb06b82 */ /* 0x004eb00000000a00 */
[----:B----4-:R-:W4:Y:S01]  /*1e70*/  @P6 LDC.64 R178, c[0x0][0x220] ;  /* 0x00008800ffb26b82 */ /* 0x010f220000000a00 */
[----:B-1----:R-:W-:Y:S01]  /*1e80*/  FADD.FTZ R195, RZ, R148 ;  /* 0x00000094ffc37221 */ /* 0x002fe20000010000 */
[----:B------:R-:W-:-:S06]  /*1e90*/  FADD.FTZ R198, RZ, R149 ;  /* 0x00000095ffc67221 */ /* 0x000fcc0000010000 */
[----:B------:R-:W1:Y:S01]  /*1ea0*/  @P0 LDC.64 R148, c[0x0][0x308] ;  /* 0x0000c200ff940b82 */ /* 0x000e620000000a00 */
[----:B------:R-:W-:Y:S01]  /*1eb0*/  FADD.FTZ R195, R150, R195 ;  /* 0x000000c396c37221 */ /* 0x000fe20000010000 */
[----:B------:R-:W-:Y:S01]  /*1ec0*/  FADD.FTZ R198, R151, R198 ;  /* 0x000000c697c67221 */ /* 0x000fe20000010000 */
[----:B------:R-:W-:Y:S02]  /*1ed0*/  @P6 PRMT R150, R48, 0x7632, R150 ;  /* 0x0000763230966816 */ /* 0x000fe40000000096 */
[----:B---3--:R-:W-:Y:S01]  /*1ee0*/  FADD.FTZ R195, R195, R152 ;  /* 0x00000098c3c37221 */ /* 0x008fe20000010000 */
[----:B------:R-:W-:Y:S01]  /*1ef0*/  FADD.FTZ R198, R198, R153 ;  /* 0x00000099c6c67221 */ /* 0x000fe20000010000 */
[----:B------:R-:W-:Y:S01]  /*1f00*/  @P6 IMAD.U32 R152, R48, 0x10000, RZ ;  /* 0x0001000030986824 */ /* 0x000fe200078e00ff */
[----:B------:R-:W-:Y:S01]  /*1f10*/  @P6 SHF.L.U32 R153, R150, 0x10, RZ ;  /* 0x0000001096996819 */ /* 0x000fe200000006ff */
[----:B------:R-:W-:Y:S01]  /*1f20*/  FADD.FTZ R154, R154, R195 ;  /* 0x000000c39a9a7221 */ /* 0x000fe20000010000 */
[----:B------:R-:W-:Y:S01]  /*1f30*/  FADD.FTZ R155, R155, R198 ;  /* 0x000000c69b9b7221 */ /* 0x000fe20000010000 */
[----:B------:R-:W-:-:S02]  /*1f40*/  @!P4 FSEL R151, R44, RZ, P2 ;  /* 0x000000ff2c97c208 */ /* 0x000fc40001000000 */
[----:B------:R-:W-:Y:S01]  /*1f50*/  FMUL.FTZ R198, R154, UR8 ;  /* 0x000000089ac67c20 */ /* 0x000fe20008410000 */
[----:B------:R-:W-:Y:S01]  /*1f60*/  FMUL.FTZ R199, R155, UR8 ;  /* 0x000000089bc77c20 */ /* 0x000fe20008410000 */
[----:B------:R-:W-:Y:S06]  /*1f70*/  @!P4 BRA `(.L_x_3984) ;  /* 0x000000000020c947 */ /* 0x000fec0003800000 */
[----:B------:R-:W-:Y:S02]  /*1f80*/  ISETP.NE.AND P3, PT, R16, RZ, PT ;  /* 0x000000ff1000720c */ /* 0x000fe40003f65270 */
[----:B------:R-:W-:Y:S02]  /*1f90*/  ISETP.NE.U32.AND P2, PT, R191, RZ, PT ;  /* 0x000000ffbf00720c */ /* 0x000fe40003f45070 */
[----:B------:R-:W-:Y:S02]  /*1fa0*/  FSEL R150, R198, RZ, !P3 ;  /* 0x000000ffc6967208 */ /* 0x000fe40005800000 */
[----:B------:R-:W-:-:S03]  /*1fb0*/  ISETP.NE.AND.EX P2, PT, R192, RZ, PT, P2 ;  /* 0x000000ffc000720c */ /* 0x000fc60003f45320 */
[----:B------:R-:W-:-:S04]  /*1fc0*/  FFMA.FTZ R151, R3, R199, R150 ;  /* 0x000000c703977223 */ /* 0x000fc80000010096 */
[----:B------:R-:W-:-:S04]  /*1fd0*/  FADD.FTZ R150, R182, -R151 ;  /* 0x80000097b6967221 */ /* 0x000fc80000010000 */
[----:B------:R-:W-:-:S04]  /*1fe0*/  FMUL.FTZ R151, R189, R150 ;  /* 0x00000096bd977220 */ /* 0x000fc80000410000 */
[----:B------:R-:W-:-:S07]  /*1ff0*/  @P2 FADD.FTZ R151, R44, R151 ;  /* 0x000000972c972221 */ /* 0x000fce0000010000 */
.L_x_3984:
[----:B------:R-:W-:Y:S05]  /*2000*/  BSYNC B0 ;  /* 0x0000000000007941 */ /* 0x000fea0003800000 */
.L_x_3983:
[----:B------:R-:W-:Y:S01]  /*2010*/  BSSY B0, `(.L_x_3985) ;  /* 0x000000c000007945 */ /* 0x000fe20003800000 */
[----:B0-----:R-:W-:Y:S01]  /*2020*/  @P6 FMUL.FTZ R229, R151, R226 ;  /* 0x000000e297e56220 */ /* 0x001fe20000410000 */
[----:B------:R-:W-:Y:S02]  /*2030*/  @!P4 FSEL R150, R45, RZ, P1 ;  /* 0x000000ff2d96c208 */ /* 0x000fe40000800000 */
[----:B------:R-:W-:Y:S05]  /*2040*/  @!P4 BRA `(.L_x_3986) ;  /* 0x000000000020c947 */ /* 0x000fea0003800000 */
        /* <DEDUP_REMOVED lines=8> */
.L_x_3986:
[----:B------:R-:W-:Y:S05]  /*20d0*/  BSYNC B0 ;  /* 0x0000000000007941 */ /* 0x000fea0003800000 */
.L_x_3985:
[----:B------:R-:W-:Y:S01]  /*20e0*/  @P6 FMUL.FTZ R226, R150, R231 ;  /* 0x000000e796e26220 */ /* 0x000fe20000410000 */
[----:B------:R-:W-:Y:S01]  /*20f0*/  @!P4 ISETP.NE.U32.AND P2, PT, R191, RZ, PT ;  /* 0x000000ffbf00c20c */ /* 0x000fe20003f45070 */
[----:B------:R-:W-:Y:S01]  /*2100*/  @P6 FMUL.FTZ R152, R229, R152 ;  /* 0x00000098e5986220 */ /* 0x000fe20000410000 */
[----:B------:R-:W-:Y:S01]  /*2110*/  BSSY B0, `(.L_x_3987) ;  /* 0x0000010000007945 */ /* 0x000fe20003800000 */
[----:B------:R-:W-:Y:S01]  /*2120*/  @P6 FMUL.FTZ R153, R226, R153 ;  /* 0x00000099e2996220 */ /* 0x000fe20000410000 */
[----:B------:R-:W-:Y:S02]  /*2130*/  @!P4 ISETP.NE.AND.EX P2, PT, R192, RZ, PT, P2 ;  /* 0x000000ffc000c20c */ /* 0x000fe40003f45320 */
[----:B------:R-:W-:Y:S02]  /*2140*/  @!P4 ISETP.NE.U32.AND P1, PT, R191, RZ, PT ;  /* 0x000000ffbf00c20c */ /* 0x000fe40003f25070 */
[----:B------:R-:W-:Y:S02]  /*2150*/  @P6 F2FP.BF16.F32.PACK_AB R154, RZ, R153 ;  /* 0x00000099ff9a623e */ /* 0x000fe400000010ff */
[----:B------:R-:W-:-:S02]  /*2160*/  @P6 F2FP.BF16.F32.PACK_AB R152, RZ, R152 ;  /* 0x00000098ff98623e */ /* 0x000fc400000010ff */
[----:B------:R-:W-:Y:S01]  /*2170*/  @!P4 FSEL R153, R46, RZ, P2 ;  /* 0x000000ff2e99c208 */ /* 0x000fe20001000000 */
        /* <DEDUP_REMOVED lines=9> */
.L_x_3988:
[----:B------:R-:W-:Y:S05]  /*2210*/  BSYNC B0 ;  /* 0x0000000000007941 */ /* 0x000fea0003800000 */
.L_x_3987:
[----:B------:R-:W-:Y:S02]  /*2220*/  @P6 IMAD.U32 R232, R49, 0x10000, RZ ;  /* 0x0001000031e86824 */ /* 0x000fe400078e00ff */
[----:B------:R-:W-:Y:S01]  /*2230*/  @P6 FMUL.FTZ R201, R153, R201 ;  /* 0x000000c999c96220 */ /* 0x000fe20000410000 */
[----:B------:R-:W-:Y:S01]  /*2240*/  @!P4 ISETP.NE.AND.EX P1, PT, R192, RZ, PT, P1 ;  /* 0x000000ffc000c20c */ /* 0x000fe20003f25310 */
[----:B------:R-:W-:Y:S01]  /*2250*/  BSSY B0, `(.L_x_3989) ;  /* 0x000000f000007945 */ /* 0x000fe20003800000 */
[----:B------:R-:W-:Y:S01]  /*2260*/  @P6 PRMT R64, R152, 0x7610, R64 ;  /* 0x0000761098406816 */ /* 0x000fe20000000040 */
[----:B------:R-:W-:Y:S01]  /*2270*/  @P6 FMUL.FTZ R232, R201, R232 ;  /* 0x000000e8c9e86220 */ /* 0x000fe20000410000 */
[----:B------:R-:W-:Y:S02]  /*2280*/  @!P4 ISETP.NE.U32.AND P2, PT, R191, RZ, PT ;  /* 0x000000ffbf00c20c */ /* 0x000fe40003f45070 */
[----:B------:R-:W-:Y:S02]  /*2290*/  @P6 PRMT R64, R64, 0x5410, R154 ;  /* 0x0000541040406816 */ /* 0x000fe4000000009a */
[----:B------:R-:W-:Y:S01]  /*22a0*/  @!P4 FSEL R152, R47, RZ, P1 ;  /* 0x000000ff2f98c208 */ /* 0x000fe20000800000 */
[----:B------:R-:W-:Y:S08]  /*22b0*/  @!P4 BRA `(.L_x_3990) ;  /* 0x000000000020c947 */ /* 0x000ff00003800000 */
        /* <DEDUP_REMOVED lines=8> */
.L_x_3990:
[----:B------:R-:W-:Y:S05]  /*2340*/  BSYNC B0 ;  /* 0x0000000000007941 */ /* 0x000fea0003800000 */
.L_x_3989:
[----:B------:R-:W-:Y:S01]  /*2350*/  @P6 PRMT R154, R49, 0x7632, R154 ;  /* 0x00007632319a6816 */ /* 0x000fe2000000009a */
[----:B------:R-:W-:Y:S01]  /*2360*/  BSSY B0, `(.L_x_3991) ;  /* 0x0000011000007945 */ /* 0x000fe20003800000 */
[----:B------:R-:W-:Y:S01]  /*2370*/  @!P4 ISETP.NE.AND.EX P2, PT, R192, RZ, PT, P2 ;  /* 0x000000ffc000c20c */ /* 0x000fe20003f45320 */
[----:B------:R-:W-:Y:S01]  /*2380*/  @P6 FMUL.FTZ R200, R152, R200 ;  /* 0x000000c898c86220 */ /* 0x000fe20000410000 */
[----:B------:R-:W-:Y:S01]  /*2390*/  @!P4 ISETP.NE.U32.AND P1, PT, R191, RZ, PT ;  /* 0x000000ffbf00c20c */ /* 0x000fe20003f25070 */
[----:B------:R-:W-:Y:S01]  /*23a0*/  @P6 IMAD.U32 R195, R154, 0x10000, RZ ;  /* 0x000100009ac36824 */ /* 0x000fe200078e00ff */
[----:B------:R-:W-:Y:S02]  /*23b0*/  @P6 F2FP.BF16.F32.PACK_AB R232, RZ, R232 ;  /* 0x000000e8ffe8623e */ /* 0x000fe400000010ff */
[----:B------:R-:W-:Y:S02]  /*23c0*/  @P6 SHF.L.U32 R234, R50, 0x10, RZ ;  /* 0x0000001032ea6819 */ /* 0x000fe400000006ff */
        /* <DEDUP_REMOVED lines=10> */
.L_x_3992:
[----:B------:R-:W-:Y:S05]  /*2470*/  BSYNC B0 ;  /* 0x0000000000007941 */ /* 0x000fea0003800000 */
.L_x_3991:
[----:B------:R-:W-:Y:S01]  /*2480*/  @P6 FMUL.FTZ R227, R155, R227 ;  /* 0x000000e39be36220 */ /* 0x000fe20000410000 */
[----:B------:R-:W-:Y:S01]  /*2490*/  @!P4 ISETP.NE.U32.AND P2, PT, R191, RZ, PT ;  /* 0x000000ffbf00c20c */ /* 0x000fe20003f45070 */
[----:B------:R-:W-:Y:S01]  /*24a0*/  @P6 FMUL.FTZ R195, R200, R195 ;  /* 0x000000c3c8c36220 */ /* 0x000fe20000410000 */
[----:B------:R-:W-:Y:S01]  /*24b0*/  @P6 PRMT R154, R50, 0x7632, R154 ;  /* 0x00007632329a6816 */ /* 0x000fe2000000009a */
[----:B------:R-:W-:Y:S01]  /*24c0*/  @P6 FMUL.FTZ R234, R227, R234 ;  /* 0x000000eae3ea6220 */ /* 0x000fe20000410000 */
[----:B------:R-:W-:Y:S01]  /*24d0*/  @!P4 ISETP.NE.AND.EX P2, PT, R192, RZ, PT, P2 ;  /* 0x000000ffc000c20c */ /* 0x000fe20003f45320 */
[----:B------:R-:W-:Y:S01]  /*24e0*/  BSSY B0, `(.L_x_3993) ;  /* 0x0000011000007945 */ /* 0x000fe20003800000 */
[----:B------:R-:W-:Y:S01]  /*24f0*/  @P6 PRMT R65, R232, 0x7610, R65 ;  /* 0x00007610e8416816 */ /* 0x000fe20000000041 */
[----:B------:R-:W-:Y:S01]  /*2500*/  @P6 IMAD.U32 R233, R154, 0x10000, RZ ;  /* 0x000100009ae96824 */ /* 0x000fe200078e00ff */
[----:B------:R-:W-:Y:S02]  /*2510*/  @!P4 ISETP.NE.AND.EX P1, PT, R192, RZ, PT, P1 ;  /* 0x000000ffc000c20c */ /* 0x000fe40003f25310 */
[----:B------:R-:W-:-:S02]  /*2520*/  @P6 F2FP.BF16.F32.PACK_AB R195, RZ, R195 ;  /* 0x000000c3ffc3623e */ /* 0x000fc400000010ff */
        /* <DEDUP_REMOVED lines=12> */
.L_x_3994:
[----:B------:R-:W-:Y:S05]  /*25f0*/  BSYNC B0 ;  /* 0x0000000000007941 */ /* 0x000fea0003800000 */
.L_x_3993:
[----:B------:R-:W-:Y:S01]  /*2600*/  BSSY B0, `(.L_x_3995) ;  /* 0x000000c000007945 */ /* 0x000fe20003800000 */
[----:B------:R-:W-:Y:S01]  /*2610*/  @P6 FMUL.FTZ R230, R154, R230 ;  /* 0x000000e69ae66220 */ /* 0x000fe20000410000 */
        /* <DEDUP_REMOVED lines=10> */
.L_x_3996:
[----:B------:R-:W-:Y:S05]  /*26c0*/  BSYNC B0 ;  /* 0x0000000000007941 */ /* 0x000fea0003800000 */
.L_x_3995:
[----:B------:R-:W-:Y:S01]  /*26d0*/  @P6 FMUL.FTZ R225, R231, R225 ;  /* 0x000000e1e7e16220 */ /* 0x000fe20000410000 */
[----:B------:R-:W-:Y:S01]  /*26e0*/  @!P4 ISETP.NE.U32.AND P1, PT, R191, RZ, PT ;  /* 0x000000ffbf00c20c */ /* 0x000fe20003f25070 */
[----:B------:R-:W-:Y:S01]  /*26f0*/  @P6 FMUL.FTZ R233, R230, R233 ;  /* 0x000000e9e6e96220 */ /* 0x000fe20000410000 */
[--C-:B------:R-:W-:Y:S01]  /*2700*/  @P6 PRMT R65, R65, 0x5410, R195.reuse ;  /* 0x0000541041416816 */ /* 0x100fe200000000c3 */
[----:B------:R-:W-:Y:S01]  /*2710*/  @P6 FMUL.FTZ R236, R225, R236 ;  /* 0x000000ece1ec6220 */ /* 0x000fe20000410000 */
[----:B------:R-:W-:Y:S01]  /*2720*/  @P6 PRMT R195, R51, 0x7632, R195 ;  /* 0x0000763233c36816 */ /* 0x000fe200000000c3 */
[----:B------:R-:W-:Y:S01]  /*2730*/  BSSY B0, `(.L_x_3997) ;  /* 0x0000010000007945 */ /* 0x000fe20003800000 */
[----:B------:R-:W-:Y:S02]  /*2740*/  @!P4 ISETP.NE.AND.EX P1, PT, R192, RZ, PT, P1 ;  /* 0x000000ffc000c20c */ /* 0x000fe40003f25310 */
[----:B------:R-:W-:Y:S02]  /*2750*/  @P6 PRMT R66, R234, 0x7610, R66 ;  /* 0x00007610ea426816 */ /* 0x000fe40000000042 */
        /* <DEDUP_REMOVED lines=13> */
.L_x_3998:
[----:B------:R-:W-:Y:S05]  /*2830*/  BSYNC B0 ;  /* 0x0000000000007941 */ /* 0x000fea0003800000 */
.L_x_3997:
[----:B------:R-:W-:Y:S01]  /*2840*/  ISETP.NE.U32.AND P1, PT, RZ, UR10, PT ;  /* 0x0000000aff007c0c */ /* 0x000fe2000bf25070 */
[----:B------:R-:W-:Y:S01]  /*2850*/  @P6 FMUL.FTZ R228, R232, R228 ;  /* 0x000000e4e8e46220 */ /* 0x000fe20000410000 */
[----:B------:R-:W-:Y:S01]  /*2860*/  @P6 PRMT R67, R236, 0x7610, R67 ;  /* 0x00007610ec436816 */ /* 0x000fe20000000043 */
[----:B--2---:R-:W-:Y:S01]  /*2870*/  @P6 IMAD.WIDE.U32 R176, R197, 0x10, R176 ;  /* 0x00000010c5b06825 */ /* 0x004fe200078e00b0 */
[----:B------:R-:W-:-:S03]  /*2880*/  ISETP.NE.AND.EX P1, PT, RZ, UR11, PT, P1 ;  /* 0x0000000bff007c0c */ /* 0x000fc6000bf25310 */
[----:B------:R-:W-:Y:S01]  /*2890*/  @P6 FMUL.FTZ R234, R228, R195 ;  /* 0x000000c3e4ea6220 */ /* 0x000fe20000410000 */
[----:B------:R-:W-:Y:S01]  /*28a0*/  @P6 PRMT R66, R66, 0x5410, R233 ;  /* 0x0000541042426816 */ /* 0x000fe200000000e9 */
[----:B-1----:R-:W-:Y:S01]  /*28b0*/  @P0 IMAD.WIDE.U32 R194, R194, 0x20, R148 ;  /* 0x00000020c2c20825 */ /* 0x002fe200078e0094 */
[----:B------:R-:W-:Y:S02]  /*28c0*/  SEL R149, R150, R77, P1 ;  /* 0x0000004d96957207 */ /* 0x000fe40000800000 */
[----:B------:R-:W-:Y:S01]  /*28d0*/  SEL R150, R153, R78, P1 ;  /* 0x0000004e99967207 */ /* 0x000fe20000800000 */
[----:B-----5:R-:W-:Y:S01]  /*28e0*/  @P6 IMAD.U32 R236, R145, 0x10000, RZ ;  /* 0x0001000091ec6824 */ /* 0x020fe200078e00ff */
[----:B------:R-:W-:Y:S02]  /*28f0*/  SEL R153, R154, R133, P1 ;  /* 0x000000859a997207 */ /* 0x000fe40000800000 */
[----:B------:R-:W-:Y:S02]  /*2900*/  @P6 F2FP.BF16.F32.PACK_AB R234, RZ, R234 ;  /* 0x000000eaffea623e */ /* 0x000fe400000010ff */
[----:B------:R-:W-:-:S02]  /*2910*/  SEL R148, R151, R76, P1 ;  /* 0x0000004c97947207 */ /* 0x000fc40000800000 */
[----:B------:R-:W-:Y:S01]  /*2920*/  SEL R154, R231, R134, P1 ;  /* 0x00000086e79a7207 */ /* 0x000fe20000800000 */
[----:B------:R-:W-:Y:S01]  /*2930*/  @P6 VIADD R231, R197, 0x80 ;  /* 0x00000080c5e76836 */ /* 0x000fe20000000000 */
[----:B------:R-:W-:Y:S02]  /*2940*/  SEL R151, R152, R79, P1 ;  /* 0x0000004f98977207 */ /* 0x000fe40000800000 */
[----:B------:R-:W-:Y:S01]  /*2950*/  SEL R152, R155, R132, P1 ;  /* 0x000000849b987207 */ /* 0x000fe20000800000 */
[----:B----4-:R-:W-:Y:S01]  /*2960*/  @P6 IMAD.WIDE.U32 R178, R231, 0x10, R178 ;  /* 0x00000010e7b26825 */ /* 0x010fe200078e00b2 */
[----:B------:R-:W-:Y:S01]  /*2970*/  SEL R155, R232, R135, P1 ;  /* 0x00000087e89b7207 */ /* 0x000fe20000800000 */
[----:B------:R-:W-:Y:S01]  /*2980*/  @P0 STG.E.128 desc[UR4][R194.64], R148 ;  /* 0x00000094c2000986 */ /* 0x000fe2000c101d04 */
[----:B------:R-:W-:Y:S01]  /*2990*/  @P6 PRMT R67, R67, 0x5410, R234 ;  /* 0x0000541043436816 */ /* 0x000fe200000000ea */
[----:B------:R-:W-:Y:S01]  /*29a0*/  @P6 IMAD.U32 R232, R147, 0x10000, RZ ;  /* 0x0001000093e86824 */ /* 0x000fe200078e00ff */
[C---:B------:R-:W-:Y:S01]  /*29b0*/  @P6 SHF.L.U32 R238, R144.reuse, 0x10, RZ ;  /* 0x0000001090ee6819 */ /* 0x040fe200000006ff */
[----:B------:R0:W-:Y:S01]  /*29c0*/  @P0 STG.E.128 desc[UR4][R194.64+0x10], R152 ;  /* 0x00001098c2000986 */ /* 0x0001e2000c101d04 */
[----:B------:R-:W-:-:S02]  /*29d0*/  @P6 PRMT R237, R144, 0x7632, R237 ;  /* 0x0000763290ed6816 */ /* 0x000fc400000000ed */
[----:B------:R-:W-:Y:S01]  /*29e0*/  @P6 PRMT R235, R145, 0x7632, R235 ;  /* 0x0000763291eb6816 */ /* 0x000fe200000000eb */
[----:B------:R1:W-:Y:S01]  /*29f0*/  @P6 STG.E.128 desc[UR4][R176.64], R64 ;  /* 0x00000040b0006986 */ /* 0x0003e2000c101d04 */
[C---:B------:R-:W-:Y:S02]  /*2a00*/  @P6 SHF.L.U32 R234, R146.reuse, 0x10, RZ ;  /* 0x0000001092ea6819 */ /* 0x040fe400000006ff */
[----:B------:R-:W-:Y:S02]  /*2a10*/  @P6 PRMT R233, R146, 0x7632, R233 ;  /* 0x0000763292e96816 */ /* 0x000fe400000000e9 */
[----:B------:R-:W-:Y:S02]  /*2a20*/  @P6 PRMT R231, R147, 0x7632, R231 ;  /* 0x0000763293e76816 */ /* 0x000fe400000000e7 */
[----:B------:R2:W5:Y:S01]  /*2a30*/  @P6 LDG.E.128 R144, desc[UR4][R178.64] ;  /* 0x00000004b2906981 */ /* 0x000562000c1e1d00 */
[C---:B------:R-:W-:Y:S01]  /*2a40*/  @!P4 ISETP.NE.U32.AND P2, PT, R191.reuse, RZ, PT ;  /* 0x000000ffbf00c20c */ /* 0x040fe20003f45070 */
[----:B------:R-:W-:Y:S01]  /*2a50*/  BSSY B0, `(.L_x_3999) ;  /* 0x0000013000007945 */ /* 0x000fe20003800000 */
[----:B------:R-:W-:-:S02]  /*2a60*/  @!P4 ISETP.NE.U32.AND P3, PT, R191, RZ, PT ;  /* 0x000000ffbf00c20c */ /* 0x000fc40003f65070 */
[C---:B------:R-:W-:Y:S01]  /*2a70*/  @!P4 ISETP.NE.AND.EX P2, PT, R192.reuse, RZ, PT, P2 ;  /* 0x000000ffc000c20c */ /* 0x040fe20003f45320 */
[----:B0-----:R-:W0:Y:S01]  /*2a80*/  @P0 LDC.64 R152, c[0x0][0x308] ;  /* 0x0000c200ff980b82 */ /* 0x001e220000000a00 */
[----:B------:R-:W-:Y:S02]  /*2a90*/  @!P4 ISETP.NE.AND.EX P3, PT, R192, RZ, PT, P3 ;  /* 0x000000ffc000c20c */ /* 0x000fe40003f65330 */
[----:B------:R-:W-:Y:S02]  /*2aa0*/  @!P4 FSEL R154, R37, RZ, P2 ;  /* 0x000000ff259ac208 */ /* 0x000fe40001000000 */
[----:B------:R-:W-:Y:S02]  /*2ab0*/  @!P4 ISETP.NE.U32.AND P2, PT, R191, RZ, PT ;  /* 0x000000ffbf00c20c */ /* 0x000fe40003f45070 */
[----:B-1----:R-:W-:Y:S02]  /*2ac0*/  @!P4 FSEL R177, R38, RZ, P3 ;  /* 0x000000ff26b1c208 */ /* 0x002fe40001800000 */
[----:B------:R-:W-:-:S04]  /*2ad0*/  @!P4 ISETP.NE.AND.EX P2, PT, R192, RZ, PT, P2 ;  /* 0x000000ffc000c20c */ /* 0x000fc80003f45320 */
[----:B------:R-:W-:Y:S01]  /*2ae0*/  @!P4 FSEL R155, R36, RZ, P2 ;  /* 0x000000ff249bc208 */ /* 0x000fe20001000000 */
[----:B--2---:R-:W-:Y:S08]  /*2af0*/  @!P4 BRA `(.L_x_4000) ;  /* 0x000000000020c947 */ /* 0x004ff00003800000 */
        /* <DEDUP_REMOVED lines=8> */
.L_x_4000:
[----:B------:R-:W-:Y:S05]  /*2b80*/  BSYNC B0 ;  /* 0x0000000000007941 */ /* 0x000fea0003800000 */
.L_x_3999:
[----:B------:R-:W-:Y:S04]  /*2b90*/  BSSY B0, `(.L_x_4001) ;  /* 0x000000a000007945 */ /* 0x000fe80003800000 */
        /* <DEDUP_REMOVED lines=9> */
.L_x_4002:
[----:B------:R-:W-:Y:S05]  /*2c30*/  BSYNC B0 ;  /* 0x0000000000007941 */ /* 0x000fea0003800000 */
.L_x_4001:
        /* <DEDUP_REMOVED lines=10> */
.L_x_4004:
[----:B------:R-:W-:Y:S05]  /*2ce0*/  BSYNC B0 ;  /* 0x0000000000007941 */ /* 0x000fea0003800000 */
.L_x_4003:
[----:B------:R-:W-:Y:S01]  /*2cf0*/  @!P4 ISETP.NE.U32.AND P2, PT, R191, RZ, PT ;  /* 0x000000ffbf00c20c */ /* 0x000fe20003f45070 */
[----:B------:R-:W-:Y:S01]  /*2d00*/  BSSY B0, `(.L_x_4005) ;  /* 0x0000010000007945 */ /* 0x000fe20003800000 */
[----:B0-----:R-:W-:Y:S01]  /*2d10*/  @P0 IMAD.WIDE.U32 R152, R193, 0x20, R152 ;  /* 0x00000020c1980825 */ /* 0x001fe200078e0098 */
[----:B------:R-:W-:Y:S02]  /*2d20*/  SEL R148, R155, R76, P1 ;  /* 0x0000004c9b947207 */ /* 0x000fe40000800000 */
[----:B------:R-:W-:Y:S02]  /*2d30*/  @!P4 ISETP.NE.AND.EX P2, PT, R192, RZ, PT, P2 ;  /* 0x000000ffc000c20c */ /* 0x000fe40003f45320 */
[----:B------:R-:W-:Y:S02]  /*2d40*/  SEL R149, R154, R77, P1 ;  /* 0x0000004d9a957207 */ /* 0x000fe40000800000 */
[----:B------:R-:W-:Y:S02]  /*2d50*/  SEL R150, R177, R78, P1 ;  /* 0x0000004eb1967207 */ /* 0x000fe40000800000 */
        /* <DEDUP_REMOVED lines=10> */
.L_x_4006:
[----:B------:R-:W-:Y:S05]  /*2e00*/  BSYNC B0 ;  /* 0x0000000000007941 */ /* 0x000fea0003800000 */
.L_x_4005:
[----:B------:R-:W-:Y:S01]  /*2e10*/  SEL R151, R194, R79, P1 ;  /* 0x0000004fc2977207 */ /* 0x000fe20000800000 */
[----:B------:R-:W-:Y:S01]  /*2e20*/  BSSY B0, `(.L_x_4007) ;  /* 0x0000017000007945 */ /* 0x000fe20003800000 */
[C---:B------:R-:W-:Y:S02]  /*2e30*/  @!P4 ISETP.NE.U32.AND P2, PT, R191.reuse, RZ, PT ;  /* 0x000000ffbf00c20c */ /* 0x040fe40003f45070 */
[----:B------:R-:W-:Y:S01]  /*2e40*/  @!P4 ISETP.NE.U32.AND P3, PT, R191, RZ, PT ;  /* 0x000000ffbf00c20c */ /* 0x000fe20003f65070 */
[----:B------:R0:W-:Y:S01]  /*2e50*/  @P0 STG.E.128 desc[UR4][R152.64], R148 ;  /* 0x0000009498000986 */ /* 0x0001e2000c101d04 */
[C---:B------:R-:W-:Y:S02]  /*2e60*/  @!P4 ISETP.NE.AND.EX P2, PT, R192.reuse, RZ, PT, P2 ;  /* 0x000000ffc000c20c */ /* 0x040fe40003f45320 */
[----:B------:R-:W-:Y:S02]  /*2e70*/  @!P4 ISETP.NE.AND.EX P3, PT, R192, RZ, PT, P3 ;  /* 0x000000ffc000c20c */ /* 0x000fe40003f65330 */
[----:B------:R-:W-:-:S02]  /*2e80*/  @!P4 FSEL R176, R33, RZ, P2 ;  /* 0x000000ff21b0c208 */ /* 0x000fc40001000000 */
[----:B------:R-:W-:Y:S02]  /*2e90*/  @!P4 FSEL R179, R34, RZ, P3 ;  /* 0x000000ff22b3c208 */ /* 0x000fe40001800000 */
[C---:B------:R-:W-:Y:S02]  /*2ea0*/  @!P4 ISETP.NE.U32.AND P2, PT, R191.reuse, RZ, PT ;  /* 0x000000ffbf00c20c */ /* 0x040fe40003f45070 */
[----:B------:R-:W-:Y:S02]  /*2eb0*/  @!P4 ISETP.NE.U32.AND P3, PT, R191, RZ, PT ;  /* 0x000000ffbf00c20c */ /* 0x000fe40003f65070 */
[C---:B------:R-:W-:Y:S02]  /*2ec0*/  @!P4 ISETP.NE.AND.EX P2, PT, R192.reuse, RZ, PT, P2 ;  /* 0x000000ffc000c20c */ /* 0x040fe40003f45320 */
[----:B------:R-:W-:Y:S02]  /*2ed0*/  @!P4 ISETP.NE.AND.EX P3, PT, R192, RZ, PT, P3 ;  /* 0x000000ffc000c20c */ /* 0x000fe40003f65330 */
[----:B------:R-:W-:-:S02]  /*2ee0*/  @!P4 FSEL R178, R35, RZ, P2 ;  /* 0x000000ff23b2c208 */ /* 0x000fc40001000000 */
[----:B------:R-:W-:Y:S01]  /*2ef0*/  @!P4 FSEL R193, R32, RZ, P3 ;  /* 0x000000ff20c1c208 */ /* 0x000fe20001800000 */
[----:B0-----:R-:W-:Y:S08]  /*2f00*/  @!P4 BRA `(.L_x_4008) ;  /* 0x000000000020c947 */ /* 0x001ff00003800000 */
        /* <DEDUP_REMOVED lines=8> */
.L_x_4008:
[----:B------:R-:W-:Y:S05]  /*2f90*/  BSYNC B0 ;  /* 0x0000000000007941 */ /* 0x000fea0003800000 */
.L_x_4007:
        /* <DEDUP_REMOVED lines=10> */
.L_x_4010:
[----:B------:R-:W-:Y:S05]  /*3040*/  BSYNC B0 ;  /* 0x0000000000007941 */ /* 0x000fea0003800000 */
.L_x_4009:
        /* <DEDUP_REMOVED lines=10> */
.L_x_4012:
[----:B------:R-:W-:Y:S05]  /*30f0*/  BSYNC B0 ;  /* 0x0000000000007941 */ /* 0x000fea0003800000 */
.L_x_4011:
        /* <DEDUP_REMOVED lines=10> */
.L_x_4014:
[----:B------:R-:W-:Y:S05]  /*31a0*/  BSYNC B0 ;  /* 0x0000000000007941 */ /* 0x000fea0003800000 */
.L_x_4013:
[----:B------:R-:W0:Y:S01]  /*31b0*/  @P6 LDC R240, c[0x0][0x29c] ;  /* 0x0000a700fff06b82 */ /* 0x000e220000000800 */
[----:B------:R-:W-:Y:S01]  /*31c0*/  SEL R148, R193, R132, P1 ;  /* 0x00000084c1947207 */ /* 0x000fe20000800000 */
[----:B------:R-:W-:Y:S01]  /*31d0*/  @P6 FFMA.FTZ R88, R229, R238, R88 ;  /* 0x000000eee5586223 */ /* 0x000fe20000010058 */
[----:B------:R-:W-:Y:S01]  /*31e0*/  SEL R149, R176, R133, P1 ;  /* 0x00000085b0957207 */ /* 0x000fe20000800000 */
[----:B------:R-:W-:Y:S01]  /*31f0*/  @P6 IMAD.U32 R238, R55, 0x10000, RZ ;  /* 0x0001000037ee6824 */ /* 0x000fe200078e00ff */
[----:B------:R-:W-:Y:S02]  /*3200*/  SEL R150, R179, R134, P1 ;  /* 0x00000086b3967207 */ /* 0x000fe40000800000 */
[----:B------:R-:W-:Y:S01]  /*3210*/  SEL R151, R178, R135, P1 ;  /* 0x00000087b2977207 */ /* 0x000fe20000800000 */
[----:B------:R-:W1:Y:S01]  /*3220*/  @P6 LDC R239, c[0x0][0x29c] ;  /* 0x0000a700ffef6b82 */ /* 0x000e620000000800 */
[----:B------:R-:W-:-:S07]  /*3230*/  @P6 PRMT R195, R52, 0x7632, R195 ;  /* 0x0000763234c36816 */ /* 0x000fce00000000c3 */
[----:B------:R-:W2:Y:S01]  /*3240*/  @P6 LDC R242, c[0x0][0x29c] ;  /* 0x0000a700fff26b82 */ /* 0x000ea20000000800 */
[----:B------:R3:W-:Y:S01]  /*3250*/  @P0 STG.E.128 desc[UR4][R152.64+0x10], R148 ;  /* 0x0000109498000986 */ /* 0x0007e2000c101d04 */
[----:B------:R-:W-:-:S06]  /*3260*/  @P6 SHF.L.U32 R195, R195, 0x10, RZ ;  /* 0x00000010c3c36819 */ /* 0x000fcc00000006ff */
[----:B------:R-:W4:Y:S01]  /*3270*/  @P6 LDC R241, c[0x0][0x29c] ;  /* 0x0000a700fff16b82 */ /* 0x000f220000000800 */
[----:B0-----:R-:W-:Y:S01]  /*3280*/  @P6 FMUL.FTZ R155, R155, R240 ;  /* 0x000000f09b9b6220 */ /* 0x001fe20000410000 */
[----:B------:R-:W-:Y:S01]  /*3290*/  @P6 IMAD.U32 R240, R52, 0x10000, RZ ;  /* 0x0001000034f06824 */ /* 0x000fe200078e00ff */
[----:B-----5:R-:W-:-:S03]  /*32a0*/  @P6 SHF.L.U32 R229, R146, 0x10, RZ ;  /* 0x0000001092e56819 */ /* 0x020fc600000006ff */
[----:B------:R-:W-:Y:S01]  /*32b0*/  @P6 FMUL.FTZ R240, R155, R240 ;  /* 0x000000f09bf06220 */ /* 0x000fe20000410000 */
[----:B-1----:R-:W-:Y:S01]  /*32c0*/  @P6 FMUL.FTZ R154, R154, R239 ;  /* 0x000000ef9a9a6220 */ /* 0x002fe20000410000 */
[----:B------:R-:W-:Y:S01]  /*32d0*/  @P6 IMAD.U32 R239, R145, 0x10000, RZ ;  /* 0x0001000091ef6824 */ /* 0x000fe200078e00ff */
[----:B---3--:R-:W0:Y:S02]  /*32e0*/  @P6 LDC R150, c[0x0][0x29c] ;  /* 0x0000a700ff966b82 */ /* 0x008e240000000800 */
[----:B------:R-:W-:Y:S01]  /*32f0*/  @P6 FMUL.FTZ R195, R154, R195 ;  /* 0x000000c39ac36220 */ /* 0x000fe20000410000 */
[----:B------:R-:W-:Y:S02]  /*3300*/  @P6 F2FP.BF16.F32.PACK_AB R240, RZ, R240 ;  /* 0x000000f0fff0623e */ /* 0x000fe400000010ff */
[----:B------:R-:W-:Y:S01]  /*3310*/  @P6 PRMT R148, R53, 0x7632, R148 ;  /* 0x0000763235946816 */ /* 0x000fe20000000094 */
[----:B--2---:R-:W-:Y:S01]  /*3320*/  @P6 FMUL.FTZ R153, R177, R242 ;  /* 0x000000f2b1996220 */ /* 0x004fe20000410000 */
[----:B------:R-:W-:Y:S01]  /*3330*/  @P6 F2FP.BF16.F32.PACK_AB R195, RZ, R195 ;  /* 0x000000c3ffc3623e */ /* 0x000fe200000010ff */
[----:B------:R-:W1:Y:S01]  /*3340*/  @P6 LDC R151, c[0x0][0x29c] ;  /* 0x0000a700ff976b82 */ /* 0x000e620000000800 */
[----:B------:R-:W-:-:S02]  /*3350*/  @P6 PRMT R64, R240, 0x7610, R64 ;  /* 0x00007610f0406816 */ /* 0x000fc40000000040 */
[----:B------:R-:W-:Y:S01]  /*3360*/  @P6 SHF.L.U32 R149, R148, 0x10, RZ ;  /* 0x0000001094956819 */ /* 0x000fe200000006ff */
[----:B------:R-:W-:Y:S01]  /*3370*/  @P6 IMAD.U32 R148, R53, 0x10000, RZ ;  /* 0x0001000035946824 */ /* 0x000fe200078e00ff */
[----:B------:R-:W-:Y:S01]  /*3380*/  @P6 PRMT R64, R64, 0x5410, R195 ;  /* 0x0000541040406816 */ /* 0x000fe200000000c3 */
[----:B----4-:R-:W-:Y:S01]  /*3390*/  @P6 FMUL.FTZ R152, R194, R241 ;  /* 0x000000f1c2986220 */ /* 0x010fe20000410000 */
[----:B------:R-:W-:Y:S01]  /*33a0*/  @P6 SHF.L.U32 R241, R144, 0x10, RZ ;  /* 0x0000001090f16819 */ /* 0x000fe200000006ff */
[----:B------:R-:W2:Y:S01]  /*33b0*/  @P6 LDC R195, c[0x0][0x29c] ;  /* 0x0000a700ffc36b82 */ /* 0x000ea20000000800 */
[----:B------:R-:W-:Y:S01]  /*33c0*/  @P6 FMUL.FTZ R148, R153, R148 ;  /* 0x0000009499946220 */ /* 0x000fe20000410000 */
[----:B------:R-:W-:-:S04]  /*33d0*/  @P6 FMUL.FTZ R149, R152, R149 ;  /* 0x0000009598956220 */ /* 0x000fc80000410000 */
[----:B------:R-:W-:Y:S02]  /*33e0*/  @P6 F2FP.BF16.F32.PACK_AB R148, RZ, R148 ;  /* 0x00000094ff94623e */ /* 0x000fe400000010ff */
[----:B------:R-:W3:Y:S01]  /*33f0*/  @P6 LDC R240, c[0x0][0x29c] ;  /* 0x0000a700fff06b82 */ /* 0x000ee20000000800 */
[----:B0-----:R-:W-:Y:S01]  /*3400*/  @P6 FMUL.FTZ R177, R193, R150 ;  /* 0x00000096c1b16220 */ /* 0x001fe20000410000 */
[----:B------:R-:W-:Y:S02]  /*3410*/  @P6 PRMT R150, R54, 0x7632, R150 ;  /* 0x0000763236966816 */ /* 0x000fe40000000096 */
[----:B------:R-:W-:Y:S02]  /*3420*/  @P6 PRMT R65, R148, 0x7610, R65 ;  /* 0x0000761094416816 */ /* 0x000fe40000000041 */
[----:B------:R-:W-:Y:S01]  /*3430*/  @P6 F2FP.BF16.F32.PACK_AB R149, RZ, R149 ;  /* 0x00000095ff95623e */ /* 0x000fe200000010ff */
[----:B-1----:R-:W-:Y:S01]  /*3440*/  @P6 FMUL.FTZ R176, R176, R151 ;  /* 0x00000097b0b06220 */ /* 0x002fe20000410000 */
[----:B------:R-:W-:Y:S01]  /*3450*/  @P6 SHF.L.U32 R151, R150, 0x10, RZ ;  /* 0x0000001096976819 */ /* 0x000fe200000006ff */
[----:B------:R-:W-:Y:S01]  /*3460*/  @P6 IMAD.U32 R150, R54, 0x10000, RZ ;  /* 0x0001000036966824 */ /* 0x000fe200078e00ff */
[----:B------:R-:W-:-:S02]  /*3470*/  @P6 PRMT R148, R55, 0x7632, R148 ;  /* 0x0000763237946816 */ /* 0x000fc40000000094 */
[----:B------:R-:W-:Y:S01]  /*3480*/  @P6 PRMT R65, R65, 0x5410, R149 ;  /* 0x0000541041416816 */ /* 0x000fe20000000095 */
[----:B------:R-:W-:Y:S01]  /*3490*/  @P6 FMUL.FTZ R150, R177, R150 ;  /* 0x00000096b1966220 */ /* 0x000fe20000410000 */
[----:B------:R-:W-:Y:S01]  /*34a0*/  @P6 FMUL.FTZ R151, R176, R151 ;  /* 0x00000097b0976220 */ /* 0x000fe20000410000 */
[----:B--2---:R-:W-:Y:S01]  /*34b0*/  @P6 FMUL.FTZ R178, R178, R195 ;  /* 0x000000c3b2b26220 */ /* 0x004fe20000410000 */
[----:B------:R-:W-:Y:S02]  /*34c0*/  @P6 SHF.L.U32 R195, R148, 0x10, RZ ;  /* 0x0000001094c36819 */ /* 0x000fe400000006ff */
[----:B------:R-:W-:Y:S01]  /*34d0*/  @P6 F2FP.BF16.F32.PACK_AB R193, RZ, R150 ;  /* 0x00000096ffc1623e */ /* 0x000fe200000010ff */
[----:B------:R-:W0:Y:S01]  /*34e0*/  @P6 LDC.64 R148, c[0x0][0x220] ;  /* 0x00008800ff946b82 */ /* 0x000e220000000a00 */
[----:B------:R-:W-:Y:S01]  /*34f0*/  @P6 F2FP.BF16.F32.PACK_AB R194, RZ, R151 ;  /* 0x00000097ffc2623e */ /* 0x000fe200000010ff */
[----:B------:R-:W-:Y:S01]  /*3500*/  @P6 FMUL.FTZ R195, R178, R195 ;  /* 0x000000c3b2c36220 */ /* 0x000fe20000410000 */
[----:B------:R-:W-:Y:S01]  /*3510*/  @P6 PRMT R66, R193, 0x7610, R66 ;  /* 0x00007610c1426816 */ /* 0x000fe20000000042 */
[----:B---3--:R-:W-:Y:S01]  /*3520*/  @P6 FMUL.FTZ R179, R179, R240 ;  /* 0x000000f0b3b36220 */ /* 0x008fe20000410000 */
[C---:B------:R-:W-:Y:S01]  /*3530*/  @P6 IADD3 R193, R197.reuse, 0x80, RZ ;  /* 0x00000080c5c16810 */ /* 0x040fe20007ffe0ff */
[----:B------:R-:W-:Y:S01]  /*3540*/  VIADD R197, R197, 0x100 ;  /* 0x00000100c5c57836 */ /* 0x000fe20000000000 */
[----:B------:R-:W-:Y:S01]  /*3550*/  @P6 F2FP.BF16.F32.PACK_AB R195, RZ, R195 ;  /* 0x000000c3ffc3623e */ /* 0x000fe200000010ff */
[----:B------:R-:W1:Y:S01]  /*3560*/  @P6 LDC.64 R150, c[0x0][0x2f8] ;  /* 0x0000be00ff966b82 */ /* 0x000e620000000a00 */
[----:B------:R-:W-:Y:S01]  /*3570*/  @P6 FMUL.FTZ R238, R179, R238 ;  /* 0x000000eeb3ee6220 */ /* 0x000fe20000410000 */
[----:B------:R-:W-:Y:S01]  /*3580*/  @P6 PRMT R66, R66, 0x5410, R194 ;  /* 0x0000541042426816 */ /* 0x000fe200000000c2 */
[----:B------:R-:W-:Y:S01]  /*3590*/  @P6 FFMA.FTZ R90, R201, R236, R90 ;  /* 0x000000ecc95a6223 */ /* 0x000fe2000001005a */
[----:B------:R-:W-:-:S02]  /*35a0*/  @P6 PRMT R240, R144, 0x7632, R240 ;  /* 0x0000763290f06816 */ /* 0x000fc400000000f0 */
[----:B------:R-:W-:Y:S01]  /*35b0*/  @P6 F2FP.BF16.F32.PACK_AB R238, RZ, R238 ;  /* 0x000000eeffee623e */ /* 0x000fe200000010ff */
[----:B------:R-:W-:Y:S01]  /*35c0*/  @P6 FFMA.FTZ R92, R227, R234, R92 ;  /* 0x000000eae35c6223 */ /* 0x000fe2000001005c */
[----:B------:R-:W-:Y:S01]  /*35d0*/  @P6 PRMT R194, R146, 0x7632, R194 ;  /* 0x0000763292c26816 */ /* 0x000fe200000000c2 */
[----:B------:R-:W2:Y:S01]  /*35e0*/  @P6 LDC R234, c[0x0][0x29c] ;  /* 0x0000a700ffea6b82 */ /* 0x000ea20000000800 */
[----:B------:R-:W-:Y:S02]  /*35f0*/  @P6 PRMT R67, R238, 0x7610, R67 ;  /* 0x00007610ee436816 */ /* 0x000fe40000000043 */
[----:B------:R-:W-:Y:S02]  /*3600*/  @P6 PRMT R238, R145, 0x7632, R238 ;  /* 0x0000763291ee6816 */ /* 0x000fe400000000ee */
[----:B------:R-:W-:Y:S01]  /*3610*/  @P6 PRMT R67, R67, 0x5410, R195 ;  /* 0x0000541043436816 */ /* 0x000fe200000000c3 */
[----:B------:R-:W-:Y:S02]  /*3620*/  @P6 IMAD.U32 R195, R147, 0x10000, RZ ;  /* 0x0001000093c36824 */ /* 0x000fe400078e00ff */
[----:B0-----:R-:W-:Y:S01]  /*3630*/  @P6 IMAD.WIDE.U32 R148, R197, 0x10, R148 ;  /* 0x00000010c5946825 */ /* 0x001fe200078e0094 */
[----:B------:R-:W0:Y:S03]  /*3640*/  @P6 LDC R227, c[0x0][0x29c] ;  /* 0x0000a700ffe36b82 */ /* 0x000e260000000800 */
[----:B-1----:R-:W-:Y:S01]  /*3650*/  @P6 IMAD.WIDE.U32 R150, R193, 0x10, R150 ;  /* 0x00000010c1966825 */ /* 0x002fe200078e0096 */
[----:B------:R-:W-:-:S04]  /*3660*/  @P6 PRMT R193, R147, 0x7632, R193 ;  /* 0x0000763293c16816 */ /* 0x000fc800000000c1 */
[----:B------:R-:W1:Y:S01]  /*3670*/  @P6 LDC R201, c[0x0][0x29c] ;  /* 0x0000a700ffc96b82 */ /* 0x000e620000000800 */
[----:B------:R3:W-:Y:S04]  /*3680*/  @P6 STG.E.128 desc[UR4][R150.64], R64 ;  /* 0x0000004096006986 */ /* 0x0007e8000c101d04 */
[----:B------:R4:W5:Y:S01]  /*3690*/  @P6 LDG.E.128 R144, desc[UR4][R148.64] ;  /* 0x0000000494906981 */ /* 0x000962000c1e1d00 */
[----:B------:R-:W-:Y:S01]  /*36a0*/  @!P4 ISETP.NE.U32.AND P2, PT, R191, RZ, PT ;  /* 0x000000ffbf00c20c */ /* 0x000fe20003f45070 */
[----:B------:R-:W-:Y:S01]  /*36b0*/  @P6 IMAD.U32 R235, R235, 0x10000, RZ ;  /* 0x00010000ebeb6824 */ /* 0x000fe200078e00ff */
[----:B------:R-:W-:Y:S01]  /*36c0*/  @!P4 ISETP.NE.U32.AND P3, PT, R191, RZ, PT ;  /* 0x000000ffbf00c20c */ /* 0x000fe20003f65070 */
[----:B------:R-:W-:Y:S01]  /*36d0*/  @P6 IMAD.U32 R231, R231, 0x10000, RZ ;  /* 0x00010000e7e76824 */ /* 0x000fe200078e00ff */
[----:B------:R-:W-:Y:S01]  /*36e0*/  @P6 SHF.L.U32 R237, R237, 0x10, RZ ;  /* 0x00000010eded6819 */ /* 0x000fe200000006ff */
[----:B------:R-:W-:Y:S01]  /*36f0*/  BSSY B0, `(.L_x_4015) ;  /* 0x0000017000007945 */ /* 0x000fe20003800000 */
[----:B------:R-:W-:Y:S01]  /*3700*/  @P6 SHF.L.U32 R233, R233, 0x10, RZ ;  /* 0x00000010e9e96819 */ /* 0x000fe200000006ff */
[----:B------:R-:W-:Y:S01]  /*3710*/  @P6 FFMA.FTZ R94, R225, R232, R94 ;  /* 0x000000e8e15e6223 */ /* 0x000fe2000001005e */
[C---:B------:R-:W-:Y:S01]  /*3720*/  @!P4 ISETP.NE.AND.EX P2, PT, R192.reuse, RZ, PT, P2 ;  /* 0x000000ffc000c20c */ /* 0x040fe20003f45320 */
[----:B----4-:R-:W4:Y:S01]  /*3730*/  @P6 LDC R149, c[0x0][0x29c] ;  /* 0x0000a700ff956b82 */ /* 0x010f220000000800 */
[----:B------:R-:W-:Y:S01]  /*3740*/  @!P4 ISETP.NE.AND.EX P3, PT, R192, RZ, PT, P3 ;  /* 0x000000ffc000c20c */ /* 0x000fe20003f65330 */
[----:B------:R-:W-:Y:S01]  /*3750*/  @P6 FFMA.FTZ R89, R226, R237, R89 ;  /* 0x000000ede2596223 */ /* 0x000fe20000010059 */
[----:B------:R-:W-:Y:S01]  /*3760*/  @P6 FFMA.FTZ R91, R200, R235, R91 ;  /* 0x000000ebc85b6223 */ /* 0x000fe2000001005b */
[----:B------:R-:W-:Y:S01]  /*3770*/  @P6 FFMA.FTZ R93, R230, R233, R93 ;  /* 0x000000e9e65d6223 */ /* 0x000fe2000001005d */
[----:B------:R-:W-:Y:S01]  /*3780*/  @P6 FFMA.FTZ R95, R228, R231, R95 ;  /* 0x000000e7e45f6223 */ /* 0x000fe2000001005f */
[----:B------:R-:W-:-:S02]  /*3790*/  @!P4 FSEL R226, R29, RZ, P2 ;  /* 0x000000ff1de2c208 */ /* 0x000fc40001000000 */
[----:B---3--:R-:W3:Y:S01]  /*37a0*/  @P6 LDC R150, c[0x0][0x29c] ;  /* 0x0000a700ff966b82 */ /* 0x008ee20000000800 */
[----:B------:R-:W-:-:S07]  /*37b0*/  @!P4 FSEL R225, R28, RZ, P3 ;  /* 0x000000ff1ce1c208 */ /* 0x000fce0001800000 */
[----:B------:R-:W0:Y:S01]  /*37c0*/  @P6 LDC R148, c[0x0][0x29c] ;  /* 0x0000a700ff946b82 */ /* 0x000e220000000800 */
[----:B--2---:R-:W-:Y:S05]  /*37d0*/  @!P4 BRA `(.L_x_4016) ;  /* 0x000000000020c947 */ /* 0x004fea0003800000 */
        /* <DEDUP_REMOVED lines=8> */
.L_x_4016:
[----:B------:R-:W-:Y:S05]  /*3860*/  BSYNC B0 ;  /* 0x0000000000007941 */ /* 0x000fea0003800000 */
.L_x_4015:
        /* <DEDUP_REMOVED lines=10> */
.L_x_4018:
[----:B------:R-:W-:Y:S05]  /*3910*/  BSYNC B0 ;  /* 0x0000000000007941 */ /* 0x000fea0003800000 */
.L_x_4017:
[C---:B------:R-:W-:Y:S01]  /*3920*/  @!P4 ISETP.NE.U32.AND P2, PT, R191.reuse, RZ, PT ;  /* 0x000000ffbf00c20c */ /* 0x040fe20003f45070 */
[----:B------:R-:W-:Y:S01]  /*3930*/  BSSY B0, `(.L_x_4019) ;  /* 0x0000015000007945 */ /* 0x000fe20003800000 */
[----:B------:R-:W-:Y:S01]  /*3940*/  @!P4 ISETP.NE.U32.AND P3, PT, R191, RZ, PT ;  /* 0x000000ffbf00c20c */ /* 0x000fe20003f65070 */
[----:B------:R-:W-:Y:S01]  /*3950*/  @P6 FFMA.FTZ R96, R241, R155, R96 ;  /* 0x0000009bf1606223 */ /* 0x000fe20000010060 */
[----:B------:R-:W-:Y:S01]  /*3960*/  @P6 PRMT R151, R56, 0x7632, R151 ;  /* 0x0000763238976816 */ /* 0x000fe20000000097 */
[----:B0-----:R-:W-:Y:S01]  /*3970*/  @P6 FMUL.FTZ R200, R226, R227 ;  /* 0x000000e3e2c86220 */ /* 0x001fe20000410000 */
[C---:B------:R-:W-:Y:S02]  /*3980*/  @!P4 ISETP.NE.AND.EX P2, PT, R192.reuse, RZ, PT, P2 ;  /* 0x000000ffc000c20c */ /* 0x040fe40003f45320 */
[----:B------:R-:W-:Y:S01]  /*3990*/  @!P4 ISETP.NE.AND.EX P3, PT, R192, RZ, PT, P3 ;  /* 0x000000ffc000c20c */ /* 0x000fe20003f65330 */
[----:B------:R-:W-:Y:S01]  /*39a0*/  @P6 IMAD.U32 R155, R151, 0x10000, RZ ;  /* 0x00010000979b6824 */ /* 0x000fe200078e00ff */
[----:B------:R-:W-:Y:S01]  /*39b0*/  @P6 SHF.L.U32 R230, R56, 0x10, RZ ;  /* 0x0000001038e66819 */ /* 0x000fe200000006ff */
[----:B------:R-:W-:Y:S01]  /*39c0*/  @P6 FMUL.FTZ R151, R225, R234 ;  /* 0x000000eae1976220 */ /* 0x000fe20000410000 */
[----:B------:R-:W-:-:S02]  /*39d0*/  @!P4 FSEL R228, R31, RZ, P2 ;  /* 0x000000ff1fe4c208 */ /* 0x000fc40001000000 */
        /* <DEDUP_REMOVED lines=10> */
.L_x_4020:
[----:B------:R-:W-:Y:S05]  /*3a80*/  BSYNC B0 ;  /* 0x0000000000007941 */ /* 0x000fea0003800000 */
.L_x_4019:
        /* <DEDUP_REMOVED lines=10> */
.L_x_4022:
[----:B------:R-:W-:Y:S05]  /*3b30*/  BSYNC B0 ;  /* 0x0000000000007941 */ /* 0x000fea0003800000 */
.L_x_4021:
[----:B------:R-:W-:Y:S01]  /*3b40*/  @!P4 ISETP.NE.U32.AND P2, PT, R191, RZ, PT ;  /* 0x000000ffbf00c20c */ /* 0x000fe20003f45070 */
[----:B------:R-:W-:Y:S01]  /*3b50*/  @P6 FMUL.FTZ R227, R151, R230 ;  /* 0x000000e697e36220 */ /* 0x000fe20000410000 */
[----:B------:R-:W-:Y:S01]  /*3b60*/  @P6 FMUL.FTZ R155, R200, R155 ;  /* 0x0000009bc89b6220 */ /* 0x000fe20000410000 */
[----:B------:R-:W-:Y:S01]  /*3b70*/  BSSY B0, `(.L_x_4023) ;  /* 0x000000f000007945 */ /* 0x000fe20003800000 */
[----:B------:R-:W-:Y:S02]  /*3b80*/  @!P4 ISETP.NE.AND.EX P2, PT, R192, RZ, PT, P2 ;  /* 0x000000ffc000c20c */ /* 0x000fe40003f45320 */
[----:B------:R-:W-:Y:S02]  /*3b90*/  @P6 F2FP.BF16.F32.PACK_AB R227, RZ, R227 ;  /* 0x000000e3ffe3623e */ /* 0x000fe400000010ff */
[----:B------:R-:W-:Y:S02]  /*3ba0*/  @P6 F2FP.BF16.F32.PACK_AB R155, RZ, R155 ;  /* 0x0000009bff9b623e */ /* 0x000fe400000010ff */
[----:B------:R-:W-:-:S02]  /*3bb0*/  @P6 PRMT R230, R57, 0x7632, R230 ;  /* 0x0000763239e66816 */ /* 0x000fc400000000e6 */
        /* <DEDUP_REMOVED lines=10> */
.L_x_4024:
[----:B------:R-:W-:Y:S05]  /*3c60*/  BSYNC B0 ;  /* 0x0000000000007941 */ /* 0x000fea0003800000 */
.L_x_4023:
[----:B------:R-:W-:Y:S01]  /*3c70*/  @!P4 ISETP.NE.U32.AND P2, PT, R191, RZ, PT ;  /* 0x000000ffbf00c20c */ /* 0x000fe20003f45070 */
[----:B-1----:R-:W-:Y:S01]  /*3c80*/  @P6 FMUL.FTZ R201, R231, R201 ;  /* 0x000000c9e7c96220 */ /* 0x002fe20000410000 */
[----:B------:R-:W-:Y:S01]  /*3c90*/  @P6 SHF.L.U32 R235, R230, 0x10, RZ ;  /* 0x00000010e6eb6819 */ /* 0x000fe200000006ff */
[----:B------:R-:W-:Y:S01]  /*3ca0*/  @P6 IMAD.U32 R230, R57, 0x10000, RZ ;  /* 0x0001000039e66824 */ /* 0x000fe200078e00ff */
[----:B------:R-:W-:Y:S01]  /*3cb0*/  @P6 PRMT R232, R58, 0x7632, R232 ;  /* 0x000076323ae86816 */ /* 0x000fe200000000e8 */
[----:B---3--:R-:W-:Y:S01]  /*3cc0*/  @P6 FMUL.FTZ R150, R228, R150 ;  /* 0x00000096e4966220 */ /* 0x008fe20000410000 */
[----:B------:R-:W-:Y:S01]  /*3cd0*/  @!P4 ISETP.NE.AND.EX P2, PT, R192, RZ, PT, P2 ;  /* 0x000000ffc000c20c */ /* 0x000fe20003f45320 */
[----:B------:R-:W-:Y:S01]  /*3ce0*/  BSSY B0, `(.L_x_4025) ;  /* 0x0000010000007945 */ /* 0x000fe20003800000 */
[----:B------:R-:W-:Y:S01]  /*3cf0*/  @P6 SHF.L.U32 R237, R232, 0x10, RZ ;  /* 0x00000010e8ed6819 */ /* 0x000fe200000006ff */
[----:B------:R-:W-:Y:S01]  /*3d00*/  @P6 FMUL.FTZ R232, R201, R230 ;  /* 0x000000e6c9e86220 */ /* 0x000fe20000410000 */
[----:B------:R-:W-:Y:S01]  /*3d10*/  @P6 FMUL.FTZ R230, R150, R235 ;  /* 0x000000eb96e66220 */ /* 0x000fe20000410000 */
[----:B----4-:R-:W-:Y:S01]  /*3d20*/  @P6 FMUL.FTZ R149, R233, R149 ;  /* 0x00000095e9956220 */ /* 0x010fe20000410000 */
[----:B------:R-:W-:Y:S01]  /*3d30*/  @P6 IMAD.U32 R234, R58, 0x10000, RZ ;  /* 0x000100003aea6824 */ /* 0x000fe200078e00ff */
        /* <DEDUP_REMOVED lines=10> */
.L_x_4026:
[----:B------:R-:W-:Y:S05]  /*3de0*/  BSYNC B0 ;  /* 0x0000000000007941 */ /* 0x000fea0003800000 */
.L_x_4025:
[----:B------:R-:W0:Y:S01]  /*3df0*/  @P6 LDC R242, c[0x0][0x29c] ;  /* 0x0000a700fff26b82 */ /* 0x000e220000000800 */
[----:B------:R-:W-:Y:S01]  /*3e00*/  @P6 FMUL.FTZ R148, R236, R148 ;  /* 0x00000094ec946220 */ /* 0x000fe20000410000 */
[----:B------:R-:W-:Y:S01]  /*3e10*/  @!P4 ISETP.NE.U32.AND P2, PT, R191, RZ, PT ;  /* 0x000000ffbf00c20c */ /* 0x000fe20003f45070 */
[----:B------:R-:W-:Y:S01]  /*3e20*/  @P6 FMUL.FTZ R234, R149, R234 ;  /* 0x000000ea95ea6220 */ /* 0x000fe20000410000 */
[----:B------:R-:W-:Y:S01]  /*3e30*/  BSSY B0, `(.L_x_4027) ;  /* 0x0000015000007945 */ /* 0x000fe20003800000 */
[----:B------:R-:W-:Y:S01]  /*3e40*/  @P6 FMUL.FTZ R235, R148, R237 ;  /* 0x000000ed94eb6220 */ /* 0x000fe20000410000 */
[----:B------:R-:W-:Y:S02]  /*3e50*/  @!P4 ISETP.NE.AND.EX P2, PT, R192, RZ, PT, P2 ;  /* 0x000000ffc000c20c */ /* 0x000fe40003f45320 */
[----:B------:R-:W-:Y:S02]  /*3e60*/  SEL R78, R231, R78, P1 ;  /* 0x0000004ee74e7207 */ /* 0x000fe40000800000 */
[----:B------:R-:W-:-:S02]  /*3e70*/  @P6 F2FP.BF16.F32.PACK_AB R232, RZ, R232 ;  /* 0x000000e8ffe8623e */ /* 0x000fc400000010ff */
[----:B------:R-:W-:Y:S02]  /*3e80*/  @P6 F2FP.BF16.F32.PACK_AB R230, RZ, R230 ;  /* 0x000000e6ffe6623e */ /* 0x000fe400000010ff */
[----:B------:R-:W-:Y:S02]  /*3e90*/  @P6 F2FP.BF16.F32.PACK_AB R234, RZ, R234 ;  /* 0x000000eaffea623e */ /* 0x000fe400000010ff */
[----:B------:R-:W-:Y:S02]  /*3ea0*/  @P6 F2FP.BF16.F32.PACK_AB R235, RZ, R235 ;  /* 0x000000ebffeb623e */ /* 0x000fe400000010ff */
[----:B------:R-:W-:Y:S02]  /*3eb0*/  SEL R76, R225, R76, P1 ;  /* 0x0000004ce14c7207 */ /* 0x000fe40000800000 */
[----:B------:R-:W-:Y:S02]  /*3ec0*/  SEL R77, R226, R77, P1 ;  /* 0x0000004de24d7207 */ /* 0x000fe40000800000 */
[----:B------:R-:W-:-:S02]  /*3ed0*/  SEL R79, R228, R79, P1 ;  /* 0x0000004fe44f7207 */ /* 0x000fc40000800000 */
        /* <DEDUP_REMOVED lines=10> */
.L_x_4028:
[----:B------:R-:W-:Y:S05]  /*3f80*/  BSYNC B0 ;  /* 0x0000000000007941 */ /* 0x000fea0003800000 */
.L_x_4027:
[----:B------:R-:W-:Y:S01]  /*3f90*/  @P6 SHF.L.U32 R238, R238, 0x10, RZ ;  /* 0x00000010eeee6819 */ /* 0x000fe200000006ff */
[----:B------:R-:W-:Y:S01]  /*3fa0*/  @P6 FFMA.FTZ R98, R239, R153, R98 ;  /* 0x00000099ef626223 */ /* 0x000fe20000010062 */
[----:B------:R-:W-:Y:S01]  /*3fb0*/  @P6 FFMA.FTZ R100, R229, R177, R100 ;  /* 0x000000b1e5646223 */ /* 0x000fe20000010064 */
[----:B------:R-:W-:Y:S01]  /*3fc0*/  @P6 SHF.L.U32 R226, R59, 0x10, RZ ;  /* 0x000000103be26819 */ /* 0x000fe200000006ff */
[----:B-----5:R-:W-:Y:S01]  /*3fd0*/  @P6 IMAD.U32 R177, R144, 0x10000, RZ ;  /* 0x0001000090b16824 */ /* 0x020fe200078e00ff */
[----:B------:R-:W-:Y:S01]  /*3fe0*/  @P6 PRMT R153, R145, 0x7632, R153 ;  /* 0x0000763291996816 */ /* 0x000fe20000000099 */
[----:B0-----:R-:W-:Y:S01]  /*3ff0*/  @P6 FMUL.FTZ R225, R231, R242 ;  /* 0x000000f2e7e16220 */ /* 0x001fe20000410000 */
[----:B------:R-:W-:Y:S01]  /*4000*/  @P6 FFMA.FTZ R99, R152, R238, R99 ;  /* 0x000000ee98636223 */ /* 0x000fe20000010063 */
[----:B------:R-:W-:Y:S01]  /*4010*/  @P6 PRMT R152, R144, 0x7632, R152 ;  /* 0x0000763290986816 */ /* 0x000fe20000000098 */
[----:B------:R-:W-:Y:S01]  /*4020*/  @P6 FFMA.FTZ R104, R177, R151, R104 ;  /* 0x00000097b1686223 */ /* 0x000fe20000010068 */
[----:B------:R-:W-:Y:S01]  /*4030*/  @P6 SHF.L.U32 R153, R153, 0x10, RZ ;  /* 0x0000001099996819 */ /* 0x000fe200000006ff */
[----:B------:R-:W-:Y:S01]  /*4040*/  @P6 FMUL.FTZ R226, R225, R226 ;  /* 0x000000e2e1e26220 */ /* 0x000fe20000410000 */
[----:B------:R-:W-:Y:S01]  /*4050*/  @P6 PRMT R64, R227, 0x7610, R64 ;  /* 0x00007610e3406816 */ /* 0x000fe20000000040 */
[----:B------:R-:W-:Y:S01]  /*4060*/  @P6 FFMA.FTZ R102, R195, R179, R102 ;  /* 0x000000b3c3666223 */ /* 0x000fe20000010066 */
[----:B------:R-:W-:Y:S01]  /*4070*/  @P6 PRMT R151, R146, 0x7632, R151 ;  /* 0x0000763292976816 */ /* 0x000fe20000000097 */
[----:B------:R-:W-:Y:S01]  /*4080*/  @P6 FFMA.FTZ R107, R150, R153, R107 ;  /* 0x00000099966b6223 */ /* 0x000fe2000001006b */
[----:B------:R-:W-:Y:S01]  /*4090*/  @!P4 ISETP.NE.U32.AND P2, PT, R191, RZ, PT ;  /* 0x000000ffbf00c20c */ /* 0x000fe20003f45070 */
[----:B------:R-:W-:Y:S01]  /*40a0*/  @P6 IMAD.U32 R240, R240, 0x10000, RZ ;  /* 0x00010000f0f06824 */ /* 0x000fe200078e00ff */
[----:B------:R-:W-:Y:S01]  /*40b0*/  @P6 SHF.L.U32 R152, R152, 0x10, RZ ;  /* 0x0000001098986819 */ /* 0x000fe200000006ff */
[----:B------:R-:W-:Y:S01]  /*40c0*/  @P6 IMAD.U32 R194, R194, 0x10000, RZ ;  /* 0x00010000c2c26824 */ /* 0x000fe200078e00ff */
[----:B------:R-:W-:Y:S01]  /*40d0*/  @P6 SHF.L.U32 R193, R193, 0x10, RZ ;  /* 0x00000010c1c16819 */ /* 0x000fe200000006ff */
[----:B------:R-:W-:Y:S01]  /*40e0*/  @P6 IMAD.U32 R179, R145, 0x10000, RZ ;  /* 0x0001000091b36824 */ /* 0x000fe200078e00ff */
[----:B------:R-:W-:Y:S01]  /*40f0*/  @P6 PRMT R64, R64, 0x5410, R155 ;  /* 0x0000541040406816 */ /* 0x000fe2000000009b */
[----:B------:R-:W-:Y:S01]  /*4100*/  @P6 IMAD.U32 R153, R146, 0x10000, RZ ;  /* 0x0001000092996824 */ /* 0x000fe200078e00ff */
[----:B------:R-:W-:Y:S01]  /*4110*/  @P6 SHF.L.U32 R151, R151, 0x10, RZ ;  /* 0x0000001097976819 */ /* 0x000fe200000006ff */
[----:B------:R-:W-:Y:S01]  /*4120*/  @P6 IMAD.U32 R155, R147, 0x10000, RZ ;  /* 0x00010000939b6824 */ /* 0x000fe200078e00ff */
[----:B------:R-:W-:Y:S01]  /*4130*/  @P6 F2FP.BF16.F32.PACK_AB R226, RZ, R226 ;  /* 0x000000e2ffe2623e */ /* 0x000fe200000010ff */
[----:B------:R-:W-:Y:S01]  /*4140*/  BSSY B0, `(.L_x_4029) ;  /* 0x000001c000007945 */ /* 0x000fe20003800000 */
[----:B------:R-:W-:Y:S01]  /*4150*/  @P6 PRMT R65, R232, 0x7610, R65 ;  /* 0x00007610e8416816 */ /* 0x000fe20000000041 */
[----:B------:R-:W-:Y:S01]  /*4160*/  @P6 FFMA.FTZ R105, R200, R152, R105 ;  /* 0x00000098c8696223 */ /* 0x000fe20000010069 */
[----:B------:R-:W-:Y:S01]  /*4170*/  @!P4 ISETP.NE.AND.EX P2, PT, R192, RZ, PT, P2 ;  /* 0x000000ffc000c20c */ /* 0x000fe20003f45320 */
[----:B------:R-:W-:Y:S01]  /*4180*/  @P6 FFMA.FTZ R97, R154, R240, R97 ;  /* 0x000000f09a616223 */ /* 0x000fe20000010061 */
[----:B------:R-:W-:Y:S01]  /*4190*/  @P6 PRMT R66, R234, 0x7610, R66 ;  /* 0x00007610ea426816 */ /* 0x000fe20000000042 */
[----:B------:R-:W-:Y:S01]  /*41a0*/  @P6 FFMA.FTZ R101, R176, R194, R101 ;  /* 0x000000c2b0656223 */ /* 0x000fe20000010065 */
[----:B------:R-:W-:Y:S01]  /*41b0*/  SEL R132, R233, R132, P1 ;  /* 0x00000084e9847207 */ /* 0x000fe20000800000 */
[----:B------:R-:W-:Y:S01]  /*41c0*/  @P6 FFMA.FTZ R103, R178, R193, R103 ;  /* 0x000000c1b2676223 */ /* 0x000fe20000010067 */
[----:B------:R-:W-:Y:S01]  /*41d0*/  SEL R133, R236, R133, P1 ;  /* 0x00000085ec857207 */ /* 0x000fe20000800000 */
[----:B------:R-:W-:Y:S01]  /*41e0*/  @P6 FFMA.FTZ R106, R179, R201, R106 ;  /* 0x000000c9b36a6223 */ /* 0x000fe2000001006a */
[----:B------:R-:W-:Y:S01]  /*41f0*/  SEL R134, R231, R134, P1 ;  /* 0x00000086e7867207 */ /* 0x000fe20000800000 */
[----:B------:R-:W-:Y:S01]  /*4200*/  @P6 FFMA.FTZ R108, R153, R149, R108 ;  /* 0x00000095996c6223 */ /* 0x000fe2000001006c */
[----:B------:R-:W-:Y:S01]  /*4210*/  @P6 PRMT R65, R65, 0x5410, R230 ;  /* 0x0000541041416816 */ /* 0x000fe200000000e6 */
[----:B------:R-:W-:Y:S01]  /*4220*/  @P6 FFMA.FTZ R109, R148, R151, R109 ;  /* 0x00000097946d6223 */ /* 0x000fe2000001006d */
[----:B------:R-:W-:Y:S01]  /*4230*/  @P6 FFMA.FTZ R110, R155, R225, R110 ;  /* 0x000000e19b6e6223 */ /* 0x000fe2000001006e */
[----:B------:R-:W-:-:S02]  /*4240*/  @!P4 FSEL R152, R27, RZ, P2 ;  /* 0x000000ff1b98c208 */ /* 0x000fc40001000000 */
[----:B------:R-:W-:Y:S02]  /*4250*/  @P6 PRMT R66, R66, 0x5410, R235 ;  /* 0x0000541042426816 */ /* 0x000fe400000000eb */
[----:B------:R-:W-:Y:S01]  /*4260*/  @P6 PRMT R67, R226, 0x7610, R67 ;  /* 0x00007610e2436816 */ /* 0x000fe20000000043 */
        /* <DEDUP_REMOVED lines=9> */
.L_x_4030:
[----:B------:R-:W-:Y:S05]  /*4300*/  BSYNC B0 ;  /* 0x0000000000007941 */ /* 0x000fea0003800000 */
.L_x_4029:
[----:B------:R-:W0:Y:S01]  /*4310*/  @P6 LDC R155, c[0x0][0x29c] ;  /* 0x0000a700ff9b6b82 */ /* 0x000e220000000800 */
[----:B------:R-:W-:Y:S01]  /*4320*/  @P6 PRMT R153, R59, 0x7632, R153 ;  /* 0x000076323b996816 */ /* 0x000fe20000000099 */
[----:B------:R-:W-:Y:S01]  /*4330*/  VIADD R0, R0, UR12 ;  /* 0x0000000c00007c36 */ /* 0x000fe20008000000 */
[C---:B------:R-:W-:Y:S02]  /*4340*/  SEL R135, R152.reuse, R135, P1 ;  /* 0x0000008798877207 */ /* 0x040fe40000800000 */
[----:B------:R-:W-:Y:S02]  /*4350*/  @P6 SHF.L.U32 R153, R153, 0x10, RZ ;  /* 0x0000001099996819 */ /* 0x000fe400000006ff */
[----:B------:R-:W-:Y:S01]  /*4360*/  SEL R225, RZ, 0x1, P5 ;  /* 0x00000001ffe17807 */ /* 0x000fe20002800000 */
[----:B------:R-:W1:Y:S08]  /*4370*/  @P0 LDC.64 R150, c[0x0][0x308] ;  /* 0x0000c200ff960b82 */ /* 0x000e700000000a00 */
[----:B------:R-:W2:Y:S01]  /*4380*/  @P6 LDC.64 R148, c[0x0][0x2f8] ;  /* 0x0000be00ff946b82 */ /* 0x000ea20000000a00 */
[----:B0-----:R-:W-:Y:S01]  /*4390*/  @P6 FMUL.FTZ R154, R152, R155 ;  /* 0x0000009b989a6220 */ /* 0x001fe20000410000 */
[----:B------:R-:W-:-:S03]  /*43a0*/  @P6 PRMT R152, R147, 0x7632, R152 ;  /* 0x0000763293986816 */ /* 0x000fc60000000098 */
[----:B------:R-:W-:Y:S01]  /*43b0*/  @P6 FMUL.FTZ R153, R154, R153 ;  /* 0x000000999a996220 */ /* 0x000fe20000410000 */
[----:B------:R-:W-:Y:S01]  /*43c0*/  @P6 SHF.L.U32 R152, R152, 0x10, RZ ;  /* 0x0000001098986819 */ /* 0x000fe200000006ff */
[----:B-1----:R-:W-:-:S03]  /*43d0*/  @P0 IMAD.WIDE.U32 R150, R190, 0x20, R150 ;  /* 0x00000020be960825 */ /* 0x002fc600078e0096 */
[----:B------:R-:W-:Y:S01]  /*43e0*/  @P6 F2FP.BF16.F32.PACK_AB R153, RZ, R153 ;  /* 0x00000099ff99623e */ /* 0x000fe200000010ff */
[----:B------:R-:W-:-:S03]  /*43f0*/  @P6 FFMA.FTZ R111, R154, R152, R111 ;  /* 0x000000989a6f6223 */ /* 0x000fc6000001006f */
[----:B------:R-:W-:Y:S01]  /*4400*/  @P6 PRMT R67, R67, 0x5410, R153 ;  /* 0x0000541043436816 */ /* 0x000fe20000000099 */
[----:B------:R1:W-:Y:S01]  /*4410*/  @P0 STG.E.128 desc[UR4][R150.64], R76 ;  /* 0x0000004c96000986 */ /* 0x0003e2000c101d04 */
[----:B--2---:R-:W-:-:S03]  /*4420*/  @P6 IMAD.WIDE.U32 R148, R197, 0x10, R148 ;  /* 0x00000010c5946825 */ /* 0x004fc600078e0094 */
[----:B------:R1:W-:Y:S01]  /*4430*/  @P0 STG.E.128 desc[UR4][R150.64+0x10], R132 ;  /* 0x0000108496000986 */ /* 0x0003e2000c101d04 */
[----:B------:R-:W-:-:S03]  /*4440*/  ISETP.GE.AND P0, PT, R0, UR13, PT ;  /* 0x0000000d00007c0c */ /* 0x000fc6000bf06270 */
[----:B------:R1:W-:Y:S10]  /*4450*/  @P6 STG.E.128 desc[UR4][R148.64], R64 ;  /* 0x0000004094006986 */ /* 0x0003f4000c101d04 */
[----:B------:R-:W-:Y:S05]  /*4460*/  @!P0 BRA `(.L_x_4031) ;  /* 0xffffffc4000c8947 */ /* 0x000fea000383ffff */
.L_x_3978:
[----:B------:R-:W0:Y:S08]  /*4470*/  S2UR UR6, SR_CTAID.X ;  /* 0x00000000000679c3 */ /* 0x000e300000002500 */
[----:B------:R-:W2:Y:S08]  /*4480*/  LDC.64 R4, c[0x0][0x2d0] ;  /* 0x0000b400ff047b82 */ /* 0x000eb00000000a00 */
[----:B------:R-:W3:Y:S08]  /*4490*/  LDC.64 R6, c[0x0][0x2d8] ;  /* 0x0000b600ff067b82 */ /* 0x000ef00000000a00 */
[----:B------:R-:W4:Y:S01]  /*44a0*/  LDC.64 R8, c[0x0][0x2f0] ;  /* 0x0000bc00ff087b82 */ /* 0x000f220000000a00 */
[----:B0-----:R-:W-:Y:S01]  /*44b0*/  LEA.HI R3, R196, UR6, RZ, 0x19 ;  /* 0x00000006c4037c11 */ /* 0x001fe2000f8fc8ff */
        /* <DEDUP_REMOVED lines=25> */
.L_x_3982:
[----:B------:R-:W-:Y:S01]  /*4650*/  HFMA2.MMA R199, -RZ, RZ, 0, 9.5367431640625e-07 ;  /* 0x00000010ffc77435 */ /* 0x000fe200000001ff */
[----:B------:R-:W-:Y:S01]  /*4660*/  IMAD.MOV.U32 R198, RZ, RZ, R150 ;  /* 0x000000ffffc67224 */ /* 0x000fe200078e0096 */
[----:B------:R-:W-:Y:S01]  /*4670*/  MOV R197, 0xffffffff ;  /* 0xffffffff00c57802 */ /* 0x000fe20000000f00 */
[----:B------:R-:W-:-:S08]  /*4680*/  IMAD.MOV.U32 R200, RZ, RZ, 0x1f ;  /* 0x0000001fffc87424 */ /* 0x000fd000078e00ff */
[----:B-----5:R-:W-:Y:S05]  /*4690*/  WARPSYNC.COLLECTIVE R197, `(.L_x_4032) ;  /* 0x00000000c5087348 */ /* 0x020fea0003c00000 */
[----:B------:R0:W1:Y:S02]  /*46a0*/  SHFL.DOWN P1, R179, R198, R199, R200 ;  /* 0x080000c7c6b37389 */ /* 0x00006400000200c8 */
[----:B01---5:R-:W-:Y:S01]  /*46b0*/  ENDCOLLECTIVE ;  /* 0x000000000000791b */ /* 0x023fe20003800000 */
.L_x_4032:
[----:B------:R-:W-:Y:S01]  /*46c0*/  MOV R198, R148 ;  /* 0x0000009400c67202 */ /* 0x000fe20000000f00 */
[----:B------:R-:W-:-:S07]  /*46d0*/  IMAD.MOV.U32 R149, RZ, RZ, R179 ;  /* 0x000000ffff957224 */ /* 0x000fce00078e00b3 */
[----:B------:R-:W-:Y:S05]  /*46e0*/  WARPSYNC.COLLECTIVE R197, `(.L_x_4033) ;  /* 0x00000000c5087348 */ /* 0x000fea0003c00000 */
[----:B------:R0:W1:Y:S02]  /*46f0*/  SHFL.DOWN P1, R179, R198, R199, R200 ;  /* 0x080000c7c6b37389 */ /* 0x00006400000200c8 */
[----:B01----:R-:W-:Y:S01]  /*4700*/  ENDCOLLECTIVE ;  /* 0x000000000000791b */ /* 0x003fe20003800000 */
.L_x_4033:
[----:B------:R-:W-:-:S05]  /*4710*/  FADD.FTZ R149, R149, R150 ;  /* 0x0000009695957221 */ /* 0x000fca0000010000 */
[----:B------:R-:W-:Y:S01]  /*4720*/  MOV R198, R149 ;  /* 0x0000009500c67202 */ /* 0x000fe20000000f00 */
[----:B------:R-:W-:Y:S02]  /*4730*/  IMAD.MOV.U32 R199, RZ, RZ, 0x8 ;  /* 0x00000008ffc77424 */ /* 0x000fe400078e00ff */
[----:B------:R-:W-:-:S07]  /*4740*/  IMAD.MOV.U32 R153, RZ, RZ, R179 ;  /* 0x000000ffff997224 */ /* 0x000fce00078e00b3 */
[----:B------:R-:W-:Y:S05]  /*4750*/  WARPSYNC.COLLECTIVE R197, `(.L_x_4034) ;  /* 0x00000000c5087348 */ /* 0x000fea0003c00000 */
[----:B------:R0:W1:Y:S02]  /*4760*/  SHFL.DOWN P1, R179, R198, R199, R200 ;  /* 0x080000c7c6b37389 */ /* 0x00006400000200c8 */
[----:B01----:R-:W-:Y:S01]  /*4770*/  ENDCOLLECTIVE ;  /* 0x000000000000791b */ /* 0x003fe20003800000 */
.L_x_4034:
[----:B------:R-:W-:-:S04]  /*4780*/  FADD.FTZ R153, R153, R148 ;  /* 0x0000009499997221 */ /* 0x000fc80000010000 */
[----:B------:R-:W-:Y:S01]  /*4790*/  IMAD.MOV.U32 R198, RZ, RZ, R153 ;  /* 0x000000ffffc67224 */ /* 0x000fe200078e0099 */
[----:B------:R-:W-:-:S07]  /*47a0*/  MOV R154, R179 ;  /* 0x000000b3009a7202 */ /* 0x000fce0000000f00 */
[----:B------:R-:W-:Y:S05]  /*47b0*/  WARPSYNC.COLLECTIVE R197, `(.L_x_4035) ;  /* 0x00000000c5087348 */ /* 0x000fea0003c00000 */
[----:B------:R0:W1:Y:S02]  /*47c0*/  SHFL.DOWN P1, R179, R198, R199, R200 ;  /* 0x080000c7c6b37389 */ /* 0x00006400000200c8 */
[----:B01----:R-:W-:Y:S01]  /*47d0*/  ENDCOLLECTIVE ;  /* 0x000000000000791b */ /* 0x003fe20003800000 */
.L_x_4035:
[----:B------:R-:W-:Y:S01]  /*47e0*/  FADD.FTZ R154, R149, R154 ;  /* 0x0000009a959a7221 */ /* 0x000fe20000010000 */
[----:B------:R-:W-:-:S03]  /*47f0*/  HFMA2.MMA R199, -RZ, RZ, 0, 2.384185791015625e-07 ;  /* 0x00000004ffc77435 */ /* 0x000fc600000001ff */
[----:B------:R-:W-:Y:S01]  /*4800*/  IMAD.MOV.U32 R198, RZ, RZ, R154 ;  /* 0x000000ffffc67224 */ /* 0x000fe200078e009a */
[----:B------:R-:W-:-:S07]  /*4810*/  MOV R176, R179 ;  /* 0x000000b300b07202 */ /* 0x000fce0000000f00 */
[----:B------:R-:W-:Y:S05]  /*4820*/  WARPSYNC.COLLECTIVE R197, `(.L_x_4036) ;  /* 0x00000000c5087348 */ /* 0x000fea0003c00000 */
[----:B------:R0:W1:Y:S02]  /*4830*/  SHFL.DOWN P1, R179, R198, R199, R200 ;  /* 0x080000c7c6b37389 */ /* 0x00006400000200c8 */
[----:B01----:R-:W-:Y:S01]  /*4840*/  ENDCOLLECTIVE ;  /* 0x000000000000791b */ /* 0x003fe20003800000 */
.L_x_4036:
[----:B------:R-:W-:-:S05]  /*4850*/  FADD.FTZ R176, R153, R176 ;  /* 0x000000b099b07221 */ /* 0x000fca0000010000 */
[----:B------:R-:W-:Y:S01]  /*4860*/  MOV R198, R176 ;  /* 0x000000b000c67202 */ /* 0x000fe20000000f00 */
[----:B------:R-:W-:-:S07]  /*4870*/  IMAD.MOV.U32 R155, RZ, RZ, R179 ;  /* 0x000000ffff9b7224 */ /* 0x000fce00078e00b3 */
[----:B------:R-:W-:Y:S05]  /*4880*/  WARPSYNC.COLLECTIVE R197, `(.L_x_4037) ;  /* 0x00000000c5087348 */ /* 0x000fea0003c00000 */
[----:B------:R0:W1:Y:S02]  /*4890*/  SHFL.DOWN P1, R179, R198, R199, R200 ;  /* 0x080000c7c6b37389 */ /* 0x00006400000200c8 */
[----:B01----:R-:W-:Y:S01]  /*48a0*/  ENDCOLLECTIVE ;  /* 0x000000000000791b */ /* 0x003fe20003800000 */
.L_x_4037:
[----:B------:R-:W-:-:S05]  /*48b0*/  FADD.FTZ R155, R154, R155 ;  /* 0x0000009b9a9b7221 */ /* 0x000fca0000010000 */
[----:B------:R-:W-:Y:S01]  /*48c0*/  MOV R198, R155 ;  /* 0x0000009b00c67202 */ /* 0x000fe20000000f00 */
[----:B------:R-:W-:Y:S02]  /*48d0*/  IMAD.MOV.U32 R199, RZ, RZ, 0x2 ;  /* 0x00000002ffc77424 */ /* 0x000fe400078e00ff */
[----:B------:R-:W-:-:S07]  /*48e0*/  IMAD.MOV.U32 R177, RZ, RZ, R179 ;  /* 0x000000ffffb17224 */ /* 0x000fce00078e00b3 */
[----:B------:R-:W-:Y:S05]  /*48f0*/  WARPSYNC.COLLECTIVE R197, `(.L_x_4038) ;  /* 0x00000000c5087348 */ /* 0x000fea0003c00000 */
[----:B------:R0:W1:Y:S02]  /*4900*/  SHFL.DOWN P1, R179, R198, R199, R200 ;  /* 0x080000c7c6b37389 */ /* 0x00006400000200c8 */
[----:B01----:R-:W-:Y:S01]  /*4910*/  ENDCOLLECTIVE ;  /* 0x000000000000791b */ /* 0x003fe20003800000 */
.L_x_4038:
[----:B------:R-:W-:-:S04]  /*4920*/  FADD.FTZ R177, R176, R177 ;  /* 0x000000b1b0b17221 */ /* 0x000fc80000010000 */
[----:B------:R-:W-:Y:S01]  /*4930*/  IMAD.MOV.U32 R198, RZ, RZ, R177 ;  /* 0x000000ffffc67224 */ /* 0x000fe200078e00b1 */
[----:B------:R-:W-:-:S07]  /*4940*/  MOV R148, R179 ;  /* 0x000000b300947202 */ /* 0x000fce0000000f00 */
[----:B------:R-:W-:Y:S05]  /*4950*/  WARPSYNC.COLLECTIVE R197, `(.L_x_4039) ;  /* 0x00000000c5087348 */ /* 0x000fea0003c00000 */
[----:B------:R0:W1:Y:S02]  /*4960*/  SHFL.DOWN P1, R179, R198, R199, R200 ;  /* 0x080000c7c6b37389 */ /* 0x00006400000200c8 */
[----:B01----:R-:W-:Y:S01]  /*4970*/  ENDCOLLECTIVE ;  /* 0x000000000000791b */ /* 0x003fe20003800000 */
.L_x_4039:
[----:B------:R-:W-:Y:S01]  /*4980*/  FADD.FTZ R178, R155, R148 ;  /* 0x000000949bb27221 */ /* 0x000fe20000010000 */
[----:B------:R-:W-:-:S03]  /*4990*/  HFMA2.MMA R199, -RZ, RZ, 0, 5.9604644775390625e-08 ;  /* 0x00000001ffc77435 */ /* 0x000fc600000001ff */
[----:B------:R-:W-:Y:S01]  /*49a0*/  IMAD.MOV.U32 R198, RZ, RZ, R178 ;  /* 0x000000ffffc67224 */ /* 0x000fe200078e00b2 */
[----:B------:R-:W-:-:S07]  /*49b0*/  MOV R150, R179 ;  /* 0x000000b300967202 */ /* 0x000fce0000000f00 */
[----:B------:R-:W-:Y:S05]  /*49c0*/  WARPSYNC.COLLECTIVE R197, `(.L_x_4040) ;  /* 0x00000000c5087348 */ /* 0x000fea0003c00000 */
[----:B------:R0:W1:Y:S02]  /*49d0*/  SHFL.DOWN P1, R179, R198, R199, R200 ;  /* 0x080000c7c6b37389 */ /* 0x00006400000200c8 */
[----:B01----:R-:W-:Y:S01]  /*49e0*/  ENDCOLLECTIVE ;  /* 0x000000000000791b */ /* 0x003fe20003800000 */
.L_x_4040:
[----:B------:R-:W-:-:S05]  /*49f0*/  FADD.FTZ R150, R177, R150 ;  /* 0x00000096b1967221 */ /* 0x000fca0000010000 */
[----:B------:R-:W-:Y:S01]  /*4a00*/  MOV R198, R150 ;  /* 0x0000009600c67202 */ /* 0x000fe20000000f00 */
[----:B------:R-:W-:-:S07]  /*4a10*/  IMAD.MOV.U32 R153, RZ, RZ, R179 ;  /* 0x000000ffff997224 */ /* 0x000fce00078e00b3 */
[----:B------:R-:W-:Y:S05]  /*4a20*/  WARPSYNC.COLLECTIVE R197, `(.L_x_4041) ;  /* 0x00000000c5087348 */ /* 0x000fea0003c00000 */
[----:B------:R0:W1:Y:S02]  /*4a30*/  SHFL.DOWN P1, R179, R198, R199, R200 ;  /* 0x080000c7c6b37389 */ /* 0x00006400000200c8 */
[----:B01----:R-:W-:Y:S01]  /*4a40*/  ENDCOLLECTIVE ;  /* 0x000000000000791b */ /* 0x003fe20003800000 */
.L_x_4041:
[----:B------:R-:W-:Y:S05]  /*4a50*/  BRA `(.L_x_4042) ;  /* 0xffffffd000647947 */ /* 0x000fea000383ffff */
.L_x_4043:
        /* <DEDUP_REMOVED lines=10> */
.L_x_11326:


//--------------------- .text._ZN10layer_norm13ln_bwd_kernelINS_13Kernel_traitsI13__nv_bfloat16S2_fS2_fjLj3072ELj1ELj1ELj4ELj16ENS_18Kernel_traits_baseILj3072ES2_S2_fS2_fjLj128EEEEELb1ELb0ELb0ELb0EEEvNS_9BwdParamsE --------------------------
	.section	.text._ZN10layer_norm13ln_bwd_kernelINS_13Kernel_traitsI13__nv_bfloat16S2_fS2_fjLj3072ELj1ELj1ELj4ELj16ENS_18Kernel_traits_baseILj3072ES2_S2_fS2_fjLj128EEEEELb1ELb0ELb0ELb0EEEvNS_9BwdParamsE,"ax",@progbits
	.align	128
        .global         _ZN10layer_norm13ln_bwd_kernelINS_13Kernel_traitsI13__nv_bfloat16S2_fS2_fjLj3072ELj1ELj1ELj4ELj16ENS_18Kernel_traits_baseILj3072ES2_S2_fS2_fjLj128EEEEELb1ELb0ELb0ELb0EEEvNS_9BwdParamsE
        .type           _ZN10layer_norm13ln_bwd_kernelINS_13Kernel_traitsI13__nv_bfloat16S2_fS2_fjLj3072ELj1ELj1ELj4ELj16ENS_18Kernel_traits_baseILj3072ES2_S2_fS2_fjLj128EEEEELb1ELb0ELb0ELb0EEEvNS_9BwdParamsE,@function
        .size           _ZN10layer_norm13ln_bwd_kernelINS_13Kernel_traitsI13__nv_bfloat16S2_fS2_fjLj3072ELj1ELj1ELj4ELj16ENS_18Kernel_traits_baseILj3072ES2_S2_fS2_fjLj128EEEEELb1ELb0ELb0ELb0EEEvNS_9BwdParamsE,(.L_x_11327 - _ZN10layer_norm13ln_bwd_kernelINS_13Kernel_traitsI13__nv_bfloat16S2_fS2_fjLj3072ELj1ELj1ELj4ELj16ENS_18Kernel_traits_baseILj3072ES2_S2_fS2_fjLj128EEEEELb1ELb0ELb0ELb0EEEvNS_9BwdParamsE)
        .other          _ZN10layer_norm13ln_bwd_kernelINS_13Kernel_traitsI13__nv_bfloat16S2_fS2_fjLj3072ELj1ELj1ELj4ELj16ENS_18Kernel_traits_baseILj3072ES2_S2_fS2_fjLj128EEEEELb1ELb0ELb0ELb0EEEvNS_9BwdParamsE,@"STO_CUDA_ENTRY STV_DEFAULT"
_ZN10layer_norm13ln_bwd_kernelINS_13Kernel_traitsI13__nv_bfloat16S2_fS2_fjLj3072ELj1ELj1ELj4ELj16ENS_18Kernel_traits_baseILj3072ES2_S2_fS2_fjLj128EEEEELb1ELb0ELb0ELb0EEEvNS_9BwdParamsE:
.text._ZN10layer_norm13ln_bwd_kernelINS_13Kernel_traitsI13__nv_bfloat16S2_fS2_fjLj3072ELj1ELj1ELj4ELj16ENS_18Kernel_traits_baseILj3072ES2_S2_fS2_fjLj128EEEEELb1ELb0ELb0ELb0EEEvNS_9BwdParamsE:
        /* <DEDUP_REMOVED lines=27> */
[----:B0-----:R-:W-:Y:S01]  /*01b0*/  @P3 IMAD.WIDE.U32 R2, R11, 0x10, R2 ;  /* 0x000000100b023825 */ /* 0x001fe200078e0002 */
[----:B-1----:R-:W-:-:S02]  /*01c0*/  LEA.HI R112, R182, UR6, RZ, 0x19 ;  /* 0x00000006b6707c11 */ /* 0x002fc4000f8fc8ff */
[----:B------:R-:W-:Y:S02]  /*01d0*/  @P3 LOP3.LUT R11, R11, 0x80, RZ, 0xfc, !PT ;  /* 0x000000800b0b3812 */ /* 0x000fe400078efcff */
[----:B------:R-:W5:Y:S01]  /*01e0*/  @P3 LDG.E.128 R52, desc[UR4][R2.64] ;  /* 0x0000000402343981 */ /* 0x000f62000c1e1d00 */
[----:B------:R-:W-:Y:S02]  /*01f0*/  ISETP.GE.AND P0, PT, R112, UR7, PT ;  /* 0x0000000770007c0c */ /* 0x000fe4000bf06270 */
[C---:B--2---:R-:W-:Y:S01]  /*0200*/  @P2 IMAD.WIDE.U32 R6, R11.reuse, 0x10, R4 ;  /* 0x000000100b062825 */ /* 0x044fe200078e0004 */
[----:B------:R-:W-:Y:S02]  /*0210*/  @P2 IADD3 R11, R11, 0x80, RZ ;  /* 0x000000800b0b2810 */ /* 0x000fe40007ffe0ff */
[----:B------:R-:W-:Y:S02]  /*0220*/  CS2R R48, SRZ ;  /* 0x0000000000307805 */ /* 0x000fe4000001ff00 */
[----:B------:R-:W-:-:S02]  /*0230*/  CS2R R50, SRZ ;  /* 0x0000000000327805 */ /* 0x000fc4000001ff00 */
[----:B------:R-:W-:Y:S01]  /*0240*/  CS2R R44, SRZ ;  /* 0x00000000002c7805 */ /* 0x000fe2000001ff00 */
[----:B------:R-:W5:Y:S01]  /*0250*/  @P2 LDG.E.128 R56, desc[UR4][R6.64] ;  /* 0x0000000406382981 */ /* 0x000f62000c1e1d00 */
[----:B---3--:R-:W-:Y:S01]  /*0260*/  @P1 IMAD.WIDE.U32 R4, R11, 0x10, R8 ;  /* 0x000000100b041825 */ /* 0x008fe200078e0008 */
        /* <DEDUP_REMOVED lines=65> */
.L_x_4058:
[----:B012---:R-:W0:Y:S01]  /*0680*/  @P0 LDC.64 R88, c[0x0][0x270] ;  /* 0x00009c00ff580b82 */ /* 0x007e220000000a00 */
[----:B------:R-:W-:-:S07]  /*0690*/  SHF.R.S32.HI R86, RZ, 0x1f, R112 ;  /* 0x0000001fff567819 */ /* 0x000fce0000011470 */
[----:B------:R-:W1:Y:S01]  /*06a0*/  LDC.64 R84, c[0x0][0x250] ;  /* 0x00009400ff547b82 */ /* 0x000e620000000a00 */
[----:B0-----:R-:W-:-:S04]  /*06b0*/  @P0 LEA R88, P4, R112, R88, 0x1 ;  /* 0x0000005870580211 */ /* 0x001fc800078808ff */
[----:B------:R-:W-:-:S03]  /*06c0*/  @P0 LEA.HI.X R89, R112, R89, R86, 0x1, P4 ;  /* 0x0000005970590211 */ /* 0x000fc600020f0c56 */
[----:B------:R-:W0:Y:S01]  /*06d0*/  LDC.64 R86, c[0x0][0x258] ;  /* 0x00009600ff567b82 */ /* 0x000e220000000a00 */
[C---:B-1----:R-:W-:Y:S01]  /*06e0*/  IMAD.WIDE R84, R112.reuse, 0x4, R84 ;  /* 0x0000000470547825 */ /* 0x042fe200078e0254 */
[----:B------:R-:W5:Y:S05]  /*06f0*/  @P0 LDG.E.U16 R177, desc[UR4][R88.64] ;  /* 0x0000000458b10981 */ /* 0x000f6a000c1e1500 */
[----:B------:R1:W2:Y:S01]  /*0700*/  LDG.E R84, desc[UR4][R84.64] ;  /* 0x0000000454547981 */ /* 0x0002a2000c1e1900 */
        /* <DEDUP_REMOVED lines=8> */
[----:B------:R-:W-:Y:S02]  /*0790*/  ISETP.NE.AND P5, PT, R181, RZ, PT ;  /* 0x000000ffb500720c */ /* 0x000fe40003fa5270 */
[----:B------:R-:W-:Y:S02]  /*07a0*/  LEA.HI.SX32 R129, R90, R125, 0x1d ;  /* 0x0000007d5a817211 */ /* 0x000fe400078feaff */
[----:B------:R-:W-:Y:S02]  /*07b0*/  MOV R179, RZ ;  /* 0x000000ff00b37202 */ /* 0x000fe40000000f00 */
[----:B------:R-:W-:Y:S02]  /*07c0*/  MOV R180, RZ ;  /* 0x000000ff00b47202 */ /* 0x000fe40000000f00 */
[----:B-1----:R-:W-:-:S02]  /*07d0*/  P2R R85, PR, RZ, 0x20 ;  /* 0x00000020ff557803 */ /* 0x002fc40000000000 */
        /* <DEDUP_REMOVED lines=13> */
[C---:B------:R-:W-:Y:S02]  /*08b0*/  @P4 LEA.HI.X R163, R129.reuse, UR9, RZ, 0x5, P5 ;  /* 0x0000000981a34c11 */ /* 0x040fe4000a8f2cff */
[----:B------:R-:W-:-:S03]  /*08c0*/  LEA R98, P5, R129, UR12, 0x3 ;  /* 0x0000000c81627c11 */ /* 0x000fc6000f8a18ff */
[----:B------:R-:W5:Y:S01]  /*08d0*/  @P4 LDG.E.128 R52, desc[UR4][R162.64] ;  /* 0x00000004a2344981 */ /* 0x000f62000c1e1d00 */
[----:B------:R-:W-:-:S03]  /*08e0*/  LEA.HI.X R99, R129, UR13, RZ, 0x3, P5 ;  /* 0x0000000d81637c11 */ /* 0x000fc6000a8f1cff */
[----:B------:R0:W5:Y:S04]  /*08f0*/  @P4 LDG.E.128 R56, desc[UR4][R162.64+0x10] ;  /* 0x00001004a2384981 */ /* 0x000168000c1e1d00 */
[----:B------:R-:W5:Y:S01]  /*0900*/  LDG.E.64 R98, desc[UR4][R98.64] ;  /* 0x0000000462627981 */ /* 0x000f62000c1e1b00 */
[----:B------:R-:W-:Y:S01]  /*0910*/  IADD3 R183, R129, 0x80, RZ ;  /* 0x0000008081b77810 */ /* 0x000fe20007ffe0ff */
[C---:B--2---:R-:W-:Y:S01]  /*0920*/  FADD.FTZ R168, -R178.reuse, R89 ;  /* 0x00000059b2a87221 */ /* 0x044fe20000010100 */
[C---:B------:R-:W-:Y:S01]  /*0930*/  FADD.FTZ R170, -R178.reuse, R91 ;  /* 0x0000005bb2aa7221 */ /* 0x040fe20000010100 */
[----:B------:R-:W-:Y:S02]  /*0940*/  FADD.FTZ R88, -R178, R88 ;  /* 0x00000058b2587221 */ /* 0x000fe40000010100 */
[----:B-----5:R-:W-:-:S02]  /*0950*/  FMUL.FTZ R168, R131, R168 ;  /* 0x000000a883a87220 */ /* 0x020fc40000410000 */
[----:B------:R-:W-:Y:S01]  /*0960*/  FMUL.FTZ R3, R131, R88 ;  /* 0x0000005883037220 */ /* 0x000fe20000410000 */
[C---:B---3--:R-:W-:Y:S01]  /*0970*/  FADD.FTZ R172, -R178.reuse, R85 ;  /* 0x00000055b2ac7221 */ /* 0x048fe20000010100 */
[----:B------:R-:W-:Y:S01]  /*0980*/  FADD.FTZ R90, -R178, R90 ;  /* 0x0000005ab25a7221 */ /* 0x000fe20000010100 */
[C---:B----4-:R-:W-:Y:S02]  /*0990*/  PRMT R89, R92.reuse, 0x7632, R89 ;  /* 0x000076325c597816 */ /* 0x050fe40000000059 */
[----:B------:R-:W-:Y:S02]  /*09a0*/  SHF.L.U32 R91, R92, 0x10, RZ ;  /* 0x000000105c5b7819 */ /* 0x000fe400000006ff */
[C---:B------:R-:W-:Y:S02]  /*09b0*/  PRMT R165, R94.reuse, 0x7632, R165 ;  /* 0x000076325ea57816 */ /* 0x040fe400000000a5 */
[----:B------:R-:W-:Y:S01]  /*09c0*/  SHF.L.U32 R167, R94, 0x10, RZ ;  /* 0x000000105ea77819 */ /* 0x000fe200000006ff */
[----:B------:R-:W-:Y:S01]  /*09d0*/  FADD.FTZ R94, -R178, R84 ;  /* 0x00000054b25e7221 */ /* 0x000fe20000010100 */
[----:B------:R-:W-:Y:S01]  /*09e0*/  SHF.L.U32 R84, R89, 0x10, RZ ;  /* 0x0000001059547819 */ /* 0x000fe200000006ff */
[----:B0-----:R-:W-:Y:S01]  /*09f0*/  FMUL.FTZ R162, R124, R91 ;  /* 0x0000005b7ca27220 */ /* 0x001fe20000410000 */
[----:B------:R-:W-:-:S02]  /*0a00*/  SHF.L.U32 R88, R165, 0x10, RZ ;  /* 0x00000010a5587819 */ /* 0x000fc400000006ff */
[----:B------:R-:W-:Y:S01]  /*0a10*/  PRMT R92, R93, 0x7632, R92 ;  /* 0x000076325d5c7816 */ /* 0x000fe2000000005c */
[----:B------:R-:W-:Y:S01]  /*0a20*/  FADD.FTZ R25, R25, R84 ;  /* 0x0000005419197221 */ /* 0x000fe20000010000 */
[-C--:B------:R-:W-:Y:S01]  /*0a30*/  FFMA.FTZ R49, R168, R84.reuse, R49 ;  /* 0x00000054a8317223 */ /* 0x080fe20000010031 */
[----:B------:R-:W-:Y:S01]  /*0a40*/  FMUL.FTZ R165, R111, R84 ;  /* 0x000000546fa57220 */ /* 0x000fe20000410000 */
[----:B------:R-:W-:Y:S01]  /*0a50*/  SHF.L.U32 R93, R93, 0x10, RZ ;  /* 0x000000105d5d7819 */ /* 0x000fe200000006ff */
[----:B------:R-:W-:Y:S01]  /*0a60*/  FADD.FTZ R84, RZ, R162 ;  /* 0x000000a2ff547221 */ /* 0x000fe20000010000 */
[----:B------:R-:W-:Y:S01]  /*0a70*/  FFMA.FTZ R85, R3, R162, RZ ;  /* 0x000000a203557223 */ /* 0x000fe200000100ff */
[----:B------:R-:W-:Y:S01]  /*0a80*/  PRMT R169, R95, 0x7632, R169 ;  /* 0x000076325fa97816 */ /* 0x000fe200000000a9 */
[C---:B------:R-:W-:Y:S01]  /*0a90*/  FADD.FTZ R176, -R178.reuse, R87 ;  /* 0x00000057b2b07221 */ /* 0x040fe20000010100 */
[----:B------:R-:W-:Y:S01]  /*0aa0*/  FADD.FTZ R86, -R178, R86 ;  /* 0x00000056b2567221 */ /* 0x000fe20000010100 */
[----:B------:R-:W-:Y:S01]  /*0ab0*/  SHF.L.U32 R92, R92, 0x10, RZ ;  /* 0x000000105c5c7819 */ /* 0x000fe200000006ff */
[C---:B------:R-:W-:Y:S01]  /*0ac0*/  FMUL.FTZ R163, R131.reuse, R94 ;  /* 0x0000005e83a37220 */ /* 0x040fe20000410000 */
[----:B------:R-:W-:Y:S01]  /*0ad0*/  FADD.FTZ R87, R84, R165 ;  /* 0x000000a554577221 */ /* 0x000fe20000010000 */
[----:B------:R-:W-:Y:S01]  /*0ae0*/  FMUL.FTZ R161, R131, R90 ;  /* 0x0000005a83a17220 */ /* 0x000fe20000410000 */
[----:B------:R-:W-:Y:S01]  /*0af0*/  FMUL.FTZ R164, R123, R93 ;  /* 0x0000005d7ba47220 */ /* 0x000fe20000410000 */
[----:B------:R-:W-:Y:S01]  /*0b00*/  FFMA.FTZ R84, R168, R165, R85 ;  /* 0x000000a5a8547223 */ /* 0x000fe20000010055 */
[----:B------:R-:W-:Y:S01]  /*0b10*/  SHF.L.U32 R89, R169, 0x10, RZ ;  /* 0x00000010a9597819 */ /* 0x000fe200000006ff */
[----:B------:R-:W-:Y:S01]  /*0b20*/  FADD.FTZ R20, R20, R167 ;  /* 0x000000a714147221 */ /* 0x000fe20000010000 */
[-C--:B------:R-:W-:Y:S01]  /*0b30*/  FFMA.FTZ R44, R163, R167.reuse, R44 ;  /* 0x000000a7a32c7223 */ /* 0x080fe2000001002c */
[----:B------:R-:W-:Y:S01]  /*0b40*/  FMUL.FTZ R166, R122, R167 ;  /* 0x000000a77aa67220 */ /* 0x000fe20000410000 */
[C---:B------:R-:W-:Y:S01]  /*0b50*/  FMUL.FTZ R169, R131.reuse, R86 ;  /* 0x0000005683a97220 */ /* 0x040fe20000410000 */
        /* <DEDUP_REMOVED lines=8> */
[----:B------:R-:W-:Y:S01]  /*0be0*/  FMUL.FTZ R171, R109, R88 ;  /* 0x000000586dab7220 */ /* 0x000fe20000410000 */
[----:B------:R-:W-:Y:S01]  /*0bf0*/  FADD.FTZ R86, R87, R166 ;  /* 0x000000a657567221 */ /* 0x000fe20000010000 */
[----:B------:R-:W-:Y:S01]  /*0c00*/  FFMA.FTZ R85, R163, R166, R84 ;  /* 0x000000a6a3557223 */ /* 0x000fe20000010054 */
[----:B------:R-:W-:Y:S02]  /*0c10*/  FMUL.FTZ R174, R121, R95 ;  /* 0x0000005f79ae7220 */ /* 0x000fe40000410000 */
        /* <DEDUP_REMOVED lines=20> */
.L_x_4046:
[----:B------:R-:W-:Y:S05]  /*0d60*/  BSYNC B0 ;  /* 0x0000000000007941 */ /* 0x000fea0003800000 */
.L_x_4045:
        /* <DEDUP_REMOVED lines=21> */
[C---:B------:R-:W-:Y:S01]  /*0ec0*/  FADD.FTZ R84, -R178.reuse, R84 ;  /* 0x00000054b2547221 */ /* 0x040fe20000010100 */
[C---:B---3--:R-:W-:Y:S01]  /*0ed0*/  FADD.FTZ R92, -R178.reuse, R92 ;  /* 0x0000005cb25c7221 */ /* 0x048fe20000010100 */
[----:B------:R-:W-:-:S02]  /*0ee0*/  FADD.FTZ R142, -R178, R86 ;  /* 0x00000056b28e7221 */ /* 0x000fc40000010100 */
[C---:B0----5:R-:W-:Y:S01]  /*0ef0*/  FMUL.FTZ R141, R131.reuse, R84 ;  /* 0x00000054838d7220 */ /* 0x061fe20000410000 */
[C---:B------:R-:W-:Y:S01]  /*0f00*/  FMUL.FTZ R145, R131.reuse, R92 ;  /* 0x0000005c83917220 */ /* 0x040fe20000410000 */
[----:B------:R-:W-:Y:S01]  /*0f10*/  FMUL.FTZ R146, R131, R146 ;  /* 0x0000009283927220 */ /* 0x000fe20000410000 */
[C---:B----4-:R-:W-:Y:S02]  /*0f20*/  PRMT R85, R88.reuse, 0x7632, R85 ;  /* 0x0000763258557816 */ /* 0x050fe40000000055 */
[----:B------:R-:W-:Y:S02]  /*0f30*/  SHF.L.U32 R87, R88, 0x10, RZ ;  /* 0x0000001058577819 */ /* 0x000fe400000006ff */
[C---:B------:R-:W-:Y:S02]  /*0f40*/  PRMT R144, R90.reuse, 0x7632, R144 ;  /* 0x000076325a907816 */ /* 0x040fe40000000090 */
[----:B------:R-:W-:Y:S01]  /*0f50*/  SHF.L.U32 R147, R90, 0x10, RZ ;  /* 0x000000105a937819 */ /* 0x000fe200000006ff */
[----:B------:R-:W-:Y:S01]  /*0f60*/  FMUL.FTZ R140, R120, R87 ;  /* 0x00000057788c7220 */ /* 0x000fe20000410000 */
[----:B------:R-:W-:-:S02]  /*0f70*/  SHF.L.U32 R86, R85, 0x10, RZ ;  /* 0x0000001055567819 */ /* 0x000fc400000006ff */
[----:B------:R-:W-:Y:S01]  /*0f80*/  SHF.L.U32 R90, R144, 0x10, RZ ;  /* 0x00000010905a7819 */ /* 0x000fe200000006ff */
[----:B------:R-:W-:Y:S01]  /*0f90*/  FADD.FTZ R12, R12, R147 ;  /* 0x000000930c0c7221 */ /* 0x000fe20000010000 */
[----:B------:R-:W-:Y:S01]  /*0fa0*/  PRMT R88, R89, 0x7632, R88 ;  /* 0x0000763259587816 */ /* 0x000fe20000000058 */
[-C--:B------:R-:W-:Y:S01]  /*0fb0*/  FFMA.FTZ R36, R145, R147.reuse, R36 ;  /* 0x0000009391247223 */ /* 0x080fe20000010024 */
[----:B------:R-:W-:Y:S01]  /*0fc0*/  FMUL.FTZ R144, R118, R147 ;  /* 0x0000009376907220 */ /* 0x000fe20000410000 */
[----:B------:R-:W-:Y:S01]  /*0fd0*/  SHF.L.U32 R89, R89, 0x10, RZ ;  /* 0x0000001059597819 */ /* 0x000fe200000006ff */
[----:B------:R-:W-:Y:S01]  /*0fe0*/  FADD.FTZ R84, R179, R140 ;  /* 0x0000008cb3547221 */ /* 0x000fe20000010000 */
[----:B------:R-:W-:Y:S01]  /*0ff0*/  FMUL.FTZ R147, R107, R86 ;  /* 0x000000566b937220 */ /* 0x000fe20000410000 */
[C---:B------:R-:W-:Y:S01]  /*1000*/  FFMA.FTZ R85, R141.reuse, R140, R180 ;  /* 0x0000008c8d557223 */ /* 0x040fe200000100b4 */
[----:B------:R-:W-:Y:S01]  /*1010*/  FADD.FTZ R16, R16, R87 ;  /* 0x0000005710107221 */ /* 0x000fe20000010000 */
[----:B------:R-:W-:Y:S01]  /*1020*/  FFMA.FTZ R40, R141, R87, R40 ;  /* 0x000000578d287223 */ /* 0x000fe20000010028 */
[----:B------:R-:W-:Y:S01]  /*1030*/  FMUL.FTZ R143, R131, R142 ;  /* 0x0000008e838f7220 */ /* 0x000fe20000410000 */
[----:B------:R-:W-:Y:S01]  /*1040*/  PRMT R149, R91, 0x7632, R149 ;  /* 0x000076325b957816 */ /* 0x000fe20000000095 */
[----:B------:R-:W-:Y:S01]  /*1050*/  FADD.FTZ R87, R84, R147 ;  /* 0x0000009354577221 */ /* 0x000fe20000010000 */
[----:B------:R-:W-:Y:S01]  /*1060*/  SHF.L.U32 R88, R88, 0x10, RZ ;  /* 0x0000001058587819 */ /* 0x000fe200000006ff */
[----:B------:R-:W-:Y:S01]  /*1070*/  FMUL.FTZ R142, R119, R89 ;  /* 0x00000059778e7220 */ /* 0x000fe20000410000 */
        /* <DEDUP_REMOVED lines=10> */
[----:B------:R-:W-:-:S02]  /*1120*/  FADD.FTZ R150, -R178, R93 ;  /* 0x0000005db2967221 */ /* 0x000fc40000010100 */
[----:B------:R-:W-:Y:S01]  /*1130*/  FADD.FTZ R87, R86, R149 ;  /* 0x0000009556577221 */ /* 0x000fe20000010000 */
[----:B------:R-:W-:Y:S01]  /*1140*/  FFMA.FTZ R84, R148, R149, R85 ;  /* 0x0000009594547223 */ /* 0x000fe20000010055 */
[----:B------:R-:W-:Y:S01]  /*1150*/  SHF.L.U32 R91, R91, 0x10, RZ ;  /* 0x000000105b5b7819 */ /* 0x000fe200000006ff */
        /* <DEDUP_REMOVED lines=21> */
[C---:B------:R-:W-:Y:S01]  /*12b0*/  FFMA.FTZ R39, R156.reuse, R89, R39 ;  /* 0x000000599c277223 */ /* 0x040fe20000010027 */
[----:B------:R-:W-:Y:S01]  /*12c0*/  FADD.FTZ R179, R87, R154 ;  /* 0x0000009a57b37221 */ /* 0x000fe20000010000 */
[----:B------:R-:W-:-:S07]  /*12d0*/  FFMA.FTZ R180, R156, R154, R85 ;  /* 0x0000009a9cb47223 */ /* 0x000fce0000010055 */
.L_x_4048:
[----:B------:R-:W-:Y:S05]  /*12e0*/  BSYNC B0 ;  /* 0x0000000000007941 */ /* 0x000fea0003800000 */
.L_x_4047:
[----:B------:R-:W-:Y:S04]  /*12f0*/  BSSY B0, `(.L_x_4049) ;  /* 0x0000056000007945 */ /* 0x000fe80003800000 */
[----:B------:R-:W-:Y:S05]  /*1300*/  @!P1 BRA `(.L_x_4050) ;  /* 0x0000000400509947 */ /* 0x000fea0003800000 */
[----:B------:R-:W0:Y:S01]  /*1310*/  LDC.64 R88, c[0x0][0x2b8] ;  /* 0x0000ae00ff587b82 */ /* 0x000e220000000a00 */
[----:B------:R-:W-:-:S04]  /*1320*/  LEA R134, P4, R183, UR10, 0x5 ;  /* 0x0000000ab7867c11 */ /* 0x000fc8000f8828ff */
[----:B------:R-:W-:-:S05]  /*1330*/  LEA.HI.X R135, R183, UR11, RZ, 0x5, P4 ;  /* 0x0000000bb7877c11 */ /* 0x000fca000a0f2cff */
[----:B------:R-:W2:Y:S01]  /*1340*/  LDG.E.128 R84, desc[UR4][R134.64] ;  /* 0x0000000486547981 */ /* 0x000ea2000c1e1d00 */
[----:B0-----:R-:W-:Y:S01]  /*1350*/  IMAD.WIDE.U32 R88, R183, 0x10, R88 ;  /* 0x00000010b7587825 */ /* 0x001fe200078e0058 */
[----:B------:R-:W-:Y:S02]  /*1360*/  ISETP.NE.U32.AND P4, PT, RZ, UR8, PT ;  /* 0x00000008ff007c0c */ /* 0x000fe4000bf85070 */
[----:B------:R2:W3:Y:S04]  /*1370*/  LDG.E.128 R92, desc[UR4][R134.64+0x10] ;  /* 0x00001004865c7981 */ /* 0x0004e8000c1e1d00 */
[----:B------:R-:W4:Y:S01]  /*1380*/  LDG.E.128 R88, desc[UR4][R88.64] ;  /* 0x0000000458587981 */ /* 0x000f22000c1e1d00 */
        /* <DEDUP_REMOVED lines=8> */
[C---:B--2---:R-:W-:Y:S01]  /*1410*/  FADD.FTZ R134, -R178.reuse, R85 ;  /* 0x00000055b2867221 */ /* 0x044fe20000010100 */
[C---:B------:R-:W-:Y:S01]  /*1420*/  FADD.FTZ R138, -R178.reuse, R87 ;  /* 0x00000057b28a7221 */ /* 0x040fe20000010100 */
[C---:B------:R-:W-:Y:S01]  /*1430*/  FADD.FTZ R84, -R178.reuse, R84 ;  /* 0x00000054b2547221 */ /* 0x040fe20000010100 */
[----:B------:R-:W-:-:S03]  /*1440*/  FADD.FTZ R126, -R178, R86 ;  /* 0x00000056b27e7221 */ /* 0x000fc60000010100 */
[C---:B-----5:R-:W-:Y:S01]  /*1450*/  FMUL.FTZ R155, R131.reuse, R84 ;  /* 0x00000054839b7220 */ /* 0x060fe20000410000 */
[----:B------:R-:W-:Y:S01]  /*1460*/  FMUL.FTZ R134, R131, R134 ;  /* 0x0000008683867220 */ /* 0x000fe20000410000 */
[C---:B----4-:R-:W-:Y:S02]  /*1470*/  PRMT R85, R88.reuse, 0x7632, R85 ;  /* 0x0000763258557816 */ /* 0x050fe40000000055 */
[----:B------:R-:W-:Y:S02]  /*1480*/  SHF.L.U32 R87, R88, 0x10, RZ ;  /* 0x0000001058577819 */ /* 0x000fe400000006ff */
[----:B------:R-:W-:-:S03]  /*1490*/  SHF.L.U32 R86, R85, 0x10, RZ ;  /* 0x0000001055567819 */ /* 0x000fc600000006ff */
[-C--:B------:R-:W-:Y:S01]  /*14a0*/  FMUL.FTZ R158, R116, R87.reuse ;  /* 0x00000057749e7220 */ /* 0x080fe20000410000 */
[----:B------:R-:W-:Y:S01]  /*14b0*/  PRMT R88, R89, 0x7632, R88 ;  /* 0x0000763259587816 */ /* 0x000fe20000000058 */
[----:B------:R-:W-:Y:S01]  /*14c0*/  FMUL.FTZ R139, R103, R86 ;  /* 0x00000056678b7220 */ /* 0x000fe20000410000 */
[----:B------:R-:W-:Y:S01]  /*14d0*/  SHF.L.U32 R89, R89, 0x10, RZ ;  /* 0x0000001059597819 */ /* 0x000fe200000006ff */
[----:B------:R-:W-:Y:S01]  /*14e0*/  FADD.FTZ R84, R179, R158 ;  /* 0x0000009eb3547221 */ /* 0x000fe20000010000 */
[C---:B------:R-:W-:Y:S01]  /*14f0*/  FFMA.FTZ R85, R155.reuse, R158, R180 ;  /* 0x0000009e9b557223 */ /* 0x040fe200000100b4 */
[----:B------:R-:W-:Y:S01]  /*1500*/  FADD.FTZ R8, R8, R87 ;  /* 0x0000005708087221 */ /* 0x000fe20000010000 */
[----:B------:R-:W-:Y:S01]  /*1510*/  FFMA.FTZ R32, R155, R87, R32 ;  /* 0x000000579b207223 */ /* 0x000fe20000010020 */
[----:B------:R-:W-:Y:S01]  /*1520*/  SHF.L.U32 R88, R88, 0x10, RZ ;  /* 0x0000001058587819 */ /* 0x000fe200000006ff */
[----:B------:R-:W-:Y:S01]  /*1530*/  FADD.FTZ R87, R84, R139 ;  /* 0x0000008b54577221 */ /* 0x000fe20000010000 */
[----:B------:R-:W-:Y:S01]  /*1540*/  FMUL.FTZ R157, R131, R126 ;  /* 0x0000007e839d7220 */ /* 0x000fe20000410000 */
[----:B------:R-:W-:Y:S01]  /*1550*/  FMUL.FTZ R160, R115, R89 ;  /* 0x0000005973a07220 */ /* 0x000fe20000410000 */
[----:B------:R-:W-:Y:S01]  /*1560*/  FFMA.FTZ R84, R134, R139, R85 ;  /* 0x0000008b86547223 */ /* 0x000fe20000010055 */
[----:B------:R-:W-:Y:S01]  /*1570*/  PRMT R128, R90, 0x7632, R128 ;  /* 0x000076325a807816 */ /* 0x000fe20000000080 */
[----:B---3--:R-:W-:Y:S01]  /*1580*/  FADD.FTZ R92, -R178, R92 ;  /* 0x0000005cb25c7221 */ /* 0x008fe20000010100 */
[----:B0-----:R-:W-:Y:S01]  /*1590*/  SHF.L.U32 R133, R90, 0x10, RZ ;  /* 0x000000105a857819 */ /* 0x001fe200000006ff */
[----:B------:R-:W-:Y:S01]  /*15a0*/  FADD.FTZ R9, R9, R86 ;  /* 0x0000005609097221 */ /* 0x000fe20000010000 */
[----:B------:R-:W-:Y:S01]  /*15b0*/  FFMA.FTZ R33, R134, R86, R33 ;  /* 0x0000005686217223 */ /* 0x000fe20000010021 */
[----:B------:R-:W-:Y:S01]  /*15c0*/  FMUL.FTZ R138, R131, R138 ;  /* 0x0000008a838a7220 */ /* 0x000fe20000410000 */
[----:B------:R-:W-:Y:S01]  /*15d0*/  FMUL.FTZ R137, R102, R88 ;  /* 0x0000005866897220 */ /* 0x000fe20000410000 */
[----:B------:R-:W-:Y:S01]  /*15e0*/  FADD.FTZ R86, R87, R160 ;  /* 0x000000a057567221 */ /* 0x000fe20000010000 */
[----:B------:R-:W-:Y:S01]  /*15f0*/  FFMA.FTZ R85, R157, R160, R84 ;  /* 0x000000a09d557223 */ /* 0x000fe20000010054 */
[----:B------:R-:W-:Y:S01]  /*1600*/  FMUL.FTZ R159, R131, R92 ;  /* 0x0000005c839f7220 */ /* 0x000fe20000410000 */
[----:B------:R-:W-:Y:S01]  /*1610*/  SHF.L.U32 R128, R128, 0x10, RZ ;  /* 0x0000001080807819 */ /* 0x000fe200000006ff */
[----:B------:R-:W-:Y:S01]  /*1620*/  FADD.FTZ R136, -R178, R93 ;  /* 0x0000005db2887221 */ /* 0x000fe20000010100 */
[----:B------:R-:W-:Y:S01]  /*1630*/  FMUL.FTZ R132, R114, R133 ;  /* 0x0000008572847220 */ /* 0x000fe20000410000 */
[----:B------:R-:W-:Y:S01]  /*1640*/  FADD.FTZ R87, R86, R137 ;  /* 0x0000008956577221 */ /* 0x000fe20000010000 */
[----:B------:R-:W-:Y:S01]  /*1650*/  FFMA.FTZ R84, R138, R137, R85 ;  /* 0x000000898a547223 */ /* 0x000fe20000010055 */
        /* <DEDUP_REMOVED lines=31> */
.L_x_4050:
[----:B------:R-:W-:Y:S05]  /*1850*/  BSYNC B0 ;  /* 0x0000000000007941 */ /* 0x000fea0003800000 */
.L_x_4049:
        /* <DEDUP_REMOVED lines=27> */
.L_x_4073:
        /* <DEDUP_REMOVED lines=29> */
[--C-:B------:R-:W-:Y:S01]  /*1be0*/  FFMA.FTZ R85, R3, R92, R93.reuse ;  /* 0x0000005c03557223 */ /* 0x100fe2000001005d */
[----:B------:R-:W-:Y:S01]  /*1bf0*/  MOV R84, R98 ;  /* 0x0000006200547202 */ /* 0x000fe20000000f00 */
[-CC-:B------:R-:W-:Y:S01]  /*1c00*/  FFMA.FTZ R86, R168, R92.reuse, R93.reuse ;  /* 0x0000005ca8567223 */ /* 0x180fe2000001005d */
[----:B------:R-:W-:Y:S01]  /*1c10*/  ISETP.NE.AND.EX P5, PT, RZ, UR9, PT, P5 ;  /* 0x00000009ff007c0c */ /* 0x000fe2000bfa5350 */
[-C--:B------:R-:W-:Y:S01]  /*1c20*/  FFMA.FTZ R87, R161, R92.reuse, R93 ;  /* 0x0000005ca1577223 */ /* 0x080fe2000001005d */
[----:B------:R-:W-:Y:S01]  /*1c30*/  LOP3.LUT P6, RZ, R84, 0xff, RZ, 0xc0, !PT ;  /* 0x000000ff54ff7812 */ /* 0x000fe200078cc0ff */
[----:B------:R-:W-:Y:S01]  /*1c40*/  FADD.FTZ R84, R162, -R85 ;  /* 0x80000055a2547221 */ /* 0x000fe20000010000 */
[----:B------:R-:W-:Y:S01]  /*1c50*/  FADD.FTZ R86, R165, -R86 ;  /* 0x80000056a5567221 */ /* 0x000fe20000010000 */
[-CC-:B------:R-:W-:Y:S01]  /*1c60*/  FFMA.FTZ R88, R170, R92.reuse, R93.reuse ;  /* 0x0000005caa587223 */ /* 0x180fe2000001005d */
[----:B------:R-:W-:Y:S01]  /*1c70*/  FFMA.FTZ R89, R163, R92, R93 ;  /* 0x0000005ca3597223 */ /* 0x000fe2000001005d */
[C---:B------:R-:W-:Y:S01]  /*1c80*/  FMUL.FTZ R85, R131.reuse, R84 ;  /* 0x0000005483557220 */ /* 0x040fe20000410000 */
[----:B------:R-:W-:Y:S01]  /*1c90*/  FADD.FTZ R84, R164, -R87 ;  /* 0x80000057a4547221 */ /* 0x000fe20000010000 */
[----:B------:R-:W-:Y:S01]  /*1ca0*/  FMUL.FTZ R86, R131, R86 ;  /* 0x0000005683567220 */ /* 0x000fe20000410000 */
[----:B------:R-:W-:Y:S01]  /*1cb0*/  FADD.FTZ R88, R167, -R88 ;  /* 0x80000058a7587221 */ /* 0x000fe20000010000 */
[----:B------:R-:W-:Y:S01]  /*1cc0*/  FADD.FTZ R90, R166, -R89 ;  /* 0x80000059a65a7221 */ /* 0x000fe20000010000 */
[----:B------:R-:W-:Y:S01]  /*1cd0*/  FMUL.FTZ R95, R131, R84 ;  /* 0x00000054835f7220 */ /* 0x000fe20000410000 */
[----:B------:R-:W-:Y:S01]  /*1ce0*/  @P5 FADD.FTZ R85, R52, R85 ;  /* 0x0000005534555221 */ /* 0x000fe20000010000 */
[----:B------:R-:W-:Y:S01]  /*1cf0*/  @P5 FADD.FTZ R86, R53, R86 ;  /* 0x0000005635565221 */ /* 0x000fe20000010000 */
[----:B------:R-:W-:Y:S01]  /*1d00*/  FMUL.FTZ R178, R131, R88 ;  /* 0x0000005883b27220 */ /* 0x000fe20000410000 */
[----:B------:R-:W-:Y:S01]  /*1d10*/  @P5 FADD.FTZ R95, R54, R95 ;  /* 0x0000005f365f5221 */ /* 0x000fe20000010000 */
[-C--:B------:R-:W-:Y:S01]  /*1d20*/  FMUL.FTZ R84, R85, R94.reuse ;  /* 0x0000005e55547220 */ /* 0x080fe20000410000 */
[-C--:B------:R-:W-:Y:S01]  /*1d30*/  FMUL.FTZ R87, R86, R94.reuse ;  /* 0x0000005e56577220 */ /* 0x080fe20000410000 */
[----:B------:R-:W-:Y:S01]  /*1d40*/  @P5 FADD.FTZ R178, R55, R178 ;  /* 0x000000b237b25221 */ /* 0x000fe20000010000 */
[----:B------:R-:W-:Y:S01]  /*1d50*/  FMUL.FTZ R88, R95, R94 ;  /* 0x0000005e5f587220 */ /* 0x000fe20000410000 */
[----:B------:R-:W-:Y:S01]  /*1d60*/  FMUL.FTZ R84, R84, UR15 ;  /* 0x0000000f54547c20 */ /* 0x000fe20008410000 */
[----:B------:R-:W-:Y:S01]  /*1d70*/  FMUL.FTZ R87, R87, UR15 ;  /* 0x0000000f57577c20 */ /* 0x000fe20008410000 */
[----:B------:R-:W-:Y:S01]  /*1d80*/  FMUL.FTZ R177, R131, R90 ;  /* 0x0000005a83b17220 */ /* 0x000fe20000410000 */
[----:B------:R-:W-:Y:S01]  /*1d90*/  FMUL.FTZ R88, R88, UR15 ;  /* 0x0000000f58587c20 */ /* 0x000fe20008410000 */
[----:B------:R-:W-:Y:S01]  /*1da0*/  FMUL.FTZ R89, R178, R94 ;  /* 0x0000005eb2597220 */ /* 0x000fe20000410000 */
[----:B------:R-:W-:Y:S01]  /*1db0*/  FSEL R84, R84, RZ, P6 ;  /* 0x000000ff54547208 */ /* 0x000fe20003000000 */
[----:B------:R-:W-:Y:S01]  /*1dc0*/  @P5 FADD.FTZ R177, R56, R177 ;  /* 0x000000b138b15221 */ /* 0x000fe20000010000 */
[----:B------:R-:W-:Y:S01]  /*1dd0*/  LOP3.LUT P6, RZ, R98, 0xff00, RZ, 0xc0, !PT ;  /* 0x0000ff0062ff7812 */ /* 0x000fe200078cc0ff */
[----:B------:R-:W-:Y:S01]  /*1de0*/  FMUL.FTZ R89, R89, UR15 ;  /* 0x0000000f59597c20 */ /* 0x000fe20008410000 */
[----:B------:R-:W-:Y:S01]  /*1df0*/  FFMA.FTZ R184, R176, R92, R93 ;  /* 0x0000005cb0b87223 */ /* 0x000fe2000001005d */
[----:B------:R-:W-:Y:S01]  /*1e00*/  FMUL.FTZ R90, R177, R94 ;  /* 0x0000005eb15a7220 */ /* 0x000fe20000410000 */
[----:B------:R-:W-:-:S02]  /*1e10*/  FSEL R87, R87, RZ, P6 ;  /* 0x000000ff57577208 */ /* 0x000fc40003000000 */
[----:B------:R-:W-:Y:S01]  /*1e20*/  LOP3.LUT P6, RZ, R98, 0xff0000, RZ, 0xc0, !PT ;  /* 0x00ff000062ff7812 */ /* 0x000fe200078cc0ff */
[----:B------:R-:W-:Y:S01]  /*1e30*/  FMUL.FTZ R90, R90, UR15 ;  /* 0x0000000f5a5a7c20 */ /* 0x000fe20008410000 */
[----:B------:R-:W-:Y:S01]  /*1e40*/  FADD.FTZ R184, R173, -R184 ;  /* 0x800000b8adb87221 */ /* 0x000fe20000010000 */
[----:B------:R-:W-:Y:S02]  /*1e50*/  F2FP.BF16.F32.PACK_AB R84, R87, R84 ;  /* 0x000000545754723e */ /* 0x000fe400000010ff */
[----:B------:R-:W-:Y:S01]  /*1e60*/  FSEL R175, R88, RZ, P6 ;  /* 0x000000ff58af7208 */ /* 0x000fe20003000000 */
[----:B------:R-:W-:Y:S01]  /*1e70*/  FFMA.FTZ R88, R172, R92, R93 ;  /* 0x0000005cac587223 */ /* 0x000fe2000001005d */
[----:B------:R-:W-:Y:S01]  /*1e80*/  LOP3.LUT P6, RZ, R98, 0xff000000, RZ, 0xc0, !PT ;  /* 0xff00000062ff7812 */ /* 0x000fe200078cc0ff */
[----:B------:R-:W-:Y:S02]  /*1e90*/  FMUL.FTZ R184, R131, R184 ;  /* 0x000000b883b87220 */ /* 0x000fe40000410000 */
[----:B------:R-:W-:Y:S01]  /*1ea0*/  FADD.FTZ R88, R171, -R88 ;  /* 0x80000058ab587221 */ /* 0x000fe20000010000 */
[----:B------:R-:W-:Y:S01]  /*1eb0*/  FSEL R180, R89, RZ, P6 ;  /* 0x000000ff59b47208 */ /* 0x000fe20003000000 */
[----:B------:R-:W-:Y:S01]  /*1ec0*/  @P5 FADD.FTZ R184, R59, R184 ;  /* 0x000000b83bb85221 */ /* 0x000fe20000010000 */
[----:B------:R-:W-:-:S03]  /*1ed0*/  LOP3.LUT P6, RZ, R99, 0xff, RZ, 0xc0, !PT ;  /* 0x000000ff63ff7812 */ /* 0x000fc600078cc0ff */
[----:B------:R-:W-:Y:S01]  /*1ee0*/  FMUL.FTZ R185, R184, R94 ;  /* 0x0000005eb8b97220 */ /* 0x000fe20000410000 */
[----:B------:R-:W-:Y:S02]  /*1ef0*/  FSEL R179, R90, RZ, P6 ;  /* 0x000000ff5ab37208 */ /* 0x000fe40003000000 */
[----:B------:R-:W-:Y:S01]  /*1f00*/  ISETP.NE.U32.AND P6, PT, RZ, UR16, PT ;  /* 0x00000010ff007c0c */ /* 0x000fe2000bfc5070 */
[----:B------:R-:W-:-:S03]  /*1f10*/  FMUL.FTZ R185, R185, UR15 ;  /* 0x0000000fb9b97c20 */ /* 0x000fc60008410000 */
[----:B------:R-:W-:-:S04]  /*1f20*/  ISETP.NE.AND.EX P6, PT, RZ, UR17, PT, P6 ;  /* 0x00000011ff007c0c */ /* 0x000fc8000bfc5360 */
[----:B------:R-:W-:Y:S01]  /*1f30*/  SEL R76, R85, R76, P6 ;  /* 0x0000004c554c7207 */ /* 0x000fe20003000000 */
[----:B------:R-:W-:Y:S01]  /*1f40*/  FFMA.FTZ R85, R169, R92, R93 ;  /* 0x0000005ca9557223 */ /* 0x000fe2000001005d */
[----:B------:R-:W-:Y:S01]  /*1f50*/  SEL R77, R86, R77, P6 ;  /* 0x0000004d564d7207 */ /* 0x000fe20003000000 */
[----:B------:R-:W-:Y:S01]  /*1f60*/  FMUL.FTZ R86, R131, R88 ;  /* 0x0000005883567220 */ /* 0x000fe20000410000 */
[----:B------:R-:W-:Y:S01]  /*1f70*/  SEL R78, R95, R78, P6 ;  /* 0x0000004e5f4e7207 */ /* 0x000fe20003000000 */
[----:B------:R-:W-:Y:S01]  /*1f80*/  FADD.FTZ R90, R174, -R85 ;  /* 0x80000055ae5a7221 */ /* 0x000fe20000010000 */
[----:B------:R-:W0:Y:S01]  /*1f90*/  LDC.64 R88, c[0x0][0x2f8] ;  /* 0x0000be00ff587b82 */ /* 0x000e220000000a00 */
[----:B------:R-:W-:Y:S01]  /*1fa0*/  @P5 FADD.FTZ R86, R57, R86 ;  /* 0x0000005639565221 */ /* 0x000fe20000010000 */
[----:B------:R-:W-:Y:S01]  /*1fb0*/  SEL R79, R178, R79, P6 ;  /* 0x0000004fb24f7207 */ /* 0x000fe20003000000 */
[----:B------:R-:W-:Y:S01]  /*1fc0*/  FMUL.FTZ R183, R131, R90 ;  /* 0x0000005a83b77220 */ /* 0x000fe20000410000 */
[----:B------:R-:W-:Y:S01]  /*1fd0*/  SEL R83, R184, R83, P6 ;  /* 0x00000053b8537207 */ /* 0x000fe20003000000 */
[----:B------:R-:W-:Y:S01]  /*1fe0*/  FMUL.FTZ R85, R86, R94 ;  /* 0x0000005e56557220 */ /* 0x000fe20000410000 */
[----:B------:R-:W-:Y:S01]  /*1ff0*/  SEL R80, R177, R80, P6 ;  /* 0x00000050b1507207 */ /* 0x000fe20003000000 */
[----:B------:R-:W-:Y:S01]  /*2000*/  @P5 FADD.FTZ R183, R58, R183 ;  /* 0x000000b73ab75221 */ /* 0x000fe20000010000 */
[----:B------:R-:W1:Y:S01]  /*2010*/  @P6 LDC.64 R90, c[0x0][0x308] ;  /* 0x0000c200ff5a6b82 */ /* 0x000e620000000a00 */
[----:B------:R-:W-:Y:S01]  /*2020*/  FMUL.FTZ R85, R85, UR15 ;  /* 0x0000000f55557c20 */ /* 0x000fe20008410000 */
[----:B------:R-:W-:Y:S01]  /*2030*/  LOP3.LUT P5, RZ, R99, 0xff00, RZ, 0xc0, !PT ;  /* 0x0000ff0063ff7812 */ /* 0x000fe200078ac0ff */
[----:B------:R-:W-:Y:S01]  /*2040*/  FMUL.FTZ R95, R183, R94 ;  /* 0x0000005eb75f7220 */ /* 0x000fe20000410000 */
[----:B------:R-:W-:-:S02]  /*2050*/  SEL R81, R86, R81, P6 ;  /* 0x0000005156517207 */ /* 0x000fc40003000000 */
[----:B------:R-:W-:Y:S01]  /*2060*/  FSEL R178, R85, RZ, P5 ;  /* 0x000000ff55b27208 */ /* 0x000fe20002800000 */
[----:B------:R-:W-:Y:S01]  /*2070*/  FMUL.FTZ R95, R95, UR15 ;  /* 0x0000000f5f5f7c20 */ /* 0x000fe20008410000 */
[----:B------:R-:W-:Y:S02]  /*2080*/  LOP3.LUT P5, RZ, R99, 0xff0000, RZ, 0xc0, !PT ;  /* 0x00ff000063ff7812 */ /* 0x000fe400078ac0ff */
[----:B------:R-:W-:Y:S02]  /*2090*/  SEL R82, R183, R82, P6 ;  /* 0x00000052b7527207 */ /* 0x000fe40003000000 */
[----:B------:R-:W-:Y:S02]  /*20a0*/  FSEL R95, R95, RZ, P5 ;  /* 0x000000ff5f5f7208 */ /* 0x000fe40002800000 */
[----:B------:R-:W-:Y:S02]  /*20b0*/  LOP3.LUT P5, RZ, R99, 0xff000000, RZ, 0xc0, !PT ;  /* 0xff00000063ff7812 */ /* 0x000fe400078ac0ff */
[----:B------:R-:W-:Y:S01]  /*20c0*/  F2FP.BF16.F32.PACK_AB R85, R180, R175 ;  /* 0x000000afb455723e */ /* 0x000fe200000010ff */
[----:B0-----:R-:W-:Y:S01]  /*20d0*/  IMAD.WIDE.U32 R88, R129, 0x10, R88 ;  /* 0x0000001081587825 */ /* 0x001fe200078e0058 */
[----:B------:R-:W-:-:S02]  /*20e0*/  FSEL R184, R185, RZ, P5 ;  /* 0x000000ffb9b87208 */ /* 0x000fc40002800000 */
[----:B------:R-:W-:Y:S02]  /*20f0*/  F2FP.BF16.F32.PACK_AB R86, R178, R179 ;  /* 0x000000b3b256723e */ /* 0x000fe400000010ff */
[----:B------:R-:W-:Y:S01]  /*2100*/  F2FP.BF16.F32.PACK_AB R87, R184, R95 ;  /* 0x0000005fb857723e */ /* 0x000fe200000010ff */
[C---:B-1----:R-:W-:Y:S01]  /*2110*/  @P6 IMAD.WIDE.U32 R90, R129.reuse, 0x20, R90 ;  /* 0x00000020815a6825 */ /* 0x042fe200078e005a */
[----:B------:R-:W-:-:S04]  /*2120*/  IADD3 R129, R129, 0x80, RZ ;  /* 0x0000008081817810 */ /* 0x000fc80007ffe0ff */
[----:B------:R0:W-:Y:S04]  /*2130*/  @P6 STG.E.128 desc[UR4][R90.64], R76 ;  /* 0x0000004c5a006986 */ /* 0x0001e8000c101d04 */
[----:B------:R0:W-:Y:S04]  /*2140*/  @P6 STG.E.128 desc[UR4][R90.64+0x10], R80 ;  /* 0x000010505a006986 */ /* 0x0001e8000c101d04 */
[----:B------:R0:W-:Y:S02]  /*2150*/  STG.E.128 desc[UR4][R88.64], R84 ;  /* 0x0000005458007986 */ /* 0x0001e4000c101d04 */
.L_x_4053:
[----:B------:R-:W-:Y:S05]  /*2160*/  BSYNC B0 ;  /* 0x0000000000007941 */ /* 0x000fea0003800000 */
.L_x_4052:
[----:B------:R-:W-:Y:S04]  /*2170*/  BSSY B0, `(.L_x_4054) ;  /* 0x000005b000007945 */ /* 0x000fe80003800000 */
[----:B------:R-:W-:Y:S05]  /*2180*/  @!P2 BRA `(.L_x_4055) ;  /* 0x000000040064a947 */ /* 0x000fea0003800000 */
[----:B------:R-:W-:Y:S01]  /*2190*/  ISETP.NE.U32.AND P5, PT, RZ, UR8, PT ;  /* 0x00000008ff007c0c */ /* 0x000fe2000bfa5070 */
[--C-:B0-----:R-:W-:Y:S01]  /*21a0*/  FFMA.FTZ R85, R141, R92, R93.reuse ;  /* 0x0000005c8d557223 */ /* 0x101fe2000001005d */
        /* <DEDUP_REMOVED lines=31> */
[----:B------:R-:W-:-:S02]  /*23a0*/  FMUL.FTZ R89, R89, UR15 ;  /* 0x0000000f59597c20 */ /* 0x000fc40008410000 */
[----:B------:R-:W-:Y:S01]  /*23b0*/  FMUL.FTZ R90, R177, R94 ;  /* 0x0000005eb15a7220 */ /* 0x000fe20000410000 */
[----:B------:R-:W-:Y:S02]  /*23c0*/  FSEL R87, R87, RZ, P6 ;  /* 0x000000ff57577208 */ /* 0x000fe40003000000 */
[----:B------:R-:W-:Y:S01]  /*23d0*/  LOP3.LUT P6, RZ, R96, 0xff0000, RZ, 0xc0, !PT ;  /* 0x00ff000060ff7812 */ /* 0x000fe200078cc0ff */
[----:B------:R-:W-:Y:S01]  /*23e0*/  FMUL.FTZ R90, R90, UR15 ;  /* 0x0000000f5a5a7c20 */ /* 0x000fe20008410000 */
[----:B------:R-:W-:Y:S02]  /*23f0*/  F2FP.BF16.F32.PACK_AB R84, R87, R84 ;  /* 0x000000545754723e */ /* 0x000fe400000010ff */
[----:B------:R-:W-:Y:S01]  /*2400*/  FSEL R175, R88, RZ, P6 ;  /* 0x000000ff58af7208 */ /* 0x000fe20003000000 */
[----:B------:R-:W-:Y:S01]  /*2410*/  FFMA.FTZ R88, R150, R92, R93 ;  /* 0x0000005c96587223 */ /* 0x000fe2000001005d */
[----:B------:R-:W-:-:S03]  /*2420*/  LOP3.LUT P6, RZ, R96, 0xff000000, RZ, 0xc0, !PT ;  /* 0xff00000060ff7812 */ /* 0x000fc600078cc0ff */
[----:B------:R-:W-:Y:S01]  /*2430*/  FADD.FTZ R88, R153, -R88 ;  /* 0x8000005899587221 */ /* 0x000fe20000010000 */
[----:B------:R-:W-:Y:S01]  /*2440*/  FSEL R180, R89, RZ, P6 ;  /* 0x000000ff59b47208 */ /* 0x000fe20003000000 */
[----:B------:R-:W-:Y:S01]  /*2450*/  FFMA.FTZ R89, R156, R92, R93 ;  /* 0x0000005c9c597223 */ /* 0x000fe2000001005d */
[----:B------:R-:W-:-:S03]  /*2460*/  LOP3.LUT P6, RZ, R97, 0xff, RZ, 0xc0, !PT ;  /* 0x000000ff61ff7812 */ /* 0x000fc600078cc0ff */
[----:B------:R-:W-:Y:S01]  /*2470*/  FADD.FTZ R184, R154, -R89 ;  /* 0x800000599ab87221 */ /* 0x000fe20000010000 */
[----:B------:R-:W-:Y:S02]  /*2480*/  FSEL R179, R90, RZ, P6 ;  /* 0x000000ff5ab37208 */ /* 0x000fe40003000000 */
[----:B------:R-:W-:Y:S01]  /*2490*/  ISETP.NE.U32.AND P6, PT, RZ, UR16, PT ;  /* 0x00000010ff007c0c */ /* 0x000fe2000bfc5070 */
[----:B------:R-:W-:-:S03]  /*24a0*/  FMUL.FTZ R184, R131, R184 ;  /* 0x000000b883b87220 */ /* 0x000fc60000410000 */
[----:B------:R-:W-:Y:S01]  /*24b0*/  ISETP.NE.AND.EX P6, PT, RZ, UR17, PT, P6 ;  /* 0x00000011ff007c0c */ /* 0x000fe2000bfc5360 */
[----:B------:R-:W-:-:S03]  /*24c0*/  @P5 FADD.FTZ R184, R67, R184 ;  /* 0x000000b843b85221 */ /* 0x000fc60000010000 */
        /* <DEDUP_REMOVED lines=10> */
[-C--:B------:R-:W-:Y:S01]  /*2570*/  FMUL.FTZ R185, R184, R94.reuse ;  /* 0x0000005eb8b97220 */ /* 0x080fe20000410000 */
[-C--:B------:R-:W-:Y:S01]  /*2580*/  FMUL.FTZ R85, R86, R94.reuse ;  /* 0x0000005e56557220 */ /* 0x080fe20000410000 */
[----:B------:R-:W-:Y:S01]  /*2590*/  SEL R83, R184, R83, P6 ;  /* 0x00000053b8537207 */ /* 0x000fe20003000000 */
[----:B------:R-:W-:Y:S01]  /*25a0*/  @P5 FADD.FTZ R183, R66, R183 ;  /* 0x000000b742b75221 */ /* 0x000fe20000010000 */
[----:B------:R-:W1:Y:S01]  /*25b0*/  @P6 LDC.64 R90, c[0x0][0x308] ;  /* 0x0000c200ff5a6b82 */ /* 0x000e620000000a00 */
[----:B------:R-:W-:Y:S01]  /*25c0*/  FMUL.FTZ R85, R85, UR15 ;  /* 0x0000000f55557c20 */ /* 0x000fe20008410000 */
[----:B------:R-:W-:Y:S01]  /*25d0*/  LOP3.LUT P5, RZ, R97, 0xff00, RZ, 0xc0, !PT ;  /* 0x0000ff0061ff7812 */ /* 0x000fe200078ac0ff */
[----:B------:R-:W-:Y:S01]  /*25e0*/  FMUL.FTZ R95, R183, R94 ;  /* 0x0000005eb75f7220 */ /* 0x000fe20000410000 */
[----:B------:R-:W-:Y:S01]  /*25f0*/  FMUL.FTZ R185, R185, UR15 ;  /* 0x0000000fb9b97c20 */ /* 0x000fe20008410000 */
[----:B------:R-:W-:-:S02]  /*2600*/  SEL R80, R177, R80, P6 ;  /* 0x00000050b1507207 */ /* 0x000fc40003000000 */
[----:B------:R-:W-:Y:S01]  /*2610*/  FMUL.FTZ R95, R95, UR15 ;  /* 0x0000000f5f5f7c20 */ /* 0x000fe20008410000 */
[----:B------:R-:W-:Y:S02]  /*2620*/  FSEL R178, R85, RZ, P5 ;  /* 0x000000ff55b27208 */ /* 0x000fe40002800000 */
[----:B------:R-:W-:Y:S02]  /*2630*/  LOP3.LUT P5, RZ, R97, 0xff0000, RZ, 0xc0, !PT ;  /* 0x00ff000061ff7812 */ /* 0x000fe400078ac0ff */
[----:B------:R-:W-:Y:S02]  /*2640*/  SEL R81, R86, R81, P6 ;  /* 0x0000005156517207 */ /* 0x000fe40003000000 */
[----:B------:R-:W-:Y:S02]  /*2650*/  FSEL R95, R95, RZ, P5 ;  /* 0x000000ff5f5f7208 */ /* 0x000fe40002800000 */
[----:B------:R-:W-:Y:S01]  /*2660*/  LOP3.LUT P5, RZ, R97, 0xff000000, RZ, 0xc0, !PT ;  /* 0xff00000061ff7812 */ /* 0x000fe200078ac0ff */
[----:B0-----:R-:W-:Y:S01]  /*2670*/  IMAD.WIDE.U32 R88, R129, 0x10, R88 ;  /* 0x0000001081587825 */ /* 0x001fe200078e0058 */
[----:B------:R-:W-:-:S02]  /*2680*/  SEL R82, R183, R82, P6 ;  /* 0x00000052b7527207 */ /* 0x000fc40003000000 */
[----:B------:R-:W-:Y:S02]  /*2690*/  FSEL R184, R185, RZ, P5 ;  /* 0x000000ffb9b87208 */ /* 0x000fe40002800000 */
[----:B------:R-:W-:Y:S01]  /*26a0*/  F2FP.BF16.F32.PACK_AB R85, R180, R175 ;  /* 0x000000afb455723e */ /* 0x000fe200000010ff */
[C---:B-1----:R-:W-:Y:S01]  /*26b0*/  @P6 IMAD.WIDE.U32 R90, R129.reuse, 0x20, R90 ;  /* 0x00000020815a6825 */ /* 0x042fe200078e005a */
[----:B------:R-:W-:Y:S02]  /*26c0*/  F2FP.BF16.F32.PACK_AB R86, R178, R179 ;  /* 0x000000b3b256723e */ /* 0x000fe400000010ff */
[----:B------:R-:W-:Y:S02]  /*26d0*/  F2FP.BF16.F32.PACK_AB R87, R184, R95 ;  /* 0x0000005fb857723e */ /* 0x000fe400000010ff */
[----:B------:R1:W-:Y:S01]  /*26e0*/  @P6 STG.E.128 desc[UR4][R90.64], R76 ;  /* 0x0000004c5a006986 */ /* 0x0003e2000c101d04 */
[----:B------:R-:W-:-:S03]  /*26f0*/  IADD3 R129, R129, 0x80, RZ ;  /* 0x0000008081817810 */ /* 0x000fc60007ffe0ff */
[----:B------:R1:W-:Y:S04]  /*2700*/  @P6 STG.E.128 desc[UR4][R90.64+0x10], R80 ;  /* 0x000010505a006986 */ /* 0x0003e8000c101d04 */
[----:B------:R1:W-:Y:S02]  /*2710*/  STG.E.128 desc[UR4][R88.64], R84 ;  /* 0x0000005458007986 */ /* 0x0003e4000c101d04 */
.L_x_4055:
[----:B------:R-:W-:Y:S05]  /*2720*/  BSYNC B0 ;  /* 0x0000000000007941 */ /* 0x000fea0003800000 */
.L_x_4054:
[----:B------:R-:W-:Y:S04]  /*2730*/  BSSY B0, `(.L_x_4056) ;  /* 0x000005a000007945 */ /* 0x000fe80003800000 */
[----:B------:R-:W-:Y:S05]  /*2740*/  @!P1 BRA `(.L_x_4057) ;  /* 0x0000000400609947 */ /* 0x000fea0003800000 */
[----:B------:R-:W-:Y:S01]  /*2750*/  ISETP.NE.U32.AND P5, PT, RZ, UR8, PT ;  /* 0x00000008ff007c0c */ /* 0x000fe2000bfa5070 */
[--C-:B01----:R-:W-:Y:S01]  /*2760*/  FFMA.FTZ R85, R155, R92, R93.reuse ;  /* 0x0000005c9b557223 */ /* 0x103fe2000001005d */
        /* <DEDUP_REMOVED lines=20> */
[----:B------:R-:W-:Y:S01]  /*28b0*/  FMUL.FTZ R85, R178, R94 ;  /* 0x0000005eb2557220 */ /* 0x000fe20000410000 */
[----:B------:R-:W-:Y:S01]  /*28c0*/  FMUL.FTZ R183, R131, R86 ;  /* 0x0000005683b77220 */ /* 0x000fe20000410000 */
[-C--:B------:R-:W-:Y:S01]  /*28d0*/  FMUL.FTZ R86, R177, R94.reuse ;  /* 0x0000005eb1567220 */ /* 0x080fe20000410000 */
[----:B------:R-:W-:Y:S01]  /*28e0*/  FMUL.FTZ R84, R84, UR15 ;  /* 0x0000000f54547c20 */ /* 0x000fe20008410000 */
[----:B------:R-:W-:Y:S01]  /*28f0*/  FMUL.FTZ R85, R85, UR15 ;  /* 0x0000000f55557c20 */ /* 0x000fe20008410000 */
[----:B------:R-:W-:Y:S01]  /*2900*/  @P5 FADD.FTZ R184, R71, R184 ;  /* 0x000000b847b85221 */ /* 0x000fe20000010000 */
[----:B------:R-:W-:Y:S01]  /*2910*/  FMUL.FTZ R86, R86, UR15 ;  /* 0x0000000f56567c20 */ /* 0x000fe20008410000 */
[----:B------:R-:W-:Y:S01]  /*2920*/  @P5 FADD.FTZ R183, R72, R183 ;  /* 0x000000b748b75221 */ /* 0x000fe20000010000 */
[----:B------:R-:W-:Y:S01]  /*2930*/  FSEL R175, R84, RZ, P6 ;  /* 0x000000ff54af7208 */ /* 0x000fe20003000000 */
[----:B------:R-:W-:Y:S01]  /*2940*/  FMUL.FTZ R84, R184, R94 ;  /* 0x0000005eb8547220 */ /* 0x000fe20000410000 */
[----:B------:R-:W-:Y:S01]  /*2950*/  LOP3.LUT P6, RZ, R100, 0xff00, RZ, 0xc0, !PT ;  /* 0x0000ff0064ff7812 */ /* 0x000fe200078cc0ff */
[-CC-:B------:R-:W-:Y:S01]  /*2960*/  FFMA.FTZ R88, R136, R92.reuse, R93.reuse ;  /* 0x0000005c88587223 */ /* 0x180fe2000001005d */
[--C-:B------:R-:W-:Y:S01]  /*2970*/  FFMA.FTZ R89, R135, R92, R93.reuse ;  /* 0x0000005c87597223 */ /* 0x100fe2000001005d */
[----:B------:R-:W-:Y:S01]  /*2980*/  FMUL.FTZ R84, R84, UR15 ;  /* 0x0000000f54547c20 */ /* 0x000fe20008410000 */
[----:B------:R-:W-:Y:S01]  /*2990*/  FSEL R180, R85, RZ, P6 ;  /* 0x000000ff55b47208 */ /* 0x000fe20003000000 */
[----:B------:R-:W-:Y:S01]  /*29a0*/  FMUL.FTZ R85, R183, R94 ;  /* 0x0000005eb7557220 */ /* 0x000fe20000410000 */
[----:B------:R-:W-:Y:S01]  /*29b0*/  LOP3.LUT P6, RZ, R100, 0xff0000, RZ, 0xc0, !PT ;  /* 0x00ff000064ff7812 */ /* 0x000fe200078cc0ff */
[----:B------:R-:W-:Y:S01]  /*29c0*/  FADD.FTZ R88, R133, -R88 ;  /* 0x8000005885587221 */ /* 0x000fe20000010000 */
[----:B------:R-:W-:Y:S01]  /*29d0*/  FFMA.FTZ R93, R130, R92, R93 ;  /* 0x0000005c825d7223 */ /* 0x000fe2000001005d */
[----:B------:R-:W-:Y:S01]  /*29e0*/  FMUL.FTZ R85, R85, UR15 ;  /* 0x0000000f55557c20 */ /* 0x000fe20008410000 */
[----:B------:R-:W-:Y:S01]  /*29f0*/  FSEL R179, R86, RZ, P6 ;  /* 0x000000ff56b37208 */ /* 0x000fe20003000000 */
[----:B------:R-:W-:Y:S01]  /*2a00*/  FMUL.FTZ R92, R131, R88 ;  /* 0x00000058835c7220 */ /* 0x000fe20000410000 */
[----:B------:R-:W-:Y:S01]  /*2a10*/  LOP3.LUT P6, RZ, R100, 0xff000000, RZ, 0xc0, !PT ;  /* 0xff00000064ff7812 */ /* 0x000fe200078cc0ff */
[----:B------:R-:W-:Y:S01]  /*2a20*/  FADD.FTZ R90, R126, -R89 ;  /* 0x800000597e5a7221 */ /* 0x000fe20000010000 */
[----:B------:R-:W-:Y:S01]  /*2a30*/  FADD.FTZ R188, R128, -R93 ;  /* 0x8000005d80bc7221 */ /* 0x000fe20000010000 */
[----:B------:R-:W-:Y:S01]  /*2a40*/  @P5 FADD.FTZ R92, R73, R92 ;  /* 0x0000005c495c5221 */ /* 0x000fe20000010000 */
[----:B------:R-:W-:Y:S01]  /*2a50*/  FSEL R186, R84, RZ, P6 ;  /* 0x000000ff54ba7208 */ /* 0x000fe20003000000 */
[----:B------:R-:W-:Y:S01]  /*2a60*/  FMUL.FTZ R93, R131, R90 ;  /* 0x0000005a835d7220 */ /* 0x000fe20000410000 */
[----:B------:R-:W-:Y:S01]  /*2a70*/  LOP3.LUT P6, RZ, R101, 0xff, RZ, 0xc0, !PT ;  /* 0x000000ff65ff7812 */ /* 0x000fe200078cc0ff */
[----:B------:R-:W-:-:S02]  /*2a80*/  FMUL.FTZ R188, R131, R188 ;  /* 0x000000bc83bc7220 */ /* 0x000fc40000410000 */
[----:B------:R-:W-:Y:S01]  /*2a90*/  @P5 FADD.FTZ R93, R74, R93 ;  /* 0x0000005d4a5d5221 */ /* 0x000fe20000010000 */
[----:B------:R-:W-:Y:S01]  /*2aa0*/  FSEL R185, R85, RZ, P6 ;  /* 0x000000ff55b97208 */ /* 0x000fe20003000000 */
[----:B------:R-:W-:Y:S01]  /*2ab0*/  @P5 FADD.FTZ R188, R75, R188 ;  /* 0x000000bc4bbc5221 */ /* 0x000fe20000010000 */
[----:B------:R-:W-:Y:S01]  /*2ac0*/  ISETP.NE.U32.AND P6, PT, RZ, UR16, PT ;  /* 0x00000010ff007c0c */ /* 0x000fe2000bfc5070 */
[----:B------:R-:W0:Y:S01]  /*2ad0*/  LDC.64 R84, c[0x0][0x2f8] ;  /* 0x0000be00ff547b82 */ /* 0x000e220000000a00 */
[----:B------:R-:W-:Y:S02]  /*2ae0*/  LOP3.LUT P5, RZ, R101, 0xff00, RZ, 0xc0, !PT ;  /* 0x0000ff0065ff7812 */ /* 0x000fe400078ac0ff */
[----:B------:R-:W-:-:S04]  /*2af0*/  ISETP.NE.AND.EX P6, PT, RZ, UR17, PT, P6 ;  /* 0x00000011ff007c0c */ /* 0x000fc8000bfc5360 */
[----:B------:R-:W-:Y:S02]  /*2b00*/  SEL R76, R95, R76, P6 ;  /* 0x0000004c5f4c7207 */ /* 0x000fe40003000000 */
[----:B------:R-:W-:Y:S02]  /*2b10*/  SEL R77, R178, R77, P6 ;  /* 0x0000004db24d7207 */ /* 0x000fe40003000000 */
[----:B------:R-:W-:Y:S02]  /*2b20*/  SEL R78, R177, R78, P6 ;  /* 0x0000004eb14e7207 */ /* 0x000fe40003000000 */
[----:B------:R-:W-:Y:S02]  /*2b30*/  SEL R79, R184, R79, P6 ;  /* 0x0000004fb84f7207 */ /* 0x000fe40003000000 */
[----:B------:R-:W-:Y:S01]  /*2b40*/  SEL R80, R183, R80, P6 ;  /* 0x00000050b7507207 */ /* 0x000fe20003000000 */
[----:B------:R-:W1:Y:S01]  /*2b50*/  @P6 LDC.64 R86, c[0x0][0x308] ;  /* 0x0000c200ff566b82 */ /* 0x000e620000000a00 */
[----:B------:R-:W-:-:S02]  /*2b60*/  SEL R81, R92, R81, P6 ;  /* 0x000000515c517207 */ /* 0x000fc40003000000 */
[----:B------:R-:W-:Y:S02]  /*2b70*/  SEL R82, R93, R82, P6 ;  /* 0x000000525d527207 */ /* 0x000fe40003000000 */
[----:B------:R-:W-:Y:S01]  /*2b80*/  SEL R83, R188, R83, P6 ;  /* 0x00000053bc537207 */ /* 0x000fe20003000000 */
[----:B0-----:R-:W-:-:S04]  /*2b90*/  IMAD.WIDE.U32 R90, R129, 0x10, R84 ;  /* 0x00000010815a7825 */ /* 0x001fc800078e0054 */
[-C--:B------:R-:W-:Y:S01]  /*2ba0*/  FMUL.FTZ R84, R92, R94.reuse ;  /* 0x0000005e5c547220 */ /* 0x080fe20000410000 */
[-C--:B------:R-:W-:Y:S01]  /*2bb0*/  FMUL.FTZ R85, R93, R94.reuse ;  /* 0x0000005e5d557220 */ /* 0x080fe20000410000 */
[----:B------:R-:W-:Y:S02]  /*2bc0*/  FMUL.FTZ R94, R188, R94 ;  /* 0x0000005ebc5e7220 */ /* 0x000fe40000410000 */
[----:B------:R-:W-:Y:S01]  /*2bd0*/  FMUL.FTZ R84, R84, UR15 ;  /* 0x0000000f54547c20 */ /* 0x000fe20008410000 */
[----:B------:R-:W-:Y:S01]  /*2be0*/  FMUL.FTZ R85, R85, UR15 ;  /* 0x0000000f55557c20 */ /* 0x000fe20008410000 */
[----:B------:R-:W-:Y:S01]  /*2bf0*/  FMUL.FTZ R94, R94, UR15 ;  /* 0x0000000f5e5e7c20 */ /* 0x000fe20008410000 */
[----:B-1----:R-:W-:Y:S02]  /*2c00*/  @P6 IMAD.WIDE.U32 R88, R129, 0x20, R86 ;  /* 0x0000002081586825 */ /* 0x002fe400078e0056 */
[----:B------:R-:W-:Y:S02]  /*2c10*/  FSEL R86, R84, RZ, P5 ;  /* 0x000000ff54567208 */ /* 0x000fe40002800000 */
[----:B------:R-:W-:-:S02]  /*2c20*/  LOP3.LUT P5, RZ, R101, 0xff0000, RZ, 0xc0, !PT ;  /* 0x00ff000065ff7812 */ /* 0x000fc400078ac0ff */
[----:B------:R-:W-:Y:S01]  /*2c30*/  F2FP.BF16.F32.PACK_AB R84, R180, R175 ;  /* 0x000000afb454723e */ /* 0x000fe200000010ff */
[----:B------:R2:W-:Y:S01]  /*2c40*/  @P6 STG.E.128 desc[UR4][R88.64], R76 ;  /* 0x0000004c58006986 */ /* 0x0005e2000c101d04 */
[----:B------:R-:W-:Y:S02]  /*2c50*/  FSEL R87, R85, RZ, P5 ;  /* 0x000000ff55577208 */ /* 0x000fe40002800000 */
[----:B------:R-:W-:Y:S01]  /*2c60*/  LOP3.LUT P5, RZ, R101, 0xff000000, RZ, 0xc0, !PT ;  /* 0xff00000065ff7812 */ /* 0x000fe200078ac0ff */
[----:B------:R2:W-:Y:S01]  /*2c70*/  @P6 STG.E.128 desc[UR4][R88.64+0x10], R80 ;  /* 0x0000105058006986 */ /* 0x0005e2000c101d04 */
[----:B------:R-:W-:Y:S02]  /*2c80*/  F2FP.BF16.F32.PACK_AB R85, R186, R179 ;  /* 0x000000b3ba55723e */ /* 0x000fe400000010ff */
[----:B------:R-:W-:Y:S02]  /*2c90*/  FSEL R94, R94, RZ, P5 ;  /* 0x000000ff5e5e7208 */ /* 0x000fe40002800000 */
[----:B------:R-:W-:-:S02]  /*2ca0*/  F2FP.BF16.F32.PACK_AB R86, R86, R185 ;  /* 0x000000b95656723e */ /* 0x000fc400000010ff */
[----:B------:R-:W-:-:S05]  /*2cb0*/  F2FP.BF16.F32.PACK_AB R87, R94, R87 ;  /* 0x000000575e57723e */ /* 0x000fca00000010ff */
[----:B------:R2:W-:Y:S02]  /*2cc0*/  STG.E.128 desc[UR4][R90.64], R84 ;  /* 0x000000545a007986 */ /* 0x0005e4000c101d04 */
.L_x_4057:
[----:B------:R-:W-:Y:S05]  /*2cd0*/  BSYNC B0 ;  /* 0x0000000000007941 */ /* 0x000fea0003800000 */
.L_x_4056:
[----:B------:R-:W-:Y:S02]  /*2ce0*/  IADD3 R112, R112, UR18, RZ ;  /* 0x0000001270707c10 */ /* 0x000fe4000fffe0ff */
[----:B------:R-:W-:Y:S02]  /*2cf0*/  SEL R175, RZ, 0x1, P4 ;  /* 0x00000001ffaf7807 */ /* 0x000fe40002000000 */
[----:B------:R-:W-:-:S13]  /*2d00*/  ISETP.GE.AND P5, PT, R112, UR19, PT ;  /* 0x0000001370007c0c */ /* 0x000fda000bfa6270 */
[----:B------:R-:W-:Y:S05]  /*2d10*/  @!P5 BRA `(.L_x_4058) ;  /* 0xffffffd80058d947 */ /* 0x000fea000383ffff */
.L_x_4044:
        /* <DEDUP_REMOVED lines=16> */
.L_x_4060:
[----:B------:R-:W-:Y:S05]  /*2e20*/  BSYNC B0 ;  /* 0x0000000000007941 */ /* 0x000fea0003800000 */
.L_x_4059:
        /* <DEDUP_REMOVED lines=11> */
.L_x_4062:
[----:B------:R-:W-:Y:S05]  /*2ee0*/  BSYNC B0 ;  /* 0x0000000000007941 */ /* 0x000fea0003800000 */
.L_x_4061:
        /* <DEDUP_REMOVED lines=10> */
.L_x_4051:
[----:B------:R-:W-:Y:S02]  /*2f90*/  MOV R178, R179 ;  /* 0x000000b300b27202 */ /* 0x000fe40000000f00 */
[----:B------:R-:W-:Y:S02]  /*2fa0*/  MOV R177, 0x10 ;  /* 0x0000001000b17802 */ /* 0x000fe40000000f00 */
[----:B------:R-:W-:Y:S02]  /*2fb0*/  MOV R184, 0x1f ;  /* 0x0000001f00b87802 */ /* 0x000fe40000000f00 */
[----:B------:R-:W-:-:S07]  /*2fc0*/  MOV R95, 0xffffffff ;  /* 0xffffffff005f7802 */ /* 0x000fce0000000f00 */
[----:B------:R-:W-:Y:S05]  /*2fd0*/  WARPSYNC.COLLECTIVE R95, `(.L_x_4063) ;  /* 0x000000005f087348 */ /* 0x000fea0003c00000 */
[----:B------:R0:W1:Y:S02]  /*2fe0*/  SHFL.DOWN P6, R175, R178, R177, R184 ;  /* 0x080000b1b2af7389 */ /* 0x00006400000c00b8 */
[----:B01----:R-:W-:Y:S01]  /*2ff0*/  ENDCOLLECTIVE ;  /* 0x000000000000791b */ /* 0x003fe20003800000 */
.L_x_4063:
[----:B------:R-:W-:Y:S02]  /*3000*/  MOV R178, R180 ;  /* 0x000000b400b27202 */ /* 0x000fe40000000f00 */
[----:B------:R-:W-:-:S07]  /*3010*/  MOV R86, R175 ;  /* 0x000000af00567202 */ /* 0x000fce0000000f00 */
[----:B------:R-:W-:Y:S05]  /*3020*/  WARPSYNC.COLLECTIVE R95, `(.L_x_4064) ;  /* 0x000000005f087348 */ /* 0x000fea0003c00000 */
[----:B------:R0:W1:Y:S02]  /*3030*/  SHFL.DOWN P6, R175, R178, R177, R184 ;  /* 0x080000b1b2af7389 */ /* 0x00006400000c00b8 */
[----:B01----:R-:W-:Y:S01]  /*3040*/  ENDCOLLECTIVE ;  /* 0x000000000000791b */ /* 0x003fe20003800000 */
.L_x_4064:
[----:B------:R-:W-:-:S05]  /*3050*/  FADD.FTZ R86, R86, R179 ;  /* 0x000000b356567221 */ /* 0x000fca0000010000 */
[----:B------:R-:W-:Y:S02]  /*3060*/  MOV R178, R86 ;  /* 0x0000005600b27202 */ /* 0x000fe40000000f00 */
[----:B------:R-:W-:Y:S02]  /*3070*/  MOV R177, 0x8 ;  /* 0x0000000800b17802 */ /* 0x000fe40000000f00 */
[----:B------:R-:W-:-:S07]  /*3080*/  MOV R87, R175 ;  /* 0x000000af00577202 */ /* 0x000fce0000000f00 */
[----:B------:R-:W-:Y:S05]  /*3090*/  WARPSYNC.COLLECTIVE R95, `(.L_x_4065) ;  /* 0x000000005f087348 */ /* 0x000fea0003c00000 */
[----:B------:R0:W1:Y:S02]  /*30a0*/  SHFL.DOWN P6, R175, R178, R177, R184 ;  /* 0x080000b1b2af7389 */ /* 0x00006400000c00b8 */
[----:B01----:R-:W-:Y:S01]  /*30b0*/  ENDCOLLECTIVE ;  /* 0x000000000000791b */ /* 0x003fe20003800000 */
.L_x_4065:
[----:B------:R-:W-:-:S05]  /*30c0*/  FADD.FTZ R87, R87, R180 ;  /* 0x000000b457577221 */ /* 0x000fca0000010000 */
[----:B------:R-:W-:Y:S02]  /*30d0*/  MOV R178, R87 ;  /* 0x0000005700b27202 */ /* 0x000fe40000000f00 */
[----:B------:R-:W-:-:S07]  /*30e0*/  MOV R89, R175 ;  /* 0x000000af00597202 */ /* 0x000fce0000000f00 */
[----:B------:R-:W-:Y:S05]  /*30f0*/  WARPSYNC.COLLECTIVE R95, `(.L_x_4066) ;  /* 0x000000005f087348 */ /* 0x000fea0003c00000 */
[----:B------:R0:W1:Y:S02]  /*3100*/  SHFL.DOWN P6, R175, R178, R177, R184 ;  /* 0x080000b1b2af7389 */ /* 0x00006400000c00b8 */
[----:B01----:R-:W-:Y:S01]  /*3110*/  ENDCOLLECTIVE ;  /* 0x000000000000791b */ /* 0x003fe20003800000 */
.L_x_4066:
[----:B------:R-:W-:-:S05]  /*3120*/  FADD.FTZ R89, R86, R89 ;  /* 0x0000005956597221 */ /* 0x000fca0000010000 */
[----:B------:R-:W-:Y:S02]  /*3130*/  MOV R178, R89 ;  /* 0x0000005900b27202 */ /* 0x000fe40000000f00 */
[----:B------:R-:W-:Y:S02]  /*3140*/  MOV R177, 0x4 ;  /* 0x0000000400b17802 */ /* 0x000fe40000000f00 */
[----:B------:R-:W-:-:S07]  /*3150*/  MOV R88, R175 ;  /* 0x000000af00587202 */ /* 0x000fce0000000f00 */
[----:B------:R-:W-:Y:S05]  /*3160*/  WARPSYNC.COLLECTIVE R95, `(.L_x_4067) ;  /* 0x000000005f087348 */ /* 0x000fea0003c00000 */
[----:B------:R0:W1:Y:S02]  /*3170*/  SHFL.DOWN P6, R175, R178, R177, R184 ;  /* 0x080000b1b2af7389 */ /* 0x00006400000c00b8 */
[----:B01----:R-:W-:Y:S01]  /*3180*/  ENDCOLLECTIVE ;  /* 0x000000000000791b */ /* 0x003fe20003800000 */
.L_x_4067:
[----:B------:R-:W-:-:S05]  /*3190*/  FADD.FTZ R88, R87, R88 ;  /* 0x0000005857587221 */ /* 0x000fca0000010000 */
[----:B------:R-:W-:Y:S02]  /*31a0*/  MOV R178, R88 ;  /* 0x0000005800b27202 */ /* 0x000fe40000000f00 */
[----:B------:R-:W-:-:S07]  /*31b0*/  MOV R90, R175 ;  /* 0x000000af005a7202 */ /* 0x000fce0000000f00 */
[----:B------:R-:W-:Y:S05]  /*31c0*/  WARPSYNC.COLLECTIVE R95, `(.L_x_4068) ;  /* 0x000000005f087348 */ /* 0x000fea0003c00000 */
[----:B------:R0:W1:Y:S02]  /*31d0*/  SHFL.DOWN P6, R175, R178, R177, R184 ;  /* 0x080000b1b2af7389 */ /* 0x00006400000c00b8 */
[----:B01----:R-:W-:Y:S01]  /*31e0*/  ENDCOLLECTIVE ;  /* 0x000000000000791b */ /* 0x003fe20003800000 */
.L_x_4068:
[----:B------:R-:W-:-:S05]  /*31f0*/  FADD.FTZ R90, R89, R90 ;  /* 0x0000005a595a7221 */ /* 0x000fca0000010000 */
[----:B------:R-:W-:Y:S02]  /*3200*/  MOV R178, R90 ;  /* 0x0000005a00b27202 */ /* 0x000fe40000000f00 */
[----:B------:R-:W-:Y:S02]  /*3210*/  MOV R177, 0x2 ;  /* 0x0000000200b17802 */ /* 0x000fe40000000f00 */
[----:B------:R-:W-:-:S07]  /*3220*/  MOV R91, R175 ;  /* 0x000000af005b7202 */ /* 0x000fce0000000f00 */
[----:B------:R-:W-:Y:S05]  /*3230*/  WARPSYNC.COLLECTIVE R95, `(.L_x_4069) ;  /* 0x000000005f087348 */ /* 0x000fea0003c00000 */
[----:B------:R0:W1:Y:S02]  /*3240*/  SHFL.DOWN P6, R175, R178, R177, R184 ;  /* 0x080000b1b2af7389 */ /* 0x00006400000c00b8 */
[----:B01----:R-:W-:Y:S01]  /*3250*/  ENDCOLLECTIVE ;  /* 0x000000000000791b */ /* 0x003fe20003800000 */
.L_x_4069:
[----:B------:R-:W-:-:S05]  /*3260*/  FADD.FTZ R91, R88, R91 ;  /* 0x0000005b585b7221 */ /* 0x000fca0000010000 */
[----:B------:R-:W-:Y:S02]  /*3270*/  MOV R178, R91 ;  /* 0x0000005b00b27202 */ /* 0x000fe40000000f00 */
[----:B------:R-:W-:-:S07]  /*3280*/  MOV R93, R175 ;  /* 0x000000af005d7202 */ /* 0x000fce0000000f00 */
[----:B------:R-:W-:Y:S05]  /*3290*/  WARPSYNC.COLLECTIVE R95, `(.L_x_4070) ;  /* 0x000000005f087348 */ /* 0x000fea0003c00000 */
[----:B------:R0:W1:Y:S02]  /*32a0*/  SHFL.DOWN P6, R175, R178, R177, R184 ;  /* 0x080000b1b2af7389 */ /* 0x00006400000c00b8 */
[----:B01----:R-:W-:Y:S01]  /*32b0*/  ENDCOLLECTIVE ;  /* 0x000000000000791b */ /* 0x003fe20003800000 */
.L_x_4070:
[----:B------:R-:W-:-:S05]  /*32c0*/  FADD.FTZ R93, R90, R93 ;  /* 0x0000005d5a5d7221 */ /* 0x000fca0000010000 */
[----:B------:R-:W-:Y:S02]  /*32d0*/  MOV R178, R93 ;  /* 0x0000005d00b27202 */ /* 0x000fe40000000f00 */
[----:B------:R-:W-:Y:S02]  /*32e0*/  MOV R177, 0x1 ;  /* 0x0000000100b17802 */ /* 0x000fe40000000f00 */
[----:B------:R-:W-:-:S07]  /*32f0*/  MOV R92, R175 ;  /* 0x000000af005c7202 */ /* 0x000fce0000000f00 */
[----:B------:R-:W-:Y:S05]  /*3300*/  WARPSYNC.COLLECTIVE R95, `(.L_x_4071) ;  /* 0x000000005f087348 */ /* 0x000fea0003c00000 */
[----:B------:R0:W1:Y:S02]  /*3310*/  SHFL.DOWN P6, R175, R178, R177, R184 ;  /* 0x080000b1b2af7389 */ /* 0x00006400000c00b8 */
[----:B01----:R-:W-:Y:S01]  /*3320*/  ENDCOLLECTIVE ;  /* 0x000000000000791b */ /* 0x003fe20003800000 */
.L_x_4071:
[----:B------:R-:W-:-:S05]  /*3330*/  FADD.FTZ R86, R91, R92 ;  /* 0x0000005c5b567221 */ /* 0x000fca0000010000 */
[----:B------:R-:W-:Y:S02]  /*3340*/  MOV R178, R86 ;  /* 0x0000005600b27202 */ /* 0x000fe40000000f00 */
[----:B------:R-:W-:-:S07]  /*3350*/  MOV R92, R175 ;  /* 0x000000af005c7202 */ /* 0x000fce0000000f00 */
[----:B------:R-:W-:Y:S05]  /*3360*/  WARPSYNC.COLLECTIVE R95, `(.L_x_4072) ;  /* 0x000000005f087348 */ /* 0x000fea0003c00000 */
[----:B------:R0:W1:Y:S02]  /*3370*/  SHFL.DOWN P6, R175, R178, R177, R184 ;  /* 0x080000b1b2af7389 */ /* 0x00006400000c00b8 */
[----:B01----:R-:W-:Y:S01]  /*3380*/  ENDCOLLECTIVE ;  /* 0x000000000000791b */ /* 0x003fe20003800000 */
.L_x_4072:
[----:B------:R-:W-:Y:S01]  /*3390*/  MOV R87, R175 ;  /* 0x000000af00577202 */ /* 0x000fe20000000f00 */
[----:B------:R-:W-:Y:S06]  /*33a0*/  BRA `(.L_x_4073) ;  /* 0xffffffe400987947 */ /* 0x000fec000383ffff */
.L_x_4074:
        /* <DEDUP_REMOVED lines=13> */
.L_x_11327:


//--------------------- .text._ZN10layer_norm13ln_bwd_kernelINS_13Kernel_traitsI13__nv_bfloat16S2_fS2_fjLj3072ELj1ELj1ELj4ELj16ENS_18Kernel_traits_baseILj3072ES2_S2_fS2_fjLj128EEEEELb1ELb0ELb0ELb1EEEvNS_9BwdParamsE --------------------------
	.section	.text._ZN10layer_norm13ln_bwd_kernelINS_13Kernel_traitsI13__nv_bfloat16S2_fS2_fjLj3072ELj1ELj1ELj4ELj16ENS_18Kernel_traits_baseILj3072ES2_S2_fS2_fjLj128EEEEELb1ELb0ELb0ELb1EEEvNS_9BwdParamsE,"ax",@progbits
	.align	128
        .global         _ZN10layer_norm13ln_bwd_kernelINS_13Kernel_traitsI13__nv_bfloat16S2_fS2_fjLj3072ELj1ELj1ELj4ELj16ENS_18Kernel_traits_baseILj3072ES2_S2_fS2_fjLj128EEEEELb1ELb0ELb0ELb1EEEvNS_9BwdParamsE
        .type           _ZN10layer_norm13ln_bwd_kernelINS_13Kernel_traitsI13__nv_bfloat16S2_fS2_fjLj3072ELj1ELj1ELj4ELj16ENS_18Kernel_traits_baseILj3072ES2_S2_fS2_fjLj128EEEEELb1ELb0ELb0ELb1EEEvNS_9BwdParamsE,@function
        .size           _ZN10layer_norm13ln_bwd_kernelINS_13Kernel_traitsI13__nv_bfloat16S2_fS2_fjLj3072ELj1ELj1ELj4ELj16ENS_18Kernel_traits_baseILj3072ES2_S2_fS2_fjLj128EEEEELb1ELb0ELb0ELb1EEEvNS_9BwdParamsE,(.L_x_11328 - _ZN10layer_norm13ln_bwd_kernelINS_13Kernel_traitsI13__nv_bfloat16S2_fS2_fjLj3072ELj1ELj1ELj4ELj16ENS_18Kernel_traits_baseILj3072ES2_S2_fS2_fjLj128EEEEELb1ELb0ELb0ELb1EEEvNS_9BwdParamsE)
        .other          _ZN10layer_norm13ln_bwd_kernelINS_13Kernel_traitsI13__nv_bfloat16S2_fS2_fjLj3072ELj1ELj1ELj4ELj16ENS_18Kernel_traits_baseILj3072ES2_S2_fS2_fjLj128EEEEELb1ELb0ELb0ELb1EEEvNS_9BwdParamsE,@"STO_CUDA_ENTRY STV_DEFAULT"
_ZN10layer_norm13ln_bwd_kernelINS_13Kernel_traitsI13__nv_bfloat16S2_fS2_fjLj3072ELj1ELj1ELj4ELj16ENS_18Kernel_traits_baseILj3072ES2_S2_fS2_fjLj128EEEEELb1ELb0ELb0ELb1EEEvNS_9BwdParamsE:
.text._ZN10layer_norm13ln_bwd_kernelINS_13Kernel_traitsI13__nv_bfloat16S2_fS2_fjLj3072ELj1ELj1ELj4ELj16ENS_18Kernel_traits_baseILj3072ES2_S2_fS2_fjLj128EEEEELb1ELb0ELb0ELb1EEEvNS_9BwdParamsE:
        /* <DEDUP_REMOVED lines=39> */
.L_x_4075:
        /* <DEDUP_REMOVED lines=11> */
[----:B------:R-:W-:-:S02]  /*0320*/  CS2R R134, SRZ ;  /* 0x0000000000867805 */ /* 0x000fc4000001ff00 */
[----:B------:R-:W-:Y:S02]  /*0330*/  CS2R R132, SRZ ;  /* 0x0000000000847805 */ /* 0x000fe4000001ff00 */
[----:B------:R-:W-:Y:S02]  /*0340*/  ISETP.NE.AND.EX P0, PT, RZ, UR5, PT, P0 ;  /* 0x00000005ff007c0c */ /* 0x000fe4000bf05300 */
        /* <DEDUP_REMOVED lines=22> */
[----:B--2---:R-:W-:Y:S02]  /*04b0*/  PRMT R89, R4, 0x7632, R89 ;  /* 0x0000763204597816 */ /* 0x004fe40000000059 */
[----:B------:R-:W-:Y:S02]  /*04c0*/  PRMT R88, R5, 0x7632, R88 ;  /* 0x0000763205587816 */ /* 0x000fe40000000058 */
[----:B------:R-:W-:Y:S02]  /*04d0*/  PRMT R87, R6, 0x7632, R87 ;  /* 0x0000763206577816 */ /* 0x000fe40000000057 */
[----:B------:R-:W-:Y:S02]  /*04e0*/  PRMT R86, R7, 0x7632, R86 ;  /* 0x0000763207567816 */ /* 0x000fe40000000056 */
[----:B---3--:R-:W-:Y:S02]  /*04f0*/  PRMT R85, R8, 0x7632, R85 ;  /* 0x0000763208557816 */ /* 0x008fe40000000055 */
[----:B------:R-:W-:-:S02]  /*0500*/  PRMT R84, R9, 0x7632, R84 ;  /* 0x0000763209547816 */ /* 0x000fc40000000054 */
[----:B------:R-:W-:Y:S02]  /*0510*/  PRMT R83, R10, 0x7632, R83 ;  /* 0x000076320a537816 */ /* 0x000fe40000000053 */
[----:B------:R-:W-:Y:S02]  /*0520*/  PRMT R82, R11, 0x7632, R82 ;  /* 0x000076320b527816 */ /* 0x000fe40000000052 */
[----:B----4-:R-:W-:Y:S02]  /*0530*/  PRMT R81, R12, 0x7632, R81 ;  /* 0x000076320c517816 */ /* 0x010fe40000000051 */
[----:B------:R-:W-:Y:S02]  /*0540*/  PRMT R80, R13, 0x7632, R80 ;  /* 0x000076320d507816 */ /* 0x000fe40000000050 */
[----:B------:R-:W-:Y:S02]  /*0550*/  PRMT R79, R14, 0x7632, R79 ;  /* 0x000076320e4f7816 */ /* 0x000fe4000000004f */
[----:B------:R-:W-:-:S02]  /*0560*/  PRMT R78, R15, 0x7632, R78 ;  /* 0x000076320f4e7816 */ /* 0x000fc4000000004e */
        /* <DEDUP_REMOVED lines=24> */
.L_x_4079:
[----:B0-----:R-:W0:Y:S01]  /*06f0*/  LDC.64 R2, c[0x0][0x250] ;  /* 0x00009400ff027b82 */ /* 0x001e220000000a00 */
        /* <DEDUP_REMOVED lines=9> */
[----:B0-----:R-:W-:-:S05]  /*0790*/  IMAD.WIDE R2, R148, 0x4, R2 ;  /* 0x0000000494027825 */ /* 0x001fca00078e0202 */
[----:B------:R0:W4:Y:S01]  /*07a0*/  LDG.E R166, desc[UR6][R2.64] ;  /* 0x0000000602a67981 */ /* 0x000122000c1e1900 */
[C---:B-1----:R-:W-:Y:S01]  /*07b0*/  @P0 LEA R56, P1, R148.reuse, R56, 0x1 ;  /* 0x0000003894380211 */ /* 0x042fe200078208ff */
[----:B------:R-:W1:Y:S01]  /*07c0*/  LDC.64 R164, c[0x0][0x240] ;  /* 0x00009000ffa47b82 */ /* 0x000e620000000a00 */
[----:B------:R-:W-:Y:S02]  /*07d0*/  IADD3 R154, R155, 0x80, RZ ;  /* 0x000000809b9a7810 */ /* 0x000fe40007ffe0ff */
[----:B------:R-:W-:-:S05]  /*07e0*/  @P0 LEA.HI.X R57, R148, R57, R36, 0x1, P1 ;  /* 0x0000003994390211 */ /* 0x000fca00008f0c24 */
[----:B0-----:R-:W0:Y:S01]  /*07f0*/  LDC.64 R2, c[0x0][0x258] ;  /* 0x00009600ff027b82 */ /* 0x001e220000000a00 */
[C---:B--2---:R-:W-:Y:S01]  /*0800*/  IMAD.WIDE.U32 R68, R155.reuse, 0x20, R74 ;  /* 0x000000209b447825 */ /* 0x044fe200078e004a */
[C---:B------:R-:W-:Y:S01]  /*0810*/  IADD3 R153, R155.reuse, 0x100, RZ ;  /* 0x000001009b997810 */ /* 0x040fe20007ffe0ff */
[----:B------:R-:W2:Y:S02]  /*0820*/  @P0 LDG.E.U16 R0, desc[UR6][R56.64] ;  /* 0x0000000638000981 */ /* 0x000ea4000c1e1500 */
[--C-:B---3--:R-:W-:Y:S02]  /*0830*/  IMAD.WIDE.U32 R40, R155, 0x10, R64.reuse ;  /* 0x000000109b287825 */ /* 0x108fe400078e0040 */
[----:B------:R-:W3:Y:S01]  /*0840*/  LDG.E.128 R36, desc[UR6][R68.64] ;  /* 0x0000000644247981 */ /* 0x000ee2000c1e1d00 */
[----:B------:R-:W1:Y:S01]  /*0850*/  LDC.64 R76, c[0x0][0x2c8] ;  /* 0x0000b200ff4c7b82 */ /* 0x000e620000000a00 */
[C---:B------:R-:W-:Y:S02]  /*0860*/  IMAD.WIDE.U32 R52, R154.reuse, 0x10, R64 ;  /* 0x000000109a347825 */ /* 0x040fe400078e0040 */
[----:B------:R-:W2:Y:S04]  /*0870*/  LDG.E.128 R44, desc[UR6][R68.64+0x10] ;  /* 0x00001006442c7981 */ /* 0x000ea8000c1e1d00 */
[----:B------:R-:W2:Y:S01]  /*0880*/  LDG.E.128 R40, desc[UR6][R40.64] ;  /* 0x0000000628287981 */ /* 0x000ea2000c1e1d00 */
[----:B------:R-:W-:-:S03]  /*0890*/  IMAD.WIDE.U32 R72, R154, 0x20, R74 ;  /* 0x000000209a487825 */ /* 0x000fc600078e004a */
[----:B------:R-:W2:Y:S01]  /*08a0*/  LDG.E.128 R52, desc[UR6][R52.64] ;  /* 0x0000000634347981 */ /* 0x000ea2000c1e1d00 */
[----:B------:R-:W-:-:S03]  /*08b0*/  IMAD.WIDE.U32 R64, R153, 0x10, R64 ;  /* 0x0000001099407825 */ /* 0x000fc600078e0040 */
[----:B------:R-:W2:Y:S01]  /*08c0*/  LDG.E.128 R48, desc[UR6][R72.64] ;  /* 0x0000000648307981 */ /* 0x000ea2000c1e1d00 */
[----:B0-----:R-:W-:-:S03]  /*08d0*/  IMAD.WIDE R2, R148, 0x4, R2 ;  /* 0x0000000494027825 */ /* 0x001fc600078e0202 */
[----:B------:R-:W2:Y:S04]  /*08e0*/  LDG.E.128 R64, desc[UR6][R64.64] ;  /* 0x0000000640407981 */ /* 0x000ea8000c1e1d00 */
[----:B------:R1:W2:Y:S01]  /*08f0*/  LDG.E R156, desc[UR6][R2.64] ;  /* 0x00000006029c7981 */ /* 0x0002a2000c1e1900 */
[----:B------:R-:W-:-:S03]  /*0900*/  IMAD.WIDE.U32 R74, R153, 0x20, R74 ;  /* 0x00000020994a7825 */ /* 0x000fc600078e004a */
[----:B------:R0:W2:Y:S04]  /*0910*/  LDG.E.128 R56, desc[UR6][R72.64+0x10] ;  /* 0x0000100648387981 */ /* 0x0000a8000c1e1d00 */
[----:B------:R-:W2:Y:S04]  /*0920*/  LDG.E.128 R60, desc[UR6][R74.64] ;  /* 0x000000064a3c7981 */ /* 0x000ea8000c1e1d00 */
[----:B------:R0:W2:Y:S01]  /*0930*/  LDG.E.128 R68, desc[UR6][R74.64+0x10] ;  /* 0x000010064a447981 */ /* 0x0000a2000c1e1d00 */
[----:B-1----:R-:W-:-:S04]  /*0940*/  IMAD.WIDE.U32 R2, R153, 0x8, R164 ;  /* 0x0000000899027825 */ /* 0x002fc800078e00a4 */
[--C-:B0-----:R-:W-:Y:S02]  /*0950*/  IMAD.WIDE.U32 R72, R154, 0x8, R164.reuse ;  /* 0x000000089a487825 */ /* 0x101fe400078e00a4 */
[----:B------:R-:W5:Y:S02]  /*0960*/  LDG.E.64 R2, desc[UR6][R2.64] ;  /* 0x0000000602027981 */ /* 0x000f64000c1e1b00 */
[----:B------:R-:W-:Y:S02]  /*0970*/  IMAD.WIDE.U32 R74, R155, 0x8, R164 ;  /* 0x000000089b4a7825 */ /* 0x000fe400078e00a4 */
[----:B------:R-:W5:Y:S04]  /*0980*/  LDG.E.64 R72, desc[UR6][R72.64] ;  /* 0x0000000648487981 */ /* 0x000f68000c1e1b00 */
[----:B------:R-:W5:Y:S01]  /*0990*/  LDG.E.64 R74, desc[UR6][R74.64] ;  /* 0x000000064a4a7981 */ /* 0x000f62000c1e1b00 */
[----:B------:R-:W-:-:S04]  /*09a0*/  ISETP.NE.U32.AND P1, PT, R76, RZ, PT ;  /* 0x000000ff4c00720c */ /* 0x000fc80003f25070 */
[----:B------:R-:W-:-:S13]  /*09b0*/  ISETP.NE.AND.EX P1, PT, R77, RZ, PT, P1 ;  /* 0x000000ff4d00720c */ /* 0x000fda0003f25310 */
[----:B------:R-:W0:Y:S08]  /*09c0*/  @P1 LDC.64 R160, c[0x0][0x2c8] ;  /* 0x0000b200ffa01b82 */ /* 0x000e300000000a00 */
[----:B------:R-:W1:Y:S08]  /*09d0*/  @P1 LDC.64 R158, c[0x0][0x2c8] ;  /* 0x0000b200ff9e1b82 */ /* 0x000e700000000a00 */
[----:B------:R-:W1:Y:S01]  /*09e0*/  @P1 LDC.64 R162, c[0x0][0x2c8] ;  /* 0x0000b200ffa21b82 */ /* 0x000e620000000a00 */
[----:B------:R-:W-:Y:S01]  /*09f0*/  ISETP.NE.AND P2, PT, RZ, UR8, PT ;  /* 0x00000008ff007c0c */ /* 0x000fe2000bf45270 */
[----:B0-----:R-:W-:Y:S01]  /*0a00*/  @P1 IMAD.WIDE.U32 R160, R154, 0x20, R160 ;  /* 0x000000209aa01825 */ /* 0x001fe200078e00a0 */
[----:B------:R-:W-:-:S04]  /*0a10*/  MOV R152, 0x3f800000 ;  /* 0x3f80000000987802 */ /* 0x000fc80000000f00 */
[----:B------:R-:W5:Y:S01]  /*0a20*/  @P1 LDG.E.128 R12, desc[UR6][R160.64] ;  /* 0x00000006a00c1981 */ /* 0x000f62000c1e1d00 */
[----:B-1----:R-:W-:-:S03]  /*0a30*/  @P1 IMAD.WIDE.U32 R158, R155, 0x20, R158 ;  /* 0x000000209b9e1825 */ /* 0x002fc600078e009e */
[----:B------:R0:W5:Y:S04]  /*0a40*/  @P1 LDG.E.128 R16, desc[UR6][R160.64+0x10] ;  /* 0x00001006a0101981 */ /* 0x000168000c1e1d00 */
[----:B------:R-:W5:Y:S01]  /*0a50*/  @P1 LDG.E.128 R4, desc[UR6][R158.64] ;  /* 0x000000069e041981 */ /* 0x000f62000c1e1d00 */
[----:B------:R-:W-:-:S03]  /*0a60*/  @P1 IMAD.WIDE.U32 R162, R153, 0x20, R162 ;  /* 0x0000002099a21825 */ /* 0x000fc600078e00a2 */
[----:B------:R1:W5:Y:S04]  /*0a70*/  @P1 LDG.E.128 R8, desc[UR6][R158.64+0x10] ;  /* 0x000010069e081981 */ /* 0x000368000c1e1d00 */
[----:B------:R-:W5:Y:S04]  /*0a80*/  @P1 LDG.E.128 R20, desc[UR6][R162.64] ;  /* 0x00000006a2141981 */ /* 0x000f68000c1e1d00 */
[----:B------:R2:W5:Y:S01]  /*0a90*/  @P1 LDG.E.128 R24, desc[UR6][R162.64+0x10] ;  /* 0x00001006a2181981 */ /* 0x000562000c1e1d00 */
[----:B------:R-:W-:Y:S01]  /*0aa0*/  UMOV UR4, 0xffffffff ;  /* 0xffffffff00047882 */ /* 0x000fe20000000000 */
[----:B------:R-:W-:-:S02]  /*0ab0*/  LOP3.LUT P1, RZ, R149, 0x1f, RZ, 0xc0, !PT ;  /* 0x0000001f95ff7812 */ /* 0x000fc4000782c0ff */
[----:B----4-:R-:W-:-:S05]  /*0ac0*/  FSEL R186, R166, RZ, !P2 ;  /* 0x000000ffa6ba7208 */ /* 0x010fca0005000000 */
[C---:B---3--:R-:W-:Y:S01]  /*0ad0*/  FADD.FTZ R165, -R186.reuse, R38 ;  /* 0x00000026baa57221 */ /* 0x048fe20000010100 */
[C---:B0-----:R-:W-:Y:S01]  /*0ae0*/  FADD.FTZ R161, -R186.reuse, R37 ;  /* 0x00000025baa17221 */ /* 0x041fe20000010100 */
[----:B-1----:R-:W-:Y:S01]  /*0af0*/  FADD.FTZ R159, -R186, R36 ;  /* 0x00000024ba9f7221 */ /* 0x002fe20000010100 */
[C---:B--2---:R-:W-:Y:S02]  /*0b00*/  PRMT R38, R40.reuse, 0x7632, R38 ;  /* 0x0000763228267816 */ /* 0x044fe40000000026 */
[----:B------:R-:W-:Y:S01]  /*0b10*/  SHF.L.U32 R40, R40, 0x10, RZ ;  /* 0x0000001028287819 */ /* 0x000fe200000006ff */
[C---:B------:R-:W-:Y:S01]  /*0b20*/  FADD.FTZ R169, -R186.reuse, R45 ;  /* 0x0000002dbaa97221 */ /* 0x040fe20000010100 */
[C---:B------:R-:W-:Y:S02]  /*0b30*/  PRMT R162, R43.reuse, 0x7632, R162 ;  /* 0x000076322ba27816 */ /* 0x040fe400000000a2 */
[----:B------:R-:W-:Y:S01]  /*0b40*/  SHF.L.U32 R173, R43, 0x10, RZ ;  /* 0x000000102bad7819 */ /* 0x000fe200000006ff */
[----:B------:R-:W-:Y:S01]  /*0b50*/  FADD.FTZ R43, -R186, R44 ;  /* 0x0000002cba2b7221 */ /* 0x000fe20000010100 */
[----:B------:R-:W-:-:S02]  /*0b60*/  PRMT R172, R55, 0x7632, R172 ;  /* 0x0000763237ac7816 */ /* 0x000fc400000000ac */
[----:B------:R-:W-:Y:S01]  /*0b70*/  SHF.L.U32 R193, R55, 0x10, RZ ;  /* 0x0000001037c17819 */ /* 0x000fe200000006ff */
[----:B------:R-:W-:Y:S01]  /*0b80*/  FMUL.FTZ R55, R147, R40 ;  /* 0x0000002893377220 */ /* 0x000fe20000410000 */
[----:B------:R-:W-:Y:S02]  /*0b90*/  SHF.L.U32 R38, R38, 0x10, RZ ;  /* 0x0000001026267819 */ /* 0x000fe400000006ff */
[----:B------:R-:W-:Y:S01]  /*0ba0*/  @P0 SHF.L.U32 R152, R0, 0x10, RZ ;  /* 0x0000001000980819 */ /* 0x000fe200000006ff */
[C---:B------:R-:W-:Y:S01]  /*0bb0*/  FMUL.FTZ R45, R156.reuse, R161 ;  /* 0x000000a19c2d7220 */ /* 0x040fe20000410000 */
[----:B------:R-:W-:Y:S01]  /*0bc0*/  FMUL.FTZ R0, R156, R159 ;  /* 0x0000009f9c007220 */ /* 0x000fe20000410000 */
[----:B------:R-:W-:Y:S01]  /*0bd0*/  FADD.FTZ R181, -R186, R50 ;  /* 0x00000032bab57221 */ /* 0x000fe20000010100 */
[C---:B------:R-:W-:Y:S01]  /*0be0*/  PRMT R158, R41.reuse, 0x7632, R158 ;  /* 0x00007632299e7816 */ /* 0x040fe2000000009e */
[----:B------:R-:W-:Y:S01]  /*0bf0*/  FMUL.FTZ R50, R156, R43 ;  /* 0x0000002b9c327220 */ /* 0x000fe20000410000 */
[----:B------:R-:W-:Y:S01]  /*0c00*/  SHF.L.U32 R163, R41, 0x10, RZ ;  /* 0x0000001029a37819 */ /* 0x000fe200000006ff */
[-C--:B------:R-:W-:Y:S01]  /*0c10*/  FFMA.FTZ R90, R45, R38.reuse, R90 ;  /* 0x000000262d5a7223 */ /* 0x080fe2000001005a */
[----:B------:R-:W-:Y:S01]  /*0c20*/  PRMT R174, R64, 0x7632, R174 ;  /* 0x0000763240ae7816 */ /* 0x000fe200000000ae */
[----:B------:R-:W-:Y:S01]  /*0c30*/  FADD.FTZ R113, R38, R113 ;  /* 0x0000007126717221 */ /* 0x000fe20000010000 */
[----:B------:R-:W-:Y:S01]  /*0c40*/  SHF.L.U32 R176, R64, 0x10, RZ ;  /* 0x0000001040b07819 */ /* 0x000fe200000006ff */
[----:B------:R-:W-:Y:S01]  /*0c50*/  FMUL.FTZ R64, R89, R38 ;  /* 0x0000002659407220 */ /* 0x000fe20000410000 */
[----:B------:R-:W-:Y:S01]  /*0c60*/  FADD.FTZ R43, RZ, R55 ;  /* 0x00000037ff2b7221 */ /* 0x000fe20000010000 */
[----:B------:R-:W-:Y:S01]  /*0c70*/  FFMA.FTZ R38, R0, R55, RZ ;  /* 0x0000003700267223 */ /* 0x000fe200000100ff */
[C---:B------:R-:W-:Y:S01]  /*0c80*/  FADD.FTZ R171, -R186.reuse, R46 ;  /* 0x0000002ebaab7221 */ /* 0x040fe20000010100 */
[----:B------:R-:W-:Y:S01]  /*0c90*/  FADD.FTZ R189, -R186, R57 ;  /* 0x00000039babd7221 */ /* 0x000fe20000010100 */
[----:B------:R-:W-:Y:S01]  /*0ca0*/  FADD.FTZ R114, R40, R114 ;  /* 0x0000007228727221 */ /* 0x000fe20000010000 */
[----:B------:R-:W-:Y:S01]  /*0cb0*/  FFMA.FTZ R91, R0, R40, R91 ;  /* 0x00000028005b7223 */ /* 0x000fe2000001005b */
[----:B------:R-:W-:Y:S01]  /*0cc0*/  SHF.L.U32 R158, R158, 0x10, RZ ;  /* 0x000000109e9e7819 */ /* 0x000fe200000006ff */
[----:B------:R-:W-:Y:S01]  /*0cd0*/  FMUL.FTZ R57, R146, R163 ;  /* 0x000000a392397220 */ /* 0x000fe20000410000 */
[----:B------:R-:W-:Y:S01]  /*0ce0*/  FADD.FTZ R40, R43, R64 ;  /* 0x000000402b287221 */ /* 0x000fe20000010000 */
[----:B------:R-:W-:Y:S01]  /*0cf0*/  FADD.FTZ R167, -R186, R39 ;  /* 0x00000027baa77221 */ /* 0x000fe20000010100 */
[----:B------:R-:W-:Y:S01]  /*0d00*/  FMUL.FTZ R46, R156, R165 ;  /* 0x000000a59c2e7220 */ /* 0x000fe20000410000 */
[----:B------:R-:W-:Y:S01]  /*0d10*/  FFMA.FTZ R43, R45, R64, R38 ;  /* 0x000000402d2b7223 */ /* 0x000fe20000010026 */
[----:B------:R-:W-:Y:S01]  /*0d20*/  PRMT R160, R42, 0x7632, R160 ;  /* 0x000076322aa07816 */ /* 0x000fe200000000a0 */
[----:B------:R-:W-:Y:S01]  /*0d30*/  FMUL.FTZ R44, R156, R171 ;  /* 0x000000ab9c2c7220 */ /* 0x000fe20000410000 */
[----:B------:R-:W-:Y:S01]  /*0d40*/  SHF.L.U32 R42, R42, 0x10, RZ ;  /* 0x000000102a2a7819 */ /* 0x000fe200000006ff */
[----:B------:R-:W-:Y:S01]  /*0d50*/  FADD.FTZ R179, -R186, R49 ;  /* 0x00000031bab37221 */ /* 0x000fe20000010100 */
[----:B------:R-:W-:Y:S01]  /*0d60*/  PRMT R182, R66, 0x7632, R182 ;  /* 0x0000763242b67816 */ /* 0x000fe200000000b6 */
[----:B------:R-:W-:Y:S01]  /*0d70*/  FADD.FTZ R171, R40, R57 ;  /* 0x0000003928ab7221 */ /* 0x000fe20000010000 */
[----:B------:R-:W-:Y:S01]  /*0d80*/  SHF.L.U32 R184, R66, 0x10, RZ ;  /* 0x0000001042b87819 */ /* 0x000fe200000006ff */
[----:B------:R-:W-:Y:S01]  /*0d90*/  FMUL.FTZ R66, R88, R158 ;  /* 0x0000009e58427220 */ /* 0x000fe20000410000 */
[----:B------:R-:W-:Y:S01]  /*0da0*/  FMUL.FTZ R49, R156, R167 ;  /* 0x000000a79c317220 */ /* 0x000fe20000410000 */
[----:B------:R-:W-:Y:S01]  /*0db0*/  FFMA.FTZ R38, R46, R57, R43 ;  /* 0x000000392e267223 */ /* 0x000fe2000001002b */
[----:B------:R-:W-:Y:S01]  /*0dc0*/  FADD.FTZ R199, -R186, R61 ;  /* 0x0000003dbac77221 */ /* 0x000fe20000010100 */
[----:B------:R-:W-:Y:S01]  /*0dd0*/  SHF.L.U32 R160, R160, 0x10, RZ ;  /* 0x00000010a0a07819 */ /* 0x000fe200000006ff */
[----:B------:R-:W-:Y:S01]  /*0de0*/  FMUL.FTZ R61, R145, R42 ;  /* 0x0000002a913d7220 */ /* 0x000fe20000410000 */
[----:B------:R-:W-:Y:S01]  /*0df0*/  FADD.FTZ R40, R171, R66 ;  /* 0x00000042ab287221 */ /* 0x000fe20000010000 */
[----:B------:R-:W-:Y:S01]  /*0e00*/  FFMA.FTZ R43, R49, R66, R38 ;  /* 0x00000042312b7223 */ /* 0x000fe20000010026 */
[--C-:B------:R-:W-:Y:S01]  /*0e10*/  FADD.FTZ R177, -R186, R48.reuse ;  /* 0x00000030bab17221 */ /* 0x100fe20000010100 */
[----:B------:R-:W-:Y:S01]  /*0e20*/  PRMT R48, R52, 0x7632, R48 ;  /* 0x0000763234307816 */ /* 0x000fe20000000030 */
[----:B------:R-:W-:Y:S01]  /*0e30*/  FADD.FTZ R171, R40, R61 ;  /* 0x0000003d28ab7221 */ /* 0x000fe20000010000 */
[----:B------:R-:W-:Y:S01]  /*0e40*/  SHF.L.U32 R164, R52, 0x10, RZ ;  /* 0x0000001034a47819 */ /* 0x000fe200000006ff */
[----:B------:R-:W-:Y:S01]  /*0e50*/  FMUL.FTZ R52, R87, R160 ;  /* 0x000000a057347220 */ /* 0x000fe20000410000 */
[C---:B------:R-:W-:Y:S01]  /*0e60*/  PRMT R166, R53.reuse, 0x7632, R166 ;  /* 0x0000763235a67816 */ /* 0x040fe200000000a6 */
[----:B------:R-:W-:Y:S01]  /*0e70*/  FADD.FTZ R175, -R186, R47 ;  /* 0x0000002fbaaf7221 */ /* 0x000fe20000010100 */
[----:B------:R-:W-:Y:S01]  /*0e80*/  SHF.L.U32 R183, R53, 0x10, RZ ;  /* 0x0000001035b77819 */ /* 0x000fe200000006ff */
[----:B------:R-:W-:Y:S01]  /*0e90*/  FMUL.FTZ R53, R156, R169 ;  /* 0x000000a99c357220 */ /* 0x000fe20000410000 */
[----:B------:R-:W-:Y:S01]  /*0ea0*/  FFMA.FTZ R38, R50, R61, R43 ;  /* 0x0000003d32267223 */ /* 0x000fe2000001002b */
[----:B------:R-:W-:Y:S01]  /*0eb0*/  SHF.L.U32 R162, R162, 0x10, RZ ;  /* 0x00000010a2a27819 */ /* 0x000fe200000006ff */
[----:B------:R-:W-:Y:S01]  /*0ec0*/  FADD.FTZ R185, -R186, R51 ;  /* 0x00000033bab97221 */ /* 0x000fe20000010100 */
        /* <DEDUP_REMOVED lines=8> */
[-C--:B------:R-:W-:Y:S01]  /*0f50*/  FMUL.FTZ R54, R86, R162.reuse ;  /* 0x000000a256367220 */ /* 0x080fe20000410000 */
[----:B------:R-:W-:Y:S01]  /*0f60*/  FADD.FTZ R173, R40, R47 ;  /* 0x0000002f28ad7221 */ /* 0x000fe20000010000 */
[----:B------:R-:W-:Y:S01]  /*0f70*/  FADD.FTZ R119, R162, R119 ;  /* 0x00000077a2777221 */ /* 0x000fe20000010000 */
[----:B------:R-:W-:Y:S01]  /*0f80*/  FFMA.FTZ R96, R51, R162, R96 ;  /* 0x000000a233607223 */ /* 0x000fe20000010060 */
[----:B------:R-:W-:Y:S01]  /*0f90*/  FFMA.FTZ R38, R44, R47, R43 ;  /* 0x0000002f2c267223 */ /* 0x000fe2000001002b */
[----:B------:R-:W-:Y:S01]  /*0fa0*/  FADD.FTZ R203, -R186, R63 ;  /* 0x0000003fbacb7221 */ /* 0x000fe20000010100 */
[----:B------:R-:W-:Y:S01]  /*0fb0*/  SHF.L.U32 R162, R48, 0x10, RZ ;  /* 0x0000001030a27819 */ /* 0x000fe200000006ff */
[----:B------:R-:W-:Y:S01]  /*0fc0*/  FMUL.FTZ R63, R156, R179 ;  /* 0x000000b39c3f7220 */ /* 0x000fe20000410000 */
[----:B------:R-:W-:Y:S01]  /*0fd0*/  FADD.FTZ R187, -R186, R56 ;  /* 0x00000038babb7221 */ /* 0x000fe20000010100 */
[----:B------:R-:W-:Y:S01]  /*0fe0*/  FMUL.FTZ R165, R143, R164 ;  /* 0x000000a48fa57220 */ /* 0x000fe20000410000 */
[----:B------:R-:W-:Y:S01]  /*0ff0*/  FADD.FTZ R40, R173, R54 ;  /* 0x00000036ad287221 */ /* 0x000fe20000010000 */
[----:B------:R-:W-:Y:S01]  /*1000*/  FMUL.FTZ R56, R156, R177 ;  /* 0x000000b19c387220 */ /* 0x000fe20000410000 */
[----:B------:R-:W-:Y:S01]  /*1010*/  FFMA.FTZ R173, R51, R54, R38 ;  /* 0x0000003633ad7223 */ /* 0x000fe20000010026 */
[-C--:B------:R-:W-:Y:S01]  /*1020*/  FFMA.FTZ R98, R63, R162.reuse, R98 ;  /* 0x000000a23f627223 */ /* 0x080fe20000010062 */
[----:B------:R-:W-:Y:S01]  /*1030*/  FADD.FTZ R121, R162, R121 ;  /* 0x00000079a2797221 */ /* 0x000fe20000010000 */
[----:B------:R-:W-:Y:S01]  /*1040*/  FMUL.FTZ R162, R85, R162 ;  /* 0x000000a255a27220 */ /* 0x000fe20000410000 */
[----:B------:R-:W-:Y:S01]  /*1050*/  FADD.FTZ R43, R40, R165 ;  /* 0x000000a5282b7221 */ /* 0x000fe20000010000 */
[----:B------:R-:W-:Y:S01]  /*1060*/  FFMA.FTZ R38, R56, R165, R173 ;  /* 0x000000a538267223 */ /* 0x000fe200000100ad */
[----:B------:R-:W-:Y:S01]  /*1070*/  SHF.L.U32 R166, R166, 0x10, RZ ;  /* 0x00000010a6a67819 */ /* 0x000fe200000006ff */
[----:B------:R-:W-:Y:S01]  /*1080*/  FADD.FTZ R191, -R186, R58 ;  /* 0x0000003ababf7221 */ /* 0x000fe20000010100 */
[----:B------:R-:W-:Y:S01]  /*1090*/  FMUL.FTZ R167, R142, R183 ;  /* 0x000000b78ea77220 */ /* 0x000fe20000410000 */
[----:B------:R-:W-:Y:S01]  /*10a0*/  FADD.FTZ R40, R43, R162 ;  /* 0x000000a22b287221 */ /* 0x000fe20000010000 */
[----:B------:R-:W-:Y:S01]  /*10b0*/  FMUL.FTZ R58, R156, R181 ;  /* 0x000000b59c3a7220 */ /* 0x000fe20000410000 */
[----:B------:R-:W-:Y:S01]  /*10c0*/  FFMA.FTZ R43, R63, R162, R38 ;  /* 0x000000a23f2b7223 */ /* 0x000fe20000010026 */
[----:B------:R-:W-:Y:S01]  /*10d0*/  FADD.FTZ R122, R164, R122 ;  /* 0x0000007aa47a7221 */ /* 0x000fe20000010000 */
[----:B------:R-:W-:Y:S01]  /*10e0*/  FFMA.FTZ R99, R56, R164, R99 ;  /* 0x000000a438637223 */ /* 0x000fe20000010063 */
[C---:B------:R-:W-:Y:S01]  /*10f0*/  PRMT R178, R65.reuse, 0x7632, R178 ;  /* 0x0000763241b27816 */ /* 0x040fe200000000b2 */
[----:B------:R-:W-:Y:S01]  /*1100*/  FMUL.FTZ R164, R84, R166 ;  /* 0x000000a654a47220 */ /* 0x000fe20000410000 */
[----:B------:R-:W-:Y:S01]  /*1110*/  SHF.L.U32 R180, R65, 0x10, RZ ;  /* 0x0000001041b47819 */ /* 0x000fe200000006ff */
[----:B------:R-:W-:Y:S01]  /*1120*/  FADD.FTZ R173, R40, R167 ;  /* 0x000000a728ad7221 */ /* 0x000fe20000010000 */
        /* <DEDUP_REMOVED lines=8> */
[----:B------:R-:W-:Y:S01]  /*11b0*/  PRMT R36, R67, 0x7632, R36 ;  /* 0x0000763243247816 */ /* 0x000fe20000000024 */
[----:B------:R-:W-:Y:S01]  /*11c0*/  FADD.FTZ R117, R160, R117 ;  /* 0x00000075a0757221 */ /* 0x000fe20000010000 */
[----:B------:R-:W-:Y:S01]  /*11d0*/  FFMA.FTZ R94, R53, R160, R94 ;  /* 0x000000a0355e7223 */ /* 0x000fe2000001005e */
[----:B------:R-:W-:Y:S01]  /*11e0*/  FADD.FTZ R37, -R186, R71 ;  /* 0x00000047ba257221 */ /* 0x000fe20000010100 */
[----:B------:R-:W-:Y:S01]  /*11f0*/  FMUL.FTZ R160, R83, R168 ;  /* 0x000000a853a07220 */ /* 0x000fe20000410000 */
[----:B------:R-:W-:Y:S01]  /*1200*/  FADD.FTZ R173, R40, R169 ;  /* 0x000000a928ad7221 */ /* 0x000fe20000010000 */
[----:B------:R-:W-:Y:S01]  /*1210*/  FMUL.FTZ R71, R156, R189 ;  /* 0x000000bd9c477220 */ /* 0x000fe20000410000 */
[----:B------:R-:W-:Y:S01]  /*1220*/  FFMA.FTZ R38, R62, R169, R43 ;  /* 0x000000a93e267223 */ /* 0x000fe2000001002b */
[----:B------:R-:W-:Y:S01]  /*1230*/  FADD.FTZ R195, -R186, R59 ;  /* 0x0000003bbac37221 */ /* 0x000fe20000010100 */
[----:B------:R-:W-:Y:S01]  /*1240*/  SHF.L.U32 R172, R172, 0x10, RZ ;  /* 0x00000010acac7819 */ /* 0x000fe200000006ff */
[----:B------:R-:W-:Y:S01]  /*1250*/  FMUL.FTZ R59, R140, R193 ;  /* 0x000000c18c3b7220 */ /* 0x000fe20000410000 */
[----:B------:R-:W-:Y:S01]  /*1260*/  SHF.L.U32 R179, R36, 0x10, RZ ;  /* 0x0000001024b37819 */ /* 0x000fe200000006ff */
[----:B------:R-:W-:Y:S01]  /*1270*/  FADD.FTZ R36, R173, R160 ;  /* 0x000000a0ad247221 */ /* 0x000fe20000010000 */
[----:B------:R-:W-:Y:S01]  /*1280*/  FMUL.FTZ R48, R156, R191 ;  /* 0x000000bf9c307220 */ /* 0x000fe20000410000 */
[----:B------:R-:W-:Y:S01]  /*1290*/  FFMA.FTZ R43, R71, R160, R38 ;  /* 0x000000a0472b7223 */ /* 0x000fe20000010026 */
[----:B------:R-:W-:Y:S01]  /*12a0*/  FFMA.FTZ R100, R65, R166, R100 ;  /* 0x000000a641647223 */ /* 0x000fe20000010064 */
[----:B------:R-:W-:Y:S01]  /*12b0*/  FADD.FTZ R123, R166, R123 ;  /* 0x0000007ba67b7221 */ /* 0x000fe20000010000 */
[----:B------:R-:W-:Y:S01]  /*12c0*/  FADD.FTZ R41, -R186, R69 ;  /* 0x00000045ba297221 */ /* 0x000fe20000010100 */
[----:B------:R-:W-:Y:S01]  /*12d0*/  FMUL.FTZ R166, R82, R172 ;  /* 0x000000ac52a67220 */ /* 0x000fe20000410000 */
[----:B------:R-:W-:Y:S01]  /*12e0*/  FADD.FTZ R173, R36, R59 ;  /* 0x0000003b24ad7221 */ /* 0x000fe20000010000 */
[----:B------:R-:W-:Y:S01]  /*12f0*/  FADD.FTZ R197, -R186, R60 ;  /* 0x0000003cbac57221 */ /* 0x000fe20000010100 */
[----:B------:R-:W-:Y:S01]  /*1300*/  FMUL.FTZ R69, R156, R195 ;  /* 0x000000c39c457220 */ /* 0x000fe20000410000 */
[----:B------:R-:W-:Y:S01]  /*1310*/  FFMA.FTZ R36, R48, R59, R43 ;  /* 0x0000003b30247223 */ /* 0x000fe2000001002b */
[----:B------:R-:W-:Y:S01]  /*1320*/  FADD.FTZ R205, -R186, R68 ;  /* 0x00000044bacd7221 */ /* 0x000fe20000010100 */
        /* <DEDUP_REMOVED lines=15> */
[----:B------:R-:W-:Y:S01]  /*1420*/  FMUL.FTZ R70, R138, R180 ;  /* 0x000000b48a467220 */ /* 0x000fe20000410000 */
[----:B------:R-:W-:Y:S01]  /*1430*/  FADD.FTZ R43, R43, R168 ;  /* 0x000000a82b2b7221 */ /* 0x000fe20000010000 */
[C---:B------:R-:W-:Y:S01]  /*1440*/  FMUL.FTZ R161, R156.reuse, R201 ;  /* 0x000000c99ca17220 */ /* 0x040fe20000410000 */
[----:B------:R-:W-:Y:S01]  /*1450*/  FFMA.FTZ R36, R163, R168, R36 ;  /* 0x000000a8a3247223 */ /* 0x000fe20000010024 */
[----:B------:R-:W-:Y:S01]  /*1460*/  FMUL.FTZ R60, R156, R203 ;  /* 0x000000cb9c3c7220 */ /* 0x000fe20000410000 */
[----:B------:R-:W-:Y:S01]  /*1470*/  FADD.FTZ R126, R170, R126 ;  /* 0x0000007eaa7e7221 */ /* 0x000fe20000010000 */
[----:B------:R-:W-:Y:S01]  /*1480*/  FFMA.FTZ R103, R62, R170, R103 ;  /* 0x000000aa3e677223 */ /* 0x000fe20000010067 */
[----:B------:R-:W-:Y:S01]  /*1490*/  FMUL.FTZ R170, R156, R41 ;  /* 0x000000299caa7220 */ /* 0x000fe20000410000 */
[-C--:B------:R-:W-:Y:S01]  /*14a0*/  FMUL.FTZ R173, R80, R175.reuse ;  /* 0x000000af50ad7220 */ /* 0x080fe20000410000 */
[----:B------:R-:W-:Y:S01]  /*14b0*/  FADD.FTZ R38, R43, R70 ;  /* 0x000000462b267221 */ /* 0x000fe20000010000 */
[----:B------:R-:W-:Y:S01]  /*14c0*/  FFMA.FTZ R41, R161, R70, R36 ;  /* 0x00000046a1297223 */ /* 0x000fe20000010024 */
[----:B------:R-:W-:Y:S01]  /*14d0*/  FFMA.FTZ R107, R60, R175, R107 ;  /* 0x000000af3c6b7223 */ /* 0x000fe2000001006b */
[----:B------:R-:W-:Y:S01]  /*14e0*/  FADD.FTZ R130, R175, R130 ;  /* 0x00000082af827221 */ /* 0x000fe20000010000 */
[----:B------:R-:W-:Y:S01]  /*14f0*/  FFMA.FTZ R92, R49, R158, R92 ;  /* 0x0000009e315c7223 */ /* 0x000fe2000001005c */
[----:B------:R-:W-:Y:S01]  /*1500*/  FADD.FTZ R115, R158, R115 ;  /* 0x000000739e737221 */ /* 0x000fe20000010000 */
[----:B------:R-:W-:Y:S01]  /*1510*/  FMUL.FTZ R175, R156, R39 ;  /* 0x000000279caf7220 */ /* 0x000fe20000410000 */
[----:B------:R-:W-:Y:S01]  /*1520*/  SHF.L.U32 R182, R182, 0x10, RZ ;  /* 0x00000010b6b67819 */ /* 0x000fe200000006ff */
[----:B------:R-:W-:Y:S01]  /*1530*/  FMUL.FTZ R158, R137, R184 ;  /* 0x000000b8899e7220 */ /* 0x000fe20000410000 */
[----:B------:R-:W-:Y:S01]  /*1540*/  FADD.FTZ R39, R38, R173 ;  /* 0x000000ad26277221 */ /* 0x000fe20000010000 */
[----:B------:R-:W-:Y:S01]  /*1550*/  FMUL.FTZ R171, R156, R205 ;  /* 0x000000cd9cab7220 */ /* 0x000fe20000410000 */
[----:B------:R-:W-:Y:S01]  /*1560*/  FFMA.FTZ R36, R60, R173, R41 ;  /* 0x000000ad3c247223 */ /* 0x000fe20000010029 */
[----:B------:R-:W-:Y:S01]  /*1570*/  SHF.L.U32 R67, R67, 0x10, RZ ;  /* 0x0000001043437819 */ /* 0x000fe200000006ff */
        /* <DEDUP_REMOVED lines=53> */
.L_x_4090:
        /* <DEDUP_REMOVED lines=13> */
.L_x_4078:
        /* <DEDUP_REMOVED lines=9> */
[----:B------:R-:W-:Y:S02]  /*1a30*/  LOP3.LUT P3, RZ, R74, 0xff000000, RZ, 0xc0, !PT ;  /* 0xff0000004aff7812 */ /* 0x000fe4000786c0ff */
        /* <DEDUP_REMOVED lines=9> */
[----:B------:R-:W-:Y:S02]  /*1ad0*/  MOV R38, R74 ;  /* 0x0000004a00267202 */ /* 0x000fe40000000f00 */
[----:B-1----:R-:W-:Y:S01]  /*1ae0*/  FADD.FTZ R179, R179, R40 ;  /* 0x00000028b3b37221 */ /* 0x002fe20000010000 */
[----:B------:R-:W-:Y:S01]  /*1af0*/  FADD.FTZ R36, R36, R41 ;  /* 0x0000002924247221 */ /* 0x000fe20000010000 */
[----:B------:R-:W-:Y:S02]  /*1b00*/  LOP3.LUT P6, RZ, R38, 0xff, RZ, 0xc0, !PT ;  /* 0x000000ff26ff7812 */ /* 0x000fe400078cc0ff */
[----:B------:R-:W-:Y:S01]  /*1b10*/  FADD.FTZ R42, R42, R179 ;  /* 0x000000b32a2a7221 */ /* 0x000fe20000010000 */
[----:B------:R-:W-:-:S03]  /*1b20*/  FADD.FTZ R37, R43, R36 ;  /* 0x000000242b257221 */ /* 0x000fc60000010000 */
[----:B------:R-:W-:Y:S01]  /*1b30*/  FMUL.FTZ R42, R42, UR10 ;  /* 0x0000000a2a2a7c20 */ /* 0x000fe20008410000 */
[----:B------:R-:W-:-:S04]  /*1b40*/  FMUL.FTZ R37, R37, UR10 ;  /* 0x0000000a25257c20 */ /* 0x000fc80008410000 */
[----:B------:R-:W-:Y:S02]  /*1b50*/  FSEL R36, R42, RZ, !P2 ;  /* 0x000000ff2a247208 */ /* 0x000fe40005000000 */
[----:B------:R-:W-:-:S03]  /*1b60*/  ISETP.NE.U32.AND P2, PT, R76, RZ, PT ;  /* 0x000000ff4c00720c */ /* 0x000fc60003f45070 */
[-CC-:B------:R-:W-:Y:S01]  /*1b70*/  FFMA.FTZ R0, R0, R37.reuse, R36.reuse ;  /* 0x0000002500007223 */ /* 0x180fe20000010024 */
[----:B------:R-:W-:Y:S01]  /*1b80*/  ISETP.NE.AND.EX P2, PT, R77, RZ, PT, P2 ;  /* 0x000000ff4d00720c */ /* 0x000fe20003f45320 */
[-CC-:B------:R-:W-:Y:S01]  /*1b90*/  FFMA.FTZ R45, R45, R37.reuse, R36.reuse ;  /* 0x000000252d2d7223 */ /* 0x180fe20000010024 */
[-C--:B------:R-:W-:Y:S01]  /*1ba0*/  FFMA.FTZ R46, R46, R37.reuse, R36 ;  /* 0x000000252e2e7223 */ /* 0x080fe20000010024 */
[----:B------:R-:W-:Y:S01]  /*1bb0*/  FADD.FTZ R41, R55, -R0 ;  /* 0x8000000037297221 */ /* 0x000fe20000010000 */
[-CC-:B------:R-:W-:Y:S01]  /*1bc0*/  FFMA.FTZ R49, R49, R37.reuse, R36.reuse ;  /* 0x0000002531317223 */ /* 0x180fe20000010024 */
[----:B------:R-:W-:Y:S01]  /*1bd0*/  FFMA.FTZ R50, R50, R37, R36 ;  /* 0x0000002532327223 */ /* 0x000fe20000010024 */
[----:B------:R-:W-:Y:S01]  /*1be0*/  FADD.FTZ R45, R64, -R45 ;  /* 0x8000002d402d7221 */ /* 0x000fe20000010000 */
[----:B------:R-:W-:Y:S01]  /*1bf0*/  FADD.FTZ R43, R57, -R46 ;  /* 0x8000002e392b7221 */ /* 0x000fe20000010000 */
[----:B------:R-:W-:Y:S01]  /*1c00*/  FADD.FTZ R49, R66, -R49 ;  /* 0x8000003142317221 */ /* 0x000fe20000010000 */
[C---:B------:R-:W-:Y:S01]  /*1c10*/  FMUL.FTZ R41, R156.reuse, R41 ;  /* 0x000000299c297220 */ /* 0x040fe20000410000 */
[----:B------:R-:W-:Y:S01]  /*1c20*/  FADD.FTZ R61, R61, -R50 ;  /* 0x800000323d3d7221 */ /* 0x000fe20000010000 */
[C---:B------:R-:W-:Y:S01]  /*1c30*/  FMUL.FTZ R0, R156.reuse, R45 ;  /* 0x0000002d9c007220 */ /* 0x040fe20000410000 */
[----:B------:R-:W-:Y:S01]  /*1c40*/  FMUL.FTZ R43, R156, R43 ;  /* 0x0000002b9c2b7220 */ /* 0x000fe20000410000 */
[----:B------:R-:W-:Y:S01]  /*1c50*/  @P2 FADD.FTZ R41, R4, R41 ;  /* 0x0000002904292221 */ /* 0x000fe20000010000 */
[C---:B------:R-:W-:Y:S01]  /*1c60*/  FMUL.FTZ R46, R156.reuse, R49 ;  /* 0x000000319c2e7220 */ /* 0x040fe20000410000 */
[----:B------:R-:W-:Y:S01]  /*1c70*/  FMUL.FTZ R45, R156, R61 ;  /* 0x0000003d9c2d7220 */ /* 0x000fe20000410000 */
[----:B------:R-:W-:Y:S01]  /*1c80*/  @P2 FADD.FTZ R0, R5, R0 ;  /* 0x0000000005002221 */ /* 0x000fe20000010000 */
[----:B------:R-:W-:Y:S01]  /*1c90*/  @P2 FADD.FTZ R43, R6, R43 ;  /* 0x0000002b062b2221 */ /* 0x000fe20000010000 */
[-C--:B------:R-:W-:Y:S01]  /*1ca0*/  FMUL.FTZ R38, R41, R152.reuse ;  /* 0x0000009829267220 */ /* 0x080fe20000410000 */
[----:B------:R-:W-:Y:S01]  /*1cb0*/  @P2 FADD.FTZ R46, R7, R46 ;  /* 0x0000002e072e2221 */ /* 0x000fe20000010000 */
[----:B------:R-:W-:Y:S01]  /*1cc0*/  @P2 FADD.FTZ R45, R8, R45 ;  /* 0x0000002d082d2221 */ /* 0x000fe20000010000 */
[-C--:B------:R-:W-:Y:S01]  /*1cd0*/  FMUL.FTZ R39, R0, R152.reuse ;  /* 0x0000009800277220 */ /* 0x080fe20000410000 */
[-C--:B------:R-:W-:Y:S01]  /*1ce0*/  FMUL.FTZ R40, R43, R152.reuse ;  /* 0x000000982b287220 */ /* 0x080fe20000410000 */
[-CC-:B------:R-:W-:Y:S01]  /*1cf0*/  FFMA.FTZ R51, R51, R37.reuse, R36.reuse ;  /* 0x0000002533337223 */ /* 0x180fe20000010024 */
[----:B------:R-:W-:Y:S01]  /*1d00*/  FMUL.FTZ R38, R38, UR11 ;  /* 0x0000000b26267c20 */ /* 0x000fe20008410000 */
[-C--:B------:R-:W-:Y:S01]  /*1d10*/  FMUL.FTZ R42, R46, R152.reuse ;  /* 0x000000982e2a7220 */ /* 0x080fe20000410000 */
[----:B------:R-:W-:Y:S01]  /*1d20*/  FMUL.FTZ R49, R45, R152 ;  /* 0x000000982d317220 */ /* 0x000fe20000410000 */
[----:B------:R-:W-:Y:S01]  /*1d30*/  FMUL.FTZ R39, R39, UR11 ;  /* 0x0000000b27277c20 */ /* 0x000fe20008410000 */
[----:B------:R-:W-:Y:S01]  /*1d40*/  FMUL.FTZ R40, R40, UR11 ;  /* 0x0000000b28287c20 */ /* 0x000fe20008410000 */
[----:B------:R-:W-:Y:S01]  /*1d50*/  FADD.FTZ R51, R54, -R51 ;  /* 0x8000003336337221 */ /* 0x000fe20000010000 */
[----:B------:R-:W-:Y:S01]  /*1d60*/  FMUL.FTZ R42, R42, UR11 ;  /* 0x0000000b2a2a7c20 */ /* 0x000fe20008410000 */
[-CC-:B------:R-:W-:Y:S01]  /*1d70*/  FFMA.FTZ R53, R53, R37.reuse, R36.reuse ;  /* 0x0000002535357223 */ /* 0x180fe20000010024 */
[----:B------:R-:W-:Y:S01]  /*1d80*/  FSEL R38, R38, RZ, P6 ;  /* 0x000000ff26267208 */ /* 0x000fe20003000000 */
[----:B------:R-:W-:Y:S01]  /*1d90*/  FMUL.FTZ R49, R49, UR11 ;  /* 0x0000000b31317c20 */ /* 0x000fe20008410000 */
[----:B------:R-:W-:Y:S01]  /*1da0*/  FFMA.FTZ R44, R44, R37, R36 ;  /* 0x000000252c2c7223 */ /* 0x000fe20000010024 */
[----:B------:R-:W-:Y:S01]  /*1db0*/  LOP3.LUT P6, RZ, R75, 0xff, RZ, 0xc0, !PT ;  /* 0x000000ff4bff7812 */ /* 0x000fe200078cc0ff */
[----:B------:R-:W-:Y:S01]  /*1dc0*/  FMUL.FTZ R64, R156, R51 ;  /* 0x000000339c407220 */ /* 0x000fe20000410000 */
[----:B------:R-:W-:Y:S01]  /*1dd0*/  FSEL R55, R39, RZ, P1 ;  /* 0x000000ff27377208 */ /* 0x000fe20000800000 */
[----:B------:R-:W-:Y:S01]  /*1de0*/  FADD.FTZ R53, R52, -R53 ;  /* 0x8000003534357221 */ /* 0x000fe20000010000 */
[----:B------:R-:W-:Y:S01]  /*1df0*/  MOV R50, R72 ;  /* 0x0000004800327202 */ /* 0x000fe20000000f00 */
[----:B------:R-:W-:Y:S01]  /*1e00*/  FADD.FTZ R47, R47, -R44 ;  /* 0x8000002c2f2f7221 */ /* 0x000fe20000010000 */
[----:B------:R-:W-:Y:S01]  /*1e10*/  FSEL R39, R40, RZ, P5 ;  /* 0x000000ff28277208 */ /* 0x000fe20002800000 */
[----:B------:R-:W-:Y:S01]  /*1e20*/  FFMA.FTZ R63, R63, R37, R36 ;  /* 0x000000253f3f7223 */ /* 0x000fe20000010024 */
[----:B------:R-:W-:Y:S01]  /*1e30*/  FSEL R40, R42, RZ, P3 ;  /* 0x000000ff2a287208 */ /* 0x000fe20001800000 */
[----:B------:R-:W-:Y:S01]  /*1e40*/  @P2 FADD.FTZ R64, R11, R64 ;  /* 0x000000400b402221 */ /* 0x000fe20000010000 */
[----:B------:R-:W-:Y:S01]  /*1e50*/  FSEL R42, R49, RZ, P6 ;  /* 0x000000ff312a7208 */ /* 0x000fe20003000000 */
[----:B------:R-:W-:Y:S01]  /*1e60*/  FADD.FTZ R63, R162, -R63 ;  /* 0x8000003fa23f7221 */ /* 0x000fe20000010000 */
[----:B------:R-:W-:Y:S01]  /*1e70*/  LOP3.LUT P6, RZ, R50, 0xff, RZ, 0xc0, !PT ;  /* 0x000000ff32ff7812 */ /* 0x000fe200078cc0ff */
[C---:B------:R-:W-:Y:S01]  /*1e80*/  FMUL.FTZ R50, R156.reuse, R53 ;  /* 0x000000359c327220 */ /* 0x040fe20000410000 */
[----:B------:R-:W-:Y:S01]  /*1e90*/  FMUL.FTZ R47, R156, R47 ;  /* 0x0000002f9c2f7220 */ /* 0x000fe20000410000 */
[----:B------:R-:W-:Y:S01]  /*1ea0*/  FFMA.FTZ R57, R71, R37, R36 ;  /* 0x0000002547397223 */ /* 0x000fe20000010024 */
[-C--:B------:R-:W-:Y:S01]  /*1eb0*/  FMUL.FTZ R52, R64, R152.reuse ;  /* 0x0000009840347220 */ /* 0x080fe20000410000 */
[----:B------:R-:W-:Y:S01]  /*1ec0*/  @P2 FADD.FTZ R50, R9, R50 ;  /* 0x0000003209322221 */ /* 0x000fe20000010000 */
[----:B------:R-:W-:Y:S01]  /*1ed0*/  @P2 FADD.FTZ R47, R10, R47 ;  /* 0x0000002f0a2f2221 */ /* 0x000fe20000010000 */
[----:B------:R-:W-:Y:S01]  /*1ee0*/  FMUL.FTZ R74, R156, R63 ;  /* 0x0000003f9c4a7220 */ /* 0x000fe20000410000 */
[----:B------:R-:W-:Y:S01]  /*1ef0*/  FFMA.FTZ R56, R56, R37, R36 ;  /* 0x0000002538387223 */ /* 0x000fe20000010024 */
[----:B------:R-:W-:Y:S01]  /*1f00*/  FADD.FTZ R57, R160, -R57 ;  /* 0x80000039a0397221 */ /* 0x000fe20000010000 */
[----:B------:R-:W-:Y:S01]  /*1f10*/  FMUL.FTZ R52, R52, UR11 ;  /* 0x0000000b34347c20 */ /* 0x000fe20008410000 */
[----:B------:R-:W-:Y:S01]  /*1f20*/  LOP3.LUT P3, RZ, R75, 0xff000000, RZ, 0xc0, !PT ;  /* 0xff0000004bff7812 */ /* 0x000fe2000786c0ff */
[-C--:B------:R-:W-:Y:S01]  /*1f30*/  FMUL.FTZ R44, R50, R152.reuse ;  /* 0x00000098322c7220 */ /* 0x080fe20000410000 */
[-C--:B------:R-:W-:Y:S01]  /*1f40*/  FMUL.FTZ R49, R47, R152.reuse ;  /* 0x000000982f317220 */ /* 0x080fe20000410000 */
[----:B------:R-:W-:Y:S01]  /*1f50*/  @P2 FADD.FTZ R74, R13, R74 ;  /* 0x0000004a0d4a2221 */ /* 0x000fe20000010000 */
[----:B------:R-:W-:Y:S01]  /*1f60*/  FADD.FTZ R165, R165, -R56 ;  /* 0x80000038a5a57221 */ /* 0x000fe20000010000 */
[----:B------:R-:W-:Y:S01]  /*1f70*/  FMUL.FTZ R76, R156, R57 ;  /* 0x000000399c4c7220 */ /* 0x000fe20000410000 */
[----:B------:R-:W-:Y:S01]  /*1f80*/  FMUL.FTZ R44, R44, UR11 ;  /* 0x0000000b2c2c7c20 */ /* 0x000fe20008410000 */
[----:B------:R-:W-:Y:S01]  /*1f90*/  FSEL R61, R52, RZ, P3 ;  /* 0x000000ff343d7208 */ /* 0x000fe20001800000 */
[----:B------:R-:W-:Y:S01]  /*1fa0*/  FMUL.FTZ R51, R49, UR11 ;  /* 0x0000000b31337c20 */ /* 0x000fe20008410000 */
[----:B------:R-:W-:Y:S01]  /*1fb0*/  LOP3.LUT P1, RZ, R75, 0xff00, RZ, 0xc0, !PT ;  /* 0x0000ff004bff7812 */ /* 0x000fe2000782c0ff */
[-C--:B------:R-:W-:Y:S01]  /*1fc0*/  FMUL.FTZ R52, R74, R152.reuse ;  /* 0x000000984a347220 */ /* 0x080fe20000410000 */
[----:B------:R-:W-:Y:S01]  /*1fd0*/  FMUL.FTZ R49, R156, R165 ;  /* 0x000000a59c317220 */ /* 0x000fe20000410000 */
[----:B------:R-:W-:Y:S01]  /*1fe0*/  @P2 FADD.FTZ R76, R17, R76 ;  /* 0x0000004c114c2221 */ /* 0x000fe20000010000 */
[-CC-:B------:R-:W-:Y:S01]  /*1ff0*/  FFMA.FTZ R65, R65, R37.reuse, R36.reuse ;  /* 0x0000002541417223 */ /* 0x180fe20000010024 */
[-CC-:B------:R-:W-:Y:S01]  /*2000*/  FFMA.FTZ R58, R58, R37.reuse, R36.reuse ;  /* 0x000000253a3a7223 */ /* 0x180fe20000010024 */
[-CC-:B------:R-:W-:Y:S01]  /*2010*/  FFMA.FTZ R62, R62, R37.reuse, R36.reuse ;  /* 0x000000253e3e7223 */ /* 0x180fe20000010024 */
[----:B------:R-:W-:Y:S01]  /*2020*/  FSEL R53, R44, RZ, P1 ;  /* 0x000000ff2c357208 */ /* 0x000fe20000800000 */
[----:B------:R-:W-:Y:S01]  /*2030*/  FMUL.FTZ R52, R52, UR11 ;  /* 0x0000000b34347c20 */ /* 0x000fe20008410000 */
        /* <DEDUP_REMOVED lines=10> */
[----:B------:R-:W-:Y:S01]  /*20e0*/  LOP3.LUT P5, RZ, R75, 0xff0000, RZ, 0xc0, !PT ;  /* 0x00ff00004bff7812 */ /* 0x000fe200078ac0ff */
[----:B------:R-:W-:Y:S01]  /*20f0*/  @P2 FADD.FTZ R49, R12, R49 ;  /* 0x000000310c312221 */ /* 0x000fe20000010000 */
[----:B------:R-:W-:Y:S01]  /*2100*/  LOP3.LUT P1, RZ, R72, 0xff00, RZ, 0xc0, !PT ;  /* 0x0000ff0048ff7812 */ /* 0x000fe2000782c0ff */
[-C--:B------:R-:W-:Y:S01]  /*2110*/  FMUL.FTZ R36, R76, R152.reuse ;  /* 0x000000984c247220 */ /* 0x080fe20000410000 */
[----:B------:R-:W-:Y:S01]  /*2120*/  FADD.FTZ R65, R164, -R65 ;  /* 0x80000041a4417221 */ /* 0x000fe20000010000 */
[----:B------:R-:W-:Y:S01]  /*2130*/  FSEL R56, R51, RZ, P5 ;  /* 0x000000ff33387208 */ /* 0x000fe20002800000 */
[-C--:B------:R-:W-:Y:S01]  /*2140*/  FMUL.FTZ R44, R49, R152.reuse ;  /* 0x00000098312c7220 */ /* 0x080fe20000410000 */
[----:B------:R-:W-:Y:S01]  /*2150*/  FSEL R63, R52, RZ, P1 ;  /* 0x000000ff343f7208 */ /* 0x000fe20000800000 */
[----:B------:R-:W-:Y:S01]  /*2160*/  FMUL.FTZ R36, R36, UR11 ;  /* 0x0000000b24247c20 */ /* 0x000fe20008410000 */
[----:B------:R-:W-:Y:S01]  /*2170*/  FADD.FTZ R167, R167, -R58 ;  /* 0x8000003aa7a77221 */ /* 0x000fe20000010000 */
[----:B------:R-:W-:Y:S01]  /*2180*/  LOP3.LUT P5, RZ, R72, 0xff0000, RZ, 0xc0, !PT ;  /* 0x00ff000048ff7812 */ /* 0x000fe200078ac0ff */
[----:B------:R-:W-:Y:S01]  /*2190*/  FMUL.FTZ R44, R44, UR11 ;  /* 0x0000000b2c2c7c20 */ /* 0x000fe20008410000 */
[----:B------:R-:W-:Y:S01]  /*21a0*/  LOP3.LUT P3, RZ, R72, 0xff000000, RZ, 0xc0, !PT ;  /* 0xff00000048ff7812 */ /* 0x000fe2000786c0ff */
[----:B------:R-:W-:Y:S01]  /*21b0*/  FMUL.FTZ R72, R156, R65 ;  /* 0x000000419c487220 */ /* 0x000fe20000410000 */
[----:B------:R-:W-:Y:S01]  /*21c0*/  LOP3.LUT P1, RZ, R73, 0xff00, RZ, 0xc0, !PT ;  /* 0x0000ff0049ff7812 */ /* 0x000fe2000782c0ff */
[----:B------:R-:W-:Y:S01]  /*21d0*/  FADD.FTZ R59, R59, -R48 ;  /* 0x800000303b3b7221 */ /* 0x000fe20000010000 */
[----:B------:R-:W-:Y:S01]  /*21e0*/  FADD.FTZ R159, R68, -R159 ;  /* 0x8000009f449f7221 */ /* 0x000fe20000010000 */
[----:B------:R-:W-:Y:S01]  /*21f0*/  FMUL.FTZ R51, R156, R167 ;  /* 0x000000a79c337220 */ /* 0x000fe20000410000 */
[----:B------:R-:W-:Y:S01]  /*2200*/  FSEL R68, R36, RZ, P1 ;  /* 0x000000ff24447208 */ /* 0x000fe20000800000 */
[----:B------:R-:W-:Y:S01]  /*2210*/  @P2 FADD.FTZ R72, R15, R72 ;  /* 0x000000480f482221 */ /* 0x000fe20000010000 */
[----:B------:R-:W-:Y:S01]  /*2220*/  ISETP.NE.U32.AND P1, PT, RZ, UR12, PT ;  /* 0x0000000cff007c0c */ /* 0x000fe2000bf25070 */
[----:B------:R-:W-:Y:S01]  /*2230*/  FADD.FTZ R37, R67, -R174 ;  /* 0x800000ae43257221 */ /* 0x000fe20000010000 */
[----:B------:R-:W-:Y:S01]  /*2240*/  FADD.FTZ R169, R169, -R62 ;  /* 0x8000003ea9a97221 */ /* 0x000fe20000010000 */
[----:B------:R-:W-:Y:S01]  /*2250*/  FMUL.FTZ R67, R156, R59 ;  /* 0x0000003b9c437220 */ /* 0x000fe20000410000 */
[----:B------:R-:W-:Y:S01]  /*2260*/  @P2 FADD.FTZ R51, R14, R51 ;  /* 0x000000330e332221 */ /* 0x000fe20000010000 */
[----:B------:R-:W-:Y:S01]  /*2270*/  FSEL R62, R44, RZ, P6 ;  /* 0x000000ff2c3e7208 */ /* 0x000fe20003000000 */
[-C--:B------:R-:W-:Y:S01]  /*2280*/  FMUL.FTZ R44, R72, R152.reuse ;  /* 0x00000098482c7220 */ /* 0x080fe20000410000 */
[----:B------:R-:W-:Y:S01]  /*2290*/  ISETP.NE.AND.EX P1, PT, RZ, UR13, PT, P1 ;  /* 0x0000000dff007c0c */ /* 0x000fe2000bf25310 */
[----:B------:R-:W-:Y:S01]  /*22a0*/  FADD.FTZ R69, R166, -R69 ;  /* 0x80000045a6457221 */ /* 0x000fe20000010000 */
[----:B------:R-:W-:Y:S01]  /*22b0*/  @P2 FADD.FTZ R67, R18, R67 ;  /* 0x0000004312432221 */ /* 0x000fe20000010000 */
[----:B------:R-:W-:Y:S01]  /*22c0*/  FMUL.FTZ R65, R156, R169 ;  /* 0x000000a99c417220 */ /* 0x000fe20000410000 */
[-C--:B------:R-:W-:Y:S01]  /*22d0*/  FMUL.FTZ R54, R51, R152.reuse ;  /* 0x0000009833367220 */ /* 0x080fe20000410000 */
[----:B------:R-:W-:Y:S01]  /*22e0*/  FMUL.FTZ R44, R44, UR11 ;  /* 0x0000000b2c2c7c20 */ /* 0x000fe20008410000 */
[----:B------:R-:W-:Y:S01]  /*22f0*/  FADD.FTZ R161, R70, -R161 ;  /* 0x800000a146a17221 */ /* 0x000fe20000010000 */
[C---:B------:R-:W-:Y:S01]  /*2300*/  FMUL.FTZ R70, R156.reuse, R69 ;  /* 0x000000459c467220 */ /* 0x040fe20000410000 */
[----:B------:R-:W-:Y:S01]  /*2310*/  FMUL.FTZ R164, R156, R37 ;  /* 0x000000259ca47220 */ /* 0x000fe20000410000 */
[-C--:B------:R-:W-:Y:S01]  /*2320*/  FMUL.FTZ R37, R67, R152.reuse ;  /* 0x0000009843257220 */ /* 0x080fe20000410000 */
[----:B------:R-:W-:Y:S01]  /*2330*/  @P2 FADD.FTZ R65, R16, R65 ;  /* 0x0000004110412221 */ /* 0x000fe20000010000 */
[----:B------:R-:W-:Y:S01]  /*2340*/  FMUL.FTZ R54, R54, UR11 ;  /* 0x0000000b36367c20 */ /* 0x000fe20008410000 */
[----:B------:R-:W-:Y:S01]  /*2350*/  FMUL.FTZ R159, R156, R159 ;  /* 0x0000009f9c9f7220 */ /* 0x000fe20000410000 */
[----:B------:R-:W-:Y:S01]  /*2360*/  FSEL R71, R44, RZ, P3 ;  /* 0x000000ff2c477208 */ /* 0x000fe20001800000 */
[----:B------:R-:W-:Y:S01]  /*2370*/  FADD.FTZ R163, R168, -R163 ;  /* 0x800000a3a8a37221 */ /* 0x000fe20000010000 */
[----:B------:R-:W-:Y:S01]  /*2380*/  @P2 FADD.FTZ R70, R19, R70 ;  /* 0x0000004613462221 */ /* 0x000fe20000010000 */
[----:B------:R-:W-:Y:S01]  /*2390*/  FMUL.FTZ R161, R156, R161 ;  /* 0x000000a19ca17220 */ /* 0x000fe20000410000 */
[----:B------:R-:W-:Y:S01]  /*23a0*/  FMUL.FTZ R44, R37, UR11 ;  /* 0x0000000b252c7c20 */ /* 0x000fe20008410000 */
[----:B------:R-:W-:Y:S01]  /*23b0*/  FMUL.FTZ R52, R65, R152 ;  /* 0x0000009841347220 */ /* 0x000fe20000410000 */
[----:B------:R-:W-:Y:S01]  /*23c0*/  F2FP.BF16.F32.PACK_AB R37, R40, R39 ;  /* 0x000000272825723e */ /* 0x000fe200000010ff */
[----:B------:R-:W-:Y:S01]  /*23d0*/  FADD.FTZ R171, R158, -R171 ;  /* 0x800000ab9eab7221 */ /* 0x000fe20000010000 */
[----:B------:R-:W-:Y:S01]  /*23e0*/  FSEL R66, R54, RZ, P5 ;  /* 0x000000ff36427208 */ /* 0x000fe20002800000 */
[----:B------:R-:W-:Y:S01]  /*23f0*/  @P2 FADD.FTZ R159, R20, R159 ;  /* 0x0000009f149f2221 */ /* 0x000fe20000010000 */
[----:B------:R-:W-:Y:S01]  /*2400*/  F2FP.BF16.F32.PACK_AB R39, R61, R56 ;  /* 0x000000383d27723e */ /* 0x000fe200000010ff */
[----:B------:R-:W-:Y:S01]  /*2410*/  FMUL.FTZ R158, R156, R163 ;  /* 0x000000a39c9e7220 */ /* 0x000fe20000410000 */
[C---:B------:R-:W-:Y:S01]  /*2420*/  LOP3.LUT P5, RZ, R73.reuse, 0xff0000, RZ, 0xc0, !PT ;  /* 0x00ff000049ff7812 */ /* 0x040fe200078ac0ff */
[-C--:B------:R-:W-:Y:S01]  /*2430*/  FMUL.FTZ R48, R70, R152.reuse ;  /* 0x0000009846307220 */ /* 0x080fe20000410000 */
[----:B------:R-:W0:Y:S01]  /*2440*/  @P1 LDC.64 R56, c[0x0][0x308] ;  /* 0x0000c200ff381b82 */ /* 0x000e220000000a00 */
[----:B------:R-:W-:Y:S01]  /*2450*/  @P2 FADD.FTZ R161, R22, R161 ;  /* 0x000000a116a12221 */ /* 0x000fe20000010000 */
[----:B------:R-:W-:Y:S01]  /*2460*/  FMUL.FTZ R52, R52, UR11 ;  /* 0x0000000b34347c20 */ /* 0x000fe20008410000 */
[----:B------:R-:W-:Y:S01]  /*2470*/  LOP3.LUT P6, RZ, R73, 0xff, RZ, 0xc0, !PT ;  /* 0x000000ff49ff7812 */ /* 0x000fe200078cc0ff */
[----:B------:R-:W-:Y:S01]  /*2480*/  FMUL.FTZ R40, R159, R152 ;  /* 0x000000989f287220 */ /* 0x000fe20000410000 */
[----:B------:R-:W-:Y:S01]  /*2490*/  MOV R54, R2 ;  /* 0x0000000200367202 */ /* 0x000fe20000000f00 */
[----:B------:R-:W-:Y:S01]  /*24a0*/  FMUL.FTZ R48, R48, UR11 ;  /* 0x0000000b30307c20 */ /* 0x000fe20008410000 */
[----:B------:R-:W-:Y:S01]  /*24b0*/  FSEL R157, R44, RZ, P5 ;  /* 0x000000ff2c9d7208 */ /* 0x000fe20002800000 */
[----:B------:R-:W-:Y:S01]  /*24c0*/  @P2 FADD.FTZ R158, R21, R158 ;  /* 0x0000009e159e2221 */ /* 0x000fe20000010000 */
[----:B------:R-:W-:Y:S01]  /*24d0*/  LOP3.LUT P3, RZ, R73, 0xff000000, RZ, 0xc0, !PT ;  /* 0xff00000049ff7812 */ /* 0x000fe2000786c0ff */
[----:B------:R-:W-:Y:S01]  /*24e0*/  FMUL.FTZ R171, R156, R171 ;  /* 0x000000ab9cab7220 */ /* 0x000fe20000410000 */
[----:B------:R-:W-:Y:S01]  /*24f0*/  FMUL.FTZ R44, R161, R152 ;  /* 0x00000098a12c7220 */ /* 0x000fe20000410000 */
[----:B------:R-:W-:Y:S01]  /*2500*/  F2FP.BF16.F32.PACK_AB R36, R55, R38 ;  /* 0x000000263724723e */ /* 0x000fe200000010ff */
[----:B------:R-:W-:Y:S01]  /*2510*/  FMUL.FTZ R40, R40, UR11 ;  /* 0x0000000b28287c20 */ /* 0x000fe20008410000 */
[----:B------:R-:W-:Y:S01]  /*2520*/  FSEL R73, R52, RZ, P6 ;  /* 0x000000ff34497208 */ /* 0x000fe20003000000 */
[----:B------:R-:W-:Y:S01]  /*2530*/  @P2 FADD.FTZ R171, R24, R171 ;  /* 0x000000ab18ab2221 */ /* 0x000fe20000010000 */
[----:B------:R-:W-:Y:S01]  /*2540*/  F2FP.BF16.F32.PACK_AB R38, R53, R42 ;  /* 0x0000002a3526723e */ /* 0x000fe200000010ff */
[-C--:B------:R-:W-:Y:S01]  /*2550*/  FMUL.FTZ R42, R158, R152.reuse ;  /* 0x000000989e2a7220 */ /* 0x080fe20000410000 */
[----:B------:R-:W-:Y:S01]  /*2560*/  LOP3.LUT P6, RZ, R54, 0xff, RZ, 0xc0, !PT ;  /* 0x000000ff36ff7812 */ /* 0x000fe200078cc0ff */
[----:B------:R-:W-:Y:S01]  /*2570*/  FMUL.FTZ R44, R44, UR11 ;  /* 0x0000000b2c2c7c20 */ /* 0x000fe20008410000 */
[----:B------:R-:W-:Y:S01]  /*2580*/  FSEL R166, R48, RZ, P3 ;  /* 0x000000ff30a67208 */ /* 0x000fe20001800000 */
[----:B------:R-:W-:Y:S01]  /*2590*/  FMUL.FTZ R42, R42, UR11 ;  /* 0x0000000b2a2a7c20 */ /* 0x000fe20008410000 */
[----:B------:R-:W-:Y:S01]  /*25a0*/  LOP3.LUT P3, RZ, R2, 0xff0000, RZ, 0xc0, !PT ;  /* 0x00ff000002ff7812 */ /* 0x000fe2000786c0ff */
[----:B------:R-:W1:Y:S01]  /*25b0*/  LDC.64 R54, c[0x0][0x2f8] ;  /* 0x0000be00ff367b82 */ /* 0x000e620000000a00 */
[----:B------:R-:W-:Y:S01]  /*25c0*/  FSEL R69, R40, RZ, P6 ;  /* 0x000000ff28457208 */ /* 0x000fe20003000000 */
[----:B------:R-:W-:Y:S01]  /*25d0*/  FMUL.FTZ R40, R171, R152 ;  /* 0x00000098ab287220 */ /* 0x000fe20000410000 */
[----:B------:R-:W-:Y:S01]  /*25e0*/  LOP3.LUT P5, RZ, R2, 0xff00, RZ, 0xc0, !PT ;  /* 0x0000ff0002ff7812 */ /* 0x000fe200078ac0ff */
[----:B------:R-:W-:Y:S01]  /*25f0*/  FADD.FTZ R173, R173, -R60 ;  /* 0x8000003cadad7221 */ /* 0x000fe20000010000 */
[----:B------:R-:W-:Y:S01]  /*2600*/  FSEL R75, R44, RZ, P3 ;  /* 0x000000ff2c4b7208 */ /* 0x000fe20001800000 */
[----:B------:R-:W-:Y:S01]  /*2610*/  FMUL.FTZ R40, R40, UR11 ;  /* 0x0000000b28287c20 */ /* 0x000fe20008410000 */
[----:B------:R-:W-:Y:S01]  /*2620*/  ISETP.NE.U32.AND P3, PT, RZ, UR12, PT ;  /* 0x0000000cff007c0c */ /* 0x000fe2000bf65070 */
[----:B------:R-:W-:Y:S01]  /*2630*/  FADD.FTZ R177, R177, -R170 ;  /* 0x800000aab1b17221 */ /* 0x000fe20000010000 */
[----:B------:R-:W-:Y:S01]  /*2640*/  LOP3.LUT P6, RZ, R2, 0xff000000, RZ, 0xc0, !PT ;  /* 0xff00000002ff7812 */ /* 0x000fe200078cc0ff */
[----:B------:R-:W-:Y:S01]  /*2650*/  FADD.FTZ R175, R172, -R175 ;  /* 0x800000afacaf7221 */ /* 0x000fe20000010000 */
[----:B------:R-:W-:Y:S01]  /*2660*/  FSEL R2, R42, RZ, P5 ;  /* 0x000000ff2a027208 */ /* 0x000fe20002800000 */
[----:B------:R-:W2:Y:S01]  /*2670*/  @P1 LDC.64 R52, c[0x0][0x308] ;  /* 0x0000c200ff341b82 */ /* 0x000ea20000000a00 */
[----:B------:R-:W-:Y:S01]  /*2680*/  LOP3.LUT P5, RZ, R3, 0xff, RZ, 0xc0, !PT ;  /* 0x000000ff03ff7812 */ /* 0x000fe200078ac0ff */
[C---:B------:R-:W-:Y:S01]  /*2690*/  FMUL.FTZ R160, R156.reuse, R173 ;  /* 0x000000ad9ca07220 */ /* 0x040fe20000410000 */
[----:B------:R-:W-:Y:S01]  /*26a0*/  ISETP.NE.AND.EX P3, PT, RZ, UR13, PT, P3 ;  /* 0x0000000dff007c0c */ /* 0x000fe2000bf65330 */
[C---:B------:R-:W-:Y:S01]  /*26b0*/  FMUL.FTZ R162, R156.reuse, R177 ;  /* 0x000000b19ca27220 */ /* 0x040fe20000410000 */
[----:B------:R-:W-:Y:S01]  /*26c0*/  FMUL.FTZ R175, R156, R175 ;  /* 0x000000af9caf7220 */ /* 0x000fe20000410000 */
[----:B------:R-:W-:Y:S01]  /*26d0*/  FSEL R77, R40, RZ, P5 ;  /* 0x000000ff284d7208 */ /* 0x000fe20002800000 */
[----:B------:R-:W-:Y:S01]  /*26e0*/  @P2 FADD.FTZ R160, R23, R160 ;  /* 0x000000a017a02221 */ /* 0x000fe20000010000 */
[----:B------:R-:W3:Y:S01]  /*26f0*/  @P1 LDC.64 R58, c[0x0][0x308] ;  /* 0x0000c200ff3a1b82 */ /* 0x000ee20000000a00 */
[----:B------:R-:W-:Y:S01]  /*2700*/  SEL R40, R41, R28, P3 ;  /* 0x0000001c29287207 */ /* 0x000fe20001800000 */
[----:B0-----:R-:W-:Y:S01]  /*2710*/  @P1 IMAD.WIDE.U32 R56, R155, 0x20, R56 ;  /* 0x000000209b381825 */ /* 0x001fe200078e0038 */
[----:B------:R-:W-:-:S03]  /*2720*/  SEL R42, R43, R30, P3 ;  /* 0x0000001e2b2a7207 */ /* 0x000fc60001800000 */
[----:B------:R-:W-:Y:S01]  /*2730*/  @P2 FADD.FTZ R162, R25, R162 ;  /* 0x000000a219a22221 */ /* 0x000fe20000010000 */
[----:B------:R-:W-:Y:S01]  /*2740*/  SEL R41, R0, R29, P3 ;  /* 0x0000001d00297207 */ /* 0x000fe20001800000 */
[----:B------:R-:W-:Y:S01]  /*2750*/  @P2 FADD.FTZ R175, R26, R175 ;  /* 0x000000af1aaf2221 */ /* 0x000fe20000010000 */
[----:B------:R-:W-:Y:S01]  /*2760*/  SEL R43, R46, R31, P3 ;  /* 0x0000001f2e2b7207 */ /* 0x000fe20001800000 */
[----:B------:R-:W-:Y:S01]  /*2770*/  FMUL.FTZ R48, R160, R152 ;  /* 0x00000098a0307220 */ /* 0x000fe20000410000 */
[----:B------:R-:W-:Y:S01]  /*2780*/  @P2 FADD.FTZ R164, R27, R164 ;  /* 0x000000a41ba42221 */ /* 0x000fe20000010000 */
[----:B------:R-:W-:Y:S01]  /*2790*/  SEL R44, R45, R32, P3 ;  /* 0x000000202d2c7207 */ /* 0x000fe20001800000 */
[----:B-1----:R-:W-:Y:S01]  /*27a0*/  IMAD.WIDE.U32 R60, R155, 0x10, R54 ;  /* 0x000000109b3c7825 */ /* 0x002fe200078e0036 */
[----:B------:R0:W-:Y:S01]  /*27b0*/  @P1 STG.E.128 desc[UR6][R56.64], R40 ;  /* 0x0000002838001986 */ /* 0x0001e2000c101d06 */
[----:B------:R-:W-:Y:S02]  /*27c0*/  SEL R45, R50, R33, P3 ;  /* 0x00000021322d7207 */ /* 0x000fe40001800000 */
[----:B------:R-:W-:Y:S01]  /*27d0*/  FMUL.FTZ R48, R48, UR11 ;  /* 0x0000000b30307c20 */ /* 0x000fe20008410000 */
[----:B------:R-:W-:Y:S01]  /*27e0*/  SEL R46, R47, R34, P3 ;  /* 0x000000222f2e7207 */ /* 0x000fe20001800000 */
[----:B--2---:R-:W-:Y:S01]  /*27f0*/  @P1 IMAD.WIDE.U32 R52, R154, 0x20, R52 ;  /* 0x000000209a341825 */ /* 0x004fe200078e0034 */
[----:B------:R-:W-:-:S02]  /*2800*/  SEL R47, R64, R35, P3 ;  /* 0x00000023402f7207 */ /* 0x000fc40001800000 */
[----:B------:R-:W-:Y:S01]  /*2810*/  FSEL R156, R48, RZ, P6 ;  /* 0x000000ff309c7208 */ /* 0x000fe20003000000 */
[----:B------:R-:W-:Y:S01]  /*2820*/  IMAD.WIDE.U32 R154, R154, 0x10, R54 ;  /* 0x000000109a9a7825 */ /* 0x000fe200078e0036 */
[C---:B------:R-:W-:Y:S01]  /*2830*/  LOP3.LUT P6, RZ, R3.reuse, 0xff00, RZ, 0xc0, !PT ;  /* 0x0000ff0003ff7812 */ /* 0x040fe200078cc0ff */
[----:B------:R1:W-:Y:S01]  /*2840*/  @P1 STG.E.128 desc[UR6][R56.64+0x10], R44 ;  /* 0x0000102c38001986 */ /* 0x0003e2000c101d06 */
[----:B------:R-:W-:Y:S01]  /*2850*/  LOP3.LUT P5, RZ, R3, 0xff0000, RZ, 0xc0, !PT ;  /* 0x00ff000003ff7812 */ /* 0x000fe200078ac0ff */
[----:B---3--:R-:W-:Y:S01]  /*2860*/  @P1 IMAD.WIDE.U32 R58, R153, 0x20, R58 ;  /* 0x00000020993a1825 */ /* 0x008fe200078e003a */
[----:B------:R-:W-:Y:S01]  /*2870*/  LOP3.LUT P2, RZ, R3, 0xff000000, RZ, 0xc0, !PT ;  /* 0xff00000003ff7812 */ /* 0x000fe2000784c0ff */
[----:B------:R2:W-:Y:S01]  /*2880*/  STG.E.128 desc[UR6][R60.64], R36 ;  /* 0x000000243c007986 */ /* 0x0005e2000c101d06 */
[----:B------:R-:W-:Y:S01]  /*2890*/  SEL R48, R49, R28, P3 ;  /* 0x0000001c31307207 */ /* 0x000fe20001800000 */
[----:B------:R-:W-:Y:S01]  /*28a0*/  IMAD.WIDE.U32 R54, R153, 0x10, R54 ;  /* 0x0000001099367825 */ /* 0x000fe200078e0036 */
[----:B------:R-:W-:-:S02]  /*28b0*/  SEL R50, R51, R30, P3 ;  /* 0x0000001e33327207 */ /* 0x000fc40001800000 */
[-C--:B0-----:R-:W-:Y:S02]  /*28c0*/  SEL R41, R76, R33.reuse, P3 ;  /* 0x000000214c297207 */ /* 0x081fe40001800000 */
[----:B------:R-:W-:Y:S02]  /*28d0*/  SEL R42, R67, R34, P3 ;  /* 0x00000022432a7207 */ /* 0x000fe40001800000 */
[C---:B------:R-:W-:Y:S01]  /*28e0*/  SEL R33, R162.reuse, R33, P3 ;  /* 0x00000021a2217207 */ /* 0x040fe20001800000 */
[----:B------:R-:W-:Y:S01]  /*28f0*/  FMUL.FTZ R162, R162, R152 ;  /* 0x00000098a2a27220 */ /* 0x000fe20000410000 */
[C---:B------:R-:W-:Y:S01]  /*2900*/  SEL R34, R175.reuse, R34, P3 ;  /* 0x00000022af227207 */ /* 0x040fe20001800000 */
[-C--:B------:R-:W-:Y:S01]  /*2910*/  FMUL.FTZ R175, R175, R152.reuse ;  /* 0x00000098afaf7220 */ /* 0x080fe20000410000 */
[----:B------:R-:W-:Y:S01]  /*2920*/  FMUL.FTZ R152, R164, R152 ;  /* 0x00000098a4987220 */ /* 0x000fe20000410000 */
[----:B------:R-:W-:Y:S01]  /*2930*/  FMUL.FTZ R162, R162, UR11 ;  /* 0x0000000ba2a27c20 */ /* 0x000fe20008410000 */
[----:B------:R-:W-:Y:S01]  /*2940*/  SEL R49, R74, R29, P3 ;  /* 0x0000001d4a317207 */ /* 0x000fe20001800000 */
[----:B------:R-:W-:Y:S01]  /*2950*/  FMUL.FTZ R175, R175, UR11 ;  /* 0x0000000bafaf7c20 */ /* 0x000fe20008410000 */
[----:B------:R-:W-:Y:S01]  /*2960*/  FMUL.FTZ R152, R152, UR11 ;  /* 0x0000000b98987c20 */ /* 0x000fe20008410000 */
[----:B------:R-:W-:-:S02]  /*2970*/  SEL R51, R72, R31, P3 ;  /* 0x0000001f48337207 */ /* 0x000fc40001800000 */
[----:B-1----:R-:W-:Y:S02]  /*2980*/  FSEL R46, R162, RZ, P6 ;  /* 0x000000ffa22e7208 */ /* 0x002fe40003000000 */
[----:B------:R-:W-:Y:S01]  /*2990*/  FSEL R47, R175, RZ, P5 ;  /* 0x000000ffaf2f7208 */ /* 0x000fe20002800000 */
[----:B------:R0:W-:Y:S01]  /*29a0*/  @P1 STG.E.128 desc[UR6][R52.64], R48 ;  /* 0x0000003034001986 */ /* 0x0001e2000c101d06 */
[----:B------:R-:W-:Y:S02]  /*29b0*/  FSEL R152, R152, RZ, P2 ;  /* 0x000000ff98987208 */ /* 0x000fe40001000000 */
[----:B------:R-:W-:Y:S02]  /*29c0*/  SEL R40, R65, R32, P3 ;  /* 0x0000002041287207 */ /* 0x000fe40001800000 */
[----:B------:R-:W-:Y:S02]  /*29d0*/  SEL R43, R70, R35, P3 ;  /* 0x00000023462b7207 */ /* 0x000fe40001800000 */
[----:B--2---:R-:W-:-:S02]  /*29e0*/  F2FP.BF16.F32.PACK_AB R36, R63, R62 ;  /* 0x0000003e3f24723e */ /* 0x004fc400000010ff */
[----:B------:R-:W-:Y:S01]  /*29f0*/  F2FP.BF16.F32.PACK_AB R37, R71, R66 ;  /* 0x000000424725723e */ /* 0x000fe200000010ff */
[----:B------:R0:W-:Y:S01]  /*2a00*/  @P1 STG.E.128 desc[UR6][R52.64+0x10], R40 ;  /* 0x0000102834001986 */ /* 0x0001e2000c101d06 */
[----:B------:R-:W-:Y:S02]  /*2a10*/  F2FP.BF16.F32.PACK_AB R38, R68, R73 ;  /* 0x000000494426723e */ /* 0x000fe400000010ff */
[----:B------:R-:W-:Y:S02]  /*2a20*/  F2FP.BF16.F32.PACK_AB R39, R166, R157 ;  /* 0x0000009da627723e */ /* 0x000fe400000010ff */
[----:B------:R-:W-:Y:S02]  /*2a30*/  SEL R28, R159, R28, P3 ;  /* 0x0000001c9f1c7207 */ /* 0x000fe40001800000 */
[----:B------:R-:W-:Y:S01]  /*2a40*/  SEL R29, R158, R29, P3 ;  /* 0x0000001d9e1d7207 */ /* 0x000fe20001800000 */
[----:B------:R0:W-:Y:S01]  /*2a50*/  STG.E.128 desc[UR6][R154.64], R36 ;  /* 0x000000249a007986 */ /* 0x0001e2000c101d06 */
[----:B------:R-:W-:-:S02]  /*2a60*/  SEL R30, R161, R30, P3 ;  /* 0x0000001ea11e7207 */ /* 0x000fc40001800000 */
[----:B------:R-:W-:Y:S02]  /*2a70*/  SEL R31, R160, R31, P3 ;  /* 0x0000001fa01f7207 */ /* 0x000fe40001800000 */
[----:B------:R-:W-:Y:S02]  /*2a80*/  SEL R32, R171, R32, P3 ;  /* 0x00000020ab207207 */ /* 0x000fe40001800000 */
[----:B------:R-:W-:Y:S01]  /*2a90*/  SEL R35, R164, R35, P3 ;  /* 0x00000023a4237207 */ /* 0x000fe20001800000 */
[----:B------:R0:W-:Y:S01]  /*2aa0*/  @P1 STG.E.128 desc[UR6][R58.64], R28 ;  /* 0x0000001c3a001986 */ /* 0x0001e2000c101d06 */
[----:B------:R-:W-:Y:S02]  /*2ab0*/  F2FP.BF16.F32.PACK_AB R44, R2, R69 ;  /* 0x00000045022c723e */ /* 0x000fe400000010ff */
[----:B------:R-:W-:Y:S01]  /*2ac0*/  F2FP.BF16.F32.PACK_AB R45, R156, R75 ;  /* 0x0000004b9c2d723e */ /* 0x000fe200000010ff */
[----:B------:R0:W-:Y:S01]  /*2ad0*/  @P1 STG.E.128 desc[UR6][R58.64+0x10], R32 ;  /* 0x000010203a001986 */ /* 0x0001e2000c101d06 */
[----:B------:R-:W-:-:S02]  /*2ae0*/  F2FP.BF16.F32.PACK_AB R46, R46, R77 ;  /* 0x0000004d2e2e723e */ /* 0x000fc400000010ff */
[----:B------:R-:W-:Y:S02]  /*2af0*/  F2FP.BF16.F32.PACK_AB R47, R152, R47 ;  /* 0x0000002f982f723e */ /* 0x000fe400000010ff */
[----:B------:R-:W-:Y:S02]  /*2b00*/  ISETP.GE.AND P1, PT, R148, UR15, PT ;  /* 0x0000000f94007c0c */ /* 0x000fe4000bf26270 */
[----:B------:R-:W-:Y:S01]  /*2b10*/  SEL R157, RZ, 0x1, P4 ;  /* 0x00000001ff9d7807 */ /* 0x000fe20002000000 */
[----:B------:R0:W-:Y:S10]  /*2b20*/  STG.E.128 desc[UR6][R54.64], R44 ;  /* 0x0000002c36007986 */ /* 0x0001f4000c101d06 */
        /* <DEDUP_REMOVED lines=40> */
.L_x_4076:
        /* <DEDUP_REMOVED lines=23> */
.L_x_4077:
[----:B------:R-:W-:Y:S01]  /*2f20*/  HFMA2.MMA R180, -RZ, RZ, 0, 9.5367431640625e-07 ;  /* 0x00000010ffb47435 */ /* 0x000fe200000001ff */
[----:B------:R-:W-:Y:S02]  /*2f30*/  MOV R179, R38 ;  /* 0x0000002600b37202 */ /* 0x000fe40000000f00 */
[----:B------:R-:W-:Y:S02]  /*2f40*/  MOV R181, 0x1f ;  /* 0x0000001f00b57802 */ /* 0x000fe40000000f00 */
[----:B------:R-:W-:-:S07]  /*2f50*/  MOV R176, 0xffffffff ;  /* 0xffffffff00b07802 */ /* 0x000fce0000000f00 */
[----:B-----5:R-:W-:Y:S05]  /*2f60*/  WARPSYNC.COLLECTIVE R176, `(.L_x_4080) ;  /* 0x00000000b0087348 */ /* 0x020fea0003c00000 */
[----:B------:R0:W1:Y:S02]  /*2f70*/  SHFL.DOWN P3, R178, R179, R180, R181 ;  /* 0x080000b4b3b27389 */ /* 0x00006400000600b5 */
[----:B01---5:R-:W-:Y:S01]  /*2f80*/  ENDCOLLECTIVE ;  /* 0x000000000000791b */ /* 0x023fe20003800000 */
.L_x_4080:
[----:B------:R-:W-:Y:S02]  /*2f90*/  MOV R179, R36 ;  /* 0x0000002400b37202 */ /* 0x000fe40000000f00 */
[----:B------:R-:W-:-:S07]  /*2fa0*/  MOV R37, R178 ;  /* 0x000000b200257202 */ /* 0x000fce0000000f00 */
[----:B------:R-:W-:Y:S05]  /*2fb0*/  WARPSYNC.COLLECTIVE R176, `(.L_x_4081) ;  /* 0x00000000b0087348 */ /* 0x000fea0003c00000 */
[----:B------:R0:W1:Y:S02]  /*2fc0*/  SHFL.DOWN P3, R178, R179, R180, R181 ;  /* 0x080000b4b3b27389 */ /* 0x00006400000600b5 */
[----:B01----:R-:W-:Y:S01]  /*2fd0*/  ENDCOLLECTIVE ;  /* 0x000000000000791b */ /* 0x003fe20003800000 */
.L_x_4081:
[----:B------:R-:W-:Y:S01]  /*2fe0*/  FADD.FTZ R37, R38, R37 ;  /* 0x0000002526257221 */ /* 0x000fe20000010000 */
[----:B------:R-:W-:-:S04]  /*2ff0*/  HFMA2.MMA R180, -RZ, RZ, 0, 4.76837158203125e-07 ;  /* 0x00000008ffb47435 */ /* 0x000fc800000001ff */
[----:B------:R-:W-:Y:S02]  /*3000*/  MOV R179, R37 ;  /* 0x0000002500b37202 */ /* 0x000fe40000000f00 */
[----:B------:R-:W-:-:S07]  /*3010*/  MOV R39, R178 ;  /* 0x000000b200277202 */ /* 0x000fce0000000f00 */
[----:B------:R-:W-:Y:S05]  /*3020*/  WARPSYNC.COLLECTIVE R176, `(.L_x_4082) ;  /* 0x00000000b0087348 */ /* 0x000fea0003c00000 */
[----:B------:R0:W1:Y:S02]  /*3030*/  SHFL.DOWN P3, R178, R179, R180, R181 ;  /* 0x080000b4b3b27389 */ /* 0x00006400000600b5 */
[----:B01----:R-:W-:Y:S01]  /*3040*/  ENDCOLLECTIVE ;  /* 0x000000000000791b */ /* 0x003fe20003800000 */
.L_x_4082:
[----:B------:R-:W-:-:S05]  /*3050*/  FADD.FTZ R39, R36, R39 ;  /* 0x0000002724277221 */ /* 0x000fca0000010000 */
[----:B------:R-:W-:Y:S02]  /*3060*/  MOV R179, R39 ;  /* 0x0000002700b37202 */ /* 0x000fe40000000f00 */
[----:B------:R-:W-:-:S07]  /*3070*/  MOV R40, R178 ;  /* 0x000000b200287202 */ /* 0x000fce0000000f00 */
[----:B------:R-:W-:Y:S05]  /*3080*/  WARPSYNC.COLLECTIVE R176, `(.L_x_4083) ;  /* 0x00000000b0087348 */ /* 0x000fea0003c00000 */
[----:B------:R0:W1:Y:S02]  /*3090*/  SHFL.DOWN P3, R178, R179, R180, R181 ;  /* 0x080000b4b3b27389 */ /* 0x00006400000600b5 */
[----:B01----:R-:W-:Y:S01]  /*30a0*/  ENDCOLLECTIVE ;  /* 0x000000000000791b */ /* 0x003fe20003800000 */
.L_x_4083:
[----:B------:R-:W-:Y:S01]  /*30b0*/  FADD.FTZ R40, R37, R40 ;  /* 0x0000002825287221 */ /* 0x000fe20000010000 */
[----:B------:R-:W-:-:S04]  /*30c0*/  HFMA2.MMA R180, -RZ, RZ, 0, 2.384185791015625e-07 ;  /* 0x00000004ffb47435 */ /* 0x000fc800000001ff */
[----:B------:R-:W-:Y:S02]  /*30d0*/  MOV R179, R40 ;  /* 0x0000002800b37202 */ /* 0x000fe40000000f00 */
[----:B------:R-:W-:-:S07]  /*30e0*/  MOV R42, R178 ;  /* 0x000000b2002a7202 */ /* 0x000fce0000000f00 */
[----:B------:R-:W-:Y:S05]  /*30f0*/  WARPSYNC.COLLECTIVE R176, `(.L_x_4084) ;  /* 0x00000000b0087348 */ /* 0x000fea0003c00000 */
[----:B------:R0:W1:Y:S02]  /*3100*/  SHFL.DOWN P3, R178, R179, R180, R181 ;  /* 0x080000b4b3b27389 */ /* 0x00006400000600b5 */
[----:B01----:R-:W-:Y:S01]  /*3110*/  ENDCOLLECTIVE ;  /* 0x000000000000791b */ /* 0x003fe20003800000 */
.L_x_4084:
[----:B------:R-:W-:-:S05]  /*3120*/  FADD.FTZ R42, R39, R42 ;  /* 0x0000002a272a7221 */ /* 0x000fca0000010000 */
[----:B------:R-:W-:Y:S02]  /*3130*/  MOV R179, R42 ;  /* 0x0000002a00b37202 */ /* 0x000fe40000000f00 */
[----:B------:R-:W-:-:S07]  /*3140*/  MOV R41, R178 ;  /* 0x000000b200297202 */ /* 0x000fce0000000f00 */
[----:B------:R-:W-:Y:S05]  /*3150*/  WARPSYNC.COLLECTIVE R176, `(.L_x_4085) ;  /* 0x00000000b0087348 */ /* 0x000fea0003c00000 */
[----:B------:R0:W1:Y:S02]  /*3160*/  SHFL.DOWN P3, R178, R179, R180, R181 ;  /* 0x080000b4b3b27389 */ /* 0x00006400000600b5 */
[----:B01----:R-:W-:Y:S01]  /*3170*/  ENDCOLLECTIVE ;  /* 0x000000000000791b */ /* 0x003fe20003800000 */
.L_x_4085:
[----:B------:R-:W-:Y:S01]  /*3180*/  FADD.FTZ R41, R40, R41 ;  /* 0x0000002928297221 */ /* 0x000fe20000010000 */
[----:B------:R-:W-:-:S04]  /*3190*/  HFMA2.MMA R180, -RZ, RZ, 0, 1.1920928955078125e-07 ;  /* 0x00000002ffb47435 */ /* 0x000fc800000001ff */
[----:B------:R-:W-:Y:S02]  /*31a0*/  MOV R179, R41 ;  /* 0x0000002900b37202 */ /* 0x000fe40000000f00 */
[----:B------:R-:W-:-:S07]  /*31b0*/  MOV R43, R178 ;  /* 0x000000b2002b7202 */ /* 0x000fce0000000f00 */
[----:B------:R-:W-:Y:S05]  /*31c0*/  WARPSYNC.COLLECTIVE R176, `(.L_x_4086) ;  /* 0x00000000b0087348 */ /* 0x000fea0003c00000 */
[----:B------:R0:W1:Y:S02]  /*31d0*/  SHFL.DOWN P3, R178, R179, R180, R181 ;  /* 0x080000b4b3b27389 */ /* 0x00006400000600b5 */
[----:B01----:R-:W-:Y:S01]  /*31e0*/  ENDCOLLECTIVE ;  /* 0x000000000000791b */ /* 0x003fe20003800000 */
.L_x_4086:
[----:B------:R-:W-:-:S05]  /*31f0*/  FADD.FTZ R43, R42, R43 ;  /* 0x0000002b2a2b7221 */ /* 0x000fca0000010000 */
[----:B------:R-:W-:Y:S02]  /*3200*/  MOV R179, R43 ;  /* 0x0000002b00b37202 */ /* 0x000fe40000000f00 */
[----:B------:R-:W-:-:S07]  /*3210*/  MOV R36, R178 ;  /* 0x000000b200247202 */ /* 0x000fce0000000f00 */
[----:B------:R-:W-:Y:S05]  /*3220*/  WARPSYNC.COLLECTIVE R176, `(.L_x_4087) ;  /* 0x00000000b0087348 */ /* 0x000fea0003c00000 */
[----:B------:R0:W1:Y:S02]  /*3230*/  SHFL.DOWN P3, R178, R179, R180, R181 ;  /* 0x080000b4b3b27389 */ /* 0x00006400000600b5 */
[----:B01----:R-:W-:Y:S01]  /*3240*/  ENDCOLLECTIVE ;  /* 0x000000000000791b */ /* 0x003fe20003800000 */
.L_x_4087:
[----:B------:R-:W-:Y:S01]  /*3250*/  FADD.FTZ R36, R41, R36 ;  /* 0x0000002429247221 */ /* 0x000fe20000010000 */
[----:B------:R-:W-:-:S04]  /*3260*/  HFMA2.MMA R180, -RZ, RZ, 0, 5.9604644775390625e-08 ;  /* 0x00000001ffb47435 */ /* 0x000fc800000001ff */
[----:B------:R-:W-:Y:S02]  /*3270*/  MOV R179, R36 ;  /* 0x0000002400b37202 */ /* 0x000fe40000000f00 */
[----:B------:R-:W-:-:S07]  /*3280*/  MOV R38, R178 ;  /* 0x000000b200267202 */ /* 0x000fce0000000f00 */
[----:B------:R-:W-:Y:S05]  /*3290*/  WARPSYNC.COLLECTIVE R176, `(.L_x_4088) ;  /* 0x00000000b0087348 */ /* 0x000fea0003c00000 */
[----:B------:R0:W1:Y:S02]  /*32a0*/  SHFL.DOWN P3, R178, R179, R180, R181 ;  /* 0x080000b4b3b27389 */ /* 0x00006400000600b5 */
[----:B01----:R-:W-:Y:S01]  /*32b0*/  ENDCOLLECTIVE ;  /* 0x000000000000791b */ /* 0x003fe20003800000 */
.L_x_4088:
[----:B------:R-:W-:-:S05]  /*32c0*/  FADD.FTZ R38, R43, R38 ;  /* 0x000000262b267221 */ /* 0x000fca0000010000 */
[----:B------:R-:W-:Y:S02]  /*32d0*/  MOV R179, R38 ;  /* 0x0000002600b37202 */ /* 0x000fe40000000f00 */
[----:B------:R-:W-:-:S07]  /*32e0*/  MOV R37, R178 ;  /* 0x000000b200257202 */ /* 0x000fce0000000f00 */
[----:B------:R-:W-:Y:S05]  /*32f0*/  WARPSYNC.COLLECTIVE R176, `(.L_x_4089) ;  /* 0x00000000b0087348 */ /* 0x000fea0003c00000 */
[----:B------:R0:W1:Y:S02]  /*3300*/  SHFL.DOWN P3, R178, R179, R180, R181 ;  /* 0x080000b4b3b27389 */ /* 0x00006400000600b5 */
[----:B01----:R-:W-:Y:S01]  /*3310*/  ENDCOLLECTIVE ;  /* 0x000000000000791b */ /* 0x003fe20003800000 */
.L_x_4089:
[----:B------:R-:W-:Y:S01]  /*3320*/  MOV R39, R178 ;  /* 0x000000b200277202 */ /* 0x000fe20000000f00 */
[----:B------:R-:W-:Y:S06]  /*3330*/  BRA `(.L_x_4090) ;  /* 0xffffffe400647947 */ /* 0x000fec000383ffff */
.L_x_4091:
        /* <DEDUP_REMOVED lines=12> */
.L_x_11328:


//--------------------- .text._ZN10layer_norm22ln_bwd_finalize_kernelINS_22Kernel_traits_finalizeILj3072E13__nv_bfloat16S2_fS2_fjLb0ELj1024ELj4ENS_18Kernel_traits_baseILj3072ES2_S2_fS2_fjLj1024EEEEELb0ELb0EEEvNS_9BwdParamsE --------------------------
	.section	.text._ZN10layer_norm22ln_bwd_finalize_kernelINS_22Kernel_traits_finalizeILj3072E13__nv_bfloat16S2_fS2_fjLb0ELj1024ELj4ENS_18Kernel_traits_baseILj3072ES2_S2_fS2_fjLj1024EEEEELb0ELb0EEEvNS_9BwdParamsE,"ax",@progbits
	.align	128
        .global         _ZN10layer_norm22ln_bwd_finalize_kernelINS_22Kernel_traits_finalizeILj3072E13__nv_bfloat16S2_fS2_fjLb0ELj1024ELj4ENS_18Kernel_traits_baseILj3072ES2_S2_fS2_fjLj1024EEEEELb0ELb0EEEvNS_9BwdParamsE
        .type           _ZN10layer_norm22ln_bwd_finalize_kernelINS_22Kernel_traits_finalizeILj3072E13__nv_bfloat16S2_fS2_fjLb0ELj1024ELj4ENS_18Kernel_traits_baseILj3072ES2_S2_fS2_fjLj1024EEEEELb0ELb0EEEvNS_9BwdParamsE,@function
        .size           _ZN10layer_norm22ln_bwd_finalize_kernelINS_22Kernel_traits_finalizeILj3072E13__nv_bfloat16S2_fS2_fjLb0ELj1024ELj4ENS_18Kernel_traits_baseILj3072ES2_S2_fS2_fjLj1024EEEEELb0ELb0EEEvNS_9BwdParamsE,(.L_x_11329 - _ZN10layer_norm22ln_bwd_finalize_kernelINS_22Kernel_traits_finalizeILj3072E13__nv_bfloat16S2_fS2_fjLb0ELj1024ELj4ENS_18Kernel_traits_baseILj3072ES2_S2_fS2_fjLj1024EEEEELb0ELb0EEEvNS_9BwdParamsE)
        .other          _ZN10layer_norm22ln_bwd_finalize_kernelINS_22Kernel_traits_finalizeILj3072E13__nv_bfloat16S2_fS2_fjLb0ELj1024ELj4ENS_18Kernel_traits_baseILj3072ES2_S2_fS2_fjLj1024EEEEELb0ELb0EEEvNS_9BwdParamsE,@"STO_CUDA_ENTRY STV_DEFAULT"
_ZN10layer_norm22ln_bwd_finalize_kernelINS_22Kernel_traits_finalizeILj3072E13__nv_bfloat16S2_fS2_fjLb0ELj1024ELj4ENS_18Kernel_traits_baseILj3072ES2_S2_fS2_fjLj1024EEEEELb0ELb0EEEvNS_9BwdParamsE:
.text._ZN10layer_norm22ln_bwd_finalize_kernelINS_22Kernel_traits_finalizeILj3072E13__nv_bfloat16S2_fS2_fjLb0ELj1024ELj4ENS_18Kernel_traits_baseILj3072ES2_S2_fS2_fjLj1024EEEEELb0ELb0EEEvNS_9BwdParamsE:
        /* <DEDUP_REMOVED lines=25> */
.L_x_4104:
        /* <DEDUP_REMOVED lines=30> */
.L_x_4096:
        /* <DEDUP_REMOVED lines=36> */
.L_x_4095:
[----:B------:R-:W-:Y:S05]  /*05b0*/  BSYNC B1 ;  /* 0x0000000000017941 */ /* 0x000fea0003800000 */
.L_x_4094:
        /* <DEDUP_REMOVED lines=24> */
.L_x_4098:
[----:B------:R-:W-:Y:S05]  /*0740*/  BSYNC B1 ;  /* 0x0000000000017941 */ /* 0x000fea0003800000 */
.L_x_4097:
        /* <DEDUP_REMOVED lines=12> */
.L_x_4099:
[----:B------:R-:W-:Y:S05]  /*0810*/  BSYNC B1 ;  /* 0x0000000000017941 */ /* 0x000fea0003800000 */
.L_x_4093:
[----:B------:R-:W-:Y:S05]  /*0820*/  BSYNC B0 ;  /* 0x0000000000007941 */ /* 0x000fea0003800000 */
.L_x_4092:
        /* <DEDUP_REMOVED lines=29> */
.L_x_4115:
[----:B---3--:R-:W-:Y:S01]  /*0a00*/  FADD.FTZ R9, R18, R9 ;  /* 0x0000000912097221 */ /* 0x008fe20000010000 */
[----:B--2---:R-:W-:-:S04]  /*0a10*/  FADD.FTZ R11, R10, R11 ;  /* 0x0000000b0a0b7221 */ /* 0x004fc80000010000 */
[----:B------:R2:W-:Y:S04]  /*0a20*/  @!P1 STS [R6+0x2000], R9 ;  /* 0x0020000906009388 */ /* 0x0005e80000000800 */
[----:B------:R2:W-:Y:S02]  /*0a30*/  @!P1 STS [R6+0x2080], R11 ;  /* 0x0020800b06009388 */ /* 0x0005e40000000800 */
.L_x_4100:
        /* <DEDUP_REMOVED lines=18> */
.L_x_4103:
[----:B------:R-:W-:Y:S05]  /*0b60*/  BSYNC B0 ;  /* 0x0000000000007941 */ /* 0x000fea0003800000 */
.L_x_4102:
[C---:B------:R-:W-:Y:S01]  /*0b70*/  ISETP.GT.U32.AND P1, PT, R3.reuse, -0xc01, PT ;  /* 0xfffff3ff0300780c */ /* 0x040fe20003f24070 */
[----:B------:R-:W-:Y:S01]  /*0b80*/  VIADD R4, R4, 0x600 ;  /* 0x0000060004047836 */ /* 0x000fe20000000000 */
[----:B------:R-:W-:-:S11]  /*0b90*/  IADD3 R3, R3, 0xc00, RZ ;  /* 0x00000c0003037810 */ /* 0x000fd60007ffe0ff */
[----:B------:R-:W-:Y:S05]  /*0ba0*/  @P1 BRA `(.L_x_4104) ;  /* 0xfffffff400781947 */ /* 0x000fea000383ffff */
[----:B------:R-:W-:Y:S05]  /*0bb0*/  EXIT ;  /* 0x000000000000794d */ /* 0x000fea0003800000 */
.L_x_4101:
[----:B------:R-:W-:Y:S01]  /*0bc0*/  HFMA2.MMA R21, -RZ, RZ, 0, 5.9604644775390625e-08 ;  /* 0x00000001ff157435 */ /* 0x000fe200000001ff */
[----:B0--3--:R-:W-:Y:S01]  /*0bd0*/  MOV R22, R10 ;  /* 0x0000000a00167202 */ /* 0x009fe20000000f00 */
[----:B------:R-:W-:Y:S01]  /*0be0*/  IMAD.MOV.U32 R19, RZ, RZ, -0x1 ;  /* 0xffffffffff137424 */ /* 0x000fe200078e00ff */
[----:B------:R-:W-:-:S08]  /*0bf0*/  MOV R24, 0x1f ;  /* 0x0000001f00187802 */ /* 0x000fd00000000f00 */
[----:B-12---:R-:W-:Y:S05]  /*0c00*/  WARPSYNC.COLLECTIVE R19, `(.L_x_4105) ;  /* 0x0000000013087348 */ /* 0x006fea0003c00000 */
[----:B------:R0:W3:Y:S02]  /*0c10*/  SHFL.BFLY P2, R20, R22, R21, R24 ;  /* 0x0c00001516147389 */ /* 0x0000e40000040018 */
[----:B0123--:R-:W-:Y:S01]  /*0c20*/  ENDCOLLECTIVE ;  /* 0x000000000000791b */ /* 0x00ffe20003800000 */
.L_x_4105:
[----:B------:R-:W-:Y:S01]  /*0c30*/  HFMA2.MMA R21, -RZ, RZ, 0, 1.1920928955078125e-07 ;  /* 0x00000002ff157435 */ /* 0x000fe200000001ff */
[----:B------:R-:W-:-:S05]  /*0c40*/  MOV R11, R20 ;  /* 0x00000014000b7202 */ /* 0x000fca0000000f00 */
[----:B------:R-:W-:-:S05]  /*0c50*/  FADD.FTZ R11, R10, R11 ;  /* 0x0000000b0a0b7221 */ /* 0x000fca0000010000 */
[----:B------:R-:W-:-:S07]  /*0c60*/  MOV R22, R11 ;  /* 0x0000000b00167202 */ /* 0x000fce0000000f00 */
[----:B------:R-:W-:Y:S05]  /*0c70*/  WARPSYNC.COLLECTIVE R19, `(.L_x_4106) ;  /* 0x0000000013087348 */ /* 0x000fea0003c00000 */
[----:B------:R0:W1:Y:S02]  /*0c80*/  SHFL.BFLY P2, R20, R22, R21, R24 ;  /* 0x0c00001516147389 */ /* 0x0000640000040018 */
[----:B01----:R-:W-:Y:S01]  /*0c90*/  ENDCOLLECTIVE ;  /* 0x000000000000791b */ /* 0x003fe20003800000 */
.L_x_4106:
[----:B------:R-:W-:Y:S01]  /*0ca0*/  HFMA2.MMA R21, -RZ, RZ, 0, 2.384185791015625e-07 ;  /* 0x00000004ff157435 */ /* 0x000fe200000001ff */
[----:B------:R-:W-:-:S04]  /*0cb0*/  IMAD.MOV.U32 R14, RZ, RZ, R20 ;  /* 0x000000ffff0e7224 */ /* 0x000fc800078e0014 */
[----:B------:R-:W-:-:S05]  /*0cc0*/  FADD.FTZ R14, R11, R14 ;  /* 0x0000000e0b0e7221 */ /* 0x000fca0000010000 */
[----:B------:R-:W-:-:S07]  /*0cd0*/  MOV R22, R14 ;  /* 0x0000000e00167202 */ /* 0x000fce0000000f00 */
[----:B------:R-:W-:Y:S05]  /*0ce0*/  WARPSYNC.COLLECTIVE R19, `(.L_x_4107) ;  /* 0x0000000013087348 */ /* 0x000fea0003c00000 */
[----:B------:R0:W1:Y:S02]  /*0cf0*/  SHFL.BFLY P2, R20, R22, R21, R24 ;  /* 0x0c00001516147389 */ /* 0x0000640000040018 */
[----:B01----:R-:W-:Y:S01]  /*0d00*/  ENDCOLLECTIVE ;  /* 0x000000000000791b */ /* 0x003fe20003800000 */
.L_x_4107:
[----:B------:R-:W-:Y:S01]  /*0d10*/  HFMA2.MMA R21, -RZ, RZ, 0, 4.76837158203125e-07 ;  /* 0x00000008ff157435 */ /* 0x000fe200000001ff */
[----:B------:R-:W-:-:S05]  /*0d20*/  MOV R13, R20 ;  /* 0x00000014000d7202 */ /* 0x000fca0000000f00 */
[----:B------:R-:W-:-:S04]  /*0d30*/  FADD.FTZ R13, R14, R13 ;  /* 0x0000000d0e0d7221 */ /* 0x000fc80000010000 */
[----:B------:R-:W-:-:S07]  /*0d40*/  IMAD.MOV.U32 R22, RZ, RZ, R13 ;  /* 0x000000ffff167224 */ /* 0x000fce00078e000d */
[----:B------:R-:W-:Y:S05]  /*0d50*/  WARPSYNC.COLLECTIVE R19, `(.L_x_4108) ;  /* 0x0000000013087348 */ /* 0x000fea0003c00000 */
[----:B------:R0:W1:Y:S02]  /*0d60*/  SHFL.BFLY P2, R20, R22, R21, R24 ;  /* 0x0c00001516147389 */ /* 0x0000640000040018 */
[----:B01----:R-:W-:Y:S01]  /*0d70*/  ENDCOLLECTIVE ;  /* 0x000000000000791b */ /* 0x003fe20003800000 */
.L_x_4108:
[----:B------:R-:W-:Y:S01]  /*0d80*/  IMAD.MOV.U32 R21, RZ, RZ, 0x10 ;  /* 0x00000010ff157424 */ /* 0x000fe200078e00ff */
[----:B------:R-:W-:-:S05]  /*0d90*/  MOV R10, R20 ;  /* 0x00000014000a7202 */ /* 0x000fca0000000f00 */
[----:B------:R-:W-:-:S05]  /*0da0*/  FADD.FTZ R10, R13, R10 ;  /* 0x0000000a0d0a7221 */ /* 0x000fca0000010000 */
[----:B------:R-:W-:-:S07]  /*0db0*/  MOV R22, R10 ;  /* 0x0000000a00167202 */ /* 0x000fce0000000f00 */
[----:B------:R-:W-:Y:S05]  /*0dc0*/  WARPSYNC.COLLECTIVE R19, `(.L_x_4109) ;  /* 0x0000000013087348 */ /* 0x000fea0003c00000 */
[----:B------:R0:W1:Y:S02]  /*0dd0*/  SHFL.BFLY P2, R20, R22, R21, R24 ;  /* 0x0c00001516147389 */ /* 0x0000640000040018 */
[----:B01----:R-:W-:Y:S01]  /*0de0*/  ENDCOLLECTIVE ;  /* 0x000000000000791b */ /* 0x003fe20003800000 */
.L_x_4109:
[----:B------:R-:W-:Y:S01]  /*0df0*/  HFMA2.MMA R21, -RZ, RZ, 0, 5.9604644775390625e-08 ;  /* 0x00000001ff157435 */ /* 0x000fe200000001ff */
[----:B------:R-:W-:Y:S02]  /*0e00*/  MOV R22, R9 ;  /* 0x0000000900167202 */ /* 0x000fe40000000f00 */
[----:B------:R-:W-:-:S08]  /*0e10*/  MOV R11, R20 ;  /* 0x00000014000b7202 */ /* 0x000fd00000000f00 */
[----:B------:R-:W-:Y:S05]  /*0e20*/  WARPSYNC.COLLECTIVE R19, `(.L_x_4110) ;  /* 0x0000000013087348 */ /* 0x000fea0003c00000 */
[----:B------:R0:W1:Y:S02]  /*0e30*/  SHFL.BFLY P2, R20, R22, R21, R24 ;  /* 0x0c00001516147389 */ /* 0x0000640000040018 */
[----:B01----:R-:W-:Y:S01]  /*0e40*/  ENDCOLLECTIVE ;  /* 0x000000000000791b */ /* 0x003fe20003800000 */
.L_x_4110:
[----:B------:R-:W-:Y:S01]  /*0e50*/  HFMA2.MMA R21, -RZ, RZ, 0, 1.1920928955078125e-07 ;  /* 0x00000002ff157435 */ /* 0x000fe200000001ff */
[----:B------:R-:W-:-:S04]  /*0e60*/  IMAD.MOV.U32 R14, RZ, RZ, R20 ;  /* 0x000000ffff0e7224 */ /* 0x000fc800078e0014 */
[----:B------:R-:W-:-:S05]  /*0e70*/  FADD.FTZ R15, R9, R14 ;  /* 0x0000000e090f7221 */ /* 0x000fca0000010000 */
[----:B------:R-:W-:-:S07]  /*0e80*/  MOV R22, R15 ;  /* 0x0000000f00167202 */ /* 0x000fce0000000f00 */
[----:B------:R-:W-:Y:S05]  /*0e90*/  WARPSYNC.COLLECTIVE R19, `(.L_x_4111) ;  /* 0x0000000013087348 */ /* 0x000fea0003c00000 */
[----:B------:R0:W1:Y:S02]  /*0ea0*/  SHFL.BFLY P2, R20, R22, R21, R24 ;  /* 0x0c00001516147389 */ /* 0x0000640000040018 */
[----:B01----:R-:W-:Y:S01]  /*0eb0*/  ENDCOLLECTIVE ;  /* 0x000000000000791b */ /* 0x003fe20003800000 */
.L_x_4111:
[----:B------:R-:W-:Y:S01]  /*0ec0*/  HFMA2.MMA R21, -RZ, RZ, 0, 2.384185791015625e-07 ;  /* 0x00000004ff157435 */ /* 0x000fe200000001ff */
[----:B------:R-:W-:-:S05]  /*0ed0*/  MOV R16, R20 ;  /* 0x0000001400107202 */ /* 0x000fca0000000f00 */
[----:B------:R-:W-:-:S04]  /*0ee0*/  FADD.FTZ R16, R15, R16 ;  /* 0x000000100f107221 */ /* 0x000fc80000010000 */
[----:B------:R-:W-:-:S07]  /*0ef0*/  IMAD.MOV.U32 R22, RZ, RZ, R16 ;  /* 0x000000ffff167224 */ /* 0x000fce00078e0010 */
[----:B------:R-:W-:Y:S05]  /*0f00*/  WARPSYNC.COLLECTIVE R19, `(.L_x_4112) ;  /* 0x0000000013087348 */ /* 0x000fea0003c00000 */
[----:B------:R0:W1:Y:S02]  /*0f10*/  SHFL.BFLY P2, R20, R22, R21, R24 ;  /* 0x0c00001516147389 */ /* 0x0000640000040018 */
[----:B01----:R-:W-:Y:S01]  /*0f20*/  ENDCOLLECTIVE ;  /* 0x000000000000791b */ /* 0x003fe20003800000 */
.L_x_4112:
[----:B------:R-:W-:Y:S01]  /*0f30*/  IMAD.MOV.U32 R21, RZ, RZ, 0x8 ;  /* 0x00000008ff157424 */ /* 0x000fe200078e00ff */
[----:B------:R-:W-:-:S05]  /*0f40*/  MOV R17, R20 ;  /* 0x0000001400117202 */ /* 0x000fca0000000f00 */
[----:B------:R-:W-:-:S05]  /*0f50*/  FADD.FTZ R17, R16, R17 ;  /* 0x0000001110117221 */ /* 0x000fca0000010000 */
[----:B------:R-:W-:-:S07]  /*0f60*/  MOV R22, R17 ;  /* 0x0000001100167202 */ /* 0x000fce0000000f00 */
[----:B------:R-:W-:Y:S05]  /*0f70*/  WARPSYNC.COLLECTIVE R19, `(.L_x_4113) ;  /* 0x0000000013087348 */ /* 0x000fea0003c00000 */
[----:B------:R0:W1:Y:S02]  /*0f80*/  SHFL.BFLY P2, R20, R22, R21, R24 ;  /* 0x0c00001516147389 */ /* 0x0000640000040018 */
[----:B01----:R-:W-:Y:S01]  /*0f90*/  ENDCOLLECTIVE ;  /* 0x000000000000791b */ /* 0x003fe20003800000 */
.L_x_4113:
[----:B------:R-:W-:Y:S01]  /*0fa0*/  HFMA2.MMA R21, -RZ, RZ, 0, 9.5367431640625e-07 ;  /* 0x00000010ff157435 */ /* 0x000fe200000001ff */
[----:B------:R-:W-:-:S05]  /*0fb0*/  MOV R18, R20 ;  /* 0x0000001400127202 */ /* 0x000fca0000000f00 */
[----:B------:R-:W-:-:S05]  /*0fc0*/  FADD.FTZ R18, R17, R18 ;  /* 0x0000001211127221 */ /* 0x000fca0000010000 */
[----:B------:R-:W-:-:S07]  /*0fd0*/  MOV R22, R18 ;  /* 0x0000001200167202 */ /* 0x000fce0000000f00 */
[----:B------:R-:W-:Y:S05]  /*0fe0*/  WARPSYNC.COLLECTIVE R19, `(.L_x_4114) ;  /* 0x0000000013087348 */ /* 0x000fea0003c00000 */
[----:B------:R0:W1:Y:S02]  /*0ff0*/  SHFL.BFLY P2, R20, R22, R21, R24 ;  /* 0x0c00001516147389 */ /* 0x0000640000040018 */
[----:B01----:R-:W-:Y:S01]  /*1000*/  ENDCOLLECTIVE ;  /* 0x000000000000791b */ /* 0x003fe20003800000 */
.L_x_4114:
[----:B------:R-:W-:Y:S01]  /*1010*/  MOV R9, R20 ;  /* 0x0000001400097202 */ /* 0x000fe20000000f00 */
[----:B------:R-:W-:Y:S06]  /*1020*/  BRA `(.L_x_4115) ;  /* 0xfffffff800747947 */ /* 0x000fec000383ffff */
.L_x_4116:
        /* <DEDUP_REMOVED lines=13> */
.L_x_11329:


//--------------------- .text._ZN10layer_norm13ln_bwd_kernelINS_13Kernel_traitsI13__nv_bfloat16S2_fS2_fjLj3072ELj1ELj1ELj4ELj16ENS_18Kernel_traits_baseILj3072ES2_S2_fS2_fjLj128EEEEELb1ELb0ELb1ELb0EEEvNS_9BwdParamsE --------------------------
	.section	.text._ZN10layer_norm13ln_bwd_kernelINS_13Kernel_traitsI13__nv_bfloat16S2_fS2_fjLj3072ELj1ELj1ELj4ELj16ENS_18Kernel_traits_baseILj3072ES2_S2_fS2_fjLj128EEEEELb1ELb0ELb1ELb0EEEvNS_9BwdParamsE,"ax",@progbits
	.align	128
        .global         _ZN10layer_norm13ln_bwd_kernelINS_13Kernel_traitsI13__nv_bfloat16S2_fS2_fjLj3072ELj1ELj1ELj4ELj16ENS_18Kernel_traits_baseILj3072ES2_S2_fS2_fjLj128EEEEELb1ELb0ELb1ELb0EEEvNS_9BwdParamsE
        .type           _ZN10layer_norm13ln_bwd_kernelINS_13Kernel_traitsI13__nv_bfloat16S2_fS2_fjLj3072ELj1ELj1ELj4ELj16ENS_18Kernel_traits_baseILj3072ES2_S2_fS2_fjLj128EEEEELb1ELb0ELb1ELb0EEEvNS_9BwdParamsE,@function
        .size           _ZN10layer_norm13ln_bwd_kernelINS_13Kernel_traitsI13__nv_bfloat16S2_fS2_fjLj3072ELj1ELj1ELj4ELj16ENS_18Kernel_traits_baseILj3072ES2_S2_fS2_fjLj128EEEEELb1ELb0ELb1ELb0EEEvNS_9BwdParamsE,(.L_x_11330 - _ZN10layer_norm13ln_bwd_kernelINS_13Kernel_traitsI13__nv_bfloat16S2_fS2_fjLj3072ELj1ELj1ELj4ELj16ENS_18Kernel_traits_baseILj3072ES2_S2_fS2_fjLj128EEEEELb1ELb0ELb1ELb0EEEvNS_9BwdParamsE)
        .other          _ZN10layer_norm13ln_bwd_kernelINS_13Kernel_traitsI13__nv_bfloat16S2_fS2_fjLj3072ELj1ELj1ELj4ELj16ENS_18Kernel_traits_baseILj3072ES2_S2_fS2_fjLj128EEEEELb1ELb0ELb1ELb0EEEvNS_9BwdParamsE,@"STO_CUDA_ENTRY STV_DEFAULT"
_ZN10layer_norm13ln_bwd_kernelINS_13Kernel_traitsI13__nv_bfloat16S2_fS2_fjLj3072ELj1ELj1ELj4ELj16ENS_18Kernel_traits_baseILj3072ES2_S2_fS2_fjLj128EEEEELb1ELb0ELb1ELb0EEEvNS_9BwdParamsE:
.text._ZN10layer_norm13ln_bwd_kernelINS_13Kernel_traitsI13__nv_bfloat16S2_fS2_fjLj3072ELj1ELj1ELj4ELj16ENS_18Kernel_traits_baseILj3072ES2_S2_fS2_fjLj128EEEEELb1ELb0ELb1ELb0EEEvNS_9BwdParamsE:
        /* <DEDUP_REMOVED lines=10> */
[----:B------:R-:W-:Y:S02]  /*00a0*/  ULDC.64 UR10, c[0x0][0x210] ;  /* 0x00008400000a7ab9 */ /* 0x000fe40000000a00 */
        /* <DEDUP_REMOVED lines=48> */
[C---:B------:R-:W-:Y:S01]  /*03b0*/  IMAD.U32 R28, R12.reuse, 0x10000, RZ ;  /* 0x000100000c1c7824 */ /* 0x040fe200078e00ff */
[----:B------:R-:W-:Y:S01]  /*03c0*/  SHF.L.U32 R23, R17, 0x10, RZ ;  /* 0x0000001011177819 */ /* 0x000fe200000006ff */
[----:B------:R-:W-:Y:S01]  /*03d0*/  HFMA2.MMA R178, -RZ, RZ, 0, 5.9604644775390625e-08 ;  /* 0x00000001ffb27435 */ /* 0x000fe200000001ff */
[----:B------:R-:W0:Y:S01]  /*03e0*/  LDC.U8 R17, c[0x0][0x2a0] ;  /* 0x0000a800ff117b82 */ /* 0x000e220000000000 */
        /* <DEDUP_REMOVED lines=9> */
[----:B------:R-:W-:Y:S01]  /*0480*/  IMAD.MOV.U32 R49, RZ, RZ, RZ ;  /* 0x000000ffff317224 */ /* 0x000fe200078e00ff */
        /* <DEDUP_REMOVED lines=15> */
[----:B------:R-:W-:Y:S01]  /*0580*/  IMAD.MOV.U32 R15, RZ, RZ, R36 ;  /* 0x000000ffff0f7224 */ /* 0x000fe200078e0024 */
        /* <DEDUP_REMOVED lines=8> */
[----:B------:R-:W-:-:S07]  /*0610*/  SHF.L.U32 R4, R4, 0x10, RZ ;  /* 0x0000001004047819 */ /* 0x000fce00000006ff */
.L_x_4184:
[----:B-1----:R-:W1:Y:S08]  /*0620*/  LDC.64 R128, c[0x0][0x288] ;  /* 0x0000a200ff807b82 */ /* 0x002e700000000a00 */
[----:B0-2---:R-:W2:Y:S08]  /*0630*/  LDC.64 R126, c[0x0][0x258] ;  /* 0x00009600ff7e7b82 */ /* 0x005eb00000000a00 */
[----:B------:R-:W3:Y:S01]  /*0640*/  LDC.64 R124, c[0x0][0x280] ;  /* 0x0000a000ff7c7b82 */ /* 0x000ee20000000a00 */
[----:B-1----:R-:W-:Y:S01]  /*0650*/  IMAD.WIDE R128, R15, 0x4, R128 ;  /* 0x000000040f807825 */ /* 0x002fe200078e0280 */
[----:B------:R-:W-:-:S06]  /*0660*/  MOV R30, UR12 ;  /* 0x0000000c001e7c02 */ /* 0x000fcc0008000f00 */
[----:B------:R-:W1:Y:S01]  /*0670*/  LDC.64 R176, c[0x0][0x2c8] ;  /* 0x0000b200ffb07b82 */ /* 0x000e620000000a00 */
[----:B------:R1:W4:Y:S01]  /*0680*/  LDG.E R130, desc[UR4][R128.64] ;  /* 0x0000000480827981 */ /* 0x000322000c1e1900 */
[----:B--2---:R-:W-:-:S05]  /*0690*/  IMAD.WIDE R126, R15, 0x4, R126 ;  /* 0x000000040f7e7825 */ /* 0x004fca00078e027e */
[----:B-----5:R2:W5:Y:S01]  /*06a0*/  LDG.E R2, desc[UR4][R126.64] ;  /* 0x000000047e027981 */ /* 0x020562000c1e1900 */
[----:B---3--:R-:W-:-:S05]  /*06b0*/  IMAD.WIDE R124, R15, 0x4, R124 ;  /* 0x000000040f7c7825 */ /* 0x008fca00078e027c */
[----:B------:R2:W5:Y:S01]  /*06c0*/  LDG.E R179, desc[UR4][R124.64] ;  /* 0x000000047cb37981 */ /* 0x000562000c1e1900 */
        /* <DEDUP_REMOVED lines=11> */
[----:B------:R-:W-:Y:S01]  /*0780*/  MOV R127, RZ ;  /* 0x000000ff007f7202 */ /* 0x000fe20000000f00 */
[----:B------:R-:W-:-:S10]  /*0790*/  IMAD.MOV.U32 R131, RZ, RZ, R0 ;  /* 0x000000ffff837224 */ /* 0x000fd400078e0000 */
[----:B------:R-:W-:-:S04]  /*07a0*/  @P1 VIADD R125, R179, 0xffffffff ;  /* 0xffffffffb37d1836 */ /* 0x000fc80000000000 */
        /* <DEDUP_REMOVED lines=8> */
[----:B------:R2:W5:Y:S04]  /*0830*/  @P0 LDG.E.128 R96, desc[UR4][R128.64] ;  /* 0x0000000480600981 */ /* 0x000568000c1e1d00 */
[----:B------:R2:W5:Y:S01]  /*0840*/  @P0 LDG.E.128 R100, desc[UR4][R128.64+0x10] ;  /* 0x0000100480640981 */ /* 0x000562000c1e1d00 */
[----:B-1----:R-:W-:-:S05]  /*0850*/  IMAD.WIDE.U32 R124, R127, 0x8, R124 ;  /* 0x000000087f7c7825 */ /* 0x002fca00078e007c */
[----:B------:R2:W5:Y:S01]  /*0860*/  LDG.E.64 R160, desc[UR4][R124.64] ;  /* 0x000000047ca07981 */ /* 0x000562000c1e1b00 */
[----:B------:R-:W-:Y:S01]  /*0870*/  IADD3 R131, R0, 0x80, RZ ;  /* 0x0000008000837810 */ /* 0x000fe20007ffe0ff */
[----:B------:R-:W-:-:S07]  /*0880*/  VIADD R127, R127, 0x80 ;  /* 0x000000807f7f7836 */ /* 0x000fce0000000000 */
.L_x_4121:
[----:B------:R-:W-:Y:S05]  /*0890*/  BSYNC B1 ;  /* 0x0000000000017941 */ /* 0x000fea0003800000 */
.L_x_4120:
[----:B------:R-:W-:Y:S04]  /*08a0*/  BSSY B1, `(.L_x_4122) ;  /* 0x000000c000017945 */ /* 0x000fe80003800000 */
[----:B------:R-:W-:Y:S05]  /*08b0*/  @!P4 BRA `(.L_x_4123) ;  /* 0x000000000028c947 */ /* 0x000fea0003800000 */
[----:B------:R-:W1:Y:S01]  /*08c0*/  LDC.64 R158, c[0x0][0x240] ;  /* 0x00009000ff9e7b82 */ /* 0x000e620000000a00 */
[----:B------:R-:W-:-:S04]  /*08d0*/  ISETP.NE.U32.AND P0, PT, RZ, UR6, PT ;  /* 0x00000006ff007c0c */ /* 0x000fc8000bf05070 */
[----:B------:R-:W-:-:S13]  /*08e0*/  ISETP.NE.AND.EX P0, PT, RZ, UR7, PT, P0 ;  /* 0x00000007ff007c0c */ /* 0x000fda000bf05300 */
[----:B--2---:R-:W-:-:S05]  /*08f0*/  @P0 IMAD.WIDE.U32 R124, R131, 0x20, R176 ;  /* 0x00000020837c0825 */ /* 0x004fca00078e00b0 */
[----:B------:R3:W5:Y:S01]  /*0900*/  @P0 LDG.E.128 R104, desc[UR4][R124.64] ;  /* 0x000000047c680981 */ /* 0x000762000c1e1d00 */
[----:B-1----:R-:W-:-:S03]  /*0910*/  IMAD.WIDE.U32 R158, R127, 0x8, R158 ;  /* 0x000000087f9e7825 */ /* 0x002fc600078e009e */
[----:B------:R3:W5:Y:S04]  /*0920*/  @P0 LDG.E.128 R108, desc[UR4][R124.64+0x10] ;  /* 0x000010047c6c0981 */ /* 0x000768000c1e1d00 */
[----:B------:R-:W5:Y:S01]  /*0930*/  LDG.E.64 R158, desc[UR4][R158.64] ;  /* 0x000000049e9e7981 */ /* 0x000f62000c1e1b00 */
[----:B------:R-:W-:Y:S01]  /*0940*/  IADD3 R127, R127, 0x80, RZ ;  /* 0x000000807f7f7810 */ /* 0x000fe20007ffe0ff */
[----:B------:R-:W-:-:S07]  /*0950*/  VIADD R131, R131, 0x80 ;  /* 0x0000008083837836 */ /* 0x000fce0000000000 */
.L_x_4123:
[----:B------:R-:W-:Y:S05]  /*0960*/  BSYNC B1 ;  /* 0x0000000000017941 */ /* 0x000fea0003800000 */
.L_x_4122:
[----:B------:R-:W-:Y:S01]  /*0970*/  CS2R R190, SRZ ;  /* 0x0000000000be7805 */ /* 0x000fe2000001ff00 */
[----:B------:R-:W-:Y:S06]  /*0980*/  @!P3 BRA `(.L_x_4124) ;  /* 0x000000100088b947 */ /* 0x000fec0003800000 */
[----:B------:R-:W1:Y:S01]  /*0990*/  LDC.64 R156, c[0x0][0x240] ;  /* 0x00009000ff9c7b82 */ /* 0x000e620000000a00 */
[----:B------:R-:W-:-:S04]  /*09a0*/  ISETP.NE.U32.AND P0, PT, RZ, UR6, PT ;  /* 0x00000006ff007c0c */ /* 0x000fc8000bf05070 */
[----:B------:R-:W-:-:S13]  /*09b0*/  ISETP.NE.AND.EX P0, PT, RZ, UR7, PT, P0 ;  /* 0x00000007ff007c0c */ /* 0x000fda000bf05300 */
[----:B------:R-:W-:-:S05]  /*09c0*/  @P0 IMAD.WIDE.U32 R176, R131, 0x20, R176 ;  /* 0x0000002083b00825 */ /* 0x000fca00078e00b0 */
[----:B------:R4:W5:Y:S01]  /*09d0*/  @P0 LDG.E.128 R44, desc[UR4][R176.64] ;  /* 0x00000004b02c0981 */ /* 0x000962000c1e1d00 */
[----:B-1----:R-:W-:-:S03]  /*09e0*/  IMAD.WIDE.U32 R156, R127, 0x8, R156 ;  /* 0x000000087f9c7825 */ /* 0x002fc600078e009c */
[----:B------:R4:W5:Y:S04]  /*09f0*/  @P0 LDG.E.128 R40, desc[UR4][R176.64+0x10] ;  /* 0x00001004b0280981 */ /* 0x000968000c1e1d00 */
[----:B------:R-:W5:Y:S01]  /*0a00*/  LDG.E.64 R156, desc[UR4][R156.64] ;  /* 0x000000049c9c7981 */ /* 0x000f62000c1e1b00 */
[----:B------:R-:W-:Y:S01]  /*0a10*/  HFMA2.MMA R190, -RZ, RZ, 0, 0 ;  /* 0x00000000ffbe7435 */ /* 0x000fe200000001ff */
[----:B------:R-:W-:Y:S10]  /*0a20*/  BRA `(.L_x_4124) ;  /* 0x0000001000607947 */ /* 0x000ff40003800000 */
.L_x_4119:
[----:B------:R-:W1:Y:S02]  /*0a30*/  LDC.64 R124, c[0x0][0x250] ;  /* 0x00009400ff7c7b82 */ /* 0x000e640000000a00 */
[----:B-1----:R-:W-:-:S06]  /*0a40*/  IMAD.WIDE R124, R15, 0x4, R124 ;  /* 0x000000040f7c7825 */ /* 0x002fcc00078e027c */
[----:B------:R-:W2:Y:S01]  /*0a50*/  LDG.E R124, desc[UR4][R124.64] ;  /* 0x000000047c7c7981 */ /* 0x000ea2000c1e1900 */
[----:B-----5:R-:W-:Y:S01]  /*0a60*/  ISETP.GE.AND P1, PT, R179, 0x1, PT ;  /* 0x00000001b300780c */ /* 0x020fe20003f26270 */
[----:B------:R-:W-:Y:S01]  /*0a70*/  BSSY B1, `(.L_x_4125) ;  /* 0x0000066000017945 */ /* 0x000fe20003800000 */
[----:B------:R-:W-:Y:S01]  /*0a80*/  IADD3 R127, R130, -0x1, RZ ;  /* 0xffffffff827f7810 */ /* 0x000fe20007ffe0ff */
[----:B------:R-:W-:Y:S01]  /*0a90*/  IMAD.MOV.U32 R181, RZ, RZ, RZ ;  /* 0x000000ffffb57224 */ /* 0x000fe200078e00ff */
[----:B0-----:R-:W-:Y:S02]  /*0aa0*/  ISETP.NE.AND P0, PT, R17, RZ, PT ;  /* 0x000000ff1100720c */ /* 0x001fe40003f05270 */
[----:B------:R-:W-:Y:S02]  /*0ab0*/  CS2R R190, SRZ ;  /* 0x0000000000be7805 */ /* 0x000fe4000001ff00 */
[----:B------:R-:W-:Y:S01]  /*0ac0*/  MOV R189, R0 ;  /* 0x0000000000bd7202 */ /* 0x000fe20000000f00 */
[----:B------:R-:W-:-:S05]  /*0ad0*/  IMAD R127, R127, R30, RZ ;  /* 0x0000001e7f7f7224 */ /* 0x000fca00078e02ff */
[----:B------:R-:W-:Y:S01]  /*0ae0*/  SHF.R.S32.HI R126, RZ, 0x1f, R127 ;  /* 0x0000001fff7e7819 */ /* 0x000fe2000001147f */
[----:B------:R-:W-:-:S03]  /*0af0*/  @P1 VIADD R131, R179, 0xffffffff ;  /* 0xffffffffb3831836 */ /* 0x000fc60000000000 */
[----:B------:R-:W-:Y:S01]  /*0b00*/  LEA.HI R126, R126, R127, RZ, 0x3 ;  /* 0x0000007f7e7e7211 */ /* 0x000fe200078f18ff */
[----:B------:R-:W-:-:S03]  /*0b10*/  @P1 IMAD R131, R131, R30, RZ ;  /* 0x0000001e83831224 */ /* 0x000fc600078e02ff */
[----:B------:R-:W-:Y:S02]  /*0b20*/  LEA.HI.SX32 R188, R126, R29, 0x1d ;  /* 0x0000001d7ebc7211 */ /* 0x000fe400078feaff */
        /* <DEDUP_REMOVED lines=8> */
[----:B0-----:R-:W-:-:S05]  /*0bb0*/  IMAD.WIDE.U32 R130, R0, 0x20, R130 ;  /* 0x0000002000827825 */ /* 0x001fca00078e0082 */
[----:B------:R-:W3:Y:S01]  /*0bc0*/  LDG.E.128 R32, desc[UR4][R130.64] ;  /* 0x0000000482207981 */ /* 0x000ee2000c1e1d00 */
[----:B-1----:R-:W-:-:S03]  /*0bd0*/  IMAD.WIDE.U32 R36, R188, 0x10, R36 ;  /* 0x00000010bc247825 */ /* 0x002fc600078e0024 */
[----:B------:R0:W4:Y:S04]  /*0be0*/  LDG.E.128 R124, desc[UR4][R130.64+0x10] ;  /* 0x00001004827c7981 */ /* 0x000128000c1e1d00 */
[----:B------:R-:W4:Y:S01]  /*0bf0*/  LDG.E.128 R36, desc[UR4][R36.64] ;  /* 0x0000000424247981 */ /* 0x000f22000c1e1d00 */
[----:B--2---:R-:W-:-:S06]  /*0c00*/  IMAD.WIDE.U32 R160, R181, 0x8, R160 ;  /* 0x00000008b5a07825 */ /* 0x004fcc00078e00a0 */
[----:B------:R-:W5:Y:S01]  /*0c10*/  LDG.E.64 R160, desc[UR4][R160.64] ;  /* 0x00000004a0a07981 */ /* 0x000f62000c1e1b00 */
[----:B------:R-:W-:-:S04]  /*0c20*/  ISETP.NE.U32.AND P0, PT, RZ, UR6, PT ;  /* 0x00000006ff007c0c */ /* 0x000fc8000bf05070 */
[----:B------:R-:W-:-:S13]  /*0c30*/  ISETP.NE.AND.EX P0, PT, RZ, UR7, PT, P0 ;  /* 0x00000007ff007c0c */ /* 0x000fda000bf05300 */
[----:B------:R-:W5:Y:S04]  /*0c40*/  @P0 LDG.E.128 R96, desc[UR4][R128.64] ;  /* 0x0000000480600981 */ /* 0x000f68000c1e1d00 */
[----:B------:R1:W5:Y:S01]  /*0c50*/  @P0 LDG.E.128 R100, desc[UR4][R128.64+0x10] ;  /* 0x0000100480640981 */ /* 0x000362000c1e1d00 */
[----:B------:R-:W-:Y:S01]  /*0c60*/  VIADD R189, R0, 0x80 ;  /* 0x0000008000bd7836 */ /* 0x000fe20000000000 */
[----:B------:R-:W-:Y:S01]  /*0c70*/  IADD3 R188, R188, 0x80, RZ ;  /* 0x00000080bcbc7810 */ /* 0x000fe20007ffe0ff */
[----:B------:R-:W-:Y:S02]  /*0c80*/  VIADD R181, R181, 0x80 ;  /* 0x00000080b5b57836 */ /* 0x000fe40000000000 */
[C---:B---3--:R-:W-:Y:S01]  /*0c90*/  FADD.FTZ R187, -R180.reuse, R32 ;  /* 0x00000020b4bb7221 */ /* 0x048fe20000010100 */
[C---:B------:R-:W-:Y:S01]  /*0ca0*/  FADD.FTZ R33, -R180.reuse, R33 ;  /* 0x00000021b4217221 */ /* 0x040fe20000010100 */
[C-C-:B------:R-:W-:Y:S01]  /*0cb0*/  FADD.FTZ R133, -R180.reuse, R34.reuse ;  /* 0x00000022b4857221 */ /* 0x140fe20000010100 */
[--C-:B0-----:R-:W-:Y:S01]  /*0cc0*/  FADD.FTZ R131, -R180, R35.reuse ;  /* 0x00000023b4837221 */ /* 0x101fe20000010100 */
[C---:B------:R-:W-:Y:S01]  /*0cd0*/  FMUL.FTZ R187, R2.reuse, R187 ;  /* 0x000000bb02bb7220 */ /* 0x040fe20000410000 */
[----:B------:R-:W-:Y:S01]  /*0ce0*/  FMUL.FTZ R186, R2, R33 ;  /* 0x0000002102ba7220 */ /* 0x000fe20000410000 */
[C---:B----4-:R-:W-:Y:S01]  /*0cf0*/  PRMT R34, R36.reuse, 0x7632, R34 ;  /* 0x0000763224227816 */ /* 0x050fe20000000022 */
[----:B------:R-:W-:Y:S01]  /*0d00*/  IMAD.U32 R185, R36, 0x10000, RZ ;  /* 0x0001000024b97824 */ /* 0x000fe200078e00ff */
[C---:B------:R-:W-:Y:S01]  /*0d10*/  PRMT R35, R37.reuse, 0x7632, R35 ;  /* 0x0000763225237816 */ /* 0x040fe20000000023 */
[----:B-1----:R-:W-:Y:S01]  /*0d20*/  IMAD.U32 R129, R38, 0x10000, RZ ;  /* 0x0001000026817824 */ /* 0x002fe200078e00ff */
[----:B------:R-:W-:Y:S01]  /*0d30*/  SHF.L.U32 R37, R37, 0x10, RZ ;  /* 0x0000001025257819 */ /* 0x000fe200000006ff */
[----:B------:R-:W-:Y:S01]  /*0d40*/  FADD.FTZ R135, -R180, R125 ;  /* 0x0000007db4877221 */ /* 0x000fe20000010100 */
[----:B------:R-:W-:Y:S01]  /*0d50*/  PRMT R36, R38, 0x7632, R36 ;  /* 0x0000763226247816 */ /* 0x000fe20000000024 */
[----:B------:R-:W-:Y:S01]  /*0d60*/  FMUL.FTZ R33, R2, R133 ;  /* 0x0000008502217220 */ /* 0x000fe20000410000 */
[C---:B------:R-:W-:Y:S01]  /*0d70*/  PRMT R128, R39.reuse, 0x7632, R128 ;  /* 0x0000763227807816 */ /* 0x040fe20000000080 */
[C---:B------:R-:W-:Y:S01]  /*0d80*/  FADD.FTZ R125, -R180.reuse, R126 ;  /* 0x0000007eb47d7221 */ /* 0x040fe20000010100 */
[----:B------:R-:W-:Y:S01]  /*0d90*/  SHF.L.U32 R136, R39, 0x10, RZ ;  /* 0x0000001027887819 */ /* 0x000fe200000006ff */
[----:B------:R-:W-:Y:S01]  /*0da0*/  FADD.FTZ R39, -R180, R124 ;  /* 0x0000007cb4277221 */ /* 0x000fe20000010100 */
[----:B------:R-:W-:Y:S01]  /*0db0*/  SHF.L.U32 R38, R34, 0x10, RZ ;  /* 0x0000001022267819 */ /* 0x000fe200000006ff */
[----:B------:R-:W-:Y:S01]  /*0dc0*/  FADD.FTZ R68, R68, R185 ;  /* 0x000000b944447221 */ /* 0x000fe20000010000 */
[-C--:B------:R-:W-:Y:S01]  /*0dd0*/  FFMA.FTZ R48, R187, R185.reuse, R48 ;  /* 0x000000b9bb307223 */ /* 0x080fe20000010030 */
[----:B------:R-:W-:Y:S01]  /*0de0*/  FMUL.FTZ R185, R28, R185 ;  /* 0x000000b91cb97220 */ /* 0x000fe20000410000 */
[----:B------:R-:W-:-:S02]  /*0df0*/  IMAD.U32 R126, R35, 0x10000, RZ ;  /* 0x00010000237e7824 */ /* 0x000fc400078e00ff */
[----:B------:R-:W-:Y:S01]  /*0e00*/  FADD.FTZ R70, R70, R37 ;  /* 0x0000002546467221 */ /* 0x000fe20000010000 */
[-C--:B------:R-:W-:Y:S01]  /*0e10*/  FFMA.FTZ R50, R33, R37.reuse, R50 ;  /* 0x0000002521327223 */ /* 0x080fe20000010032 */
[----:B------:R-:W-:Y:S01]  /*0e20*/  FMUL.FTZ R34, R27, R37 ;  /* 0x000000251b227220 */ /* 0x000fe20000410000 */
[C---:B------:R-:W-:Y:S01]  /*0e30*/  FMUL.FTZ R35, R2.reuse, R39 ;  /* 0x0000002702237220 */ /* 0x040fe20000410000 */
[----:B------:R-:W-:Y:S01]  /*0e40*/  FMUL.FTZ R37, R2, R125 ;  /* 0x0000007d02257220 */ /* 0x000fe20000410000 */
[-C--:B------:R-:W-:Y:S01]  /*0e50*/  FFMA.FTZ R49, R186, R38.reuse, R49 ;  /* 0x00000026ba317223 */ /* 0x080fe20000010031 */
[----:B------:R-:W-:Y:S01]  /*0e60*/  FADD.FTZ R69, R69, R38 ;  /* 0x0000002645457221 */ /* 0x000fe20000010000 */
[----:B------:R-:W-:Y:S01]  /*0e70*/  FMUL.FTZ R38, R14, R38 ;  /* 0x000000260e267220 */ /* 0x000fe20000410000 */
        /* <DEDUP_REMOVED lines=37> */
.L_x_4126:
[----:B------:R-:W-:Y:S05]  /*10d0*/  BSYNC B1 ;  /* 0x0000000000017941 */ /* 0x000fea0003800000 */
.L_x_4125:
[----:B------:R-:W-:Y:S04]  /*10e0*/  BSSY B1, `(.L_x_4127) ;  /* 0x0000058000017945 */ /* 0x000fe80003800000 */
[----:B------:R-:W-:Y:S05]  /*10f0*/  @!P4 BRA `(.L_x_4128) ;  /* 0x000000040058c947 */ /* 0x000fea0003800000 */
[----:B------:R-:W0:Y:S08]  /*1100*/  LDC.64 R144, c[0x0][0x238] ;  /* 0x00008e00ff907b82 */ /* 0x000e300000000a00 */
[----:B------:R-:W1:Y:S08]  /*1110*/  LDC.64 R124, c[0x0][0x2b8] ;  /* 0x0000ae00ff7c7b82 */ /* 0x000e700000000a00 */
[----:B------:R-:W2:Y:S01]  /*1120*/  LDC.64 R146, c[0x0][0x240] ;  /* 0x00009000ff927b82 */ /* 0x000ea20000000a00 */
[----:B0-----:R-:W-:-:S05]  /*1130*/  IMAD.WIDE.U32 R144, R189, 0x20, R144 ;  /* 0x00000020bd907825 */ /* 0x001fca00078e0090 */
[----:B------:R-:W3:Y:S01]  /*1140*/  LDG.E.128 R132, desc[UR4][R144.64+0x10] ;  /* 0x0000100490847981 */ /* 0x000ee2000c1e1d00 */
[----:B-1----:R-:W-:-:S03]  /*1150*/  IMAD.WIDE.U32 R128, R188, 0x10, R124 ;  /* 0x00000010bc807825 */ /* 0x002fc600078e007c */
[----:B------:R-:W4:Y:S04]  /*1160*/  LDG.E.128 R124, desc[UR4][R144.64] ;  /* 0x00000004907c7981 */ /* 0x000f28000c1e1d00 */
[----:B------:R-:W3:Y:S01]  /*1170*/  LDG.E.128 R128, desc[UR4][R128.64] ;  /* 0x0000000480807981 */ /* 0x000ee2000c1e1d00 */
[----:B------:R-:W-:-:S04]  /*1180*/  ISETP.NE.U32.AND P0, PT, RZ, UR6, PT ;  /* 0x00000006ff007c0c */ /* 0x000fc8000bf05070 */
[----:B------:R-:W-:Y:S01]  /*1190*/  ISETP.NE.AND.EX P0, PT, RZ, UR7, PT, P0 ;  /* 0x00000007ff007c0c */ /* 0x000fe2000bf05300 */
[----:B--2---:R-:W-:-:S05]  /*11a0*/  IMAD.WIDE.U32 R146, R181, 0x8, R146 ;  /* 0x00000008b5927825 */ /* 0x004fca00078e0092 */
[----:B------:R-:W5:Y:S07]  /*11b0*/  LDG.E.64 R158, desc[UR4][R146.64] ;  /* 0x00000004929e7981 */ /* 0x000f6e000c1e1b00 */
[----:B------:R-:W-:-:S05]  /*11c0*/  @P0 IMAD.WIDE.U32 R142, R189, 0x20, R176 ;  /* 0x00000020bd8e0825 */ /* 0x000fca00078e00b0 */
[----:B------:R-:W5:Y:S04]  /*11d0*/  @P0 LDG.E.128 R104, desc[UR4][R142.64] ;  /* 0x000000048e680981 */ /* 0x000f68000c1e1d00 */
[----:B------:R0:W5:Y:S01]  /*11e0*/  @P0 LDG.E.128 R108, desc[UR4][R142.64+0x10] ;  /* 0x000010048e6c0981 */ /* 0x000162000c1e1d00 */
[----:B------:R-:W-:Y:S01]  /*11f0*/  IADD3 R188, R188, 0x80, RZ ;  /* 0x00000080bcbc7810 */ /* 0x000fe20007ffe0ff */
[----:B------:R-:W-:Y:S01]  /*1200*/  VIADD R181, R181, 0x80 ;  /* 0x00000080b5b57836 */ /* 0x000fe20000000000 */
[----:B------:R-:W-:Y:S01]  /*1210*/  IADD3 R189, R189, 0x80, RZ ;  /* 0x00000080bdbd7810 */ /* 0x000fe20007ffe0ff */
[C-C-:B----4-:R-:W-:Y:S01]  /*1220*/  FADD.FTZ R141, -R180.reuse, R124.reuse ;  /* 0x0000007cb48d7221 */ /* 0x150fe20000010100 */
[----:B------:R-:W-:Y:S01]  /*1230*/  FADD.FTZ R149, -R180, R125 ;  /* 0x0000007db4957221 */ /* 0x000fe20000010100 */
[----:B---3--:R-:W-:-:S02]  /*1240*/  PRMT R124, R128, 0x7632, R124 ;  /* 0x00007632807c7816 */ /* 0x008fc4000000007c */
[----:B------:R-:W-:Y:S01]  /*1250*/  SHF.L.U32 R125, R128, 0x10, RZ ;  /* 0x00000010807d7819 */ /* 0x000fe200000006ff */
[C---:B0-----:R-:W-:Y:S01]  /*1260*/  FMUL.FTZ R142, R2.reuse, R149 ;  /* 0x00000095028e7220 */ /* 0x041fe20000410000 */
[----:B------:R-:W-:Y:S01]  /*1270*/  FMUL.FTZ R141, R2, R141 ;  /* 0x0000008d028d7220 */ /* 0x000fe20000410000 */
[----:B------:R-:W-:Y:S01]  /*1280*/  IMAD.U32 R149, R124, 0x10000, RZ ;  /* 0x000100007c957824 */ /* 0x000fe200078e00ff */
[----:B------:R-:W-:Y:S01]  /*1290*/  PRMT R128, R130, 0x7632, R128 ;  /* 0x0000763282807816 */ /* 0x000fe20000000080 */
[----:B------:R-:W-:Y:S01]  /*12a0*/  FMUL.FTZ R146, R24, R125 ;  /* 0x0000007d18927220 */ /* 0x000fe20000410000 */
[----:B------:R-:W-:Y:S01]  /*12b0*/  SHF.L.U32 R151, R130, 0x10, RZ ;  /* 0x0000001082977819 */ /* 0x000fe200000006ff */
[C---:B------:R-:W-:Y:S01]  /*12c0*/  FADD.FTZ R145, -R180.reuse, R126 ;  /* 0x0000007eb4917221 */ /* 0x040fe20000010100 */
[C---:B------:R-:W-:Y:S01]  /*12d0*/  PRMT R130, R131.reuse, 0x7632, R130 ;  /* 0x0000763283827816 */ /* 0x040fe20000000082 */
[----:B------:R-:W-:Y:S02]  /*12e0*/  IMAD.U32 R152, R131, 0x10000, RZ ;  /* 0x0001000083987824 */ /* 0x000fe400078e00ff */
[C---:B------:R-:W-:Y:S01]  /*12f0*/  FADD.FTZ R127, -R180.reuse, R127 ;  /* 0x0000007fb47f7221 */ /* 0x040fe20000010100 */
[----:B------:R-:W-:Y:S01]  /*1300*/  PRMT R126, R129, 0x7632, R126 ;  /* 0x00007632817e7816 */ /* 0x000fe2000000007e */
[----:B------:R-:W-:Y:S01]  /*1310*/  FADD.FTZ R131, -R180, R132 ;  /* 0x00000084b4837221 */ /* 0x000fe20000010100 */
[----:B------:R-:W-:Y:S01]  /*1320*/  FFMA.FTZ R57, R142, R149, R57 ;  /* 0x000000958e397223 */ /* 0x000fe20000010039 */
[----:B------:R-:W-:Y:S01]  /*1330*/  FADD.FTZ R77, R77, R149 ;  /* 0x000000954d4d7221 */ /* 0x000fe20000010000 */
[----:B------:R-:W-:Y:S01]  /*1340*/  FADD.FTZ R76, R76, R125 ;  /* 0x0000007d4c4c7221 */ /* 0x000fe20000010000 */
[----:B------:R-:W-:Y:S01]  /*1350*/  FFMA.FTZ R56, R141, R125, R56 ;  /* 0x0000007d8d387223 */ /* 0x000fe20000010038 */
[----:B------:R-:W-:Y:S01]  /*1360*/  FADD.FTZ R124, R191, R146 ;  /* 0x00000092bf7c7221 */ /* 0x000fe20000010000 */
[----:B------:R-:W-:Y:S01]  /*1370*/  FMUL.FTZ R149, R10, R149 ;  /* 0x000000950a957220 */ /* 0x000fe20000410000 */
[----:B------:R-:W-:-:S02]  /*1380*/  IMAD.U32 R129, R129, 0x10000, RZ ;  /* 0x0001000081817824 */ /* 0x000fc400078e00ff */
[----:B------:R-:W-:Y:S01]  /*1390*/  FFMA.FTZ R125, R141, R146, R190 ;  /* 0x000000928d7d7223 */ /* 0x000fe200000100be */
[C---:B------:R-:W-:Y:S01]  /*13a0*/  FMUL.FTZ R143, R2.reuse, R145 ;  /* 0x00000091028f7220 */ /* 0x040fe20000410000 */
        /* <DEDUP_REMOVED lines=43> */
.L_x_4128:
[----:B------:R-:W-:Y:S05]  /*1660*/  BSYNC B1 ;  /* 0x0000000000017941 */ /* 0x000fea0003800000 */
.L_x_4127:
[----:B------:R-:W-:Y:S05]  /*1670*/  @!P3 BRA `(.L_x_4124) ;  /* 0x00000004004cb947 */ /* 0x000fea0003800000 */
        /* <DEDUP_REMOVED lines=12> */
[----:B------:R-:W-:-:S05]  /*1740*/  @P0 IMAD.WIDE.U32 R176, R189, 0x20, R176 ;  /* 0x00000020bdb00825 */ /* 0x000fca00078e00b0 */
[----:B------:R-:W5:Y:S04]  /*1750*/  @P0 LDG.E.128 R44, desc[UR4][R176.64] ;  /* 0x00000004b02c0981 */ /* 0x000f68000c1e1d00 */
[----:B------:R1:W5:Y:S01]  /*1760*/  @P0 LDG.E.128 R40, desc[UR4][R176.64+0x10] ;  /* 0x00001004b0280981 */ /* 0x000362000c1e1d00 */
[C-C-:B---3--:R-:W-:Y:S01]  /*1770*/  FADD.FTZ R163, -R180.reuse, R124.reuse ;  /* 0x0000007cb4a37221 */ /* 0x148fe20000010100 */
[----:B------:R-:W-:Y:S01]  /*1780*/  FADD.FTZ R167, -R180, R125 ;  /* 0x0000007db4a77221 */ /* 0x000fe20000010100 */
[C---:B----4-:R-:W-:Y:S01]  /*1790*/  PRMT R124, R128.reuse, 0x7632, R124 ;  /* 0x00007632807c7816 */ /* 0x050fe2000000007c */
[----:B------:R-:W-:Y:S02]  /*17a0*/  IMAD.U32 R125, R128, 0x10000, RZ ;  /* 0x00010000807d7824 */ /* 0x000fe400078e00ff */
[----:B0-----:R-:W-:Y:S01]  /*17b0*/  FMUL.FTZ R164, R2, R167 ;  /* 0x000000a702a47220 */ /* 0x001fe20000410000 */
[C---:B------:R-:W-:Y:S01]  /*17c0*/  PRMT R128, R130.reuse, 0x7632, R128 ;  /* 0x0000763282807816 */ /* 0x040fe20000000080 */
[----:B------:R-:W-:-:S02]  /*17d0*/  IMAD.U32 R171, R130, 0x10000, RZ ;  /* 0x0001000082ab7824 */ /* 0x000fc400078e00ff */
[----:B------:R-:W-:Y:S01]  /*17e0*/  FMUL.FTZ R163, R2, R163 ;  /* 0x000000a302a37220 */ /* 0x000fe20000410000 */
[----:B------:R-:W-:Y:S02]  /*17f0*/  IMAD.U32 R169, R124, 0x10000, RZ ;  /* 0x000100007ca97824 */ /* 0x000fe400078e00ff */
[----:B------:R-:W-:Y:S01]  /*1800*/  FMUL.FTZ R168, R20, R125 ;  /* 0x0000007d14a87220 */ /* 0x000fe20000410000 */
[C---:B------:R-:W-:Y:S01]  /*1810*/  PRMT R130, R131.reuse, 0x7632, R130 ;  /* 0x0000763283827816 */ /* 0x040fe20000000082 */
[C---:B------:R-:W-:Y:S01]  /*1820*/  FADD.FTZ R165, -R180.reuse, R126 ;  /* 0x0000007eb4a57221 */ /* 0x040fe20000010100 */
[----:B-1----:R-:W-:Y:S01]  /*1830*/  SHF.L.U32 R177, R131, 0x10, RZ ;  /* 0x0000001083b17819 */ /* 0x002fe200000006ff */
[C---:B------:R-:W-:Y:S01]  /*1840*/  FADD.FTZ R131, -R180.reuse, R132 ;  /* 0x00000084b4837221 */ /* 0x040fe20000010100 */
[----:B------:R-:W-:Y:S01]  /*1850*/  FADD.FTZ R127, -R180, R127 ;  /* 0x0000007fb47f7221 */ /* 0x000fe20000010100 */
        /* <DEDUP_REMOVED lines=10> */
[----:B------:R-:W-:Y:S01]  /*1900*/  FADD.FTZ R173, -R180, R134 ;  /* 0x00000086b4ad7221 */ /* 0x000fe20000010100 */
[----:B------:R-:W-:Y:S01]  /*1910*/  FMUL.FTZ R166, R2, R127 ;  /* 0x0000007f02a67220 */ /* 0x000fe20000410000 */
[----:B------:R-:W-:Y:S01]  /*1920*/  SHF.L.U32 R126, R126, 0x10, RZ ;  /* 0x000000107e7e7819 */ /* 0x000fe200000006ff */
        /* <DEDUP_REMOVED lines=40> */
.L_x_4124:
[----:B------:R-:W-:Y:S05]  /*1bb0*/  BSYNC B0 ;  /* 0x0000000000007941 */ /* 0x000fea0003800000 */
.L_x_4118:
[----:B------:R-:W-:Y:S01]  /*1bc0*/  LOP3.LUT P0, RZ, R178, 0xff, RZ, 0xc0, !PT ;  /* 0x000000ffb2ff7812 */ /* 0x000fe2000780c0ff */
[----:B------:R-:W-:Y:S01]  /*1bd0*/  UMOV UR9, 0xffffffff ;  /* 0xffffffff00097882 */ /* 0x000fe20000000000 */
[----:B--23--:R-:W-:Y:S02]  /*1be0*/  SHF.R.U32.HI R124, RZ, 0x5, R31 ;  /* 0x00000005ff7c7819 */ /* 0x00cfe4000001161f */
        /* <DEDUP_REMOVED lines=23> */
.L_x_4199:
[----:B------:R-:W0:Y:S01]  /*1d60*/  S2R R129, SR_CgaCtaId ;  /* 0x0000000000817919 */ /* 0x000e220000008800 */
[----:B------:R-:W-:Y:S01]  /*1d70*/  LOP3.LUT P6, RZ, R31, 0x1f, RZ, 0xc0, !PT ;  /* 0x0000001f1fff7812 */ /* 0x000fe200078cc0ff */
[----:B--2---:R-:W-:Y:S01]  /*1d80*/  FADD.FTZ R132, R133, R132 ;  /* 0x0000008485847221 */ /* 0x004fe20000010000 */
[----:B------:R-:W-:Y:S01]  /*1d90*/  MOV R128, 0x400 ;  /* 0x0000040000807802 */ /* 0x000fe20000000f00 */
[----:B-1-3--:R-:W-:Y:S01]  /*1da0*/  FADD.FTZ R133, R126, R127 ;  /* 0x0000007f7e857221 */ /* 0x00afe20000010000 */
[----:B------:R-:W-:Y:S05]  /*1db0*/  WARPSYNC.ALL ;  /* 0x0000000000007948 */ /* 0x000fea0003800000 */
[----:B------:R-:W-:Y:S01]  /*1dc0*/  @P1 VIADD R179, R179, 0xffffffff ;  /* 0xffffffffb3b31836 */ /* 0x000fe20000000000 */
[----:B------:R-:W-:Y:S01]  /*1dd0*/  HFMA2.MMA R189, -RZ, RZ, 0, 0 ;  /* 0x00000000ffbd7435 */ /* 0x000fe200000001ff */
[----:B------:R-:W-:Y:S02]  /*1de0*/  BSSY B0, `(.L_x_4130) ;  /* 0x00000ce000007945 */ /* 0x000fe40003800000 */
[----:B------:R-:W-:Y:S01]  /*1df0*/  @!P6 LOP3.LUT R124, R124, 0x3, RZ, 0xc0, !PT ;  /* 0x000000037c7ce812 */ /* 0x000fe200078ec0ff */
[----:B------:R-:W-:-:S04]  /*1e00*/  @P1 IMAD R179, R179, R30, RZ ;  /* 0x0000001eb3b31224 */ /* 0x000fc800078e02ff */
[----:B------:R-:W-:Y:S01]  /*1e10*/  @!P6 IMAD.IADD R124, R125, 0x1, R124 ;  /* 0x000000017d7ce824 */ /* 0x000fe200078e027c */
[----:B0-----:R-:W-:-:S04]  /*1e20*/  LEA R128, R129, R128, 0x18 ;  /* 0x0000008081807211 */ /* 0x001fc800078ec0ff */
[-C--:B------:R-:W-:Y:S02]  /*1e30*/  @!P6 LEA R134, R124, R128.reuse, 0x3 ;  /* 0x000000807c86e211 */ /* 0x080fe400078e18ff */
[----:B------:R-:W-:-:S03]  /*1e40*/  LEA R135, R125, R128, 0x3 ;  /* 0x000000807d877211 */ /* 0x000fc600078e18ff */
[----:B------:R-:W-:Y:S01]  /*1e50*/  @!P6 STS.64 [R134+0x3000], R132 ;  /* 0x003000848600e388 */ /* 0x000fe20000000a00 */
[----:B------:R-:W-:Y:S01]  /*1e60*/  BAR.SYNC.DEFER_BLOCKING 0x0 ;  /* 0x0000000000007b1d */ /* 0x000fe20000010000 */
[----:B------:R-:W-:-:S05]  /*1e70*/  ISETP.NE.AND P6, PT, R17, RZ, PT ;  /* 0x000000ff1100720c */ /* 0x000fca0003fc5270 */
[----:B------:R-:W4:Y:S04]  /*1e80*/  LDS.128 R124, [R135+0x3000] ;  /* 0x00300000877c7984 */ /* 0x000f280000000c00 */
[----:B------:R-:W0:Y:S01]  /*1e90*/  LDS.128 R128, [R135+0x3010] ;  /* 0x0030100087807984 */ /* 0x000e220000000c00 */
[----:B----4-:R-:W-:Y:S01]  /*1ea0*/  FADD.FTZ R177, RZ, R124 ;  /* 0x0000007cffb17221 */ /* 0x010fe20000010000 */
[----:B------:R-:W-:-:S03]  /*1eb0*/  FADD.FTZ R124, RZ, R125 ;  /* 0x0000007dff7c7221 */ /* 0x000fc60000010000 */
[----:B------:R-:W-:Y:S01]  /*1ec0*/  FADD.FTZ R177, R126, R177 ;  /* 0x000000b17eb17221 */ /* 0x000fe20000010000 */
[----:B------:R-:W-:Y:S01]  /*1ed0*/  FADD.FTZ R124, R127, R124 ;  /* 0x0000007c7f7c7221 */ /* 0x000fe20000010000 */
[----:B------:R-:W-:Y:S02]  /*1ee0*/  @P1 SHF.R.S32.HI R126, RZ, 0x1f, R179 ;  /* 0x0000001fff7e1819 */ /* 0x000fe400000114b3 */
[----:B0-----:R-:W-:Y:S01]  /*1ef0*/  FADD.FTZ R177, R177, R128 ;  /* 0x00000080b1b17221 */ /* 0x001fe20000010000 */
[----:B------:R-:W-:Y:S01]  /*1f00*/  FADD.FTZ R124, R124, R129 ;  /* 0x000000817c7c7221 */ /* 0x000fe20000010000 */
[----:B------:R-:W-:Y:S02]  /*1f10*/  @P1 LEA.HI R126, R126, R179, RZ, 0x3 ;  /* 0x000000b37e7e1211 */ /* 0x000fe400078f18ff */
[----:B------:R-:W-:Y:S01]  /*1f20*/  FADD.FTZ R130, R130, R177 ;  /* 0x000000b182827221 */ /* 0x000fe20000010000 */
[----:B------:R-:W-:Y:S01]  /*1f30*/  FADD.FTZ R124, R131, R124 ;  /* 0x0000007c837c7221 */ /* 0x000fe20000010000 */
[----:B------:R-:W-:-:S02]  /*1f40*/  @P1 LEA.HI.SX32 R189, R126, R29, 0x1d ;  /* 0x0000001d7ebd1211 */ /* 0x000fc400078feaff */
[----:B------:R-:W-:Y:S01]  /*1f50*/  FMUL.FTZ R130, R130, UR8 ;  /* 0x0000000882827c20 */ /* 0x000fe20008410000 */
[----:B------:R-:W-:-:S04]  /*1f60*/  FMUL.FTZ R188, R124, UR8 ;  /* 0x000000087cbc7c20 */ /* 0x000fc80008410000 */
[----:B------:R-:W-:Y:S01]  /*1f70*/  FSEL R191, R130, RZ, !P6 ;  /* 0x000000ff82bf7208 */ /* 0x000fe20007000000 */
[----:B------:R-:W-:Y:S06]  /*1f80*/  @!P5 BRA `(.L_x_4131) ;  /* 0x0000000800ccd947 */ /* 0x000fec0003800000 */
[----:B------:R-:W0:Y:S01]  /*1f90*/  @!P2 LDC.64 R124, c[0x0][0x2c8] ;  /* 0x0000b200ff7cab82 */ /* 0x000e220000000a00 */
[----:B------:R-:W-:Y:S07]  /*1fa0*/  BSSY B1, `(.L_x_4132) ;  /* 0x0000015000017945 */ /* 0x000fee0003800000 */
[----:B------:R-:W1:Y:S08]  /*1fb0*/  LDC.64 R126, c[0x0][0x308] ;  /* 0x0000c200ff7e7b82 */ /* 0x000e700000000a00 */
[----:B------:R-:W2:Y:S08]  /*1fc0*/  @P1 LDC.64 R128, c[0x0][0x298] ;  /* 0x0000a600ff801b82 */ /* 0x000eb00000000a00 */
[----:B------:R-:W3:Y:S01]  /*1fd0*/  @P1 LDC.64 R130, c[0x0][0x298] ;  /* 0x0000a600ff821b82 */ /* 0x000ee20000000a00 */
[----:B0-----:R-:W-:-:S04]  /*1fe0*/  @!P2 ISETP.NE.U32.AND P6, PT, R124, RZ, PT ;  /* 0x000000ff7c00a20c */ /* 0x001fc80003fc5070 */
[----:B------:R-:W-:-:S03]  /*1ff0*/  @!P2 ISETP.NE.AND.EX P6, PT, R125, RZ, PT, P6 ;  /* 0x000000ff7d00a20c */ /* 0x000fc60003fc5360 */
[----:B------:R-:W0:Y:S01]  /*2000*/  @P1 LDC.64 R132, c[0x0][0x298] ;  /* 0x0000a600ff841b82 */ /* 0x000e220000000a00 */
[----:B-----5:R-:W-:-:S07]  /*2010*/  @!P2 FSEL R193, R96, RZ, P6 ;  /* 0x000000ff60c1a208 */ /* 0x020fce0003000000 */
[----:B------:R-:W4:Y:S08]  /*2020*/  @P1 LDC.64 R134, c[0x0][0x298] ;  /* 0x0000a600ff861b82 */ /* 0x000f300000000a00 */
[----:B------:R-:W0:Y:S08]  /*2030*/  @P1 LDC.64 R176, c[0x0][0x298] ;  /* 0x0000a600ffb01b82 */ /* 0x000e300000000a00 */
[----:B------:R-:W0:Y:S08]  /*2040*/  @P1 LDC.64 R178, c[0x0][0x298] ;  /* 0x0000a600ffb21b82 */ /* 0x000e300000000a00 */
[----:B------:R-:W0:Y:S01]  /*2050*/  @P1 LDC.64 R180, c[0x0][0x298] ;  /* 0x0000a600ffb41b82 */ /* 0x000e220000000a00 */
[----:B-123--:R-:W-:Y:S05]  /*2060*/  @!P2 BRA `(.L_x_4133) ;  /* 0x000000000020a947 */ /* 0x00efea0003800000 */
        /* <DEDUP_REMOVED lines=8> */
.L_x_4133:
[----:B------:R-:W-:Y:S05]  /*20f0*/  BSYNC B1 ;  /* 0x0000000000017941 */ /* 0x000fea0003800000 */
.L_x_4132:
[----:B------:R-:W-:Y:S01]  /*2100*/  @P1 FMUL.FTZ R129, R193, R129 ;  /* 0x00000081c1811220 */ /* 0x000fe20000410000 */
[----:B------:R-:W-:Y:S01]  /*2110*/  @P1 LOP3.LUT P6, RZ, R160, 0xff, RZ, 0xc0, !PT ;  /* 0x000000ffa0ff1812 */ /* 0x000fe200078cc0ff */
[----:B------:R-:W-:Y:S02]  /*2120*/  BSSY B1, `(.L_x_4134) ;  /* 0x000000d000017945 */ /* 0x000fe40003800000 */
[----:B------:R-:W-:-:S05]  /*2130*/  @P1 FMUL.FTZ R128, R129, R128 ;  /* 0x0000008081801220 */ /* 0x000fca0000410000 */
[----:B------:R-:W-:Y:S02]  /*2140*/  @P1 FSEL R190, R128, RZ, P6 ;  /* 0x000000ff80be1208 */ /* 0x000fe40003000000 */
[----:B------:R-:W-:-:S04]  /*2150*/  @!P2 ISETP.NE.U32.AND P6, PT, R124, RZ, PT ;  /* 0x000000ff7c00a20c */ /* 0x000fc80003fc5070 */
        /* <DEDUP_REMOVED lines=9> */
.L_x_4135:
[----:B------:R-:W-:Y:S05]  /*21f0*/  BSYNC B1 ;  /* 0x0000000000017941 */ /* 0x000fea0003800000 */
.L_x_4134:
        /* <DEDUP_REMOVED lines=15> */
.L_x_4137:
[----:B------:R-:W-:Y:S05]  /*22f0*/  BSYNC B1 ;  /* 0x0000000000017941 */ /* 0x000fea0003800000 */
.L_x_4136:
[----:B0-----:R-:W-:Y:S01]  /*2300*/  @P1 FMUL.FTZ R133, R131, R133 ;  /* 0x0000008583851220 */ /* 0x001fe20000410000 */
        /* <DEDUP_REMOVED lines=14> */
.L_x_4139:
[----:B------:R-:W-:Y:S05]  /*23f0*/  BSYNC B1 ;  /* 0x0000000000017941 */ /* 0x000fea0003800000 */
.L_x_4138:
[----:B----4-:R-:W-:Y:S01]  /*2400*/  @P1 FMUL.FTZ R135, R194, R135 ;  /* 0x00000087c2871220 */ /* 0x010fe20000410000 */
        /* <DEDUP_REMOVED lines=14> */
.L_x_4141:
[----:B------:R-:W-:Y:S05]  /*24f0*/  BSYNC B1 ;  /* 0x0000000000017941 */ /* 0x000fea0003800000 */
.L_x_4140:
        /* <DEDUP_REMOVED lines=15> */
.L_x_4143:
[----:B------:R-:W-:Y:S05]  /*25f0*/  BSYNC B1 ;  /* 0x0000000000017941 */ /* 0x000fea0003800000 */
.L_x_4142:
        /* <DEDUP_REMOVED lines=15> */
.L_x_4145:
[----:B------:R-:W-:Y:S05]  /*26f0*/  BSYNC B1 ;  /* 0x0000000000017941 */ /* 0x000fea0003800000 */
.L_x_4144:
[----:B------:R-:W-:Y:S01]  /*2700*/  @P1 FMUL.FTZ R181, R135, R181 ;  /* 0x000000b587b51220 */ /* 0x000fe20000410000 */
[----:B------:R-:W0:Y:S01]  /*2710*/  @P1 LDC.64 R128, c[0x0][0x298] ;  /* 0x0000a600ff801b82 */ /* 0x000e220000000a00 */
[----:B------:R-:W-:Y:S01]  /*2720*/  @P1 LOP3.LUT P6, RZ, R161, 0xff0000, RZ, 0xc0, !PT ;  /* 0x00ff0000a1ff1812 */ /* 0x000fe200078cc0ff */
[----:B------:R-:W-:Y:S01]  /*2730*/  BSSY B1, `(.L_x_4146) ;  /* 0x000000f000017945 */ /* 0x000fe20003800000 */
[----:B------:R-:W-:-:S05]  /*2740*/  @P1 FMUL.FTZ R180, R181, R180 ;  /* 0x000000b4b5b41220 */ /* 0x000fca0000410000 */
[----:B------:R-:W-:Y:S02]  /*2750*/  @P1 FSEL R180, R180, RZ, P6 ;  /* 0x000000ffb4b41208 */ /* 0x000fe40003000000 */
[----:B------:R-:W-:-:S04]  /*2760*/  @!P2 ISETP.NE.U32.AND P6, PT, R124, RZ, PT ;  /* 0x000000ff7c00a20c */ /* 0x000fc80003fc5070 */
[----:B------:R-:W-:-:S04]  /*2770*/  @!P2 ISETP.NE.AND.EX P6, PT, R125, RZ, PT, P6 ;  /* 0x000000ff7d00a20c */ /* 0x000fc80003fc5360 */
[----:B------:R-:W-:Y:S02]  /*2780*/  @!P2 FSEL R198, R103, RZ, P6 ;  /* 0x000000ff67c6a208 */ /* 0x000fe40003000000 */
[----:B------:R-:W-:-:S04]  /*2790*/  ISETP.NE.U32.AND P6, PT, R126, RZ, PT ;  /* 0x000000ff7e00720c */ /* 0x000fc80003fc5070 */
[----:B------:R-:W-:Y:S01]  /*27a0*/  P2R R177, PR, RZ, 0x40 ;  /* 0x00000040ffb17803 */ /* 0x000fe20000000000 */
[----:B------:R-:W-:Y:S08]  /*27b0*/  @!P2 BRA `(.L_x_4147) ;  /* 0x000000000018a947 */ /* 0x000ff00003800000 */
[----:B------:R-:W-:Y:S01]  /*27c0*/  ISETP.NE.U32.AND P6, PT, R124, RZ, PT ;  /* 0x000000ff7c00720c */ /* 0x000fe20003fc5070 */
[----:B------:R-:W-:-:S03]  /*27d0*/  FFMA.FTZ R124, R140, R188, R191 ;  /* 0x000000bc8c7c7223 */ /* 0x000fc600000100bf */
[----:B------:R-:W-:Y:S01]  /*27e0*/  ISETP.NE.AND.EX P6, PT, R125, RZ, PT, P6 ;  /* 0x000000ff7d00720c */ /* 0x000fe20003fc5360 */
[----:B------:R-:W-:-:S04]  /*27f0*/  FADD.FTZ R125, R139, -R124 ;  /* 0x8000007c8b7d7221 */ /* 0x000fc80000010000 */
[----:B------:R-:W-:-:S08]  /*2800*/  FMUL.FTZ R198, R2, R125 ;  /* 0x0000007d02c67220 */ /* 0x000fd00000410000 */
[----:B------:R-:W-:-:S07]  /*2810*/  @P6 FADD.FTZ R198, R103, R198 ;  /* 0x000000c667c66221 */ /* 0x000fce0000010000 */
.L_x_4147:
[----:B------:R-:W-:Y:S05]  /*2820*/  BSYNC B1 ;  /* 0x0000000000017941 */ /* 0x000fea0003800000 */
.L_x_4146:
[----:B------:R-:W-:Y:S01]  /*2830*/  ISETP.NE.AND P6, PT, R177, RZ, PT ;  /* 0x000000ffb100720c */ /* 0x000fe20003fc5270 */
[----:B0-----:R-:W-:Y:S01]  /*2840*/  @P1 FMUL.FTZ R129, R198, R129 ;  /* 0x00000081c6811220 */ /* 0x001fe20000410000 */
[----:B------:R-:W0:Y:S01]  /*2850*/  @P1 LDC.64 R124, c[0x0][0x2f8] ;  /* 0x0000be00ff7c1b82 */ /* 0x000e220000000a00 */
[----:B------:R-:W-:Y:S02]  /*2860*/  @P1 F2FP.BF16.F32.PACK_AB R190, RZ, R190 ;  /* 0x000000beffbe123e */ /* 0x000fe400000010ff */
[----:B------:R-:W-:Y:S01]  /*2870*/  ISETP.NE.AND.EX P6, PT, R127, RZ, PT, P6 ;  /* 0x000000ff7f00720c */ /* 0x000fe20003fc5360 */
[----:B------:R-:W-:Y:S01]  /*2880*/  @P1 FMUL.FTZ R128, R129, R128 ;  /* 0x0000008081801220 */ /* 0x000fe20000410000 */
[----:B------:R-:W-:Y:S02]  /*2890*/  @P1 F2FP.BF16.F32.PACK_AB R132, RZ, R132 ;  /* 0x00000084ff84123e */ /* 0x000fe400000010ff */
[----:B------:R-:W-:Y:S02]  /*28a0*/  SEL R120, R193, R120, P6 ;  /* 0x00000078c1787207 */ /* 0x000fe40003000000 */
[----:B------:R-:W-:-:S02]  /*28b0*/  SEL R121, R192, R121, P6 ;  /* 0x00000079c0797207 */ /* 0x000fc40003000000 */
[----:B------:R-:W-:Y:S02]  /*28c0*/  SEL R122, R131, R122, P6 ;  /* 0x0000007a837a7207 */ /* 0x000fe40003000000 */
[----:B------:R-:W-:Y:S02]  /*28d0*/  SEL R123, R194, R123, P6 ;  /* 0x0000007bc27b7207 */ /* 0x000fe40003000000 */
[----:B------:R-:W-:Y:S02]  /*28e0*/  SEL R116, R133, R116, P6 ;  /* 0x0000007485747207 */ /* 0x000fe40003000000 */
[----:B------:R-:W-:Y:S02]  /*28f0*/  SEL R117, R196, R117, P6 ;  /* 0x00000075c4757207 */ /* 0x000fe40003000000 */
[----:B------:R-:W-:Y:S02]  /*2900*/  SEL R118, R135, R118, P6 ;  /* 0x0000007687767207 */ /* 0x000fe40003000000 */
[----:B------:R-:W-:-:S02]  /*2910*/  SEL R119, R198, R119, P6 ;  /* 0x00000077c6777207 */ /* 0x000fc40003000000 */
[----:B------:R-:W-:Y:S01]  /*2920*/  @P1 LOP3.LUT P6, RZ, R161, 0xff000000, RZ, 0xc0, !PT ;  /* 0xff000000a1ff1812 */ /* 0x000fe200078cc0ff */
[----:B0-----:R-:W-:Y:S01]  /*2930*/  @P1 IMAD.WIDE.U32 R124, R189, 0x10, R124 ;  /* 0x00000010bd7c1825 */ /* 0x001fe200078e007c */
[----:B------:R-:W-:Y:S02]  /*2940*/  @P1 F2FP.BF16.F32.PACK_AB R176, RZ, R176 ;  /* 0x000000b0ffb0123e */ /* 0x000fe400000010ff */
[----:B------:R-:W-:Y:S02]  /*2950*/  @P1 FSEL R128, R128, RZ, P6 ;  /* 0x000000ff80801208 */ /* 0x000fe40003000000 */
[----:B------:R-:W-:Y:S02]  /*2960*/  ISETP.NE.U32.AND P6, PT, R126, RZ, PT ;  /* 0x000000ff7e00720c */ /* 0x000fe40003fc5070 */
[----:B------:R-:W-:Y:S02]  /*2970*/  @P1 F2FP.BF16.F32.PACK_AB R180, RZ, R180 ;  /* 0x000000b4ffb4123e */ /* 0x000fe400000010ff */
[----:B------:R-:W-:-:S02]  /*2980*/  ISETP.NE.AND.EX P6, PT, R127, RZ, PT, P6 ;  /* 0x000000ff7f00720c */ /* 0x000fc40003fc5360 */
[----:B------:R-:W-:Y:S02]  /*2990*/  @P1 F2FP.BF16.F32.PACK_AB R130, RZ, R130 ;  /* 0x00000082ff82123e */ /* 0x000fe400000010ff */
[----:B------:R-:W-:Y:S02]  /*29a0*/  @P1 F2FP.BF16.F32.PACK_AB R134, RZ, R134 ;  /* 0x00000086ff86123e */ /* 0x000fe400000010ff */
[----:B------:R-:W-:Y:S02]  /*29b0*/  @P1 PRMT R112, R190, 0x7610, R112 ;  /* 0x00007610be701816 */ /* 0x000fe40000000070 */
[----:B------:R-:W-:Y:S02]  /*29c0*/  @P1 PRMT R113, R132, 0x7610, R113 ;  /* 0x0000761084711816 */ /* 0x000fe40000000071 */
[----:B------:R-:W-:Y:S02]  /*29d0*/  @P1 F2FP.BF16.F32.PACK_AB R178, RZ, R178 ;  /* 0x000000b2ffb2123e */ /* 0x000fe400000010ff */
[----:B------:R-:W-:Y:S01]  /*29e0*/  @P1 PRMT R114, R176, 0x7610, R114 ;  /* 0x00007610b0721816 */ /* 0x000fe20000000072 */
[----:B------:R-:W0:Y:S01]  /*29f0*/  @P6 LDC.64 R126, c[0x0][0x308] ;  /* 0x0000c200ff7e6b82 */ /* 0x000e220000000a00 */
[----:B------:R-:W-:-:S02]  /*2a00*/  @P1 F2FP.BF16.F32.PACK_AB R128, RZ, R128 ;  /* 0x00000080ff80123e */ /* 0x000fc400000010ff */
[----:B------:R-:W-:Y:S02]  /*2a10*/  @P1 PRMT R115, R180, 0x7610, R115 ;  /* 0x00007610b4731816 */ /* 0x000fe40000000073 */
[----:B------:R-:W-:Y:S02]  /*2a20*/  @P1 PRMT R112, R112, 0x5410, R130 ;  /* 0x0000541070701816 */ /* 0x000fe40000000082 */
[----:B------:R-:W-:Y:S02]  /*2a30*/  @P1 PRMT R113, R113, 0x5410, R134 ;  /* 0x0000541071711816 */ /* 0x000fe40000000086 */
[----:B------:R-:W-:Y:S02]  /*2a40*/  @P1 PRMT R114, R114, 0x5410, R178 ;  /* 0x0000541072721816 */ /* 0x000fe400000000b2 */
[----:B------:R-:W-:Y:S02]  /*2a50*/  @P1 PRMT R115, R115, 0x5410, R128 ;  /* 0x0000541073731816 */ /* 0x000fe40000000080 */
[----:B------:R-:W-:Y:S01]  /*2a60*/  IADD3 R189, R189, 0x80, RZ ;  /* 0x00000080bdbd7810 */ /* 0x000fe20007ffe0ff */
[C---:B0-----:R-:W-:Y:S01]  /*2a70*/  @P6 IMAD.WIDE.U32 R126, R0.reuse, 0x20, R126 ;  /* 0x00000020007e6825 */ /* 0x041fe200078e007e */
[----:B------:R-:W-:-:S04]  /*2a80*/  IADD3 R0, R0, 0x80, RZ ;  /* 0x0000008000007810 */ /* 0x000fc80007ffe0ff */
[----:B------:R0:W-:Y:S04]  /*2a90*/  @P6 STG.E.128 desc[UR4][R126.64], R120 ;  /* 0x000000787e006986 */ /* 0x0001e8000c101d04 */
[----:B------:R0:W-:Y:S04]  /*2aa0*/  @P6 STG.E.128 desc[UR4][R126.64+0x10], R116 ;  /* 0x000010747e006986 */ /* 0x0001e8000c101d04 */
[----:B------:R0:W-:Y:S02]  /*2ab0*/  @P1 STG.E.128 desc[UR4][R124.64], R112 ;  /* 0x000000707c001986 */ /* 0x0001e4000c101d04 */
.L_x_4131:
[----:B------:R-:W-:Y:S05]  /*2ac0*/  BSYNC B0 ;  /* 0x0000000000007941 */ /* 0x000fea0003800000 */
.L_x_4130:
[----:B------:R-:W-:Y:S04]  /*2ad0*/  BSSY B0, `(.L_x_4148) ;  /* 0x00000b5000007945 */ /* 0x000fe80003800000 */
[----:B------:R-:W-:Y:S05]  /*2ae0*/  @!P4 BRA `(.L_x_4149) ;  /* 0x0000000800ccc947 */ /* 0x000fea0003800000 */
[----:B0-----:R-:W0:Y:S01]  /*2af0*/  @!P2 LDC.64 R124, c[0x0][0x2c8] ;  /* 0x0000b200ff7cab82 */ /* 0x001e220000000a00 */
        /* <DEDUP_REMOVED lines=21> */
.L_x_4151:
[----:B------:R-:W-:Y:S05]  /*2c50*/  BSYNC B1 ;  /* 0x0000000000017941 */ /* 0x000fea0003800000 */
.L_x_4150:
        /* <DEDUP_REMOVED lines=15> */
.L_x_4153:
[----:B------:R-:W-:Y:S05]  /*2d50*/  BSYNC B1 ;  /* 0x0000000000017941 */ /* 0x000fea0003800000 */
.L_x_4152:
        /* <DEDUP_REMOVED lines=15> */
.L_x_4155:
[----:B------:R-:W-:Y:S05]  /*2e50*/  BSYNC B1 ;  /* 0x0000000000017941 */ /* 0x000fea0003800000 */
.L_x_4154:
        /* <DEDUP_REMOVED lines=15> */
.L_x_4157:
[----:B------:R-:W-:Y:S05]  /*2f50*/  BSYNC B1 ;  /* 0x0000000000017941 */ /* 0x000fea0003800000 */
.L_x_4156:
        /* <DEDUP_REMOVED lines=15> */
.L_x_4159:
[----:B------:R-:W-:Y:S05]  /*3050*/  BSYNC B1 ;  /* 0x0000000000017941 */ /* 0x000fea0003800000 */
.L_x_4158:
        /* <DEDUP_REMOVED lines=15> */
.L_x_4161:
[----:B------:R-:W-:Y:S05]  /*3150*/  BSYNC B1 ;  /* 0x0000000000017941 */ /* 0x000fea0003800000 */
.L_x_4160:
        /* <DEDUP_REMOVED lines=15> */
.L_x_4163:
[----:B------:R-:W-:Y:S05]  /*3250*/  BSYNC B1 ;  /* 0x0000000000017941 */ /* 0x000fea0003800000 */
.L_x_4162:
        /* <DEDUP_REMOVED lines=18> */
.L_x_4165:
[----:B------:R-:W-:Y:S05]  /*3380*/  BSYNC B1 ;  /* 0x0000000000017941 */ /* 0x000fea0003800000 */
.L_x_4164:
        /* <DEDUP_REMOVED lines=36> */
[----:B0-----:R-:W-:-:S04]  /*35d0*/  @P6 IMAD.WIDE.U32 R126, R0, 0x20, R126 ;  /* 0x00000020007e6825 */ /* 0x001fc800078e007e */
[----:B------:R-:W-:Y:S01]  /*35e0*/  VIADD R0, R0, 0x80 ;  /* 0x0000008000007836 */ /* 0x000fe20000000000 */
[----:B------:R1:W-:Y:S04]  /*35f0*/  @P6 STG.E.128 desc[UR4][R126.64], R120 ;  /* 0x000000787e006986 */ /* 0x0003e8000c101d04 */
[----:B------:R1:W-:Y:S04]  /*3600*/  @P6 STG.E.128 desc[UR4][R126.64+0x10], R116 ;  /* 0x000010747e006986 */ /* 0x0003e8000c101d04 */
[----:B------:R1:W-:Y:S02]  /*3610*/  @P1 STG.E.128 desc[UR4][R124.64], R112 ;  /* 0x000000707c001986 */ /* 0x0003e4000c101d04 */
.L_x_4149:
[----:B------:R-:W-:Y:S05]  /*3620*/  BSYNC B0 ;  /* 0x0000000000007941 */ /* 0x000fea0003800000 */
.L_x_4148:
[----:B------:R-:W-:Y:S04]  /*3630*/  BSSY B0, `(.L_x_4166) ;  /* 0x00000b1000007945 */ /* 0x000fe80003800000 */
[----:B------:R-:W-:Y:S05]  /*3640*/  @!P3 BRA `(.L_x_4167) ;  /* 0x0000000800bcb947 */ /* 0x000fea0003800000 */
[----:B01----:R-:W0:Y:S01]  /*3650*/  @!P2 LDC.64 R124, c[0x0][0x2c8] ;  /* 0x0000b200ff7cab82 */ /* 0x003e220000000a00 */
        /* <DEDUP_REMOVED lines=21> */
.L_x_4169:
[----:B------:R-:W-:Y:S05]  /*37b0*/  BSYNC B1 ;  /* 0x0000000000017941 */ /* 0x000fea0003800000 */
.L_x_4168:
        /* <DEDUP_REMOVED lines=15> */
.L_x_4171:
[----:B------:R-:W-:Y:S05]  /*38b0*/  BSYNC B1 ;  /* 0x0000000000017941 */ /* 0x000fea0003800000 */
.L_x_4170:
        /* <DEDUP_REMOVED lines=15> */
.L_x_4173:
[----:B------:R-:W-:Y:S05]  /*39b0*/  BSYNC B1 ;  /* 0x0000000000017941 */ /* 0x000fea0003800000 */
.L_x_4172:
        /* <DEDUP_REMOVED lines=15> */
.L_x_4175:
[----:B------:R-:W-:Y:S05]  /*3ab0*/  BSYNC B1 ;  /* 0x0000000000017941 */ /* 0x000fea0003800000 */
.L_x_4174:
        /* <DEDUP_REMOVED lines=15> */
.L_x_4177:
[----:B------:R-:W-:Y:S05]  /*3bb0*/  BSYNC B1 ;  /* 0x0000000000017941 */ /* 0x000fea0003800000 */
.L_x_4176:
        /* <DEDUP_REMOVED lines=15> */
.L_x_4179:
[----:B------:R-:W-:Y:S05]  /*3cb0*/  BSYNC B1 ;  /* 0x0000000000017941 */ /* 0x000fea0003800000 */
.L_x_4178:
        /* <DEDUP_REMOVED lines=15> */
.L_x_4181:
[----:B------:R-:W-:Y:S05]  /*3db0*/  BSYNC B1 ;  /* 0x0000000000017941 */ /* 0x000fea0003800000 */
.L_x_4180:
[----:B------:R-:W-:Y:S01]  /*3dc0*/  @P1 FMUL.FTZ R181, R135, R181 ;  /* 0x000000b587b51220 */ /* 0x000fe20000410000 */
[----:B------:R-:W-:Y:S01]  /*3dd0*/  @P1 LOP3.LUT P6, RZ, R157, 0xff0000, RZ, 0xc0, !PT ;  /* 0x00ff00009dff1812 */ /* 0x000fe200078cc0ff */
[----:B------:R-:W0:Y:S01]  /*3de0*/  @P1 LDC.64 R128, c[0x0][0x298] ;  /* 0x0000a600ff801b82 */ /* 0x000e220000000a00 */
[----:B------:R-:W-:Y:S01]  /*3df0*/  BSSY B1, `(.L_x_4182) ;  /* 0x0000010000017945 */ /* 0x000fe20003800000 */
[----:B------:R-:W-:-:S05]  /*3e00*/  @P1 FMUL.FTZ R180, R181, R180 ;  /* 0x000000b4b5b41220 */ /* 0x000fca0000410000 */
[----:B------:R-:W-:Y:S02]  /*3e10*/  @P1 FSEL R180, R180, RZ, P6 ;  /* 0x000000ffb4b41208 */ /* 0x000fe40003000000 */
[----:B------:R-:W-:-:S04]  /*3e20*/  @!P2 ISETP.NE.U32.AND P6, PT, R124, RZ, PT ;  /* 0x000000ff7c00a20c */ /* 0x000fc80003fc5070 */
[----:B------:R-:W-:-:S04]  /*3e30*/  @!P2 ISETP.NE.AND.EX P6, PT, R125, RZ, PT, P6 ;  /* 0x000000ff7d00a20c */ /* 0x000fc80003fc5360 */
[----:B------:R-:W-:Y:S02]  /*3e40*/  @!P2 FSEL R200, R43, RZ, P6 ;  /* 0x000000ff2bc8a208 */ /* 0x000fe40003000000 */
[----:B------:R-:W-:-:S04]  /*3e50*/  ISETP.NE.U32.AND P6, PT, R126, RZ, PT ;  /* 0x000000ff7e00720c */ /* 0x000fc80003fc5070 */
[----:B------:R-:W-:-:S13]  /*3e60*/  ISETP.NE.AND.EX P6, PT, R127, RZ, PT, P6 ;  /* 0x000000ff7f00720c */ /* 0x000fda0003fc5360 */
[----:B------:R-:W1:Y:S01]  /*3e70*/  @P6 LDC.64 R130, c[0x0][0x308] ;  /* 0x0000c200ff826b82 */ /* 0x000e620000000a00 */
[----:B------:R-:W-:Y:S05]  /*3e80*/  @!P2 BRA `(.L_x_4183) ;  /* 0x000000000018a947 */ /* 0x000fea0003800000 */
[----:B------:R-:W-:Y:S01]  /*3e90*/  ISETP.NE.U32.AND P2, PT, R124, RZ, PT ;  /* 0x000000ff7c00720c */ /* 0x000fe20003f45070 */
[----:B------:R-:W-:-:S03]  /*3ea0*/  FFMA.FTZ R188, R184, R188, R191 ;  /* 0x000000bcb8bc7223 */ /* 0x000fc600000100bf */
[----:B------:R-:W-:Y:S01]  /*3eb0*/  ISETP.NE.AND.EX P2, PT, R125, RZ, PT, P2 ;  /* 0x000000ff7d00720c */ /* 0x000fe20003f45320 */
[----:B------:R-:W-:-:S04]  /*3ec0*/  FADD.FTZ R125, R183, -R188 ;  /* 0x800000bcb77d7221 */ /* 0x000fc80000010000 */
[----:B------:R-:W-:-:S08]  /*3ed0*/  FMUL.FTZ R200, R2, R125 ;  /* 0x0000007d02c87220 */ /* 0x000fd00000410000 */
[----:B------:R-:W-:-:S07]  /*3ee0*/  @P2 FADD.FTZ R200, R43, R200 ;  /* 0x000000c82bc82221 */ /* 0x000fce0000010000 */
.L_x_4183:
[----:B------:R-:W-:Y:S05]  /*3ef0*/  BSYNC B1 ;  /* 0x0000000000017941 */ /* 0x000fea0003800000 */
.L_x_4182:
[----:B------:R-:W2:Y:S01]  /*3f00*/  @P1 LDC.64 R124, c[0x0][0x2f8] ;  /* 0x0000be00ff7c1b82 */ /* 0x000ea20000000a00 */
[----:B0-----:R-:W-:Y:S01]  /*3f10*/  @P1 FMUL.FTZ R129, R200, R129 ;  /* 0x00000081c8811220 */ /* 0x001fe20000410000 */
[----:B------:R-:W-:Y:S01]  /*3f20*/  @P1 LOP3.LUT P2, RZ, R157, 0xff000000, RZ, 0xc0, !PT ;  /* 0xff0000009dff1812 */ /* 0x000fe2000784c0ff */
[----:B-1----:R-:W-:Y:S01]  /*3f30*/  @P6 IMAD.WIDE.U32 R130, R0, 0x20, R130 ;  /* 0x0000002000826825 */ /* 0x002fe200078e0082 */
[----:B------:R-:W-:-:S03]  /*3f40*/  @P1 F2FP.BF16.F32.PACK_AB R190, RZ, R190 ;  /* 0x000000beffbe123e */ /* 0x000fc600000010ff */
[----:B------:R-:W-:Y:S01]  /*3f50*/  @P1 FMUL.FTZ R128, R129, R128 ;  /* 0x0000008081801220 */ /* 0x000fe20000410000 */
[----:B------:R-:W-:Y:S02]  /*3f60*/  @P1 F2FP.BF16.F32.PACK_AB R132, RZ, R132 ;  /* 0x00000084ff84123e */ /* 0x000fe400000010ff */
[----:B------:R-:W-:Y:S02]  /*3f70*/  @P1 F2FP.BF16.F32.PACK_AB R176, RZ, R176 ;  /* 0x000000b0ffb0123e */ /* 0x000fe400000010ff */
[----:B------:R-:W-:Y:S02]  /*3f80*/  @P1 FSEL R128, R128, RZ, P2 ;  /* 0x000000ff80801208 */ /* 0x000fe40001000000 */
[----:B------:R-:W-:Y:S02]  /*3f90*/  ISETP.NE.U32.AND P2, PT, R126, RZ, PT ;  /* 0x000000ff7e00720c */ /* 0x000fe40003f45070 */
[----:B------:R-:W-:Y:S02]  /*3fa0*/  @P1 F2FP.BF16.F32.PACK_AB R180, RZ, R180 ;  /* 0x000000b4ffb4123e */ /* 0x000fe400000010ff */
[----:B------:R-:W-:-:S02]  /*3fb0*/  ISETP.NE.AND.EX P2, PT, R127, RZ, PT, P2 ;  /* 0x000000ff7f00720c */ /* 0x000fc40003f45320 */
[----:B------:R-:W-:Y:S02]  /*3fc0*/  @P1 F2FP.BF16.F32.PACK_AB R194, RZ, R194 ;  /* 0x000000c2ffc2123e */ /* 0x000fe400000010ff */
[----:B------:R-:W-:Y:S02]  /*3fd0*/  @P1 F2FP.BF16.F32.PACK_AB R134, RZ, R134 ;  /* 0x00000086ff86123e */ /* 0x000fe400000010ff */
[----:B------:R-:W-:Y:S02]  /*3fe0*/  @P1 F2FP.BF16.F32.PACK_AB R178, RZ, R178 ;  /* 0x000000b2ffb2123e */ /* 0x000fe400000010ff */
[----:B------:R-:W-:Y:S01]  /*3ff0*/  @P1 F2FP.BF16.F32.PACK_AB R128, RZ, R128 ;  /* 0x00000080ff80123e */ /* 0x000fe200000010ff */
[----:B--2---:R-:W-:Y:S01]  /*4000*/  @P1 IMAD.WIDE.U32 R124, R189, 0x10, R124 ;  /* 0x00000010bd7c1825 */ /* 0x004fe200078e007c */
[----:B------:R-:W-:Y:S02]  /*4010*/  @P1 PRMT R112, R190, 0x7610, R112 ;  /* 0x00007610be701816 */ /* 0x000fe40000000070 */
[----:B------:R-:W-:-:S02]  /*4020*/  @P1 PRMT R113, R132, 0x7610, R113 ;  /* 0x0000761084711816 */ /* 0x000fc40000000071 */
[----:B------:R-:W-:Y:S02]  /*4030*/  @P1 PRMT R114, R176, 0x7610, R114 ;  /* 0x00007610b0721816 */ /* 0x000fe40000000072 */
[----:B------:R-:W-:Y:S02]  /*4040*/  @P1 PRMT R115, R180, 0x7610, R115 ;  /* 0x00007610b4731816 */ /* 0x000fe40000000073 */
[----:B------:R-:W-:Y:S02]  /*4050*/  SEL R120, R193, R120, P2 ;  /* 0x00000078c1787207 */ /* 0x000fe40001000000 */
[----:B------:R-:W-:Y:S02]  /*4060*/  SEL R121, R192, R121, P2 ;  /* 0x00000079c0797207 */ /* 0x000fe40001000000 */
[----:B------:R-:W-:Y:S02]  /*4070*/  SEL R122, R195, R122, P2 ;  /* 0x0000007ac37a7207 */ /* 0x000fe40001000000 */
[----:B------:R-:W-:-:S02]  /*4080*/  SEL R123, R196, R123, P2 ;  /* 0x0000007bc47b7207 */ /* 0x000fc40001000000 */
[----:B------:R-:W-:Y:S02]  /*4090*/  SEL R116, R133, R116, P2 ;  /* 0x0000007485747207 */ /* 0x000fe40001000000 */
[----:B------:R-:W-:Y:S01]  /*40a0*/  SEL R117, R198, R117, P2 ;  /* 0x00000075c6757207 */ /* 0x000fe20001000000 */
[----:B------:R2:W-:Y:S01]  /*40b0*/  @P6 STG.E.128 desc[UR4][R130.64], R120 ;  /* 0x0000007882006986 */ /* 0x0005e2000c101d04 */
[----:B------:R-:W-:Y:S02]  /*40c0*/  SEL R118, R135, R118, P2 ;  /* 0x0000007687767207 */ /* 0x000fe40001000000 */
[----:B------:R-:W-:Y:S02]  /*40d0*/  SEL R119, R200, R119, P2 ;  /* 0x00000077c8777207 */ /* 0x000fe40001000000 */
[----:B------:R-:W-:Y:S02]  /*40e0*/  @P1 PRMT R112, R112, 0x5410, R194 ;  /* 0x0000541070701816 */ /* 0x000fe400000000c2 */
[----:B------:R-:W-:Y:S01]  /*40f0*/  @P1 PRMT R113, R113, 0x5410, R134 ;  /* 0x0000541071711816 */ /* 0x000fe20000000086 */
[----:B------:R2:W-:Y:S01]  /*4100*/  @P6 STG.E.128 desc[UR4][R130.64+0x10], R116 ;  /* 0x0000107482006986 */ /* 0x0005e2000c101d04 */
[----:B------:R-:W-:-:S02]  /*4110*/  @P1 PRMT R114, R114, 0x5410, R178 ;  /* 0x0000541072721816 */ /* 0x000fc400000000b2 */
[----:B------:R-:W-:-:S05]  /*4120*/  @P1 PRMT R115, R115, 0x5410, R128 ;  /* 0x0000541073731816 */ /* 0x000fca0000000080 */
[----:B------:R2:W-:Y:S02]  /*4130*/  @P1 STG.E.128 desc[UR4][R124.64], R112 ;  /* 0x000000707c001986 */ /* 0x0005e4000c101d04 */
.L_x_4167:
[----:B------:R-:W-:Y:S05]  /*4140*/  BSYNC B0 ;  /* 0x0000000000007941 */ /* 0x000fea0003800000 */
.L_x_4166:
[----:B------:R-:W-:Y:S01]  /*4150*/  VIADD R15, R15, UR10 ;  /* 0x0000000a0f0f7c36 */ /* 0x000fe20008000000 */
[----:B------:R-:W-:-:S04]  /*4160*/  SEL R178, RZ, 0x1, P0 ;  /* 0x00000001ffb27807 */ /* 0x000fc80000000000 */
[----:B------:R-:W-:-:S13]  /*4170*/  ISETP.GE.AND P1, PT, R15, UR11, PT ;  /* 0x0000000b0f007c0c */ /* 0x000fda000bf26270 */
[----:B------:R-:W-:Y:S05]  /*4180*/  @!P1 BRA `(.L_x_4184) ;  /* 0xffffffc400249947 */ /* 0x000fea000383ffff */
.L_x_4117:
        /* <DEDUP_REMOVED lines=16> */
.L_x_4186:
[----:B------:R-:W-:Y:S05]  /*4290*/  BSYNC B0 ;  /* 0x0000000000007941 */ /* 0x000fea0003800000 */
.L_x_4185:
        /* <DEDUP_REMOVED lines=11> */
.L_x_4188:
[----:B------:R-:W-:Y:S05]  /*4350*/  BSYNC B0 ;  /* 0x0000000000007941 */ /* 0x000fea0003800000 */
.L_x_4187:
        /* <DEDUP_REMOVED lines=10> */
.L_x_4129:
[----:B------:R-:W-:Y:S01]  /*4400*/  HFMA2.MMA R181, -RZ, RZ, 0, 1.847743988037109375e-06 ;  /* 0x0000001fffb57435 */ /* 0x000fe200000001ff */
[----:B----4-:R-:W-:Y:S01]  /*4410*/  IMAD.MOV.U32 R177, RZ, RZ, R191 ;  /* 0x000000ffffb17224 */ /* 0x010fe200078e00bf */
[----:B------:R-:W-:Y:S01]  /*4420*/  MOV R176, 0x10 ;  /* 0x0000001000b07802 */ /* 0x000fe20000000f00 */
[----:B------:R-:W-:-:S08]  /*4430*/  IMAD.MOV.U32 R134, RZ, RZ, -0x1 ;  /* 0xffffffffff867424 */ /* 0x000fd000078e00ff */
[----:B0----5:R-:W-:Y:S05]  /*4440*/  WARPSYNC.COLLECTIVE R134, `(.L_x_4189) ;  /* 0x0000000086087348 */ /* 0x021fea0003c00000 */
[----:B------:R1:W2:Y:S02]  /*4450*/  SHFL.DOWN P6, R135, R177, R176, R181 ;  /* 0x080000b0b1877389 */ /* 0x0002a400000c00b5 */
[----:B012--5:R-:W-:Y:S01]  /*4460*/  ENDCOLLECTIVE ;  /* 0x000000000000791b */ /* 0x027fe20003800000 */
.L_x_4189:
[----:B------:R-:W-:Y:S02]  /*4470*/  MOV R177, R190 ;  /* 0x000000be00b17202 */ /* 0x000fe40000000f00 */
[----:B------:R-:W-:-:S07]  /*4480*/  MOV R126, R135 ;  /* 0x00000087007e7202 */ /* 0x000fce0000000f00 */
[----:B------:R-:W-:Y:S05]  /*4490*/  WARPSYNC.COLLECTIVE R134, `(.L_x_4190) ;  /* 0x0000000086087348 */ /* 0x000fea0003c00000 */
[----:B------:R0:W1:Y:S02]  /*44a0*/  SHFL.DOWN P6, R135, R177, R176, R181 ;  /* 0x080000b0b1877389 */ /* 0x00006400000c00b5 */
[----:B01----:R-:W-:Y:S01]  /*44b0*/  ENDCOLLECTIVE ;  /* 0x000000000000791b */ /* 0x003fe20003800000 */
.L_x_4190:
[----:B------:R-:W-:Y:S01]  /*44c0*/  FADD.FTZ R126, R126, R191 ;  /* 0x000000bf7e7e7221 */ /* 0x000fe20000010000 */
[----:B------:R-:W-:-:S04]  /*44d0*/  HFMA2.MMA R176, -RZ, RZ, 0, 4.76837158203125e-07 ;  /* 0x00000008ffb07435 */ /* 0x000fc800000001ff */
[----:B------:R-:W-:Y:S01]  /*44e0*/  MOV R177, R126 ;  /* 0x0000007e00b17202 */ /* 0x000fe20000000f00 */
[----:B------:R-:W-:-:S07]  /*44f0*/  IMAD.MOV.U32 R127, RZ, RZ, R135 ;  /* 0x000000ffff7f7224 */ /* 0x000fce00078e0087 */
[----:B------:R-:W-:Y:S05]  /*4500*/  WARPSYNC.COLLECTIVE R134, `(.L_x_4191) ;  /* 0x0000000086087348 */ /* 0x000fea0003c00000 */
[----:B------:R0:W1:Y:S02]  /*4510*/  SHFL.DOWN P6, R135, R177, R176, R181 ;  /* 0x080000b0b1877389 */ /* 0x00006400000c00b5 */
[----:B01----:R-:W-:Y:S01]  /*4520*/  ENDCOLLECTIVE ;  /* 0x000000000000791b */ /* 0x003fe20003800000 */
.L_x_4191:
[----:B------:R-:W-:-:S05]  /*4530*/  FADD.FTZ R127, R127, R190 ;  /* 0x000000be7f7f7221 */ /* 0x000fca0000010000 */
[----:B------:R-:W-:Y:S01]  /*4540*/  MOV R177, R127 ;  /* 0x0000007f00b17202 */ /* 0x000fe20000000f00 */
[----:B------:R-:W-:-:S07]  /*4550*/  IMAD.MOV.U32 R129, RZ, RZ, R135 ;  /* 0x000000ffff817224 */ /* 0x000fce00078e0087 */
[----:B------:R-:W-:Y:S05]  /*4560*/  WARPSYNC.COLLECTIVE R134, `(.L_x_4192) ;  /* 0x0000000086087348 */ /* 0x000fea0003c00000 */
[----:B------:R0:W1:Y:S02]  /*4570*/  SHFL.DOWN P6, R135, R177, R176, R181 ;  /* 0x080000b0b1877389 */ /* 0x00006400000c00b5 */
[----:B01----:R-:W-:Y:S01]  /*4580*/  ENDCOLLECTIVE ;  /* 0x000000000000791b */ /* 0x003fe20003800000 */
.L_x_4192:
[----:B------:R-:W-:Y:S01]  /*4590*/  FADD.FTZ R129, R126, R129 ;  /* 0x000000817e817221 */ /* 0x000fe20000010000 */
[----:B------:R-:W-:-:S03]  /*45a0*/  HFMA2.MMA R176, -RZ, RZ, 0, 2.384185791015625e-07 ;  /* 0x00000004ffb07435 */ /* 0x000fc600000001ff */
[----:B------:R-:W-:Y:S01]  /*45b0*/  IMAD.MOV.U32 R177, RZ, RZ, R129 ;  /* 0x000000ffffb17224 */ /* 0x000fe200078e0081 */
[----:B------:R-:W-:-:S07]  /*45c0*/  MOV R128, R135 ;  /* 0x0000008700807202 */ /* 0x000fce0000000f00 */
[----:B------:R-:W-:Y:S05]  /*45d0*/  WARPSYNC.COLLECTIVE R134, `(.L_x_4193) ;  /* 0x0000000086087348 */ /* 0x000fea0003c00000 */
[----:B------:R0:W1:Y:S02]  /*45e0*/  SHFL.DOWN P6, R135, R177, R176, R181 ;  /* 0x080000b0b1877389 */ /* 0x00006400000c00b5 */
[----:B01----:R-:W-:Y:S01]  /*45f0*/  ENDCOLLECTIVE ;  /* 0x000000000000791b */ /* 0x003fe20003800000 */
.L_x_4193:
[----:B------:R-:W-:-:S04]  /*4600*/  FADD.FTZ R128, R127, R128 ;  /* 0x000000807f807221 */ /* 0x000fc80000010000 */
[----:B------:R-:W-:Y:S01]  /*4610*/  IMAD.MOV.U32 R177, RZ, RZ, R128 ;  /* 0x000000ffffb17224 */ /* 0x000fe200078e0080 */
[----:B------:R-:W-:-:S07]  /*4620*/  MOV R130, R135 ;  /* 0x0000008700827202 */ /* 0x000fce0000000f00 */
[----:B------:R-:W-:Y:S05]  /*4630*/  WARPSYNC.COLLECTIVE R134, `(.L_x_4194) ;  /* 0x0000000086087348 */ /* 0x000fea0003c00000 */
[----:B------:R0:W1:Y:S02]  /*4640*/  SHFL.DOWN P6, R135, R177, R176, R181 ;  /* 0x080000b0b1877389 */ /* 0x00006400000c00b5 */
[----:B01----:R-:W-:Y:S01]  /*4650*/  ENDCOLLECTIVE ;  /* 0x000000000000791b */ /* 0x003fe20003800000 */
.L_x_4194:
[----:B------:R-:W-:-:S05]  /*4660*/  FADD.FTZ R130, R129, R130 ;  /* 0x0000008281827221 */ /* 0x000fca0000010000 */
[----:B------:R-:W-:Y:S01]  /*4670*/  MOV R177, R130 ;  /* 0x0000008200b17202 */ /* 0x000fe20000000f00 */
[----:B------:R-:W-:Y:S01]  /*4680*/  IMAD.MOV.U32 R176, RZ, RZ, 0x2 ;  /* 0x00000002ffb07424 */ /* 0x000fe200078e00ff */
[----:B------:R-:W-:-:S07]  /*4690*/  MOV R131, R135 ;  /* 0x0000008700837202 */ /* 0x000fce0000000f00 */
[----:B------:R-:W-:Y:S05]  /*46a0*/  WARPSYNC.COLLECTIVE R134, `(.L_x_4195) ;  /* 0x0000000086087348 */ /* 0x000fea0003c00000 */
[----:B------:R0:W1:Y:S02]  /*46b0*/  SHFL.DOWN P6, R135, R177, R176, R181 ;  /* 0x080000b0b1877389 */ /* 0x00006400000c00b5 */
[----:B01----:R-:W-:Y:S01]  /*46c0*/  ENDCOLLECTIVE ;  /* 0x000000000000791b */ /* 0x003fe20003800000 */
.L_x_4195:
[----:B------:R-:W-:-:S05]  /*46d0*/  FADD.FTZ R131, R128, R131 ;  /* 0x0000008380837221 */ /* 0x000fca0000010000 */
[----:B------:R-:W-:Y:S02]  /*46e0*/  MOV R177, R131 ;  /* 0x0000008300b17202 */ /* 0x000fe40000000f00 */
[----:B------:R-:W-:-:S07]  /*46f0*/  MOV R133, R135 ;  /* 0x0000008700857202 */ /* 0x000fce0000000f00 */
[----:B------:R-:W-:Y:S05]  /*4700*/  WARPSYNC.COLLECTIVE R134, `(.L_x_4196) ;  /* 0x0000000086087348 */ /* 0x000fea0003c00000 */
[----:B------:R0:W1:Y:S02]  /*4710*/  SHFL.DOWN P6, R135, R177, R176, R181 ;  /* 0x080000b0b1877389 */ /* 0x00006400000c00b5 */
[----:B01----:R-:W-:Y:S01]  /*4720*/  ENDCOLLECTIVE ;  /* 0x000000000000791b */ /* 0x003fe20003800000 */
.L_x_4196:
[----:B------:R-:W-:Y:S01]  /*4730*/  FADD.FTZ R133, R130, R133 ;  /* 0x0000008582857221 */ /* 0x000fe20000010000 */
[----:B------:R-:W-:-:S04]  /*4740*/  HFMA2.MMA R176, -RZ, RZ, 0, 5.9604644775390625e-08 ;  /* 0x00000001ffb07435 */ /* 0x000fc800000001ff */
[----:B------:R-:W-:Y:S01]  /*4750*/  MOV R177, R133 ;  /* 0x0000008500b17202 */ /* 0x000fe20000000f00 */
[----:B------:R-:W-:-:S07]  /*4760*/  IMAD.MOV.U32 R132, RZ, RZ, R135 ;  /* 0x000000ffff847224 */ /* 0x000fce00078e0087 */
[----:B------:R-:W-:Y:S05]  /*4770*/  WARPSYNC.COLLECTIVE R134, `(.L_x_4197) ;  /* 0x0000000086087348 */ /* 0x000fea0003c00000 */
[----:B------:R0:W1:Y:S02]  /*4780*/  SHFL.DOWN P6, R135, R177, R176, R181 ;  /* 0x080000b0b1877389 */ /* 0x00006400000c00b5 */
[----:B01----:R-:W-:Y:S01]  /*4790*/  ENDCOLLECTIVE ;  /* 0x000000000000791b */ /* 0x003fe20003800000 */
.L_x_4197:
[----:B------:R-:W-:-:S05]  /*47a0*/  FADD.FTZ R126, R131, R132 ;  /* 0x00000084837e7221 */ /* 0x000fca0000010000 */
[----:B------:R-:W-:Y:S01]  /*47b0*/  MOV R177, R126 ;  /* 0x0000007e00b17202 */ /* 0x000fe20000000f00 */
[----:B------:R-:W-:-:S07]  /*47c0*/  IMAD.MOV.U32 R132, RZ, RZ, R135 ;  /* 0x000000ffff847224 */ /* 0x000fce00078e0087 */
[----:B------:R-:W-:Y:S05]  /*47d0*/  WARPSYNC.COLLECTIVE R134, `(.L_x_4198) ;  /* 0x0000000086087348 */ /* 0x000fea0003c00000 */
[----:B------:R0:W1:Y:S02]  /*47e0*/  SHFL.DOWN P6, R135, R177, R176, R181 ;  /* 0x080000b0b1877389 */ /* 0x00006400000c00b5 */
[----:B01----:R-:W-:Y:S01]  /*47f0*/  ENDCOLLECTIVE ;  /* 0x000000000000791b */ /* 0x003fe20003800000 */
.L_x_4198:
[----:B------:R-:W-:Y:S01]  /*4800*/  MOV R127, R135 ;  /* 0x00000087007f7202 */ /* 0x000fe20000000f00 */
[----:B------:R-:W-:Y:S06]  /*4810*/  BRA `(.L_x_4199) ;  /* 0xffffffd400507947 */ /* 0x000fec000383ffff */
.L_x_4200:
        /* <DEDUP_REMOVED lines=14> */
.L_x_11330:


//--------------------- .text._ZN10layer_norm22ln_bwd_finalize_kernelINS_22Kernel_traits_finalizeILj3072E13__nv_bfloat16S2_fS2_fjLb0ELj1024ELj4ENS_18Kernel_traits_baseILj3072ES2_S2_fS2_fjLj1024EEEEELb0ELb1EEEvNS_9BwdParamsE --------------------------
	.section	.text._ZN10layer_norm22ln_bwd_finalize_kernelINS_22Kernel_traits_finalizeILj3072E13__nv_bfloat16S2_fS2_fjLb0ELj1024ELj4ENS_18Kernel_traits_baseILj3072ES2_S2_fS2_fjLj1024EEEEELb0ELb1EEEvNS_9BwdParamsE,"ax",@progbits
	.align	128
        .global         _ZN10layer_norm22ln_bwd_finalize_kernelINS_22Kernel_traits_finalizeILj3072E13__nv_bfloat16S2_fS2_fjLb0ELj1024ELj4ENS_18Kernel_traits_baseILj3072ES2_S2_fS2_fjLj1024EEEEELb0ELb1EEEvNS_9BwdParamsE
        .type           _ZN10layer_norm22ln_bwd_finalize_kernelINS_22Kernel_traits_finalizeILj3072E13__nv_bfloat16S2_fS2_fjLb0ELj1024ELj4ENS_18Kernel_traits_baseILj3072ES2_S2_fS2_fjLj1024EEEEELb0ELb1EEEvNS_9BwdParamsE,@function
        .size           _ZN10layer_norm22ln_bwd_finalize_kernelINS_22Kernel_traits_finalizeILj3072E13__nv_bfloat16S2_fS2_fjLb0ELj1024ELj4ENS_18Kernel_traits_baseILj3072ES2_S2_fS2_fjLj1024EEEEELb0ELb1EEEvNS_9BwdParamsE,(.L_x_11331 - _ZN10layer_norm22ln_bwd_finalize_kernelINS_22Kernel_traits_finalizeILj3072E13__nv_bfloat16S2_fS2_fjLb0ELj1024ELj4ENS_18Kernel_traits_baseILj3072ES2_S2_fS2_fjLj1024EEEEELb0ELb1EEEvNS_9BwdParamsE)
        .other          _ZN10layer_norm22ln_bwd_finalize_kernelINS_22Kernel_traits_finalizeILj3072E13__nv_bfloat16S2_fS2_fjLb0ELj1024ELj4ENS_18Kernel_traits_baseILj3072ES2_S2_fS2_fjLj1024EEEEELb0ELb1EEEvNS_9BwdParamsE,@"STO_CUDA_ENTRY STV_DEFAULT"
_ZN10layer_norm22ln_bwd_finalize_kernelINS_22Kernel_traits_finalizeILj3072E13__nv_bfloat16S2_fS2_fjLb0ELj1024ELj4ENS_18Kernel_traits_baseILj3072ES2_S2_fS2_fjLj1024EEEEELb0ELb1EEEvNS_9BwdParamsE:
.text._ZN10layer_norm22ln_bwd_finalize_kernelINS_22Kernel_traits_finalizeILj3072E13__nv_bfloat16S2_fS2_fjLb0ELj1024ELj4ENS_18Kernel_traits_baseILj3072ES2_S2_fS2_fjLj1024EEEEELb0ELb1EEEvNS_9BwdParamsE:
        /* <DEDUP_REMOVED lines=26> */
.L_x_4212:
        /* <DEDUP_REMOVED lines=31> */
.L_x_4205:
        /* <DEDUP_REMOVED lines=34> */
.L_x_4204:
[----:B------:R-:W-:Y:S05]  /*05b0*/  BSYNC B1 ;  /* 0x0000000000017941 */ /* 0x000fea0003800000 */
.L_x_4203:
        /* <DEDUP_REMOVED lines=25> */
.L_x_4207:
[----:B------:R-:W-:Y:S05]  /*0750*/  BSYNC B1 ;  /* 0x0000000000017941 */ /* 0x000fea0003800000 */
.L_x_4206:
        /* <DEDUP_REMOVED lines=12> */
.L_x_4202:
[----:B------:R-:W-:Y:S05]  /*0820*/  BSYNC B0 ;  /* 0x0000000000007941 */ /* 0x000fea0003800000 */
.L_x_4201:
        /* <DEDUP_REMOVED lines=29> */
.L_x_4223:
[----:B------:R-:W-:Y:S01]  /*0a00*/  @!P1 SHF.R.U32.HI R12, RZ, 0x3, R0 ;  /* 0x00000003ff0c9819 */ /* 0x000fe20000011600 */
[----:B----4-:R-:W-:Y:S01]  /*0a10*/  FADD.FTZ R14, R9, R14 ;  /* 0x0000000e090e7221 */ /* 0x010fe20000010000 */
[----:B---3--:R-:W-:Y:S02]  /*0a20*/  FADD.FTZ R11, R10, R11 ;  /* 0x0000000b0a0b7221 */ /* 0x008fe40000010000 */
[----:B------:R-:W-:-:S05]  /*0a30*/  @!P1 LOP3.LUT R12, R12, 0x1ffffffc, RZ, 0xc0, !PT ;  /* 0x1ffffffc0c0c9812 */ /* 0x000fca00078ec0ff */
[----:B------:R3:W-:Y:S04]  /*0a40*/  @!P1 STS [R12+UR4+0x2000], R14 ;  /* 0x0020000e0c009988 */ /* 0x0007e80008000804 */
[----:B------:R3:W-:Y:S02]  /*0a50*/  @!P1 STS [R12+UR4+0x2080], R11 ;  /* 0x0020800b0c009988 */ /* 0x0007e40008000804 */
.L_x_4208:
        /* <DEDUP_REMOVED lines=14> */
.L_x_4211:
[----:B------:R-:W-:Y:S05]  /*0b40*/  BSYNC B0 ;  /* 0x0000000000007941 */ /* 0x000fea0003800000 */
.L_x_4210:
[C---:B------:R-:W-:Y:S02]  /*0b50*/  ISETP.GT.U32.AND P1, PT, R3.reuse, -0xc01, PT ;  /* 0xfffff3ff0300780c */ /* 0x040fe40003f24070 */
[----:B------:R-:W-:Y:S02]  /*0b60*/  IADD3 R3, R3, 0xc00, RZ ;  /* 0x00000c0003037810 */ /* 0x000fe40007ffe0ff */
[----:B------:R-:W-:-:S09]  /*0b70*/  IADD3 R4, R4, 0x600, RZ ;  /* 0x0000060004047810 */ /* 0x000fd20007ffe0ff */
[----:B------:R-:W-:Y:S05]  /*0b80*/  @P1 BRA `(.L_x_4212) ;  /* 0xfffffff400841947 */ /* 0x000fea000383ffff */
[----:B------:R-:W-:Y:S05]  /*0b90*/  EXIT ;  /* 0x000000000000794d */ /* 0x000fea0003800000 */
.L_x_4209:
[----:B------:R-:W-:Y:S01]  /*0ba0*/  HFMA2.MMA R22, -RZ, RZ, 0, 1.847743988037109375e-06 ;  /* 0x0000001fff167435 */ /* 0x000fe200000001ff */
[----:B0--3--:R-:W-:Y:S01]  /*0bb0*/  MOV R20, R10 ;  /* 0x0000000a00147202 */ /* 0x009fe20000000f00 */
[----:B------:R-:W-:Y:S01]  /*0bc0*/  IMAD.MOV.U32 R19, RZ, RZ, 0x1 ;  /* 0x00000001ff137424 */ /* 0x000fe200078e00ff */
[----:B------:R-:W-:-:S08]  /*0bd0*/  MOV R17, 0xffffffff ;  /* 0xffffffff00117802 */ /* 0x000fd00000000f00 */
[----:B-12---:R-:W-:Y:S05]  /*0be0*/  WARPSYNC.COLLECTIVE R17, `(.L_x_4213) ;  /* 0x0000000011087348 */ /* 0x006fea0003c00000 */
[----:B------:R0:W3:Y:S02]  /*0bf0*/  SHFL.BFLY P2, R18, R20, R19, R22 ;  /* 0x0c00001314127389 */ /* 0x0000e40000040016 */
[----:B0123--:R-:W-:Y:S01]  /*0c00*/  ENDCOLLECTIVE ;  /* 0x000000000000791b */ /* 0x00ffe20003800000 */
.L_x_4213:
[----:B------:R-:W-:Y:S01]  /*0c10*/  HFMA2.MMA R19, -RZ, RZ, 0, 1.1920928955078125e-07 ;  /* 0x00000002ff137435 */ /* 0x000fe200000001ff */
[----:B------:R-:W-:-:S05]  /*0c20*/  MOV R11, R18 ;  /* 0x00000012000b7202 */ /* 0x000fca0000000f00 */
[----:B------:R-:W-:-:S04]  /*0c30*/  FADD.FTZ R11, R10, R11 ;  /* 0x0000000b0a0b7221 */ /* 0x000fc80000010000 */
[----:B------:R-:W-:-:S07]  /*0c40*/  IMAD.MOV.U32 R20, RZ, RZ, R11 ;  /* 0x000000ffff147224 */ /* 0x000fce00078e000b */
[----:B------:R-:W-:Y:S05]  /*0c50*/  WARPSYNC.COLLECTIVE R17, `(.L_x_4214) ;  /* 0x0000000011087348 */ /* 0x000fea0003c00000 */
[----:B------:R0:W1:Y:S02]  /*0c60*/  SHFL.BFLY P2, R18, R20, R19, R22 ;  /* 0x0c00001314127389 */ /* 0x0000640000040016 */
[----:B01----:R-:W-:Y:S01]  /*0c70*/  ENDCOLLECTIVE ;  /* 0x000000000000791b */ /* 0x003fe20003800000 */
.L_x_4214:
[----:B------:R-:W-:Y:S01]  /*0c80*/  IMAD.MOV.U32 R19, RZ, RZ, 0x4 ;  /* 0x00000004ff137424 */ /* 0x000fe200078e00ff */
[----:B------:R-:W-:-:S05]  /*0c90*/  MOV R12, R18 ;  /* 0x00000012000c7202 */ /* 0x000fca0000000f00 */
[----:B------:R-:W-:-:S05]  /*0ca0*/  FADD.FTZ R12, R11, R12 ;  /* 0x0000000c0b0c7221 */ /* 0x000fca0000010000 */
[----:B------:R-:W-:-:S07]  /*0cb0*/  MOV R20, R12 ;  /* 0x0000000c00147202 */ /* 0x000fce0000000f00 */
[----:B------:R-:W-:Y:S05]  /*0cc0*/  WARPSYNC.COLLECTIVE R17, `(.L_x_4215) ;  /* 0x0000000011087348 */ /* 0x000fea0003c00000 */
[----:B------:R0:W1:Y:S02]  /*0cd0*/  SHFL.BFLY P2, R18, R20, R19, R22 ;  /* 0x0c00001314127389 */ /* 0x0000640000040016 */
[----:B01----:R-:W-:Y:S01]  /*0ce0*/  ENDCOLLECTIVE ;  /* 0x000000000000791b */ /* 0x003fe20003800000 */
.L_x_4215:
[----:B------:R-:W-:Y:S01]  /*0cf0*/  HFMA2.MMA R19, -RZ, RZ, 0, 4.76837158203125e-07 ;  /* 0x00000008ff137435 */ /* 0x000fe200000001ff */
[----:B------:R-:W-:-:S05]  /*0d00*/  MOV R13, R18 ;  /* 0x00000012000d7202 */ /* 0x000fca0000000f00 */
[----:B------:R-:W-:-:S05]  /*0d10*/  FADD.FTZ R13, R12, R13 ;  /* 0x0000000d0c0d7221 */ /* 0x000fca0000010000 */
[----:B------:R-:W-:-:S07]  /*0d20*/  MOV R20, R13 ;  /* 0x0000000d00147202 */ /* 0x000fce0000000f00 */
[----:B------:R-:W-:Y:S05]  /*0d30*/  WARPSYNC.COLLECTIVE R17, `(.L_x_4216) ;  /* 0x0000000011087348 */ /* 0x000fea0003c00000 */
[----:B------:R0:W1:Y:S02]  /*0d40*/  SHFL.BFLY P2, R18, R20, R19, R22 ;  /* 0x0c00001314127389 */ /* 0x0000640000040016 */
[----:B01----:R-:W-:Y:S01]  /*0d50*/  ENDCOLLECTIVE ;  /* 0x000000000000791b */ /* 0x003fe20003800000 */
.L_x_4216:
[----:B------:R-:W-:Y:S01]  /*0d60*/  HFMA2.MMA R19, -RZ, RZ, 0, 9.5367431640625e-07 ;  /* 0x00000010ff137435 */ /* 0x000fe200000001ff */
[----:B------:R-:W-:-:S04]  /*0d70*/  IMAD.MOV.U32 R10, RZ, RZ, R18 ;  /* 0x000000ffff0a7224 */ /* 0x000fc800078e0012 */
[----:B------:R-:W-:-:S05]  /*0d80*/  FADD.FTZ R10, R13, R10 ;  /* 0x0000000a0d0a7221 */ /* 0x000fca0000010000 */
[----:B------:R-:W-:-:S07]  /*0d90*/  MOV R20, R10 ;  /* 0x0000000a00147202 */ /* 0x000fce0000000f00 */
[----:B------:R-:W-:Y:S05]  /*0da0*/  WARPSYNC.COLLECTIVE R17, `(.L_x_4217) ;  /* 0x0000000011087348 */ /* 0x000fea0003c00000 */
[----:B------:R0:W1:Y:S02]  /*0db0*/  SHFL.BFLY P2, R18, R20, R19, R22 ;  /* 0x0c00001314127389 */ /* 0x0000640000040016 */
[----:B01----:R-:W-:Y:S01]  /*0dc0*/  ENDCOLLECTIVE ;  /* 0x000000000000791b */ /* 0x003fe20003800000 */
.L_x_4217:
[----:B------:R-:W-:Y:S01]  /*0dd0*/  HFMA2.MMA R19, -RZ, RZ, 0, 5.9604644775390625e-08 ;  /* 0x00000001ff137435 */ /* 0x000fe200000001ff */
[----:B------:R-:W-:Y:S01]  /*0de0*/  IMAD.MOV.U32 R20, RZ, RZ, R9 ;  /* 0x000000ffff147224 */ /* 0x000fe200078e0009 */
[----:B------:R-:W-:-:S09]  /*0df0*/  MOV R11, R18 ;  /* 0x00000012000b7202 */ /* 0x000fd20000000f00 */
[----:B------:R-:W-:Y:S05]  /*0e00*/  WARPSYNC.COLLECTIVE R17, `(.L_x_4218) ;  /* 0x0000000011087348 */ /* 0x000fea0003c00000 */
[----:B------:R0:W1:Y:S02]  /*0e10*/  SHFL.BFLY P2, R18, R20, R19, R22 ;  /* 0x0c00001314127389 */ /* 0x0000640000040016 */
[----:B01----:R-:W-:Y:S01]  /*0e20*/  ENDCOLLECTIVE ;  /* 0x000000000000791b */ /* 0x003fe20003800000 */
.L_x_4218:
[----:B------:R-:W-:Y:S01]  /*0e30*/  HFMA2.MMA R19, -RZ, RZ, 0, 1.1920928955078125e-07 ;  /* 0x00000002ff137435 */ /* 0x000fe200000001ff */
[----:B------:R-:W-:-:S05]  /*0e40*/  MOV R12, R18 ;  /* 0x00000012000c7202 */ /* 0x000fca0000000f00 */
[----:B------:R-:W-:-:S05]  /*0e50*/  FADD.FTZ R14, R9, R12 ;  /* 0x0000000c090e7221 */ /* 0x000fca0000010000 */
[----:B------:R-:W-:-:S07]  /*0e60*/  MOV R20, R14 ;  /* 0x0000000e00147202 */ /* 0x000fce0000000f00 */
[----:B------:R-:W-:Y:S05]  /*0e70*/  WARPSYNC.COLLECTIVE R17, `(.L_x_4219) ;  /* 0x0000000011087348 */ /* 0x000fea0003c00000 */
[----:B------:R0:W1:Y:S02]  /*0e80*/  SHFL.BFLY P2, R18, R20, R19, R22 ;  /* 0x0c00001314127389 */ /* 0x0000640000040016 */
[----:B01----:R-:W-:Y:S01]  /*0e90*/  ENDCOLLECTIVE ;  /* 0x000000000000791b */ /* 0x003fe20003800000 */
.L_x_4219:
[----:B------:R-:W-:Y:S01]  /*0ea0*/  HFMA2.MMA R19, -RZ, RZ, 0, 2.384185791015625e-07 ;  /* 0x00000004ff137435 */ /* 0x000fe200000001ff */
[----:B------:R-:W-:-:S04]  /*0eb0*/  IMAD.MOV.U32 R13, RZ, RZ, R18 ;  /* 0x000000ffff0d7224 */ /* 0x000fc800078e0012 */
[----:B------:R-:W-:-:S05]  /*0ec0*/  FADD.FTZ R15, R14, R13 ;  /* 0x0000000d0e0f7221 */ /* 0x000fca0000010000 */
[----:B------:R-:W-:-:S07]  /*0ed0*/  MOV R20, R15 ;  /* 0x0000000f00147202 */ /* 0x000fce0000000f00 */
[----:B------:R-:W-:Y:S05]  /*0ee0*/  WARPSYNC.COLLECTIVE R17, `(.L_x_4220) ;  /* 0x0000000011087348 */ /* 0x000fea0003c00000 */
[----:B------:R0:W1:Y:S02]  /*0ef0*/  SHFL.BFLY P2, R18, R20, R19, R22 ;  /* 0x0c00001314127389 */ /* 0x0000640000040016 */
[----:B01----:R-:W-:Y:S01]  /*0f00*/  ENDCOLLECTIVE ;  /* 0x000000000000791b */ /* 0x003fe20003800000 */
.L_x_4220:
[----:B------:R-:W-:Y:S01]  /*0f10*/  IMAD.MOV.U32 R19, RZ, RZ, 0x8 ;  /* 0x00000008ff137424 */ /* 0x000fe200078e00ff */
[----:B------:R-:W-:-:S05]  /*0f20*/  MOV R16, R18 ;  /* 0x0000001200107202 */ /* 0x000fca0000000f00 */
[----:B------:R-:W-:-:S05]  /*0f30*/  FADD.FTZ R16, R15, R16 ;  /* 0x000000100f107221 */ /* 0x000fca0000010000 */
[----:B------:R-:W-:-:S07]  /*0f40*/  MOV R20, R16 ;  /* 0x0000001000147202 */ /* 0x000fce0000000f00 */
[----:B------:R-:W-:Y:S05]  /*0f50*/  WARPSYNC.COLLECTIVE R17, `(.L_x_4221) ;  /* 0x0000000011087348 */ /* 0x000fea0003c00000 */
[----:B------:R0:W1:Y:S02]  /*0f60*/  SHFL.BFLY P2, R18, R20, R19, R22 ;  /* 0x0c00001314127389 */ /* 0x0000640000040016 */
[----:B01----:R-:W-:Y:S01]  /*0f70*/  ENDCOLLECTIVE ;  /* 0x000000000000791b */ /* 0x003fe20003800000 */
.L_x_4221:
[----:B------:R-:W-:Y:S01]  /*0f80*/  HFMA2.MMA R19, -RZ, RZ, 0, 9.5367431640625e-07 ;  /* 0x00000010ff137435 */ /* 0x000fe200000001ff */
[----:B------:R-:W-:-:S05]  /*0f90*/  MOV R9, R18 ;  /* 0x0000001200097202 */ /* 0x000fca0000000f00 */
[----:B------:R-:W-:-:S05]  /*0fa0*/  FADD.FTZ R9, R16, R9 ;  /* 0x0000000910097221 */ /* 0x000fca0000010000 */
[----:B------:R-:W-:-:S07]  /*0fb0*/  MOV R20, R9 ;  /* 0x0000000900147202 */ /* 0x000fce0000000f00 */
[----:B------:R-:W-:Y:S05]  /*0fc0*/  WARPSYNC.COLLECTIVE R17, `(.L_x_4222) ;  /* 0x0000000011087348 */ /* 0x000fea0003c00000 */
[----:B------:R0:W1:Y:S02]  /*0fd0*/  SHFL.BFLY P2, R18, R20, R19, R22 ;  /* 0x0c00001314127389 */ /* 0x0000640000040016 */
[----:B01----:R-:W-:Y:S01]  /*0fe0*/  ENDCOLLECTIVE ;  /* 0x000000000000791b */ /* 0x003fe20003800000 */
.L_x_4222:
[----:B------:R-:W-:Y:S01]  /*0ff0*/  MOV R14, R18 ;  /* 0x00000012000e7202 */ /* 0x000fe20000000f00 */
[----:B------:R-:W-:Y:S06]  /*1000*/  BRA `(.L_x_4223) ;  /* 0xfffffff8007c7947 */ /* 0x000fec000383ffff */
.L_x_4224:
        /* <DEDUP_REMOVED lines=15> */
.L_x_11331:


//--------------------- .text._ZN10layer_norm13ln_bwd_kernelINS_13Kernel_traitsI13__nv_bfloat16S2_fS2_fjLj3072ELj1ELj1ELj4ELj16ENS_18Kernel_traits_baseILj3072ES2_S2_fS2_fjLj128EEEEELb1ELb0ELb1ELb1EEEvNS_9BwdParamsE --------------------------
	.section	.text._ZN10layer_norm13ln_bwd_kernelINS_13Kernel_traitsI13__nv_bfloat16S2_fS2_fjLj3072ELj1ELj1ELj4ELj16ENS_18Kernel_traits_baseILj3072ES2_S2_fS2_fjLj128EEEEELb1ELb0ELb1ELb1EEEvNS_9BwdParamsE,"ax",@progbits
	.align	128
        .global         _ZN10layer_norm13ln_bwd_kernelINS_13Kernel_traitsI13__nv_bfloat16S2_fS2_fjLj3072ELj1ELj1ELj4ELj16ENS_18Kernel_traits_baseILj3072ES2_S2_fS2_fjLj128EEEEELb1ELb0ELb1ELb1EEEvNS_9BwdParamsE
        .type           _ZN10layer_norm13ln_bwd_kernelINS_13Kernel_traitsI13__nv_bfloat16S2_fS2_fjLj3072ELj1ELj1ELj4ELj16ENS_18Kernel_traits_baseILj3072ES2_S2_fS2_fjLj128EEEEELb1ELb0ELb1ELb1EEEvNS_9BwdParamsE,@function
        .size           _ZN10layer_norm13ln_bwd_kernelINS_13Kernel_traitsI13__nv_bfloat16S2_fS2_fjLj3072ELj1ELj1ELj4ELj16ENS_18Kernel_traits_baseILj3072ES2_S2_fS2_fjLj128EEEEELb1ELb0ELb1ELb1EEEvNS_9BwdParamsE,(.L_x_11332 - _ZN10layer_norm13ln_bwd_kernelINS_13Kernel_traitsI13__nv_bfloat16S2_fS2_fjLj3072ELj1ELj1ELj4ELj16ENS_18Kernel_traits_baseILj3072ES2_S2_fS2_fjLj128EEEEELb1ELb0ELb1ELb1EEEvNS_9BwdParamsE)
        .other          _ZN10layer_norm13ln_bwd_kernelINS_13Kernel_traitsI13__nv_bfloat16S2_fS2_fjLj3072ELj1ELj1ELj4ELj16ENS_18Kernel_traits_baseILj3072ES2_S2_fS2_fjLj128EEEEELb1ELb0ELb1ELb1EEEvNS_9BwdParamsE,@"STO_CUDA_ENTRY STV_DEFAULT"
_ZN10layer_norm13ln_bwd_kernelINS_13Kernel_traitsI13__nv_bfloat16S2_fS2_fjLj3072ELj1ELj1ELj4ELj16ENS_18Kernel_traits_baseILj3072ES2_S2_fS2_fjLj128EEEEELb1ELb0ELb1ELb1EEEvNS_9BwdParamsE:
.text._ZN10layer_norm13ln_bwd_kernelINS_13Kernel_traitsI13__nv_bfloat16S2_fS2_fjLj3072ELj1ELj1ELj4ELj16ENS_18Kernel_traits_baseILj3072ES2_S2_fS2_fjLj128EEEEELb1ELb0ELb1ELb1EEEvNS_9BwdParamsE:
        /* <DEDUP_REMOVED lines=37> */
.L_x_4225:
[----:B------:R-:W-:Y:S01]  /*0250*/  SHF.L.U32 R0, R32, 0x4, RZ ;  /* 0x0000000420007819 */ /* 0x000fe200000006ff */
[----:B------:R-:W-:-:S03]  /*0260*/  ULDC.64 UR6, c[0x0][0x260] ;  /* 0x0000980000067ab9 */ /* 0x000fc60000000a00 */
[----:B------:R-:W-:-:S04]  /*0270*/  LOP3.LUT R0, R0, 0x7f0, RZ, 0xc0, !PT ;  /* 0x000007f000007812 */ /* 0x000fc800078ec0ff */
[----:B------:R-:W-:-:S05]  /*0280*/  IADD3 R2, P0, R0, UR6, RZ ;  /* 0x0000000600027c10 */ /* 0x000fca000ff1e0ff */
[----:B------:R-:W-:-:S05]  /*0290*/  IMAD.X R3, RZ, RZ, UR7, P0 ;  /* 0x00000007ff037e24 */ /* 0x000fca00080e06ff */
        /* <DEDUP_REMOVED lines=30> */
[----:B------:R-:W-:-:S02]  /*0480*/  SHF.L.U32 R28, R26, 0x10, RZ ;  /* 0x000000101a1c7819 */ /* 0x000fc400000006ff */
[C---:B---3--:R-:W-:Y:S01]  /*0490*/  PRMT R13, R20.reuse, 0x7632, R13 ;  /* 0x00007632140d7816 */ /* 0x048fe2000000000d */
[----:B------:R-:W-:Y:S01]  /*04a0*/  IMAD.U32 R15, R15, 0x10000, RZ ;  /* 0x000100000f0f7824 */ /* 0x000fe200078e00ff */
[----:B------:R-:W-:Y:S02]  /*04b0*/  SHF.L.U32 R26, R20, 0x10, RZ ;  /* 0x00000010141a7819 */ /* 0x000fe400000006ff */
[C---:B----4-:R-:W-:Y:S01]  /*04c0*/  PRMT R7, R18.reuse, 0x7632, R7 ;  /* 0x0000763212077816 */ /* 0x050fe20000000007 */
[----:B------:R-:W-:Y:S01]  /*04d0*/  IMAD.U32 R13, R13, 0x10000, RZ ;  /* 0x000100000d0d7824 */ /* 0x000fe200078e00ff */
[----:B------:R-:W-:Y:S02]  /*04e0*/  SHF.L.U32 R20, R18, 0x10, RZ ;  /* 0x0000001012147819 */ /* 0x000fe400000006ff */
[----:B------:R-:W0:Y:S01]  /*04f0*/  LDC.U8 R18, c[0x0][0x2a0] ;  /* 0x0000a800ff127b82 */ /* 0x000e220000000000 */
[----:B------:R-:W-:Y:S01]  /*0500*/  PRMT R0, R24, 0x7632, R0 ;  /* 0x0000763218007816 */ /* 0x000fe20000000000 */
[----:B------:R-:W-:Y:S01]  /*0510*/  IMAD.U32 R7, R7, 0x10000, RZ ;  /* 0x0001000007077824 */ /* 0x000fe200078e00ff */
[----:B------:R-:W-:-:S02]  /*0520*/  PRMT R11, R22, 0x7632, R11 ;  /* 0x00007632160b7816 */ /* 0x000fc4000000000b */
[----:B------:R-:W-:Y:S02]  /*0530*/  PRMT R9, R16, 0x7632, R9 ;  /* 0x0000763210097816 */ /* 0x000fe40000000009 */
[----:B------:R-:W-:Y:S01]  /*0540*/  PRMT R4, R25, 0x7632, R4 ;  /* 0x0000763219047816 */ /* 0x000fe20000000004 */
[----:B------:R-:W-:Y:S01]  /*0550*/  IMAD.U32 R25, R21, 0x10000, RZ ;  /* 0x0001000015197824 */ /* 0x000fe200078e00ff */
[C---:B------:R-:W-:Y:S01]  /*0560*/  PRMT R14, R27.reuse, 0x7632, R14 ;  /* 0x000076321b0e7816 */ /* 0x040fe2000000000e */
[----:B------:R-:W-:Y:S01]  /*0570*/  IMAD.U32 R27, R27, 0x10000, RZ ;  /* 0x000100001b1b7824 */ /* 0x000fe200078e00ff */
        /* <DEDUP_REMOVED lines=18> */
[----:B------:R-:W-:-:S07]  /*06a0*/  SHF.L.U32 R6, R6, 0x10, RZ ;  /* 0x0000001006067819 */ /* 0x000fce00000006ff */
.L_x_4279:
[----:B-1----:R-:W1:Y:S08]  /*06b0*/  LDC.64 R128, c[0x0][0x288] ;  /* 0x0000a200ff807b82 */ /* 0x002e700000000a00 */
[----:B------:R-:W2:Y:S08]  /*06c0*/  LDC.64 R130, c[0x0][0x280] ;  /* 0x0000a000ff827b82 */ /* 0x000eb00000000a00 */
[----:B------:R-:W3:Y:S01]  /*06d0*/  LDC R182, c[0x0][0x218] ;  /* 0x00008600ffb67b82 */ /* 0x000ee20000000800 */
[----:B-1----:R-:W-:-:S07]  /*06e0*/  IMAD.WIDE R128, R31, 0x4, R128 ;  /* 0x000000041f807825 */ /* 0x002fce00078e0280 */
[----:B------:R-:W1:Y:S01]  /*06f0*/  LDC.64 R4, c[0x0][0x258] ;  /* 0x00009600ff047b82 */ /* 0x000e620000000a00 */
[----:B------:R-:W4:Y:S01]  /*0700*/  LDG.E R128, desc[UR4][R128.64] ;  /* 0x0000000480807981 */ /* 0x000f22000c1e1900 */
[----:B--2---:R-:W-:-:S06]  /*0710*/  IMAD.WIDE R130, R31, 0x4, R130 ;  /* 0x000000041f827825 */ /* 0x004fcc00078e0282 */
[----:B------:R-:W2:Y:S01]  /*0720*/  LDC.64 R148, c[0x0][0x250] ;  /* 0x00009400ff947b82 */ /* 0x000ea20000000a00 */
[----:B------:R-:W5:Y:S07]  /*0730*/  LDG.E R181, desc[UR4][R130.64] ;  /* 0x0000000482b57981 */ /* 0x000f6e000c1e1900 */
[----:B------:R-:W0:Y:S01]  /*0740*/  LDC.64 R162, c[0x0][0x2c8] ;  /* 0x0000b200ffa27b82 */ /* 0x000e220000000a00 */
[----:B---3--:R-:W-:Y:S01]  /*0750*/  IMAD R0, R31, R182, RZ ;  /* 0x000000b61f007224 */ /* 0x008fe200078e02ff */
[----:B------:R-:W-:-:S04]  /*0760*/  LOP3.LUT R183, R32, 0x7f, RZ, 0xc0, !PT ;  /* 0x0000007f20b77812 */ /* 0x000fc800078ec0ff */
[----:B------:R-:W-:Y:S01]  /*0770*/  SHF.R.S32.HI R133, RZ, 0x1f, R0 ;  /* 0x0000001fff857819 */ /* 0x000fe20000011400 */
[----:B-1----:R-:W-:-:S03]  /*0780*/  IMAD.WIDE R4, R31, 0x4, R4 ;  /* 0x000000041f047825 */ /* 0x002fc600078e0204 */
[----:B------:R-:W-:-:S04]  /*0790*/  LEA.HI R0, R133, R0, RZ, 0x3 ;  /* 0x0000000085007211 */ /* 0x000fc800078f18ff */
[----:B------:R-:W-:Y:S01]  /*07a0*/  LEA.HI.SX32 R185, R0, R183, 0x1d ;  /* 0x000000b700b97211 */ /* 0x000fe200078feaff */
[----:B------:R1:W5:Y:S01]  /*07b0*/  LDG.E R5, desc[UR4][R4.64] ;  /* 0x0000000404057981 */ /* 0x000362000c1e1900 */
[----:B--2---:R-:W-:Y:S02]  /*07c0*/  IMAD.WIDE R148, R31, 0x4, R148 ;  /* 0x000000041f947825 */ /* 0x004fe400078e0294 */
[----:B------:R-:W-:Y:S02]  /*07d0*/  IADD3 R180, R185, 0x80, RZ ;  /* 0x00000080b9b47810 */ /* 0x000fe40007ffe0ff */
[----:B------:R-:W-:Y:S01]  /*07e0*/  VIADD R31, R31, UR8 ;  /* 0x000000081f1f7c36 */ /* 0x000fe20008000000 */
[----:B------:R-:W-:Y:S01]  /*07f0*/  BSSY B0, `(.L_x_4227) ;  /* 0x0000126000007945 */ /* 0x000fe20003800000 */
[----:B-1----:R-:W-:-:S03]  /*0800*/  VIADD R4, R185, 0x100 ;  /* 0x00000100b9047836 */ /* 0x002fc60000000000 */
[----:B------:R-:W-:Y:S01]  /*0810*/  ISETP.GE.AND P3, PT, R31, UR9, PT ;  /* 0x000000091f007c0c */ /* 0x000fe2000bf66270 */
[----:B0-----:R-:W-:-:S04]  /*0820*/  IMAD.WIDE.U32 R166, R185, 0x20, R162 ;  /* 0x00000020b9a67825 */ /* 0x001fc800078e00a2 */
[----:B------:R-:W-:-:S04]  /*0830*/  IMAD.WIDE.U32 R164, R180, 0x20, R162 ;  /* 0x00000020b4a47825 */ /* 0x000fc800078e00a2 */
[----:B------:R-:W-:Y:S01]  /*0840*/  IMAD.WIDE.U32 R162, R4, 0x20, R162 ;  /* 0x0000002004a27825 */ /* 0x000fe200078e00a2 */
[----:B----4-:R-:W-:-:S13]  /*0850*/  ISETP.GT.AND P2, PT, R128, RZ, PT ;  /* 0x000000ff8000720c */ /* 0x010fda0003f44270 */
        /* <DEDUP_REMOVED lines=17> */
[C---:B------:R-:W-:Y:S01]  /*0970*/  VIADD R129, R161.reuse, 0x100 ;  /* 0x00000100a1817836 */ /* 0x040fe20000000000 */
[----:B------:R1:W5:Y:S01]  /*0980*/  @P0 LDG.E.128 R60, desc[UR4][R164.64+0x10] ;  /* 0x00001004a43c0981 */ /* 0x000362000c1e1d00 */
[----:B0-----:R-:W-:-:S03]  /*0990*/  IMAD.WIDE.U32 R160, R161, 0x8, R148 ;  /* 0x00000008a1a07825 */ /* 0x001fc600078e0094 */
[----:B------:R1:W5:Y:S01]  /*09a0*/  @P0 LDG.E.128 R56, desc[UR4][R162.64] ;  /* 0x00000004a2380981 */ /* 0x000362000c1e1d00 */
[----:B------:R-:W-:-:S03]  /*09b0*/  IMAD.WIDE.U32 R150, R151, 0x8, R148 ;  /* 0x0000000897967825 */ /* 0x000fc600078e0094 */
[----:B------:R1:W5:Y:S01]  /*09c0*/  @P0 LDG.E.128 R52, desc[UR4][R162.64+0x10] ;  /* 0x00001004a2340981 */ /* 0x000362000c1e1d00 */
[----:B------:R-:W-:-:S03]  /*09d0*/  IMAD.WIDE.U32 R148, R129, 0x8, R148 ;  /* 0x0000000881947825 */ /* 0x000fc600078e0094 */
[----:B------:R-:W5:Y:S04]  /*09e0*/  LDG.E.64 R160, desc[UR4][R160.64] ;  /* 0x00000004a0a07981 */ /* 0x000f68000c1e1b00 */
[----:B------:R-:W5:Y:S04]  /*09f0*/  LDG.E.64 R150, desc[UR4][R150.64] ;  /* 0x0000000496967981 */ /* 0x000f68000c1e1b00 */
[----:B------:R-:W5:Y:S01]  /*0a00*/  LDG.E.64 R148, desc[UR4][R148.64] ;  /* 0x0000000494947981 */ /* 0x000f62000c1e1b00 */
[----:B------:R-:W-:Y:S01]  /*0a10*/  MOV R130, RZ ;  /* 0x000000ff00827202 */ /* 0x000fe20000000f00 */
[----:B------:R-:W-:Y:S01]  /*0a20*/  IMAD.MOV.U32 R128, RZ, RZ, RZ ;  /* 0x000000ffff807224 */ /* 0x000fe200078e00ff */
[----:B-1----:R-:W-:Y:S06]  /*0a30*/  BRA `(.L_x_4229) ;  /* 0x0000001000047947 */ /* 0x002fec0003800000 */
.L_x_4228:
        /* <DEDUP_REMOVED lines=8> */
[----:B------:R-:W-:-:S05]  /*0ac0*/  LEA.HI.SX32 R33, R0, R183, 0x1d ;  /* 0x000000b700217211 */ /* 0x000fca00078feaff */
[----:B0-----:R-:W-:-:S04]  /*0ad0*/  IMAD.WIDE.U32 R40, R33, 0x10, R152 ;  /* 0x0000001021287825 */ /* 0x001fc800078e0098 */
[C---:B------:R-:W-:Y:S01]  /*0ae0*/  VIADD R137, R33.reuse, 0x80 ;  /* 0x0000008021897836 */ /* 0x040fe20000000000 */
[----:B------:R-:W-:Y:S01]  /*0af0*/  IADD3 R33, R33, 0x100, RZ ;  /* 0x0000010021217810 */ /* 0x000fe20007ffe0ff */
[----:B------:R-:W2:Y:S02]  /*0b00*/  LDG.E.128 R40, desc[UR4][R40.64] ;  /* 0x0000000428287981 */ /* 0x000ea4000c1e1d00 */
[----:B------:R-:W-:-:S04]  /*0b10*/  IMAD.WIDE.U32 R136, R137, 0x10, R152 ;  /* 0x0000001089887825 */ /* 0x000fc800078e0098 */
[----:B------:R-:W-:Y:S02]  /*0b20*/  IMAD.WIDE.U32 R152, R33, 0x10, R152 ;  /* 0x0000001021987825 */ /* 0x000fe400078e0098 */
[----:B------:R-:W2:Y:S02]  /*0b30*/  LDG.E.128 R136, desc[UR4][R136.64] ;  /* 0x0000000488887981 */ /* 0x000ea4000c1e1d00 */
[--C-:B---3--:R-:W-:Y:S02]  /*0b40*/  IMAD.WIDE.U32 R2, R185, 0x20, R140.reuse ;  /* 0x00000020b9027825 */ /* 0x108fe400078e008c */
[----:B------:R-:W3:Y:S02]  /*0b50*/  LDG.E.128 R152, desc[UR4][R152.64] ;  /* 0x0000000498987981 */ /* 0x000ee4000c1e1d00 */
[--C-:B-1----:R-:W-:Y:S02]  /*0b60*/  IMAD.WIDE.U32 R148, R4, 0x20, R140.reuse ;  /* 0x0000002004947825 */ /* 0x102fe400078e008c */
[----:B------:R-:W3:Y:S02]  /*0b70*/  LDG.E.128 R36, desc[UR4][R2.64] ;  /* 0x0000000402247981 */ /* 0x000ee4000c1e1d00 */
[----:B------:R-:W-:-:S02]  /*0b80*/  IMAD.WIDE.U32 R34, R180, 0x20, R140 ;  /* 0x00000020b4227825 */ /* 0x000fc400078e008c */
[----:B------:R0:W3:Y:S04]  /*0b90*/  LDG.E.128 R128, desc[UR4][R2.64+0x10] ;  /* 0x0000100402807981 */ /* 0x0000e8000c1e1d00 */
[----:B------:R-:W3:Y:S04]  /*0ba0*/  LDG.E.128 R144, desc[UR4][R148.64] ;  /* 0x0000000494907981 */ /* 0x000ee8000c1e1d00 */
[----:B------:R1:W3:Y:S04]  /*0bb0*/  LDG.E.128 R156, desc[UR4][R148.64+0x10] ;  /* 0x00001004949c7981 */ /* 0x0002e8000c1e1d00 */
[----:B------:R-:W3:Y:S04]  /*0bc0*/  LDG.E.128 R140, desc[UR4][R34.64+0x10] ;  /* 0x00001004228c7981 */ /* 0x000ee8000c1e1d00 */
[----:B------:R-:W3:Y:S01]  /*0bd0*/  LDG.E.128 R132, desc[UR4][R34.64] ;  /* 0x0000000422847981 */ /* 0x000ee2000c1e1d00 */
[----:B-----5:R-:W-:Y:S01]  /*0be0*/  ISETP.GE.AND P4, PT, R181, 0x1, PT ;  /* 0x00000001b500780c */ /* 0x020fe20003f86270 */
[----:B------:R-:W-:-:S12]  /*0bf0*/  HFMA2.MMA R161, -RZ, RZ, 0, 0 ;  /* 0x00000000ffa17435 */ /* 0x000fd800000001ff */
[----:B0-----:R-:W-:-:S04]  /*0c00*/  @P4 VIADD R3, R181, 0xffffffff ;  /* 0xffffffffb5034836 */ /* 0x001fc80000000000 */
[----:B------:R-:W-:-:S05]  /*0c10*/  @P4 IMAD R3, R3, R182, RZ ;  /* 0x000000b603034224 */ /* 0x000fca00078e02ff */
[----:B------:R-:W-:-:S04]  /*0c20*/  @P4 SHF.R.S32.HI R150, RZ, 0x1f, R3 ;  /* 0x0000001fff964819 */ /* 0x000fc80000011403 */
[----:B------:R-:W-:-:S04]  /*0c30*/  @P4 LEA.HI R150, R150, R3, RZ, 0x3 ;  /* 0x0000000396964211 */ /* 0x000fc800078f18ff */
[----:B------:R-:W-:-:S04]  /*0c40*/  @P4 LEA.HI.SX32 R161, R150, R183, 0x1d ;  /* 0x000000b796a14211 */ /* 0x000fc800078feaff */
[C---:B-1----:R-:W-:Y:S01]  /*0c50*/  IADD3 R149, R161.reuse, 0x100, RZ ;  /* 0x00000100a1957810 */ /* 0x042fe20007ffe0ff */
        /* <DEDUP_REMOVED lines=18> */
[----:B--2---:R-:W-:Y:S02]  /*0d80*/  FSEL R196, R170, RZ, !P0 ;  /* 0x000000ffaac47208 */ /* 0x004fe40004000000 */
[C---:B0-----:R-:W-:Y:S01]  /*0d90*/  PRMT R167, R42.reuse, 0x7632, R167 ;  /* 0x000076322aa77816 */ /* 0x041fe200000000a7 */
[----:B------:R-:W-:Y:S01]  /*0da0*/  IMAD.U32 R169, R42, 0x10000, RZ ;  /* 0x000100002aa97824 */ /* 0x000fe200078e00ff */
[C---:B-1----:R-:W-:Y:S01]  /*0db0*/  PRMT R164, R40.reuse, 0x7632, R164 ;  /* 0x0000763228a47816 */ /* 0x042fe200000000a4 */
[----:B----4-:R-:W-:Y:S01]  /*0dc0*/  IMAD.U32 R163, R40, 0x10000, RZ ;  /* 0x0001000028a37824 */ /* 0x010fe200078e00ff */
[C---:B------:R-:W-:Y:S01]  /*0dd0*/  PRMT R175, R138.reuse, 0x7632, R175 ;  /* 0x000076328aaf7816 */ /* 0x040fe200000000af */
[----:B------:R-:W-:Y:S01]  /*0de0*/  IMAD.U32 R177, R138, 0x10000, RZ ;  /* 0x000100008ab17824 */ /* 0x000fe200078e00ff */
[C---:B---3--:R-:W-:Y:S01]  /*0df0*/  PRMT R187, R152.reuse, 0x7632, R187 ;  /* 0x0000763298bb7816 */ /* 0x048fe200000000bb */
[----:B------:R-:W-:Y:S02]  /*0e00*/  IMAD.U32 R189, R152, 0x10000, RZ ;  /* 0x0001000098bd7824 */ /* 0x000fe400078e00ff */
[C---:B------:R-:W-:Y:S01]  /*0e10*/  FADD.FTZ R38, -R196.reuse, R38 ;  /* 0x00000026c4267221 */ /* 0x040fe20000010100 */
[C---:B------:R-:W-:Y:S01]  /*0e20*/  FADD.FTZ R36, -R196.reuse, R36 ;  /* 0x00000024c4247221 */ /* 0x040fe20000010100 */
[C---:B------:R-:W-:Y:S01]  /*0e30*/  FADD.FTZ R130, -R196.reuse, R130 ;  /* 0x00000082c4827221 */ /* 0x040fe20000010100 */
[C---:B------:R-:W-:Y:S01]  /*0e40*/  FADD.FTZ R42, -R196.reuse, R129 ;  /* 0x00000081c42a7221 */ /* 0x040fe20000010100 */
[C---:B------:R-:W-:Y:S01]  /*0e50*/  FADD.FTZ R146, -R196.reuse, R146 ;  /* 0x00000092c4927221 */ /* 0x040fe20000010100 */
[C---:B------:R-:W-:Y:S01]  /*0e60*/  FADD.FTZ R34, -R196.reuse, R37 ;  /* 0x00000025c4227221 */ /* 0x040fe20000010100 */
[C---:B------:R-:W-:Y:S01]  /*0e70*/  FADD.FTZ R152, -R196.reuse, R157 ;  /* 0x0000009dc4987221 */ /* 0x040fe20000010100 */
[C---:B------:R-:W-:Y:S01]  /*0e80*/  FMUL.FTZ R33, R5.reuse, R38 ;  /* 0x0000002605217220 */ /* 0x040fe20000410000 */
[C---:B------:R-:W-:Y:S01]  /*0e90*/  FMUL.FTZ R37, R5.reuse, R130 ;  /* 0x0000008205257220 */ /* 0x040fe20000410000 */
[----:B------:R-:W-:Y:S01]  /*0ea0*/  FADD.FTZ R138, -R196, R141 ;  /* 0x0000008dc48a7221 */ /* 0x000fe20000010100 */
[C---:B------:R-:W-:Y:S01]  /*0eb0*/  FMUL.FTZ R141, R5.reuse, R146 ;  /* 0x00000092058d7220 */ /* 0x040fe20000410000 */
[C---:B------:R-:W-:Y:S01]  /*0ec0*/  FMUL.FTZ R38, R5.reuse, R42 ;  /* 0x0000002a05267220 */ /* 0x040fe20000410000 */
[----:B------:R-:W-:Y:S01]  /*0ed0*/  FMUL.FTZ R146, R5, R152 ;  /* 0x0000009805927220 */ /* 0x000fe20000410000 */
[----:B------:R-:W-:-:S02]  /*0ee0*/  IMAD.U32 R130, R167, 0x10000, RZ ;  /* 0x00010000a7827824 */ /* 0x000fc400078e00ff */
[----:B------:R-:W-:Y:S01]  /*0ef0*/  FMUL.FTZ R152, R30, R163 ;  /* 0x000000a31e987220 */ /* 0x000fe20000410000 */
[----:B------:R-:W-:Y:S02]  /*0f00*/  IMAD.U32 R164, R164, 0x10000, RZ ;  /* 0x00010000a4a47824 */ /* 0x000fe400078e00ff */
[C---:B------:R-:W-:Y:S01]  /*0f10*/  FADD.FTZ R40, -R196.reuse, R128 ;  /* 0x00000080c4287221 */ /* 0x040fe20000010100 */
[C-C-:B------:R-:W-:Y:S01]  /*0f20*/  FADD.FTZ R174, -R196.reuse, R133.reuse ;  /* 0x00000085c4ae7221 */ /* 0x140fe20000010100 */
[----:B------:R-:W-:Y:S01]  /*0f30*/  FMUL.FTZ R3, R5, R36 ;  /* 0x0000002405037220 */ /* 0x000fe20000410000 */
[----:B------:R-:W-:Y:S01]  /*0f40*/  FADD.FTZ R134, -R196, R134 ;  /* 0x00000086c4867221 */ /* 0x000fe20000010100 */
[----:B------:R-:W-:Y:S01]  /*0f50*/  PRMT R133, R136, 0x7632, R133 ;  /* 0x0000763288857816 */ /* 0x000fe20000000085 */
        /* <DEDUP_REMOVED lines=9> */
[----:B------:R-:W-:Y:S01]  /*0ff0*/  FMUL.FTZ R147, R17, R164 ;  /* 0x000000a411937220 */ /* 0x000fe20000410000 */
[----:B------:R-:W-:Y:S01]  /*1000*/  FADD.FTZ R130, RZ, R152 ;  /* 0x00000098ff827221 */ /* 0x000fe20000010000 */
[----:B------:R-:W-:Y:S01]  /*1010*/  FMUL.FTZ R34, R5, R34 ;  /* 0x0000002205227220 */ /* 0x000fe20000410000 */
[----:B------:R-:W-:Y:S01]  /*1020*/  FFMA.FTZ R131, R3, R152, RZ ;  /* 0x0000009803837223 */ /* 0x000fe200000100ff */
[----:B------:R-:W-:Y:S01]  /*1030*/  FMUL.FTZ R41, R5, R134 ;  /* 0x0000008605297220 */ /* 0x000fe20000410000 */
[----:B------:R-:W-:Y:S01]  /*1040*/  FADD.FTZ R132, -R196, R132 ;  /* 0x00000084c4847221 */ /* 0x000fe20000010100 */
[C---:B------:R-:W-:Y:S01]  /*1050*/  PRMT R193, R154.reuse, 0x7632, R193 ;  /* 0x000076329ac17816 */ /* 0x040fe200000000c1 */
[----:B------:R-:W-:Y:S01]  /*1060*/  IMAD.U32 R129, R154, 0x10000, RZ ;  /* 0x000100009a817824 */ /* 0x000fe200078e00ff */
[----:B------:R-:W-:Y:S01]  /*1070*/  SHF.L.U32 R162, R162, 0x10, RZ ;  /* 0x00000010a2a27819 */ /* 0x000fe200000006ff */
[----:B------:R-:W-:-:S02]  /*1080*/  IMAD.U32 R134, R133, 0x10000, RZ ;  /* 0x0001000085867824 */ /* 0x000fc400078e00ff */
[----:B------:R-:W-:Y:S01]  /*1090*/  FMUL.FTZ R154, R29, R165 ;  /* 0x000000a51d9a7220 */ /* 0x000fe20000410000 */
[----:B------:R-:W-:Y:S01]  /*10a0*/  FADD.FTZ R133, R130, R147 ;  /* 0x0000009382857221 */ /* 0x000fe20000010000 */
[----:B------:R-:W-:Y:S01]  /*10b0*/  FADD.FTZ R166, -R196, R39 ;  /* 0x00000027c4a67221 */ /* 0x000fe20000010100 */
[----:B------:R-:W-:Y:S01]  /*10c0*/  FFMA.FTZ R130, R34, R147, R131 ;  /* 0x0000009322827223 */ /* 0x000fe20000010083 */
[C---:B------:R-:W-:Y:S01]  /*10d0*/  PRMT R190, R153.reuse, 0x7632, R190 ;  /* 0x0000763299be7816 */ /* 0x040fe200000000be */
[----:B------:R-:W-:Y:S01]  /*10e0*/  FADD.FTZ R156, -R196, R156 ;  /* 0x0000009cc49c7221 */ /* 0x000fe20000010100 */
[----:B------:R-:W-:Y:S01]  /*10f0*/  SHF.L.U32 R191, R153, 0x10, RZ ;  /* 0x0000001099bf7819 */ /* 0x000fe200000006ff */
[----:B------:R-:W-:Y:S01]  /*1100*/  FMUL.FTZ R39, R5, R132 ;  /* 0x0000008405277220 */ /* 0x000fe20000410000 */
[----:B------:R-:W-:Y:S01]  /*1110*/  FMUL.FTZ R153, R16, R162 ;  /* 0x000000a210997220 */ /* 0x000fe20000410000 */
[----:B------:R-:W-:Y:S01]  /*1120*/  FADD.FTZ R132, R133, R154 ;  /* 0x0000009a85847221 */ /* 0x000fe20000010000 */
[----:B------:R-:W-:Y:S01]  /*1130*/  FMUL.FTZ R36, R5, R166 ;  /* 0x000000a605247220 */ /* 0x000fe20000410000 */
[----:B------:R-:W-:Y:S01]  /*1140*/  FFMA.FTZ R131, R33, R154, R130 ;  /* 0x0000009a21837223 */ /* 0x000fe20000010082 */
[----:B------:R-:W-:Y:S01]  /*1150*/  FADD.FTZ R186, -R196, R143 ;  /* 0x0000008fc4ba7221 */ /* 0x000fe20000010100 */
[C---:B------:R-:W-:Y:S01]  /*1160*/  FMUL.FTZ R143, R5.reuse, R156 ;  /* 0x0000009c058f7220 */ /* 0x040fe20000410000 */
[----:B------:R-:W-:Y:S01]  /*1170*/  FMUL.FTZ R156, R28, R169 ;  /* 0x000000a91c9c7220 */ /* 0x000fe20000410000 */
[----:B------:R-:W-:Y:S01]  /*1180*/  FADD.FTZ R133, R132, R153 ;  /* 0x0000009984857221 */ /* 0x000fe20000010000 */
[----:B------:R-:W-:Y:S01]  /*1190*/  FMUL.FTZ R35, R5, R40 ;  /* 0x0000002805237220 */ /* 0x000fe20000410000 */
[----:B------:R-:W-:Y:S01]  /*11a0*/  FFMA.FTZ R130, R36, R153, R131 ;  /* 0x0000009924827223 */ /* 0x000fe20000010083 */
[C---:B------:R-:W-:Y:S01]  /*11b0*/  PRMT R168, R43.reuse, 0x7632, R168 ;  /* 0x000076322ba87816 */ /* 0x040fe200000000a8 */
[C---:B------:R-:W-:Y:S01]  /*11c0*/  FADD.FTZ R158, -R196.reuse, R158 ;  /* 0x0000009ec49e7221 */ /* 0x040fe20000010100 */
[----:B------:R-:W-:Y:S01]  /*11d0*/  SHF.L.U32 R170, R43, 0x10, RZ ;  /* 0x000000102baa7819 */ /* 0x000fe200000006ff */
[----:B------:R-:W-:Y:S01]  /*11e0*/  FADD.FTZ R132, R133, R156 ;  /* 0x0000009c85847221 */ /* 0x000fe20000010000 */
[----:B------:R-:W-:Y:S01]  /*11f0*/  FFMA.FTZ R131, R35, R156, R130 ;  /* 0x0000009c23837223 */ /* 0x000fe20000010082 */
[----:B------:R-:W-:Y:S01]  /*1200*/  FADD.FTZ R188, -R196, R145 ;  /* 0x00000091c4bc7221 */ /* 0x000fe20000010100 */
[----:B------:R-:W-:Y:S01]  /*1210*/  FMUL.FTZ R145, R5, R158 ;  /* 0x0000009e05917220 */ /* 0x000fe20000410000 */
[----:B------:R-:W-:Y:S01]  /*1220*/  SHF.L.U32 R168, R168, 0x10, RZ ;  /* 0x00000010a8a87819 */ /* 0x000fe200000006ff */
        /* <DEDUP_REMOVED lines=14> */
[C---:B------:R-:W-:Y:S01]  /*1310*/  FADD.FTZ R140, -R196.reuse, R140 ;  /* 0x0000008cc48c7221 */ /* 0x040fe20000010100 */
[C---:B------:R-:W-:Y:S01]  /*1320*/  FADD.FTZ R142, -R196.reuse, R142 ;  /* 0x0000008ec48e7221 */ /* 0x040fe20000010100 */
[C---:B------:R-:W-:Y:S01]  /*1330*/  FADD.FTZ R144, -R196.reuse, R144 ;  /* 0x00000090c4907221 */ /* 0x040fe20000010100 */
[C---:B------:R-:W-:Y:S01]  /*1340*/  PRMT R171, R137.reuse, 0x7632, R171 ;  /* 0x0000763289ab7816 */ /* 0x040fe200000000ab */
        /* <DEDUP_REMOVED lines=18> */
[----:B------:R-:W-:Y:S01]  /*1470*/  FFMA.FTZ R79, R36, R162, R79 ;  /* 0x000000a2244f7223 */ /* 0x000fe2000001004f */
[----:B------:R-:W-:Y:S01]  /*1480*/  FADD.FTZ R111, R111, R162 ;  /* 0x000000a26f6f7221 */ /* 0x000fe20000010000 */
[----:B------:R-:W-:-:S02]  /*1490*/  IMAD.U32 R162, R175, 0x10000, RZ ;  /* 0x00010000afa27824 */ /* 0x000fc400078e00ff */
[----:B------:R-:W-:Y:S01]  /*14a0*/  FMUL.FTZ R172, R24, R177 ;  /* 0x000000b118ac7220 */ /* 0x000fe20000410000 */
[----:B------:R-:W-:Y:S01]  /*14b0*/  FADD.FTZ R133, R132, R169 ;  /* 0x000000a984857221 */ /* 0x000fe20000010000 */
[----:B------:R-:W-:Y:S01]  /*14c0*/  FMUL.FTZ R43, R5, R140 ;  /* 0x0000008c052b7220 */ /* 0x000fe20000410000 */
[C---:B------:R-:W-:Y:S01]  /*14d0*/  FFMA.FTZ R130, R136.reuse, R169, R131 ;  /* 0x000000a988827223 */ /* 0x040fe20000010083 */
[C---:B------:R-:W-:Y:S01]  /*14e0*/  PRMT R178, R139.reuse, 0x7632, R178 ;  /* 0x000076328bb27816 */ /* 0x040fe200000000b2 */
[----:B------:R-:W-:Y:S01]  /*14f0*/  FFMA.FTZ R87, R136, R171, R87 ;  /* 0x000000ab88577223 */ /* 0x000fe20000010057 */
[----:B------:R-:W-:Y:S01]  /*1500*/  SHF.L.U32 R179, R139, 0x10, RZ ;  /* 0x000000108bb37819 */ /* 0x000fe200000006ff */
[----:B------:R-:W-:Y:S01]  /*1510*/  FADD.FTZ R103, R103, R171 ;  /* 0x000000ab67677221 */ /* 0x000fe20000010000 */
        /* <DEDUP_REMOVED lines=22> */
[----:B------:R-:W-:Y:S01]  /*1680*/  FFMA.FTZ R77, R34, R164, R77 ;  /* 0x000000a4224d7223 */ /* 0x000fe2000001004d */
[----:B------:R-:W-:Y:S01]  /*1690*/  FADD.FTZ R109, R109, R164 ;  /* 0x000000a46d6d7221 */ /* 0x000fe20000010000 */
[----:B------:R-:W-:Y:S01]  /*16a0*/  FMUL.FTZ R176, R22, R189 ;  /* 0x000000bd16b07220 */ /* 0x000fe20000410000 */
[----:B------:R-:W-:Y:S01]  /*16b0*/  FADD.FTZ R129, R132, R173 ;  /* 0x000000ad84817221 */ /* 0x000fe20000010000 */
[----:B------:R-:W-:-:S02]  /*16c0*/  IMAD.U32 R164, R187, 0x10000, RZ ;  /* 0x00010000bba47824 */ /* 0x000fc400078e00ff */
[----:B------:R-:W-:Y:S01]  /*16d0*/  FFMA.FTZ R132, R140, R173, R131 ;  /* 0x000000ad8c847223 */ /* 0x000fe20000010083 */
[----:B------:R-:W-:Y:S01]  /*16e0*/  FMUL.FTZ R142, R5, R188 ;  /* 0x000000bc058e7220 */ /* 0x000fe20000410000 */
[----:B------:R-:W-:Y:S01]  /*16f0*/  FADD.FTZ R130, R129, R176 ;  /* 0x000000b081827221 */ /* 0x000fe20000010000 */
[----:B------:R-:W-:Y:S01]  /*1700*/  FMUL.FTZ R175, R9, R164 ;  /* 0x000000a409af7220 */ /* 0x000fe20000410000 */
[----:B------:R-:W-:Y:S01]  /*1710*/  FFMA.FTZ R129, R139, R176, R132 ;  /* 0x000000b08b817223 */ /* 0x000fe20000010084 */
[----:B------:R-:W-:Y:S01]  /*1720*/  SHF.L.U32 R190, R190, 0x10, RZ ;  /* 0x00000010bebe7819 */ /* 0x000fe200000006ff */
[----:B------:R-:W-:Y:S01]  /*1730*/  FMUL.FTZ R178, R21, R191 ;  /* 0x000000bf15b27220 */ /* 0x000fe20000410000 */
[----:B------:R-:W-:Y:S01]  /*1740*/  SHF.L.U32 R132, R128, 0x10, RZ ;  /* 0x0000001080847819 */ /* 0x000fe200000006ff */
[----:B------:R-:W-:Y:S01]  /*1750*/  FADD.FTZ R131, R130, R175 ;  /* 0x000000af82837221 */ /* 0x000fe20000010000 */
[----:B------:R-:W-:Y:S01]  /*1760*/  FFMA.FTZ R128, R142, R175, R129 ;  /* 0x000000af8e807223 */ /* 0x000fe20000010081 */
[----:B------:R-:W-:Y:S01]  /*1770*/  FADD.FTZ R96, R96, R177 ;  /* 0x000000b160607221 */ /* 0x000fe20000010000 */
[----:B------:R-:W-:Y:S01]  /*1780*/  FFMA.FTZ R120, R43, R177, R120 ;  /* 0x000000b12b787223 */ /* 0x000fe20000010078 */
[----:B------:R-:W-:Y:S01]  /*1790*/  FMUL.FTZ R177, R8, R190 ;  /* 0x000000be08b17220 */ /* 0x000fe20000410000 */
[----:B------:R-:W-:Y:S01]  /*17a0*/  FADD.FTZ R130, R131, R178 ;  /* 0x000000b283827221 */ /* 0x000fe20000010000 */
[----:B------:R-:W-:Y:S01]  /*17b0*/  FFMA.FTZ R129, R141, R178, R128 ;  /* 0x000000b28d817223 */ /* 0x000fe20000010080 */
[----:B------:R-:W-:Y:S01]  /*17c0*/  FFMA.FTZ R85, R42, R134, R85 ;  /* 0x000000862a557223 */ /* 0x000fe20000010055 */
[----:B------:R-:W-:Y:S01]  /*17d0*/  FADD.FTZ R101, R101, R134 ;  /* 0x0000008665657221 */ /* 0x000fe20000010000 */
[----:B------:R-:W-:-:S02]  /*17e0*/  IMAD.U32 R134, R193, 0x10000, RZ ;  /* 0x00010000c1867824 */ /* 0x000fc400078e00ff */
        /* <DEDUP_REMOVED lines=36> */
[----:B------:R-:W-:Y:S01]  /*1a30*/  FADD.FTZ R130, R130, R193 ;  /* 0x000000c182827221 */ /* 0x000fe20000010000 */
[----:B------:R-:W-:-:S07]  /*1a40*/  FFMA.FTZ R128, R196, R193, R128 ;  /* 0x000000c1c4807223 */ /* 0x000fce0000010080 */
.L_x_4229:
[----:B------:R-:W-:Y:S05]  /*1a50*/  BSYNC B0 ;  /* 0x0000000000007941 */ /* 0x000fea0003800000 */
.L_x_4227:
        /* <DEDUP_REMOVED lines=31> */
.L_x_4290:
[----:B------:R-:W3:Y:S01]  /*1c50*/  S2R R163, SR_CgaCtaId ;  /* 0x0000000000a37919 */ /* 0x000ee20000008800 */
[----:B------:R-:W-:Y:S01]  /*1c60*/  @!P0 LOP3.LUT R132, R129, 0x3, RZ, 0xc0, !PT ;  /* 0x0000000381848812 */ /* 0x000fe200078ec0ff */
[----:B-1----:R-:W-:Y:S01]  /*1c70*/  FADD.FTZ R162, R128, R133 ;  /* 0x0000008580a27221 */ /* 0x002fe20000010000 */
[----:B------:R-:W-:Y:S01]  /*1c80*/  MOV R134, 0x400 ;  /* 0x0000040000867802 */ /* 0x000fe20000000f00 */
[----:B------:R-:W-:Y:S05]  /*1c90*/  WARPSYNC.ALL ;  /* 0x0000000000007948 */ /* 0x000fea0003800000 */
[----:B------:R-:W-:Y:S01]  /*1ca0*/  @!P0 IMAD.IADD R132, R131, 0x1, R132 ;  /* 0x0000000183848824 */ /* 0x000fe200078e0284 */
[C---:B------:R-:W-:Y:S01]  /*1cb0*/  @!P2 ISETP.NE.U32.AND P6, PT, R2.reuse, RZ, PT ;  /* 0x000000ff0200a20c */ /* 0x040fe20003fc5070 */
[----:B------:R-:W-:Y:S01]  /*1cc0*/  BSSY B0, `(.L_x_4231) ;  /* 0x000002e000007945 */ /* 0x000fe20003800000 */
[----:B------:R-:W-:-:S02]  /*1cd0*/  @!P2 ISETP.NE.U32.AND P1, PT, R2, RZ, PT ;  /* 0x000000ff0200a20c */ /* 0x000fc40003f25070 */
[C---:B------:R-:W-:Y:S02]  /*1ce0*/  @!P2 ISETP.NE.AND.EX P6, PT, R0.reuse, RZ, PT, P6 ;  /* 0x000000ff0000a20c */ /* 0x040fe40003fc5360 */
[----:B------:R-:W-:Y:S02]  /*1cf0*/  @!P2 ISETP.NE.AND.EX P1, PT, R0, RZ, PT, P1 ;  /* 0x000000ff0000a20c */ /* 0x000fe40003f25310 */
[----:B------:R-:W-:Y:S02]  /*1d00*/  @!P2 FSEL R187, R72, RZ, P6 ;  /* 0x000000ff48bba208 */ /* 0x000fe40003000000 */
[----:B------:R-:W-:Y:S02]  /*1d10*/  @P4 LOP3.LUT P6, RZ, R184, 0xff, RZ, 0xc0, !PT ;  /* 0x000000ffb8ff4812 */ /* 0x000fe400078cc0ff */
[----:B------:R-:W-:Y:S02]  /*1d20*/  @!P2 FSEL R184, R73, RZ, P1 ;  /* 0x000000ff49b8a208 */ /* 0x000fe40000800000 */
[----:B------:R-:W-:-:S04]  /*1d30*/  @!P2 ISETP.NE.U32.AND P1, PT, R2, RZ, PT ;  /* 0x000000ff0200a20c */ /* 0x000fc80003f25070 */
[----:B------:R-:W-:Y:S02]  /*1d40*/  @!P2 ISETP.NE.AND.EX P1, PT, R0, RZ, PT, P1 ;  /* 0x000000ff0000a20c */ /* 0x000fe40003f25310 */
[----:B---3--:R-:W-:Y:S01]  /*1d50*/  LEA R134, R163, R134, 0x18 ;  /* 0x00000086a3867211 */ /* 0x008fe200078ec0ff */
[----:B--2---:R-:W-:Y:S01]  /*1d60*/  FADD.FTZ R163, R130, R135 ;  /* 0x0000008782a37221 */ /* 0x004fe20000010000 */
[----:B------:R-:W-:Y:S02]  /*1d70*/  @!P2 FSEL R186, R75, RZ, P1 ;  /* 0x000000ff4bbaa208 */ /* 0x000fe40000800000 */
[----:B------:R-:W-:Y:S01]  /*1d80*/  @!P0 LEA R164, R132, R134, 0x3 ;  /* 0x0000008684a48211 */ /* 0x000fe200078e18ff */
[----:B------:R-:W-:-:S04]  /*1d90*/  IMAD R165, R131, 0x8, R134 ;  /* 0x0000000883a57824 */ /* 0x000fc800078e0286 */
[----:B------:R1:W-:Y:S01]  /*1da0*/  @!P0 STS.64 [R164+0x3000], R162 ;  /* 0x003000a2a4008388 */ /* 0x0003e20000000a00 */
[----:B------:R-:W-:Y:S01]  /*1db0*/  BAR.SYNC.DEFER_BLOCKING 0x0 ;  /* 0x0000000000007b1d */ /* 0x000fe20000010000 */
[----:B------:R-:W-:-:S07]  /*1dc0*/  ISETP.NE.AND P0, PT, R18, RZ, PT ;  /* 0x000000ff1200720c */ /* 0x000fce0003f05270 */
[----:B-1----:R-:W1:Y:S01]  /*1dd0*/  @P4 LDC.64 R162, c[0x0][0x298] ;  /* 0x0000a600ffa24b82 */ /* 0x002e620000000a00 */
[----:B0-----:R-:W0:Y:S04]  /*1de0*/  LDS.128 R128, [R165+0x3000] ;  /* 0x00300000a5807984 */ /* 0x001e280000000c00 */
[----:B------:R2:W3:Y:S03]  /*1df0*/  LDS.128 R132, [R165+0x3010] ;  /* 0x00301000a5847984 */ /* 0x0004e60000000c00 */
[----:B--2---:R-:W2:Y:S01]  /*1e00*/  @P4 LDC.64 R164, c[0x0][0x298] ;  /* 0x0000a600ffa44b82 */ /* 0x004ea20000000a00 */
[----:B0-----:R-:W-:Y:S01]  /*1e10*/  FADD.FTZ R167, RZ, R128 ;  /* 0x00000080ffa77221 */ /* 0x001fe20000010000 */
[----:B------:R-:W-:-:S03]  /*1e20*/  FADD.FTZ R128, RZ, R129 ;  /* 0x00000081ff807221 */ /* 0x000fc60000010000 */
[----:B------:R-:W-:-:S04]  /*1e30*/  FADD.FTZ R167, R130, R167 ;  /* 0x000000a782a77221 */ /* 0x000fc80000010000 */
[----:B---3--:R-:W-:Y:S01]  /*1e40*/  FADD.FTZ R167, R167, R132 ;  /* 0x00000084a7a77221 */ /* 0x008fe20000010000 */
[----:B------:R-:W-:Y:S02]  /*1e50*/  FADD.FTZ R132, R131, R128 ;  /* 0x0000008083847221 */ /* 0x000fe40000010000 */
[----:B------:R-:W0:Y:S01]  /*1e60*/  @P4 LDC.64 R128, c[0x0][0x298] ;  /* 0x0000a600ff804b82 */ /* 0x000e220000000a00 */
[----:B------:R-:W-:Y:S01]  /*1e70*/  FADD.FTZ R134, R134, R167 ;  /* 0x000000a786867221 */ /* 0x000fe20000010000 */
[----:B------:R-:W-:-:S03]  /*1e80*/  FADD.FTZ R132, R132, R133 ;  /* 0x0000008584847221 */ /* 0x000fc60000010000 */
[----:B------:R-:W-:Y:S01]  /*1e90*/  FMUL.FTZ R134, R134, UR10 ;  /* 0x0000000a86867c20 */ /* 0x000fe20008410000 */
[----:B------:R-:W-:Y:S02]  /*1ea0*/  FADD.FTZ R132, R135, R132 ;  /* 0x0000008487847221 */ /* 0x000fe40000010000 */
[----:B------:R-:W3:Y:S02]  /*1eb0*/  @P4 LDC.64 R130, c[0x0][0x298] ;  /* 0x0000a600ff824b82 */ /* 0x000ee40000000a00 */
[----:B------:R-:W-:Y:S01]  /*1ec0*/  FSEL R197, R134, RZ, !P0 ;  /* 0x000000ff86c57208 */ /* 0x000fe20004000000 */
[----:B------:R-:W-:Y:S01]  /*1ed0*/  FMUL.FTZ R198, R132, UR10 ;  /* 0x0000000a84c67c20 */ /* 0x000fe20008410000 */
[----:B------:R-:W-:-:S04]  /*1ee0*/  @!P2 ISETP.NE.U32.AND P0, PT, R2, RZ, PT ;  /* 0x000000ff0200a20c */ /* 0x000fc80003f05070 */
[----:B------:R-:W4:Y:S01]  /*1ef0*/  @P4 LDC.64 R166, c[0x0][0x298] ;  /* 0x0000a600ffa64b82 */ /* 0x000f220000000a00 */
[----:B------:R-:W-:-:S04]  /*1f00*/  @!P2 ISETP.NE.AND.EX P0, PT, R0, RZ, PT, P0 ;  /* 0x000000ff0000a20c */ /* 0x000fc80003f05300 */
[----:B------:R-:W-:Y:S02]  /*1f10*/  @!P2 FSEL R191, R74, RZ, P0 ;  /* 0x000000ff4abfa208 */ /* 0x000fe40000000000 */
[----:B------:R-:W-:Y:S01]  /*1f20*/  @!P2 ISETP.NE.U32.AND P0, PT, R2, RZ, PT ;  /* 0x000000ff0200a20c */ /* 0x000fe20003f05070 */
[----:B-12---:R-:W-:-:S12]  /*1f30*/  @!P2 BRA `(.L_x_4232) ;  /* 0x000000000018a947 */ /* 0x006fd80003800000 */
[----:B------:R-:W-:Y:S01]  /*1f40*/  ISETP.NE.U32.AND P1, PT, R2, RZ, PT ;  /* 0x000000ff0200720c */ /* 0x000fe20003f25070 */
[----:B------:R-:W-:-:S03]  /*1f50*/  FFMA.FTZ R133, R3, R198, R197 ;  /* 0x000000c603857223 */ /* 0x000fc600000100c5 */
[----:B------:R-:W-:Y:S01]  /*1f60*/  ISETP.NE.AND.EX P1, PT, R0, RZ, PT, P1 ;  /* 0x000000ff0000720c */ /* 0x000fe20003f25310 */
[----:B------:R-:W-:-:S04]  /*1f70*/  FADD.FTZ R132, R152, -R133 ;  /* 0x8000008598847221 */ /* 0x000fc80000010000 */
[----:B------:R-:W-:-:S08]  /*1f80*/  FMUL.FTZ R187, R5, R132 ;  /* 0x0000008405bb7220 */ /* 0x000fd00000410000 */
[----:B------:R-:W-:-:S07]  /*1f90*/  @P1 FADD.FTZ R187, R72, R187 ;  /* 0x000000bb48bb1221 */ /* 0x000fce0000010000 */
.L_x_4232:
[----:B------:R-:W-:Y:S05]  /*1fa0*/  BSYNC B0 ;  /* 0x0000000000007941 */ /* 0x000fea0003800000 */
.L_x_4231:
        /* <DEDUP_REMOVED lines=9> */
.L_x_4234:
[----:B------:R-:W-:Y:S05]  /*2040*/  BSYNC B0 ;  /* 0x0000000000007941 */ /* 0x000fea0003800000 */
.L_x_4233:
        /* <DEDUP_REMOVED lines=8> */
.L_x_4236:
[----:B------:R-:W-:Y:S05]  /*20d0*/  BSYNC B0 ;  /* 0x0000000000007941 */ /* 0x000fea0003800000 */
.L_x_4235:
        /* <DEDUP_REMOVED lines=8> */
.L_x_4238:
[----:B------:R-:W-:Y:S05]  /*2160*/  BSYNC B0 ;  /* 0x0000000000007941 */ /* 0x000fea0003800000 */
.L_x_4237:
[----:B---3--:R-:W-:Y:S01]  /*2170*/  @P4 FMUL.FTZ R131, R184, R131 ;  /* 0x00000083b8834220 */ /* 0x008fe20000410000 */
[----:B------:R-:W-:Y:S01]  /*2180*/  @P4 FMUL.FTZ R163, R191, R163 ;  /* 0x000000a3bfa34220 */ /* 0x000fe20000410000 */
[----:B------:R-:W-:Y:S01]  /*2190*/  @!P2 ISETP.NE.AND.EX P0, PT, R0, RZ, PT, P0 ;  /* 0x000000ff0000a20c */ /* 0x000fe20003f05300 */
[----:B------:R-:W-:Y:S01]  /*21a0*/  BSSY B0, `(.L_x_4239) ;  /* 0x000000e000007945 */ /* 0x000fe20003800000 */
[----:B------:R-:W-:Y:S01]  /*21b0*/  ISETP.NE.U32.AND P1, PT, RZ, UR12, PT ;  /* 0x0000000cff007c0c */ /* 0x000fe2000bf25070 */
[----:B------:R-:W-:Y:S01]  /*21c0*/  @P4 FMUL.FTZ R128, R129, R128 ;  /* 0x0000008081804220 */ /* 0x000fe20000410000 */
[----:B------:R-:W-:Y:S01]  /*21d0*/  @P4 FMUL.FTZ R130, R131, R130 ;  /* 0x0000008283824220 */ /* 0x000fe20000410000 */
[----:B------:R-:W-:Y:S01]  /*21e0*/  @P4 FMUL.FTZ R190, R163, R162 ;  /* 0x000000a2a3be4220 */ /* 0x000fe20000410000 */
[----:B------:R-:W-:Y:S01]  /*21f0*/  @P4 FMUL.FTZ R165, R186, R165 ;  /* 0x000000a5baa54220 */ /* 0x000fe20000410000 */
[----:B------:R-:W-:Y:S01]  /*2200*/  @!P2 FSEL R201, R68, RZ, P0 ;  /* 0x000000ff44c9a208 */ /* 0x000fe20000000000 */
[----:B------:R-:W-:Y:S07]  /*2210*/  @!P2 BRA `(.L_x_4240) ;  /* 0x000000000018a947 */ /* 0x000fee0003800000 */
[----:B------:R-:W-:Y:S01]  /*2220*/  ISETP.NE.U32.AND P0, PT, R2, RZ, PT ;  /* 0x000000ff0200720c */ /* 0x000fe20003f05070 */
[----:B------:R-:W-:-:S03]  /*2230*/  FFMA.FTZ R129, R35, R198, R197 ;  /* 0x000000c623817223 */ /* 0x000fc600000100c5 */
[----:B------:R-:W-:Y:S01]  /*2240*/  ISETP.NE.AND.EX P0, PT, R0, RZ, PT, P0 ;  /* 0x000000ff0000720c */ /* 0x000fe20003f05300 */
[----:B------:R-:W-:-:S04]  /*2250*/  FADD.FTZ R132, R156, -R129 ;  /* 0x800000819c847221 */ /* 0x000fc80000010000 */
[----:B------:R-:W-:-:S08]  /*2260*/  FMUL.FTZ R201, R5, R132 ;  /* 0x0000008405c97220 */ /* 0x000fd00000410000 */
[----:B------:R-:W-:-:S07]  /*2270*/  @P0 FADD.FTZ R201, R68, R201 ;  /* 0x000000c944c90221 */ /* 0x000fce0000010000 */
.L_x_4240:
[----:B------:R-:W-:Y:S05]  /*2280*/  BSYNC B0 ;  /* 0x0000000000007941 */ /* 0x000fea0003800000 */
.L_x_4239:
[----:B------:R-:W-:Y:S01]  /*2290*/  ISETP.NE.AND.EX P1, PT, RZ, UR13, PT, P1 ;  /* 0x0000000dff007c0c */ /* 0x000fe2000bf25310 */
[----:B----4-:R-:W-:Y:S01]  /*22a0*/  @P4 FMUL.FTZ R167, R201, R167 ;  /* 0x000000a7c9a74220 */ /* 0x010fe20000410000 */
[----:B------:R-:W-:Y:S01]  /*22b0*/  @P4 LOP3.LUT P0, RZ, R160, 0xff00, RZ, 0xc0, !PT ;  /* 0x0000ff00a0ff4812 */ /* 0x000fe2000780c0ff */
[----:B------:R-:W-:Y:S01]  /*22c0*/  @P4 FMUL.FTZ R202, R165, R164 ;  /* 0x000000a4a5ca4220 */ /* 0x000fe20000410000 */
[----:B------:R-:W-:Y:S01]  /*22d0*/  @P4 FSEL R200, R128, RZ, P6 ;  /* 0x000000ff80c84208 */ /* 0x000fe20003000000 */
[----:B------:R-:W-:Y:S01]  /*22e0*/  @P4 FMUL.FTZ R206, R167, R166 ;  /* 0x000000a6a7ce4220 */ /* 0x000fe20000410000 */
[----:B------:R-:W-:Y:S01]  /*22f0*/  @P4 FSEL R203, R130, RZ, P0 ;  /* 0x000000ff82cb4208 */ /* 0x000fe20000000000 */
[----:B------:R-:W0:Y:S01]  /*2300*/  @P4 LDC.64 R132, c[0x0][0x2f8] ;  /* 0x0000be00ff844b82 */ /* 0x000e220000000a00 */
[C---:B------:R-:W-:Y:S01]  /*2310*/  @P4 LOP3.LUT P0, RZ, R160.reuse, 0xff000000, RZ, 0xc0, !PT ;  /* 0xff000000a0ff4812 */ /* 0x040fe2000780c0ff */
[----:B------:R-:W-:Y:S01]  /*2320*/  BSSY B0, `(.L_x_4241) ;  /* 0x000001c000007945 */ /* 0x000fe20003800000 */
[----:B------:R-:W-:-:S02]  /*2330*/  @P4 LOP3.LUT P6, RZ, R160, 0xff0000, RZ, 0xc0, !PT ;  /* 0x00ff0000a0ff4812 */ /* 0x000fc400078cc0ff */
[----:B------:R-:W-:Y:S02]  /*2340*/  @P4 FSEL R205, R202, RZ, P0 ;  /* 0x000000ffcacd4208 */ /* 0x000fe40000000000 */
[----:B------:R-:W-:Y:S01]  /*2350*/  @P4 LOP3.LUT P0, RZ, R161, 0xff, RZ, 0xc0, !PT ;  /* 0x000000ffa1ff4812 */ /* 0x000fe2000780c0ff */
[----:B------:R-:W1:Y:S01]  /*2360*/  @P4 LDC.64 R128, c[0x0][0x298] ;  /* 0x0000a600ff804b82 */ /* 0x000e620000000a00 */
[----:B------:R-:W-:Y:S02]  /*2370*/  @P4 FSEL R204, R190, RZ, P6 ;  /* 0x000000ffbecc4208 */ /* 0x000fe40003000000 */
[----:B------:R-:W-:Y:S02]  /*2380*/  @!P2 ISETP.NE.U32.AND P6, PT, R2, RZ, PT ;  /* 0x000000ff0200a20c */ /* 0x000fe40003fc5070 */
[----:B------:R-:W-:Y:S02]  /*2390*/  @P4 FSEL R190, R206, RZ, P0 ;  /* 0x000000ffcebe4208 */ /* 0x000fe40000000000 */
[----:B------:R-:W-:Y:S01]  /*23a0*/  @!P2 ISETP.NE.U32.AND P0, PT, R2, RZ, PT ;  /* 0x000000ff0200a20c */ /* 0x000fe20003f05070 */
[----:B------:R-:W2:Y:S01]  /*23b0*/  @P4 LDC.64 R130, c[0x0][0x298] ;  /* 0x0000a600ff824b82 */ /* 0x000ea20000000a00 */
[----:B------:R-:W-:-:S02]  /*23c0*/  @!P2 ISETP.NE.AND.EX P6, PT, R0, RZ, PT, P6 ;  /* 0x000000ff0000a20c */ /* 0x000fc40003fc5360 */
[----:B------:R-:W-:Y:S02]  /*23d0*/  @!P2 ISETP.NE.AND.EX P0, PT, R0, RZ, PT, P0 ;  /* 0x000000ff0000a20c */ /* 0x000fe40003f05300 */
[----:B------:R-:W-:Y:S02]  /*23e0*/  @!P2 FSEL R202, R69, RZ, P6 ;  /* 0x000000ff45caa208 */ /* 0x000fe40003000000 */
[----:B------:R-:W-:Y:S01]  /*23f0*/  @P4 IADD3 R207, R181, -0x1, RZ ;  /* 0xffffffffb5cf4810 */ /* 0x000fe20007ffe0ff */
[----:B------:R-:W3:Y:S01]  /*2400*/  @P4 LDC.64 R162, c[0x0][0x298] ;  /* 0x0000a600ffa24b82 */ /* 0x000ee20000000a00 */
[----:B------:R-:W-:Y:S02]  /*2410*/  @!P2 ISETP.NE.U32.AND P6, PT, R2, RZ, PT ;  /* 0x000000ff0200a20c */ /* 0x000fe40003fc5070 */
[----:B------:R-:W-:-:S05]  /*2420*/  @!P2 FSEL R181, R70, RZ, P0 ;  /* 0x000000ff46b5a208 */ /* 0x000fca0000000000 */
[----:B------:R-:W4:Y:S08]  /*2430*/  @P4 LDC.64 R164, c[0x0][0x298] ;  /* 0x0000a600ffa44b82 */ /* 0x000f300000000a00 */
[----:B------:R-:W0:Y:S08]  /*2440*/  @P4 LDC.64 R166, c[0x0][0x298] ;  /* 0x0000a600ffa64b82 */ /* 0x000e300000000a00 */
[----:B------:R-:W0:Y:S08]  /*2450*/  @P4 LDC.64 R134, c[0x0][0x298] ;  /* 0x0000a600ff864b82 */ /* 0x000e300000000a00 */
[----:B------:R-:W0:Y:S01]  /*2460*/  @P1 LDC.64 R188, c[0x0][0x308] ;  /* 0x0000c200ffbc1b82 */ /* 0x000e220000000a00 */
[----:B-1----:R-:W-:Y:S05]  /*2470*/  @!P2 BRA `(.L_x_4242) ;  /* 0x000000000018a947 */ /* 0x002fea0003800000 */
[----:B------:R-:W-:Y:S01]  /*2480*/  ISETP.NE.U32.AND P0, PT, R2, RZ, PT ;  /* 0x000000ff0200720c */ /* 0x000fe20003f05070 */
[----:B------:R-:W-:-:S03]  /*2490*/  FFMA.FTZ R202, R38, R198, R197 ;  /* 0x000000c626ca7223 */ /* 0x000fc600000100c5 */
[----:B------:R-:W-:Y:S01]  /*24a0*/  ISETP.NE.AND.EX P0, PT, R0, RZ, PT, P0 ;  /* 0x000000ff0000720c */ /* 0x000fe20003f05300 */
[----:B------:R-:W-:-:S04]  /*24b0*/  FADD.FTZ R202, R155, -R202 ;  /* 0x800000ca9bca7221 */ /* 0x000fc80000010000 */
[----:B------:R-:W-:-:S08]  /*24c0*/  FMUL.FTZ R202, R5, R202 ;  /* 0x000000ca05ca7220 */ /* 0x000fd00000410000 */
[----:B------:R-:W-:-:S07]  /*24d0*/  @P0 FADD.FTZ R202, R69, R202 ;  /* 0x000000ca45ca0221 */ /* 0x000fce0000010000 */
.L_x_4242:
[----:B------:R-:W-:Y:S05]  /*24e0*/  BSYNC B0 ;  /* 0x0000000000007941 */ /* 0x000fea0003800000 */
.L_x_4241:
        /* <DEDUP_REMOVED lines=8> */
.L_x_4244:
[----:B------:R-:W-:Y:S05]  /*2570*/  BSYNC B0 ;  /* 0x0000000000007941 */ /* 0x000fea0003800000 */
.L_x_4243:
[----:B------:R-:W-:Y:S01]  /*2580*/  @P4 FMUL.FTZ R129, R202, R129 ;  /* 0x00000081ca814220 */ /* 0x000fe20000410000 */
[----:B--2---:R-:W-:Y:S01]  /*2590*/  @P4 FMUL.FTZ R131, R181, R131 ;  /* 0x00000083b5834220 */ /* 0x004fe20000410000 */
[----:B------:R-:W-:Y:S01]  /*25a0*/  @!P2 ISETP.NE.AND.EX P6, PT, R0, RZ, PT, P6 ;  /* 0x000000ff0000a20c */ /* 0x000fe20003fc5360 */
[----:B------:R-:W-:Y:S01]  /*25b0*/  BSSY B0, `(.L_x_4245) ;  /* 0x000000d000007945 */ /* 0x000fe20003800000 */
[----:B------:R-:W-:Y:S01]  /*25c0*/  @P4 IMAD R208, R207, R182, RZ ;  /* 0x000000b6cfd04224 */ /* 0x000fe200078e02ff */
[----:B------:R-:W-:Y:S01]  /*25d0*/  @P4 LOP3.LUT P0, RZ, R161, 0xff00, RZ, 0xc0, !PT ;  /* 0x0000ff00a1ff4812 */ /* 0x000fe2000780c0ff */
[----:B------:R-:W-:Y:S01]  /*25e0*/  @P4 FMUL.FTZ R128, R129, R128 ;  /* 0x0000008081804220 */ /* 0x000fe20000410000 */
[----:B------:R-:W-:Y:S01]  /*25f0*/  @P4 FMUL.FTZ R130, R131, R130 ;  /* 0x0000008283824220 */ /* 0x000fe20000410000 */
[----:B------:R-:W-:Y:S01]  /*2600*/  @!P2 FSEL R182, R71, RZ, P6 ;  /* 0x000000ff47b6a208 */ /* 0x000fe20003000000 */
[----:B------:R-:W-:Y:S09]  /*2610*/  @!P2 BRA `(.L_x_4246) ;  /* 0x000000000018a947 */ /* 0x000ff20003800000 */
[----:B------:R-:W-:Y:S01]  /*2620*/  ISETP.NE.U32.AND P6, PT, R2, RZ, PT ;  /* 0x000000ff0200720c */ /* 0x000fe20003fc5070 */
[----:B------:R-:W-:-:S03]  /*2630*/  FFMA.FTZ R182, R40, R198, R197 ;  /* 0x000000c628b67223 */ /* 0x000fc600000100c5 */
[----:B------:R-:W-:Y:S01]  /*2640*/  ISETP.NE.AND.EX P6, PT, R0, RZ, PT, P6 ;  /* 0x000000ff0000720c */ /* 0x000fe20003fc5360 */
[----:B------:R-:W-:-:S04]  /*2650*/  FADD.FTZ R182, R157, -R182 ;  /* 0x800000b69db67221 */ /* 0x000fc80000010000 */
[----:B------:R-:W-:-:S08]  /*2660*/  FMUL.FTZ R182, R5, R182 ;  /* 0x000000b605b67220 */ /* 0x000fd00000410000 */
[----:B------:R-:W-:-:S07]  /*2670*/  @P6 FADD.FTZ R182, R71, R182 ;  /* 0x000000b647b66221 */ /* 0x000fce0000010000 */
.L_x_4246:
[----:B------:R-:W-:Y:S05]  /*2680*/  BSYNC B0 ;  /* 0x0000000000007941 */ /* 0x000fea0003800000 */
.L_x_4245:
[----:B---3--:R-:W-:Y:S01]  /*2690*/  @P4 FMUL.FTZ R129, R182, R163 ;  /* 0x000000a3b6814220 */ /* 0x008fe20000410000 */
[----:B------:R-:W-:Y:S01]  /*26a0*/  @P4 LOP3.LUT P6, RZ, R161, 0xff0000, RZ, 0xc0, !PT ;  /* 0x00ff0000a1ff4812 */ /* 0x000fe200078cc0ff */
[----:B------:R-:W-:Y:S01]  /*26b0*/  BSSY B0, `(.L_x_4247) ;  /* 0x0000011000007945 */ /* 0x000fe20003800000 */
[----:B------:R-:W-:Y:S01]  /*26c0*/  @P4 FSEL R163, R128, RZ, P0 ;  /* 0x000000ff80a34208 */ /* 0x000fe20000000000 */
[----:B------:R-:W-:Y:S01]  /*26d0*/  @P4 FMUL.FTZ R129, R129, R162 ;  /* 0x000000a281814220 */ /* 0x000fe20000410000 */
[----:B------:R-:W-:Y:S02]  /*26e0*/  @!P2 ISETP.NE.U32.AND P0, PT, R2, RZ, PT ;  /* 0x000000ff0200a20c */ /* 0x000fe40003f05070 */
[----:B------:R-:W-:Y:S02]  /*26f0*/  @P4 FSEL R206, R130, RZ, P6 ;  /* 0x000000ff82ce4208 */ /* 0x000fe40003000000 */
[----:B------:R-:W-:Y:S02]  /*2700*/  @P4 LOP3.LUT P6, RZ, R161, 0xff000000, RZ, 0xc0, !PT ;  /* 0xff000000a1ff4812 */ /* 0x000fe400078cc0ff */
[----:B------:R-:W-:-:S02]  /*2710*/  @!P2 ISETP.NE.AND.EX P0, PT, R0, RZ, PT, P0 ;  /* 0x000000ff0000a20c */ /* 0x000fc40003f05300 */
[----:B------:R-:W-:Y:S02]  /*2720*/  @P4 SHF.R.S32.HI R131, RZ, 0x1f, R208 ;  /* 0x0000001fff834819 */ /* 0x000fe400000114d0 */
[----:B------:R-:W-:Y:S02]  /*2730*/  @P4 FSEL R207, R129, RZ, P6 ;  /* 0x000000ff81cf4208 */ /* 0x000fe40003000000 */
        /* <DEDUP_REMOVED lines=8> */
.L_x_4248:
[----:B------:R-:W-:Y:S05]  /*27c0*/  BSYNC B0 ;  /* 0x0000000000007941 */ /* 0x000fea0003800000 */
.L_x_4247:
[----:B----4-:R-:W-:Y:S01]  /*27d0*/  @P4 FMUL.FTZ R165, R209, R165 ;  /* 0x000000a5d1a54220 */ /* 0x010fe20000410000 */
[----:B------:R-:W-:Y:S01]  /*27e0*/  @!P2 ISETP.NE.U32.AND P0, PT, R2, RZ, PT ;  /* 0x000000ff0200a20c */ /* 0x000fe20003f05070 */
[----:B------:R-:W-:Y:S01]  /*27f0*/  BSSY B0, `(.L_x_4249) ;  /* 0x0000011000007945 */ /* 0x000fe20003800000 */
[----:B------:R-:W-:Y:S01]  /*2800*/  @P4 LOP3.LUT P6, RZ, R199, 0xff, RZ, 0xc0, !PT ;  /* 0x000000ffc7ff4812 */ /* 0x000fe200078cc0ff */
[----:B------:R-:W-:Y:S01]  /*2810*/  @P4 FMUL.FTZ R164, R165, R164 ;  /* 0x000000a4a5a44220 */ /* 0x000fe20000410000 */
[----:B------:R-:W-:Y:S01]  /*2820*/  @!P2 ISETP.NE.AND.EX P0, PT, R0, RZ, PT, P0 ;  /* 0x000000ff0000a20c */ /* 0x000fe20003f05300 */
[----:B------:R-:W-:Y:S01]  /*2830*/  IMAD.MOV.U32 R199, RZ, RZ, RZ ;  /* 0x000000ffffc77224 */ /* 0x000fe200078e00ff */
[----:B------:R-:W-:Y:S02]  /*2840*/  @P4 F2FP.BF16.F32.PACK_AB R128, RZ, R200 ;  /* 0x000000c8ff80423e */ /* 0x000fe400000010ff */
[----:B------:R-:W-:Y:S02]  /*2850*/  @P4 FSEL R200, R164, RZ, P6 ;  /* 0x000000ffa4c84208 */ /* 0x000fe40003000000 */
[----:B------:R-:W-:-:S02]  /*2860*/  @P4 LEA.HI R208, R131, R208, RZ, 0x3 ;  /* 0x000000d083d04211 */ /* 0x000fc400078f18ff */
        /* <DEDUP_REMOVED lines=9> */
.L_x_4250:
[----:B------:R-:W-:Y:S05]  /*2900*/  BSYNC B0 ;  /* 0x0000000000007941 */ /* 0x000fea0003800000 */
.L_x_4249:
[----:B------:R-:W1:Y:S01]  /*2910*/  @P1 LDC.64 R160, c[0x0][0x308] ;  /* 0x0000c200ffa01b82 */ /* 0x000e620000000a00 */
[----:B0-----:R-:W-:Y:S01]  /*2920*/  @P4 FMUL.FTZ R167, R164, R167 ;  /* 0x000000a7a4a74220 */ /* 0x001fe20000410000 */
[----:B------:R-:W-:Y:S01]  /*2930*/  @P4 PRMT R48, R128, 0x7610, R48 ;  /* 0x0000761080304816 */ /* 0x000fe20000000030 */
[----:B------:R-:W-:Y:S01]  /*2940*/  BSSY B0, `(.L_x_4251) ;  /* 0x0000019000007945 */ /* 0x000fe20003800000 */
[----:B------:R-:W-:Y:S01]  /*2950*/  @P4 LOP3.LUT P0, RZ, R150, 0xff00, RZ, 0xc0, !PT ;  /* 0x0000ff0096ff4812 */ /* 0x000fe2000780c0ff */
[----:B------:R-:W-:Y:S01]  /*2960*/  @P4 FMUL.FTZ R166, R167, R166 ;  /* 0x000000a6a7a64220 */ /* 0x000fe20000410000 */
[----:B------:R-:W-:Y:S01]  /*2970*/  @P4 PRMT R48, R48, 0x5410, R203 ;  /* 0x0000541030304816 */ /* 0x000fe200000000cb */
[----:B------:R-:W-:Y:S01]  /*2980*/  @P1 IMAD.WIDE.U32 R188, R185, 0x20, R188 ;  /* 0x00000020b9bc1825 */ /* 0x000fe200078e00bc */
[----:B------:R-:W-:Y:S02]  /*2990*/  ISETP.NE.U32.AND P6, PT, RZ, UR12, PT ;  /* 0x0000000cff007c0c */ /* 0x000fe4000bfc5070 */
[----:B------:R-:W-:-:S02]  /*29a0*/  @P4 FSEL R203, R166, RZ, P0 ;  /* 0x000000ffa6cb4208 */ /* 0x000fc40000000000 */
[----:B------:R-:W-:Y:S02]  /*29b0*/  @!P2 ISETP.NE.U32.AND P0, PT, R2, RZ, PT ;  /* 0x000000ff0200a20c */ /* 0x000fe40003f05070 */
[----:B------:R-:W-:Y:S02]  /*29c0*/  ISETP.NE.AND.EX P6, PT, RZ, UR13, PT, P6 ;  /* 0x0000000dff007c0c */ /* 0x000fe4000bfc5360 */
[----:B------:R-:W-:Y:S02]  /*29d0*/  @!P2 ISETP.NE.AND.EX P0, PT, R0, RZ, PT, P0 ;  /* 0x000000ff0000a20c */ /* 0x000fe40003f05300 */
[----:B------:R-:W-:Y:S02]  /*29e0*/  @P4 LEA.HI.SX32 R199, R208, R183, 0x1d ;  /* 0x000000b7d0c74211 */ /* 0x000fe400078feaff */
[----:B------:R-:W-:Y:S02]  /*29f0*/  @P4 F2FP.BF16.F32.PACK_AB R204, RZ, R204 ;  /* 0x000000ccffcc423e */ /* 0x000fe400000010ff */
[----:B------:R-:W-:-:S02]  /*2a00*/  @P4 F2FP.BF16.F32.PACK_AB R205, RZ, R205 ;  /* 0x000000cdffcd423e */ /* 0x000fc400000010ff */
[----:B------:R-:W-:Y:S02]  /*2a10*/  SEL R128, R187, R44, P6 ;  /* 0x0000002cbb807207 */ /* 0x000fe40003000000 */
[----:B------:R-:W-:Y:S02]  /*2a20*/  SEL R129, R184, R45, P6 ;  /* 0x0000002db8817207 */ /* 0x000fe40003000000 */
        /* <DEDUP_REMOVED lines=10> */
.L_x_4252:
[----:B------:R-:W-:Y:S05]  /*2ad0*/  BSYNC B0 ;  /* 0x0000000000007941 */ /* 0x000fea0003800000 */
.L_x_4251:
[----:B------:R-:W-:Y:S01]  /*2ae0*/  @P4 FMUL.FTZ R135, R165, R135 ;  /* 0x00000087a5874220 */ /* 0x000fe20000410000 */
[----:B------:R-:W-:Y:S01]  /*2af0*/  @P4 LOP3.LUT P0, RZ, R150, 0xff0000, RZ, 0xc0, !PT ;  /* 0x00ff000096ff4812 */ /* 0x000fe2000780c0ff */
[----:B------:R-:W-:Y:S01]  /*2b00*/  BSSY B0, `(.L_x_4253) ;  /* 0x0000021000007945 */ /* 0x000fe20003800000 */
[----:B------:R-:W-:Y:S01]  /*2b10*/  @P4 PRMT R49, R204, 0x7610, R49 ;  /* 0x00007610cc314816 */ /* 0x000fe20000000031 */
[----:B------:R-:W-:Y:S01]  /*2b20*/  @P4 FMUL.FTZ R135, R135, R134 ;  /* 0x0000008687874220 */ /* 0x000fe20000410000 */
[----:B------:R-:W-:Y:S01]  /*2b30*/  @P4 F2FP.BF16.F32.PACK_AB R134, RZ, R163 ;  /* 0x000000a3ff86423e */ /* 0x000fe200000010ff */
[----:B------:R0:W-:Y:S01]  /*2b40*/  @P1 STG.E.128 desc[UR4][R188.64], R128 ;  /* 0x00000080bc001986 */ /* 0x0001e2000c101d04 */
[----:B------:R-:W2:Y:S01]  /*2b50*/  @P4 LDC.64 R162, c[0x0][0x298] ;  /* 0x0000a600ffa24b82 */ /* 0x000ea20000000a00 */
[----:B------:R-:W-:Y:S01]  /*2b60*/  @P4 F2FP.BF16.F32.PACK_AB R190, RZ, R190 ;  /* 0x000000beffbe423e */ /* 0x000fe200000010ff */
[----:B-1----:R-:W-:Y:S01]  /*2b70*/  @P1 IMAD.WIDE.U32 R160, R180, 0x20, R160 ;  /* 0x00000020b4a01825 */ /* 0x002fe200078e00a0 */
[----:B------:R-:W-:-:S02]  /*2b80*/  @P4 FSEL R204, R135, RZ, P0 ;  /* 0x000000ff87cc4208 */ /* 0x000fc40000000000 */
[----:B------:R-:W-:Y:S02]  /*2b90*/  @!P2 ISETP.NE.U32.AND P0, PT, R2, RZ, PT ;  /* 0x000000ff0200a20c */ /* 0x000fe40003f05070 */
[----:B------:R-:W-:Y:S01]  /*2ba0*/  @P4 PRMT R50, R190, 0x7610, R50 ;  /* 0x00007610be324816 */ /* 0x000fe20000000032 */
[----:B------:R-:W-:Y:S01]  /*2bb0*/  @P4 IMAD.WIDE.U32 R190, R199, 0x10, R132 ;  /* 0x00000010c7be4825 */ /* 0x000fe200078e0084 */
[----:B------:R-:W-:Y:S02]  /*2bc0*/  @P4 F2FP.BF16.F32.PACK_AB R206, RZ, R206 ;  /* 0x000000ceffce423e */ /* 0x000fe400000010ff */
[----:B------:R-:W-:Y:S02]  /*2bd0*/  @!P2 ISETP.NE.AND.EX P0, PT, R0, RZ, PT, P0 ;  /* 0x000000ff0000a20c */ /* 0x000fe40003f05300 */
[----:B------:R-:W-:Y:S02]  /*2be0*/  @P4 PRMT R50, R50, 0x5410, R134 ;  /* 0x0000541032324816 */ /* 0x000fe40000000086 */
[----:B------:R-:W-:-:S02]  /*2bf0*/  SEL R133, R164, R45, P6 ;  /* 0x0000002da4857207 */ /* 0x000fc40003000000 */
[----:B------:R-:W-:Y:S02]  /*2c00*/  @P4 PRMT R49, R49, 0x5410, R205 ;  /* 0x0000541031314816 */ /* 0x000fe400000000cd */
[----:B------:R-:W-:Y:S02]  /*2c10*/  @P4 PRMT R51, R206, 0x7610, R51 ;  /* 0x00007610ce334816 */ /* 0x000fe40000000033 */
[----:B------:R-:W-:Y:S02]  /*2c20*/  @P4 F2FP.BF16.F32.PACK_AB R207, RZ, R207 ;  /* 0x000000cfffcf423e */ /* 0x000fe400000010ff */
[----:B0-----:R-:W-:Y:S02]  /*2c30*/  SEL R128, R201, R124, P6 ;  /* 0x0000007cc9807207 */ /* 0x001fe40003000000 */
[----:B------:R-:W-:Y:S02]  /*2c40*/  SEL R129, R202, R125, P6 ;  /* 0x0000007dca817207 */ /* 0x000fe40003000000 */
[----:B------:R-:W-:-:S02]  /*2c50*/  SEL R130, R181, R126, P6 ;  /* 0x0000007eb5827207 */ /* 0x000fc40003000000 */
        /* <DEDUP_REMOVED lines=11> */
.L_x_4254:
[----:B------:R-:W-:Y:S05]  /*2d10*/  BSYNC B0 ;  /* 0x0000000000007941 */ /* 0x000fea0003800000 */
.L_x_4253:
[----:B------:R-:W-:Y:S01]  /*2d20*/  @P4 PRMT R51, R51, 0x5410, R207 ;  /* 0x0000541033334816 */ /* 0x000fe200000000cf */
[----:B------:R-:W-:Y:S01]  /*2d30*/  @P1 STG.E.128 desc[UR4][R188.64+0x10], R128 ;  /* 0x00001080bc001986 */ /* 0x000fe2000c101d04 */
[C---:B------:R-:W-:Y:S01]  /*2d40*/  SEL R135, R164.reuse, R47, P6 ;  /* 0x0000002fa4877207 */ /* 0x040fe20003000000 */
[----:B--2---:R-:W-:Y:S01]  /*2d50*/  @P4 FMUL.FTZ R163, R164, R163 ;  /* 0x000000a3a4a34220 */ /* 0x004fe20000410000 */
[----:B------:R-:W0:Y:S01]  /*2d60*/  @P4 LDC.64 R166, c[0x0][0x298] ;  /* 0x0000a600ffa64b82 */ /* 0x000e220000000a00 */
[----:B------:R-:W-:Y:S01]  /*2d70*/  @P4 STG.E.128 desc[UR4][R190.64], R48 ;  /* 0x00000030be004986 */ /* 0x000fe2000c101d04 */
[----:B------:R-:W-:Y:S01]  /*2d80*/  @P4 LOP3.LUT P0, RZ, R150, 0xff000000, RZ, 0xc0, !PT ;  /* 0xff00000096ff4812 */ /* 0x000fe2000780c0ff */
[----:B------:R-:W-:Y:S02]  /*2d90*/  BSSY B0, `(.L_x_4255) ;  /* 0x0000018000007945 */ /* 0x000fe40003800000 */
[----:B------:R1:W-:Y:S03]  /*2da0*/  @P1 STG.E.128 desc[UR4][R160.64], R132 ;  /* 0x00000084a0001986 */ /* 0x0003e6000c101d04 */
[----:B------:R-:W2:Y:S08]  /*2db0*/  @P4 LDC.64 R164, c[0x0][0x2f8] ;  /* 0x0000be00ffa44b82 */ /* 0x000eb00000000a00 */
[----:B------:R-:W3:Y:S01]  /*2dc0*/  @P4 LDC.64 R180, c[0x0][0x298] ;  /* 0x0000a600ffb44b82 */ /* 0x000ee20000000a00 */
[----:B-1----:R-:W-:-:S07]  /*2dd0*/  @P4 FMUL.FTZ R134, R163, R162 ;  /* 0x000000a2a3864220 */ /* 0x002fce0000410000 */
[----:B------:R-:W1:Y:S01]  /*2de0*/  @P4 LDC.64 R182, c[0x0][0x298] ;  /* 0x0000a600ffb64b82 */ /* 0x000e620000000a00 */
[----:B------:R-:W-:Y:S02]  /*2df0*/  @P4 FSEL R134, R134, RZ, P0 ;  /* 0x000000ff86864208 */ /* 0x000fe40000000000 */
[----:B------:R-:W-:-:S05]  /*2e00*/  @!P2 ISETP.NE.U32.AND P0, PT, R2, RZ, PT ;  /* 0x000000ff0200a20c */ /* 0x000fca0003f05070 */
[----:B------:R-:W4:Y:S01]  /*2e10*/  @P4 LDC.64 R184, c[0x0][0x298] ;  /* 0x0000a600ffb84b82 */ /* 0x000f220000000a00 */
[----:B------:R-:W-:-:S04]  /*2e20*/  @!P2 ISETP.NE.AND.EX P0, PT, R0, RZ, PT, P0 ;  /* 0x000000ff0000a20c */ /* 0x000fc80003f05300 */
[----:B------:R-:W-:-:S03]  /*2e30*/  @!P2 FSEL R163, R60, RZ, P0 ;  /* 0x000000ff3ca3a208 */ /* 0x000fc60000000000 */
[----:B------:R-:W0:Y:S08]  /*2e40*/  @P4 LDC.64 R186, c[0x0][0x298] ;  /* 0x0000a600ffba4b82 */ /* 0x000e300000000a00 */
[----:B------:R-:W0:Y:S08]  /*2e50*/  @P4 LDC.64 R128, c[0x0][0x298] ;  /* 0x0000a600ff804b82 */ /* 0x000e300000000a00 */
[----:B------:R-:W0:Y:S08]  /*2e60*/  @P4 LDC.64 R130, c[0x0][0x298] ;  /* 0x0000a600ff824b82 */ /* 0x000e300000000a00 */
[----:B------:R-:W0:Y:S08]  /*2e70*/  @P4 LDC.64 R188, c[0x0][0x298] ;  /* 0x0000a600ffbc4b82 */ /* 0x000e300000000a00 */
[----:B------:R-:W0:Y:S08]  /*2e80*/  @P4 LDC.64 R190, c[0x0][0x298] ;  /* 0x0000a600ffbe4b82 */ /* 0x000e300000000a00 */
[----:B------:R-:W0:Y:S01]  /*2e90*/  @P4 LDC.64 R132, c[0x0][0x298] ;  /* 0x0000a600ff844b82 */ /* 0x000e220000000a00 */
[----:B-1234-:R-:W-:Y:S05]  /*2ea0*/  @!P2 BRA `(.L_x_4256) ;  /* 0x000000000018a947 */ /* 0x01efea0003800000 */
[----:B------:R-:W-:Y:S01]  /*2eb0*/  ISETP.NE.U32.AND P0, PT, R2, RZ, PT ;  /* 0x000000ff0200720c */ /* 0x000fe20003f05070 */
[----:B------:R-:W-:-:S03]  /*2ec0*/  FFMA.FTZ R135, R43, R198, R197 ;  /* 0x000000c62b877223 */ /* 0x000fc600000100c5 */
[----:B------:R-:W-:Y:S01]  /*2ed0*/  ISETP.NE.AND.EX P0, PT, R0, RZ, PT, P0 ;  /* 0x000000ff0000720c */ /* 0x000fe20003f05300 */
[----:B------:R-:W-:-:S04]  /*2ee0*/  FADD.FTZ R162, R172, -R135 ;  /* 0x80000087aca27221 */ /* 0x000fc80000010000 */
[----:B------:R-:W-:-:S08]  /*2ef0*/  FMUL.FTZ R163, R5, R162 ;  /* 0x000000a205a37220 */ /* 0x000fd00000410000 */
[----:B------:R-:W-:-:S07]  /*2f00*/  @P0 FADD.FTZ R163, R60, R163 ;  /* 0x000000a33ca30221 */ /* 0x000fce0000010000 */
.L_x_4256:
[----:B------:R-:W-:Y:S05]  /*2f10*/  BSYNC B0 ;  /* 0x0000000000007941 */ /* 0x000fea0003800000 */
.L_x_4255:
        /* <DEDUP_REMOVED lines=15> */
.L_x_4258:
[----:B------:R-:W-:Y:S05]  /*3010*/  BSYNC B0 ;  /* 0x0000000000007941 */ /* 0x000fea0003800000 */
.L_x_4257:
        /* <DEDUP_REMOVED lines=15> */
.L_x_4260:
[----:B------:R-:W-:Y:S05]  /*3110*/  BSYNC B0 ;  /* 0x0000000000007941 */ /* 0x000fea0003800000 */
.L_x_4259:
        /* <DEDUP_REMOVED lines=15> */
.L_x_4262:
[----:B------:R-:W-:Y:S05]  /*3210*/  BSYNC B0 ;  /* 0x0000000000007941 */ /* 0x000fea0003800000 */
.L_x_4261:
        /* <DEDUP_REMOVED lines=15> */
.L_x_4264:
[----:B------:R-:W-:Y:S05]  /*3310*/  BSYNC B0 ;  /* 0x0000000000007941 */ /* 0x000fea0003800000 */
.L_x_4263:
        /* <DEDUP_REMOVED lines=15> */
.L_x_4266:
[----:B------:R-:W-:Y:S05]  /*3410*/  BSYNC B0 ;  /* 0x0000000000007941 */ /* 0x000fea0003800000 */
.L_x_4265:
        /* <DEDUP_REMOVED lines=15> */
.L_x_4268:
[----:B------:R-:W-:Y:S05]  /*3510*/  BSYNC B0 ;  /* 0x0000000000007941 */ /* 0x000fea0003800000 */
.L_x_4267:
        /* <DEDUP_REMOVED lines=15> */
.L_x_4270:
[----:B------:R-:W-:Y:S05]  /*3610*/  BSYNC B0 ;  /* 0x0000000000007941 */ /* 0x000fea0003800000 */
.L_x_4269:
        /* <DEDUP_REMOVED lines=15> */
.L_x_4272:
[----:B------:R-:W-:Y:S05]  /*3710*/  BSYNC B0 ;  /* 0x0000000000007941 */ /* 0x000fea0003800000 */
.L_x_4271:
[----:B------:R-:W-:Y:S01]  /*3720*/  @P4 FMUL.FTZ R191, R187, R191 ;  /* 0x000000bfbbbf4220 */ /* 0x000fe20000410000 */
[----:B------:R-:W-:Y:S01]  /*3730*/  @P4 LOP3.LUT P0, RZ, R149, 0xff, RZ, 0xc0, !PT ;  /* 0x000000ff95ff4812 */ /* 0x000fe2000780c0ff */
[----:B------:R-:W-:Y:S01]  /*3740*/  BSSY B0, `(.L_x_4273) ;  /* 0x0000016000007945 */ /* 0x000fe20003800000 */
[----:B------:R-:W-:Y:S01]  /*3750*/  @P4 F2FP.BF16.F32.PACK_AB R200, RZ, R200 ;  /* 0x000000c8ffc8423e */ /* 0x000fe200000010ff */
[----:B------:R-:W-:Y:S01]  /*3760*/  @P4 FMUL.FTZ R190, R191, R190 ;  /* 0x000000bebfbe4220 */ /* 0x000fe20000410000 */
[----:B------:R-:W-:Y:S02]  /*3770*/  @P4 F2FP.BF16.F32.PACK_AB R204, RZ, R204 ;  /* 0x000000ccffcc423e */ /* 0x000fe400000010ff */
[----:B------:R-:W-:Y:S02]  /*3780*/  @P4 F2FP.BF16.F32.PACK_AB R203, RZ, R203 ;  /* 0x000000cbffcb423e */ /* 0x000fe400000010ff */
[----:B------:R-:W-:Y:S02]  /*3790*/  @P4 FSEL R190, R190, RZ, P0 ;  /* 0x000000ffbebe4208 */ /* 0x000fe40000000000 */
[----:B------:R-:W-:-:S02]  /*37a0*/  @!P2 ISETP.NE.U32.AND P0, PT, R2, RZ, PT ;  /* 0x000000ff0200a20c */ /* 0x000fc40003f05070 */
[----:B------:R-:W-:Y:S02]  /*37b0*/  @P4 F2FP.BF16.F32.PACK_AB R134, RZ, R134 ;  /* 0x00000086ff86423e */ /* 0x000fe400000010ff */
[----:B------:R-:W-:Y:S02]  /*37c0*/  @P4 PRMT R48, R200, 0x7610, R48 ;  /* 0x00007610c8304816 */ /* 0x000fe40000000030 */
[----:B------:R-:W-:Y:S02]  /*37d0*/  @!P2 ISETP.NE.AND.EX P0, PT, R0, RZ, PT, P0 ;  /* 0x000000ff0000a20c */ /* 0x000fe40003f05300 */
[----:B------:R-:W-:Y:S02]  /*37e0*/  @P4 PRMT R49, R204, 0x7610, R49 ;  /* 0x00007610cc314816 */ /* 0x000fe40000000031 */
[----:B------:R-:W-:Y:S02]  /*37f0*/  @P4 PRMT R48, R48, 0x5410, R203 ;  /* 0x0000541030304816 */ /* 0x000fe400000000cb */
[----:B------:R-:W-:-:S02]  /*3800*/  @P4 PRMT R49, R49, 0x5410, R134 ;  /* 0x0000541031314816 */ /* 0x000fc40000000086 */
        /* <DEDUP_REMOVED lines=9> */
.L_x_4274:
[----:B------:R-:W-:Y:S05]  /*38a0*/  BSYNC B0 ;  /* 0x0000000000007941 */ /* 0x000fea0003800000 */
.L_x_4273:
[----:B------:R-:W0:Y:S01]  /*38b0*/  @P4 LDC.64 R134, c[0x0][0x298] ;  /* 0x0000a600ff864b82 */ /* 0x000e220000000a00 */
[----:B------:R-:W-:Y:S01]  /*38c0*/  @P4 FMUL.FTZ R133, R200, R133 ;  /* 0x00000085c8854220 */ /* 0x000fe20000410000 */
[----:B------:R-:W-:Y:S01]  /*38d0*/  @P4 LOP3.LUT P0, RZ, R149, 0xff00, RZ, 0xc0, !PT ;  /* 0x0000ff0095ff4812 */ /* 0x000fe2000780c0ff */
[----:B------:R-:W-:Y:S01]  /*38e0*/  BSSY B0, `(.L_x_4275) ;  /* 0x0000019000007945 */ /* 0x000fe20003800000 */
[----:B------:R-:W-:Y:S01]  /*38f0*/  @P4 IADD3 R129, R199, 0x80, RZ ;  /* 0x00000080c7814810 */ /* 0x000fe20007ffe0ff */
[----:B------:R-:W-:Y:S01]  /*3900*/  @P4 FMUL.FTZ R132, R133, R132 ;  /* 0x0000008485844220 */ /* 0x000fe20000410000 */
[----:B------:R-:W-:Y:S02]  /*3910*/  @P4 PRMT R50, R128, 0x7610, R50 ;  /* 0x0000761080324816 */ /* 0x000fe40000000032 */
[----:B------:R-:W-:Y:S01]  /*3920*/  @P4 F2FP.BF16.F32.PACK_AB R180, RZ, R180 ;  /* 0x000000b4ffb4423e */ /* 0x000fe200000010ff */
[----:B------:R-:W-:Y:S01]  /*3930*/  @P4 IMAD.WIDE.U32 R164, R129, 0x10, R164 ;  /* 0x0000001081a44825 */ /* 0x000fe200078e00a4 */
[----:B------:R-:W-:-:S02]  /*3940*/  @P4 FSEL R132, R132, RZ, P0 ;  /* 0x000000ff84844208 */ /* 0x000fc40000000000 */
[----:B------:R-:W-:Y:S02]  /*3950*/  @!P2 ISETP.NE.U32.AND P0, PT, R2, RZ, PT ;  /* 0x000000ff0200a20c */ /* 0x000fe40003f05070 */
[----:B------:R-:W-:Y:S02]  /*3960*/  @P4 F2FP.BF16.F32.PACK_AB R182, RZ, R182 ;  /* 0x000000b6ffb6423e */ /* 0x000fe400000010ff */
[----:B------:R-:W-:Y:S02]  /*3970*/  @!P2 ISETP.NE.AND.EX P0, PT, R0, RZ, PT, P0 ;  /* 0x000000ff0000a20c */ /* 0x000fe40003f05300 */
[----:B------:R-:W-:Y:S02]  /*3980*/  @P4 PRMT R50, R50, 0x5410, R180 ;  /* 0x0000541032324816 */ /* 0x000fe400000000b4 */
[----:B------:R-:W-:Y:S02]  /*3990*/  @P4 PRMT R51, R182, 0x7610, R51 ;  /* 0x00007610b6334816 */ /* 0x000fe40000000033 */
        /* <DEDUP_REMOVED lines=13> */
.L_x_4276:
[----:B------:R-:W-:Y:S05]  /*3a70*/  BSYNC B0 ;  /* 0x0000000000007941 */ /* 0x000fea0003800000 */
.L_x_4275:
[----:B0-----:R-:W-:Y:S01]  /*3a80*/  @P4 FMUL.FTZ R135, R133, R135 ;  /* 0x0000008785874220 */ /* 0x001fe20000410000 */
[----:B------:R-:W-:Y:S01]  /*3a90*/  @P4 LOP3.LUT P0, RZ, R149, 0xff0000, RZ, 0xc0, !PT ;  /* 0x00ff000095ff4812 */ /* 0x000fe2000780c0ff */
[----:B------:R-:W-:Y:S01]  /*3aa0*/  @P1 STG.E.128 desc[UR4][R160.64+0x10], R128 ;  /* 0x00001080a0001986 */ /* 0x000fe2000c101d04 */
[----:B------:R-:W-:Y:S01]  /*3ab0*/  @P4 PRMT R51, R51, 0x5410, R184 ;  /* 0x0000541033334816 */ /* 0x000fe200000000b8 */
[----:B------:R-:W-:Y:S01]  /*3ac0*/  @P4 FMUL.FTZ R134, R135, R134 ;  /* 0x0000008687864220 */ /* 0x000fe20000410000 */
[----:B------:R-:W-:Y:S01]  /*3ad0*/  @P4 F2FP.BF16.F32.PACK_AB R186, RZ, R186 ;  /* 0x000000baffba423e */ /* 0x000fe200000010ff */
[----:B------:R-:W-:Y:S01]  /*3ae0*/  BSSY B0, `(.L_x_4277) ;  /* 0x0000021000007945 */ /* 0x000fe20003800000 */
[----:B------:R-:W-:Y:S01]  /*3af0*/  @P4 F2FP.BF16.F32.PACK_AB R185, RZ, R185 ;  /* 0x000000b9ffb9423e */ /* 0x000fe200000010ff */
[----:B------:R0:W-:Y:S01]  /*3b00*/  @P4 STG.E.128 desc[UR4][R164.64], R48 ;  /* 0x00000030a4004986 */ /* 0x0001e2000c101d04 */
[----:B------:R-:W-:Y:S02]  /*3b10*/  @P4 FSEL R134, R134, RZ, P0 ;  /* 0x000000ff86864208 */ /* 0x000fe40000000000 */
[----:B------:R-:W-:-:S02]  /*3b20*/  @P4 F2FP.BF16.F32.PACK_AB R190, RZ, R190 ;  /* 0x000000beffbe423e */ /* 0x000fc400000010ff */
[----:B------:R-:W-:Y:S02]  /*3b30*/  @!P2 ISETP.NE.U32.AND P0, PT, R2, RZ, PT ;  /* 0x000000ff0200a20c */ /* 0x000fe40003f05070 */
[----:B------:R-:W-:Y:S02]  /*3b40*/  @P4 F2FP.BF16.F32.PACK_AB R181, RZ, R181 ;  /* 0x000000b5ffb5423e */ /* 0x000fe400000010ff */
[----:B------:R-:W-:Y:S02]  /*3b50*/  @P4 F2FP.BF16.F32.PACK_AB R188, RZ, R188 ;  /* 0x000000bcffbc423e */ /* 0x000fe400000010ff */
[----:B------:R-:W-:Y:S02]  /*3b60*/  @P4 F2FP.BF16.F32.PACK_AB R132, RZ, R132 ;  /* 0x00000084ff84423e */ /* 0x000fe400000010ff */
[----:B------:R-:W-:Y:S02]  /*3b70*/  @P4 F2FP.BF16.F32.PACK_AB R134, RZ, R134 ;  /* 0x00000086ff86423e */ /* 0x000fe400000010ff */
[----:B------:R-:W-:-:S02]  /*3b80*/  @!P2 ISETP.NE.AND.EX P0, PT, R0, RZ, PT, P0 ;  /* 0x000000ff0000a20c */ /* 0x000fc40003f05300 */
[----:B------:R-:W-:Y:S02]  /*3b90*/  SEL R45, R150, R45, P6 ;  /* 0x0000002d962d7207 */ /* 0x000fe40003000000 */
[----:B0-----:R-:W-:Y:S02]  /*3ba0*/  @P4 PRMT R48, R186, 0x7610, R48 ;  /* 0x00007610ba304816 */ /* 0x001fe40000000030 */
        /* <DEDUP_REMOVED lines=8> */
[----:B------:R-:W-:Y:S02]  /*3c30*/  @P4 PRMT R48, R48, 0x5410, R181 ;  /* 0x0000541030304816 */ /* 0x000fe400000000b5 */
[----:B------:R-:W-:-:S02]  /*3c40*/  @P4 PRMT R49, R49, 0x5410, R188 ;  /* 0x0000541031314816 */ /* 0x000fc400000000bc */
        /* <DEDUP_REMOVED lines=10> */
.L_x_4278:
[----:B------:R-:W-:Y:S05]  /*3cf0*/  BSYNC B0 ;  /* 0x0000000000007941 */ /* 0x000fea0003800000 */
.L_x_4277:
[----:B------:R-:W0:Y:S01]  /*3d00*/  @P4 LDC.64 R132, c[0x0][0x298] ;  /* 0x0000a600ff844b82 */ /* 0x000e220000000a00 */
[----:B------:R-:W-:Y:S02]  /*3d10*/  @P4 LOP3.LUT P0, RZ, R149, 0xff000000, RZ, 0xc0, !PT ;  /* 0xff00000095ff4812 */ /* 0x000fe4000780c0ff */
[----:B------:R-:W-:Y:S02]  /*3d20*/  @P4 IADD3 R199, R199, 0x100, RZ ;  /* 0x00000100c7c74810 */ /* 0x000fe40007ffe0ff */
[C---:B------:R-:W-:Y:S02]  /*3d30*/  SEL R127, R150.reuse, R127, P6 ;  /* 0x0000007f967f7207 */ /* 0x040fe40003000000 */
[----:B------:R-:W-:Y:S01]  /*3d40*/  SEL R184, RZ, 0x1, P5 ;  /* 0x00000001ffb87807 */ /* 0x000fe20002800000 */
[----:B------:R-:W1:Y:S08]  /*3d50*/  @P1 LDC.64 R130, c[0x0][0x308] ;  /* 0x0000c200ff821b82 */ /* 0x000e700000000a00 */
[----:B------:R-:W2:Y:S01]  /*3d60*/  @P4 LDC.64 R128, c[0x0][0x2f8] ;  /* 0x0000be00ff804b82 */ /* 0x000ea20000000a00 */
[----:B0-----:R-:W-:-:S04]  /*3d70*/  @P4 FMUL.FTZ R5, R150, R133 ;  /* 0x0000008596054220 */ /* 0x001fc80000410000 */
[----:B------:R-:W-:Y:S01]  /*3d80*/  @P4 FMUL.FTZ R5, R5, R132 ;  /* 0x0000008405054220 */ /* 0x000fe20000410000 */
[----:B-1----:R-:W-:-:S04]  /*3d90*/  @P1 IMAD.WIDE.U32 R130, R4, 0x20, R130 ;  /* 0x0000002004821825 */ /* 0x002fc800078e0082 */
[----:B------:R-:W-:-:S04]  /*3da0*/  @P4 FSEL R5, R5, RZ, P0 ;  /* 0x000000ff05054208 */ /* 0x000fc80000000000 */
[----:B------:R-:W-:Y:S01]  /*3db0*/  @P4 F2FP.BF16.F32.PACK_AB R5, RZ, R5 ;  /* 0x00000005ff05423e */ /* 0x000fe200000010ff */
[----:B------:R1:W-:Y:S01]  /*3dc0*/  @P1 STG.E.128 desc[UR4][R130.64], R44 ;  /* 0x0000002c82001986 */ /* 0x0003e2000c101d04 */
[----:B--2---:R-:W-:Y:S02]  /*3dd0*/  @P4 IMAD.WIDE.U32 R128, R199, 0x10, R128 ;  /* 0x00000010c7804825 */ /* 0x004fe400078e0080 */
[----:B------:R-:W-:Y:S01]  /*3de0*/  @P4 PRMT R51, R51, 0x5410, R5 ;  /* 0x0000541033334816 */ /* 0x000fe20000000005 */
[----:B------:R1:W-:Y:S04]  /*3df0*/  @P1 STG.E.128 desc[UR4][R130.64+0x10], R124 ;  /* 0x0000107c82001986 */ /* 0x0003e8000c101d04 */
[----:B------:R1:W-:Y:S01]  /*3e00*/  @P4 STG.E.128 desc[UR4][R128.64], R48 ;  /* 0x0000003080004986 */ /* 0x0003e2000c101d04 */
[----:B------:R-:W-:Y:S05]  /*3e10*/  @!P3 BRA `(.L_x_4279) ;  /* 0xffffffc80024b947 */ /* 0x000fea000383ffff */
.L_x_4226:
[----:B------:R-:W0:Y:S01]  /*3e20*/  S2UR UR6, SR_CTAID.X ;  /* 0x00000000000679c3 */ /* 0x000e220000002500 */
[----:B------:R-:W-:-:S07]  /*3e30*/  LOP3.LUT R7, R32, 0x7f, RZ, 0xc0, !PT ;  /* 0x0000007f20077812 */ /* 0x000fce00078ec0ff */
[----:B------:R-:W2:Y:S08]  /*3e40*/  LDC.64 R2, c[0x0][0x2d0] ;  /* 0x0000b400ff027b82 */ /* 0x000eb00000000a00 */
[----:B------:R-:W3:Y:S01]  /*3e50*/  LDC.64 R4, c[0x0][0x2d8] ;  /* 0x0000b600ff047b82 */ /* 0x000ee20000000a00 */
[----:B0-----:R-:W-:Y:S01]  /*3e60*/  LEA.HI R0, R32, UR6, RZ, 0x19 ;  /* 0x0000000620007c11 */ /* 0x001fe2000f8fc8ff */
        /* <DEDUP_REMOVED lines=18> */
.L_x_4230:
[----:B------:R-:W-:Y:S01]  /*3f90*/  HFMA2.MMA R166, -RZ, RZ, 0, 9.5367431640625e-07 ;  /* 0x00000010ffa67435 */ /* 0x000fe200000001ff */
[----:B------:R-:W-:Y:S01]  /*3fa0*/  IMAD.MOV.U32 R167, RZ, RZ, R130 ;  /* 0x000000ffffa77224 */ /* 0x000fe200078e0082 */
[----:B------:R-:W-:Y:S01]  /*3fb0*/  MOV R187, 0x1f ;  /* 0x0000001f00bb7802 */ /* 0x000fe20000000f00 */
[----:B------:R-:W-:-:S08]  /*3fc0*/  IMAD.MOV.U32 R162, RZ, RZ, -0x1 ;  /* 0xffffffffffa27424 */ /* 0x000fd000078e00ff */
[----:B------:R-:W-:Y:S05]  /*3fd0*/  WARPSYNC.COLLECTIVE R162, `(.L_x_4280) ;  /* 0x00000000a2087348 */ /* 0x000fea0003c00000 */
[----:B------:R0:W1:Y:S02]  /*3fe0*/  SHFL.DOWN P1, R164, R167, R166, R187 ;  /* 0x080000a6a7a47389 */ /* 0x00006400000200bb */
[----:B01----:R-:W-:Y:S01]  /*3ff0*/  ENDCOLLECTIVE ;  /* 0x000000000000791b */ /* 0x003fe20003800000 */
.L_x_4280:
[----:B------:R-:W-:Y:S02]  /*4000*/  MOV R167, R128 ;  /* 0x0000008000a77202 */ /* 0x000fe40000000f00 */
[----:B------:R-:W-:-:S07]  /*4010*/  MOV R133, R164 ;  /* 0x000000a400857202 */ /* 0x000fce0000000f00 */
[----:B------:R-:W-:Y:S05]  /*4020*/  WARPSYNC.COLLECTIVE R162, `(.L_x_4281) ;  /* 0x00000000a2087348 */ /* 0x000fea0003c00000 */
[----:B------:R0:W1:Y:S02]  /*4030*/  SHFL.DOWN P1, R164, R167, R166, R187 ;  /* 0x080000a6a7a47389 */ /* 0x00006400000200bb */
[----:B01----:R-:W-:Y:S01]  /*4040*/  ENDCOLLECTIVE ;  /* 0x000000000000791b */ /* 0x003fe20003800000 */
.L_x_4281:
[----:B------:R-:W-:Y:S01]  /*4050*/  FADD.FTZ R133, R133, R130 ;  /* 0x0000008285857221 */ /* 0x000fe20000010000 */
[----:B------:R-:W-:-:S04]  /*4060*/  HFMA2.MMA R166, -RZ, RZ, 0, 4.76837158203125e-07 ;  /* 0x00000008ffa67435 */ /* 0x000fc800000001ff */
[----:B------:R-:W-:Y:S01]  /*4070*/  MOV R167, R133 ;  /* 0x0000008500a77202 */ /* 0x000fe20000000f00 */
[----:B------:R-:W-:-:S07]  /*4080*/  IMAD.MOV.U32 R135, RZ, RZ, R164 ;  /* 0x000000ffff877224 */ /* 0x000fce00078e00a4 */
[----:B------:R-:W-:Y:S05]  /*4090*/  WARPSYNC.COLLECTIVE R162, `(.L_x_4282) ;  /* 0x00000000a2087348 */ /* 0x000fea0003c00000 */
[----:B------:R0:W1:Y:S02]  /*40a0*/  SHFL.DOWN P1, R164, R167, R166, R187 ;  /* 0x080000a6a7a47389 */ /* 0x00006400000200bb */
[----:B01----:R-:W-:Y:S01]  /*40b0*/  ENDCOLLECTIVE ;  /* 0x000000000000791b */ /* 0x003fe20003800000 */
.L_x_4282:
[----:B------:R-:W-:-:S05]  /*40c0*/  FADD.FTZ R135, R135, R128 ;  /* 0x0000008087877221 */ /* 0x000fca0000010000 */
[----:B------:R-:W-:Y:S01]  /*40d0*/  MOV R167, R135 ;  /* 0x0000008700a77202 */ /* 0x000fe20000000f00 */
[----:B------:R-:W-:-:S07]  /*40e0*/  IMAD.MOV.U32 R132, RZ, RZ, R164 ;  /* 0x000000ffff847224 */ /* 0x000fce00078e00a4 */
[----:B------:R-:W-:Y:S05]  /*40f0*/  WARPSYNC.COLLECTIVE R162, `(.L_x_4283) ;  /* 0x00000000a2087348 */ /* 0x000fea0003c00000 */
[----:B------:R0:W1:Y:S02]  /*4100*/  SHFL.DOWN P1, R164, R167, R166, R187 ;  /* 0x080000a6a7a47389 */ /* 0x00006400000200bb */
[----:B01----:R-:W-:Y:S01]  /*4110*/  ENDCOLLECTIVE ;  /* 0x000000000000791b */ /* 0x003fe20003800000 */
.L_x_4283:
[----:B------:R-:W-:Y:S01]  /*4120*/  FADD.FTZ R132, R133, R132 ;  /* 0x0000008485847221 */ /* 0x000fe20000010000 */
[----:B------:R-:W-:-:S03]  /*4130*/  HFMA2.MMA R166, -RZ, RZ, 0, 2.384185791015625e-07 ;  /* 0x00000004ffa67435 */ /* 0x000fc600000001ff */
[----:B------:R-:W-:Y:S01]  /*4140*/  IMAD.MOV.U32 R167, RZ, RZ, R132 ;  /* 0x000000ffffa77224 */ /* 0x000fe200078e0084 */
[----:B------:R-:W-:-:S07]  /*4150*/  MOV R134, R164 ;  /* 0x000000a400867202 */ /* 0x000fce0000000f00 */
[----:B------:R-:W-:Y:S05]  /*4160*/  WARPSYNC.COLLECTIVE R162, `(.L_x_4284) ;  /* 0x00000000a2087348 */ /* 0x000fea0003c00000 */
[----:B------:R0:W1:Y:S02]  /*4170*/  SHFL.DOWN P1, R164, R167, R166, R187 ;  /* 0x080000a6a7a47389 */ /* 0x00006400000200bb */
[----:B01----:R-:W-:Y:S01]  /*4180*/  ENDCOLLECTIVE ;  /* 0x000000000000791b */ /* 0x003fe20003800000 */
.L_x_4284:
[----:B------:R-:W-:-:S04]  /*4190*/  FADD.FTZ R134, R135, R134 ;  /* 0x0000008687867221 */ /* 0x000fc80000010000 */
[----:B------:R-:W-:Y:S01]  /*41a0*/  IMAD.MOV.U32 R167, RZ, RZ, R134 ;  /* 0x000000ffffa77224 */ /* 0x000fe200078e0086 */
[----:B------:R-:W-:-:S07]  /*41b0*/  MOV R163, R164 ;  /* 0x000000a400a37202 */ /* 0x000fce0000000f00 */
[----:B------:R-:W-:Y:S05]  /*41c0*/  WARPSYNC.COLLECTIVE R162, `(.L_x_4285) ;  /* 0x00000000a2087348 */ /* 0x000fea0003c00000 */
[----:B------:R0:W1:Y:S02]  /*41d0*/  SHFL.DOWN P1, R164, R167, R166, R187 ;  /* 0x080000a6a7a47389 */ /* 0x00006400000200bb */
[----:B01----:R-:W-:Y:S01]  /*41e0*/  ENDCOLLECTIVE ;  /* 0x000000000000791b */ /* 0x003fe20003800000 */
.L_x_4285:
[----:B------:R-:W-:-:S05]  /*41f0*/  FADD.FTZ R163, R132, R163 ;  /* 0x000000a384a37221 */ /* 0x000fca0000010000 */
[----:B------:R-:W-:Y:S01]  /*4200*/  MOV R167, R163 ;  /* 0x000000a300a77202 */ /* 0x000fe20000000f00 */
[----:B------:R-:W-:Y:S01]  /*4210*/  IMAD.MOV.U32 R166, RZ, RZ, 0x2 ;  /* 0x00000002ffa67424 */ /* 0x000fe200078e00ff */
[----:B------:R-:W-:-:S07]  /*4220*/  MOV R165, R164 ;  /* 0x000000a400a57202 */ /* 0x000fce0000000f00 */
[----:B------:R-:W-:Y:S05]  /*4230*/  WARPSYNC.COLLECTIVE R162, `(.L_x_4286) ;  /* 0x00000000a2087348 */ /* 0x000fea0003c00000 */
[----:B------:R0:W1:Y:S02]  /*4240*/  SHFL.DOWN P1, R164, R167, R166, R187 ;  /* 0x080000a6a7a47389 */ /* 0x00006400000200bb */
[----:B01----:R-:W-:Y:S01]  /*4250*/  ENDCOLLECTIVE ;  /* 0x000000000000791b */ /* 0x003fe20003800000 */
.L_x_4286:
[----:B------:R-:W-:-:S05]  /*4260*/  FADD.FTZ R165, R134, R165 ;  /* 0x000000a586a57221 */ /* 0x000fca0000010000 */
[----:B------:R-:W-:Y:S02]  /*4270*/  MOV R167, R165 ;  /* 0x000000a500a77202 */ /* 0x000fe40000000f00 */
[----:B------:R-:W-:-:S07]  /*4280*/  MOV R128, R164 ;  /* 0x000000a400807202 */ /* 0x000fce0000000f00 */
[----:B------:R-:W-:Y:S05]  /*4290*/  WARPSYNC.COLLECTIVE R162, `(.L_x_4287) ;  /* 0x00000000a2087348 */ /* 0x000fea0003c00000 */
[----:B------:R0:W1:Y:S02]  /*42a0*/  SHFL.DOWN P1, R164, R167, R166, R187 ;  /* 0x080000a6a7a47389 */ /* 0x00006400000200bb */
[----:B01----:R-:W-:Y:S01]  /*42b0*/  ENDCOLLECTIVE ;  /* 0x000000000000791b */ /* 0x003fe20003800000 */
.L_x_4287:
[----:B------:R-:W-:Y:S01]  /*42c0*/  FADD.FTZ R128, R163, R128 ;  /* 0x00000080a3807221 */ /* 0x000fe20000010000 */
[----:B------:R-:W-:-:S04]  /*42d0*/  HFMA2.MMA R166, -RZ, RZ, 0, 5.9604644775390625e-08 ;  /* 0x00000001ffa67435 */ /* 0x000fc800000001ff */
[----:B------:R-:W-:Y:S01]  /*42e0*/  MOV R167, R128 ;  /* 0x0000008000a77202 */ /* 0x000fe20000000f00 */
[----:B------:R-:W-:-:S07]  /*42f0*/  IMAD.MOV.U32 R130, RZ, RZ, R164 ;  /* 0x000000ffff827224 */ /* 0x000fce00078e00a4 */
[----:B------:R-:W-:Y:S05]  /*4300*/  WARPSYNC.COLLECTIVE R162, `(.L_x_4288) ;  /* 0x00000000a2087348 */ /* 0x000fea0003c00000 */
[----:B------:R0:W1:Y:S02]  /*4310*/  SHFL.DOWN P1, R164, R167, R166, R187 ;  /* 0x080000a6a7a47389 */ /* 0x00006400000200bb */
[----:B01----:R-:W-:Y:S01]  /*4320*/  ENDCOLLECTIVE ;  /* 0x000000000000791b */ /* 0x003fe20003800000 */
.L_x_4288:
[----:B------:R-:W-:-:S05]  /*4330*/  FADD.FTZ R130, R165, R130 ;  /* 0x00000082a5827221 */ /* 0x000fca0000010000 */
[----:B------:R-:W-:Y:S01]  /*4340*/  MOV R167, R130 ;  /* 0x0000008200a77202 */ /* 0x000fe20000000f00 */
[----:B------:R-:W-:-:S07]  /*4350*/  IMAD.MOV.U32 R133, RZ, RZ, R164 ;  /* 0x000000ffff857224 */ /* 0x000fce00078e00a4 */
[----:B------:R-:W-:Y:S05]  /*4360*/  WARPSYNC.COLLECTIVE R162, `(.L_x_4289) ;  /* 0x00000000a2087348 */ /* 0x000fea0003c00000 */
[----:B------:R0:W1:Y:S02]  /*4370*/  SHFL.DOWN P1, R164, R167, R166, R187 ;  /* 0x080000a6a7a47389 */ /* 0x00006400000200bb */
[----:B01----:R-:W-:Y:S01]  /*4380*/  ENDCOLLECTIVE ;  /* 0x000000000000791b */ /* 0x003fe20003800000 */
.L_x_4289:
[----:B------:R-:W-:Y:S01]  /*4390*/  MOV R135, R164 ;  /* 0x000000a400877202 */ /* 0x000fe20000000f00 */
[----:B------:R-:W-:Y:S06]  /*43a0*/  BRA `(.L_x_4290) ;  /* 0xffffffd800287947 */ /* 0x000fec000383ffff */
.L_x_4291:
        /* <DEDUP_REMOVED lines=13> */
.L_x_11332:


//--------------------- .text._ZN10layer_norm13ln_bwd_kernelINS_13Kernel_traitsI13__nv_bfloat16S2_fS2_fjLj3072ELj1ELj1ELj4ELj16ENS_18Kernel_traits_baseILj3072ES2_S2_fS2_fjLj128EEEEELb1ELb1ELb0ELb0EEEvNS_9BwdParamsE --------------------------
	.section	.text._ZN10layer_norm13ln_bwd_kernelINS_13Kernel_traitsI13__nv_bfloat16S2_fS2_fjLj3072ELj1ELj1ELj4ELj16ENS_18Kernel_traits_baseILj3072ES2_S2_fS2_fjLj128EEEEELb1ELb1ELb0ELb0EEEvNS_9BwdParamsE,"ax",@progbits
	.align	128
        .global         _ZN10layer_norm13ln_bwd_kernelINS_13Kernel_traitsI13__nv_bfloat16S2_fS2_fjLj3072ELj1ELj1ELj4ELj16ENS_18Kernel_traits_baseILj3072ES2_S2_fS2_fjLj128EEEEELb1ELb1ELb0ELb0EEEvNS_9BwdParamsE
        .type           _ZN10layer_norm13ln_bwd_kernelINS_13Kernel_traitsI13__nv_bfloat16S2_fS2_fjLj3072ELj1ELj1ELj4ELj16ENS_18Kernel_traits_baseILj3072ES2_S2_fS2_fjLj128EEEEELb1ELb1ELb0ELb0EEEvNS_9BwdParamsE,@function
        .size           _ZN10layer_norm13ln_bwd_kernelINS_13Kernel_traitsI13__nv_bfloat16S2_fS2_fjLj3072ELj1ELj1ELj4ELj16ENS_18Kernel_traits_baseILj3072ES2_S2_fS2_fjLj128EEEEELb1ELb1ELb0ELb0EEEvNS_9BwdParamsE,(.L_x_11333 - _ZN10layer_norm13ln_bwd_kernelINS_13Kernel_traitsI13__nv_bfloat16S2_fS2_fjLj3072ELj1ELj1ELj4ELj16ENS_18Kernel_traits_baseILj3072ES2_S2_fS2_fjLj128EEEEELb1ELb1ELb0ELb0EEEvNS_9BwdParamsE)
        .other          _ZN10layer_norm13ln_bwd_kernelINS_13Kernel_traitsI13__nv_bfloat16S2_fS2_fjLj3072ELj1ELj1ELj4ELj16ENS_18Kernel_traits_baseILj3072ES2_S2_fS2_fjLj128EEEEELb1ELb1ELb0ELb0EEEvNS_9BwdParamsE,@"STO_CUDA_ENTRY STV_DEFAULT"
_ZN10layer_norm13ln_bwd_kernelINS_13Kernel_traitsI13__nv_bfloat16S2_fS2_fjLj3072ELj1ELj1ELj4ELj16ENS_18Kernel_traits_baseILj3072ES2_S2_fS2_fjLj128EEEEELb1ELb1ELb0ELb0EEEvNS_9BwdParamsE:
.text._ZN10layer_norm13ln_bwd_kernelINS_13Kernel_traitsI13__nv_bfloat16S2_fS2_fjLj3072ELj1ELj1ELj4ELj16ENS_18Kernel_traits_baseILj3072ES2_S2_fS2_fjLj128EEEEELb1ELb1ELb0ELb0EEEvNS_9BwdParamsE:
        /* <DEDUP_REMOVED lines=94> */
[----:B------:R-:W-:Y:S01]  /*05e0*/  ISETP.NE.U32.AND P3, PT, RZ, UR6, PT ;  /* 0x00000006ff007c0c */ /* 0x000fe2000bf65070 */
[----:B------:R-:W-:Y:S01]  /*05f0*/  ULDC.U8 UR6, c[0x0][0x2a0] ;  /* 0x0000a80000067ab9 */ /* 0x000fe20000000000 */
[C---:B------:R-:W-:Y:S02]  /*0600*/  @P2 PRMT R43, R16.reuse, 0x7632, R43 ;  /* 0x00007632102b2816 */ /* 0x040fe4000000002b */
[----:B------:R-:W-:Y:S02]  /*0610*/  SHF.L.U32 R159, R16, 0x10, RZ ;  /* 0x00000010109f7819 */ /* 0x000fe400000006ff */
[----:B------:R-:W-:-:S02]  /*0620*/  @P1 PRMT R36, R8, 0x7632, R36 ;  /* 0x0000763208241816 */ /* 0x000fc40000000024 */
[----:B------:R-:W-:Y:S02]  /*0630*/  SHF.L.U32 R35, R8, 0x10, RZ ;  /* 0x0000001008237819 */ /* 0x000fe400000006ff */
[C---:B------:R-:W-:Y:S02]  /*0640*/  @P2 PRMT R40, R4.reuse, 0x7632, R40 ;  /* 0x0000763204282816 */ /* 0x040fe40000000028 */
[----:B------:R-:W-:Y:S02]  /*0650*/  SHF.L.U32 R31, R4, 0x10, RZ ;  /* 0x00000010041f7819 */ /* 0x000fe400000006ff */
        /* <DEDUP_REMOVED lines=40> */
[----:B------:R-:W-:Y:S02]  /*08e0*/  ISETP.NE.AND.EX P3, PT, RZ, UR7, PT, P3 ;  /* 0x00000007ff007c0c */ /* 0x000fe4000bf65330 */
[----:B------:R-:W-:Y:S02]  /*08f0*/  MOV R45, RZ ;  /* 0x000000ff002d7202 */ /* 0x000fe40000000f00 */
        /* <DEDUP_REMOVED lines=17> */
[----:B------:R-:W-:Y:S02]  /*0a10*/  P2R R0, PR, RZ, 0x10 ;  /* 0x00000010ff007803 */ /* 0x000fe40000000000 */
[----:B------:R-:W-:Y:S02]  /*0a20*/  SHF.L.U32 R4, R41, 0x10, RZ ;  /* 0x0000001029047819 */ /* 0x000fe400000006ff */
[----:B------:R-:W-:-:S07]  /*0a30*/  SHF.L.U32 R2, R42, 0x10, RZ ;  /* 0x000000102a027819 */ /* 0x000fce00000006ff */
.L_x_4306:
        /* <DEDUP_REMOVED lines=26> */
[----:B------:R-:W-:-:S05]  /*0be0*/  LEA.HI.X R211, R171, UR11, RZ, 0x5, P4 ;  /* 0x0000000babd37c11 */ /* 0x000fca000a0f2cff */
[----:B------:R-:W2:Y:S01]  /*0bf0*/  LDG.E.128 R144, desc[UR4][R210.64] ;  /* 0x00000004d2907981 */ /* 0x000ea2000c1e1d00 */
[----:B0-----:R-:W-:-:S03]  /*0c00*/  IMAD.WIDE.U32 R148, R171, 0x10, R148 ;  /* 0x00000010ab947825 */ /* 0x001fc600078e0094 */
[----:B------:R-:W3:Y:S04]  /*0c10*/  LDG.E.128 R140, desc[UR4][R210.64+0x10] ;  /* 0x00001004d28c7981 */ /* 0x000ee8000c1e1d00 */
        /* <DEDUP_REMOVED lines=12> */
[----:B------:R-:W-:Y:S02]  /*0ce0*/  FADD.FTZ R217, -R228, R146 ;  /* 0x00000092e4d97221 */ /* 0x000fe40000010100 */
[C---:B-----5:R-:W-:Y:S01]  /*0cf0*/  FMUL.FTZ R3, R172.reuse, R3 ;  /* 0x00000003ac037220 */ /* 0x060fe20000410000 */
[----:B------:R-:W-:Y:S01]  /*0d00*/  FMUL.FTZ R218, R172, R145 ;  /* 0x00000091acda7220 */ /* 0x000fe20000410000 */
[----:B------:R-:W-:Y:S01]  /*0d10*/  FADD.FTZ R147, -R228, R147 ;  /* 0x00000093e4937221 */ /* 0x000fe20000010100 */
[----:B----4-:R-:W-:-:S02]  /*0d20*/  PRMT R144, R148, 0x7632, R144 ;  /* 0x0000763294907816 */ /* 0x010fc40000000090 */
[----:B------:R-:W-:Y:S02]  /*0d30*/  SHF.L.U32 R148, R148, 0x10, RZ ;  /* 0x0000001094947819 */ /* 0x000fe400000006ff */
[----:B------:R-:W-:-:S03]  /*0d40*/  SHF.L.U32 R144, R144, 0x10, RZ ;  /* 0x0000001090907819 */ /* 0x000fc600000006ff */
[----:B------:R-:W-:Y:S01]  /*0d50*/  FMUL.FTZ R220, R167, R148 ;  /* 0x00000094a7dc7220 */ /* 0x000fe20000410000 */
[----:B------:R-:W-:Y:S01]  /*0d60*/  PRMT R146, R149, 0x7632, R146 ;  /* 0x0000763295927816 */ /* 0x000fe20000000092 */
[C---:B---3--:R-:W-:Y:S01]  /*0d70*/  FADD.FTZ R231, -R228.reuse, R143 ;  /* 0x0000008fe4e77221 */ /* 0x048fe20000010100 */
[C---:B------:R-:W-:Y:S02]  /*0d80*/  PRMT R205, R151.reuse, 0x7632, R205 ;  /* 0x0000763297cd7816 */ /* 0x040fe400000000cd */
[----:B------:R-:W-:Y:S01]  /*0d90*/  SHF.L.U32 R229, R151, 0x10, RZ ;  /* 0x0000001097e57819 */ /* 0x000fe200000006ff */
[----:B------:R-:W-:Y:S01]  /*0da0*/  FADD.FTZ R151, -R228, R141 ;  /* 0x0000008de4977221 */ /* 0x000fe20000010100 */
[----:B------:R-:W-:Y:S01]  /*0db0*/  SHF.L.U32 R149, R149, 0x10, RZ ;  /* 0x0000001095957819 */ /* 0x000fe200000006ff */
[----:B------:R-:W-:Y:S01]  /*0dc0*/  FMUL.FTZ R216, R26, R144 ;  /* 0x000000901ad87220 */ /* 0x000fe20000410000 */
[----:B------:R-:W-:Y:S01]  /*0dd0*/  FADD.FTZ R141, RZ, R220 ;  /* 0x000000dcff8d7221 */ /* 0x000fe20000010000 */
[----:B------:R-:W-:Y:S01]  /*0de0*/  FFMA.FTZ R143, R3, R220, RZ ;  /* 0x000000dc038f7223 */ /* 0x000fe200000100ff */
[C---:B------:R-:W-:Y:S01]  /*0df0*/  FADD.FTZ R213, -R228.reuse, R140 ;  /* 0x0000008ce4d57221 */ /* 0x040fe20000010100 */
[----:B------:R-:W-:Y:S01]  /*0e00*/  FADD.FTZ R207, -R228, R142 ;  /* 0x0000008ee4cf7221 */ /* 0x000fe20000010100 */
[----:B------:R-:W-:Y:S01]  /*0e10*/  SHF.L.U32 R146, R146, 0x10, RZ ;  /* 0x0000001092927819 */ /* 0x000fe200000006ff */
        /* <DEDUP_REMOVED lines=47> */
.L_x_4294:
[----:B------:R-:W-:Y:S05]  /*1110*/  BSYNC B0 ;  /* 0x0000000000007941 */ /* 0x000fea0003800000 */
.L_x_4293:
        /* <DEDUP_REMOVED lines=8> */
[----:B------:R-:W3:Y:S04]  /*11a0*/  LDG.E.128 R148, desc[UR4][R176.64+0x10] ;  /* 0x00001004b0947981 */ /* 0x000ee8000c1e1d00 */
        /* <DEDUP_REMOVED lines=11> */
[----:B------:R-:W-:-:S03]  /*1260*/  FADD.FTZ R141, -R228, R141 ;  /* 0x0000008de48d7221 */ /* 0x000fc60000010100 */
[----:B0----5:R-:W-:Y:S01]  /*1270*/  FMUL.FTZ R175, R172, R179 ;  /* 0x000000b3acaf7220 */ /* 0x021fe20000410000 */
[C---:B------:R-:W-:Y:S01]  /*1280*/  FADD.FTZ R177, -R228.reuse, R142 ;  /* 0x0000008ee4b17221 */ /* 0x040fe20000010100 */
[----:B------:R-:W-:Y:S01]  /*1290*/  FADD.FTZ R143, -R228, R143 ;  /* 0x0000008fe48f7221 */ /* 0x000fe20000010100 */
[C---:B----4-:R-:W-:Y:S02]  /*12a0*/  PRMT R140, R144.reuse, 0x7632, R140 ;  /* 0x00007632908c7816 */ /* 0x050fe4000000008c */
[----:B------:R-:W-:Y:S02]  /*12b0*/  SHF.L.U32 R144, R144, 0x10, RZ ;  /* 0x0000001090907819 */ /* 0x000fe400000006ff */
[----:B------:R-:W-:Y:S02]  /*12c0*/  PRMT R180, R147, 0x7632, R180 ;  /* 0x0000763293b47816 */ /* 0x000fe400000000b4 */
[----:B------:R-:W-:Y:S01]  /*12d0*/  SHF.L.U32 R181, R140, 0x10, RZ ;  /* 0x000000108cb57819 */ /* 0x000fe200000006ff */
[----:B------:R-:W-:Y:S01]  /*12e0*/  FADD.FTZ R76, R76, R144 ;  /* 0x000000904c4c7221 */ /* 0x000fe20000010000 */
[-C--:B------:R-:W-:Y:S01]  /*12f0*/  FFMA.FTZ R52, R175, R144.reuse, R52 ;  /* 0x00000090af347223 */ /* 0x080fe20000010034 */
[----:B------:R-:W-:Y:S01]  /*1300*/  FMUL.FTZ R174, R163, R144 ;  /* 0x00000090a3ae7220 */ /* 0x000fe20000410000 */
[----:B------:R-:W-:Y:S01]  /*1310*/  SHF.L.U32 R144, R180, 0x10, RZ ;  /* 0x00000010b4907819 */ /* 0x000fe200000006ff */
[----:B------:R-:W-:Y:S01]  /*1320*/  FMUL.FTZ R180, R172, R141 ;  /* 0x0000008dacb47220 */ /* 0x000fe20000410000 */
[----:B------:R-:W-:Y:S01]  /*1330*/  PRMT R142, R145, 0x7632, R142 ;  /* 0x00007632918e7816 */ /* 0x000fe2000000008e */
[----:B------:R-:W-:Y:S01]  /*1340*/  FADD.FTZ R77, R77, R181 ;  /* 0x000000b54d4d7221 */ /* 0x000fe20000010000 */
[----:B------:R-:W-:Y:S01]  /*1350*/  SHF.L.U32 R145, R145, 0x10, RZ ;  /* 0x0000001091917819 */ /* 0x000fe200000006ff */
[-C--:B------:R-:W-:Y:S01]  /*1360*/  FFMA.FTZ R53, R180, R181.reuse, R53 ;  /* 0x000000b5b4357223 */ /* 0x080fe20000010035 */
[----:B------:R-:W-:Y:S01]  /*1370*/  FADD.FTZ R140, R229, R174 ;  /* 0x000000aee58c7221 */ /* 0x000fe20000010000 */
[----:B------:R-:W-:Y:S01]  /*1380*/  FMUL.FTZ R181, R22, R181 ;  /* 0x000000b516b57220 */ /* 0x000fe20000410000 */
[----:B------:R-:W-:Y:S01]  /*1390*/  FFMA.FTZ R141, R175, R174, R230 ;  /* 0x000000aeaf8d7223 */ /* 0x000fe200000100e6 */
[----:B------:R-:W-:Y:S01]  /*13a0*/  SHF.L.U32 R142, R142, 0x10, RZ ;  /* 0x000000108e8e7819 */ /* 0x000fe200000006ff */
[----:B------:R-:W-:Y:S01]  /*13b0*/  FMUL.FTZ R182, R172, R143 ;  /* 0x0000008facb67220 */ /* 0x000fe20000410000 */
[----:B------:R-:W-:Y:S01]  /*13c0*/  FADD.FTZ R143, R140, R181 ;  /* 0x000000b58c8f7221 */ /* 0x000fe20000010000 */
[----:B------:R-:W-:Y:S01]  /*13d0*/  FMUL.FTZ R177, R172, R177 ;  /* 0x000000b1acb17220 */ /* 0x000fe20000410000 */
[----:B------:R-:W-:Y:S01]  /*13e0*/  FMUL.FTZ R176, R162, R145 ;  /* 0x00000091a2b07220 */ /* 0x000fe20000410000 */
[----:B------:R-:W-:Y:S01]  /*13f0*/  FFMA.FTZ R140, R180, R181, R141 ;  /* 0x000000b5b48c7223 */ /* 0x000fe2000001008d */
[----:B------:R-:W-:Y:S01]  /*1400*/  PRMT R178, R146, 0x7632, R178 ;  /* 0x0000763292b27816 */ /* 0x000fe200000000b2 */
[----:B---3--:R-:W-:Y:S01]  /*1410*/  FADD.FTZ R149, -R228, R149 ;  /* 0x00000095e4957221 */ /* 0x008fe20000010100 */
[----:B------:R-:W-:Y:S01]  /*1420*/  SHF.L.U32 R146, R146, 0x10, RZ ;  /* 0x0000001092927819 */ /* 0x000fe200000006ff */
[----:B------:R-:W-:Y:S01]  /*1430*/  FADD.FTZ R79, R79, R142 ;  /* 0x0000008e4f4f7221 */ /* 0x000fe20000010000 */
[----:B------:R-:W-:Y:S01]  /*1440*/  SHF.L.U32 R233, R147, 0x10, RZ ;  /* 0x0000001093e97819 */ /* 0x000fe200000006ff */
[-C--:B------:R-:W-:Y:S01]  /*1450*/  FFMA.FTZ R55, R182, R142.reuse, R55 ;  /* 0x0000008eb6377223 */ /* 0x080fe20000010037 */
[----:B------:R-:W-:Y:S01]  /*1460*/  FMUL.FTZ R183, R21, R142 ;  /* 0x0000008e15b77220 */ /* 0x000fe20000410000 */
[----:B------:R-:W-:Y:S01]  /*1470*/  FADD.FTZ R147, -R228, R148 ;  /* 0x00000094e4937221 */ /* 0x000fe20000010100 */
        /* <DEDUP_REMOVED lines=33> */
.L_x_4296:
[----:B------:R-:W-:Y:S05]  /*1690*/  BSYNC B0 ;  /* 0x0000000000007941 */ /* 0x000fea0003800000 */
.L_x_4295:
        /* <DEDUP_REMOVED lines=19> */
[----:B------:R-:W-:-:S03]  /*17d0*/  FADD.FTZ R141, -R228, R141 ;  /* 0x0000008de48d7221 */ /* 0x000fc60000010100 */
[----:B-----5:R-:W-:Y:S01]  /*17e0*/  FMUL.FTZ R173, R172, R173 ;  /* 0x000000adacad7220 */ /* 0x020fe20000410000 */
[C---:B------:R-:W-:Y:S01]  /*17f0*/  FADD.FTZ R189, -R228.reuse, R142 ;  /* 0x0000008ee4bd7221 */ /* 0x040fe20000010100 */
[----:B------:R-:W-:Y:S01]  /*1800*/  FADD.FTZ R143, -R228, R143 ;  /* 0x0000008fe48f7221 */ /* 0x000fe20000010100 */
[C---:B----4-:R-:W-:Y:S02]  /*1810*/  PRMT R140, R144.reuse, 0x7632, R140 ;  /* 0x00007632908c7816 */ /* 0x050fe4000000008c */
[----:B------:R-:W-:Y:S02]  /*1820*/  SHF.L.U32 R144, R144, 0x10, RZ ;  /* 0x0000001090907819 */ /* 0x000fe400000006ff */
[----:B------:R-:W-:Y:S02]  /*1830*/  PRMT R198, R147, 0x7632, R198 ;  /* 0x0000763293c67816 */ /* 0x000fe400000000c6 */
[----:B0-----:R-:W-:Y:S01]  /*1840*/  SHF.L.U32 R193, R140, 0x10, RZ ;  /* 0x000000108cc17819 */ /* 0x001fe200000006ff */
        /* <DEDUP_REMOVED lines=12> */
[----:B------:R-:W-:Y:S01]  /*1910*/  PRMT R195, R146, 0x7632, R195 ;  /* 0x0000763292c37816 */ /* 0x000fe200000000c3 */
[----:B------:R-:W-:Y:S01]  /*1920*/  FMUL.FTZ R200, R172, R143 ;  /* 0x0000008facc87220 */ /* 0x000fe20000410000 */
[----:B------:R-:W-:Y:S01]  /*1930*/  SHF.L.U32 R142, R142, 0x10, RZ ;  /* 0x000000108e8e7819 */ /* 0x000fe200000006ff */
[----:B------:R-:W-:Y:S01]  /*1940*/  FADD.FTZ R143, R140, R193 ;  /* 0x000000c18c8f7221 */ /* 0x000fe20000010000 */
[----:B------:R-:W-:Y:S01]  /*1950*/  FMUL.FTZ R189, R172, R189 ;  /* 0x000000bdacbd7220 */ /* 0x000fe20000410000 */
[----:B------:R-:W-:Y:S01]  /*1960*/  FMUL.FTZ R194, R158, R145 ;  /* 0x000000919ec27220 */ /* 0x000fe20000410000 */
[----:B------:R-:W-:Y:S01]  /*1970*/  FFMA.FTZ R140, R198, R193, R141 ;  /* 0x000000c1c68c7223 */ /* 0x000fe2000001008d */
[----:B------:R-:W-:Y:S01]  /*1980*/  SHF.L.U32 R199, R195, 0x10, RZ ;  /* 0x00000010c3c77819 */ /* 0x000fe200000006ff */
[----:B---3--:R-:W-:Y:S01]  /*1990*/  FADD.FTZ R149, -R228, R149 ;  /* 0x00000095e4957221 */ /* 0x008fe20000010100 */
        /* <DEDUP_REMOVED lines=38> */
.L_x_4298:
[----:B------:R-:W-:Y:S05]  /*1c00*/  BSYNC B0 ;  /* 0x0000000000007941 */ /* 0x000fea0003800000 */
.L_x_4297:
        /* <DEDUP_REMOVED lines=27> */
.L_x_4321:
        /* <DEDUP_REMOVED lines=42> */
[----:B------:R-:W-:-:S03]  /*2060*/  MOV R237, RZ ;  /* 0x000000ff00ed7202 */ /* 0x000fc60000000f00 */
[----:B------:R-:W-:-:S04]  /*2070*/  FMUL.FTZ R145, R172, R145 ;  /* 0x00000091ac917220 */ /* 0x000fc80000410000 */
[----:B------:R-:W-:-:S04]  /*2080*/  @P5 FADD.FTZ R145, R116, R145 ;  /* 0x0000009174915221 */ /* 0x000fc80000010000 */
[----:B------:R-:W-:-:S04]  /*2090*/  FMUL.FTZ R147, R145, R150 ;  /* 0x0000009691937220 */ /* 0x000fc80000410000 */
[----:B------:R-:W-:-:S04]  /*20a0*/  FMUL.FTZ R147, R147, UR15 ;  /* 0x0000000f93937c20 */ /* 0x000fc80008410000 */
[----:B------:R-:W-:Y:S01]  /*20b0*/  @P6 FMUL.FTZ R144, R155, R147 ;  /* 0x000000939b906220 */ /* 0x000fe20000410000 */
[----:B--2---:R-:W-:-:S05]  /*20c0*/  @P6 SHF.L.U32 R148, R140, 0x10, RZ ;  /* 0x000000108c946819 */ /* 0x004fca00000006ff */
[----:B------:R-:W-:Y:S01]  /*20d0*/  @P6 FMUL.FTZ R221, R147, R148 ;  /* 0x0000009493dd6220 */ /* 0x000fe20000410000 */
[----:B------:R-:W-:Y:S01]  /*20e0*/  FFMA.FTZ R147, R218, R219, R146 ;  /* 0x000000dbda937223 */ /* 0x000fe20000010092 */
[----:B------:R-:W-:Y:S02]  /*20f0*/  LOP3.LUT P6, RZ, R226, 0xff00, RZ, 0xc0, !PT ;  /* 0x0000ff00e2ff7812 */ /* 0x000fe400078cc0ff */
[----:B------:R-:W-:Y:S01]  /*2100*/  FADD.FTZ R92, R92, R221 ;  /* 0x000000dd5c5c7221 */ /* 0x000fe20000010000 */
[----:B------:R-:W-:-:S04]  /*2110*/  FADD.FTZ R147, R216, -R147 ;  /* 0x80000093d8937221 */ /* 0x000fc80000010000 */
[----:B------:R-:W-:-:S04]  /*2120*/  FMUL.FTZ R148, R172, R147 ;  /* 0x00000093ac947220 */ /* 0x000fc80000410000 */
[----:B------:R-:W-:Y:S02]  /*2130*/  @P5 FADD.FTZ R148, R117, R148 ;  /* 0x0000009475945221 */ /* 0x000fe40000010000 */
[----:B------:R-:W-:Y:S02]  /*2140*/  @P6 PRMT R147, R140, 0x7632, R147 ;  /* 0x000076328c936816 */ /* 0x000fe40000000093 */
[----:B------:R-:W-:Y:S02]  /*2150*/  FMUL.FTZ R140, R148, R150 ;  /* 0x00000096948c7220 */ /* 0x000fe40000410000 */
[----:B------:R-:W-:Y:S02]  /*2160*/  @P6 SHF.L.U32 R147, R147, 0x10, RZ ;  /* 0x0000001093936819 */ /* 0x000fe400000006ff */
[----:B------:R-:W-:-:S04]  /*2170*/  FMUL.FTZ R140, R140, UR15 ;  /* 0x0000000f8c8c7c20 */ /* 0x000fc80008410000 */
[----:B------:R-:W-:Y:S01]  /*2180*/  @P6 FMUL.FTZ R229, R14, R140 ;  /* 0x0000008c0ee56220 */ /* 0x000fe20000410000 */
[----:B------:R-:W-:Y:S01]  /*2190*/  @P6 FMUL.FTZ R228, R140, R147 ;  /* 0x000000938ce46220 */ /* 0x000fe20000410000 */
[----:B------:R-:W-:Y:S01]  /*21a0*/  FFMA.FTZ R140, R217, R219, R146 ;  /* 0x000000dbd98c7223 */ /* 0x000fe20000010092 */
[----:B------:R-:W-:Y:S02]  /*21b0*/  LOP3.LUT P6, RZ, R226, 0xff0000, RZ, 0xc0, !PT ;  /* 0x00ff0000e2ff7812 */ /* 0x000fe400078cc0ff */
[----:B------:R-:W-:Y:S01]  /*21c0*/  F2FP.BF16.F32.PACK_AB R144, R229, R144 ;  /* 0x00000090e590723e */ /* 0x000fe200000010ff */
[----:B------:R-:W-:Y:S01]  /*21d0*/  FADD.FTZ R147, R215, -R140 ;  /* 0x8000008cd7937221 */ /* 0x000fe20000010000 */
[----:B------:R-:W-:-:S03]  /*21e0*/  FADD.FTZ R93, R93, R228 ;  /* 0x000000e45d5d7221 */ /* 0x000fc60000010000 */
[----:B------:R-:W-:-:S04]  /*21f0*/  FMUL.FTZ R147, R172, R147 ;  /* 0x00000093ac937220 */ /* 0x000fc80000410000 */
[----:B------:R-:W-:Y:S02]  /*2200*/  @P5 FADD.FTZ R147, R118, R147 ;  /* 0x0000009376935221 */ /* 0x000fe40000010000 */
[----:B------:R-:W-:Y:S02]  /*2210*/  @P6 SHF.L.U32 R149, R141, 0x10, RZ ;  /* 0x000000108d956819 */ /* 0x000fe400000006ff */
        /* <DEDUP_REMOVED lines=13> */
[----:B------:R-:W-:-:S04]  /*22f0*/  FMUL.FTZ R234, R141, UR15 ;  /* 0x0000000f8dea7c20 */ /* 0x000fc80008410000 */
[----:B------:R-:W-:Y:S01]  /*2300*/  @P6 FMUL.FTZ R233, R13, R234 ;  /* 0x000000ea0de96220 */ /* 0x000fe20000410000 */
[----:B------:R-:W-:Y:S01]  /*2310*/  @P6 FMUL.FTZ R232, R234, R149 ;  /* 0x00000095eae86220 */ /* 0x000fe20000410000 */
[----:B------:R-:W-:Y:S01]  /*2320*/  FFMA.FTZ R234, R213, R219, R146 ;  /* 0x000000dbd5ea7223 */ /* 0x000fe20000010092 */
[----:B------:R-:W-:Y:S02]  /*2330*/  LOP3.LUT P6, RZ, R227, 0xff, RZ, 0xc0, !PT ;  /* 0x000000ffe3ff7812 */ /* 0x000fe400078cc0ff */
[----:B------:R-:W-:Y:S01]  /*2340*/  FADD.FTZ R95, R95, R232 ;  /* 0x000000e85f5f7221 */ /* 0x000fe20000010000 */
[----:B------:R-:W-:Y:S01]  /*2350*/  FADD.FTZ R141, R211, -R234 ;  /* 0x800000ead38d7221 */ /* 0x000fe20000010000 */
[----:B------:R-:W-:-:S03]  /*2360*/  CS2R R234, SRZ ;  /* 0x0000000000ea7805 */ /* 0x000fc6000001ff00 */
[----:B------:R-:W-:-:S04]  /*2370*/  FMUL.FTZ R141, R172, R141 ;  /* 0x0000008dac8d7220 */ /* 0x000fc80000410000 */
[----:B------:R-:W-:-:S04]  /*2380*/  @P5 FADD.FTZ R141, R120, R141 ;  /* 0x0000008d788d5221 */ /* 0x000fc80000010000 */
[----:B------:R-:W-:-:S04]  /*2390*/  FMUL.FTZ R149, R141, R150 ;  /* 0x000000968d957220 */ /* 0x000fc80000410000 */
[----:B------:R-:W-:Y:S01]  /*23a0*/  FMUL.FTZ R236, R149, UR15 ;  /* 0x0000000f95ec7c20 */ /* 0x000fe20008410000 */
[----:B------:R-:W-:-:S03]  /*23b0*/  @P6 SHF.L.U32 R149, R142, 0x10, RZ ;  /* 0x000000108e956819 */ /* 0x000fc600000006ff */
[----:B------:R-:W-:Y:S02]  /*23c0*/  @P6 FMUL.FTZ R234, R153, R236 ;  /* 0x000000ec99ea6220 */ /* 0x000fe40000410000 */
        /* <DEDUP_REMOVED lines=10> */
[----:B------:R-:W-:Y:S01]  /*2470*/  FMUL.FTZ R238, R142, UR15 ;  /* 0x0000000f8eee7c20 */ /* 0x000fe20008410000 */
[----:B------:R-:W-:-:S03]  /*2480*/  HFMA2.MMA R142, -RZ, RZ, 0, 0 ;  /* 0x00000000ff8e7435 */ /* 0x000fc600000001ff */
[----:B------:R-:W-:-:S03]  /*2490*/  @P6 FMUL.FTZ R237, R12, R238 ;  /* 0x000000ee0ced6220 */ /* 0x000fc60000410000 */
[----:B------:R-:W-:Y:S01]  /*24a0*/  @P6 FMUL.FTZ R142, R238, R149 ;  /* 0x00000095ee8e6220 */ /* 0x000fe20000410000 */
[-CC-:B------:R-:W-:Y:S01]  /*24b0*/  FFMA.FTZ R238, R207, R219.reuse, R146.reuse ;  /* 0x000000dbcfee7223 */ /* 0x180fe20000010092 */
[----:B------:R-:W-:Y:S02]  /*24c0*/  FFMA.FTZ R146, R208, R219, R146 ;  /* 0x000000dbd0927223 */ /* 0x000fe40000010092 */
[----:B------:R-:W-:Y:S01]  /*24d0*/  FADD.FTZ R97, R97, R142 ;  /* 0x0000008e61617221 */ /* 0x000fe20000010000 */
[----:B------:R-:W-:Y:S01]  /*24e0*/  FADD.FTZ R149, R205, -R238 ;  /* 0x800000eecd957221 */ /* 0x000fe20000010000 */
[----:B------:R-:W-:-:S03]  /*24f0*/  FADD.FTZ R239, R203, -R146 ;  /* 0x80000092cbef7221 */ /* 0x000fc60000010000 */
[C---:B------:R-:W-:Y:S01]  /*2500*/  FMUL.FTZ R149, R172.reuse, R149 ;  /* 0x00000095ac957220 */ /* 0x040fe20000410000 */
[----:B------:R-:W-:Y:S01]  /*2510*/  FMUL.FTZ R146, R172, R239 ;  /* 0x000000efac927220 */ /* 0x000fe20000410000 */
[----:B------:R-:W-:Y:S02]  /*2520*/  HFMA2.MMA R239, -RZ, RZ, 0, 0 ;  /* 0x00000000ffef7435 */ /* 0x000fe400000001ff */
[----:B------:R-:W-:Y:S01]  /*2530*/  @P5 FADD.FTZ R149, R122, R149 ;  /* 0x000000957a955221 */ /* 0x000fe20000010000 */
[----:B------:R-:W-:Y:S01]  /*2540*/  @P5 FADD.FTZ R146, R123, R146 ;  /* 0x000000927b925221 */ /* 0x000fe20000010000 */
[----:B------:R-:W-:-:S04]  /*2550*/  ISETP.NE.U32.AND P5, PT, RZ, UR16, PT ;  /* 0x00000010ff007c0c */ /* 0x000fc8000bfa5070 */
[----:B------:R-:W-:-:S04]  /*2560*/  ISETP.NE.AND.EX P5, PT, RZ, UR17, PT, P5 ;  /* 0x00000011ff007c0c */ /* 0x000fc8000bfa5350 */
[----:B------:R-:W-:Y:S02]  /*2570*/  SEL R132, R145, R132, P5 ;  /* 0x0000008491847207 */ /* 0x000fe40002800000 */
[----:B------:R-:W-:Y:S02]  /*2580*/  SEL R133, R148, R133, P5 ;  /* 0x0000008594857207 */ /* 0x000fe40002800000 */
[----:B------:R-:W-:Y:S02]  /*2590*/  SEL R134, R147, R134, P5 ;  /* 0x0000008693867207 */ /* 0x000fe40002800000 */
[----:B------:R-:W-:Y:S02]  /*25a0*/  SEL R135, R140, R135, P5 ;  /* 0x000000878c877207 */ /* 0x000fe40002800000 */
[----:B------:R-:W-:Y:S02]  /*25b0*/  SEL R136, R141, R136, P5 ;  /* 0x000000888d887207 */ /* 0x000fe40002800000 */
[----:B------:R-:W-:Y:S01]  /*25c0*/  SEL R137, R236, R137, P5 ;  /* 0x00000089ec897207 */ /* 0x000fe20002800000 */
[----:B------:R-:W-:Y:S01]  /*25d0*/  HFMA2.MMA R236, -RZ, RZ, 0, 0 ;  /* 0x00000000ffec7435 */ /* 0x000fe200000001ff */
[C---:B------:R-:W-:Y:S01]  /*25e0*/  SEL R138, R149.reuse, R138, P5 ;  /* 0x0000008a958a7207 */ /* 0x040fe20002800000 */
[-C--:B------:R-:W-:Y:S01]  /*25f0*/  FMUL.FTZ R149, R149, R150.reuse ;  /* 0x0000009695957220 */ /* 0x080fe20000410000 */
[C---:B------:R-:W-:Y:S01]  /*2600*/  SEL R139, R146.reuse, R139, P5 ;  /* 0x0000008b928b7207 */ /* 0x040fe20002800000 */
[----:B------:R-:W-:Y:S01]  /*2610*/  FMUL.FTZ R146, R146, R150 ;  /* 0x0000009692927220 */ /* 0x000fe20000410000 */
[----:B------:R-:W-:Y:S01]  /*2620*/  LOP3.LUT P5, RZ, R227, 0xff0000, RZ, 0xc0, !PT ;  /* 0x00ff0000e3ff7812 */ /* 0x000fe200078ac0ff */
[----:B------:R-:W-:Y:S01]  /*2630*/  FMUL.FTZ R149, R149, UR15 ;  /* 0x0000000f95957c20 */ /* 0x000fe20008410000 */
[----:B------:R-:W-:Y:S01]  /*2640*/  MOV R147, RZ ;  /* 0x000000ff00937202 */ /* 0x000fe20000000f00 */
[----:B------:R-:W-:Y:S01]  /*2650*/  FMUL.FTZ R238, R146, UR15 ;  /* 0x0000000f92ee7c20 */ /* 0x000fe20008410000 */
[----:B------:R-:W-:-:S02]  /*2660*/  F2FP.BF16.F32.PACK_AB R146, R237, R234 ;  /* 0x000000eaed92723e */ /* 0x000fc400000010ff */
[----:B------:R-:W-:-:S07]  /*2670*/  F2FP.BF16.F32.PACK_AB R145, R233, R230 ;  /* 0x000000e6e991723e */ /* 0x000fce00000010ff */
[----:B------:R-:W-:Y:S01]  /*2680*/  @P5 SHF.L.U32 R140, R143, 0x10, RZ ;  /* 0x000000108f8c5819 */ /* 0x000fe200000006ff */
[----:B------:R-:W-:-:S04]  /*2690*/  @P5 FMUL.FTZ R147, R152, R149 ;  /* 0x0000009598935220 */ /* 0x000fc80000410000 */
[----:B------:R-:W-:Y:S01]  /*26a0*/  @P5 FMUL.FTZ R239, R149, R140 ;  /* 0x0000008c95ef5220 */ /* 0x000fe20000410000 */
[----:B------:R-:W-:-:S03]  /*26b0*/  ISETP.NE.U32.AND P5, PT, RZ, UR16, PT ;  /* 0x00000010ff007c0c */ /* 0x000fc6000bfa5070 */
[----:B------:R-:W-:Y:S01]  /*26c0*/  FADD.FTZ R98, R98, R239 ;  /* 0x000000ef62627221 */ /* 0x000fe20000010000 */
[----:B------:R-:W-:-:S13]  /*26d0*/  ISETP.NE.AND.EX P5, PT, RZ, UR17, PT, P5 ;  /* 0x00000011ff007c0c */ /* 0x000fda000bfa5350 */
[----:B------:R-:W0:Y:S02]  /*26e0*/  @P5 LDC.64 R140, c[0x0][0x308] ;  /* 0x0000c200ff8c5b82 */ /* 0x000e240000000a00 */
[----:B0-----:R-:W-:-:S06]  /*26f0*/  @P5 IMAD.WIDE.U32 R148, R171, 0x20, R140 ;  /* 0x00000020ab945825 */ /* 0x001fcc00078e008c */
[----:B------:R-:W0:Y:S01]  /*2700*/  LDC.64 R140, c[0x0][0x2f8] ;  /* 0x0000be00ff8c7b82 */ /* 0x000e220000000a00 */
[----:B------:R-:W-:Y:S04]  /*2710*/  @P5 STG.E.128 desc[UR4][R148.64], R132 ;  /* 0x0000008494005986 */ /* 0x000fe8000c101d04 */
[----:B------:R1:W-:Y:S01]  /*2720*/  @P5 STG.E.128 desc[UR4][R148.64+0x10], R136 ;  /* 0x0000108894005986 */ /* 0x0003e2000c101d04 */
[----:B------:R-:W-:-:S13]  /*2730*/  LOP3.LUT P5, RZ, R227, 0xff000000, RZ, 0xc0, !PT ;  /* 0xff000000e3ff7812 */ /* 0x000fda00078ac0ff */
[----:B------:R-:W-:Y:S01]  /*2740*/  @P5 FMUL.FTZ R236, R11, R238 ;  /* 0x000000ee0bec5220 */ /* 0x000fe20000410000 */
[----:B------:R-:W-:Y:S01]  /*2750*/  @P5 PRMT R143, R143, 0x7632, R143 ;  /* 0x000076328f8f5816 */ /* 0x000fe2000000008f */
[----:B0-----:R-:W-:Y:S01]  /*2760*/  IMAD.WIDE.U32 R140, R171, 0x10, R140 ;  /* 0x00000010ab8c7825 */ /* 0x001fe200078e008c */
[----:B-1----:R-:W-:Y:S02]  /*2770*/  MOV R148, RZ ;  /* 0x000000ff00947202 */ /* 0x002fe40000000f00 */
[----:B------:R-:W-:Y:S02]  /*2780*/  F2FP.BF16.F32.PACK_AB R147, R236, R147 ;  /* 0x00000093ec93723e */ /* 0x000fe400000010ff */
[----:B------:R-:W-:Y:S02]  /*2790*/  @P5 SHF.L.U32 R143, R143, 0x10, RZ ;  /* 0x000000108f8f5819 */ /* 0x000fe400000006ff */
[----:B------:R-:W-:Y:S01]  /*27a0*/  IADD3 R171, R171, 0x80, RZ ;  /* 0x00000080abab7810 */ /* 0x000fe20007ffe0ff */
[----:B------:R0:W-:Y:S02]  /*27b0*/  STG.E.128 desc[UR4][R140.64], R144 ;  /* 0x000000908c007986 */ /* 0x0001e4000c101d04 */
[----:B------:R-:W-:-:S04]  /*27c0*/  @P5 FMUL.FTZ R148, R238, R143 ;  /* 0x0000008fee945220 */ /* 0x000fc80000410000 */
[----:B------:R-:W-:-:S07]  /*27d0*/  FADD.FTZ R99, R99, R148 ;  /* 0x0000009463637221 */ /* 0x000fce0000010000 */
.L_x_4301:
[----:B------:R-:W-:Y:S05]  /*27e0*/  BSYNC B0 ;  /* 0x0000000000007941 */ /* 0x000fea0003800000 */
.L_x_4300:
        /* <DEDUP_REMOVED lines=18> */
[----:B------:R-:W-:Y:S01]  /*2910*/  FFMA.FTZ R239, R190, R219, R146 ;  /* 0x000000dbbeef7223 */ /* 0x000fe20000010092 */
[----:B------:R-:W-:Y:S02]  /*2920*/  MOV R237, RZ ;  /* 0x000000ff00ed7202 */ /* 0x000fe40000000f00 */
[----:B------:R-:W-:Y:S01]  /*2930*/  FMUL.FTZ R145, R172, R145 ;  /* 0x00000091ac917220 */ /* 0x000fe20000410000 */
[----:B------:R-:W-:-:S03]  /*2940*/  FADD.FTZ R239, R188, -R239 ;  /* 0x800000efbcef7221 */ /* 0x000fc60000010000 */
        /* <DEDUP_REMOVED lines=26> */
[----:B------:R-:W-:-:S04]  /*2af0*/  FMUL.FTZ R140, R147, R150 ;  /* 0x00000096938c7220 */ /* 0x000fc80000410000 */
[----:B------:R-:W-:-:S04]  /*2b00*/  FMUL.FTZ R140, R140, UR15 ;  /* 0x0000000f8c8c7c20 */ /* 0x000fc80008410000 */
[----:B------:R-:W-:Y:S01]  /*2b10*/  @P6 FMUL.FTZ R230, R34, R140 ;  /* 0x0000008c22e66220 */ /* 0x000fe20000410000 */
        /* <DEDUP_REMOVED lines=11> */
[----:B------:R-:W-:-:S03]  /*2bd0*/  FFMA.FTZ R141, R179, R219, R146 ;  /* 0x000000dbb38d7223 */ /* 0x000fc60000010092 */
[----:B------:R-:W-:Y:S01]  /*2be0*/  @P6 FMUL.FTZ R233, R9, R234 ;  /* 0x000000ea09e96220 */ /* 0x000fe20000410000 */
[----:B------:R-:W-:Y:S01]  /*2bf0*/  FADD.FTZ R141, R178, -R141 ;  /* 0x8000008db28d7221 */ /* 0x000fe20000010000 */
[----:B------:R-:W-:Y:S01]  /*2c00*/  @P6 FMUL.FTZ R232, R234, R149 ;  /* 0x00000095eae86220 */ /* 0x000fe20000410000 */
[----:B------:R-:W-:Y:S02]  /*2c10*/  LOP3.LUT P6, RZ, R225, 0xff, RZ, 0xc0, !PT ;  /* 0x000000ffe1ff7812 */ /* 0x000fe400078cc0ff */
[----:B------:R-:W-:Y:S01]  /*2c20*/  CS2R R234, SRZ ;  /* 0x0000000000ea7805 */ /* 0x000fe2000001ff00 */
[----:B------:R-:W-:Y:S01]  /*2c30*/  FMUL.FTZ R141, R172, R141 ;  /* 0x0000008dac8d7220 */ /* 0x000fe20000410000 */
[----:B------:R-:W-:-:S03]  /*2c40*/  FADD.FTZ R103, R103, R232 ;  /* 0x000000e867677221 */ /* 0x000fc60000010000 */
        /* <DEDUP_REMOVED lines=19> */
[----:B------:R-:W-:Y:S01]  /*2d80*/  FFMA.FTZ R149, R185, R219, R146 ;  /* 0x000000dbb9957223 */ /* 0x000fe20000010092 */
[----:B------:R-:W-:Y:S01]  /*2d90*/  FMUL.FTZ R146, R172, R239 ;  /* 0x000000efac927220 */ /* 0x000fe20000410000 */
[----:B------:R-:W-:Y:S01]  /*2da0*/  HFMA2.MMA R239, -RZ, RZ, 0, 0 ;  /* 0x00000000ffef7435 */ /* 0x000fe200000001ff */
[----:B------:R-:W-:Y:S01]  /*2db0*/  FADD.FTZ R105, R105, R142 ;  /* 0x0000008e69697221 */ /* 0x000fe20000010000 */
[----:B------:R-:W-:Y:S01]  /*2dc0*/  FADD.FTZ R149, R186, -R149 ;  /* 0x80000095ba957221 */ /* 0x000fe20000010000 */
[----:B------:R-:W-:-:S03]  /*2dd0*/  @P5 FADD.FTZ R146, R131, R146 ;  /* 0x0000009283925221 */ /* 0x000fc60000010000 */
[----:B------:R-:W-:-:S04]  /*2de0*/  FMUL.FTZ R149, R172, R149 ;  /* 0x00000095ac957220 */ /* 0x000fc80000410000 */
        /* <DEDUP_REMOVED lines=23> */
[----:B------:R-:W-:Y:S01]  /*2f60*/  ISETP.NE.U32.AND P5, PT, RZ, UR16, PT ;  /* 0x00000010ff007c0c */ /* 0x000fe2000bfa5070 */
[----:B------:R-:W0:Y:S02]  /*2f70*/  LDC.64 R140, c[0x0][0x2f8] ;  /* 0x0000be00ff8c7b82 */ /* 0x000e240000000a00 */
[----:B------:R-:W-:Y:S01]  /*2f80*/  FADD.FTZ R106, R106, R239 ;  /* 0x000000ef6a6a7221 */ /* 0x000fe20000010000 */
[----:B------:R-:W-:-:S13]  /*2f90*/  ISETP.NE.AND.EX P5, PT, RZ, UR17, PT, P5 ;  /* 0x00000011ff007c0c */ /* 0x000fda000bfa5350 */
[----:B------:R-:W1:Y:S01]  /*2fa0*/  @P5 LDC.64 R148, c[0x0][0x308] ;  /* 0x0000c200ff945b82 */ /* 0x000e620000000a00 */
[----:B0-----:R-:W-:-:S04]  /*2fb0*/  IMAD.WIDE.U32 R140, R171, 0x10, R140 ;  /* 0x00000010ab8c7825 */ /* 0x001fc800078e008c */
[C---:B-1----:R-:W-:Y:S01]  /*2fc0*/  @P5 IMAD.WIDE.U32 R148, R171.reuse, 0x20, R148 ;  /* 0x00000020ab945825 */ /* 0x042fe200078e0094 */
[----:B------:R-:W-:-:S04]  /*2fd0*/  IADD3 R171, R171, 0x80, RZ ;  /* 0x00000080abab7810 */ /* 0x000fc80007ffe0ff */
[----:B------:R-:W-:Y:S04]  /*2fe0*/  @P5 STG.E.128 desc[UR4][R148.64], R132 ;  /* 0x0000008494005986 */ /* 0x000fe8000c101d04 */
[----:B------:R0:W-:Y:S01]  /*2ff0*/  @P5 STG.E.128 desc[UR4][R148.64+0x10], R136 ;  /* 0x0000108894005986 */ /* 0x0001e2000c101d04 */
[----:B------:R-:W-:-:S13]  /*3000*/  LOP3.LUT P5, RZ, R225, 0xff000000, RZ, 0xc0, !PT ;  /* 0xff000000e1ff7812 */ /* 0x000fda00078ac0ff */
[----:B------:R-:W-:Y:S01]  /*3010*/  @P5 FMUL.FTZ R236, R7, R238 ;  /* 0x000000ee07ec5220 */ /* 0x000fe20000410000 */
[----:B------:R-:W-:Y:S02]  /*3020*/  @P5 PRMT R143, R143, 0x7632, R143 ;  /* 0x000076328f8f5816 */ /* 0x000fe4000000008f */
[----:B0-----:R-:W-:Y:S02]  /*3030*/  MOV R148, RZ ;  /* 0x000000ff00947202 */ /* 0x001fe40000000f00 */
[----:B------:R-:W-:Y:S02]  /*3040*/  F2FP.BF16.F32.PACK_AB R147, R236, R147 ;  /* 0x00000093ec93723e */ /* 0x000fe400000010ff */
[----:B------:R-:W-:-:S03]  /*3050*/  @P5 SHF.L.U32 R143, R143, 0x10, RZ ;  /* 0x000000108f8f5819 */ /* 0x000fc600000006ff */
[----:B------:R1:W-:Y:S02]  /*3060*/  STG.E.128 desc[UR4][R140.64], R144 ;  /* 0x000000908c007986 */ /* 0x0003e4000c101d04 */
[----:B------:R-:W-:-:S04]  /*3070*/  @P5 FMUL.FTZ R148, R238, R143 ;  /* 0x0000008fee945220 */ /* 0x000fc80000410000 */
[----:B------:R-:W-:-:S07]  /*3080*/  FADD.FTZ R107, R107, R148 ;  /* 0x000000946b6b7221 */ /* 0x000fce0000010000 */
.L_x_4303:
[----:B------:R-:W-:Y:S05]  /*3090*/  BSYNC B0 ;  /* 0x0000000000007941 */ /* 0x000fea0003800000 */
.L_x_4302:
[----:B------:R-:W-:Y:S04]  /*30a0*/  BSSY B0, `(.L_x_4304) ;  /* 0x0000089000007945 */ /* 0x000fe80003800000 */
[----:B------:R-:W-:Y:S05]  /*30b0*/  @!P2 BRA `(.L_x_4305) ;  /* 0x00000008001ca947 */ /* 0x000fea0003800000 */
[----:B01----:R-:W0:Y:S01]  /*30c0*/  LDC.64 R140, c[0x0][0x220] ;  /* 0x00008800ff8c7b82 */ /* 0x003e220000000a00 */
[----:B------:R-:W-:Y:S01]  /*30d0*/  ISETP.NE.AND P5, PT, R0, RZ, PT ;  /* 0x000000ff0000720c */ /* 0x000fe20003fa5270 */
[----:B0-----:R-:W-:-:S06]  /*30e0*/  IMAD.WIDE.U32 R140, R171, 0x10, R140 ;  /* 0x00000010ab8c7825 */ /* 0x001fcc00078e008c */
[----:B------:R-:W2:Y:S01]  /*30f0*/  LDG.E.128 R140, desc[UR4][R140.64] ;  /* 0x000000048c8c7981 */ /* 0x000ea2000c1e1d00 */
[----:B------:R-:W-:Y:S01]  /*3100*/  FSEL R146, R151, RZ, !P5 ;  /* 0x000000ff97927208 */ /* 0x000fe20006800000 */
[----:B------:R-:W-:Y:S01]  /*3110*/  HFMA2.MMA R151, -RZ, RZ, 0, 0 ;  /* 0x00000000ff977435 */ /* 0x000fe200000001ff */
[----:B------:R-:W-:Y:S02]  /*3120*/  ISETP.NE.U32.AND P5, PT, RZ, UR8, PT ;  /* 0x00000008ff007c0c */ /* 0x000fe4000bfa5070 */
[----:B------:R-:W-:Y:S02]  /*3130*/  CS2R R228, SRZ ;  /* 0x0000000000e47805 */ /* 0x000fe4000001ff00 */
[----:B------:R-:W-:Y:S01]  /*3140*/  MOV R148, R222 ;  /* 0x000000de00947202 */ /* 0x000fe20000000f00 */
[----:B------:R-:W-:Y:S01]  /*3150*/  FFMA.FTZ R145, R173, R219, R146 ;  /* 0x000000dbad917223 */ /* 0x000fe20000010092 */
[----:B------:R-:W-:Y:S01]  /*3160*/  ISETP.NE.AND.EX P5, PT, RZ, UR9, PT, P5 ;  /* 0x00000009ff007c0c */ /* 0x000fe2000bfa5350 */
[----:B------:R-:W-:Y:S01]  /*3170*/  HFMA2.MMA R221, -RZ, RZ, 0, 0 ;  /* 0x00000000ffdd7435 */ /* 0x000fe200000001ff */
[----:B------:R-:W-:Y:S01]  /*3180*/  LOP3.LUT P6, RZ, R148, 0xff, RZ, 0xc0, !PT ;  /* 0x000000ff94ff7812 */ /* 0x000fe200078cc0ff */
[----:B------:R-:W-:Y:S01]  /*3190*/  FADD.FTZ R145, R192, -R145 ;  /* 0x80000091c0917221 */ /* 0x000fe20000010000 */
[----:B------:R-:W-:-:S02]  /*31a0*/  MOV R144, RZ ;  /* 0x000000ff00907202 */ /* 0x000fc40000000f00 */
[----:B------:R-:W-:Y:S02]  /*31b0*/  CS2R R232, SRZ ;  /* 0x0000000000e87805 */ /* 0x000fe4000001ff00 */
[----:B------:R-:W-:Y:S01]  /*31c0*/  MOV R231, RZ ;  /* 0x000000ff00e77202 */ /* 0x000fe20000000f00 */
[----:B------:R-:W-:Y:S01]  /*31d0*/  FMUL.FTZ R145, R172, R145 ;  /* 0x00000091ac917220 */ /* 0x000fe20000410000 */
[----:B------:R-:W-:Y:S02]  /*31e0*/  CS2R R234, SRZ ;  /* 0x0000000000ea7805 */ /* 0x000fe4000001ff00 */
[----:B------:R-:W-:Y:S01]  /*31f0*/  MOV R236, RZ ;  /* 0x000000ff00ec7202 */ /* 0x000fe20000000f00 */
        /* <DEDUP_REMOVED lines=27> */
[----:B------:R-:W-:Y:S01]  /*33b0*/  FMUL.FTZ R149, R140, UR15 ;  /* 0x0000000f8c957c20 */ /* 0x000fe20008410000 */
[----:B------:R-:W-:-:S03]  /*33c0*/  FFMA.FTZ R140, R200, R219, R146 ;  /* 0x000000dbc88c7223 */ /* 0x000fc60000010092 */
[----:B------:R-:W-:Y:S01]  /*33d0*/  @P6 FMUL.FTZ R231, R30, R149 ;  /* 0x000000951ee76220 */ /* 0x000fe20000410000 */
[----:B------:R-:W-:Y:S01]  /*33e0*/  @P6 FMUL.FTZ R229, R149, R148 ;  /* 0x0000009495e56220 */ /* 0x000fe20000410000 */
[----:B------:R-:W-:Y:S01]  /*33f0*/  LOP3.LUT P6, RZ, R222, 0xff000000, RZ, 0xc0, !PT ;  /* 0xff000000deff7812 */ /* 0x000fe200078cc0ff */
[----:B------:R-:W-:Y:S02]  /*3400*/  FADD.FTZ R149, R195, -R140 ;  /* 0x8000008cc3957221 */ /* 0x000fe40000010000 */
[----:B------:R-:W-:Y:S02]  /*3410*/  FADD.FTZ R110, R110, R229 ;  /* 0x000000e56e6e7221 */ /* 0x000fe40000010000 */
[----:B------:R-:W-:-:S04]  /*3420*/  FMUL.FTZ R140, R172, R149 ;  /* 0x00000095ac8c7220 */ /* 0x000fc80000410000 */
[----:B------:R-:W-:-:S04]  /*3430*/  @P5 FADD.FTZ R140, R43, R140 ;  /* 0x0000008c2b8c5221 */ /* 0x000fc80000010000 */
        /* <DEDUP_REMOVED lines=12> */
[----:B------:R-:W-:Y:S02]  /*3500*/  @P6 SHF.L.U32 R149, R142, 0x10, RZ ;  /* 0x000000108e956819 */ /* 0x000fe400000006ff */
[----:B------:R-:W-:-:S04]  /*3510*/  FMUL.FTZ R148, R141, R150 ;  /* 0x000000968d947220 */ /* 0x000fc80000410000 */
[----:B------:R-:W-:-:S04]  /*3520*/  FMUL.FTZ R148, R148, UR15 ;  /* 0x0000000f94947c20 */ /* 0x000fc80008410000 */
[----:B------:R-:W-:Y:S01]  /*3530*/  @P6 FMUL.FTZ R233, R148, R149 ;  /* 0x0000009594e96220 */ /* 0x000fe20000410000 */
[----:B------:R-:W-:Y:S01]  /*3540*/  @P6 FMUL.FTZ R235, R29, R148 ;  /* 0x000000941deb6220 */ /* 0x000fe20000410000 */
[----:B------:R-:W-:Y:S01]  /*3550*/  FFMA.FTZ R148, R202, R219, R146 ;  /* 0x000000dbca947223 */ /* 0x000fe20000010092 */
[----:B------:R-:W-:Y:S01]  /*3560*/  LOP3.LUT P6, RZ, R223, 0xff00, RZ, 0xc0, !PT ;  /* 0x0000ff00dfff7812 */ /* 0x000fe200078cc0ff */
[----:B------:R-:W-:Y:S02]  /*3570*/  FADD.FTZ R112, R112, R233 ;  /* 0x000000e970707221 */ /* 0x000fe40000010000 */
        /* <DEDUP_REMOVED lines=21> */
[----:B------:R-:W-:-:S13]  /*36d0*/  ISETP.NE.AND.EX P5, PT, RZ, UR17, PT, P5 ;  /* 0x00000011ff007c0c */ /* 0x000fda000bfa5350 */
[----:B------:R-:W-:-:S04]  /*36e0*/  @P5 LEA R148, P6, R171, UR16, 0x5 ;  /* 0x00000010ab945c11 */ /* 0x000fc8000f8c28ff */
[----:B------:R-:W-:Y:S02]  /*36f0*/  @P5 LEA.HI.X R149, R171, UR17, RZ, 0x5, P6 ;  /* 0x00000011ab955c11 */ /* 0x000fe4000b0f2cff */
[----:B------:R-:W-:-:S04]  /*3700*/  ISETP.NE.U32.AND P6, PT, RZ, UR16, PT ;  /* 0x00000010ff007c0c */ /* 0x000fc8000bfc5070 */
[----:B------:R-:W-:-:S04]  /*3710*/  ISETP.NE.AND.EX P6, PT, RZ, UR17, PT, P6 ;  /* 0x00000011ff007c0c */ /* 0x000fc8000bfc5360 */
[----:B------:R-:W-:Y:S02]  /*3720*/  SEL R132, R145, R132, P6 ;  /* 0x0000008491847207 */ /* 0x000fe40003000000 */
[----:B------:R-:W-:Y:S02]  /*3730*/  SEL R133, R230, R133, P6 ;  /* 0x00000085e6857207 */ /* 0x000fe40003000000 */
[----:B------:R-:W-:Y:S02]  /*3740*/  SEL R134, R147, R134, P6 ;  /* 0x0000008693867207 */ /* 0x000fe40003000000 */
[----:B------:R-:W-:Y:S02]  /*3750*/  CS2R R146, SRZ ;  /* 0x0000000000927805 */ /* 0x000fe4000001ff00 */
[----:B------:R-:W-:Y:S02]  /*3760*/  SEL R135, R140, R135, P6 ;  /* 0x000000878c877207 */ /* 0x000fe40003000000 */
[----:B------:R-:W-:-:S02]  /*3770*/  SEL R136, R141, R136, P6 ;  /* 0x000000888d887207 */ /* 0x000fc40003000000 */
[----:B------:R-:W-:Y:S01]  /*3780*/  SEL R137, R238, R137, P6 ;  /* 0x00000089ee897207 */ /* 0x000fe20003000000 */
[----:B------:R-:W-:Y:S01]  /*3790*/  @P5 STG.E.128 desc[UR4][R148.64], R132 ;  /* 0x0000008494005986 */ /* 0x000fe2000c101d04 */
[C---:B------:R-:W-:Y:S01]  /*37a0*/  SEL R138, R219.reuse, R138, P6 ;  /* 0x0000008adb8a7207 */ /* 0x040fe20003000000 */
[-C--:B------:R-:W-:Y:S01]  /*37b0*/  FMUL.FTZ R219, R219, R150.reuse ;  /* 0x00000096dbdb7220 */ /* 0x080fe20000410000 */
[C---:B------:R-:W-:Y:S01]  /*37c0*/  SEL R139, R172.reuse, R139, P6 ;  /* 0x0000008bac8b7207 */ /* 0x040fe20003000000 */
[----:B------:R-:W-:Y:S01]  /*37d0*/  FMUL.FTZ R150, R172, R150 ;  /* 0x00000096ac967220 */ /* 0x000fe20000410000 */
[----:B------:R-:W-:Y:S01]  /*37e0*/  LOP3.LUT P6, RZ, R223, 0xff0000, RZ, 0xc0, !PT ;  /* 0x00ff0000dfff7812 */ /* 0x000fe200078cc0ff */
[----:B------:R-:W-:Y:S01]  /*37f0*/  FMUL.FTZ R219, R219, UR15 ;  /* 0x0000000fdbdb7c20 */ /* 0x000fe20008410000 */
[----:B------:R-:W-:Y:S01]  /*3800*/  F2FP.BF16.F32.PACK_AB R145, R234, R231 ;  /* 0x000000e7ea91723e */ /* 0x000fe200000010ff */
[----:B------:R0:W-:Y:S01]  /*3810*/  @P5 STG.E.128 desc[UR4][R148.64+0x10], R136 ;  /* 0x0000108894005986 */ /* 0x0001e2000c101d04 */
[----:B------:R-:W-:-:S09]  /*3820*/  FMUL.FTZ R150, R150, UR15 ;  /* 0x0000000f96967c20 */ /* 0x000fd20008410000 */
[----:B------:R-:W-:Y:S01]  /*3830*/  @P6 SHF.L.U32 R140, R143, 0x10, RZ ;  /* 0x000000108f8c6819 */ /* 0x000fe200000006ff */
[----:B------:R-:W-:-:S04]  /*3840*/  @P6 FMUL.FTZ R147, R28, R219 ;  /* 0x000000db1c936220 */ /* 0x000fc80000410000 */
[----:B------:R-:W-:Y:S01]  /*3850*/  @P6 FMUL.FTZ R237, R219, R140 ;  /* 0x0000008cdbed6220 */ /* 0x000fe20000410000 */
[C---:B------:R-:W-:Y:S02]  /*3860*/  LEA R140, P5, R171.reuse, UR18, 0x4 ;  /* 0x00000012ab8c7c11 */ /* 0x040fe4000f8a20ff */
[----:B0-----:R-:W-:Y:S01]  /*3870*/  MOV R148, RZ ;  /* 0x000000ff00947202 */ /* 0x001fe20000000f00 */
[----:B------:R-:W-:Y:S01]  /*3880*/  FADD.FTZ R114, R114, R237 ;  /* 0x000000ed72727221 */ /* 0x000fe20000010000 */
[----:B------:R-:W-:Y:S02]  /*3890*/  LEA.HI.X R141, R171, UR19, RZ, 0x4, P5 ;  /* 0x00000013ab8d7c11 */ /* 0x000fe4000a8f24ff */
[----:B------:R-:W-:-:S13]  /*38a0*/  LOP3.LUT P5, RZ, R223, 0xff000000, RZ, 0xc0, !PT ;  /* 0xff000000dfff7812 */ /* 0x000fda00078ac0ff */
        /* <DEDUP_REMOVED lines=8> */
.L_x_4305:
[----:B------:R-:W-:Y:S05]  /*3930*/  BSYNC B0 ;  /* 0x0000000000007941 */ /* 0x000fea0003800000 */
.L_x_4304:
[----:B------:R-:W-:Y:S02]  /*3940*/  IADD3 R27, R27, UR20, RZ ;  /* 0x000000141b1b7c10 */ /* 0x000fe4000fffe0ff */
[----:B------:R-:W-:Y:S02]  /*3950*/  SEL R219, RZ, 0x1, P4 ;  /* 0x00000001ffdb7807 */ /* 0x000fe40002000000 */
[----:B------:R-:W-:-:S13]  /*3960*/  ISETP.GE.AND P5, PT, R27, UR21, PT ;  /* 0x000000151b007c0c */ /* 0x000fda000bfa6270 */
[----:B------:R-:W-:Y:S05]  /*3970*/  @!P5 BRA `(.L_x_4306) ;  /* 0xffffffd00030d947 */ /* 0x000fea000383ffff */
.L_x_4292:
        /* <DEDUP_REMOVED lines=20> */
.L_x_4308:
[----:B------:R-:W-:Y:S05]  /*3ac0*/  BSYNC B0 ;  /* 0x0000000000007941 */ /* 0x000fea0003800000 */
.L_x_4307:
        /* <DEDUP_REMOVED lines=15> */
.L_x_4310:
[----:B------:R-:W-:Y:S05]  /*3bc0*/  BSYNC B0 ;  /* 0x0000000000007941 */ /* 0x000fea0003800000 */
.L_x_4309:
        /* <DEDUP_REMOVED lines=14> */
.L_x_4299:
[----:B------:R-:W-:Y:S02]  /*3cb0*/  MOV R228, R229 ;  /* 0x000000e500e47202 */ /* 0x000fe40000000f00 */
[----:B------:R-:W-:Y:S02]  /*3cc0*/  MOV R221, 0x10 ;  /* 0x0000001000dd7802 */ /* 0x000fe40000000f00 */
[----:B------:R-:W-:Y:S02]  /*3cd0*/  MOV R232, 0x1f ;  /* 0x0000001f00e87802 */ /* 0x000fe40000000f00 */
[----:B------:R-:W-:-:S07]  /*3ce0*/  MOV R151, 0xffffffff ;  /* 0xffffffff00977802 */ /* 0x000fce0000000f00 */
[----:B------:R-:W-:Y:S05]  /*3cf0*/  WARPSYNC.COLLECTIVE R151, `(.L_x_4311) ;  /* 0x0000000097087348 */ /* 0x000fea0003c00000 */
[----:B------:R0:W1:Y:S02]  /*3d00*/  SHFL.DOWN P6, R219, R228, R221, R232 ;  /* 0x080000dde4db7389 */ /* 0x00006400000c00e8 */
[----:B01----:R-:W-:Y:S01]  /*3d10*/  ENDCOLLECTIVE ;  /* 0x000000000000791b */ /* 0x003fe20003800000 */
.L_x_4311:
[----:B------:R-:W-:Y:S02]  /*3d20*/  MOV R228, R230 ;  /* 0x000000e600e47202 */ /* 0x000fe40000000f00 */
[----:B------:R-:W-:-:S07]  /*3d30*/  MOV R142, R219 ;  /* 0x000000db008e7202 */ /* 0x000fce0000000f00 */
[----:B------:R-:W-:Y:S05]  /*3d40*/  WARPSYNC.COLLECTIVE R151, `(.L_x_4312) ;  /* 0x0000000097087348 */ /* 0x000fea0003c00000 */
[----:B------:R0:W1:Y:S02]  /*3d50*/  SHFL.DOWN P6, R219, R228, R221, R232 ;  /* 0x080000dde4db7389 */ /* 0x00006400000c00e8 */
[----:B01----:R-:W-:Y:S01]  /*3d60*/  ENDCOLLECTIVE ;  /* 0x000000000000791b */ /* 0x003fe20003800000 */
.L_x_4312:
[----:B------:R-:W-:-:S05]  /*3d70*/  FADD.FTZ R142, R142, R229 ;  /* 0x000000e58e8e7221 */ /* 0x000fca0000010000 */
[----:B------:R-:W-:Y:S02]  /*3d80*/  MOV R228, R142 ;  /* 0x0000008e00e47202 */ /* 0x000fe40000000f00 */
[----:B------:R-:W-:Y:S02]  /*3d90*/  MOV R221, 0x8 ;  /* 0x0000000800dd7802 */ /* 0x000fe40000000f00 */
[----:B------:R-:W-:-:S07]  /*3da0*/  MOV R143, R219 ;  /* 0x000000db008f7202 */ /* 0x000fce0000000f00 */
[----:B------:R-:W-:Y:S05]  /*3db0*/  WARPSYNC.COLLECTIVE R151, `(.L_x_4313) ;  /* 0x0000000097087348 */ /* 0x000fea0003c00000 */
[----:B------:R0:W1:Y:S02]  /*3dc0*/  SHFL.DOWN P6, R219, R228, R221, R232 ;  /* 0x080000dde4db7389 */ /* 0x00006400000c00e8 */
[----:B01----:R-:W-:Y:S01]  /*3dd0*/  ENDCOLLECTIVE ;  /* 0x000000000000791b */ /* 0x003fe20003800000 */
.L_x_4313:
[----:B------:R-:W-:-:S05]  /*3de0*/  FADD.FTZ R143, R143, R230 ;  /* 0x000000e68f8f7221 */ /* 0x000fca0000010000 */
[----:B------:R-:W-:Y:S02]  /*3df0*/  MOV R228, R143 ;  /* 0x0000008f00e47202 */ /* 0x000fe40000000f00 */
[----:B------:R-:W-:-:S07]  /*3e00*/  MOV R145, R219 ;  /* 0x000000db00917202 */ /* 0x000fce0000000f00 */
[----:B------:R-:W-:Y:S05]  /*3e10*/  WARPSYNC.COLLECTIVE R151, `(.L_x_4314) ;  /* 0x0000000097087348 */ /* 0x000fea0003c00000 */
[----:B------:R0:W1:Y:S02]  /*3e20*/  SHFL.DOWN P6, R219, R228, R221, R232 ;  /* 0x080000dde4db7389 */ /* 0x00006400000c00e8 */
[----:B01----:R-:W-:Y:S01]  /*3e30*/  ENDCOLLECTIVE ;  /* 0x000000000000791b */ /* 0x003fe20003800000 */
.L_x_4314:
[----:B------:R-:W-:-:S05]  /*3e40*/  FADD.FTZ R145, R142, R145 ;  /* 0x000000918e917221 */ /* 0x000fca0000010000 */
[----:B------:R-:W-:Y:S02]  /*3e50*/  MOV R228, R145 ;  /* 0x0000009100e47202 */ /* 0x000fe40000000f00 */
[----:B------:R-:W-:Y:S02]  /*3e60*/  MOV R221, 0x4 ;  /* 0x0000000400dd7802 */ /* 0x000fe40000000f00 */
[----:B------:R-:W-:-:S07]  /*3e70*/  MOV R144, R219 ;  /* 0x000000db00907202 */ /* 0x000fce0000000f00 */
[----:B------:R-:W-:Y:S05]  /*3e80*/  WARPSYNC.COLLECTIVE R151, `(.L_x_4315) ;  /* 0x0000000097087348 */ /* 0x000fea0003c00000 */
[----:B------:R0:W1:Y:S02]  /*3e90*/  SHFL.DOWN P6, R219, R228, R221, R232 ;  /* 0x080000dde4db7389 */ /* 0x00006400000c00e8 */
[----:B01----:R-:W-:Y:S01]  /*3ea0*/  ENDCOLLECTIVE ;  /* 0x000000000000791b */ /* 0x003fe20003800000 */
.L_x_4315:
[----:B------:R-:W-:-:S05]  /*3eb0*/  FADD.FTZ R144, R143, R144 ;  /* 0x000000908f907221 */ /* 0x000fca0000010000 */
[----:B------:R-:W-:Y:S02]  /*3ec0*/  MOV R228, R144 ;  /* 0x0000009000e47202 */ /* 0x000fe40000000f00 */
[----:B------:R-:W-:-:S07]  /*3ed0*/  MOV R146, R219 ;  /* 0x000000db00927202 */ /* 0x000fce0000000f00 */
[----:B------:R-:W-:Y:S05]  /*3ee0*/  WARPSYNC.COLLECTIVE R151, `(.L_x_4316) ;  /* 0x0000000097087348 */ /* 0x000fea0003c00000 */
[----:B------:R0:W1:Y:S02]  /*3ef0*/  SHFL.DOWN P6, R219, R228, R221, R232 ;  /* 0x080000dde4db7389 */ /* 0x00006400000c00e8 */
[----:B01----:R-:W-:Y:S01]  /*3f00*/  ENDCOLLECTIVE ;  /* 0x000000000000791b */ /* 0x003fe20003800000 */
.L_x_4316:
[----:B------:R-:W-:-:S05]  /*3f10*/  FADD.FTZ R146, R145, R146 ;  /* 0x0000009291927221 */ /* 0x000fca0000010000 */
[----:B------:R-:W-:Y:S02]  /*3f20*/  MOV R228, R146 ;  /* 0x0000009200e47202 */ /* 0x000fe40000000f00 */
[----:B------:R-:W-:Y:S02]  /*3f30*/  MOV R221, 0x2 ;  /* 0x0000000200dd7802 */ /* 0x000fe40000000f00 */
[----:B------:R-:W-:-:S07]  /*3f40*/  MOV R147, R219 ;  /* 0x000000db00937202 */ /* 0x000fce0000000f00 */
[----:B------:R-:W-:Y:S05]  /*3f50*/  WARPSYNC.COLLECTIVE R151, `(.L_x_4317) ;  /* 0x0000000097087348 */ /* 0x000fea0003c00000 */
[----:B------:R0:W1:Y:S02]  /*3f60*/  SHFL.DOWN P6, R219, R228, R221, R232 ;  /* 0x080000dde4db7389 */ /* 0x00006400000c00e8 */
[----:B01----:R-:W-:Y:S01]  /*3f70*/  ENDCOLLECTIVE ;  /* 0x000000000000791b */ /* 0x003fe20003800000 */
.L_x_4317:
[----:B------:R-:W-:-:S05]  /*3f80*/  FADD.FTZ R147, R144, R147 ;  /* 0x0000009390937221 */ /* 0x000fca0000010000 */
[----:B------:R-:W-:Y:S02]  /*3f90*/  MOV R228, R147 ;  /* 0x0000009300e47202 */ /* 0x000fe40000000f00 */
[----:B------:R-:W-:-:S07]  /*3fa0*/  MOV R149, R219 ;  /* 0x000000db00957202 */ /* 0x000fce0000000f00 */
[----:B------:R-:W-:Y:S05]  /*3fb0*/  WARPSYNC.COLLECTIVE R151, `(.L_x_4318) ;  /* 0x0000000097087348 */ /* 0x000fea0003c00000 */
[----:B------:R0:W1:Y:S02]  /*3fc0*/  SHFL.DOWN P6, R219, R228, R221, R232 ;  /* 0x080000dde4db7389 */ /* 0x00006400000c00e8 */
[----:B01----:R-:W-:Y:S01]  /*3fd0*/  ENDCOLLECTIVE ;  /* 0x000000000000791b */ /* 0x003fe20003800000 */
.L_x_4318:
[----:B------:R-:W-:-:S05]  /*3fe0*/  FADD.FTZ R149, R146, R149 ;  /* 0x0000009592957221 */ /* 0x000fca0000010000 */
[----:B------:R-:W-:Y:S02]  /*3ff0*/  MOV R228, R149 ;  /* 0x0000009500e47202 */ /* 0x000fe40000000f00 */
[----:B------:R-:W-:Y:S02]  /*4000*/  MOV R221, 0x1 ;  /* 0x0000000100dd7802 */ /* 0x000fe40000000f00 */
[----:B------:R-:W-:-:S07]  /*4010*/  MOV R148, R219 ;  /* 0x000000db00947202 */ /* 0x000fce0000000f00 */
[----:B------:R-:W-:Y:S05]  /*4020*/  WARPSYNC.COLLECTIVE R151, `(.L_x_4319) ;  /* 0x0000000097087348 */ /* 0x000fea0003c00000 */
[----:B------:R0:W1:Y:S02]  /*4030*/  SHFL.DOWN P6, R219, R228, R221, R232 ;  /* 0x080000dde4db7389 */ /* 0x00006400000c00e8 */
[----:B01----:R-:W-:Y:S01]  /*4040*/  ENDCOLLECTIVE ;  /* 0x000000000000791b */ /* 0x003fe20003800000 */
.L_x_4319:
[----:B------:R-:W-:-:S05]  /*4050*/  FADD.FTZ R142, R147, R148 ;  /* 0x00000094938e7221 */ /* 0x000fca0000010000 */
[----:B------:R-:W-:Y:S02]  /*4060*/  MOV R228, R142 ;  /* 0x0000008e00e47202 */ /* 0x000fe40000000f00 */
[----:B------:R-:W-:-:S07]  /*4070*/  MOV R148, R219 ;  /* 0x000000db00947202 */ /* 0x000fce0000000f00 */
[----:B------:R-:W-:Y:S05]  /*4080*/  WARPSYNC.COLLECTIVE R151, `(.L_x_4320) ;  /* 0x0000000097087348 */ /* 0x000fea0003c00000 */
[----:B------:R0:W1:Y:S02]  /*4090*/  SHFL.DOWN P6, R219, R228, R221, R232 ;  /* 0x080000dde4db7389 */ /* 0x00006400000c00e8 */
[----:B01----:R-:W-:Y:S01]  /*40a0*/  ENDCOLLECTIVE ;  /* 0x000000000000791b */ /* 0x003fe20003800000 */
.L_x_4320:
[----:B------:R-:W-:Y:S01]  /*40b0*/  MOV R143, R219 ;  /* 0x000000db008f7202 */ /* 0x000fe20000000f00 */
[----:B------:R-:W-:Y:S06]  /*40c0*/  BRA `(.L_x_4321) ;  /* 0xffffffdc003c7947 */ /* 0x000fec000383ffff */
.L_x_4322:
        /* <DEDUP_REMOVED lines=11> */
.L_x_11333:


//--------------------- .text._ZN10layer_norm13ln_bwd_kernelINS_13Kernel_traitsI13__nv_bfloat16S2_fS2_fjLj3072ELj1ELj1ELj4ELj16ENS_18Kernel_traits_baseILj3072ES2_S2_fS2_fjLj128EEEEELb1ELb1ELb0ELb1EEEvNS_9BwdParamsE --------------------------
	.section	.text._ZN10layer_norm13ln_bwd_kernelINS_13Kernel_traitsI13__nv_bfloat16S2_fS2_fjLj3072ELj1ELj1ELj4ELj16ENS_18Kernel_traits_baseILj3072ES2_S2_fS2_fjLj128EEEEELb1ELb1ELb0ELb1EEEvNS_9BwdParamsE,"ax",@progbits
	.align	128
        .global         _ZN10layer_norm13ln_bwd_kernelINS_13Kernel_traitsI13__nv_bfloat16S2_fS2_fjLj3072ELj1ELj1ELj4ELj16ENS_18Kernel_traits_baseILj3072ES2_S2_fS2_fjLj128EEEEELb1ELb1ELb0ELb1EEEvNS_9BwdParamsE
        .type           _ZN10layer_norm13ln_bwd_kernelINS_13Kernel_traitsI13__nv_bfloat16S2_fS2_fjLj3072ELj1ELj1ELj4ELj16ENS_18Kernel_traits_baseILj3072ES2_S2_fS2_fjLj128EEEEELb1ELb1ELb0ELb1EEEvNS_9BwdParamsE,@function
        .size           _ZN10layer_norm13ln_bwd_kernelINS_13Kernel_traitsI13__nv_bfloat16S2_fS2_fjLj3072ELj1ELj1ELj4ELj16ENS_18Kernel_traits_baseILj3072ES2_S2_fS2_fjLj128EEEEELb1ELb1ELb0ELb1EEEvNS_9BwdParamsE,(.L_x_11334 - _ZN10layer_norm13ln_bwd_kernelINS_13Kernel_traitsI13__nv_bfloat16S2_fS2_fjLj3072ELj1ELj1ELj4ELj16ENS_18Kernel_traits_baseILj3072ES2_S2_fS2_fjLj128EEEEELb1ELb1ELb0ELb1EEEvNS_9BwdParamsE)
        .other          _ZN10layer_norm13ln_bwd_kernelINS_13Kernel_traitsI13__nv_bfloat16S2_fS2_fjLj3072ELj1ELj1ELj4ELj16ENS_18Kernel_traits_baseILj3072ES2_S2_fS2_fjLj128EEEEELb1ELb1ELb0ELb1EEEvNS_9BwdParamsE,@"STO_CUDA_ENTRY STV_DEFAULT"
_ZN10layer_norm13ln_bwd_kernelINS_13Kernel_traitsI13__nv_bfloat16S2_fS2_fjLj3072ELj1ELj1ELj4ELj16ENS_18Kernel_traits_baseILj3072ES2_S2_fS2_fjLj128EEEEELb1ELb1ELb0ELb1EEEvNS_9BwdParamsE:
.text._ZN10layer_norm13ln_bwd_kernelINS_13Kernel_traitsI13__nv_bfloat16S2_fS2_fjLj3072ELj1ELj1ELj4ELj16ENS_18Kernel_traits_baseILj3072ES2_S2_fS2_fjLj128EEEEELb1ELb1ELb0ELb1EEEvNS_9BwdParamsE:
[----:B------:R-:W-:Y:S01]  /*0000*/  LDC R1, c[0x0][0x28] ;  /* 0x00000a00ff017b82 */ /* 0x000fe20000000800 */
[----:B------:R-:W0:Y:S01]  /*0010*/  S2R R170, SR_TID.X ;  /* 0x0000000000aa7919 */ /* 0x000e220000002100 */
[----:B------:R-:W-:-:S06]  /*0020*/  ULDC.64 UR4, c[0x0][0x278] ;  /* 0x00009e0000047ab9 */ /* 0x000fcc0000000a00 */
[----:B------:R-:W1:Y:S01]  /*0030*/  S2UR UR6, SR_CTAID.X ;  /* 0x00000000000679c3 */ /* 0x000e620000002500 */
[----:B------:R-:W-:Y:S01]  /*0040*/  ULDC UR9, c[0x0][0x218] ;  /* 0x0000860000097ab9 */ /* 0x000fe20000000800 */
[----:B------:R-:W-:Y:S01]  /*0050*/  ULDC.U8 UR8, c[0x0][0x2a0] ;  /* 0x0000a80000087ab9 */ /* 0x000fe20000000000 */
[----:B------:R-:W-:Y:S01]  /*0060*/  ULDC UR10, c[0x0][0x290] ;  /* 0x0000a400000a7ab9 */ /* 0x000fe20000000800 */
        /* <DEDUP_REMOVED lines=39> */
[----:B-----5:R-:W-:Y:S02]  /*02e0*/  CS2R R54, SRZ ;  /* 0x0000000000367805 */ /* 0x020fe4000001ff00 */
        /* <DEDUP_REMOVED lines=14> */
.L_x_4323:
[----:B------:R-:W-:Y:S02]  /*03d0*/  ULDC.64 UR6, c[0x0][0x260] ;  /* 0x0000980000067ab9 */ /* 0x000fe40000000a00 */
[----:B------:R-:W-:-:S04]  /*03e0*/  LEA R2, P0, R0, UR6, 0x4 ;  /* 0x0000000600027c11 */ /* 0x000fc8000f8020ff */
        /* <DEDUP_REMOVED lines=53> */
[----:B------:R-:W-:Y:S02]  /*0740*/  CS2R R4, SRZ ;  /* 0x0000000000047805 */ /* 0x000fe4000001ff00 */
[----:B------:R-:W-:Y:S02]  /*0750*/  SHF.L.U32 R164, R6, 0x10, RZ ;  /* 0x0000001006a47819 */ /* 0x000fe400000006ff */
[----:B------:R-:W-:Y:S02]  /*0760*/  SHF.L.U32 R165, R7, 0x10, RZ ;  /* 0x0000001007a57819 */ /* 0x000fe400000006ff */
[----:B------:R-:W-:Y:S02]  /*0770*/  CS2R R6, SRZ ;  /* 0x0000000000067805 */ /* 0x000fe4000001ff00 */
        /* <DEDUP_REMOVED lines=24> */
.L_x_4326:
[----:B0-----:R-:W0:Y:S01]  /*0900*/  LDC.64 R106, c[0x0][0x250] ;  /* 0x00009400ff6a7b82 */ /* 0x001e220000000a00 */
[----:B------:R-:W-:-:S05]  /*0910*/  IMAD R88, R157, UR9, RZ ;  /* 0x000000099d587c24 */ /* 0x000fca000f8e02ff */
[----:B------:R-:W-:Y:S02]  /*0920*/  SHF.R.S32.HI R89, RZ, 0x1f, R88 ;  /* 0x0000001fff597819 */ /* 0x000fe40000011458 */
[----:B------:R-:W1:Y:S02]  /*0930*/  @P0 LDC.64 R108, c[0x0][0x270] ;  /* 0x00009c00ff6c0b82 */ /* 0x000e640000000a00 */
[----:B------:R-:W-:Y:S02]  /*0940*/  LEA.HI R89, R89, R88, RZ, 0x3 ;  /* 0x0000005859597211 */ /* 0x000fe400078f18ff */
[----:B------:R-:W-:Y:S02]  /*0950*/  SHF.R.S32.HI R88, RZ, 0x1f, R157 ;  /* 0x0000001fff587819 */ /* 0x000fe4000001149d */
[----:B------:R-:W-:Y:S02]  /*0960*/  LEA.HI.SX32 R199, R89, R0, 0x1d ;  /* 0x0000000059c77211 */ /* 0x000fe400078feaff */
[----:B------:R-:W2:Y:S08]  /*0970*/  LDC.64 R116, c[0x0][0x2b8] ;  /* 0x0000ae00ff747b82 */ /* 0x000eb00000000a00 */
[----:B------:R-:W3:Y:S01]  /*0980*/  LDC.64 R152, c[0x0][0x238] ;  /* 0x00008e00ff987b82 */ /* 0x000ee20000000a00 */
[----:B0-----:R-:W-:-:S07]  /*0990*/  IMAD.WIDE R106, R157, 0x4, R106 ;  /* 0x000000049d6a7825 */ /* 0x001fce00078e026a */
[----:B------:R-:W0:Y:S01]  /*09a0*/  LDC.64 R144, c[0x0][0x258] ;  /* 0x00009600ff907b82 */ /* 0x000e220000000a00 */
[----:B-1----:R-:W-:Y:S01]  /*09b0*/  @P0 LEA R108, P1, R157, R108, 0x1 ;  /* 0x0000006c9d6c0211 */ /* 0x002fe200078208ff */
[----:B------:R-:W4:Y:S01]  /*09c0*/  LDG.E R200, desc[UR4][R106.64] ;  /* 0x000000046ac87981 */ /* 0x000f22000c1e1900 */
[----:B------:R-:W-:Y:S02]  /*09d0*/  IADD3 R197, R199, 0x80, RZ ;  /* 0x00000080c7c57810 */ /* 0x000fe40007ffe0ff */
[----:B------:R-:W-:Y:S01]  /*09e0*/  @P0 LEA.HI.X R109, R157, R109, R88, 0x1, P1 ;  /* 0x0000006d9d6d0211 */ /* 0x000fe200008f0c58 */
[C---:B--2---:R-:W-:Y:S01]  /*09f0*/  IMAD.WIDE.U32 R92, R199.reuse, 0x10, R116 ;  /* 0x00000010c75c7825 */ /* 0x044fe200078e0074 */
[----:B------:R-:W-:-:S03]  /*0a00*/  IADD3 R191, R199, 0x100, RZ ;  /* 0x00000100c7bf7810 */ /* 0x000fc60007ffe0ff */
[----:B------:R-:W2:Y:S01]  /*0a10*/  @P0 LDG.E.U16 R198, desc[UR4][R108.64] ;  /* 0x000000046cc60981 */ /* 0x000ea2000c1e1500 */
[----:B------:R-:W1:Y:S01]  /*0a20*/  LDC.64 R160, c[0x0][0x2c8] ;  /* 0x0000b200ffa07b82 */ /* 0x000e620000000a00 */
[--C-:B---3--:R-:W-:Y:S02]  /*0a30*/  IMAD.WIDE.U32 R120, R199, 0x20, R152.reuse ;  /* 0x00000020c7787825 */ /* 0x108fe400078e0098 */
[----:B------:R-:W3:Y:S02]  /*0a40*/  LDG.E.128 R92, desc[UR4][R92.64] ;  /* 0x000000045c5c7981 */ /* 0x000ee4000c1e1d00 */
[----:B------:R-:W-:Y:S02]  /*0a50*/  IMAD.WIDE.U32 R162, R197, 0x20, R152 ;  /* 0x00000020c5a27825 */ /* 0x000fe400078e0098 */
[----:B------:R-:W2:Y:S02]  /*0a60*/  LDG.E.128 R88, desc[UR4][R120.64] ;  /* 0x0000000478587981 */ /* 0x000ea4000c1e1d00 */
[----:B0-----:R-:W-:-:S02]  /*0a70*/  IMAD.WIDE R194, R157, 0x4, R144 ;  /* 0x000000049dc27825 */ /* 0x001fc400078e0290 */
[----:B------:R-:W2:Y:S01]  /*0a80*/  LDG.E.128 R108, desc[UR4][R162.64+0x10] ;  /* 0x00001004a26c7981 */ /* 0x000ea2000c1e1d00 */
[----:B------:R-:W0:Y:S01]  /*0a90*/  LDC.64 R144, c[0x0][0x240] ;  /* 0x00009000ff907b82 */ /* 0x000e220000000a00 */
[--C-:B------:R-:W-:Y:S02]  /*0aa0*/  IMAD.WIDE.U32 R104, R197, 0x10, R116.reuse ;  /* 0x00000010c5687825 */ /* 0x100fe400078e0074 */
[----:B------:R0:W2:Y:S02]  /*0ab0*/  LDG.E.128 R100, desc[UR4][R162.64] ;  /* 0x00000004a2647981 */ /* 0x0000a4000c1e1d00 */
[C---:B------:R-:W-:Y:S02]  /*0ac0*/  IMAD.WIDE.U32 R116, R191.reuse, 0x10, R116 ;  /* 0x00000010bf747825 */ /* 0x040fe400078e0074 */
[----:B------:R-:W2:Y:S02]  /*0ad0*/  LDG.E R194, desc[UR4][R194.64] ;  /* 0x00000004c2c27981 */ /* 0x000ea4000c1e1900 */
[----:B------:R-:W-:-:S02]  /*0ae0*/  IMAD.WIDE.U32 R152, R191, 0x20, R152 ;  /* 0x00000020bf987825 */ /* 0x000fc400078e0098 */
[----:B------:R-:W2:Y:S04]  /*0af0*/  LDG.E.128 R96, desc[UR4][R120.64+0x10] ;  /* 0x0000100478607981 */ /* 0x000ea8000c1e1d00 */
[----:B------:R-:W2:Y:S04]  /*0b00*/  LDG.E.128 R116, desc[UR4][R116.64] ;  /* 0x0000000474747981 */ /* 0x000ea8000c1e1d00 */
[----:B------:R-:W2:Y:S04]  /*0b10*/  LDG.E.128 R112, desc[UR4][R152.64] ;  /* 0x0000000498707981 */ /* 0x000ea8000c1e1d00 */
[----:B------:R-:W2:Y:S04]  /*0b20*/  LDG.E.128 R104, desc[UR4][R104.64] ;  /* 0x0000000468687981 */ /* 0x000ea8000c1e1d00 */
[----:B------:R1:W2:Y:S01]  /*0b30*/  LDG.E.128 R120, desc[UR4][R152.64+0x10] ;  /* 0x0000100498787981 */ /* 0x0002a2000c1e1d00 */
[----:B0-----:R-:W-:-:S06]  /*0b40*/  IMAD.WIDE.U32 R162, R199, 0x8, R144 ;  /* 0x00000008c7a27825 */ /* 0x001fcc00078e0090 */
[----:B-----5:R-:W5:Y:S01]  /*0b50*/  LDG.E.64 R162, desc[UR4][R162.64] ;  /* 0x00000004a2a27981 */ /* 0x020f62000c1e1b00 */
[----:B-1----:R-:W-:-:S04]  /*0b60*/  IMAD.WIDE.U32 R152, R197, 0x8, R144 ;  /* 0x00000008c5987825 */ /* 0x002fc800078e0090 */
        /* <DEDUP_REMOVED lines=9> */
[----:B0-----:R-:W-:-:S05]  /*0c00*/  @P1 IMAD.WIDE.U32 R192, R199, 0x20, R192 ;  /* 0x00000020c7c01825 */ /* 0x001fca00078e00c0 */
[----:B------:R-:W5:Y:S01]  /*0c10*/  @P1 LDG.E.128 R56, desc[UR4][R192.64] ;  /* 0x00000004c0381981 */ /* 0x000f62000c1e1d00 */
[----:B-1----:R-:W-:-:S03]  /*0c20*/  @P1 IMAD.WIDE.U32 R170, R191, 0x20, R170 ;  /* 0x00000020bfaa1825 */ /* 0x002fc600078e00aa */
[----:B------:R0:W5:Y:S04]  /*0c30*/  @P1 LDG.E.128 R60, desc[UR4][R192.64+0x10] ;  /* 0x00001004c03c1981 */ /* 0x000168000c1e1d00 */
[----:B------:R-:W5:Y:S04]  /*0c40*/  @P1 LDG.E.128 R72, desc[UR4][R170.64] ;  /* 0x00000004aa481981 */ /* 0x000f68000c1e1d00 */
[----:B------:R1:W5:Y:S01]  /*0c50*/  @P1 LDG.E.128 R76, desc[UR4][R170.64+0x10] ;  /* 0x00001004aa4c1981 */ /* 0x000362000c1e1d00 */
[----:B------:R-:W-:Y:S01]  /*0c60*/  @P1 IMAD.WIDE.U32 R172, R197, 0x20, R172 ;  /* 0x00000020c5ac1825 */ /* 0x000fe200078e00ac */
[----:B0-----:R-:W-:-:S04]  /*0c70*/  MOV R192, 0x3f800000 ;  /* 0x3f80000000c07802 */ /* 0x001fc80000000f00 */
[----:B------:R-:W5:Y:S04]  /*0c80*/  @P1 LDG.E.128 R64, desc[UR4][R172.64] ;  /* 0x00000004ac401981 */ /* 0x000f68000c1e1d00 */
[----:B------:R0:W5:Y:S01]  /*0c90*/  @P1 LDG.E.128 R68, desc[UR4][R172.64+0x10] ;  /* 0x00001004ac441981 */ /* 0x000162000c1e1d00 */
[----:B------:R-:W-:Y:S01]  /*0ca0*/  LOP3.LUT P4, RZ, R196, 0xff, RZ, 0xc0, !PT ;  /* 0x000000ffc4ff7812 */ /* 0x000fe2000788c0ff */
[----:B-1----:R-:W1:Y:S01]  /*0cb0*/  S2R R170, SR_TID.X ;  /* 0x0000000000aa7919 */ /* 0x002e620000002100 */
[----:B------:R-:W-:Y:S01]  /*0cc0*/  UMOV UR6, 0xffffffff ;  /* 0xffffffff00067882 */ /* 0x000fe20000000000 */
[----:B-1----:R-:W-:Y:S02]  /*0cd0*/  LOP3.LUT P1, RZ, R170, 0x1f, RZ, 0xc0, !PT ;  /* 0x0000001faaff7812 */ /* 0x002fe4000782c0ff */
[----:B----4-:R-:W-:-:S02]  /*0ce0*/  FSEL R214, R200, RZ, !P3 ;  /* 0x000000ffc8d67208 */ /* 0x010fc40005800000 */
[C---:B---3--:R-:W-:Y:S02]  /*0cf0*/  PRMT R195, R92.reuse, 0x7632, R195 ;  /* 0x000076325cc37816 */ /* 0x048fe400000000c3 */
[----:B------:R-:W-:Y:S01]  /*0d00*/  SHF.L.U32 R207, R92, 0x10, RZ ;  /* 0x000000105ccf7819 */ /* 0x000fe200000006ff */
[C---:B--2---:R-:W-:Y:S01]  /*0d10*/  FADD.FTZ R209, -R214.reuse, R89 ;  /* 0x00000059d6d17221 */ /* 0x044fe20000010100 */
[C---:B------:R-:W-:Y:S01]  /*0d20*/  FADD.FTZ R193, -R214.reuse, R88 ;  /* 0x00000058d6c17221 */ /* 0x040fe20000010100 */
[----:B------:R-:W-:Y:S01]  /*0d30*/  FADD.FTZ R171, -R214, R111 ;  /* 0x0000006fd6ab7221 */ /* 0x000fe20000010100 */
[----:B------:R-:W-:Y:S01]  /*0d40*/  SHF.L.U32 R111, R195, 0x10, RZ ;  /* 0x00000010c36f7819 */ /* 0x000fe200000006ff */
[----:B------:R-:W-:Y:S01]  /*0d50*/  FMUL.FTZ R220, R158, R207 ;  /* 0x000000cf9edc7220 */ /* 0x000fe20000410000 */
[C---:B------:R-:W-:Y:S01]  /*0d60*/  FADD.FTZ R233, -R214.reuse, R103 ;  /* 0x00000067d6e97221 */ /* 0x040fe20000010100 */
[----:B------:R-:W-:Y:S01]  /*0d70*/  FADD.FTZ R211, -R214, R90 ;  /* 0x0000005ad6d37221 */ /* 0x000fe20000010100 */
[C---:B------:R-:W-:Y:S01]  /*0d80*/  FMUL.FTZ R224, R194.reuse, R209 ;  /* 0x000000d1c2e07220 */ /* 0x040fe20000410000 */
[----:B------:R-:W-:Y:S01]  /*0d90*/  FMUL.FTZ R103, R194, R193 ;  /* 0x000000c1c2677220 */ /* 0x000fe20000410000 */
[----:B------:R-:W-:Y:S01]  /*0da0*/  PRMT R200, R93, 0x7632, R200 ;  /* 0x000076325dc87816 */ /* 0x000fe200000000c8 */
[C---:B------:R-:W-:Y:S01]  /*0db0*/  FADD.FTZ R227, -R214.reuse, R100 ;  /* 0x00000064d6e37221 */ /* 0x040fe20000010100 */
[----:B------:R-:W-:Y:S01]  /*0dc0*/  PRMT R208, R95, 0x7632, R208 ;  /* 0x000076325fd07816 */ /* 0x000fe200000000d0 */
[C---:B------:R-:W-:Y:S01]  /*0dd0*/  FADD.FTZ R221, -R214.reuse, R97 ;  /* 0x00000061d6dd7221 */ /* 0x040fe20000010100 */
[C---:B------:R-:W-:Y:S01]  /*0de0*/  FADD.FTZ R219, -R214.reuse, R91 ;  /* 0x0000005bd6db7221 */ /* 0x040fe20000010100 */
[----:B------:R-:W-:Y:S01]  /*0df0*/  SHF.L.U32 R204, R93, 0x10, RZ ;  /* 0x000000105dcc7819 */ /* 0x000fe200000006ff */
[C---:B------:R-:W-:Y:S01]  /*0e00*/  FADD.FTZ R225, -R214.reuse, R99 ;  /* 0x00000063d6e17221 */ /* 0x040fe20000010100 */
[----:B------:R-:W-:Y:S01]  /*0e10*/  FADD.FTZ R235, -R214, R108 ;  /* 0x0000006cd6eb7221 */ /* 0x000fe20000010100 */
[----:B------:R-:W-:Y:S01]  /*0e20*/  PRMT R100, R116, 0x7632, R100 ;  /* 0x0000763274647816 */ /* 0x000fe20000000064 */
[-C--:B------:R-:W-:Y:S01]  /*0e30*/  FFMA.FTZ R155, R224, R111.reuse, R155 ;  /* 0x0000006fe09b7223 */ /* 0x080fe2000001009b */
[----:B------:R-:W-:Y:S01]  /*0e40*/  SHF.L.U32 R97, R116, 0x10, RZ ;  /* 0x0000001074617819 */ /* 0x000fe200000006ff */
[----:B------:R-:W-:Y:S01]  /*0e50*/  FADD.FTZ R154, R111, R154 ;  /* 0x0000009a6f9a7221 */ /* 0x000fe20000010000 */
[----:B------:R-:W-:Y:S01]  /*0e60*/  PRMT R90, R119, 0x7632, R90 ;  /* 0x00007632775a7816 */ /* 0x000fe2000000005a */
[----:B------:R-:W-:Y:S01]  /*0e70*/  FMUL.FTZ R111, R179, R111 ;  /* 0x0000006fb36f7220 */ /* 0x000fe20000410000 */
[----:B0-----:R-:W-:Y:S01]  /*0e80*/  SHF.L.U32 R172, R119, 0x10, RZ ;  /* 0x0000001077ac7819 */ /* 0x001fe200000006ff */
[----:B------:R-:W-:Y:S01]  /*0e90*/  FADD.FTZ R116, RZ, R220 ;  /* 0x000000dcff747221 */ /* 0x000fe20000010000 */
[----:B------:R-:W-:Y:S01]  /*0ea0*/  @P0 SHF.L.U32 R192, R198, 0x10, RZ ;  /* 0x00000010c6c00819 */ /* 0x000fe200000006ff */
[C---:B------:R-:W-:Y:S01]  /*0eb0*/  FADD.FTZ R237, -R214.reuse, R110 ;  /* 0x0000006ed6ed7221 */ /* 0x040fe20000010100 */
[----:B------:R-:W-:Y:S01]  /*0ec0*/  FADD.FTZ R201, -R214, R113 ;  /* 0x00000071d6c97221 */ /* 0x000fe20000010100 */
[----:B------:R-:W-:Y:S01]  /*0ed0*/  FFMA.FTZ R119, R103, R220, RZ ;  /* 0x000000dc67777223 */ /* 0x000fe200000100ff */
[----:B------:R-:W-:Y:S01]  /*0ee0*/  PRMT R198, R104, 0x7632, R198 ;  /* 0x0000763268c67816 */ /* 0x000fe200000000c6 */
[----:B------:R-:W-:Y:S01]  /*0ef0*/  FMUL.FTZ R222, R194, R211 ;  /* 0x000000d3c2de7220 */ /* 0x000fe20000410000 */
[----:B------:R-:W-:Y:S01]  /*0f00*/  SHF.L.U32 R205, R104, 0x10, RZ ;  /* 0x0000001068cd7819 */ /* 0x000fe200000006ff */
[----:B------:R-:W-:Y:S01]  /*0f10*/  FMUL.FTZ R219, R194, R219 ;  /* 0x000000dbc2db7220 */ /* 0x000fe20000410000 */
[----:B------:R-:W-:Y:S01]  /*0f20*/  SHF.L.U32 R99, R106, 0x10, RZ ;  /* 0x000000106a637819 */ /* 0x000fe200000006ff */
[----:B------:R-:W-:Y:S01]  /*0f30*/  FMUL.FTZ R104, R194, R225 ;  /* 0x000000e1c2687220 */ /* 0x000fe20000410000 */
[----:B------:R-:W-:Y:S01]  /*0f40*/  SHF.L.U32 R110, R200, 0x10, RZ ;  /* 0x00000010c86e7819 */ /* 0x000fe200000006ff */
[----:B------:R-:W-:Y:S01]  /*0f50*/  FMUL.FTZ R211, R194, R235 ;  /* 0x000000ebc2d37220 */ /* 0x000fe20000410000 */
[----:B------:R-:W-:Y:S01]  /*0f60*/  SHF.L.U32 R113, R208, 0x10, RZ ;  /* 0x00000010d0717819 */ /* 0x000fe200000006ff */
[----:B------:R-:W-:Y:S01]  /*0f70*/  FADD.FTZ R173, -R214, R112 ;  /* 0x00000070d6ad7221 */ /* 0x000fe20000010100 */
[----:B------:R-:W-:Y:S01]  /*0f80*/  FMUL.FTZ R195, R159, R204 ;  /* 0x000000cc9fc37220 */ /* 0x000fe20000410000 */
[----:B------:R-:W-:Y:S01]  /*0f90*/  FADD.FTZ R116, R116, R111 ;  /* 0x0000006f74747221 */ /* 0x000fe20000010000 */
[----:B------:R-:W-:Y:S01]  /*0fa0*/  SHF.L.U32 R210, R95, 0x10, RZ ;  /* 0x000000105fd27819 */ /* 0x000fe200000006ff */
[----:B------:R-:W-:Y:S01]  /*0fb0*/  FADD.FTZ R91, -R214, R121 ;  /* 0x00000079d65b7221 */ /* 0x000fe20000010100 */
        /* <DEDUP_REMOVED lines=12> */
[-C--:B------:R-:W-:Y:S01]  /*1080*/  FFMA.FTZ R149, R219, R110.reuse, R149 ;  /* 0x0000006edb957223 */ /* 0x080fe20000010095 */
[----:B------:R-:W-:Y:S01]  /*1090*/  SHF.L.U32 R217, R94, 0x10, RZ ;  /* 0x000000105ed97819 */ /* 0x000fe200000006ff */
[----:B------:R-:W-:Y:S01]  /*10a0*/  FADD.FTZ R148, R110, R148 ;  /* 0x000000946e947221 */ /* 0x000fe20000010000 */
[----:B------:R-:W-:Y:S01]  /*10b0*/  FADD.FTZ R138, R113, R138 ;  /* 0x0000008a718a7221 */ /* 0x000fe20000010000 */
[-C--:B------:R-:W-:Y:S01]  /*10c0*/  FFMA.FTZ R139, R104, R113.reuse, R139 ;  /* 0x00000071688b7223 */ /* 0x080fe2000001008b */
[----:B------:R-:W-:Y:S01]  /*10d0*/  FMUL.FTZ R102, R182, R113 ;  /* 0x00000071b6667220 */ /* 0x000fe20000410000 */
[----:B------:R-:W-:Y:S01]  /*10e0*/  FADD.FTZ R36, R99, R36 ;  /* 0x0000002463247221 */ /* 0x000fe20000010000 */
[-C--:B------:R-:W-:Y:S01]  /*10f0*/  FFMA.FTZ R132, R211, R99.reuse, R132 ;  /* 0x00000063d3847223 */ /* 0x080fe20000010084 */
[----:B------:R-:W-:Y:S01]  /*1100*/  FMUL.FTZ R214, R168, R99 ;  /* 0x00000063a8d67220 */ /* 0x000fe20000410000 */
        /* <DEDUP_REMOVED lines=8> */
[----:B------:R-:W-:Y:S01]  /*1190*/  FADD.FTZ R32, R97, R32 ;  /* 0x0000002061207221 */ /* 0x000fe20000010000 */
[-C--:B------:R-:W-:Y:S01]  /*11a0*/  FFMA.FTZ R128, R113, R97.reuse, R128 ;  /* 0x0000006171807223 */ /* 0x080fe20000010080 */
[----:B------:R-:W-:Y:S01]  /*11b0*/  FMUL.FTZ R116, R174, R97 ;  /* 0x00000061ae747220 */ /* 0x000fe20000410000 */
[----:B------:R-:W-:Y:S01]  /*11c0*/  FADD.FTZ R120, R99, R110 ;  /* 0x0000006e63787221 */ /* 0x000fe20000010000 */
[----:B------:R-:W-:Y:S01]  /*11d0*/  FMUL.FTZ R218, R194, R215 ;  /* 0x000000d7c2da7220 */ /* 0x000fe20000410000 */
[----:B------:R-:W-:Y:S01]  /*11e0*/  FFMA.FTZ R97, R219, R110, R118 ;  /* 0x0000006edb617223 */ /* 0x000fe20000010076 */
[C---:B------:R-:W-:Y:S01]  /*11f0*/  PRMT R98, R107.reuse, 0x7632, R98 ;  /* 0x000076326b627816 */ /* 0x040fe20000000062 */
[----:B------:R-:W-:Y:S01]  /*1200*/  FADD.FTZ R120, R120, R193 ;  /* 0x000000c178787221 */ /* 0x000fe20000010000 */
[----:B------:R-:W-:Y:S01]  /*1210*/  SHF.L.U32 R202, R107, 0x10, RZ ;  /* 0x000000106bca7819 */ /* 0x000fe200000006ff */
[----:B------:R-:W-:Y:S01]  /*1220*/  FMUL.FTZ R107, R181, R206 ;  /* 0x000000ceb56b7220 */ /* 0x000fe20000410000 */
[C---:B------:R-:W-:Y:S01]  /*1230*/  PRMT R96, R117.reuse, 0x7632, R96 ;  /* 0x0000763275607816 */ /* 0x040fe20000000060 */
[----:B------:R-:W-:Y:S01]  /*1240*/  FMUL.FTZ R200, R194, R221 ;  /* 0x000000ddc2c87220 */ /* 0x000fe20000410000 */
[----:B------:R-:W-:Y:S01]  /*1250*/  FFMA.FTZ R97, R218, R193, R97 ;  /* 0x000000c1da617223 */ /* 0x000fe20000010061 */
[----:B------:R-:W-:-:S02]  /*1260*/  IMAD.U32 R117, R117, 0x10000, RZ ;  /* 0x0001000075757824 */ /* 0x000fc400078e00ff */
[----:B------:R-:W-:Y:S01]  /*1270*/  FMUL.FTZ R115, R194, R203 ;  /* 0x000000cbc2737220 */ /* 0x000fe20000410000 */
[C---:B------:R-:W-:Y:S01]  /*1280*/  PRMT R196, R105.reuse, 0x7632, R196 ;  /* 0x0000763269c47816 */ /* 0x040fe200000000c4 */
[----:B------:R-:W-:Y:S01]  /*1290*/  FADD.FTZ R120, R120, R107 ;  /* 0x0000006b78787221 */ /* 0x000fe20000010000 */
[----:B------:R-:W-:Y:S01]  /*12a0*/  SHF.L.U32 R212, R105, 0x10, RZ ;  /* 0x0000001069d47819 */ /* 0x000fe200000006ff */
[-C--:B------:R-:W-:Y:S01]  /*12b0*/  FMUL.FTZ R105, R165, R210.reuse ;  /* 0x000000d2a5697220 */ /* 0x080fe20000410000 */
[----:B------:R-:W-:Y:S01]  /*12c0*/  PRMT R101, R106, 0x7632, R101 ;  /* 0x000076326a657816 */ /* 0x000fe20000000065 */
[----:B------:R-:W-:Y:S01]  /*12d0*/  FMUL.FTZ R106, R194, R223 ;  /* 0x000000dfc26a7220 */ /* 0x000fe20000410000 */
        /* <DEDUP_REMOVED lines=21> */
[----:B------:R-:W-:Y:S01]  /*1430*/  FADD.FTZ R122, R95, R210 ;  /* 0x000000d25f7a7221 */ /* 0x000fe20000010000 */
[----:B------:R-:W-:Y:S01]  /*1440*/  FMUL.FTZ R206, R194, R229 ;  /* 0x000000e5c2ce7220 */ /* 0x000fe20000410000 */
[----:B------:R-:W-:Y:S01]  /*1450*/  FFMA.FTZ R95, R207, R210, R120 ;  /* 0x000000d2cf5f7223 */ /* 0x000fe20000010078 */
[----:B------:R-:W-:Y:S01]  /*1460*/  SHF.L.U32 R196, R196, 0x10, RZ ;  /* 0x00000010c4c47819 */ /* 0x000fe200000006ff */
        /* <DEDUP_REMOVED lines=53> */
[----:B------:R-:W-:Y:S02]  /*17c0*/  FFMA.FTZ R90, R112, R119, R91 ;  /* 0x00000077705a7223 */ /* 0x000fe4000001005b */
[-C--:B------:R-:W-:Y:S01]  /*17d0*/  FFMA.FTZ R127, R114, R96.reuse, R127 ;  /* 0x00000060727f7223 */ /* 0x080fe2000001007f */
[----:B------:R-:W-:Y:S01]  /*17e0*/  FADD.FTZ R31, R96, R31 ;  /* 0x0000001f601f7221 */ /* 0x000fe20000010000 */
[----:B------:R-:W-:Y:S01]  /*17f0*/  FMUL.FTZ R123, R188, R96 ;  /* 0x00000060bc7b7220 */ /* 0x000fe20000410000 */
[----:B------:R-:W-:Y:S01]  /*1800*/  FADD.FTZ R96, R93, R118 ;  /* 0x000000765d607221 */ /* 0x000fe20000010000 */
[----:B------:R-:W-:Y:S01]  /*1810*/  FFMA.FTZ R91, R115, R118, R90 ;  /* 0x00000076735b7223 */ /* 0x000fe2000001005a */
[----:B------:R-:W-:Y:S02]  /*1820*/  SHF.L.U32 R94, R94, 0x10, RZ ;  /* 0x000000105e5e7819 */ /* 0x000fe400000006ff */
        /* <DEDUP_REMOVED lines=11> */
[----:B------:R-:W-:Y:S01]  /*18e0*/  SHF.R.U32.HI R88, RZ, 0x5, R170 ;  /* 0x00000005ff587819 */ /* 0x000fe200000116aa */
[----:B------:R-:W-:Y:S01]  /*18f0*/  FMUL.FTZ R172, R177, R172 ;  /* 0x000000acb1ac7220 */ /* 0x000fe20000410000 */
[----:B------:R-:W-:Y:S01]  /*1900*/  FADD.FTZ R89, R94, R171 ;  /* 0x000000ab5e597221 */ /* 0x000fe20000010000 */
[----:B------:R-:W-:Y:S01]  /*1910*/  FFMA.FTZ R90, R122, R171, R91 ;  /* 0x000000ab7a5a7223 */ /* 0x000fe2000001005b */
[----:B------:R-:W-:Y:S01]  /*1920*/  LOP3.LUT R92, R88, 0x7fffffc, RZ, 0xc0, !PT ;  /* 0x07fffffc585c7812 */ /* 0x000fe200078ec0ff */
[-C--:B------:R-:W-:Y:S01]  /*1930*/  FMUL.FTZ R173, R190, R97.reuse ;  /* 0x00000061bead7220 */ /* 0x080fe20000410000 */
        /* <DEDUP_REMOVED lines=8> */
[----:B------:R-:W-:Y:S01]  /*19c0*/  @!P4 IADD3 R92, R92, 0x4, RZ ;  /* 0x000000045c5cc810 */ /* 0x000fe20007ffe0ff */
        /* <DEDUP_REMOVED lines=21> */
.L_x_4337:
[----:B------:R-:W3:Y:S01]  /*1b20*/  S2R R96, SR_CgaCtaId ;  /* 0x0000000000607919 */ /* 0x000ee20000008800 */
[----:B------:R-:W-:Y:S01]  /*1b30*/  MOV R93, 0x400 ;  /* 0x00000400005d7802 */ /* 0x000fe20000000f00 */
[----:B------:R-:W4:Y:S01]  /*1b40*/  LDC.64 R108, c[0x0][0x220] ;  /* 0x00008800ff6c7b82 */ /* 0x000f220000000a00 */
[----:B------:R-:W-:Y:S01]  /*1b50*/  @!P1 LOP3.LUT R91, R88, 0x3, RZ, 0xc0, !PT ;  /* 0x00000003585b9812 */ /* 0x000fe200078ec0ff */
[----:B--2---:R-:W-:Y:S01]  /*1b60*/  FADD.FTZ R101, R94, R101 ;  /* 0x000000655e657221 */ /* 0x004fe20000010000 */
[----:B-1----:R-:W-:Y:S01]  /*1b70*/  FADD.FTZ R100, R90, R89 ;  /* 0x000000595a647221 */ /* 0x002fe20000010000 */
[----:B------:R-:W-:Y:S05]  /*1b80*/  WARPSYNC.ALL ;  /* 0x0000000000007948 */ /* 0x000fea0003800000 */
[----:B------:R-:W-:Y:S01]  /*1b90*/  @!P1 IADD3 R91, R92, R91, RZ ;  /* 0x0000005b5c5b9210 */ /* 0x000fe20007ffe0ff */
[----:B----4-:R-:W-:Y:S01]  /*1ba0*/  IMAD.WIDE.U32 R88, R199, 0x10, R108 ;  /* 0x00000010c7587825 */ /* 0x010fe200078e006c */
[----:B---3--:R-:W-:-:S04]  /*1bb0*/  LEA R93, R96, R93, 0x18 ;  /* 0x0000005d605d7211 */ /* 0x008fc800078ec0ff */
[----:B------:R-:W-:-:S05]  /*1bc0*/  @!P1 LEA R198, R91, R93, 0x3 ;  /* 0x0000005d5bc69211 */ /* 0x000fca00078e18ff */
[----:B------:R1:W-:Y:S01]  /*1bd0*/  @!P1 STS.64 [R198+0x3000], R100 ;  /* 0x00300064c6009388 */ /* 0x0003e20000000a00 */
[----:B------:R-:W-:Y:S06]  /*1be0*/  BAR.SYNC.DEFER_BLOCKING 0x0 ;  /* 0x0000000000007b1d */ /* 0x000fec0000010000 */
[----:B0-----:R-:W2:Y:S01]  /*1bf0*/  LDG.E.128 R88, desc[UR4][R88.64] ;  /* 0x0000000458587981 */ /* 0x001ea2000c1e1d00 */
[----:B------:R-:W-:Y:S02]  /*1c00*/  LEA R201, R92, R93, 0x3 ;  /* 0x0000005d5cc97211 */ /* 0x000fe400078e18ff */
[----:B-1----:R-:W-:-:S02]  /*1c10*/  CS2R R100, SRZ ;  /* 0x0000000000647805 */ /* 0x002fc4000001ff00 */
[----:B------:R-:W-:Y:S02]  /*1c20*/  ISETP.NE.U32.AND P2, PT, R160, RZ, PT ;  /* 0x000000ffa000720c */ /* 0x000fe40003f45070 */
[----:B-----5:R-:W-:Y:S01]  /*1c30*/  LOP3.LUT P6, RZ, R162, 0xff000000, RZ, 0xc0, !PT ;  /* 0xff000000a2ff7812 */ /* 0x020fe200078cc0ff */
[----:B------:R-:W0:Y:S01]  /*1c40*/  LDS.128 R92, [R201+0x3000] ;  /* 0x00300000c95c7984 */ /* 0x000e220000000c00 */
[----:B------:R-:W-:Y:S02]  /*1c50*/  ISETP.NE.AND.EX P2, PT, R161, RZ, PT, P2 ;  /* 0x000000ffa100720c */ /* 0x000fe40003f45320 */
[----:B------:R-:W-:Y:S02]  /*1c60*/  CS2R R160, SRZ ;  /* 0x0000000000a07805 */ /* 0x000fe4000001ff00 */
[----:B------:R-:W-:Y:S01]  /*1c70*/  LOP3.LUT P5, RZ, R163, 0xff, RZ, 0xc0, !PT ;  /* 0x000000ffa3ff7812 */ /* 0x000fe200078ac0ff */
        /* <DEDUP_REMOVED lines=14> */
[----:B------:R-:W-:Y:S01]  /*1d60*/  LOP3.LUT P3, RZ, R162, 0xff00, RZ, 0xc0, !PT ;  /* 0x0000ff00a2ff7812 */ /* 0x000fe2000786c0ff */
        /* <DEDUP_REMOVED lines=10> */
[----:B------:R-:W-:Y:S01]  /*1e10*/  @P1 SHF.L.U32 R95, R52, 0x10, RZ ;  /* 0x00000010345f1819 */ /* 0x000fe200000006ff */
[----:B------:R-:W-:Y:S01]  /*1e20*/  FADD.FTZ R219, R110, -R219 ;  /* 0x800000db6edb7221 */ /* 0x000fe20000010000 */
[----:B------:R-:W-:Y:S01]  /*1e30*/  @P2 FADD.FTZ R93, R56, R93 ;  /* 0x0000005d385d2221 */ /* 0x000fe20000010000 */
[----:B------:R-:W-:Y:S01]  /*1e40*/  @P2 FADD.FTZ R94, R57, R94 ;  /* 0x0000005e395e2221 */ /* 0x000fe20000010000 */
[----:B------:R-:W-:Y:S01]  /*1e50*/  @P3 PRMT R97, R52, 0x7632, R97 ;  /* 0x0000763234613816 */ /* 0x000fe20000000061 */
[----:B------:R-:W-:Y:S01]  /*1e60*/  FADD.FTZ R103, R193, -R218 ;  /* 0x800000dac1677221 */ /* 0x000fe20000010000 */
[----:B------:R-:W-:Y:S01]  /*1e70*/  FMUL.FTZ R92, R93, R192 ;  /* 0x000000c05d5c7220 */ /* 0x000fe20000410000 */
[----:B------:R-:W-:Y:S01]  /*1e80*/  MOV R193, RZ ;  /* 0x000000ff00c17202 */ /* 0x000fe20000000f00 */
[-C--:B------:R-:W-:Y:S01]  /*1e90*/  FFMA.FTZ R200, R200, R201.reuse, R198 ;  /* 0x000000c9c8c87223 */ /* 0x080fe200000100c6 */
[----:B------:R-:W-:Y:S01]  /*1ea0*/  @P3 SHF.L.U32 R97, R97, 0x10, RZ ;  /* 0x0000001061613819 */ /* 0x000fe200000006ff */
[----:B------:R-:W-:Y:S01]  /*1eb0*/  FMUL.FTZ R98, R92, UR11 ;  /* 0x0000000b5c627c20 */ /* 0x000fe20008410000 */
[----:B------:R-:W-:Y:S01]  /*1ec0*/  MOV R218, RZ ;  /* 0x000000ff00da7202 */ /* 0x000fe20000000f00 */
[----:B------:R-:W-:Y:S01]  /*1ed0*/  FADD.FTZ R107, R107, -R200 ;  /* 0x800000c86b6b7221 */ /* 0x000fe20000010000 */
[----:B------:R-:W-:Y:S01]  /*1ee0*/  FFMA.FTZ R106, R106, R201, R198 ;  /* 0x000000c96a6a7223 */ /* 0x000fe200000100c6 */
[----:B------:R-:W-:Y:S01]  /*1ef0*/  @P1 FMUL.FTZ R100, R98, R95 ;  /* 0x0000005f62641220 */ /* 0x000fe20000410000 */
[----:B------:R-:W-:Y:S01]  /*1f00*/  HFMA2.MMA R95, -RZ, RZ, 0, 0 ;  /* 0x00000000ff5f7435 */ /* 0x000fe200000001ff */
[----:B------:R-:W-:-:S02]  /*1f10*/  IMAD.MOV.U32 R200, RZ, RZ, RZ ;  /* 0x000000ffffc87224 */ /* 0x000fc400078e00ff */
[----:B------:R-:W-:-:S04]  /*1f20*/  FADD.FTZ R105, R105, -R106 ;  /* 0x8000006a69697221 */ /* 0x000fc80000010000 */
[----:B------:R-:W-:-:S04]  /*1f30*/  FMUL.FTZ R105, R194, R105 ;  /* 0x00000069c2697220 */ /* 0x000fc80000410000 */
[----:B------:R-:W-:Y:S01]  /*1f40*/  @P2 FADD.FTZ R105, R62, R105 ;  /* 0x000000693e692221 */ /* 0x000fe20000010000 */
[C---:B--2---:R-:W-:Y:S02]  /*1f50*/  @P1 SHF.L.U32 R92, R88.reuse, 0x10, RZ ;  /* 0x00000010585c1819 */ /* 0x044fe400000006ff */
[----:B------:R-:W-:Y:S01]  /*1f60*/  @P3 PRMT R96, R88, 0x7632, R96 ;  /* 0x0000763258603816 */ /* 0x000fe20000000060 */
[----:B------:R-:W-:Y:S01]  /*1f70*/  FMUL.FTZ R88, R94, R192 ;  /* 0x000000c05e587220 */ /* 0x000fe20000410000 */
[----:B------:R-:W-:Y:S01]  /*1f80*/  @P6 PRMT R99, R89, 0x7632, R99 ;  /* 0x0000763259636816 */ /* 0x000fe20000000063 */
[----:B------:R-:W-:Y:S01]  /*1f90*/  @P1 FMUL.FTZ R161, R98, R92 ;  /* 0x0000005c62a11220 */ /* 0x000fe20000410000 */
[----:B------:R-:W-:Y:S01]  /*1fa0*/  @P3 SHF.L.U32 R96, R96, 0x10, RZ ;  /* 0x0000001060603819 */ /* 0x000fe200000006ff */
[----:B------:R-:W-:Y:S01]  /*1fb0*/  FMUL.FTZ R88, R88, UR11 ;  /* 0x0000000b58587c20 */ /* 0x000fe20008410000 */
[----:B------:R-:W-:Y:S01]  /*1fc0*/  LOP3.LUT P1, RZ, R162, 0xff0000, RZ, 0xc0, !PT ;  /* 0x00ff0000a2ff7812 */ /* 0x000fe2000782c0ff */
[----:B------:R-:W-:-:S02]  /*1fd0*/  HFMA2.MMA R162, -RZ, RZ, 0, 0 ;  /* 0x00000000ffa27435 */ /* 0x000fc400000001ff */
[----:B------:R-:W-:Y:S01]  /*1fe0*/  @P3 FMUL.FTZ R95, R88, R97 ;  /* 0x00000061585f3220 */ /* 0x000fe20000410000 */
[----:B------:R-:W-:Y:S01]  /*1ff0*/  FMUL.FTZ R97, R194, R195 ;  /* 0x000000c3c2617220 */ /* 0x000fe20000410000 */
[----:B------:R-:W-:Y:S01]  /*2000*/  @P3 FMUL.FTZ R160, R88, R96 ;  /* 0x0000006058a03220 */ /* 0x000fe20000410000 */
[----:B------:R-:W-:Y:S01]  /*2010*/  FMUL.FTZ R96, R194, R219 ;  /* 0x000000dbc2607220 */ /* 0x000fe20000410000 */
[----:B------:R-:W-:Y:S01]  /*2020*/  LOP3.LUT P3, RZ, R163, 0xff00, RZ, 0xc0, !PT ;  /* 0x0000ff00a3ff7812 */ /* 0x000fe2000786c0ff */
[----:B------:R-:W-:Y:S01]  /*2030*/  @P2 FADD.FTZ R97, R58, R97 ;  /* 0x000000613a612221 */ /* 0x000fe20000010000 */
[----:B------:R-:W-:Y:S01]  /*2040*/  MOV R195, RZ ;  /* 0x000000ff00c37202 */ /* 0x000fe20000000f00 */
[----:B------:R-:W-:Y:S01]  /*2050*/  @P2 FADD.FTZ R96, R59, R96 ;  /* 0x000000603b602221 */ /* 0x000fe20000010000 */
[----:B------:R-:W-:Y:S01]  /*2060*/  F2FP.BF16.F32.PACK_AB R100, R95, R100 ;  /* 0x000000645f64723e */ /* 0x000fe200000010ff */
[-C--:B------:R-:W-:Y:S01]  /*2070*/  FMUL.FTZ R88, R97, R192.reuse ;  /* 0x000000c061587220 */ /* 0x080fe20000410000 */
[----:B------:R-:W-:Y:S01]  /*2080*/  @P1 SHF.L.U32 R89, R89, 0x10, RZ ;  /* 0x0000001059591819 */ /* 0x000fe200000006ff */
[----:B------:R-:W-:Y:S01]  /*2090*/  FMUL.FTZ R98, R96, R192 ;  /* 0x000000c060627220 */ /* 0x000fe20000410000 */
[----:B------:R-:W-:Y:S01]  /*20a0*/  @P1 SHF.L.U32 R92, R53, 0x10, RZ ;  /* 0x00000010355c1819 */ /* 0x000fe200000006ff */
[----:B------:R-:W-:Y:S01]  /*20b0*/  FMUL.FTZ R110, R88, UR11 ;  /* 0x0000000b586e7c20 */ /* 0x000fe20008410000 */
[----:B------:R-:W-:Y:S01]  /*20c0*/  @P6 SHF.L.U32 R88, R99, 0x10, RZ ;  /* 0x0000001063586819 */ /* 0x000fe200000006ff */
[----:B------:R-:W-:Y:S01]  /*20d0*/  FMUL.FTZ R99, R194, R103 ;  /* 0x00000067c2637220 */ /* 0x000fe20000410000 */
[----:B------:R-:W-:Y:S01]  /*20e0*/  FMUL.FTZ R111, R98, UR11 ;  /* 0x0000000b626f7c20 */ /* 0x000fe20008410000 */
[C---:B------:R-:W-:Y:S01]  /*20f0*/  @P1 FMUL.FTZ R193, R110.reuse, R89 ;  /* 0x000000596ec11220 */ /* 0x040fe20000410000 */
[----:B------:R-:W-:Y:S01]  /*2100*/  @P1 FMUL.FTZ R101, R110, R92 ;  /* 0x0000005c6e651220 */ /* 0x000fe20000410000 */
[----:B------:R-:W-:Y:S01]  /*2110*/  @P2 FADD.FTZ R99, R60, R99 ;  /* 0x000000633c632221 */ /* 0x000fe20000010000 */
[----:B------:R-:W-:Y:S01]  /*2120*/  HFMA2.MMA R92, -RZ, RZ, 0, 0 ;  /* 0x00000000ff5c7435 */ /* 0x000fe200000001ff */
[----:B------:R-:W-:Y:S01]  /*2130*/  @P5 SHF.L.U32 R98, R54, 0x10, RZ ;  /* 0x0000001036625819 */ /* 0x000fe200000006ff */
[----:B------:R-:W-:Y:S01]  /*2140*/  @P6 FMUL.FTZ R162, R111, R88 ;  /* 0x000000586fa26220 */ /* 0x000fe20000410000 */
[----:B------:R-:W-:Y:S01]  /*2150*/  FMUL.FTZ R89, R99, R192 ;  /* 0x000000c063597220 */ /* 0x000fe20000410000 */
[----:B------:R-:W-:-:S02]  /*2160*/  ISETP.NE.U32.AND P1, PT, RZ, UR12, PT ;  /* 0x0000000cff007c0c */ /* 0x000fc4000bf25070 */
[----:B------:R-:W-:Y:S01]  /*2170*/  @P6 PRMT R88, R53, 0x7632, R88 ;  /* 0x0000763235586816 */ /* 0x000fe20000000058 */
[----:B------:R-:W-:Y:S01]  /*2180*/  FMUL.FTZ R103, R89, UR11 ;  /* 0x0000000b59677c20 */ /* 0x000fe20008410000 */
[----:B------:R-:W-:Y:S02]  /*2190*/  ISETP.NE.AND.EX P1, PT, RZ, UR13, PT, P1 ;  /* 0x0000000dff007c0c */ /* 0x000fe4000bf25310 */
[----:B------:R-:W-:Y:S01]  /*21a0*/  @P6 SHF.L.U32 R88, R88, 0x10, RZ ;  /* 0x0000001058586819 */ /* 0x000fe200000006ff */
[----:B------:R-:W-:Y:S01]  /*21b0*/  @P5 FMUL.FTZ R92, R103, R98 ;  /* 0x00000062675c5220 */ /* 0x000fe20000410000 */
[----:B------:R-:W-:Y:S01]  /*21c0*/  FMUL.FTZ R98, R194, R107 ;  /* 0x0000006bc2627220 */ /* 0x000fe20000410000 */
[C---:B------:R-:W-:Y:S02]  /*21d0*/  @P5 SHF.L.U32 R89, R90.reuse, 0x10, RZ ;  /* 0x000000105a595819 */ /* 0x040fe400000006ff */
[----:B------:R-:W-:Y:S01]  /*21e0*/  @P6 FMUL.FTZ R218, R111, R88 ;  /* 0x000000586fda6220 */ /* 0x000fe20000410000 */
[----:B------:R-:W-:Y:S01]  /*21f0*/  @P2 FADD.FTZ R98, R61, R98 ;  /* 0x000000623d622221 */ /* 0x000fe20000010000 */
[----:B------:R-:W-:Y:S01]  /*2200*/  @P3 PRMT R90, R90, 0x7632, R90 ;  /* 0x000076325a5a3816 */ /* 0x000fe2000000005a */
[----:B------:R-:W-:Y:S01]  /*2210*/  @P5 FMUL.FTZ R195, R103, R89 ;  /* 0x0000005967c35220 */ /* 0x000fe20000410000 */
[----:B------:R-:W-:Y:S01]  /*2220*/  FFMA.FTZ R103, R104, R201, R198 ;  /* 0x000000c968677223 */ /* 0x000fe200000100c6 */
[----:B------:R-:W-:Y:S01]  /*2230*/  FMUL.FTZ R88, R98, R192 ;  /* 0x000000c062587220 */ /* 0x000fe20000410000 */
[----:B------:R-:W-:Y:S01]  /*2240*/  @P3 SHF.L.U32 R90, R90, 0x10, RZ ;  /* 0x000000105a5a3819 */ /* 0x000fe200000006ff */
[----:B------:R-:W0:Y:S01]  /*2250*/  @P1 LDC.64 R110, c[0x0][0x308] ;  /* 0x0000c200ff6e1b82 */ /* 0x000e220000000a00 */
[C---:B------:R-:W-:Y:S01]  /*2260*/  LOP3.LUT P6, RZ, R163.reuse, 0xff000000, RZ, 0xc0, !PT ;  /* 0xff000000a3ff7812 */ /* 0x040fe200078cc0ff */
[----:B------:R-:W-:Y:S01]  /*2270*/  FMUL.FTZ R221, R88, UR11 ;  /* 0x0000000b58dd7c20 */ /* 0x000fe20008410000 */
[----:B------:R-:W-:Y:S01]  /*2280*/  FADD.FTZ R107, R102, -R103 ;  /* 0x80000067666b7221 */ /* 0x000fe20000010000 */
[----:B------:R-:W-:Y:S01]  /*2290*/  LOP3.LUT P5, RZ, R163, 0xff0000, RZ, 0xc0, !PT ;  /* 0x00ff0000a3ff7812 */ /* 0x000fe200078ac0ff */
[----:B------:R-:W-:Y:S01]  /*22a0*/  HFMA2.MMA R103, -RZ, RZ, 0, 0 ;  /* 0x00000000ff677435 */ /* 0x000fe200000001ff */
[----:B------:R-:W-:Y:S01]  /*22b0*/  @P3 FMUL.FTZ R200, R221, R90 ;  /* 0x0000005addc83220 */ /* 0x000fe20000410000 */
[----:B------:R-:W-:Y:S01]  /*22c0*/  @P3 PRMT R90, R54, 0x7632, R90 ;  /* 0x00007632365a3816 */ /* 0x000fe2000000005a */
[----:B------:R-:W1:Y:S01]  /*22d0*/  LDC.64 R88, c[0x0][0x2f8] ;  /* 0x0000be00ff587b82 */ /* 0x000e620000000a00 */
[----:B------:R-:W-:Y:S01]  /*22e0*/  FMUL.FTZ R220, R194, R107 ;  /* 0x0000006bc2dc7220 */ /* 0x000fe20000410000 */
[----:B------:R-:W-:Y:S01]  /*22f0*/  FMUL.FTZ R102, R105, R192 ;  /* 0x000000c069667220 */ /* 0x000fe20000410000 */
[----:B------:R-:W-:Y:S01]  /*2300*/  @P3 SHF.L.U32 R90, R90, 0x10, RZ ;  /* 0x000000105a5a3819 */ /* 0x000fe200000006ff */
[----:B------:R-:W-:Y:S01]  /*2310*/  HFMA2.MMA R163, -RZ, RZ, 0, 0 ;  /* 0x00000000ffa37435 */ /* 0x000fe200000001ff */
[----:B------:R-:W-:Y:S01]  /*2320*/  @P2 FADD.FTZ R220, R63, R220 ;  /* 0x000000dc3fdc2221 */ /* 0x000fe20000010000 */
[----:B------:R-:W-:Y:S01]  /*2330*/  @P6 PRMT R219, R55, 0x7632, R219 ;  /* 0x0000763237db6816 */ /* 0x000fe200000000db */
[----:B------:R-:W-:Y:S01]  /*2340*/  FMUL.FTZ R223, R102, UR11 ;  /* 0x0000000b66df7c20 */ /* 0x000fe20008410000 */
[----:B------:R-:W-:Y:S01]  /*2350*/  @P3 FMUL.FTZ R103, R221, R90 ;  /* 0x0000005add673220 */ /* 0x000fe20000410000 */
[----:B------:R-:W-:Y:S01]  /*2360*/  FMUL.FTZ R107, R220, R192 ;  /* 0x000000c0dc6b7220 */ /* 0x000fe20000410000 */
[----:B------:R-:W-:-:S02]  /*2370*/  ISETP.NE.U32.AND P3, PT, RZ, UR12, PT ;  /* 0x0000000cff007c0c */ /* 0x000fc4000bf65070 */
[----:B------:R-:W-:Y:S01]  /*2380*/  @P5 SHF.L.U32 R106, R55, 0x10, RZ ;  /* 0x00000010376a5819 */ /* 0x000fe200000006ff */
[----:B------:R-:W-:Y:S01]  /*2390*/  FMUL.FTZ R222, R107, UR11 ;  /* 0x0000000b6bde7c20 */ /* 0x000fe20008410000 */
[----:B------:R-:W-:Y:S02]  /*23a0*/  @P6 SHF.L.U32 R219, R219, 0x10, RZ ;  /* 0x00000010dbdb6819 */ /* 0x000fe400000006ff */
[----:B------:R-:W-:Y:S01]  /*23b0*/  ISETP.NE.AND.EX P3, PT, RZ, UR13, PT, P3 ;  /* 0x0000000dff007c0c */ /* 0x000fe2000bf65330 */
[----:B0-----:R-:W-:Y:S01]  /*23c0*/  @P1 IMAD.WIDE.U32 R110, R199, 0x20, R110 ;  /* 0x00000020c76e1825 */ /* 0x001fe200078e006e */
[----:B------:R-:W-:-:S03]  /*23d0*/  MOV R104, RZ ;  /* 0x000000ff00687202 */ /* 0x000fc60000000f00 */
[----:B------:R-:W-:Y:S01]  /*23e0*/  @P5 FMUL.FTZ R104, R223, R106 ;  /* 0x0000006adf685220 */ /* 0x000fe20000410000 */
[----:B------:R-:W-:Y:S01]  /*23f0*/  @P6 FMUL.FTZ R163, R222, R219 ;  /* 0x000000dbdea36220 */ /* 0x000fe20000410000 */
[----:B------:R-:W-:Y:S02]  /*2400*/  F2FP.BF16.F32.PACK_AB R102, R103, R92 ;  /* 0x0000005c6766723e */ /* 0x000fe400000010ff */
[----:B------:R-:W-:Y:S01]  /*2410*/  SEL R92, R93, R80, P3 ;  /* 0x000000505d5c7207 */ /* 0x000fe20001800000 */
[----:B-1----:R-:W-:Y:S01]  /*2420*/  IMAD.WIDE.U32 R88, R199, 0x10, R88 ;  /* 0x00000010c7587825 */ /* 0x002fe200078e0058 */
[----:B------:R-:W-:Y:S02]  /*2430*/  SEL R93, R94, R81, P3 ;  /* 0x000000515e5d7207 */ /* 0x000fe40001800000 */
[----:B------:R-:W-:Y:S02]  /*2440*/  SEL R94, R97, R82, P3 ;  /* 0x00000052615e7207 */ /* 0x000fe40001800000 */
[----:B------:R-:W-:-:S02]  /*2450*/  SEL R95, R96, R83, P3 ;  /* 0x00000053605f7207 */ /* 0x000fc40001800000 */
[----:B------:R-:W-:Y:S02]  /*2460*/  SEL R96, R99, R84, P3 ;  /* 0x0000005463607207 */ /* 0x000fe40001800000 */
[----:B------:R-:W-:Y:S01]  /*2470*/  SEL R97, R98, R85, P3 ;  /* 0x0000005562617207 */ /* 0x000fe20001800000 */
[----:B------:R-:W-:Y:S01]  /*2480*/  @P1 STG.E.128 desc[UR4][R110.64], R92 ;  /* 0x0000005c6e001986 */ /* 0x000fe2000c101d04 */
[----:B------:R-:W-:Y:S02]  /*2490*/  SEL R98, R105, R86, P3 ;  /* 0x0000005669627207 */ /* 0x000fe40001800000 */
[----:B------:R-:W-:Y:S02]  /*24a0*/  SEL R99, R220, R87, P3 ;  /* 0x00000057dc637207 */ /* 0x000fe40001800000 */
[----:B------:R-:W-:Y:S01]  /*24b0*/  F2FP.BF16.F32.PACK_AB R103, R163, R104 ;  /* 0x00000068a367723e */ /* 0x000fe200000010ff */
[----:B------:R-:W-:Y:S01]  /*24c0*/  IMAD.WIDE.U32 R104, R197, 0x10, R108 ;  /* 0x00000010c5687825 */ /* 0x000fe200078e006c */
[----:B------:R-:W-:Y:S01]  /*24d0*/  F2FP.BF16.F32.PACK_AB R101, R218, R101 ;  /* 0x00000065da65723e */ /* 0x000fe200000010ff */
[----:B------:R0:W-:Y:S04]  /*24e0*/  @P1 STG.E.128 desc[UR4][R110.64+0x10], R96 ;  /* 0x000010606e001986 */ /* 0x0001e8000c101d04 */
[----:B------:R1:W-:Y:S04]  /*24f0*/  STG.E.128 desc[UR4][R88.64], R100 ;  /* 0x0000006458007986 */ /* 0x0003e8000c101d04 */
[----:B------:R-:W2:Y:S01]  /*2500*/  LDG.E.128 R104, desc[UR4][R104.64] ;  /* 0x0000000468687981 */ /* 0x000ea2000c1e1d00 */
[----:B------:R-:W-:Y:S01]  /*2510*/  @P5 SHF.L.U32 R90, R91, 0x10, RZ ;  /* 0x000000105b5a5819 */ /* 0x000fe200000006ff */
[----:B------:R-:W-:Y:S01]  /*2520*/  HFMA2.MMA R218, -RZ, RZ, 0, 0 ;  /* 0x00000000ffda7435 */ /* 0x000fe200000001ff */
[----:B------:R-:W-:Y:S01]  /*2530*/  MOV R163, RZ ;  /* 0x000000ff00a37202 */ /* 0x000fe20000000f00 */
[-CC-:B------:R-:W-:Y:S01]  /*2540*/  FFMA.FTZ R207, R207, R201.reuse, R198.reuse ;  /* 0x000000c9cfcf7223 */ /* 0x180fe200000100c6 */
[----:B------:R-:W-:Y:S01]  /*2550*/  @P6 PRMT R91, R91, 0x7632, R91 ;  /* 0x000076325b5b6816 */ /* 0x000fe2000000005b */
[----:B------:R-:W-:Y:S01]  /*2560*/  @P5 FMUL.FTZ R163, R223, R90 ;  /* 0x0000005adfa35220 */ /* 0x000fe20000410000 */
[----:B------:R-:W-:Y:S01]  /*2570*/  LOP3.LUT P5, RZ, R152, 0xff00, RZ, 0xc0, !PT ;  /* 0x0000ff0098ff7812 */ /* 0x000fe200078ac0ff */
[----:B------:R-:W-:Y:S01]  /*2580*/  FADD.FTZ R207, R210, -R207 ;  /* 0x800000cfd2cf7221 */ /* 0x000fe20000010000 */
[----:B------:R-:W-:Y:S01]  /*2590*/  @P6 SHF.L.U32 R91, R91, 0x10, RZ ;  /* 0x000000105b5b6819 */ /* 0x000fe200000006ff */
[----:B------:R-:W-:Y:S01]  /*25a0*/  FFMA.FTZ R206, R206, R201, R198 ;  /* 0x000000c9cece7223 */ /* 0x000fe200000100c6 */
[----:B------:R-:W-:Y:S01]  /*25b0*/  MOV R90, R152 ;  /* 0x00000098005a7202 */ /* 0x000fe20000000f00 */
[----:B------:R-:W-:Y:S01]  /*25c0*/  HFMA2.MMA R199, -RZ, RZ, 0, 0 ;  /* 0x00000000ffc77435 */ /* 0x000fe200000001ff */
[----:B0-----:R-:W-:Y:S01]  /*25d0*/  MOV R96, RZ ;  /* 0x000000ff00607202 */ /* 0x001fe20000000f00 */
[----:B------:R-:W-:Y:S01]  /*25e0*/  @P6 FMUL.FTZ R218, R222, R91 ;  /* 0x0000005bdeda6220 */ /* 0x000fe20000410000 */
[----:B------:R-:W-:Y:S01]  /*25f0*/  LOP3.LUT P6, RZ, R90, 0xff, RZ, 0xc0, !PT ;  /* 0x000000ff5aff7812 */ /* 0x000fe200078cc0ff */
[----:B-1----:R-:W-:Y:S01]  /*2600*/  FMUL.FTZ R89, R194, R207 ;  /* 0x000000cfc2597220 */ /* 0x002fe20000410000 */
[----:B------:R-:W-:Y:S01]  /*2610*/  FADD.FTZ R213, R213, -R206 ;  /* 0x800000ced5d57221 */ /* 0x000fe20000010000 */
[----:B------:R-:W-:Y:S01]  /*2620*/  FFMA.FTZ R208, R208, R201, R198 ;  /* 0x000000c9d0d07223 */ /* 0x000fe200000100c6 */
[----:B------:R-:W-:Y:S01]  /*2630*/  HFMA2.MMA R206, -RZ, RZ, 0, 0 ;  /* 0x00000000ffce7435 */ /* 0x000fe200000001ff */
[----:B------:R-:W-:Y:S01]  /*2640*/  @P5 PRMT R88, R48, 0x7632, R88 ;  /* 0x0000763230585816 */ /* 0x000fe20000000058 */
[----:B------:R-:W-:Y:S01]  /*2650*/  @P2 FADD.FTZ R89, R64, R89 ;  /* 0x0000005940592221 */ /* 0x000fe20000010000 */
[----:B------:R-:W-:Y:S01]  /*2660*/  FMUL.FTZ R90, R194, R213 ;  /* 0x000000d5c25a7220 */ /* 0x000fe20000410000 */
[----:B------:R-:W-:Y:S01]  /*2670*/  FFMA.FTZ R209, R209, R201, R198 ;  /* 0x000000c9d1d17223 */ /* 0x000fe200000100c6 */
[----:B------:R-:W-:Y:S01]  /*2680*/  @P5 SHF.L.U32 R95, R88, 0x10, RZ ;  /* 0x00000010585f5819 */ /* 0x000fe200000006ff */
[-C--:B------:R-:W-:Y:S01]  /*2690*/  FMUL.FTZ R88, R89, R192.reuse ;  /* 0x000000c059587220 */ /* 0x080fe20000410000 */
[----:B------:R-:W-:Y:S01]  /*26a0*/  @P2 FADD.FTZ R90, R65, R90 ;  /* 0x0000005a415a2221 */ /* 0x000fe20000010000 */
[----:B------:R-:W-:Y:S01]  /*26b0*/  FADD.FTZ R215, R215, -R208 ;  /* 0x800000d0d7d77221 */ /* 0x000fe20000010000 */
[----:B------:R-:W-:Y:S01]  /*26c0*/  @P6 SHF.L.U32 R92, R48, 0x10, RZ ;  /* 0x00000010305c6819 */ /* 0x000fe200000006ff */
[----:B------:R-:W-:Y:S01]  /*26d0*/  FMUL.FTZ R97, R88, UR11 ;  /* 0x0000000b58617c20 */ /* 0x000fe20008410000 */
[----:B------:R-:W-:Y:S01]  /*26e0*/  FMUL.FTZ R93, R90, R192 ;  /* 0x000000c05a5d7220 */ /* 0x000fe20000410000 */
[----:B------:R-:W-:Y:S01]  /*26f0*/  MOV R91, RZ ;  /* 0x000000ff005b7202 */ /* 0x000fe20000000f00 */
[----:B------:R-:W-:Y:S01]  /*2700*/  FADD.FTZ R209, R212, -R209 ;  /* 0x800000d1d4d17221 */ /* 0x000fe20000010000 */
[----:B------:R-:W-:Y:S01]  /*2710*/  @P6 FMUL.FTZ R96, R97, R92 ;  /* 0x0000005c61606220 */ /* 0x000fe20000410000 */
[----:B------:R-:W-:Y:S01]  /*2720*/  FMUL.FTZ R93, R93, UR11 ;  /* 0x0000000b5d5d7c20 */ /* 0x000fe20008410000 */
[----:B------:R-:W-:Y:S01]  /*2730*/  FMUL.FTZ R92, R194, R215 ;  /* 0x000000d7c25c7220 */ /* 0x000fe20000410000 */
[----:B------:R-:W-:Y:S01]  /*2740*/  HFMA2.MMA R207, -RZ, RZ, 0, 0 ;  /* 0x00000000ffcf7435 */ /* 0x000fe200000001ff */
[----:B------:R-:W-:Y:S01]  /*2750*/  FFMA.FTZ R211, R211, R201, R198 ;  /* 0x000000c9d3d37223 */ /* 0x000fe200000100c6 */
[----:B------:R-:W-:Y:S01]  /*2760*/  @P5 FMUL.FTZ R91, R93, R95 ;  /* 0x0000005f5d5b5220 */ /* 0x000fe20000410000 */
[----:B------:R-:W-:Y:S01]  /*2770*/  @P2 FADD.FTZ R92, R67, R92 ;  /* 0x0000005c435c2221 */ /* 0x000fe20000010000 */
[----:B------:R-:W-:Y:S01]  /*2780*/  MOV R88, RZ ;  /* 0x000000ff00587202 */ /* 0x000fe20000000f00 */
[----:B------:R-:W-:Y:S01]  /*2790*/  FFMA.FTZ R216, R216, R201, R198 ;  /* 0x000000c9d8d87223 */ /* 0x000fe200000100c6 */
[----:B------:R-:W-:Y:S01]  /*27a0*/  FADD.FTZ R211, R214, -R211 ;  /* 0x800000d3d6d37221 */ /* 0x000fe20000010000 */
[----:B------:R-:W-:Y:S01]  /*27b0*/  FMUL.FTZ R98, R92, R192 ;  /* 0x000000c05c627220 */ /* 0x000fe20000410000 */
[----:B------:R-:W-:Y:S01]  /*27c0*/  MOV R101, RZ ;  /* 0x000000ff00657202 */ /* 0x000fe20000000f00 */
[----:B------:R-:W-:Y:S01]  /*27d0*/  FADD.FTZ R217, R217, -R216 ;  /* 0x800000d8d9d97221 */ /* 0x000fe20000010000 */
[----:B------:R-:W-:Y:S01]  /*27e0*/  FMUL.FTZ R211, R194, R211 ;  /* 0x000000d3c2d37220 */ /* 0x000fe20000410000 */
[----:B------:R-:W-:Y:S01]  /*27f0*/  FMUL.FTZ R98, R98, UR11 ;  /* 0x0000000b62627c20 */ /* 0x000fe20008410000 */
[-CC-:B------:R-:W-:Y:S01]  /*2800*/  FFMA.FTZ R205, R205, R201.reuse, R198.reuse ;  /* 0x000000c9cdcd7223 */ /* 0x180fe200000100c6 */
[----:B------:R-:W-:Y:S01]  /*2810*/  FFMA.FTZ R204, R204, R201, R198 ;  /* 0x000000c9cccc7223 */ /* 0x000fe200000100c6 */
[----:B------:R-:W-:Y:S01]  /*2820*/  @P2 FADD.FTZ R211, R68, R211 ;  /* 0x000000d344d32221 */ /* 0x000fe20000010000 */
[----:B------:R-:W0:Y:S01]  /*2830*/  @P1 LDC.64 R110, c[0x0][0x308] ;  /* 0x0000c200ff6e1b82 */ /* 0x000e220000000a00 */
[----:B------:R-:W-:Y:S01]  /*2840*/  FADD.FTZ R205, R202, -R205 ;  /* 0x800000cdcacd7221 */ /* 0x000fe20000010000 */
[----:B------:R-:W-:Y:S01]  /*2850*/  FADD.FTZ R203, R203, -R204 ;  /* 0x800000cccbcb7221 */ /* 0x000fe20000010000 */
[----:B------:R-:W-:-:S02]  /*2860*/  F2FP.BF16.F32.PACK_AB R96, R91, R96 ;  /* 0x000000605b60723e */ /* 0x000fc400000010ff */
[----:B------:R-:W-:Y:S01]  /*2870*/  FMUL.FTZ R205, R194, R205 ;  /* 0x000000cdc2cd7220 */ /* 0x000fe20000410000 */
[----:B------:R-:W-:Y:S02]  /*2880*/  SEL R91, R92, R83, P3 ;  /* 0x000000535c5b7207 */ /* 0x000fe40001800000 */
[----:B------:R-:W-:Y:S01]  /*2890*/  SEL R92, R211, R84, P3 ;  /* 0x00000054d35c7207 */ /* 0x000fe20001800000 */
[----:B------:R-:W-:Y:S01]  /*28a0*/  @P2 FADD.FTZ R205, R70, R205 ;  /* 0x000000cd46cd2221 */ /* 0x000fe20000010000 */
[----:B0-----:R-:W-:Y:S01]  /*28b0*/  @P1 IMAD.WIDE.U32 R110, R197, 0x20, R110 ;  /* 0x00000020c56e1825 */ /* 0x001fe200078e006e */
[C---:B--2---:R-:W-:Y:S02]  /*28c0*/  @P5 PRMT R94, R104.reuse, 0x7632, R94 ;  /* 0x00007632685e5816 */ /* 0x044fe4000000005e */
[----:B------:R-:W-:Y:S02]  /*28d0*/  @P6 SHF.L.U32 R104, R104, 0x10, RZ ;  /* 0x0000001068686819 */ /* 0x000fe400000006ff */
[----:B------:R-:W-:-:S03]  /*28e0*/  @P5 SHF.L.U32 R94, R94, 0x10, RZ ;  /* 0x000000105e5e5819 */ /* 0x000fc600000006ff */
[----:B------:R-:W-:Y:S01]  /*28f0*/  @P6 FMUL.FTZ R199, R97, R104 ;  /* 0x0000006861c76220 */ /* 0x000fe20000410000 */
[C---:B------:R-:W-:Y:S01]  /*2900*/  LOP3.LUT P6, RZ, R152.reuse, 0xff000000, RZ, 0xc0, !PT ;  /* 0xff00000098ff7812 */ /* 0x040fe200078cc0ff */
[----:B------:R-:W-:Y:S01]  /*2910*/  @P5 FMUL.FTZ R206, R93, R94 ;  /* 0x0000005e5dce5220 */ /* 0x000fe20000410000 */
[----:B------:R-:W-:Y:S01]  /*2920*/  LOP3.LUT P5, RZ, R152, 0xff0000, RZ, 0xc0, !PT ;  /* 0x00ff000098ff7812 */ /* 0x000fe200078ac0ff */
[----:B------:R-:W-:Y:S01]  /*2930*/  FMUL.FTZ R93, R194, R209 ;  /* 0x000000d1c25d7220 */ /* 0x000fe20000410000 */
[----:B------:R-:W-:Y:S01]  /*2940*/  HFMA2.MMA R152, -RZ, RZ, 0, 0 ;  /* 0x00000000ff987435 */ /* 0x000fe200000001ff */
[----:B------:R-:W-:Y:S02]  /*2950*/  MOV R97, RZ ;  /* 0x000000ff00617202 */ /* 0x000fe40000000f00 */
[----:B------:R-:W-:Y:S01]  /*2960*/  CS2R R208, SRZ ;  /* 0x0000000000d07805 */ /* 0x000fe2000001ff00 */
[----:B------:R-:W-:-:S05]  /*2970*/  @P2 FADD.FTZ R93, R66, R93 ;  /* 0x0000005d425d2221 */ /* 0x000fca0000010000 */
[----:B------:R-:W-:Y:S02]  /*2980*/  @P6 PRMT R94, R49, 0x7632, R94 ;  /* 0x00007632315e6816 */ /* 0x000fe4000000005e */
[----:B------:R-:W-:Y:S02]  /*2990*/  @P6 PRMT R99, R105, 0x7632, R99 ;  /* 0x0000763269636816 */ /* 0x000fe40000000063 */
[----:B------:R-:W-:Y:S01]  /*29a0*/  @P6 SHF.L.U32 R100, R94, 0x10, RZ ;  /* 0x000000105e646819 */ /* 0x000fe200000006ff */
[----:B------:R-:W-:Y:S01]  /*29b0*/  FMUL.FTZ R94, R93, R192 ;  /* 0x000000c05d5e7220 */ /* 0x000fe20000410000 */
[----:B------:R-:W-:Y:S02]  /*29c0*/  @P6 SHF.L.U32 R99, R99, 0x10, RZ ;  /* 0x0000001063636819 */ /* 0x000fe400000006ff */
[----:B------:R-:W-:Y:S01]  /*29d0*/  @P5 SHF.L.U32 R95, R49, 0x10, RZ ;  /* 0x00000010315f5819 */ /* 0x000fe200000006ff */
[----:B------:R-:W-:Y:S01]  /*29e0*/  FMUL.FTZ R94, R94, UR11 ;  /* 0x0000000b5e5e7c20 */ /* 0x000fe20008410000 */
[----:B------:R-:W-:Y:S01]  /*29f0*/  @P5 SHF.L.U32 R105, R105, 0x10, RZ ;  /* 0x0000001069695819 */ /* 0x000fe200000006ff */
[C---:B------:R-:W-:Y:S01]  /*2a00*/  @P6 FMUL.FTZ R88, R98.reuse, R100 ;  /* 0x0000006462586220 */ /* 0x040fe20000410000 */
[----:B------:R-:W-:Y:S01]  /*2a10*/  @P6 FMUL.FTZ R152, R98, R99 ;  /* 0x0000006362986220 */ /* 0x000fe20000410000 */
[C---:B------:R-:W-:Y:S01]  /*2a20*/  LOP3.LUT P6, RZ, R153.reuse, 0xff00, RZ, 0xc0, !PT ;  /* 0x0000ff0099ff7812 */ /* 0x040fe200078cc0ff */
[C---:B------:R-:W-:Y:S01]  /*2a30*/  @P5 FMUL.FTZ R97, R94.reuse, R95 ;  /* 0x0000005f5e615220 */ /* 0x040fe20000410000 */
[----:B------:R-:W-:Y:S01]  /*2a40*/  @P5 FMUL.FTZ R207, R94, R105 ;  /* 0x000000695ecf5220 */ /* 0x000fe20000410000 */
[----:B------:R-:W-:Y:S01]  /*2a50*/  LOP3.LUT P5, RZ, R153, 0xff, RZ, 0xc0, !PT ;  /* 0x000000ff99ff7812 */ /* 0x000fe200078ac0ff */
[----:B------:R-:W-:Y:S01]  /*2a60*/  FMUL.FTZ R100, R194, R217 ;  /* 0x000000d9c2647220 */ /* 0x000fe20000410000 */
[----:B------:R-:W-:Y:S01]  /*2a70*/  FMUL.FTZ R94, R211, R192 ;  /* 0x000000c0d35e7220 */ /* 0x000fe20000410000 */
[----:B------:R-:W-:Y:S01]  /*2a80*/  HFMA2.MMA R98, -RZ, RZ, 0, 0 ;  /* 0x00000000ff627435 */ /* 0x000fe200000001ff */
[----:B------:R-:W-:Y:S01]  /*2a90*/  F2FP.BF16.F32.PACK_AB R97, R88, R97 ;  /* 0x000000615861723e */ /* 0x000fe200000010ff */
[----:B------:R-:W-:Y:S01]  /*2aa0*/  @P2 FADD.FTZ R100, R69, R100 ;  /* 0x0000006445642221 */ /* 0x000fe20000010000 */
[----:B------:R-:W-:Y:S01]  /*2ab0*/  FMUL.FTZ R94, R94, UR11 ;  /* 0x0000000b5e5e7c20 */ /* 0x000fe20008410000 */
[----:B------:R-:W-:-:S02]  /*2ac0*/  SEL R88, R89, R80, P3 ;  /* 0x0000005059587207 */ /* 0x000fc40001800000 */
[----:B------:R-:W-:Y:S01]  /*2ad0*/  FMUL.FTZ R99, R100, R192 ;  /* 0x000000c064637220 */ /* 0x000fe20000410000 */
[----:B------:R-:W-:Y:S02]  /*2ae0*/  @P6 PRMT R103, R50, 0x7632, R103 ;  /* 0x0000763232676816 */ /* 0x000fe40000000067 */
[----:B------:R-:W-:Y:S01]  /*2af0*/  @P6 PRMT R102, R106, 0x7632, R102 ;  /* 0x000076326a666816 */ /* 0x000fe20000000066 */
[----:B------:R-:W-:Y:S01]  /*2b00*/  FMUL.FTZ R99, R99, UR11 ;  /* 0x0000000b63637c20 */ /* 0x000fe20008410000 */
[----:B------:R-:W-:Y:S02]  /*2b10*/  @P5 SHF.L.U32 R95, R50, 0x10, RZ ;  /* 0x00000010325f5819 */ /* 0x000fe400000006ff */
[----:B------:R-:W-:Y:S02]  /*2b20*/  @P5 SHF.L.U32 R106, R106, 0x10, RZ ;  /* 0x000000106a6a5819 */ /* 0x000fe400000006ff */
[----:B------:R-:W-:Y:S01]  /*2b30*/  @P6 SHF.L.U32 R103, R103, 0x10, RZ ;  /* 0x0000001067676819 */ /* 0x000fe200000006ff */
[----:B------:R-:W-:Y:S01]  /*2b40*/  @P5 FMUL.FTZ R98, R94, R95 ;  /* 0x0000005f5e625220 */ /* 0x000fe20000410000 */
[----:B------:R-:W-:Y:S01]  /*2b50*/  @P6 SHF.L.U32 R102, R102, 0x10, RZ ;  /* 0x0000001066666819 */ /* 0x000fe200000006ff */
[----:B------:R-:W-:Y:S01]  /*2b60*/  @P5 FMUL.FTZ R209, R94, R106 ;  /* 0x0000006a5ed15220 */ /* 0x000fe20000410000 */
[----:B------:R-:W-:Y:S01]  /*2b70*/  LEA R104, P5, R197, UR14, 0x4 ;  /* 0x0000000ec5687c11 */ /* 0x000fe2000f8a20ff */
[----:B------:R-:W-:Y:S01]  /*2b80*/  @P6 FMUL.FTZ R101, R99, R103 ;  /* 0x0000006763656220 */ /* 0x000fe20000410000 */
[----:B------:R-:W-:Y:S01]  /*2b90*/  FMUL.FTZ R94, R205, R192 ;  /* 0x000000c0cd5e7220 */ /* 0x000fe20000410000 */
[----:B------:R-:W-:Y:S01]  /*2ba0*/  @P6 FMUL.FTZ R208, R99, R102 ;  /* 0x0000006663d06220 */ /* 0x000fe20000410000 */
[----:B------:R-:W-:Y:S01]  /*2bb0*/  LOP3.LUT P6, RZ, R153, 0xff000000, RZ, 0xc0, !PT ;  /* 0xff00000099ff7812 */ /* 0x000fe200078cc0ff */
[----:B------:R-:W-:Y:S01]  /*2bc0*/  FMUL.FTZ R102, R194, R203 ;  /* 0x000000cbc2667220 */ /* 0x000fe20000410000 */
[----:B------:R-:W-:Y:S01]  /*2bd0*/  LEA.HI.X R105, R197, UR15, RZ, 0x4, P5 ;  /* 0x0000000fc5697c11 */ /* 0x000fe2000a8f24ff */
[----:B------:R-:W-:Y:S01]  /*2be0*/  HFMA2.MMA R99, -RZ, RZ, 0, 0 ;  /* 0x00000000ff637435 */ /* 0x000fe200000001ff */
[----:B------:R-:W-:Y:S01]  /*2bf0*/  LOP3.LUT P5, RZ, R153, 0xff0000, RZ, 0xc0, !PT ;  /* 0x00ff000099ff7812 */ /* 0x000fe200078ac0ff */
[----:B------:R-:W-:Y:S01]  /*2c00*/  @P2 FADD.FTZ R102, R71, R102 ;  /* 0x0000006647662221 */ /* 0x000fe20000010000 */
[----:B------:R-:W-:Y:S01]  /*2c10*/  FMUL.FTZ R202, R94, UR11 ;  /* 0x0000000b5eca7c20 */ /* 0x000fe20008410000 */
[----:B------:R-:W-:Y:S01]  /*2c20*/  IMAD.MOV.U32 R106, RZ, RZ, RZ ;  /* 0x000000ffff6a7224 */ /* 0x000fe200078e00ff */
[----:B------:R-:W-:Y:S01]  /*2c30*/  SEL R89, R90, R81, P3 ;  /* 0x000000515a597207 */ /* 0x000fe20001800000 */
[----:B------:R-:W-:Y:S01]  /*2c40*/  FMUL.FTZ R103, R102, R192 ;  /* 0x000000c066677220 */ /* 0x000fe20000410000 */
[----:B------:R-:W-:-:S02]  /*2c50*/  SEL R90, R93, R82, P3 ;  /* 0x000000525d5a7207 */ /* 0x000fc40001800000 */
[----:B------:R-:W-:Y:S01]  /*2c60*/  SEL R93, R100, R85, P3 ;  /* 0x00000055645d7207 */ /* 0x000fe20001800000 */
[----:B------:R-:W-:Y:S01]  /*2c70*/  FMUL.FTZ R204, R103, UR11 ;  /* 0x0000000b67cc7c20 */ /* 0x000fe20008410000 */
[----:B------:R-:W-:Y:S01]  /*2c80*/  @P6 PRMT R153, R51, 0x7632, R153 ;  /* 0x0000763233996816 */ /* 0x000fe20000000099 */
[----:B------:R0:W-:Y:S01]  /*2c90*/  @P1 STG.E.128 desc[UR4][R110.64], R88 ;  /* 0x000000586e001986 */ /* 0x0001e2000c101d04 */
[----:B------:R-:W-:Y:S02]  /*2ca0*/  SEL R94, R205, R86, P3 ;  /* 0x00000056cd5e7207 */ /* 0x000fe40001800000 */
[----:B------:R-:W-:Y:S02]  /*2cb0*/  @P5 SHF.L.U32 R95, R51, 0x10, RZ ;  /* 0x00000010335f5819 */ /* 0x000fe400000006ff */
[----:B------:R-:W-:Y:S02]  /*2cc0*/  @P6 SHF.L.U32 R153, R153, 0x10, RZ ;  /* 0x0000001099996819 */ /* 0x000fe400000006ff */
[----:B------:R-:W-:Y:S01]  /*2cd0*/  F2FP.BF16.F32.PACK_AB R98, R101, R98 ;  /* 0x000000626562723e */ /* 0x000fe200000010ff */
[----:B------:R-:W-:Y:S01]  /*2ce0*/  @P5 FMUL.FTZ R99, R202, R95 ;  /* 0x0000005fca635220 */ /* 0x000fe20000410000 */
[----:B------:R-:W-:Y:S01]  /*2cf0*/  SEL R95, R102, R87, P3 ;  /* 0x00000057665f7207 */ /* 0x000fe20001800000 */
[----:B------:R-:W-:Y:S01]  /*2d00*/  @P6 FMUL.FTZ R106, R204, R153 ;  /* 0x00000099cc6a6220 */ /* 0x000fe20000410000 */
[----:B------:R-:W-:-:S03]  /*2d10*/  IMAD.WIDE.U32 R100, R191, 0x10, R108 ;  /* 0x00000010bf647825 */ /* 0x000fc600078e006c */
[----:B------:R1:W-:Y:S01]  /*2d20*/  @P1 STG.E.128 desc[UR4][R110.64+0x10], R92 ;  /* 0x0000105c6e001986 */ /* 0x0003e2000c101d04 */
[----:B------:R-:W-:Y:S01]  /*2d30*/  F2FP.BF16.F32.PACK_AB R99, R106, R99 ;  /* 0x000000636a63723e */ /* 0x000fe200000010ff */
[-CC-:B------:R-:W-:Y:S01]  /*2d40*/  FFMA.FTZ R113, R113, R201.reuse, R198.reuse ;  /* 0x000000c971717223 */ /* 0x180fe200000100c6 */
[-CC-:B------:R-:W-:Y:S01]  /*2d50*/  FFMA.FTZ R117, R117, R201.reuse, R198.reuse ;  /* 0x000000c975757223 */ /* 0x180fe200000100c6 */
[--C-:B------:R-:W-:Y:S01]  /*2d60*/  FFMA.FTZ R115, R115, R201, R198.reuse ;  /* 0x000000c973737223 */ /* 0x100fe200000100c6 */
[----:B0-----:R-:W0:Y:S01]  /*2d70*/  @P1 LDC.64 R88, c[0x0][0x308] ;  /* 0x0000c200ff581b82 */ /* 0x001e220000000a00 */
[----:B------:R2:W-:Y:S04]  /*2d80*/  STG.E.128 desc[UR4][R104.64], R96 ;  /* 0x0000006068007986 */ /* 0x0005e8000c101d04 */
[----:B------:R-:W3:Y:S01]  /*2d90*/  LDG.E.128 R100, desc[UR4][R100.64] ;  /* 0x0000000464647981 */ /* 0x000ee2000c1e1d00 */
[C---:B------:R-:W-:Y:S01]  /*2da0*/  @P5 SHF.L.U32 R108, R107.reuse, 0x10, RZ ;  /* 0x000000106b6c5819 */ /* 0x040fe200000006ff */
[----:B------:R-:W-:Y:S01]  /*2db0*/  FADD.FTZ R113, R116, -R113 ;  /* 0x8000007174717221 */ /* 0x000fe20000010000 */
[----:B------:R-:W-:Y:S01]  /*2dc0*/  MOV R153, R144 ;  /* 0x0000009000997202 */ /* 0x000fe20000000f00 */
[----:B------:R-:W-:Y:S01]  /*2dd0*/  HFMA2.MMA R106, -RZ, RZ, 0, 0 ;  /* 0x00000000ff6a7435 */ /* 0x000fe200000001ff */
[----:B------:R-:W-:Y:S01]  /*2de0*/  @P6 PRMT R109, R107, 0x7632, R109 ;  /* 0x000076326b6d6816 */ /* 0x000fe2000000006d */
[----:B------:R-:W-:Y:S01]  /*2df0*/  FMUL.FTZ R113, R194, R113 ;  /* 0x00000071c2717220 */ /* 0x000fe20000410000 */
[----:B------:R-:W-:Y:S01]  /*2e00*/  MOV R107, RZ ;  /* 0x000000ff006b7202 */ /* 0x000fe20000000f00 */
[----:B------:R-:W-:Y:S01]  /*2e10*/  @P5 FMUL.FTZ R107, R202, R108 ;  /* 0x0000006cca6b5220 */ /* 0x000fe20000410000 */
[----:B------:R-:W-:Y:S01]  /*2e20*/  LOP3.LUT P5, RZ, R153, 0xff, RZ, 0xc0, !PT ;  /* 0x000000ff99ff7812 */ /* 0x000fe200078ac0ff */
[----:B------:R-:W-:Y:S01]  /*2e30*/  @P2 FADD.FTZ R113, R72, R113 ;  /* 0x0000007148712221 */ /* 0x000fe20000010000 */
[----:B------:R-:W-:Y:S01]  /*2e40*/  @P6 SHF.L.U32 R109, R109, 0x10, RZ ;  /* 0x000000106d6d6819 */ /* 0x000fe200000006ff */
[----:B------:R-:W-:Y:S01]  /*2e50*/  FADD.FTZ R117, R120, -R117 ;  /* 0x8000007578757221 */ /* 0x000fe20000010000 */
[----:B-1----:R-:W-:Y:S01]  /*2e60*/  CS2R R94, SRZ ;  /* 0x00000000005e7805 */ /* 0x002fe2000001ff00 */
[----:B------:R-:W-:Y:S01]  /*2e70*/  FMUL.FTZ R90, R113, R192 ;  /* 0x000000c0715a7220 */ /* 0x000fe20000410000 */
[----:B------:R-:W-:Y:S01]  /*2e80*/  FADD.FTZ R115, R118, -R115 ;  /* 0x8000007376737221 */ /* 0x000fe20000010000 */
[----:B------:R-:W-:Y:S01]  /*2e90*/  @P6 FMUL.FTZ R106, R204, R109 ;  /* 0x0000006dcc6a6220 */ /* 0x000fe20000410000 */
[----:B------:R-:W-:Y:S01]  /*2ea0*/  LOP3.LUT P6, RZ, R144, 0xff0000, RZ, 0xc0, !PT ;  /* 0x00ff000090ff7812 */ /* 0x000fe200078cc0ff */
[----:B------:R-:W-:Y:S01]  /*2eb0*/  FMUL.FTZ R90, R90, UR11 ;  /* 0x0000000b5a5a7c20 */ /* 0x000fe20008410000 */
[-CC-:B------:R-:W-:Y:S01]  /*2ec0*/  FFMA.FTZ R112, R112, R201.reuse, R198.reuse ;  /* 0x000000c970707223 */ /* 0x180fe200000100c6 */
[-CC-:B------:R-:W-:Y:S01]  /*2ed0*/  FFMA.FTZ R114, R114, R201.reuse, R198.reuse ;  /* 0x000000c972727223 */ /* 0x180fe200000100c6 */
[-CC-:B------:R-:W-:Y:S01]  /*2ee0*/  FFMA.FTZ R122, R122, R201.reuse, R198.reuse ;  /* 0x000000c97a7a7223 */ /* 0x180fe200000100c6 */
[----:B------:R-:W-:Y:S01]  /*2ef0*/  @P5 SHF.L.U32 R92, R44, 0x10, RZ ;  /* 0x000000102c5c5819 */ /* 0x000fe200000006ff */
[--C-:B------:R-:W-:Y:S01]  /*2f00*/  FFMA.FTZ R121, R121, R201, R198.reuse ;  /* 0x000000c979797223 */ /* 0x100fe200000100c6 */
[----:B------:R-:W-:Y:S01]  /*2f10*/  FMUL.FTZ R117, R194, R117 ;  /* 0x00000075c2757220 */ /* 0x000fe20000410000 */
[----:B------:R-:W-:Y:S01]  /*2f20*/  FFMA.FTZ R196, R196, R201, R198 ;  /* 0x000000c9c4c47223 */ /* 0x000fe200000100c6 */
[----:B------:R-:W-:Y:S01]  /*2f30*/  FMUL.FTZ R115, R194, R115 ;  /* 0x00000073c2737220 */ /* 0x000fe20000410000 */
[----:B------:R-:W-:Y:S01]  /*2f40*/  @P5 FMUL.FTZ R94, R90, R92 ;  /* 0x0000005c5a5e5220 */ /* 0x000fe20000410000 */
[----:B------:R-:W-:Y:S01]  /*2f50*/  FADD.FTZ R119, R119, -R112 ;  /* 0x8000007077777221 */ /* 0x000fe20000010000 */
[----:B------:R-:W-:Y:S01]  /*2f60*/  FADD.FTZ R123, R123, -R114 ;  /* 0x800000727b7b7221 */ /* 0x000fe20000010000 */
[----:B------:R-:W-:Y:S01]  /*2f70*/  FADD.FTZ R171, R171, -R122 ;  /* 0x8000007aabab7221 */ /* 0x000fe20000010000 */
[----:B------:R-:W-:Y:S01]  /*2f80*/  FADD.FTZ R121, R172, -R121 ;  /* 0x80000079ac797221 */ /* 0x000fe20000010000 */
[----:B------:R-:W-:Y:S01]  /*2f90*/  @P2 FADD.FTZ R117, R76, R117 ;  /* 0x000000754c752221 */ /* 0x000fe20000010000 */
[----:B------:R-:W-:Y:S01]  /*2fa0*/  FADD.FTZ R173, R173, -R196 ;  /* 0x800000c4adad7221 */ /* 0x000fe20000010000 */
[----:B------:R-:W-:Y:S01]  /*2fb0*/  @P2 FADD.FTZ R115, R74, R115 ;  /* 0x000000734a732221 */ /* 0x000fe20000010000 */
[C---:B--2---:R-:W-:Y:S01]  /*2fc0*/  FMUL.FTZ R96, R194.reuse, R119 ;  /* 0x00000077c2607220 */ /* 0x044fe20000410000 */
[C---:B------:R-:W-:Y:S01]  /*2fd0*/  FMUL.FTZ R104, R194.reuse, R123 ;  /* 0x0000007bc2687220 */ /* 0x040fe20000410000 */
[C---:B------:R-:W-:Y:S01]  /*2fe0*/  FMUL.FTZ R108, R194.reuse, R171 ;  /* 0x000000abc26c7220 */ /* 0x040fe20000410000 */
[C---:B------:R-:W-:Y:S01]  /*2ff0*/  FMUL.FTZ R121, R194.reuse, R121 ;  /* 0x00000079c2797220 */ /* 0x040fe20000410000 */
[----:B------:R-:W-:Y:S01]  /*3000*/  FMUL.FTZ R194, R194, R173 ;  /* 0x000000adc2c27220 */ /* 0x000fe20000410000 */
[----:B------:R-:W-:Y:S01]  /*3010*/  SEL R84, R117, R84, P3 ;  /* 0x0000005475547207 */ /* 0x000fe20001800000 */
[-C--:B------:R-:W-:Y:S01]  /*3020*/  FMUL.FTZ R93, R115, R192.reuse ;  /* 0x000000c0735d7220 */ /* 0x080fe20000410000 */
[----:B------:R-:W-:Y:S01]  /*3030*/  FMUL.FTZ R117, R117, R192 ;  /* 0x000000c075757220 */ /* 0x000fe20000410000 */
[----:B------:R-:W-:Y:S01]  /*3040*/  @P6 SHF.L.U32 R97, R45, 0x10, RZ ;  /* 0x000000102d616819 */ /* 0x000fe200000006ff */
[----:B------:R-:W-:Y:S01]  /*3050*/  @P2 FADD.FTZ R96, R73, R96 ;  /* 0x0000006049602221 */ /* 0x000fe20000010000 */
[----:B------:R-:W-:Y:S01]  /*3060*/  @P2 FADD.FTZ R104, R75, R104 ;  /* 0x000000684b682221 */ /* 0x000fe20000010000 */
[----:B------:R-:W-:Y:S01]  /*3070*/  @P2 FADD.FTZ R108, R77, R108 ;  /* 0x0000006c4d6c2221 */ /* 0x000fe20000010000 */
[----:B------:R-:W-:Y:S01]  /*3080*/  @P2 FADD.FTZ R121, R78, R121 ;  /* 0x000000794e792221 */ /* 0x000fe20000010000 */
[----:B------:R-:W-:Y:S01]  /*3090*/  @P2 FADD.FTZ R194, R79, R194 ;  /* 0x000000c24fc22221 */ /* 0x000fe20000010000 */
[----:B------:R-:W-:Y:S01]  /*30a0*/  FMUL.FTZ R93, R93, UR11 ;  /* 0x0000000b5d5d7c20 */ /* 0x000fe20008410000 */
[----:B------:R-:W-:Y:S01]  /*30b0*/  FMUL.FTZ R117, R117, UR11 ;  /* 0x0000000b75757c20 */ /* 0x000fe20008410000 */
[----:B------:R-:W-:-:S02]  /*30c0*/  CS2R R98, SRZ ;  /* 0x0000000000627805 */ /* 0x000fc4000001ff00 */
[----:B------:R-:W-:Y:S01]  /*30d0*/  LOP3.LUT P2, RZ, R144, 0xff00, RZ, 0xc0, !PT ;  /* 0x0000ff0090ff7812 */ /* 0x000fe2000784c0ff */
[----:B------:R-:W-:Y:S01]  /*30e0*/  @P6 FMUL.FTZ R98, R93, R97 ;  /* 0x000000615d626220 */ /* 0x000fe20000410000 */
[----:B------:R-:W-:Y:S01]  /*30f0*/  MOV R105, RZ ;  /* 0x000000ff00697202 */ /* 0x000fe20000000f00 */
[----:B0-----:R-:W-:Y:S01]  /*3100*/  @P1 IMAD.WIDE.U32 R88, R191, 0x20, R88 ;  /* 0x00000020bf581825 */ /* 0x001fe200078e0058 */
[----:B------:R-:W-:Y:S01]  /*3110*/  SEL R80, R113, R80, P3 ;  /* 0x0000005071507207 */ /* 0x000fe20001800000 */
[----:B------:R-:W-:Y:S01]  /*3120*/  HFMA2.MMA R109, -RZ, RZ, 0, 0 ;  /* 0x00000000ff6d7435 */ /* 0x000fe200000001ff */
[----:B------:R-:W-:Y:S01]  /*3130*/  SEL R82, R115, R82, P3 ;  /* 0x0000005273527207 */ /* 0x000fe20001800000 */
[----:B------:R-:W-:Y:S01]  /*3140*/  HFMA2.MMA R97, -RZ, RZ, 0, 0 ;  /* 0x00000000ff617435 */ /* 0x000fe200000001ff */
[C---:B------:R-:W-:Y:S01]  /*3150*/  SEL R81, R96.reuse, R81, P3 ;  /* 0x0000005160517207 */ /* 0x040fe20001800000 */
[-C--:B------:R-:W-:Y:S01]  /*3160*/  FMUL.FTZ R96, R96, R192.reuse ;  /* 0x000000c060607220 */ /* 0x080fe20000410000 */
[C---:B------:R-:W-:Y:S01]  /*3170*/  SEL R83, R104.reuse, R83, P3 ;  /* 0x0000005368537207 */ /* 0x040fe20001800000 */
[----:B------:R-:W-:Y:S01]  /*3180*/  FMUL.FTZ R104, R104, R192 ;  /* 0x000000c068687220 */ /* 0x000fe20000410000 */
[----:B------:R-:W-:Y:S01]  /*3190*/  SEL R85, R108, R85, P3 ;  /* 0x000000556c557207 */ /* 0x000fe20001800000 */
[----:B------:R-:W-:Y:S01]  /*31a0*/  FMUL.FTZ R113, R96, UR11 ;  /* 0x0000000b60717c20 */ /* 0x000fe20008410000 */
[C---:B------:R-:W-:Y:S01]  /*31b0*/  SEL R86, R121.reuse, R86, P3 ;  /* 0x0000005679567207 */ /* 0x040fe20001800000 */
[----:B------:R-:W-:Y:S01]  /*31c0*/  @P1 STG.E.128 desc[UR4][R88.64], R80 ;  /* 0x0000005058001986 */ /* 0x000fe2000c101d04 */
[----:B------:R-:W-:Y:S01]  /*31d0*/  SEL R87, R194, R87, P3 ;  /* 0x00000057c2577207 */ /* 0x000fe20001800000 */
[-C--:B------:R-:W-:Y:S01]  /*31e0*/  FMUL.FTZ R108, R108, R192.reuse ;  /* 0x000000c06c6c7220 */ /* 0x080fe20000410000 */
[----:B------:R-:W-:Y:S01]  /*31f0*/  LOP3.LUT P3, RZ, R144, 0xff000000, RZ, 0xc0, !PT ;  /* 0xff00000090ff7812 */ /* 0x000fe2000786c0ff */
[-C--:B------:R-:W-:Y:S01]  /*3200*/  FMUL.FTZ R121, R121, R192.reuse ;  /* 0x000000c079797220 */ /* 0x080fe20000410000 */
[----:B------:R-:W-:Y:S01]  /*3210*/  FMUL.FTZ R192, R194, R192 ;  /* 0x000000c0c2c07220 */ /* 0x000fe20000410000 */
[----:B------:R0:W-:Y:S01]  /*3220*/  @P1 STG.E.128 desc[UR4][R88.64+0x10], R84 ;  /* 0x0000105458001986 */ /* 0x0001e2000c101d04 */
[----:B------:R-:W-:Y:S01]  /*3230*/  LOP3.LUT P1, RZ, R145, 0xff00, RZ, 0xc0, !PT ;  /* 0x0000ff0091ff7812 */ /* 0x000fe2000782c0ff */
[----:B------:R-:W-:Y:S01]  /*3240*/  HFMA2.MMA R111, -RZ, RZ, 0, 0 ;  /* 0x00000000ff6f7435 */ /* 0x000fe200000001ff */
[----:B------:R-:W-:Y:S01]  /*3250*/  FMUL.FTZ R114, R104, UR11 ;  /* 0x0000000b68727c20 */ /* 0x000fe20008410000 */
[----:B------:R-:W-:Y:S01]  /*3260*/  FMUL.FTZ R108, R108, UR11 ;  /* 0x0000000b6c6c7c20 */ /* 0x000fe20008410000 */
[----:B------:R-:W-:Y:S01]  /*3270*/  FMUL.FTZ R121, R121, UR11 ;  /* 0x0000000b79797c20 */ /* 0x000fe20008410000 */
[----:B------:R-:W-:Y:S01]  /*3280*/  FMUL.FTZ R192, R192, UR11 ;  /* 0x0000000bc0c07c20 */ /* 0x000fe20008410000 */
[----:B------:R-:W-:Y:S01]  /*3290*/  MOV R96, RZ ;  /* 0x000000ff00607202 */ /* 0x000fe20000000f00 */
[----:B------:R-:W-:Y:S01]  /*32a0*/  FADD.FTZ R11, R106, R11 ;  /* 0x0000000b6a0b7221 */ /* 0x000fe20000010000 */
[----:B------:R-:W-:Y:S01]  /*32b0*/  IADD3 R157, R157, UR16, RZ ;  /* 0x000000109d9d7c10 */ /* 0x000fe2000fffe0ff */
        /* <DEDUP_REMOVED lines=8> */
[----:B0-----:R-:W-:Y:S01]  /*3340*/  @P3 PRMT R88, R45, 0x7632, R88 ;  /* 0x000076322d583816 */ /* 0x001fe20000000058 */
[----:B------:R-:W-:Y:S01]  /*3350*/  FADD.FTZ R19, R218, R19 ;  /* 0x00000013da137221 */ /* 0x000fe20000010000 */
[----:B------:R-:W-:Y:S01]  /*3360*/  MOV R89, RZ ;  /* 0x000000ff00597202 */ /* 0x000fe20000000f00 */
[----:B------:R-:W-:Y:S01]  /*3370*/  FADD.FTZ R16, R199, R16 ;  /* 0x00000010c7107221 */ /* 0x000fe20000010000 */
[----:B------:R-:W-:Y:S01]  /*3380*/  @P3 SHF.L.U32 R88, R88, 0x10, RZ ;  /* 0x0000001058583819 */ /* 0x000fe200000006ff */
[----:B------:R-:W-:Y:S01]  /*3390*/  FADD.FTZ R14, R207, R14 ;  /* 0x0000000ecf0e7221 */ /* 0x000fe20000010000 */
[----:B------:R-:W-:Y:S01]  /*33a0*/  FADD.FTZ R12, R209, R12 ;  /* 0x0000000cd10c7221 */ /* 0x000fe20000010000 */
[----:B------:R-:W-:Y:S01]  /*33b0*/  FADD.FTZ R10, R107, R10 ;  /* 0x0000000a6b0a7221 */ /* 0x000fe20000010000 */
[----:B------:R-:W-:Y:S01]  /*33c0*/  FADD.FTZ R17, R206, R17 ;  /* 0x00000011ce117221 */ /* 0x000fe20000010000 */
[----:B------:R-:W-:Y:S01]  /*33d0*/  @P3 FMUL.FTZ R89, R114, R88 ;  /* 0x0000005872593220 */ /* 0x000fe20000410000 */
[----:B------:R-:W-:Y:S01]  /*33e0*/  FADD.FTZ R15, R152, R15 ;  /* 0x0000000f980f7221 */ /* 0x000fe20000010000 */
[----:B------:R-:W-:Y:S01]  /*33f0*/  FADD.FTZ R13, R208, R13 ;  /* 0x0000000dd00d7221 */ /* 0x000fe20000010000 */
[----:B------:R-:W-:-:S02]  /*3400*/  SEL R196, RZ, 0x1, P4 ;  /* 0x00000001ffc47807 */ /* 0x000fc40002000000 */
[----:B------:R-:W-:Y:S01]  /*3410*/  F2FP.BF16.F32.PACK_AB R89, R89, R98 ;  /* 0x000000625959723e */ /* 0x000fe200000010ff */
[----:B------:R-:W-:Y:S01]  /*3420*/  HFMA2.MMA R98, -RZ, RZ, 0, 0 ;  /* 0x00000000ff627435 */ /* 0x000fe200000001ff */
[----:B---3--:R-:W-:-:S05]  /*3430*/  @P5 SHF.L.U32 R91, R100, 0x10, RZ ;  /* 0x00000010645b5819 */ /* 0x008fca00000006ff */
[----:B------:R-:W-:Y:S01]  /*3440*/  @P5 FMUL.FTZ R95, R90, R91 ;  /* 0x0000005b5a5f5220 */ /* 0x000fe20000410000 */
[----:B------:R-:W-:Y:S02]  /*3450*/  LOP3.LUT P5, RZ, R145, 0xff, RZ, 0xc0, !PT ;  /* 0x000000ff91ff7812 */ /* 0x000fe400078ac0ff */
[----:B------:R-:W-:Y:S01]  /*3460*/  @P6 SHF.L.U32 R90, R101, 0x10, RZ ;  /* 0x00000010655a6819 */ /* 0x000fe200000006ff */
[----:B------:R-:W-:Y:S01]  /*3470*/  FADD.FTZ R8, R95, R8 ;  /* 0x000000085f087221 */ /* 0x000fe20000010000 */
[----:B------:R-:W-:-:S03]  /*3480*/  @P3 PRMT R101, R101, 0x7632, R101 ;  /* 0x0000763265653816 */ /* 0x000fc60000000065 */
[----:B------:R-:W-:Y:S01]  /*3490*/  @P6 FMUL.FTZ R99, R93, R90 ;  /* 0x0000005a5d636220 */ /* 0x000fe20000410000 */
[----:B------:R-:W-:Y:S02]  /*34a0*/  @P2 PRMT R90, R44, 0x7632, R90 ;  /* 0x000076322c5a2816 */ /* 0x000fe4000000005a */
[----:B------:R-:W-:Y:S01]  /*34b0*/  @P3 SHF.L.U32 R101, R101, 0x10, RZ ;  /* 0x0000001065653819 */ /* 0x000fe200000006ff */
[----:B------:R-:W-:Y:S01]  /*34c0*/  FADD.FTZ R6, R99, R6 ;  /* 0x0000000663067221 */ /* 0x000fe20000010000 */
[----:B------:R-:W-:Y:S02]  /*34d0*/  @P2 SHF.L.U32 R90, R90, 0x10, RZ ;  /* 0x000000105a5a2819 */ /* 0x000fe400000006ff */
[----:B------:R-:W-:Y:S02]  /*34e0*/  @P5 SHF.L.U32 R92, R46, 0x10, RZ ;  /* 0x000000102e5c5819 */ /* 0x000fe400000006ff */
[----:B------:R-:W-:Y:S01]  /*34f0*/  @P5 SHF.L.U32 R91, R102, 0x10, RZ ;  /* 0x00000010665b5819 */ /* 0x000fe200000006ff */
[----:B------:R-:W-:Y:S01]  /*3500*/  @P2 FMUL.FTZ R97, R113, R90 ;  /* 0x0000005a71612220 */ /* 0x000fe20000410000 */
[----:B------:R-:W-:Y:S01]  /*3510*/  HFMA2.MMA R90, -RZ, RZ, 0, 0 ;  /* 0x00000000ff5a7435 */ /* 0x000fe200000001ff */
[----:B------:R-:W-:Y:S01]  /*3520*/  @P5 FMUL.FTZ R105, R117, R92 ;  /* 0x0000005c75695220 */ /* 0x000fe20000410000 */
[----:B------:R-:W-:Y:S01]  /*3530*/  LEA R92, P6, R191, UR14, 0x4 ;  /* 0x0000000ebf5c7c11 */ /* 0x000fe2000f8c20ff */
[----:B------:R-:W-:Y:S01]  /*3540*/  @P5 FMUL.FTZ R109, R117, R91 ;  /* 0x0000005b756d5220 */ /* 0x000fe20000410000 */
[----:B------:R-:W-:-:S02]  /*3550*/  LOP3.LUT P5, RZ, R145, 0xff0000, RZ, 0xc0, !PT ;  /* 0x00ff000091ff7812 */ /* 0x000fc400078ac0ff */
[----:B------:R-:W-:Y:S01]  /*3560*/  LEA.HI.X R93, R191, UR15, RZ, 0x4, P6 ;  /* 0x0000000fbf5d7c11 */ /* 0x000fe2000b0f24ff */
[----:B------:R-:W-:Y:S01]  /*3570*/  FADD.FTZ R4, R109, R4 ;  /* 0x000000046d047221 */ /* 0x000fe20000010000 */
[----:B------:R-:W-:Y:S02]  /*3580*/  LOP3.LUT P6, RZ, R145, 0xff000000, RZ, 0xc0, !PT ;  /* 0xff00000091ff7812 */ /* 0x000fe400078cc0ff */
[----:B------:R-:W-:Y:S02]  /*3590*/  @P1 PRMT R91, R46, 0x7632, R91 ;  /* 0x000076322e5b1816 */ /* 0x000fe4000000005b */
[----:B------:R-:W-:Y:S02]  /*35a0*/  F2FP.BF16.F32.PACK_AB R88, R97, R94 ;  /* 0x0000005e6158723e */ /* 0x000fe400000010ff */
[----:B------:R-:W-:Y:S02]  /*35b0*/  @P1 SHF.L.U32 R91, R91, 0x10, RZ ;  /* 0x000000105b5b1819 */ /* 0x000fe400000006ff */
[----:B------:R-:W-:-:S02]  /*35c0*/  @P1 PRMT R102, R102, 0x7632, R102 ;  /* 0x0000763266661816 */ /* 0x000fc40000000066 */
[C---:B------:R-:W-:Y:S01]  /*35d0*/  @P5 SHF.L.U32 R110, R47.reuse, 0x10, RZ ;  /* 0x000000102f6e5819 */ /* 0x040fe200000006ff */
[----:B------:R-:W-:Y:S01]  /*35e0*/  @P1 FMUL.FTZ R90, R108, R91 ;  /* 0x0000005b6c5a1220 */ /* 0x000fe20000410000 */
[----:B------:R-:W-:Y:S02]  /*35f0*/  @P1 SHF.L.U32 R102, R102, 0x10, RZ ;  /* 0x0000001066661819 */ /* 0x000fe400000006ff */
[----:B------:R-:W-:Y:S01]  /*3600*/  @P6 PRMT R100, R47, 0x7632, R100 ;  /* 0x000076322f646816 */ /* 0x000fe20000000064 */
[----:B------:R-:W-:Y:S01]  /*3610*/  @P5 FMUL.FTZ R96, R121, R110 ;  /* 0x0000006e79605220 */ /* 0x000fe20000410000 */
[----:B------:R-:W-:Y:S01]  /*3620*/  F2FP.BF16.F32.PACK_AB R90, R90, R105 ;  /* 0x000000695a5a723e */ /* 0x000fe200000010ff */
[----:B------:R-:W-:Y:S01]  /*3630*/  @P1 FMUL.FTZ R98, R108, R102 ;  /* 0x000000666c621220 */ /* 0x000fe20000410000 */
[----:B------:R-:W-:Y:S02]  /*3640*/  @P6 SHF.L.U32 R112, R100, 0x10, RZ ;  /* 0x0000001064706819 */ /* 0x000fe400000006ff */
[----:B------:R-:W-:Y:S01]  /*3650*/  ISETP.GE.AND P1, PT, R157, UR17, PT ;  /* 0x000000119d007c0c */ /* 0x000fe2000bf26270 */
[----:B------:R-:W-:Y:S01]  /*3660*/  FADD.FTZ R5, R98, R5 ;  /* 0x0000000562057221 */ /* 0x000fe20000010000 */
[----:B------:R-:W-:Y:S01]  /*3670*/  @P5 SHF.L.U32 R104, R103, 0x10, RZ ;  /* 0x0000001067685819 */ /* 0x000fe200000006ff */
[----:B------:R-:W-:Y:S01]  /*3680*/  @P6 FMUL.FTZ R111, R192, R112 ;  /* 0x00000070c06f6220 */ /* 0x000fe20000410000 */
[----:B------:R-:W-:-:S02]  /*3690*/  @P2 PRMT R100, R100, 0x7632, R100 ;  /* 0x0000763264642816 */ /* 0x000fc40000000064 */
[----:B------:R-:W-:Y:S02]  /*36a0*/  @P6 PRMT R103, R103, 0x7632, R103 ;  /* 0x0000763267676816 */ /* 0x000fe40000000067 */
[----:B------:R-:W-:Y:S02]  /*36b0*/  F2FP.BF16.F32.PACK_AB R91, R111, R96 ;  /* 0x000000606f5b723e */ /* 0x000fe400000010ff */
[----:B------:R-:W-:Y:S02]  /*36c0*/  CS2R R96, SRZ ;  /* 0x0000000000607805 */ /* 0x000fe4000001ff00 */
[----:B------:R-:W-:Y:S01]  /*36d0*/  @P2 SHF.L.U32 R100, R100, 0x10, RZ ;  /* 0x0000001064642819 */ /* 0x000fe200000006ff */
[----:B------:R-:W-:Y:S01]  /*36e0*/  @P5 FMUL.FTZ R97, R121, R104 ;  /* 0x0000006879615220 */ /* 0x000fe20000410000 */
[----:B------:R-:W-:Y:S01]  /*36f0*/  @P6 SHF.L.U32 R103, R103, 0x10, RZ ;  /* 0x0000001067676819 */ /* 0x000fe200000006ff */
[----:B------:R0:W-:Y:S01]  /*3700*/  STG.E.128 desc[UR4][R92.64], R88 ;  /* 0x000000585c007986 */ /* 0x0001e2000c101d04 */
[----:B------:R-:W-:Y:S01]  /*3710*/  MOV R94, RZ ;  /* 0x000000ff005e7202 */ /* 0x000fe20000000f00 */
[----:B------:R-:W-:Y:S01]  /*3720*/  @P2 FMUL.FTZ R94, R113, R100 ;  /* 0x00000064715e2220 */ /* 0x000fe20000410000 */
[----:B------:R-:W-:Y:S01]  /*3730*/  @P3 FMUL.FTZ R96, R114, R101 ;  /* 0x0000006572603220 */ /* 0x000fe20000410000 */
[----:B------:R-:W-:Y:S01]  /*3740*/  @P6 FMUL.FTZ R106, R192, R103 ;  /* 0x00000067c06a6220 */ /* 0x000fe20000410000 */
[----:B------:R-:W-:Y:S01]  /*3750*/  FADD.FTZ R2, R97, R2 ;  /* 0x0000000261027221 */ /* 0x000fe20000010000 */
[----:B------:R-:W-:Y:S01]  /*3760*/  FADD.FTZ R9, R94, R9 ;  /* 0x000000095e097221 */ /* 0x000fe20000010000 */
[----:B------:R-:W-:Y:S01]  /*3770*/  FADD.FTZ R7, R96, R7 ;  /* 0x0000000760077221 */ /* 0x000fe20000010000 */
[----:B------:R-:W-:Y:S01]  /*3780*/  FADD.FTZ R3, R106, R3 ;  /* 0x000000036a037221 */ /* 0x000fe20000010000 */
[----:B------:R-:W-:Y:S06]  /*3790*/  @!P1 BRA `(.L_x_4326) ;  /* 0xffffffd000589947 */ /* 0x000fec000383ffff */
        /* <DEDUP_REMOVED lines=47> */
[----:B------:R-:W-:-:S07]  /*3a90*/  MOV R67, R3 ;  /* 0x0000000300437202 */ /* 0x000fce0000000f00 */
.L_x_4324:
        /* <DEDUP_REMOVED lines=30> */
.L_x_4325:
[----:B------:R-:W-:Y:S01]  /*3c80*/  HFMA2.MMA R99, -RZ, RZ, 0, 9.5367431640625e-07 ;  /* 0x00000010ff637435 */ /* 0x000fe200000001ff */
[----:B------:R-:W-:Y:S02]  /*3c90*/  MOV R100, R94 ;  /* 0x0000005e00647202 */ /* 0x000fe40000000f00 */
[----:B------:R-:W-:Y:S02]  /*3ca0*/  MOV R108, 0x1f ;  /* 0x0000001f006c7802 */ /* 0x000fe40000000f00 */
[----:B------:R-:W-:-:S07]  /*3cb0*/  MOV R97, 0xffffffff ;  /* 0xffffffff00617802 */ /* 0x000fce0000000f00 */
[----:B-----5:R-:W-:Y:S05]  /*3cc0*/  WARPSYNC.COLLECTIVE R97, `(.L_x_4327) ;  /* 0x0000000061087348 */ /* 0x020fea0003c00000 */
[----:B------:R0:W1:Y:S02]  /*3cd0*/  SHFL.DOWN P2, R101, R100, R99, R108 ;  /* 0x0800006364657389 */ /* 0x000064000004006c */
[----:B01---5:R-:W-:Y:S01]  /*3ce0*/  ENDCOLLECTIVE ;  /* 0x000000000000791b */ /* 0x023fe20003800000 */
.L_x_4327:
[----:B------:R-:W-:Y:S02]  /*3cf0*/  MOV R100, R90 ;  /* 0x0000005a00647202 */ /* 0x000fe40000000f00 */
[----:B------:R-:W-:-:S07]  /*3d00*/  MOV R89, R101 ;  /* 0x0000006500597202 */ /* 0x000fce0000000f00 */
[----:B------:R-:W-:Y:S05]  /*3d10*/  WARPSYNC.COLLECTIVE R97, `(.L_x_4328) ;  /* 0x0000000061087348 */ /* 0x000fea0003c00000 */
[----:B------:R0:W1:Y:S02]  /*3d20*/  SHFL.DOWN P2, R101, R100, R99, R108 ;  /* 0x0800006364657389 */ /* 0x000064000004006c */
[----:B01----:R-:W-:Y:S01]  /*3d30*/  ENDCOLLECTIVE ;  /* 0x000000000000791b */ /* 0x003fe20003800000 */
.L_x_4328:
[----:B------:R-:W-:Y:S01]  /*3d40*/  FADD.FTZ R89, R94, R89 ;  /* 0x000000595e597221 */ /* 0x000fe20000010000 */
[----:B------:R-:W-:-:S04]  /*3d50*/  HFMA2.MMA R99, -RZ, RZ, 0, 4.76837158203125e-07 ;  /* 0x00000008ff637435 */ /* 0x000fc800000001ff */
[----:B------:R-:W-:Y:S02]  /*3d60*/  MOV R100, R89 ;  /* 0x0000005900647202 */ /* 0x000fe40000000f00 */
[----:B------:R-:W-:-:S07]  /*3d70*/  MOV R91, R101 ;  /* 0x00000065005b7202 */ /* 0x000fce0000000f00 */
[----:B------:R-:W-:Y:S05]  /*3d80*/  WARPSYNC.COLLECTIVE R97, `(.L_x_4329) ;  /* 0x0000000061087348 */ /* 0x000fea0003c00000 */
[----:B------:R0:W1:Y:S02]  /*3d90*/  SHFL.DOWN P2, R101, R100, R99, R108 ;  /* 0x0800006364657389 */ /* 0x000064000004006c */
[----:B01----:R-:W-:Y:S01]  /*3da0*/  ENDCOLLECTIVE ;  /* 0x000000000000791b */ /* 0x003fe20003800000 */
.L_x_4329:
[----:B------:R-:W-:-:S05]  /*3db0*/  FADD.FTZ R91, R90, R91 ;  /* 0x0000005b5a5b7221 */ /* 0x000fca0000010000 */
[----:B------:R-:W-:Y:S02]  /*3dc0*/  MOV R100, R91 ;  /* 0x0000005b00647202 */ /* 0x000fe40000000f00 */
[----:B------:R-:W-:-:S07]  /*3dd0*/  MOV R96, R101 ;  /* 0x0000006500607202 */ /* 0x000fce0000000f00 */
[----:B------:R-:W-:Y:S05]  /*3de0*/  WARPSYNC.COLLECTIVE R97, `(.L_x_4330) ;  /* 0x0000000061087348 */ /* 0x000fea0003c00000 */
[----:B------:R0:W1:Y:S02]  /*3df0*/  SHFL.DOWN P2, R101, R100, R99, R108 ;  /* 0x0800006364657389 */ /* 0x000064000004006c */
[----:B01----:R-:W-:Y:S01]  /*3e00*/  ENDCOLLECTIVE ;  /* 0x000000000000791b */ /* 0x003fe20003800000 */
.L_x_4330:
[----:B------:R-:W-:Y:S01]  /*3e10*/  FADD.FTZ R96, R89, R96 ;  /* 0x0000006059607221 */ /* 0x000fe20000010000 */
[----:B------:R-:W-:-:S04]  /*3e20*/  HFMA2.MMA R99, -RZ, RZ, 0, 2.384185791015625e-07 ;  /* 0x00000004ff637435 */ /* 0x000fc800000001ff */
[----:B------:R-:W-:Y:S02]  /*3e30*/  MOV R100, R96 ;  /* 0x0000006000647202 */ /* 0x000fe40000000f00 */
[----:B------:R-:W-:-:S07]  /*3e40*/  MOV R98, R101 ;  /* 0x0000006500627202 */ /* 0x000fce0000000f00 */
[----:B------:R-:W-:Y:S05]  /*3e50*/  WARPSYNC.COLLECTIVE R97, `(.L_x_4331) ;  /* 0x0000000061087348 */ /* 0x000fea0003c00000 */
[----:B------:R0:W1:Y:S02]  /*3e60*/  SHFL.DOWN P2, R101, R100, R99, R108 ;  /* 0x0800006364657389 */ /* 0x000064000004006c */
[----:B01----:R-:W-:Y:S01]  /*3e70*/  ENDCOLLECTIVE ;  /* 0x000000000000791b */ /* 0x003fe20003800000 */
.L_x_4331:
[----:B------:R-:W-:-:S05]  /*3e80*/  FADD.FTZ R98, R91, R98 ;  /* 0x000000625b627221 */ /* 0x000fca0000010000 */
[----:B------:R-:W-:Y:S02]  /*3e90*/  MOV R100, R98 ;  /* 0x0000006200647202 */ /* 0x000fe40000000f00 */
[----:B------:R-:W-:-:S07]  /*3ea0*/  MOV R93, R101 ;  /* 0x00000065005d7202 */ /* 0x000fce0000000f00 */
[----:B------:R-:W-:Y:S05]  /*3eb0*/  WARPSYNC.COLLECTIVE R97, `(.L_x_4332) ;  /* 0x0000000061087348 */ /* 0x000fea0003c00000 */
[----:B------:R0:W1:Y:S02]  /*3ec0*/  SHFL.DOWN P2, R101, R100, R99, R108 ;  /* 0x0800006364657389 */ /* 0x000064000004006c */
[----:B01----:R-:W-:Y:S01]  /*3ed0*/  ENDCOLLECTIVE ;  /* 0x000000000000791b */ /* 0x003fe20003800000 */
.L_x_4332:
[----:B------:R-:W-:Y:S01]  /*3ee0*/  FADD.FTZ R93, R96, R93 ;  /* 0x0000005d605d7221 */ /* 0x000fe20000010000 */
[----:B------:R-:W-:-:S04]  /*3ef0*/  HFMA2.MMA R99, -RZ, RZ, 0, 1.1920928955078125e-07 ;  /* 0x00000002ff637435 */ /* 0x000fc800000001ff */
[----:B------:R-:W-:Y:S02]  /*3f00*/  MOV R100, R93 ;  /* 0x0000005d00647202 */ /* 0x000fe40000000f00 */
[----:B------:R-:W-:-:S07]  /*3f10*/  MOV R95, R101 ;  /* 0x00000065005f7202 */ /* 0x000fce0000000f00 */
[----:B------:R-:W-:Y:S05]  /*3f20*/  WARPSYNC.COLLECTIVE R97, `(.L_x_4333) ;  /* 0x0000000061087348 */ /* 0x000fea0003c00000 */
[----:B------:R0:W1:Y:S02]  /*3f30*/  SHFL.DOWN P2, R101, R100, R99, R108 ;  /* 0x0800006364657389 */ /* 0x000064000004006c */
[----:B01----:R-:W-:Y:S01]  /*3f40*/  ENDCOLLECTIVE ;  /* 0x000000000000791b */ /* 0x003fe20003800000 */
.L_x_4333:
[----:B------:R-:W-:-:S05]  /*3f50*/  FADD.FTZ R95, R98, R95 ;  /* 0x0000005f625f7221 */ /* 0x000fca0000010000 */
[----:B------:R-:W-:Y:S02]  /*3f60*/  MOV R100, R95 ;  /* 0x0000005f00647202 */ /* 0x000fe40000000f00 */
[----:B------:R-:W-:-:S07]  /*3f70*/  MOV R90, R101 ;  /* 0x00000065005a7202 */ /* 0x000fce0000000f00 */
[----:B------:R-:W-:Y:S05]  /*3f80*/  WARPSYNC.COLLECTIVE R97, `(.L_x_4334) ;  /* 0x0000000061087348 */ /* 0x000fea0003c00000 */
[----:B------:R0:W1:Y:S02]  /*3f90*/  SHFL.DOWN P2, R101, R100, R99, R108 ;  /* 0x0800006364657389 */ /* 0x000064000004006c */
[----:B01----:R-:W-:Y:S01]  /*3fa0*/  ENDCOLLECTIVE ;  /* 0x000000000000791b */ /* 0x003fe20003800000 */
.L_x_4334:
[----:B------:R-:W-:Y:S01]  /*3fb0*/  FADD.FTZ R90, R93, R90 ;  /* 0x0000005a5d5a7221 */ /* 0x000fe20000010000 */
[----:B------:R-:W-:-:S04]  /*3fc0*/  HFMA2.MMA R99, -RZ, RZ, 0, 5.9604644775390625e-08 ;  /* 0x00000001ff637435 */ /* 0x000fc800000001ff */
[----:B------:R-:W-:Y:S02]  /*3fd0*/  MOV R100, R90 ;  /* 0x0000005a00647202 */ /* 0x000fe40000000f00 */
[----:B------:R-:W-:-:S07]  /*3fe0*/  MOV R94, R101 ;  /* 0x00000065005e7202 */ /* 0x000fce0000000f00 */
[----:B------:R-:W-:Y:S05]  /*3ff0*/  WARPSYNC.COLLECTIVE R97, `(.L_x_4335) ;  /* 0x0000000061087348 */ /* 0x000fea0003c00000 */
[----:B------:R0:W1:Y:S02]  /*4000*/  SHFL.DOWN P2, R101, R100, R99, R108 ;  /* 0x0800006364657389 */ /* 0x000064000004006c */
[----:B01----:R-:W-:Y:S01]  /*4010*/  ENDCOLLECTIVE ;  /* 0x000000000000791b */ /* 0x003fe20003800000 */
.L_x_4335:
[----:B------:R-:W-:-:S05]  /*4020*/  FADD.FTZ R94, R95, R94 ;  /* 0x0000005e5f5e7221 */ /* 0x000fca0000010000 */
[----:B------:R-:W-:Y:S02]  /*4030*/  MOV R100, R94 ;  /* 0x0000005e00647202 */ /* 0x000fe40000000f00 */
[----:B------:R-:W-:-:S07]  /*4040*/  MOV R89, R101 ;  /* 0x0000006500597202 */ /* 0x000fce0000000f00 */
[----:B------:R-:W-:Y:S05]  /*4050*/  WARPSYNC.COLLECTIVE R97, `(.L_x_4336) ;  /* 0x0000000061087348 */ /* 0x000fea0003c00000 */
[----:B------:R0:W1:Y:S02]  /*4060*/  SHFL.DOWN P2, R101, R100, R99, R108 ;  /* 0x0800006364657389 */ /* 0x000064000004006c */
[----:B01----:R-:W-:Y:S01]  /*4070*/  ENDCOLLECTIVE ;  /* 0x000000000000791b */ /* 0x003fe20003800000 */
.L_x_4336:
[----:B------:R-:W-:Y:S05]  /*4080*/  BRA `(.L_x_4337) ;  /* 0xffffffd800a47947 */ /* 0x000fea000383ffff */
.L_x_4338:
        /* <DEDUP_REMOVED lines=15> */
.L_x_11334:


//--------------------- .text._ZN10layer_norm22ln_bwd_finalize_kernelINS_22Kernel_traits_finalizeILj3072E13__nv_bfloat16S2_fS2_fjLb1ELj1024ELj4ENS_18Kernel_traits_baseILj3072ES2_S2_fS2_fjLj1024EEEEELb1ELb0EEEvNS_9BwdParamsE --------------------------
	.section	.text._ZN10layer_norm22ln_bwd_finalize_kernelINS_22Kernel_traits_finalizeILj3072E13__nv_bfloat16S2_fS2_fjLb1ELj1024ELj4ENS_18Kernel_traits_baseILj3072ES2_S2_fS2_fjLj1024EEEEELb1ELb0EEEvNS_9BwdParamsE,"ax",@progbits
	.align	128
        .global         _ZN10layer_norm22ln_bwd_finalize_kernelINS_22Kernel_traits_finalizeILj3072E13__nv_bfloat16S2_fS2_fjLb1ELj1024ELj4ENS_18Kernel_traits_baseILj3072ES2_S2_fS2_fjLj1024EEEEELb1ELb0EEEvNS_9BwdParamsE
        .type           _ZN10layer_norm22ln_bwd_finalize_kernelINS_22Kernel_traits_finalizeILj3072E13__nv_bfloat16S2_fS2_fjLb1ELj1024ELj4ENS_18Kernel_traits_baseILj3072ES2_S2_fS2_fjLj1024EEEEELb1ELb0EEEvNS_9BwdParamsE,@function
        .size           _ZN10layer_norm22ln_bwd_finalize_kernelINS_22Kernel_traits_finalizeILj3072E13__nv_bfloat16S2_fS2_fjLb1ELj1024ELj4ENS_18Kernel_traits_baseILj3072ES2_S2_fS2_fjLj1024EEEEELb1ELb0EEEvNS_9BwdParamsE,(.L_x_11335 - _ZN10layer_norm22ln_bwd_finalize_kernelINS_22Kernel_traits_finalizeILj3072E13__nv_bfloat16S2_fS2_fjLb1ELj1024ELj4ENS_18Kernel_traits_baseILj3072ES2_S2_fS2_fjLj1024EEEEELb1ELb0EEEvNS_9BwdParamsE)
        .other          _ZN10layer_norm22ln_bwd_finalize_kernelINS_22Kernel_traits_finalizeILj3072E13__nv_bfloat16S2_fS2_fjLb1ELj1024ELj4ENS_18Kernel_traits_baseILj3072ES2_S2_fS2_fjLj1024EEEEELb1ELb0EEEvNS_9BwdParamsE,@"STO_CUDA_ENTRY STV_DEFAULT"
_ZN10layer_norm22ln_bwd_finalize_kernelINS_22Kernel_traits_finalizeILj3072E13__nv_bfloat16S2_fS2_fjLb1ELj1024ELj4ENS_18Kernel_traits_baseILj3072ES2_S2_fS2_fjLj1024EEEEELb1ELb0EEEvNS_9BwdParamsE:
.text._ZN10layer_norm22ln_bwd_finalize_kernelINS_22Kernel_traits_finalizeILj3072E13__nv_bfloat16S2_fS2_fjLb1ELj1024ELj4ENS_18Kernel_traits_baseILj3072ES2_S2_fS2_fjLj1024EEEEELb1ELb0EEEvNS_9BwdParamsE:
        /* <DEDUP_REMOVED lines=24> */
.L_x_4351:
        /* <DEDUP_REMOVED lines=36> */
.L_x_4343:
        /* <DEDUP_REMOVED lines=49> */
.L_x_4342:
[----:B------:R-:W-:Y:S05]  /*06d0*/  BSYNC B1 ;  /* 0x0000000000017941 */ /* 0x000fea0003800000 */
.L_x_4341:
        /* <DEDUP_REMOVED lines=31> */
.L_x_4345:
[----:B------:R-:W-:Y:S05]  /*08d0*/  BSYNC B1 ;  /* 0x0000000000017941 */ /* 0x000fea0003800000 */
.L_x_4344:
        /* <DEDUP_REMOVED lines=16> */
.L_x_4346:
[----:B------:R-:W-:Y:S05]  /*09e0*/  BSYNC B1 ;  /* 0x0000000000017941 */ /* 0x000fea0003800000 */
.L_x_4340:
[----:B------:R-:W-:Y:S05]  /*09f0*/  BSYNC B0 ;  /* 0x0000000000007941 */ /* 0x000fea0003800000 */
.L_x_4339:
        /* <DEDUP_REMOVED lines=40> */
.L_x_4367:
        /* <DEDUP_REMOVED lines=8> */
.L_x_4347:
        /* <DEDUP_REMOVED lines=23> */
.L_x_4350:
[----:B------:R-:W-:Y:S05]  /*0e70*/  BSYNC B0 ;  /* 0x0000000000007941 */ /* 0x000fea0003800000 */
.L_x_4349:
[C---:B------:R-:W-:Y:S01]  /*0e80*/  ISETP.GT.U32.AND P1, PT, R4.reuse, -0xc01, PT ;  /* 0xfffff3ff0400780c */ /* 0x040fe20003f24070 */
[----:B------:R-:W-:Y:S01]  /*0e90*/  VIADD R4, R4, 0xc00 ;  /* 0x00000c0004047836 */ /* 0x000fe20000000000 */
[----:B------:R-:W-:-:S11]  /*0ea0*/  IADD3 R5, R5, 0x600, RZ ;  /* 0x0000060005057810 */ /* 0x000fd60007ffe0ff */
[----:B------:R-:W-:Y:S05]  /*0eb0*/  @P1 BRA `(.L_x_4351) ;  /* 0xfffffff000b01947 */ /* 0x000fea000383ffff */
[----:B------:R-:W-:Y:S05]  /*0ec0*/  EXIT ;  /* 0x000000000000794d */ /* 0x000fea0003800000 */
.L_x_4348:
[----:B0-----:R-:W-:Y:S01]  /*0ed0*/  HFMA2.MMA R24, -RZ, RZ, 0, 5.9604644775390625e-08 ;  /* 0x00000001ff187435 */ /* 0x001fe200000001ff */
[----:B----4-:R-:W-:Y:S02]  /*0ee0*/  MOV R23, R10 ;  /* 0x0000000a00177202 */ /* 0x010fe40000000f00 */
[----:B------:R-:W-:Y:S02]  /*0ef0*/  MOV R25, 0x1f ;  /* 0x0000001f00197802 */ /* 0x000fe40000000f00 */
[----:B------:R-:W-:-:S07]  /*0f00*/  MOV R20, 0xffffffff ;  /* 0xffffffff00147802 */ /* 0x000fce0000000f00 */
[----:B-123--:R-:W-:Y:S05]  /*0f10*/  WARPSYNC.COLLECTIVE R20, `(.L_x_4352) ;  /* 0x0000000014087348 */ /* 0x00efea0003c00000 */
[----:B------:R0:W4:Y:S02]  /*0f20*/  SHFL.BFLY P2, R22, R23, R24, R25 ;  /* 0x0c00001817167389 */ /* 0x0001240000040019 */
[----:B01234-:R-:W-:Y:S01]  /*0f30*/  ENDCOLLECTIVE ;  /* 0x000000000000791b */ /* 0x01ffe20003800000 */
.L_x_4352:
[----:B------:R-:W-:Y:S01]  /*0f40*/  HFMA2.MMA R24, -RZ, RZ, 0, 1.1920928955078125e-07 ;  /* 0x00000002ff187435 */ /* 0x000fe200000001ff */
[----:B------:R-:W-:-:S05]  /*0f50*/  MOV R11, R22 ;  /* 0x00000016000b7202 */ /* 0x000fca0000000f00 */
[----:B------:R-:W-:-:S04]  /*0f60*/  FADD.FTZ R11, R10, R11 ;  /* 0x0000000b0a0b7221 */ /* 0x000fc80000010000 */
[----:B------:R-:W-:-:S07]  /*0f70*/  IMAD.MOV.U32 R23, RZ, RZ, R11 ;  /* 0x000000ffff177224 */ /* 0x000fce00078e000b */
[----:B------:R-:W-:Y:S05]  /*0f80*/  WARPSYNC.COLLECTIVE R20, `(.L_x_4353) ;  /* 0x0000000014087348 */ /* 0x000fea0003c00000 */
[----:B------:R0:W1:Y:S02]  /*0f90*/  SHFL.BFLY P2, R22, R23, R24, R25 ;  /* 0x0c00001817167389 */ /* 0x0000640000040019 */
[----:B01----:R-:W-:Y:S01]  /*0fa0*/  ENDCOLLECTIVE ;  /* 0x000000000000791b */ /* 0x003fe20003800000 */
.L_x_4353:
[----:B------:R-:W-:Y:S01]  /*0fb0*/  HFMA2.MMA R24, -RZ, RZ, 0, 2.384185791015625e-07 ;  /* 0x00000004ff187435 */ /* 0x000fe200000001ff */
[----:B------:R-:W-:-:S05]  /*0fc0*/  MOV R14, R22 ;  /* 0x00000016000e7202 */ /* 0x000fca0000000f00 */
[----:B------:R-:W-:-:S05]  /*0fd0*/  FADD.FTZ R14, R11, R14 ;  /* 0x0000000e0b0e7221 */ /* 0x000fca0000010000 */
[----:B------:R-:W-:-:S07]  /*0fe0*/  MOV R23, R14 ;  /* 0x0000000e00177202 */ /* 0x000fce0000000f00 */
[----:B------:R-:W-:Y:S05]  /*0ff0*/  WARPSYNC.COLLECTIVE R20, `(.L_x_4354) ;  /* 0x0000000014087348 */ /* 0x000fea0003c00000 */
[----:B------:R0:W1:Y:S02]  /*1000*/  SHFL.BFLY P2, R22, R23, R24, R25 ;  /* 0x0c00001817167389 */ /* 0x0000640000040019 */
[----:B01----:R-:W-:Y:S01]  /*1010*/  ENDCOLLECTIVE ;  /* 0x000000000000791b */ /* 0x003fe20003800000 */
.L_x_4354:
[----:B------:R-:W-:Y:S01]  /*1020*/  IMAD.MOV.U32 R24, RZ, RZ, 0x8 ;  /* 0x00000008ff187424 */ /* 0x000fe200078e00ff */
[----:B------:R-:W-:-:S05]  /*1030*/  MOV R13, R22 ;  /* 0x00000016000d7202 */ /* 0x000fca0000000f00 */
[----:B------:R-:W-:-:S05]  /*1040*/  FADD.FTZ R13, R14, R13 ;  /* 0x0000000d0e0d7221 */ /* 0x000fca0000010000 */
[----:B------:R-:W-:-:S07]  /*1050*/  MOV R23, R13 ;  /* 0x0000000d00177202 */ /* 0x000fce0000000f00 */
[----:B------:R-:W-:Y:S05]  /*1060*/  WARPSYNC.COLLECTIVE R20, `(.L_x_4355) ;  /* 0x0000000014087348 */ /* 0x000fea0003c00000 */
[----:B------:R0:W1:Y:S02]  /*1070*/  SHFL.BFLY P2, R22, R23, R24, R25 ;  /* 0x0c00001817167389 */ /* 0x0000640000040019 */
[----:B01----:R-:W-:Y:S01]  /*1080*/  ENDCOLLECTIVE ;  /* 0x000000000000791b */ /* 0x003fe20003800000 */
.L_x_4355:
[----:B------:R-:W-:Y:S01]  /*1090*/  HFMA2.MMA R24, -RZ, RZ, 0, 9.5367431640625e-07 ;  /* 0x00000010ff187435 */ /* 0x000fe200000001ff */
[----:B------:R-:W-:-:S05]  /*10a0*/  MOV R10, R22 ;  /* 0x00000016000a7202 */ /* 0x000fca0000000f00 */
[----:B------:R-:W-:-:S05]  /*10b0*/  FADD.FTZ R11, R13, R10 ;  /* 0x0000000a0d0b7221 */ /* 0x000fca0000010000 */
[----:B------:R-:W-:-:S07]  /*10c0*/  MOV R23, R11 ;  /* 0x0000000b00177202 */ /* 0x000fce0000000f00 */
[----:B------:R-:W-:Y:S05]  /*10d0*/  WARPSYNC.COLLECTIVE R20, `(.L_x_4356) ;  /* 0x0000000014087348 */ /* 0x000fea0003c00000 */
[----:B------:R0:W1:Y:S02]  /*10e0*/  SHFL.BFLY P2, R22, R23, R24, R25 ;  /* 0x0c00001817167389 */ /* 0x0000640000040019 */
[----:B01----:R-:W-:Y:S01]  /*10f0*/  ENDCOLLECTIVE ;  /* 0x000000000000791b */ /* 0x003fe20003800000 */
.L_x_4356:
[----:B------:R-:W-:Y:S01]  /*1100*/  HFMA2.MMA R24, -RZ, RZ, 0, 5.9604644775390625e-08 ;  /* 0x00000001ff187435 */ /* 0x000fe200000001ff */
[----:B------:R-:W-:Y:S02]  /*1110*/  MOV R23, R12 ;  /* 0x0000000c00177202 */ /* 0x000fe40000000f00 */
[----:B------:R-:W-:-:S08]  /*1120*/  MOV R10, R22 ;  /* 0x00000016000a7202 */ /* 0x000fd00000000f00 */
[----:B------:R-:W-:Y:S05]  /*1130*/  WARPSYNC.COLLECTIVE R20, `(.L_x_4357) ;  /* 0x0000000014087348 */ /* 0x000fea0003c00000 */
[----:B------:R0:W1:Y:S02]  /*1140*/  SHFL.BFLY P2, R22, R23, R24, R25 ;  /* 0x0c00001817167389 */ /* 0x0000640000040019 */
[----:B01----:R-:W-:Y:S01]  /*1150*/  ENDCOLLECTIVE ;  /* 0x000000000000791b */ /* 0x003fe20003800000 */
.L_x_4357:
[----:B------:R-:W-:Y:S01]  /*1160*/  HFMA2.MMA R24, -RZ, RZ, 0, 1.1920928955078125e-07 ;  /* 0x00000002ff187435 */ /* 0x000fe200000001ff */
[----:B------:R-:W-:-:S04]  /*1170*/  IMAD.MOV.U32 R13, RZ, RZ, R22 ;  /* 0x000000ffff0d7224 */ /* 0x000fc800078e0016 */
[----:B------:R-:W-:-:S05]  /*1180*/  FADD.FTZ R15, R12, R13 ;  /* 0x0000000d0c0f7221 */ /* 0x000fca0000010000 */
[----:B------:R-:W-:-:S07]  /*1190*/  MOV R23, R15 ;  /* 0x0000000f00177202 */ /* 0x000fce0000000f00 */
[----:B------:R-:W-:Y:S05]  /*11a0*/  WARPSYNC.COLLECTIVE R20, `(.L_x_4358) ;  /* 0x0000000014087348 */ /* 0x000fea0003c00000 */
[----:B------:R0:W1:Y:S02]  /*11b0*/  SHFL.BFLY P2, R22, R23, R24, R25 ;  /* 0x0c00001817167389 */ /* 0x0000640000040019 */
[----:B01----:R-:W-:Y:S01]  /*11c0*/  ENDCOLLECTIVE ;  /* 0x000000000000791b */ /* 0x003fe20003800000 */
.L_x_4358:
[----:B------:R-:W-:Y:S01]  /*11d0*/  HFMA2.MMA R24, -RZ, RZ, 0, 2.384185791015625e-07 ;  /* 0x00000004ff187435 */ /* 0x000fe200000001ff */
[----:B------:R-:W-:-:S05]  /*11e0*/  MOV R16, R22 ;  /* 0x0000001600107202 */ /* 0x000fca0000000f00 */
[----:B------:R-:W-:-:S05]  /*11f0*/  FADD.FTZ R16, R15, R16 ;  /* 0x000000100f107221 */ /* 0x000fca0000010000 */
[----:B------:R-:W-:-:S07]  /*1200*/  MOV R23, R16 ;  /* 0x0000001000177202 */ /* 0x000fce0000000f00 */
[----:B------:R-:W-:Y:S05]  /*1210*/  WARPSYNC.COLLECTIVE R20, `(.L_x_4359) ;  /* 0x0000000014087348 */ /* 0x000fea0003c00000 */
[----:B------:R0:W1:Y:S02]  /*1220*/  SHFL.BFLY P2, R22, R23, R24, R25 ;  /* 0x0c00001817167389 */ /* 0x0000640000040019 */
[----:B01----:R-:W-:Y:S01]  /*1230*/  ENDCOLLECTIVE ;  /* 0x000000000000791b */ /* 0x003fe20003800000 */
.L_x_4359:
[----:B------:R-:W-:Y:S01]  /*1240*/  HFMA2.MMA R24, -RZ, RZ, 0, 4.76837158203125e-07 ;  /* 0x00000008ff187435 */ /* 0x000fe200000001ff */
[----:B------:R-:W-:-:S05]  /*1250*/  MOV R17, R22 ;  /* 0x0000001600117202 */ /* 0x000fca0000000f00 */
[----:B------:R-:W-:-:S04]  /*1260*/  FADD.FTZ R17, R16, R17 ;  /* 0x0000001110117221 */ /* 0x000fc80000010000 */
[----:B------:R-:W-:-:S07]  /*1270*/  IMAD.MOV.U32 R23, RZ, RZ, R17 ;  /* 0x000000ffff177224 */ /* 0x000fce00078e0011 */
[----:B------:R-:W-:Y:S05]  /*1280*/  WARPSYNC.COLLECTIVE R20, `(.L_x_4360) ;  /* 0x0000000014087348 */ /* 0x000fea0003c00000 */
[----:B------:R0:W1:Y:S02]  /*1290*/  SHFL.BFLY P2, R22, R23, R24, R25 ;  /* 0x0c00001817167389 */ /* 0x0000640000040019 */
[----:B01----:R-:W-:Y:S01]  /*12a0*/  ENDCOLLECTIVE ;  /* 0x000000000000791b */ /* 0x003fe20003800000 */
.L_x_4360:
[----:B------:R-:W-:Y:S01]  /*12b0*/  HFMA2.MMA R24, -RZ, RZ, 0, 9.5367431640625e-07 ;  /* 0x00000010ff187435 */ /* 0x000fe200000001ff */
[----:B------:R-:W-:-:S05]  /*12c0*/  MOV R12, R22 ;  /* 0x00000016000c7202 */ /* 0x000fca0000000f00 */
[----:B------:R-:W-:-:S05]  /*12d0*/  FADD.FTZ R12, R17, R12 ;  /* 0x0000000c110c7221 */ /* 0x000fca0000010000 */
[----:B------:R-:W-:-:S07]  /*12e0*/  MOV R23, R12 ;  /* 0x0000000c00177202 */ /* 0x000fce0000000f00 */
[----:B------:R-:W-:Y:S05]  /*12f0*/  WARPSYNC.COLLECTIVE R20, `(.L_x_4361) ;  /* 0x0000000014087348 */ /* 0x000fea0003c00000 */
[----:B------:R0:W1:Y:S02]  /*1300*/  SHFL.BFLY P2, R22, R23, R24, R25 ;  /* 0x0c00001817167389 */ /* 0x0000640000040019 */
[----:B01----:R-:W-:Y:S01]  /*1310*/  ENDCOLLECTIVE ;  /* 0x000000000000791b */ /* 0x003fe20003800000 */
.L_x_4361:
[----:B------:R-:W-:Y:S01]  /*1320*/  MOV R23, R8 ;  /* 0x0000000800177202 */ /* 0x000fe20000000f00 */
[----:B------:R-:W-:Y:S01]  /*1330*/  IMAD.MOV.U32 R24, RZ, RZ, 0x1 ;  /* 0x00000001ff187424 */ /* 0x000fe200078e00ff */
[----:B------:R-:W-:-:S07]  /*1340*/  MOV R15, R22 ;  /* 0x00000016000f7202 */ /* 0x000fce0000000f00 */
[----:B------:R-:W-:Y:S05]  /*1350*/  WARPSYNC.COLLECTIVE R20, `(.L_x_4362) ;  /* 0x0000000014087348 */ /* 0x000fea0003c00000 */
[----:B------:R0:W1:Y:S02]  /*1360*/  SHFL.BFLY P2, R22, R23, R24, R25 ;  /* 0x0c00001817167389 */ /* 0x0000640000040019 */
[----:B01----:R-:W-:Y:S01]  /*1370*/  ENDCOLLECTIVE ;  /* 0x000000000000791b */ /* 0x003fe20003800000 */
.L_x_4362:
[----:B------:R-:W-:Y:S01]  /*1380*/  HFMA2.MMA R24, -RZ, RZ, 0, 1.1920928955078125e-07 ;  /* 0x00000002ff187435 */ /* 0x000fe200000001ff */
[----:B------:R-:W-:-:S05]  /*1390*/  MOV R17, R22 ;  /* 0x0000001600117202 */ /* 0x000fca0000000f00 */
[----:B------:R-:W-:-:S05]  /*13a0*/  FADD.FTZ R18, R8, R17 ;  /* 0x0000001108127221 */ /* 0x000fca0000010000 */
[----:B------:R-:W-:-:S07]  /*13b0*/  MOV R23, R18 ;  /* 0x0000001200177202 */ /* 0x000fce0000000f00 */
[----:B------:R-:W-:Y:S05]  /*13c0*/  WARPSYNC.COLLECTIVE R20, `(.L_x_4363) ;  /* 0x0000000014087348 */ /* 0x000fea0003c00000 */
[----:B------:R0:W1:Y:S02]  /*13d0*/  SHFL.BFLY P2, R22, R23, R24, R25 ;  /* 0x0c00001817167389 */ /* 0x0000640000040019 */
[----:B01----:R-:W-:Y:S01]  /*13e0*/  ENDCOLLECTIVE ;  /* 0x000000000000791b */ /* 0x003fe20003800000 */
.L_x_4363:
[----:B------:R-:W-:Y:S01]  /*13f0*/  HFMA2.MMA R24, -RZ, RZ, 0, 2.384185791015625e-07 ;  /* 0x00000004ff187435 */ /* 0x000fe200000001ff */
[----:B------:R-:W-:-:S05]  /*1400*/  MOV R13, R22 ;  /* 0x00000016000d7202 */ /* 0x000fca0000000f00 */
[----:B------:R-:W-:-:S05]  /*1410*/  FADD.FTZ R19, R18, R13 ;  /* 0x0000000d12137221 */ /* 0x000fca0000010000 */
[----:B------:R-:W-:-:S07]  /*1420*/  MOV R23, R19 ;  /* 0x0000001300177202 */ /* 0x000fce0000000f00 */
[----:B------:R-:W-:Y:S05]  /*1430*/  WARPSYNC.COLLECTIVE R20, `(.L_x_4364) ;  /* 0x0000000014087348 */ /* 0x000fea0003c00000 */
[----:B------:R0:W1:Y:S02]  /*1440*/  SHFL.BFLY P2, R22, R23, R24, R25 ;  /* 0x0c00001817167389 */ /* 0x0000640000040019 */
[----:B01----:R-:W-:Y:S01]  /*1450*/  ENDCOLLECTIVE ;  /* 0x000000000000791b */ /* 0x003fe20003800000 */
.L_x_4364:
[----:B------:R-:W-:Y:S01]  /*1460*/  HFMA2.MMA R24, -RZ, RZ, 0, 4.76837158203125e-07 ;  /* 0x00000008ff187435 */ /* 0x000fe200000001ff */
[----:B------:R-:W-:-:S04]  /*1470*/  IMAD.MOV.U32 R8, RZ, RZ, R22 ;  /* 0x000000ffff087224 */ /* 0x000fc800078e0016 */
[----:B------:R-:W-:-:S05]  /*1480*/  FADD.FTZ R8, R19, R8 ;  /* 0x0000000813087221 */ /* 0x000fca0000010000 */
[----:B------:R-:W-:-:S07]  /*1490*/  MOV R23, R8 ;  /* 0x0000000800177202 */ /* 0x000fce0000000f00 */
[----:B------:R-:W-:Y:S05]  /*14a0*/  WARPSYNC.COLLECTIVE R20, `(.L_x_4365) ;  /* 0x0000000014087348 */ /* 0x000fea0003c00000 */
[----:B------:R0:W1:Y:S02]  /*14b0*/  SHFL.BFLY P2, R22, R23, R24, R25 ;  /* 0x0c00001817167389 */ /* 0x0000640000040019 */
[----:B01----:R-:W-:Y:S01]  /*14c0*/  ENDCOLLECTIVE ;  /* 0x000000000000791b */ /* 0x003fe20003800000 */
.L_x_4365:
[----:B------:R-:W-:Y:S01]  /*14d0*/  HFMA2.MMA R24, -RZ, RZ, 0, 9.5367431640625e-07 ;  /* 0x00000010ff187435 */ /* 0x000fe200000001ff */
[----:B------:R-:W-:-:S05]  /*14e0*/  MOV R21, R22 ;  /* 0x0000001600157202 */ /* 0x000fca0000000f00 */
[----:B------:R-:W-:-:S05]  /*14f0*/  FADD.FTZ R21, R8, R21 ;  /* 0x0000001508157221 */ /* 0x000fca0000010000 */
[----:B------:R-:W-:-:S07]  /*1500*/  MOV R23, R21 ;  /* 0x0000001500177202 */ /* 0x000fce0000000f00 */
[----:B------:R-:W-:Y:S05]  /*1510*/  WARPSYNC.COLLECTIVE R20, `(.L_x_4366) ;  /* 0x0000000014087348 */ /* 0x000fea0003c00000 */
[----:B------:R0:W1:Y:S02]  /*1520*/  SHFL.BFLY P2, R22, R23, R24, R25 ;  /* 0x0c00001817167389 */ /* 0x0000640000040019 */
[----:B01----:R-:W-:Y:S01]  /*1530*/  ENDCOLLECTIVE ;  /* 0x000000000000791b */ /* 0x003fe20003800000 */
.L_x_4366:
[----:B------:R-:W-:Y:S01]  /*1540*/  MOV R14, R22 ;  /* 0x00000016000e7202 */ /* 0x000fe20000000f00 */
[----:B------:R-:W-:Y:S06]  /*1550*/  BRA `(.L_x_4367) ;  /* 0xfffffff400c87947 */ /* 0x000fec000383ffff */
.L_x_4368:
        /* <DEDUP_REMOVED lines=10> */
.L_x_11335:


//--------------------- .text._ZN10layer_norm13ln_bwd_kernelINS_13Kernel_traitsI13__nv_bfloat16S2_fS2_fjLj3072ELj1ELj1ELj4ELj16ENS_18Kernel_traits_baseILj3072ES2_S2_fS2_fjLj128EEEEELb1ELb1ELb1ELb0EEEvNS_9BwdParamsE --------------------------
	.section	.text._ZN10layer_norm13ln_bwd_kernelINS_13Kernel_traitsI13__nv_bfloat16S2_fS2_fjLj3072ELj1ELj1ELj4ELj16ENS_18Kernel_traits_baseILj3072ES2_S2_fS2_fjLj128EEEEELb1ELb1ELb1ELb0EEEvNS_9BwdParamsE,"ax",@progbits
	.align	128
        .global         _ZN10layer_norm13ln_bwd_kernelINS_13Kernel_traitsI13__nv_bfloat16S2_fS2_fjLj3072ELj1ELj1ELj4ELj16ENS_18Kernel_traits_baseILj3072ES2_S2_fS2_fjLj128EEEEELb1ELb1ELb1ELb0EEEvNS_9BwdParamsE
        .type           _ZN10layer_norm13ln_bwd_kernelINS_13Kernel_traitsI13__nv_bfloat16S2_fS2_fjLj3072ELj1ELj1ELj4ELj16ENS_18Kernel_traits_baseILj3072ES2_S2_fS2_fjLj128EEEEELb1ELb1ELb1ELb0EEEvNS_9BwdParamsE,@function
        .size           _ZN10layer_norm13ln_bwd_kernelINS_13Kernel_traitsI13__nv_bfloat16S2_fS2_fjLj3072ELj1ELj1ELj4ELj16ENS_18Kernel_traits_baseILj3072ES2_S2_fS2_fjLj128EEEEELb1ELb1ELb1ELb0EEEvNS_9BwdParamsE,(.L_x_11336 - _ZN10layer_norm13ln_bwd_kernelINS_13Kernel_traitsI13__nv_bfloat16S2_fS2_fjLj3072ELj1ELj1ELj4ELj16ENS_18Kernel_traits_baseILj3072ES2_S2_fS2_fjLj128EEEEELb1ELb1ELb1ELb0EEEvNS_9BwdParamsE)
        .other          _ZN10layer_norm13ln_bwd_kernelINS_13Kernel_traitsI13__nv_bfloat16S2_fS2_fjLj3072ELj1ELj1ELj4ELj16ENS_18Kernel_traits_baseILj3072ES2_S2_fS2_fjLj128EEEEELb1ELb1ELb1ELb0EEEvNS_9BwdParamsE,@"STO_CUDA_ENTRY STV_DEFAULT"
_ZN10layer_norm13ln_bwd_kernelINS_13Kernel_traitsI13__nv_bfloat16S2_fS2_fjLj3072ELj1ELj1ELj4ELj16ENS_18Kernel_traits_baseILj3072ES2_S2_fS2_fjLj128EEEEELb1ELb1ELb1ELb0EEEvNS_9BwdParamsE:
.text._ZN10layer_norm13ln_bwd_kernelINS_13Kernel_traitsI13__nv_bfloat16S2_fS2_fjLj3072ELj1ELj1ELj4ELj16ENS_18Kernel_traits_baseILj3072ES2_S2_fS2_fjLj128EEEEELb1ELb1ELb1ELb0EEEvNS_9BwdParamsE:
        /* <DEDUP_REMOVED lines=82> */
[----:B------:R-:W-:Y:S01]  /*0520*/  IMAD.U32 R179, R38, 0x10000, RZ ;  /* 0x0001000026b37824 */ /* 0x000fe200078e00ff */
[C---:B------:R-:W-:Y:S01]  /*0530*/  @P4 PRMT R22, R39.reuse, 0x7632, R22 ;  /* 0x0000763227164816 */ /* 0x040fe20000000016 */
[----:B------:R-:W-:Y:S01]  /*0540*/  IMAD.U32 R177, R48, 0x10000, RZ ;  /* 0x0001000030b17824 */ /* 0x000fe200078e00ff */
[----:B------:R-:W-:Y:S01]  /*0550*/  SHF.L.U32 R178, R39, 0x10, RZ ;  /* 0x0000001027b27819 */ /* 0x000fe200000006ff */
[----:B------:R-:W-:Y:S01]  /*0560*/  IMAD.U32 R181, R36, 0x10000, RZ ;  /* 0x0001000024b57824 */ /* 0x000fe200078e00ff */
[----:B------:R-:W-:Y:S01]  /*0570*/  @P3 PRMT R21, R48, 0x7632, R21 ;  /* 0x0000763230153816 */ /* 0x000fe20000000015 */
[----:B------:R-:W-:Y:S01]  /*0580*/  IMAD.U32 R169, R50, 0x10000, RZ ;  /* 0x0001000032a97824 */ /* 0x000fe200078e00ff */
[C---:B------:R-:W-:Y:S01]  /*0590*/  @P3 PRMT R20, R49.reuse, 0x7632, R20 ;  /* 0x0000763231143816 */ /* 0x040fe20000000014 */
[----:B------:R-:W-:Y:S01]  /*05a0*/  IMAD.U32 R167, R16, 0x10000, RZ ;  /* 0x0001000010a77824 */ /* 0x000fe200078e00ff */
[----:B------:R-:W-:Y:S01]  /*05b0*/  SHF.L.U32 R176, R49, 0x10, RZ ;  /* 0x0000001031b07819 */ /* 0x000fe200000006ff */
[C---:B------:R-:W-:Y:S01]  /*05c0*/  IMAD.U32 R163, R12.reuse, 0x10000, RZ ;  /* 0x000100000ca37824 */ /* 0x040fe200078e00ff */
[----:B------:R-:W-:Y:S01]  /*05d0*/  @P4 PRMT R3, R12, 0x7632, R3 ;  /* 0x000076320c034816 */ /* 0x000fe20000000003 */
[----:B------:R-:W-:Y:S01]  /*05e0*/  IMAD.U32 R159, R8, 0x10000, RZ ;  /* 0x00010000089f7824 */ /* 0x000fe200078e00ff */
[----:B------:R-:W-:Y:S01]  /*05f0*/  @P4 PRMT R2, R14, 0x7632, R2 ;  /* 0x000076320e024816 */ /* 0x000fe20000000002 */
[----:B------:R-:W-:Y:S01]  /*0600*/  IMAD.U32 R31, R4, 0x10000, RZ ;  /* 0x00010000041f7824 */ /* 0x000fe200078e00ff */
[----:B------:R-:W-:Y:S01]  /*0610*/  @P4 PRMT R25, R36, 0x7632, R25 ;  /* 0x0000763224194816 */ /* 0x000fe20000000019 */
[----:B------:R-:W-:Y:S01]  /*0620*/  HFMA2.MMA R41, -RZ, RZ, 0, 0 ;  /* 0x00000000ff297435 */ /* 0x000fe200000001ff */
[C---:B------:R-:W-:Y:S01]  /*0630*/  @P4 PRMT R24, R37.reuse, 0x7632, R24 ;  /* 0x0000763225184816 */ /* 0x040fe20000000018 */
[----:B------:R-:W-:Y:S01]  /*0640*/  IMAD.U32 R165, R18, 0x10000, RZ ;  /* 0x0001000012a57824 */ /* 0x000fe200078e00ff */
[----:B------:R-:W-:Y:S01]  /*0650*/  SHF.L.U32 R180, R37, 0x10, RZ ;  /* 0x0000001025b47819 */ /* 0x000fe200000006ff */
        /* <DEDUP_REMOVED lines=52> */
[----:B0-----:R-:W-:-:S07]  /*09a0*/  SHF.L.U32 R2, R37, 0x10, RZ ;  /* 0x0000001025027819 */ /* 0x001fce00000006ff */
.L_x_4490:
[----:B01----:R-:W0:Y:S08]  /*09b0*/  LDC.64 R146, c[0x0][0x288] ;  /* 0x0000a200ff927b82 */ /* 0x003e300000000a00 */
[----:B--2---:R-:W1:Y:S08]  /*09c0*/  LDC.64 R148, c[0x0][0x258] ;  /* 0x00009600ff947b82 */ /* 0x004e700000000a00 */
[----:B------:R-:W2:Y:S01]  /*09d0*/  LDC.64 R144, c[0x0][0x280] ;  /* 0x0000a000ff907b82 */ /* 0x000ea20000000a00 */
[C---:B0-----:R-:W-:Y:S01]  /*09e0*/  IMAD.WIDE R146, R27.reuse, 0x4, R146 ;  /* 0x000000041b927825 */ /* 0x041fe200078e0292 */
[----:B------:R-:W0:Y:S06]  /*09f0*/  S2R R234, SR_TID.X ;  /* 0x0000000000ea7919 */ /* 0x000e2c0000002100 */
[----:B---3--:R-:W3:Y:S01]  /*0a00*/  LDC.64 R242, c[0x0][0x2c8] ;  /* 0x0000b200fff27b82 */ /* 0x008ee20000000a00 */
[----:B------:R-:W4:Y:S01]  /*0a10*/  LDG.E R147, desc[UR4][R146.64] ;  /* 0x0000000492937981 */ /* 0x000f22000c1e1900 */
[----:B-1----:R-:W-:-:S05]  /*0a20*/  IMAD.WIDE R148, R27, 0x4, R148 ;  /* 0x000000041b947825 */ /* 0x002fca00078e0294 */
[----:B-----5:R1:W5:Y:S01]  /*0a30*/  LDG.E R0, desc[UR4][R148.64] ;  /* 0x0000000494007981 */ /* 0x020362000c1e1900 */
[----:B--2---:R-:W-:-:S05]  /*0a40*/  IMAD.WIDE R144, R27, 0x4, R144 ;  /* 0x000000041b907825 */ /* 0x004fca00078e0290 */
[----:B------:R1:W5:Y:S01]  /*0a50*/  LDG.E R232, desc[UR4][R144.64] ;  /* 0x0000000490e87981 */ /* 0x000362000c1e1900 */
[----:B------:R-:W-:-:S04]  /*0a60*/  IMAD.U32 R184, RZ, RZ, UR14 ;  /* 0x0000000effb87e24 */ /* 0x000fc8000f8e00ff */
[----:B------:R-:W-:-:S05]  /*0a70*/  IMAD R150, R27, R184, RZ ;  /* 0x000000b81b967224 */ /* 0x000fca00078e02ff */
[----:B------:R-:W-:Y:S02]  /*0a80*/  SHF.R.S32.HI R151, RZ, 0x1f, R150 ;  /* 0x0000001fff977819 */ /* 0x000fe40000011496 */
[----:B0-----:R-:W-:Y:S02]  /*0a90*/  LOP3.LUT R182, R234, 0x7f, RZ, 0xc0, !PT ;  /* 0x0000007feab67812 */ /* 0x001fe400078ec0ff */
[----:B------:R-:W-:Y:S01]  /*0aa0*/  LEA.HI R151, R151, R150, RZ, 0x3 ;  /* 0x0000009697977211 */ /* 0x000fe200078f18ff */
[----:B------:R-:W-:Y:S03]  /*0ab0*/  BSSY B0, `(.L_x_4370) ;  /* 0x000014c000007945 */ /* 0x000fe60003800000 */
[----:B------:R-:W-:-:S05]  /*0ac0*/  LEA.HI.SX32 R183, R151, R182, 0x1d ;  /* 0x000000b697b77211 */ /* 0x000fca00078feaff */
[----:B---3--:R-:W-:Y:S01]  /*0ad0*/  IMAD.WIDE.U32 R244, R183, 0x20, R242 ;  /* 0x00000020b7f47825 */ /* 0x008fe200078e00f2 */
[----:B----4-:R-:W-:-:S13]  /*0ae0*/  ISETP.GT.AND P1, PT, R147, RZ, PT ;  /* 0x000000ff9300720c */ /* 0x010fda0003f24270 */
[----:B-1----:R-:W-:Y:S05]  /*0af0*/  @P1 BRA `(.L_x_4371) ;  /* 0x0000000000b81947 */ /* 0x002fea0003800000 */
        /* <DEDUP_REMOVED lines=13> */
[----:B------:R1:W5:Y:S04]  /*0bd0*/  @P5 LDG.E.128 R120, desc[UR4][R244.64] ;  /* 0x00000004f4785981 */ /* 0x000368000c1e1d00 */
[----:B------:R1:W5:Y:S01]  /*0be0*/  @P5 LDG.E.128 R124, desc[UR4][R244.64+0x10] ;  /* 0x00001004f47c5981 */ /* 0x000362000c1e1d00 */
[----:B0-----:R-:W-:-:S05]  /*0bf0*/  IMAD.WIDE.U32 R144, R147, 0x8, R144 ;  /* 0x0000000893907825 */ /* 0x001fca00078e0090 */
[----:B------:R1:W5:Y:S01]  /*0c00*/  LDG.E.64 R170, desc[UR4][R144.64] ;  /* 0x0000000490aa7981 */ /* 0x000362000c1e1b00 */
[----:B------:R-:W-:Y:S01]  /*0c10*/  VIADD R149, R183, 0x80 ;  /* 0x00000080b7957836 */ /* 0x000fe20000000000 */
[----:B------:R-:W-:-:S07]  /*0c20*/  IADD3 R147, R147, 0x80, RZ ;  /* 0x0000008093937810 */ /* 0x000fce0007ffe0ff */
.L_x_4373:
[----:B------:R-:W-:Y:S05]  /*0c30*/  BSYNC B1 ;  /* 0x0000000000017941 */ /* 0x000fea0003800000 */
.L_x_4372:
[----:B------:R-:W-:Y:S04]  /*0c40*/  BSSY B1, `(.L_x_4374) ;  /* 0x000000c000017945 */ /* 0x000fe80003800000 */
[----:B------:R-:W-:Y:S05]  /*0c50*/  @!P3 BRA `(.L_x_4375) ;  /* 0x000000000028b947 */ /* 0x000fea0003800000 */
[----:B------:R-:W0:Y:S01]  /*0c60*/  LDC.64 R172, c[0x0][0x240] ;  /* 0x00009000ffac7b82 */ /* 0x000e220000000a00 */
[----:B------:R-:W-:-:S04]  /*0c70*/  ISETP.NE.U32.AND P5, PT, RZ, UR6, PT ;  /* 0x00000006ff007c0c */ /* 0x000fc8000bfa5070 */
[----:B------:R-:W-:-:S13]  /*0c80*/  ISETP.NE.AND.EX P5, PT, RZ, UR7, PT, P5 ;  /* 0x00000007ff007c0c */ /* 0x000fda000bfa5350 */
[----:B-1----:R-:W-:-:S05]  /*0c90*/  @P5 IMAD.WIDE.U32 R144, R149, 0x20, R242 ;  /* 0x0000002095905825 */ /* 0x002fca00078e00f2 */
[----:B------:R2:W5:Y:S01]  /*0ca0*/  @P5 LDG.E.128 R36, desc[UR4][R144.64] ;  /* 0x0000000490245981 */ /* 0x000562000c1e1d00 */
[----:B0-----:R-:W-:-:S03]  /*0cb0*/  IMAD.WIDE.U32 R172, R147, 0x8, R172 ;  /* 0x0000000893ac7825 */ /* 0x001fc600078e00ac */
[----:B------:R2:W5:Y:S04]  /*0cc0*/  @P5 LDG.E.128 R32, desc[UR4][R144.64+0x10] ;  /* 0x0000100490205981 */ /* 0x000568000c1e1d00 */
[----:B------:R-:W5:Y:S01]  /*0cd0*/  LDG.E.64 R172, desc[UR4][R172.64] ;  /* 0x00000004acac7981 */ /* 0x000f62000c1e1b00 */
[----:B------:R-:W-:Y:S01]  /*0ce0*/  VIADD R147, R147, 0x80 ;  /* 0x0000008093937836 */ /* 0x000fe20000000000 */
[----:B------:R-:W-:-:S07]  /*0cf0*/  IADD3 R149, R149, 0x80, RZ ;  /* 0x0000008095957810 */ /* 0x000fce0007ffe0ff */
.L_x_4375:
[----:B------:R-:W-:Y:S05]  /*0d00*/  BSYNC B1 ;  /* 0x0000000000017941 */ /* 0x000fea0003800000 */
.L_x_4374:
[----:B------:R-:W-:Y:S01]  /*0d10*/  HFMA2.MMA R238, -RZ, RZ, 0, 0 ;  /* 0x00000000ffee7435 */ /* 0x000fe200000001ff */
[----:B------:R-:W-:Y:S01]  /*0d20*/  IMAD.MOV.U32 R241, RZ, RZ, RZ ;  /* 0x000000fffff17224 */ /* 0x000fe200078e00ff */
[----:B------:R-:W-:Y:S09]  /*0d30*/  @!P2 BRA `(.L_x_4376) ;  /* 0x00000010008ca947 */ /* 0x000ff20003800000 */
[----:B------:R-:W0:Y:S01]  /*0d40*/  LDC.64 R174, c[0x0][0x240] ;  /* 0x00009000ffae7b82 */ /* 0x000e220000000a00 */
[----:B------:R-:W-:-:S04]  /*0d50*/  ISETP.NE.U32.AND P5, PT, RZ, UR6, PT ;  /* 0x00000006ff007c0c */ /* 0x000fc8000bfa5070 */
[----:B------:R-:W-:-:S13]  /*0d60*/  ISETP.NE.AND.EX P5, PT, RZ, UR7, PT, P5 ;  /* 0x00000007ff007c0c */ /* 0x000fda000bfa5350 */
[----:B------:R-:W-:-:S05]  /*0d70*/  @P5 IMAD.WIDE.U32 R242, R149, 0x20, R242 ;  /* 0x0000002095f25825 */ /* 0x000fca00078e00f2 */
[----:B------:R3:W5:Y:S01]  /*0d80*/  @P5 LDG.E.128 R128, desc[UR4][R242.64] ;  /* 0x00000004f2805981 */ /* 0x000762000c1e1d00 */
[----:B0-----:R-:W-:-:S03]  /*0d90*/  IMAD.WIDE.U32 R174, R147, 0x8, R174 ;  /* 0x0000000893ae7825 */ /* 0x001fc600078e00ae */
[----:B------:R3:W5:Y:S04]  /*0da0*/  @P5 LDG.E.128 R132, desc[UR4][R242.64+0x10] ;  /* 0x00001004f2845981 */ /* 0x000768000c1e1d00 */
[----:B------:R-:W5:Y:S01]  /*0db0*/  LDG.E.64 R174, desc[UR4][R174.64] ;  /* 0x00000004aeae7981 */ /* 0x000f62000c1e1b00 */
[----:B------:R-:W-:Y:S01]  /*0dc0*/  IMAD.MOV.U32 R238, RZ, RZ, RZ ;  /* 0x000000ffffee7224 */ /* 0x000fe200078e00ff */
[----:B------:R-:W-:Y:S06]  /*0dd0*/  BRA `(.L_x_4376) ;  /* 0x0000001000647947 */ /* 0x000fec0003800000 */
.L_x_4371:
[----:B------:R-:W0:Y:S02]  /*0de0*/  LDC.64 R144, c[0x0][0x250] ;  /* 0x00009400ff907b82 */ /* 0x000e240000000a00 */
[----:B0-----:R-:W-:-:S06]  /*0df0*/  IMAD.WIDE R144, R27, 0x4, R144 ;  /* 0x000000041b907825 */ /* 0x001fcc00078e0290 */
[----:B------:R-:W2:Y:S01]  /*0e00*/  LDG.E R144, desc[UR4][R144.64] ;  /* 0x0000000490907981 */ /* 0x000ea2000c1e1900 */
[----:B-----5:R-:W-:Y:S01]  /*0e10*/  ISETP.GE.AND P0, PT, R232, 0x1, PT ;  /* 0x00000001e800780c */ /* 0x020fe20003f06270 */
[----:B------:R-:W-:Y:S01]  /*0e20*/  VIADD R147, R147, 0xffffffff ;  /* 0xffffffff93937836 */ /* 0x000fe20000000000 */
[----:B------:R-:W-:Y:S01]  /*0e30*/  ISETP.NE.AND P5, PT, R26, RZ, PT ;  /* 0x000000ff1a00720c */ /* 0x000fe20003fa5270 */
[----:B------:R-:W-:Y:S01]  /*0e40*/  BSSY B1, `(.L_x_4377) ;  /* 0x0000065000017945 */ /* 0x000fe20003800000 */
[----:B------:R-:W-:Y:S01]  /*0e50*/  HFMA2.MMA R238, -RZ, RZ, 0, 0 ;  /* 0x00000000ffee7435 */ /* 0x000fe200000001ff */
[----:B------:R-:W-:Y:S01]  /*0e60*/  IMAD R147, R147, R184, RZ ;  /* 0x000000b893937224 */ /* 0x000fe200078e02ff */
[----:B------:R-:W-:Y:S01]  /*0e70*/  MOV R236, RZ ;  /* 0x000000ff00ec7202 */ /* 0x000fe20000000f00 */
[----:B------:R-:W-:Y:S02]  /*0e80*/  IMAD.MOV.U32 R241, RZ, RZ, RZ ;  /* 0x000000fffff17224 */ /* 0x000fe400078e00ff */
[----:B------:R-:W-:Y:S01]  /*0e90*/  IMAD.MOV.U32 R239, RZ, RZ, R183 ;  /* 0x000000ffffef7224 */ /* 0x000fe200078e00b7 */
        /* <DEDUP_REMOVED lines=16> */
[----:B------:R-:W4:Y:S04]  /*0fa0*/  LDG.E.128 R152, desc[UR4][R218.64+0x10] ;  /* 0x00001004da987981 */ /* 0x000f28000c1e1d00 */
[----:B------:R-:W4:Y:S01]  /*0fb0*/  LDG.E.128 R148, desc[UR4][R148.64] ;  /* 0x0000000494947981 */ /* 0x000f22000c1e1d00 */
[----:B------:R-:W-:-:S04]  /*0fc0*/  ISETP.NE.U32.AND P5, PT, RZ, UR6, PT ;  /* 0x00000006ff007c0c */ /* 0x000fc8000bfa5070 */
[----:B------:R-:W-:Y:S01]  /*0fd0*/  ISETP.NE.AND.EX P5, PT, RZ, UR7, PT, P5 ;  /* 0x00000007ff007c0c */ /* 0x000fe2000bfa5350 */
[----:B--2---:R-:W-:-:S06]  /*0fe0*/  IMAD.WIDE.U32 R170, R236, 0x8, R170 ;  /* 0x00000008ecaa7825 */ /* 0x004fcc00078e00aa */
[----:B------:R-:W5:Y:S06]  /*0ff0*/  LDG.E.64 R170, desc[UR4][R170.64] ;  /* 0x00000004aaaa7981 */ /* 0x000f6c000c1e1b00 */
[----:B------:R0:W5:Y:S04]  /*1000*/  @P5 LDG.E.128 R120, desc[UR4][R244.64] ;  /* 0x00000004f4785981 */ /* 0x000168000c1e1d00 */
[----:B------:R0:W5:Y:S01]  /*1010*/  @P5 LDG.E.128 R124, desc[UR4][R244.64+0x10] ;  /* 0x00001004f47c5981 */ /* 0x000162000c1e1d00 */
[----:B------:R-:W-:Y:S01]  /*1020*/  IADD3 R239, R183, 0x80, RZ ;  /* 0x00000080b7ef7810 */ /* 0x000fe20007ffe0ff */
[----:B------:R-:W-:Y:S01]  /*1030*/  VIADD R240, R240, 0x80 ;  /* 0x00000080f0f07836 */ /* 0x000fe20000000000 */
[----:B------:R-:W-:Y:S01]  /*1040*/  IADD3 R236, R236, 0x80, RZ ;  /* 0x00000080ecec7810 */ /* 0x000fe20007ffe0ff */
[C-C-:B---3--:R-:W-:Y:S01]  /*1050*/  FADD.FTZ R233, -R235.reuse, R144.reuse ;  /* 0x00000090ebe97221 */ /* 0x148fe20000010100 */
[C---:B------:R-:W-:Y:S01]  /*1060*/  FADD.FTZ R145, -R235.reuse, R145 ;  /* 0x00000091eb917221 */ /* 0x040fe20000010100 */
[----:B------:R-:W-:Y:S01]  /*1070*/  FADD.FTZ R147, -R235, R147 ;  /* 0x00000093eb937221 */ /* 0x000fe20000010100 */
[----:B----4-:R-:W-:-:S02]  /*1080*/  PRMT R144, R148, 0x7632, R144 ;  /* 0x0000763294907816 */ /* 0x010fc40000000090 */
[----:B------:R-:W-:Y:S01]  /*1090*/  SHF.L.U32 R148, R148, 0x10, RZ ;  /* 0x0000001094947819 */ /* 0x000fe200000006ff */
[----:B------:R-:W-:Y:S01]  /*10a0*/  FMUL.FTZ R233, R0, R233 ;  /* 0x000000e900e97220 */ /* 0x000fe20000410000 */
[--C-:B------:R-:W-:Y:S01]  /*10b0*/  FADD.FTZ R229, -R235, R146.reuse ;  /* 0x00000092ebe57221 */ /* 0x100fe20000010100 */
[----:B------:R-:W-:Y:S02]  /*10c0*/  IMAD.U32 R144, R144, 0x10000, RZ ;  /* 0x0001000090907824 */ /* 0x000fe400078e00ff */
[----:B------:R-:W-:Y:S01]  /*10d0*/  FMUL.FTZ R231, R181, R148 ;  /* 0x00000094b5e77220 */ /* 0x000fe20000410000 */
[C---:B------:R-:W-:Y:S01]  /*10e0*/  PRMT R146, R149.reuse, 0x7632, R146 ;  /* 0x0000763295927816 */ /* 0x040fe20000000092 */
[C---:B------:R-:W-:Y:S01]  /*10f0*/  FMUL.FTZ R230, R0.reuse, R145 ;  /* 0x0000009100e67220 */ /* 0x040fe20000410000 */
[----:B------:R-:W-:Y:S01]  /*1100*/  FMUL.FTZ R226, R0, R147 ;  /* 0x0000009300e27220 */ /* 0x000fe20000410000 */
[----:B------:R-:W-:Y:S02]  /*1110*/  IMAD.U32 R149, R149, 0x10000, RZ ;  /* 0x0001000095957824 */ /* 0x000fe400078e00ff */
[-C--:B------:R-:W-:Y:S01]  /*1120*/  FMUL.FTZ R228, R25, R144.reuse ;  /* 0x0000009019e47220 */ /* 0x080fe20000410000 */
[----:B------:R-:W-:Y:S01]  /*1130*/  FADD.FTZ R145, RZ, R231 ;  /* 0x000000e7ff917221 */ /* 0x000fe20000010000 */
[----:B------:R-:W-:Y:S01]  /*1140*/  FFMA.FTZ R147, R233, R231, RZ ;  /* 0x000000e7e9937223 */ /* 0x000fe200000100ff */
[----:B------:R-:W-:Y:S01]  /*1150*/  SHF.L.U32 R224, R146, 0x10, RZ ;  /* 0x0000001092e07819 */ /* 0x000fe200000006ff */
[----:B------:R-:W-:Y:S01]  /*1160*/  FFMA.FTZ R41, R230, R144, R41 ;  /* 0x00000090e6297223 */ /* 0x000fe20000010029 */
[----:B------:R-:W-:Y:S01]  /*1170*/  FADD.FTZ R65, R65, R144 ;  /* 0x0000009041417221 */ /* 0x000fe20000010000 */
[----:B------:R-:W-:Y:S01]  /*1180*/  FMUL.FTZ R229, R0, R229 ;  /* 0x000000e500e57220 */ /* 0x000fe20000410000 */
[----:B------:R-:W-:Y:S01]  /*1190*/  FMUL.FTZ R227, R180, R149 ;  /* 0x00000095b4e37220 */ /* 0x000fe20000410000 */
[----:B------:R-:W-:Y:S01]  /*11a0*/  FADD.FTZ R144, R145, R228 ;  /* 0x000000e491907221 */ /* 0x000fe20000010000 */
[----:B------:R-:W-:Y:S01]  /*11b0*/  FFMA.FTZ R146, R230, R228, R147 ;  /* 0x000000e4e6927223 */ /* 0x000fe20000010093 */
[C---:B------:R-:W-:Y:S01]  /*11c0*/  PRMT R185, R150.reuse, 0x7632, R185 ;  /* 0x0000763296b97816 */ /* 0x040fe200000000b9 */
[----:B------:R-:W-:Y:S01]  /*11d0*/  FADD.FTZ R153, -R235, R153 ;  /* 0x00000099eb997221 */ /* 0x000fe20000010100 */
[----:B------:R-:W-:Y:S01]  /*11e0*/  SHF.L.U32 R150, R150, 0x10, RZ ;  /* 0x0000001096967819 */ /* 0x000fe200000006ff */
[-C--:B------:R-:W-:Y:S01]  /*11f0*/  FFMA.FTZ R43, R226, R224.reuse, R43 ;  /* 0x000000e0e22b7223 */ /* 0x080fe2000001002b */
[----:B------:R-:W-:Y:S01]  /*1200*/  FADD.FTZ R67, R67, R224 ;  /* 0x000000e043437221 */ /* 0x000fe20000010000 */
[----:B------:R-:W-:Y:S01]  /*1210*/  FADD.FTZ R225, -R235, R152 ;  /* 0x00000098ebe17221 */ /* 0x000fe20000010100 */
[----:B------:R-:W-:Y:S01]  /*1220*/  FMUL.FTZ R224, R24, R224 ;  /* 0x000000e018e07220 */ /* 0x000fe20000410000 */
[----:B------:R-:W-:Y:S01]  /*1230*/  FADD.FTZ R145, R144, R227 ;  /* 0x000000e390917221 */ /* 0x000fe20000010000 */
[----:B------:R-:W-:Y:S01]  /*1240*/  FFMA.FTZ R147, R229, R227, R146 ;  /* 0x000000e3e5937223 */ /* 0x000fe20000010092 */
[----:B------:R-:W-:-:S02]  /*1250*/  IMAD.U32 R220, R185, 0x10000, RZ ;  /* 0x00010000b9dc7824 */ /* 0x000fc400078e00ff */
[C---:B------:R-:W-:Y:S01]  /*1260*/  FMUL.FTZ R222, R0.reuse, R153 ;  /* 0x0000009900de7220 */ /* 0x040fe20000410000 */
[----:B------:R-:W-:Y:S01]  /*1270*/  FMUL.FTZ R225, R0, R225 ;  /* 0x000000e100e17220 */ /* 0x000fe20000410000 */
[----:B------:R-:W-:Y:S01]  /*1280*/  FMUL.FTZ R223, R179, R150 ;  /* 0x00000096b3df7220 */ /* 0x000fe20000410000 */
[----:B------:R-:W-:Y:S01]  /*1290*/  FADD.FTZ R144, R145, R224 ;  /* 0x000000e091907221 */ /* 0x000fe20000010000 */
[----:B------:R-:W-:Y:S01]  /*12a0*/  FFMA.FTZ R146, R226, R224, R147 ;  /* 0x000000e0e2927223 */ /* 0x000fe20000010093 */
[----:B------:R-:W-:Y:S01]  /*12b0*/  PRMT R218, R151, 0x7632, R218 ;  /* 0x0000763297da7816 */ /* 0x000fe200000000da */
[----:B------:R-:W-:Y:S01]  /*12c0*/  FADD.FTZ R155, -R235, R155 ;  /* 0x0000009beb9b7221 */ /* 0x000fe20000010100 */
[----:B------:R-:W-:Y:S01]  /*12d0*/  FADD.FTZ R69, R69, R220 ;  /* 0x000000dc45457221 */ /* 0x000fe20000010000 */
[-C--:B------:R-:W-:Y:S01]  /*12e0*/  FFMA.FTZ R45, R222, R220.reuse, R45 ;  /* 0x000000dcde2d7223 */ /* 0x080fe2000001002d */
[----:B------:R-:W-:Y:S02]  /*12f0*/  IMAD.U32 R151, R151, 0x10000, RZ ;  /* 0x0001000097977824 */ /* 0x000fe400078e00ff */
[----:B------:R-:W-:Y:S01]  /*1300*/  FADD.FTZ R221, -R235, R154 ;  /* 0x0000009aebdd7221 */ /* 0x000fe20000010100 */
        /* <DEDUP_REMOVED lines=24> */
.L_x_4378:
[----:B------:R-:W-:Y:S05]  /*1490*/  BSYNC B1 ;  /* 0x0000000000017941 */ /* 0x000fea0003800000 */
.L_x_4377:
        /* <DEDUP_REMOVED lines=17> */
[----:B------:R-:W-:Y:S01]  /*15b0*/  VIADD R240, R240, 0x80 ;  /* 0x00000080f0f07836 */ /* 0x000fe20000000000 */
[----:B------:R-:W-:Y:S01]  /*15c0*/  IADD3 R236, R236, 0x80, RZ ;  /* 0x00000080ecec7810 */ /* 0x000fe20007ffe0ff */
[----:B------:R-:W-:Y:S02]  /*15d0*/  VIADD R239, R239, 0x80 ;  /* 0x00000080efef7836 */ /* 0x000fe40000000000 */
[C---:B---3--:R-:W-:Y:S01]  /*15e0*/  FADD.FTZ R191, -R235.reuse, R144 ;  /* 0x00000090ebbf7221 */ /* 0x048fe20000010100 */
[C---:B0-----:R-:W-:Y:S01]  /*15f0*/  FADD.FTZ R189, -R235.reuse, R146 ;  /* 0x00000092ebbd7221 */ /* 0x041fe20000010100 */
[C---:B------:R-:W-:Y:S01]  /*1600*/  FADD.FTZ R193, -R235.reuse, R147 ;  /* 0x00000093ebc17221 */ /* 0x040fe20000010100 */
[C---:B------:R-:W-:Y:S01]  /*1610*/  FADD.FTZ R145, -R235.reuse, R145 ;  /* 0x00000091eb917221 */ /* 0x040fe20000010100 */
[----:B----4-:R-:W-:Y:S01]  /*1620*/  FADD.FTZ R195, -R235, R154 ;  /* 0x0000009aebc37221 */ /* 0x010fe20000010100 */
[C---:B------:R-:W-:Y:S01]  /*1630*/  PRMT R144, R148.reuse, 0x7632, R144 ;  /* 0x0000763294907816 */ /* 0x040fe20000000090 */
[----:B------:R-:W-:-:S02]  /*1640*/  IMAD.U32 R148, R148, 0x10000, RZ ;  /* 0x0001000094947824 */ /* 0x000fc400078e00ff */
[----:B-1----:R-:W-:Y:S01]  /*1650*/  FMUL.FTZ R187, R0, R191 ;  /* 0x000000bf00bb7220 */ /* 0x002fe20000410000 */
[----:B------:R-:W-:Y:S01]  /*1660*/  SHF.L.U32 R146, R144, 0x10, RZ ;  /* 0x0000001090927819 */ /* 0x000fe200000006ff */
[----:B------:R-:W-:Y:S01]  /*1670*/  FMUL.FTZ R190, R177, R148 ;  /* 0x00000094b1be7220 */ /* 0x000fe20000410000 */
[C---:B------:R-:W-:Y:S01]  /*1680*/  FMUL.FTZ R188, R0.reuse, R193 ;  /* 0x000000c100bc7220 */ /* 0x040fe20000410000 */
[C---:B------:R-:W-:Y:S01]  /*1690*/  PRMT R147, R149.reuse, 0x7632, R147 ;  /* 0x0000763295937816 */ /* 0x040fe20000000093 */
[C---:B------:R-:W-:Y:S01]  /*16a0*/  FMUL.FTZ R193, R0.reuse, R195 ;  /* 0x000000c300c17220 */ /* 0x040fe20000410000 */
[----:B------:R-:W-:Y:S01]  /*16b0*/  SHF.L.U32 R149, R149, 0x10, RZ ;  /* 0x0000001095957819 */ /* 0x000fe200000006ff */
[C---:B------:R-:W-:Y:S01]  /*16c0*/  FMUL.FTZ R186, R0.reuse, R145 ;  /* 0x0000009100ba7220 */ /* 0x040fe20000410000 */
        /* <DEDUP_REMOVED lines=8> */
[----:B------:R-:W-:Y:S01]  /*1750*/  PRMT R194, R150, 0x7632, R194 ;  /* 0x0000763296c27816 */ /* 0x000fe200000000c2 */
[----:B------:R-:W-:Y:S01]  /*1760*/  FFMA.FTZ R77, R186, R146, R77 ;  /* 0x00000092ba4d7223 */ /* 0x000fe2000001004d */
[----:B------:R-:W-:Y:S01]  /*1770*/  PRMT R196, R151, 0x7632, R196 ;  /* 0x0000763297c47816 */ /* 0x000fe200000000c4 */
[----:B------:R-:W-:Y:S01]  /*1780*/  FADD.FTZ R73, R73, R146 ;  /* 0x0000009249497221 */ /* 0x000fe20000010000 */
[----:B------:R-:W-:Y:S01]  /*1790*/  SHF.L.U32 R199, R151, 0x10, RZ ;  /* 0x0000001097c77819 */ /* 0x000fe200000006ff */
[----:B------:R-:W-:Y:S01]  /*17a0*/  FFMA.FTZ R79, R188, R197, R79 ;  /* 0x000000c5bc4f7223 */ /* 0x000fe2000001004f */
[----:B------:R-:W-:Y:S01]  /*17b0*/  FADD.FTZ R75, R75, R197 ;  /* 0x000000c54b4b7221 */ /* 0x000fe20000010000 */
[----:B------:R-:W-:-:S02]  /*17c0*/  IMAD.U32 R150, R150, 0x10000, RZ ;  /* 0x0001000096967824 */ /* 0x000fc400078e00ff */
[----:B------:R-:W-:Y:S01]  /*17d0*/  FADD.FTZ R151, -R235, R152 ;  /* 0x00000098eb977221 */ /* 0x000fe20000010100 */
[----:B------:R-:W-:Y:S01]  /*17e0*/  FMUL.FTZ R197, R20, R197 ;  /* 0x000000c514c57220 */ /* 0x000fe20000410000 */
[----:B------:R-:W-:Y:S01]  /*17f0*/  FADD.FTZ R146, R147, R192 ;  /* 0x000000c093927221 */ /* 0x000fe20000010000 */
[----:B------:R-:W-:Y:S01]  /*1800*/  FFMA.FTZ R145, R189, R192, R144 ;  /* 0x000000c0bd917223 */ /* 0x000fe20000010090 */
[----:B------:R-:W-:Y:S01]  /*1810*/  FADD.FTZ R72, R72, R148 ;  /* 0x0000009448487221 */ /* 0x000fe20000010000 */
[----:B------:R-:W-:Y:S01]  /*1820*/  FFMA.FTZ R76, R187, R148, R76 ;  /* 0x00000094bb4c7223 */ /* 0x000fe2000001004c */
[----:B------:R-:W-:Y:S02]  /*1830*/  IMAD.U32 R148, R194, 0x10000, RZ ;  /* 0x00010000c2947824 */ /* 0x000fe400078e00ff */
[----:B------:R-:W-:Y:S01]  /*1840*/  FADD.FTZ R153, -R235, R153 ;  /* 0x00000099eb997221 */ /* 0x000fe20000010100 */
[----:B------:R-:W-:Y:S01]  /*1850*/  FMUL.FTZ R191, R0, R151 ;  /* 0x0000009700bf7220 */ /* 0x000fe20000410000 */
        /* <DEDUP_REMOVED lines=8> */
[C---:B------:R-:W-:Y:S01]  /*18e0*/  FMUL.FTZ R198, R0.reuse, R153 ;  /* 0x0000009900c67220 */ /* 0x040fe20000410000 */
        /* <DEDUP_REMOVED lines=19> */
.L_x_4380:
[----:B------:R-:W-:Y:S05]  /*1a20*/  BSYNC B1 ;  /* 0x0000000000017941 */ /* 0x000fea0003800000 */
.L_x_4379:
        /* <DEDUP_REMOVED lines=9> */
[----:B------:R-:W-:-:S04]  /*1ac0*/  ISETP.NE.U32.AND P5, PT, RZ, UR6, PT ;  /* 0x00000006ff007c0c */ /* 0x000fc8000bfa5070 */
[----:B------:R-:W-:Y:S01]  /*1ad0*/  ISETP.NE.AND.EX P5, PT, RZ, UR7, PT, P5 ;  /* 0x00000007ff007c0c */ /* 0x000fe2000bfa5350 */
[----:B--2---:R-:W-:-:S06]  /*1ae0*/  IMAD.WIDE.U32 R174, R236, 0x8, R174 ;  /* 0x00000008ecae7825 */ /* 0x004fcc00078e00ae */
[----:B------:R-:W5:Y:S06]  /*1af0*/  LDG.E.64 R174, desc[UR4][R174.64] ;  /* 0x00000004aeae7981 */ /* 0x000f6c000c1e1b00 */
[----:B------:R-:W-:-:S05]  /*1b00*/  @P5 IMAD.WIDE.U32 R242, R239, 0x20, R242 ;  /* 0x00000020eff25825 */ /* 0x000fca00078e00f2 */
[----:B------:R1:W5:Y:S04]  /*1b10*/  @P5 LDG.E.128 R128, desc[UR4][R242.64] ;  /* 0x00000004f2805981 */ /* 0x000368000c1e1d00 */
[----:B------:R1:W5:Y:S01]  /*1b20*/  @P5 LDG.E.128 R132, desc[UR4][R242.64+0x10] ;  /* 0x00001004f2845981 */ /* 0x000362000c1e1d00 */
[C---:B---3--:R-:W-:Y:S01]  /*1b30*/  FADD.FTZ R205, -R235.reuse, R144 ;  /* 0x00000090ebcd7221 */ /* 0x048fe20000010100 */
[C---:B------:R-:W-:Y:S01]  /*1b40*/  FADD.FTZ R207, -R235.reuse, R146 ;  /* 0x00000092ebcf7221 */ /* 0x040fe20000010100 */
[C---:B------:R-:W-:Y:S01]  /*1b50*/  FADD.FTZ R209, -R235.reuse, R147 ;  /* 0x00000093ebd17221 */ /* 0x040fe20000010100 */
[----:B------:R-:W-:Y:S01]  /*1b60*/  FADD.FTZ R145, -R235, R145 ;  /* 0x00000091eb917221 */ /* 0x000fe20000010100 */
[C---:B----4-:R-:W-:Y:S02]  /*1b70*/  PRMT R144, R148.reuse, 0x7632, R144 ;  /* 0x0000763294907816 */ /* 0x050fe40000000090 */
[----:B------:R-:W-:-:S02]  /*1b80*/  SHF.L.U32 R148, R148, 0x10, RZ ;  /* 0x0000001094947819 */ /* 0x000fc400000006ff */
[----:B------:R-:W-:Y:S01]  /*1b90*/  SHF.L.U32 R146, R144, 0x10, RZ ;  /* 0x0000001090927819 */ /* 0x000fe200000006ff */
[C---:B0-----:R-:W-:Y:S02]  /*1ba0*/  FMUL.FTZ R203, R0.reuse, R205 ;  /* 0x000000cd00cb7220 */ /* 0x041fe40000410000 */
[----:B------:R-:W-:Y:S01]  /*1bb0*/  FMUL.FTZ R206, R167, R148 ;  /* 0x00000094a7ce7220 */ /* 0x000fe20000410000 */
[C---:B------:R-:W-:Y:S01]  /*1bc0*/  PRMT R147, R149.reuse, 0x7632, R147 ;  /* 0x0000763295937816 */ /* 0x040fe20000000093 */
[C---:B------:R-:W-:Y:S01]  /*1bd0*/  FMUL.FTZ R204, R0.reuse, R209 ;  /* 0x000000d100cc7220 */ /* 0x040fe20000410000 */
[----:B------:R-:W-:Y:S01]  /*1be0*/  SHF.L.U32 R149, R149, 0x10, RZ ;  /* 0x0000001095957819 */ /* 0x000fe200000006ff */
[----:B------:R-:W-:Y:S01]  /*1bf0*/  FMUL.FTZ R202, R0, R145 ;  /* 0x0000009100ca7220 */ /* 0x000fe20000410000 */
[----:B------:R-:W-:Y:S01]  /*1c00*/  FADD.FTZ R144, R241, R206 ;  /* 0x000000cef1907221 */ /* 0x000fe20000010000 */
[----:B------:R-:W-:Y:S01]  /*1c10*/  FMUL.FTZ R209, R17, R146 ;  /* 0x0000009211d17220 */ /* 0x000fe20000410000 */
[----:B------:R-:W-:Y:S01]  /*1c20*/  FFMA.FTZ R145, R203, R206, R238 ;  /* 0x000000cecb917223 */ /* 0x000fe200000100ee */
[----:B------:R-:W-:-:S02]  /*1c30*/  IMAD.U32 R213, R147, 0x10000, RZ ;  /* 0x0001000093d57824 */ /* 0x000fc400078e00ff */
[----:B------:R-:W-:Y:S01]  /*1c40*/  FMUL.FTZ R205, R0, R207 ;  /* 0x000000cf00cd7220 */ /* 0x000fe20000410000 */
[----:B------:R-:W-:Y:S01]  /*1c50*/  FADD.FTZ R147, R144, R209 ;  /* 0x000000d190937221 */ /* 0x000fe20000010000 */
[----:B------:R-:W-:Y:S01]  /*1c60*/  FMUL.FTZ R208, R166, R149 ;  /* 0x00000095a6d07220 */ /* 0x000fe20000410000 */
[----:B------:R-:W-:Y:S01]  /*1c70*/  FFMA.FTZ R144, R202, R209, R145 ;  /* 0x000000d1ca907223 */ /* 0x000fe20000010091 */
[----:B------:R-:W-:Y:S01]  /*1c80*/  PRMT R210, R150, 0x7632, R210 ;  /* 0x0000763296d27816 */ /* 0x000fe200000000d2 */
[----:B------:R-:W-:Y:S01]  /*1c90*/  FFMA.FTZ R57, R202, R146, R57 ;  /* 0x00000092ca397223 */ /* 0x000fe20000010039 */
[----:B------:R-:W-:Y:S01]  /*1ca0*/  FADD.FTZ R89, R89, R146 ;  /* 0x0000009259597221 */ /* 0x000fe20000010000 */
[-C--:B------:R-:W-:Y:S01]  /*1cb0*/  FFMA.FTZ R59, R204, R213.reuse, R59 ;  /* 0x000000d5cc3b7223 */ /* 0x080fe2000001003b */
[----:B------:R-:W-:Y:S01]  /*1cc0*/  FADD.FTZ R91, R91, R213 ;  /* 0x000000d55b5b7221 */ /* 0x000fe20000010000 */
[----:B------:R-:W-:Y:S02]  /*1cd0*/  IMAD.U32 R150, R150, 0x10000, RZ ;  /* 0x0001000096967824 */ /* 0x000fe400078e00ff */
[----:B------:R-:W-:Y:S01]  /*1ce0*/  FADD.FTZ R211, -R235, R152 ;  /* 0x00000098ebd37221 */ /* 0x000fe20000010100 */
[----:B------:R-:W-:Y:S01]  /*1cf0*/  FMUL.FTZ R213, R16, R213 ;  /* 0x000000d510d57220 */ /* 0x000fe20000410000 */
[----:B------:R-:W-:Y:S01]  /*1d00*/  FADD.FTZ R146, R147, R208 ;  /* 0x000000d093927221 */ /* 0x000fe20000010000 */
[----:B------:R-:W-:Y:S01]  /*1d10*/  FFMA.FTZ R145, R205, R208, R144 ;  /* 0x000000d0cd917223 */ /* 0x000fe20000010090 */
[----:B------:R-:W-:Y:S01]  /*1d20*/  FADD.FTZ R88, R88, R148 ;  /* 0x0000009458587221 */ /* 0x000fe20000010000 */
[----:B------:R-:W-:Y:S01]  /*1d30*/  FFMA.FTZ R56, R203, R148, R56 ;  /* 0x00000094cb387223 */ /* 0x000fe20000010038 */
[----:B------:R-:W-:Y:S01]  /*1d40*/  PRMT R212, R151, 0x7632, R212 ;  /* 0x0000763297d47816 */ /* 0x000fe200000000d4 */
[C---:B------:R-:W-:Y:S01]  /*1d50*/  FADD.FTZ R215, -R235.reuse, R154 ;  /* 0x0000009aebd77221 */ /* 0x040fe20000010100 */
[----:B------:R-:W-:Y:S01]  /*1d60*/  SHF.L.U32 R148, R210, 0x10, RZ ;  /* 0x00000010d2947819 */ /* 0x000fe200000006ff */
[----:B------:R-:W-:Y:S01]  /*1d70*/  FADD.FTZ R153, -R235, R153 ;  /* 0x00000099eb997221 */ /* 0x000fe20000010100 */
[----:B------:R-:W-:Y:S01]  /*1d80*/  FMUL.FTZ R207, R0, R211 ;  /* 0x000000d300cf7220 */ /* 0x000fe20000410000 */
[----:B------:R-:W-:Y:S01]  /*1d90*/  FMUL.FTZ R210, R165, R150 ;  /* 0x00000096a5d27220 */ /* 0x000fe20000410000 */
[----:B------:R-:W-:Y:S01]  /*1da0*/  FADD.FTZ R147, R146, R213 ;  /* 0x000000d592937221 */ /* 0x000fe20000010000 */
[----:B------:R-:W-:Y:S01]  /*1db0*/  FFMA.FTZ R144, R204, R213, R145 ;  /* 0x000000d5cc907223 */ /* 0x000fe20000010091 */
[----:B------:R-:W-:Y:S01]  /*1dc0*/  FADD.FTZ R90, R90, R149 ;  /* 0x000000955a5a7221 */ /* 0x000fe20000010000 */
[----:B------:R-:W-:Y:S01]  /*1dd0*/  FFMA.FTZ R58, R205, R149, R58 ;  /* 0x00000095cd3a7223 */ /* 0x000fe2000001003a */
[----:B------:R-:W-:Y:S01]  /*1de0*/  SHF.L.U32 R151, R151, 0x10, RZ ;  /* 0x0000001097977819 */ /* 0x000fe200000006ff */
[----:B------:R-:W-:Y:S01]  /*1df0*/  FMUL.FTZ R211, R0, R215 ;  /* 0x000000d700d37220 */ /* 0x000fe20000410000 */
        /* <DEDUP_REMOVED lines=23> */
.L_x_4376:
[----:B------:R-:W-:Y:S05]  /*1f70*/  BSYNC B0 ;  /* 0x0000000000007941 */ /* 0x000fea0003800000 */
.L_x_4370:
[----:B------:R-:W-:Y:S01]  /*1f80*/  LOP3.LUT P6, RZ, R237, 0xff, RZ, 0xc0, !PT ;  /* 0x000000ffedff7812 */ /* 0x000fe200078cc0ff */
[----:B------:R-:W-:Y:S01]  /*1f90*/  UMOV UR9, 0xffffffff ;  /* 0xffffffff00097882 */ /* 0x000fe20000000000 */
[----:B-12---:R-:W-:Y:S02]  /*1fa0*/  SHF.R.U32.HI R145, RZ, 0x5, R234 ;  /* 0x00000005ff917819 */ /* 0x006fe400000116ea */
[----:B------:R-:W-:Y:S02]  /*1fb0*/  LOP3.LUT P5, RZ, R234, 0x1f, RZ, 0xc0, !PT ;  /* 0x0000001feaff7812 */ /* 0x000fe400078ac0ff */
[----:B------:R-:W-:Y:S02]  /*1fc0*/  LOP3.LUT R144, R145, 0x7fffffc, RZ, 0xc0, !PT ;  /* 0x07fffffc91907812 */ /* 0x000fe400078ec0ff */
[----:B------:R-:W-:-:S05]  /*1fd0*/  P2R R154, PR, RZ, 0x40 ;  /* 0x00000040ff9a7803 */ /* 0x000fca0000000000 */
        /* <DEDUP_REMOVED lines=20> */
.L_x_4505:
[----:B------:R-:W4:Y:S01]  /*2120*/  S2R R149, SR_CgaCtaId ;  /* 0x0000000000957919 */ /* 0x000f220000008800 */
        /* <DEDUP_REMOVED lines=9> */
[----:B----4-:R-:W-:-:S04]  /*21c0*/  LEA R148, R149, R148, 0x18 ;  /* 0x0000009495947211 */ /* 0x010fc800078ec0ff */
[----:B------:R-:W-:Y:S01]  /*21d0*/  @!P5 LEA R155, R145, R148, 0x3 ;  /* 0x00000094919bd211 */ /* 0x000fe200078e18ff */
[----:B------:R-:W-:-:S04]  /*21e0*/  IMAD R234, R144, 0x8, R148 ;  /* 0x0000000890ea7824 */ /* 0x000fc800078e0294 */
[----:B------:R0:W-:Y:S01]  /*21f0*/  @!P5 STS.64 [R155+0x3000], R152 ;  /* 0x003000989b00d388 */ /* 0x0001e20000000a00 */
[----:B------:R-:W-:Y:S01]  /*2200*/  BAR.SYNC.DEFER_BLOCKING 0x0 ;  /* 0x0000000000007b1d */ /* 0x000fe20000010000 */
[----:B0-----:R-:W-:-:S05]  /*2210*/  HFMA2.MMA R153, -RZ, RZ, 0, 0 ;  /* 0x00000000ff997435 */ /* 0x001fca00000001ff */
        /* <DEDUP_REMOVED lines=15> */
[----:B------:R-:W-:Y:S06]  /*2310*/  @!P4 BRA `(.L_x_4383) ;  /* 0x000000100008c947 */ /* 0x000fec0003800000 */
[----:B------:R-:W0:Y:S01]  /*2320*/  @!P1 LDC.64 R144, c[0x0][0x2c8] ;  /* 0x0000b200ff909b82 */ /* 0x000e220000000a00 */
[----:B------:R-:W-:Y:S07]  /*2330*/  BSSY B1, `(.L_x_4384) ;  /* 0x0000008000017945 */ /* 0x000fee0003800000 */
[----:B------:R-:W1:Y:S01]  /*2340*/  LDC.64 R146, c[0x0][0x308] ;  /* 0x0000c200ff927b82 */ /* 0x000e620000000a00 */
[----:B0-----:R-:W-:-:S04]  /*2350*/  @!P1 ISETP.NE.U32.AND P5, PT, R144, RZ, PT ;  /* 0x000000ff9000920c */ /* 0x001fc80003fa5070 */
[----:B------:R-:W-:Y:S01]  /*2360*/  @!P1 ISETP.NE.AND.EX P5, PT, R145, RZ, PT, P5 ;  /* 0x000000ff9100920c */ /* 0x000fe20003fa5350 */
[----:B------:R-:W-:-:S12]  /*2370*/  @!P0 BRA `(.L_x_4385) ;  /* 0x00000000000c8947 */ /* 0x000fd80003800000 */
[----:B------:R-:W0:Y:S02]  /*2380*/  LDC.64 R140, c[0x0][0x220] ;  /* 0x00008800ff8c7b82 */ /* 0x000e240000000a00 */
[----:B0-----:R-:W-:-:S06]  /*2390*/  IMAD.WIDE.U32 R140, R153, 0x10, R140 ;  /* 0x00000010998c7825 */ /* 0x001fcc00078e008c */
[----:B------:R-:W5:Y:S02]  /*23a0*/  LDG.E.128 R140, desc[UR4][R140.64] ;  /* 0x000000048c8c7981 */ /* 0x000f64000c1e1d00 */
.L_x_4385:
[----:B------:R-:W-:Y:S05]  /*23b0*/  BSYNC B1 ;  /* 0x0000000000017941 */ /* 0x000fea0003800000 */
.L_x_4384:
[----:B------:R-:W-:Y:S01]  /*23c0*/  BSSY B1, `(.L_x_4386) ;  /* 0x000000d000017945 */ /* 0x000fe20003800000 */
[----:B-----5:R-:W-:-:S03]  /*23d0*/  @!P1 FSEL R149, R120, RZ, P5 ;  /* 0x000000ff78959208 */ /* 0x020fc60002800000 */
        /* <DEDUP_REMOVED lines=11> */
.L_x_4387:
[----:B------:R-:W-:Y:S05]  /*2490*/  BSYNC B1 ;  /* 0x0000000000017941 */ /* 0x000fea0003800000 */
.L_x_4386:
[----:B------:R-:W-:Y:S04]  /*24a0*/  BSSY B1, `(.L_x_4388) ;  /* 0x000000c000017945 */ /* 0x000fe80003800000 */
[----:B------:R-:W-:Y:S05]  /*24b0*/  @!P0 BRA `(.L_x_4389) ;  /* 0x0000000000288947 */ /* 0x000fea0003800000 */
[----:B------:R-:W-:Y:S01]  /*24c0*/  LOP3.LUT P5, RZ, R170, 0xff, RZ, 0xc0, !PT ;  /* 0x000000ffaaff7812 */ /* 0x000fe200078ac0ff */
        /* <DEDUP_REMOVED lines=9> */
.L_x_4389:
[----:B------:R-:W-:Y:S05]  /*2560*/  BSYNC B1 ;  /* 0x0000000000017941 */ /* 0x000fea0003800000 */
.L_x_4388:
        /* <DEDUP_REMOVED lines=13> */
.L_x_4391:
[----:B------:R-:W-:Y:S05]  /*2640*/  BSYNC B1 ;  /* 0x0000000000017941 */ /* 0x000fea0003800000 */
.L_x_4390:
[----:B------:R-:W-:Y:S04]  /*2650*/  BSSY B1, `(.L_x_4392) ;  /* 0x000000e000017945 */ /* 0x000fe80003800000 */
[----:B------:R-:W-:Y:S05]  /*2660*/  @!P0 BRA `(.L_x_4393) ;  /* 0x0000000000308947 */ /* 0x000fea0003800000 */
[----:B------:R-:W-:Y:S01]  /*2670*/  LOP3.LUT P5, RZ, R170, 0xff00, RZ, 0xc0, !PT ;  /* 0x0000ff00aaff7812 */ /* 0x000fe200078ac0ff */
[----:B------:R-:W-:Y:S01]  /*2680*/  FMUL.FTZ R150, R148, UR11 ;  /* 0x0000000b94967c20 */ /* 0x000fe20008410000 */
[----:B------:R-:W-:-:S03]  /*2690*/  IMAD.MOV.U32 R232, RZ, RZ, RZ ;  /* 0x000000ffffe87224 */ /* 0x000fc600078e00ff */
[----:B------:R-:W-:Y:S01]  /*26a0*/  FMUL.FTZ R234, R150, UR10 ;  /* 0x0000000a96ea7c20 */ /* 0x000fe20008410000 */
[----:B------:R-:W-:-:S07]  /*26b0*/  MOV R150, RZ ;  /* 0x000000ff00967202 */ /* 0x000fce0000000f00 */
[----:B------:R-:W-:Y:S01]  /*26c0*/  @P5 PRMT R151, R140, 0x7632, R151 ;  /* 0x000076328c975816 */ /* 0x000fe20000000097 */
[----:B------:R-:W-:-:S03]  /*26d0*/  @P5 FMUL.FTZ R150, R13, R234 ;  /* 0x000000ea0d965220 */ /* 0x000fc60000410000 */
[----:B------:R-:W-:Y:S02]  /*26e0*/  @P5 SHF.L.U32 R151, R151, 0x10, RZ ;  /* 0x0000001097975819 */ /* 0x000fe400000006ff */
[----:B------:R-:W-:-:S03]  /*26f0*/  F2FP.BF16.F32.PACK_AB R150, RZ, R150 ;  /* 0x00000096ff96723e */ /* 0x000fc600000010ff */
[----:B------:R-:W-:Y:S01]  /*2700*/  @P5 FMUL.FTZ R232, R234, R151 ;  /* 0x00000097eae85220 */ /* 0x000fe20000410000 */
[----:B------:R-:W-:-:S03]  /*2710*/  PRMT R136, R136, 0x5410, R150 ;  /* 0x0000541088887816 */ /* 0x000fc60000000096 */
[----:B------:R-:W-:-:S07]  /*2720*/  FADD.FTZ R97, R97, R232 ;  /* 0x000000e861617221 */ /* 0x000fce0000010000 */
.L_x_4393:
[----:B------:R-:W-:Y:S05]  /*2730*/  BSYNC B1 ;  /* 0x0000000000017941 */ /* 0x000fea0003800000 */
.L_x_4392:
        /* <DEDUP_REMOVED lines=13> */
.L_x_4395:
[----:B------:R-:W-:Y:S05]  /*2810*/  BSYNC B1 ;  /* 0x0000000000017941 */ /* 0x000fea0003800000 */
.L_x_4394:
[----:B------:R-:W-:Y:S04]  /*2820*/  BSSY B1, `(.L_x_4396) ;  /* 0x000000d000017945 */ /* 0x000fe80003800000 */
[----:B------:R-:W-:Y:S05]  /*2830*/  @!P0 BRA `(.L_x_4397) ;  /* 0x00000000002c8947 */ /* 0x000fea0003800000 */
[----:B------:R-:W-:Y:S01]  /*2840*/  LOP3.LUT P5, RZ, R170, 0xff0000, RZ, 0xc0, !PT ;  /* 0x00ff0000aaff7812 */ /* 0x000fe200078ac0ff */
[----:B------:R-:W-:Y:S01]  /*2850*/  FMUL.FTZ R150, R151, UR11 ;  /* 0x0000000b97967c20 */ /* 0x000fe20008410000 */
[----:B------:R-:W-:-:S03]  /*2860*/  IMAD.MOV.U32 R235, RZ, RZ, RZ ;  /* 0x000000ffffeb7224 */ /* 0x000fc600078e00ff */
[----:B------:R-:W-:Y:S01]  /*2870*/  FMUL.FTZ R237, R150, UR10 ;  /* 0x0000000a96ed7c20 */ /* 0x000fe20008410000 */
[----:B------:R-:W-:-:S07]  /*2880*/  HFMA2.MMA R150, -RZ, RZ, 0, 0 ;  /* 0x00000000ff967435 */ /* 0x000fce00000001ff */
[----:B------:R-:W-:Y:S01]  /*2890*/  @P5 SHF.L.U32 R232, R141, 0x10, RZ ;  /* 0x000000108de85819 */ /* 0x000fe200000006ff */
[----:B------:R-:W-:-:S04]  /*28a0*/  @P5 FMUL.FTZ R150, R162, R237 ;  /* 0x000000eda2965220 */ /* 0x000fc80000410000 */
[----:B------:R-:W-:Y:S01]  /*28b0*/  @P5 FMUL.FTZ R235, R237, R232 ;  /* 0x000000e8edeb5220 */ /* 0x000fe20000410000 */
[----:B------:R-:W-:-:S03]  /*28c0*/  F2FP.BF16.F32.PACK_AB R150, RZ, R150 ;  /* 0x00000096ff96723e */ /* 0x000fc600000010ff */
[----:B------:R-:W-:Y:S01]  /*28d0*/  FADD.FTZ R98, R98, R235 ;  /* 0x000000eb62627221 */ /* 0x000fe20000010000 */
[----:B------:R-:W-:-:S07]  /*28e0*/  PRMT R137, R150, 0x7610, R137 ;  /* 0x0000761096897816 */ /* 0x000fce0000000089 */
.L_x_4397:
[----:B------:R-:W-:Y:S05]  /*28f0*/  BSYNC B1 ;  /* 0x0000000000017941 */ /* 0x000fea0003800000 */
.L_x_4396:
        /* <DEDUP_REMOVED lines=13> */
.L_x_4399:
[----:B------:R-:W-:Y:S05]  /*29d0*/  BSYNC B1 ;  /* 0x0000000000017941 */ /* 0x000fea0003800000 */
.L_x_4398:
[----:B------:R-:W-:Y:S04]  /*29e0*/  BSSY B1, `(.L_x_4400) ;  /* 0x000000e000017945 */ /* 0x000fe80003800000 */
[----:B------:R-:W-:Y:S05]  /*29f0*/  @!P0 BRA `(.L_x_4401) ;  /* 0x0000000000308947 */ /* 0x000fea0003800000 */
[----:B------:R-:W-:Y:S01]  /*2a00*/  LOP3.LUT P5, RZ, R170, 0xff000000, RZ, 0xc0, !PT ;  /* 0xff000000aaff7812 */ /* 0x000fe200078ac0ff */
[----:B------:R-:W-:-:S04]  /*2a10*/  FMUL.FTZ R232, R150, UR11 ;  /* 0x0000000b96e87c20 */ /* 0x000fc80008410000 */
[----:B------:R-:W-:-:S08]  /*2a20*/  FMUL.FTZ R235, R232, UR10 ;  /* 0x0000000ae8eb7c20 */ /* 0x000fd00008410000 */
[----:B------:R-:W-:-:S05]  /*2a30*/  @P5 PRMT R234, R141, 0x7632, R234 ;  /* 0x000076328dea5816 */ /* 0x000fca00000000ea */
[----:B------:R-:W-:Y:S01]  /*2a40*/  @P5 IMAD.U32 R232, R234, 0x10000, RZ ;  /* 0x00010000eae85824 */ /* 0x000fe200078e00ff */
[----:B------:R-:W-:-:S03]  /*2a50*/  MOV R234, RZ ;  /* 0x000000ff00ea7202 */ /* 0x000fc60000000f00 */
[----:B------:R-:W-:Y:S01]  /*2a60*/  @P5 FMUL.FTZ R234, R235, R232 ;  /* 0x000000e8ebea5220 */ /* 0x000fe20000410000 */
[----:B------:R-:W-:-:S03]  /*2a70*/  HFMA2.MMA R232, -RZ, RZ, 0, 0 ;  /* 0x00000000ffe87435 */ /* 0x000fc600000001ff */
[----:B------:R-:W-:-:S03]  /*2a80*/  FADD.FTZ R99, R99, R234 ;  /* 0x000000ea63637221 */ /* 0x000fc60000010000 */
[----:B------:R-:W-:-:S05]  /*2a90*/  @P5 FMUL.FTZ R232, R12, R235 ;  /* 0x000000eb0ce85220 */ /* 0x000fca0000410000 */
[----:B------:R-:W-:-:S04]  /*2aa0*/  F2FP.BF16.F32.PACK_AB R232, RZ, R232 ;  /* 0x000000e8ffe8723e */ /* 0x000fc800000010ff */
[----:B------:R-:W-:-:S07]  /*2ab0*/  PRMT R137, R137, 0x5410, R232 ;  /* 0x0000541089897816 */ /* 0x000fce00000000e8 */
.L_x_4401:
[----:B------:R-:W-:Y:S05]  /*2ac0*/  BSYNC B1 ;  /* 0x0000000000017941 */ /* 0x000fea0003800000 */
.L_x_4400:
        /* <DEDUP_REMOVED lines=13> */
.L_x_4403:
[----:B------:R-:W-:Y:S05]  /*2ba0*/  BSYNC B1 ;  /* 0x0000000000017941 */ /* 0x000fea0003800000 */
.L_x_4402:
[----:B------:R-:W-:Y:S04]  /*2bb0*/  BSSY B1, `(.L_x_4404) ;  /* 0x000000d000017945 */ /* 0x000fe80003800000 */
[----:B------:R-:W-:Y:S05]  /*2bc0*/  @!P0 BRA `(.L_x_4405) ;  /* 0x00000000002c8947 */ /* 0x000fea0003800000 */
[----:B------:R-:W-:Y:S01]  /*2bd0*/  LOP3.LUT P5, RZ, R171, 0xff, RZ, 0xc0, !PT ;  /* 0x000000ffabff7812 */ /* 0x000fe200078ac0ff */
[----:B------:R-:W-:Y:S01]  /*2be0*/  FMUL.FTZ R232, R235, UR11 ;  /* 0x0000000bebe87c20 */ /* 0x000fe20008410000 */
[----:B------:R-:W-:-:S03]  /*2bf0*/  IMAD.MOV.U32 R237, RZ, RZ, RZ ;  /* 0x000000ffffed7224 */ /* 0x000fc600078e00ff */
[----:B------:R-:W-:Y:S01]  /*2c00*/  FMUL.FTZ R236, R232, UR10 ;  /* 0x0000000ae8ec7c20 */ /* 0x000fe20008410000 */
[----:B------:R-:W-:-:S07]  /*2c10*/  MOV R232, RZ ;  /* 0x000000ff00e87202 */ /* 0x000fce0000000f00 */
[----:B------:R-:W-:Y:S01]  /*2c20*/  @P5 SHF.L.U32 R234, R142, 0x10, RZ ;  /* 0x000000108eea5819 */ /* 0x000fe200000006ff */
[----:B------:R-:W-:-:S04]  /*2c30*/  @P5 FMUL.FTZ R232, R161, R236 ;  /* 0x000000eca1e85220 */ /* 0x000fc80000410000 */
[----:B------:R-:W-:Y:S01]  /*2c40*/  @P5 FMUL.FTZ R237, R236, R234 ;  /* 0x000000eaeced5220 */ /* 0x000fe20000410000 */
[----:B------:R-:W-:-:S03]  /*2c50*/  F2FP.BF16.F32.PACK_AB R232, RZ, R232 ;  /* 0x000000e8ffe8723e */ /* 0x000fc600000010ff */
[----:B------:R-:W-:Y:S01]  /*2c60*/  FADD.FTZ R100, R100, R237 ;  /* 0x000000ed64647221 */ /* 0x000fe20000010000 */
[----:B------:R-:W-:-:S07]  /*2c70*/  PRMT R138, R232, 0x7610, R138 ;  /* 0x00007610e88a7816 */ /* 0x000fce000000008a */
.L_x_4405:
[----:B------:R-:W-:Y:S05]  /*2c80*/  BSYNC B1 ;  /* 0x0000000000017941 */ /* 0x000fea0003800000 */
.L_x_4404:
        /* <DEDUP_REMOVED lines=13> */
.L_x_4407:
[----:B------:R-:W-:Y:S05]  /*2d60*/  BSYNC B1 ;  /* 0x0000000000017941 */ /* 0x000fea0003800000 */
.L_x_4406:
[----:B------:R-:W-:Y:S04]  /*2d70*/  BSSY B1, `(.L_x_4408) ;  /* 0x000000e000017945 */ /* 0x000fe80003800000 */
[----:B------:R-:W-:Y:S05]  /*2d80*/  @!P0 BRA `(.L_x_4409) ;  /* 0x0000000000308947 */ /* 0x000fea0003800000 */
[----:B------:R-:W-:Y:S01]  /*2d90*/  LOP3.LUT P5, RZ, R171, 0xff00, RZ, 0xc0, !PT ;  /* 0x0000ff00abff7812 */ /* 0x000fe200078ac0ff */
[----:B------:R-:W-:-:S04]  /*2da0*/  FMUL.FTZ R234, R232, UR11 ;  /* 0x0000000be8ea7c20 */ /* 0x000fc80008410000 */
[----:B------:R-:W-:-:S08]  /*2db0*/  FMUL.FTZ R237, R234, UR10 ;  /* 0x0000000aeaed7c20 */ /* 0x000fd00008410000 */
[----:B------:R-:W-:-:S05]  /*2dc0*/  @P5 PRMT R236, R142, 0x7632, R236 ;  /* 0x000076328eec5816 */ /* 0x000fca00000000ec */
[----:B------:R-:W-:Y:S01]  /*2dd0*/  @P5 IMAD.U32 R234, R236, 0x10000, RZ ;  /* 0x00010000ecea5824 */ /* 0x000fe200078e00ff */
[----:B------:R-:W-:-:S06]  /*2de0*/  HFMA2.MMA R236, -RZ, RZ, 0, 0 ;  /* 0x00000000ffec7435 */ /* 0x000fcc00000001ff */
[----:B------:R-:W-:Y:S01]  /*2df0*/  @P5 FMUL.FTZ R236, R237, R234 ;  /* 0x000000eaedec5220 */ /* 0x000fe20000410000 */
[----:B------:R-:W-:Y:S01]  /*2e00*/  MOV R234, RZ ;  /* 0x000000ff00ea7202 */ /* 0x000fe20000000f00 */
[----:B------:R-:W-:Y:S02]  /*2e10*/  @P5 FMUL.FTZ R234, R11, R237 ;  /* 0x000000ed0bea5220 */ /* 0x000fe40000410000 */
[----:B------:R-:W-:-:S03]  /*2e20*/  FADD.FTZ R101, R101, R236 ;  /* 0x000000ec65657221 */ /* 0x000fc60000010000 */
[----:B------:R-:W-:-:S04]  /*2e30*/  F2FP.BF16.F32.PACK_AB R234, RZ, R234 ;  /* 0x000000eaffea723e */ /* 0x000fc800000010ff */
[----:B------:R-:W-:-:S07]  /*2e40*/  PRMT R138, R138, 0x5410, R234 ;  /* 0x000054108a8a7816 */ /* 0x000fce00000000ea */
.L_x_4409:
[----:B------:R-:W-:Y:S05]  /*2e50*/  BSYNC B1 ;  /* 0x0000000000017941 */ /* 0x000fea0003800000 */
.L_x_4408:
        /* <DEDUP_REMOVED lines=13> */
.L_x_4411:
[----:B------:R-:W-:Y:S05]  /*2f30*/  BSYNC B1 ;  /* 0x0000000000017941 */ /* 0x000fea0003800000 */
.L_x_4410:
        /* <DEDUP_REMOVED lines=13> */
.L_x_4413:
[----:B------:R-:W-:Y:S05]  /*3010*/  BSYNC B1 ;  /* 0x0000000000017941 */ /* 0x000fea0003800000 */
.L_x_4412:
        /* <DEDUP_REMOVED lines=13> */
.L_x_4415:
[----:B------:R-:W-:Y:S05]  /*30f0*/  BSYNC B1 ;  /* 0x0000000000017941 */ /* 0x000fea0003800000 */
.L_x_4414:
[----:B-1----:R-:W-:Y:S01]  /*3100*/  ISETP.NE.U32.AND P5, PT, R146, RZ, PT ;  /* 0x000000ff9200720c */ /* 0x002fe20003fa5070 */
[----:B------:R-:W-:Y:S03]  /*3110*/  BSSY B1, `(.L_x_4416) ;  /* 0x0000017000017945 */ /* 0x000fe60003800000 */
[----:B------:R-:W-:-:S04]  /*3120*/  ISETP.NE.AND.EX P5, PT, R147, RZ, PT, P5 ;  /* 0x000000ff9300720c */ /* 0x000fc80003fa5350 */
[----:B------:R-:W-:Y:S02]  /*3130*/  SEL R80, R149, R80, P5 ;  /* 0x0000005095507207 */ /* 0x000fe40002800000 */
[----:B------:R-:W-:Y:S02]  /*3140*/  SEL R81, R148, R81, P5 ;  /* 0x0000005194517207 */ /* 0x000fe40002800000 */
[----:B------:R-:W-:Y:S02]  /*3150*/  SEL R82, R151, R82, P5 ;  /* 0x0000005297527207 */ /* 0x000fe40002800000 */
[----:B------:R-:W-:Y:S02]  /*3160*/  SEL R83, R150, R83, P5 ;  /* 0x0000005396537207 */ /* 0x000fe40002800000 */
[----:B------:R-:W-:Y:S02]  /*3170*/  SEL R48, R235, R48, P5 ;  /* 0x00000030eb307207 */ /* 0x000fe40002800000 */
[----:B------:R-:W-:-:S02]  /*3180*/  SEL R49, R232, R49, P5 ;  /* 0x00000031e8317207 */ /* 0x000fc40002800000 */
[----:B------:R-:W-:Y:S02]  /*3190*/  SEL R50, R237, R50, P5 ;  /* 0x00000032ed327207 */ /* 0x000fe40002800000 */
[----:B------:R-:W-:Y:S01]  /*31a0*/  SEL R51, R234, R51, P5 ;  /* 0x00000033ea337207 */ /* 0x000fe20002800000 */
[----:B------:R-:W-:Y:S06]  /*31b0*/  @!P0 BRA `(.L_x_4417) ;  /* 0x0000000000308947 */ /* 0x000fec0003800000 */
[----:B------:R-:W-:Y:S01]  /*31c0*/  LOP3.LUT P5, RZ, R171, 0xff000000, RZ, 0xc0, !PT ;  /* 0xff000000abff7812 */ /* 0x000fe200078ac0ff */
[----:B------:R-:W-:Y:S01]  /*31d0*/  FMUL.FTZ R234, R234, UR11 ;  /* 0x0000000beaea7c20 */ /* 0x000fe20008410000 */
[----:B------:R-:W-:Y:S01]  /*31e0*/  MOV R144, RZ ;  /* 0x000000ff00907202 */ /* 0x000fe20000000f00 */
        /* <DEDUP_REMOVED lines=9> */
.L_x_4417:
[----:B------:R-:W-:Y:S05]  /*3280*/  BSYNC B1 ;  /* 0x0000000000017941 */ /* 0x000fea0003800000 */
.L_x_4416:
[----:B------:R-:W-:Y:S01]  /*3290*/  ISETP.NE.U32.AND P5, PT, R146, RZ, PT ;  /* 0x000000ff9200720c */ /* 0x000fe20003fa5070 */
[----:B------:R-:W0:Y:S03]  /*32a0*/  @P0 LDC.64 R144, c[0x0][0x2f8] ;  /* 0x0000be00ff900b82 */ /* 0x000e260000000a00 */
[----:B------:R-:W-:-:S13]  /*32b0*/  ISETP.NE.AND.EX P5, PT, R147, RZ, PT, P5 ;  /* 0x000000ff9300720c */ /* 0x000fda0003fa5350 */
[----:B------:R-:W1:Y:S01]  /*32c0*/  @P5 LDC.64 R146, c[0x0][0x308] ;  /* 0x0000c200ff925b82 */ /* 0x000e620000000a00 */
[C---:B0-----:R-:W-:Y:S01]  /*32d0*/  @P0 IMAD.WIDE.U32 R144, R153.reuse, 0x10, R144 ;  /* 0x0000001099900825 */ /* 0x041fe200078e0090 */
[----:B------:R-:W-:-:S03]  /*32e0*/  IADD3 R153, R153, 0x80, RZ ;  /* 0x0000008099997810 */ /* 0x000fc60007ffe0ff */
[----:B-1----:R-:W-:-:S04]  /*32f0*/  @P5 IMAD.WIDE.U32 R146, R183, 0x20, R146 ;  /* 0x00000020b7925825 */ /* 0x002fc800078e0092 */
[----:B------:R-:W-:Y:S01]  /*3300*/  VIADD R183, R183, 0x80 ;  /* 0x00000080b7b77836 */ /* 0x000fe20000000000 */
[----:B------:R0:W-:Y:S04]  /*3310*/  @P5 STG.E.128 desc[UR4][R146.64], R80 ;  /* 0x0000005092005986 */ /* 0x0001e8000c101d04 */
[----:B------:R0:W-:Y:S04]  /*3320*/  @P5 STG.E.128 desc[UR4][R146.64+0x10], R48 ;  /* 0x0000103092005986 */ /* 0x0001e8000c101d04 */
[----:B------:R0:W-:Y:S02]  /*3330*/  @P0 STG.E.128 desc[UR4][R144.64], R136 ;  /* 0x0000008890000986 */ /* 0x0001e4000c101d04 */
.L_x_4383:
[----:B------:R-:W-:Y:S05]  /*3340*/  BSYNC B0 ;  /* 0x0000000000007941 */ /* 0x000fea0003800000 */
.L_x_4382:
[----:B------:R-:W-:Y:S04]  /*3350*/  BSSY B0, `(.L_x_4418) ;  /* 0x0000104000007945 */ /* 0x000fe80003800000 */
[----:B------:R-:W-:Y:S05]  /*3360*/  @!P3 BRA `(.L_x_4419) ;  /* 0x000000100008b947 */ /* 0x000fea0003800000 */
[----:B0-----:R-:W0:Y:S01]  /*3370*/  @!P1 LDC.64 R144, c[0x0][0x2c8] ;  /* 0x0000b200ff909b82 */ /* 0x001e220000000a00 */
        /* <DEDUP_REMOVED lines=8> */
.L_x_4421:
[----:B------:R-:W-:Y:S05]  /*3400*/  BSYNC B1 ;  /* 0x0000000000017941 */ /* 0x000fea0003800000 */
.L_x_4420:
        /* <DEDUP_REMOVED lines=13> */
.L_x_4423:
[----:B------:R-:W-:Y:S05]  /*34e0*/  BSYNC B1 ;  /* 0x0000000000017941 */ /* 0x000fea0003800000 */
.L_x_4422:
        /* <DEDUP_REMOVED lines=12> */
.L_x_4425:
[----:B------:R-:W-:Y:S05]  /*35b0*/  BSYNC B1 ;  /* 0x0000000000017941 */ /* 0x000fea0003800000 */
.L_x_4424:
        /* <DEDUP_REMOVED lines=13> */
.L_x_4427:
[----:B------:R-:W-:Y:S05]  /*3690*/  BSYNC B1 ;  /* 0x0000000000017941 */ /* 0x000fea0003800000 */
.L_x_4426:
[----:B------:R-:W-:Y:S04]  /*36a0*/  BSSY B1, `(.L_x_4428) ;  /* 0x000000e000017945 */ /* 0x000fe80003800000 */
[----:B------:R-:W-:Y:S05]  /*36b0*/  @!P0 BRA `(.L_x_4429) ;  /* 0x0000000000308947 */ /* 0x000fea0003800000 */
[----:B------:R-:W-:Y:S01]  /*36c0*/  LOP3.LUT P5, RZ, R172, 0xff00, RZ, 0xc0, !PT ;  /* 0x0000ff00acff7812 */ /* 0x000fe200078ac0ff */
        /* <DEDUP_REMOVED lines=11> */
.L_x_4429:
[----:B------:R-:W-:Y:S05]  /*3780*/  BSYNC B1 ;  /* 0x0000000000017941 */ /* 0x000fea0003800000 */
.L_x_4428:
        /* <DEDUP_REMOVED lines=13> */
.L_x_4431:
[----:B------:R-:W-:Y:S05]  /*3860*/  BSYNC B1 ;  /* 0x0000000000017941 */ /* 0x000fea0003800000 */
.L_x_4430:
[----:B------:R-:W-:Y:S04]  /*3870*/  BSSY B1, `(.L_x_4432) ;  /* 0x000000d000017945 */ /* 0x000fe80003800000 */
[----:B------:R-:W-:Y:S05]  /*3880*/  @!P0 BRA `(.L_x_4433) ;  /* 0x00000000002c8947 */ /* 0x000fea0003800000 */
[----:B------:R-:W-:Y:S01]  /*3890*/  LOP3.LUT P5, RZ, R172, 0xff0000, RZ, 0xc0, !PT ;  /* 0x00ff0000acff7812 */ /* 0x000fe200078ac0ff */
[----:B------:R-:W-:Y:S01]  /*38a0*/  FMUL.FTZ R150, R151, UR11 ;  /* 0x0000000b97967c20 */ /* 0x000fe20008410000 */
[----:B------:R-:W-:-:S03]  /*38b0*/  MOV R235, RZ ;  /* 0x000000ff00eb7202 */ /* 0x000fc60000000f00 */
[----:B------:R-:W-:Y:S01]  /*38c0*/  FMUL.FTZ R237, R150, UR10 ;  /* 0x0000000a96ed7c20 */ /* 0x000fe20008410000 */
[----:B------:R-:W-:-:S07]  /*38d0*/  HFMA2.MMA R150, -RZ, RZ, 0, 0 ;  /* 0x00000000ff967435 */ /* 0x000fce00000001ff */
[----:B------:R-:W-:Y:S01]  /*38e0*/  @P5 FMUL.FTZ R150, R158, R237 ;  /* 0x000000ed9e965220 */ /* 0x000fe20000410000 */
[----:B------:R-:W-:-:S04]  /*38f0*/  @P5 IMAD.U32 R232, R141, 0x10000, RZ ;  /* 0x000100008de85824 */ /* 0x000fc800078e00ff */
[----:B------:R-:W-:Y:S01]  /*3900*/  @P5 FMUL.FTZ R235, R232, R237 ;  /* 0x000000ede8eb5220 */ /* 0x000fe20000410000 */
[----:B------:R-:W-:-:S03]  /*3910*/  F2FP.BF16.F32.PACK_AB R150, RZ, R150 ;  /* 0x00000096ff96723e */ /* 0x000fc600000010ff */
[----:B------:R-:W-:Y:S01]  /*3920*/  FADD.FTZ R106, R106, R235 ;  /* 0x000000eb6a6a7221 */ /* 0x000fe20000010000 */
[----:B------:R-:W-:-:S07]  /*3930*/  PRMT R137, R150, 0x7610, R137 ;  /* 0x0000761096897816 */ /* 0x000fce0000000089 */
.L_x_4433:
[----:B------:R-:W-:Y:S05]  /*3940*/  BSYNC B1 ;  /* 0x0000000000017941 */ /* 0x000fea0003800000 */
.L_x_4432:
        /* <DEDUP_REMOVED lines=13> */
.L_x_4435:
[----:B------:R-:W-:Y:S05]  /*3a20*/  BSYNC B1 ;  /* 0x0000000000017941 */ /* 0x000fea0003800000 */
.L_x_4434:
[----:B------:R-:W-:Y:S04]  /*3a30*/  BSSY B1, `(.L_x_4436) ;  /* 0x000000e000017945 */ /* 0x000fe80003800000 */
[----:B------:R-:W-:Y:S05]  /*3a40*/  @!P0 BRA `(.L_x_4437) ;  /* 0x0000000000308947 */ /* 0x000fea0003800000 */
[----:B------:R-:W-:Y:S01]  /*3a50*/  LOP3.LUT P5, RZ, R172, 0xff000000, RZ, 0xc0, !PT ;  /* 0xff000000acff7812 */ /* 0x000fe200078ac0ff */
[----:B------:R-:W-:-:S04]  /*3a60*/  FMUL.FTZ R232, R150, UR11 ;  /* 0x0000000b96e87c20 */ /* 0x000fc80008410000 */
[----:B------:R-:W-:Y:S01]  /*3a70*/  FMUL.FTZ R236, R232, UR10 ;  /* 0x0000000ae8ec7c20 */ /* 0x000fe20008410000 */
[----:B------:R-:W-:-:S07]  /*3a80*/  MOV R232, RZ ;  /* 0x000000ff00e87202 */ /* 0x000fce0000000f00 */
[----:B------:R-:W-:Y:S01]  /*3a90*/  @P5 PRMT R234, R141, 0x7632, R234 ;  /* 0x000076328dea5816 */ /* 0x000fe200000000ea */
[----:B------:R-:W-:-:S03]  /*3aa0*/  @P5 FMUL.FTZ R232, R8, R236 ;  /* 0x000000ec08e85220 */ /* 0x000fc60000410000 */
[----:B------:R-:W-:Y:S01]  /*3ab0*/  @P5 SHF.L.U32 R235, R234, 0x10, RZ ;  /* 0x00000010eaeb5819 */ /* 0x000fe200000006ff */
[----:B------:R-:W-:Y:S01]  /*3ac0*/  IMAD.MOV.U32 R234, RZ, RZ, RZ ;  /* 0x000000ffffea7224 */ /* 0x000fe200078e00ff */
[----:B------:R-:W-:-:S03]  /*3ad0*/  F2FP.BF16.F32.PACK_AB R232, RZ, R232 ;  /* 0x000000e8ffe8723e */ /* 0x000fc600000010ff */
[----:B------:R-:W-:Y:S01]  /*3ae0*/  @P5 FMUL.FTZ R234, R236, R235 ;  /* 0x000000ebecea5220 */ /* 0x000fe20000410000 */
[----:B------:R-:W-:-:S03]  /*3af0*/  PRMT R137, R137, 0x5410, R232 ;  /* 0x0000541089897816 */ /* 0x000fc600000000e8 */
[----:B------:R-:W-:-:S07]  /*3b00*/  FADD.FTZ R107, R107, R234 ;  /* 0x000000ea6b6b7221 */ /* 0x000fce0000010000 */
.L_x_4437:
[----:B------:R-:W-:Y:S05]  /*3b10*/  BSYNC B1 ;  /* 0x0000000000017941 */ /* 0x000fea0003800000 */
.L_x_4436:
        /* <DEDUP_REMOVED lines=13> */
.L_x_4439:
[----:B------:R-:W-:Y:S05]  /*3bf0*/  BSYNC B1 ;  /* 0x0000000000017941 */ /* 0x000fea0003800000 */
.L_x_4438:
[----:B------:R-:W-:Y:S04]  /*3c00*/  BSSY B1, `(.L_x_4440) ;  /* 0x000000d000017945 */ /* 0x000fe80003800000 */
[----:B------:R-:W-:Y:S05]  /*3c10*/  @!P0 BRA `(.L_x_4441) ;  /* 0x00000000002c8947 */ /* 0x000fea0003800000 */
[----:B------:R-:W-:Y:S01]  /*3c20*/  LOP3.LUT P5, RZ, R173, 0xff, RZ, 0xc0, !PT ;  /* 0x000000ffadff7812 */ /* 0x000fe200078ac0ff */
[----:B------:R-:W-:Y:S01]  /*3c30*/  FMUL.FTZ R232, R235, UR11 ;  /* 0x0000000bebe87c20 */ /* 0x000fe20008410000 */
[----:B------:R-:W-:-:S03]  /*3c40*/  HFMA2.MMA R237, -RZ, RZ, 0, 0 ;  /* 0x00000000ffed7435 */ /* 0x000fc600000001ff */
[----:B------:R-:W-:Y:S01]  /*3c50*/  FMUL.FTZ R234, R232, UR10 ;  /* 0x0000000ae8ea7c20 */ /* 0x000fe20008410000 */
[----:B------:R-:W-:-:S07]  /*3c60*/  MOV R232, RZ ;  /* 0x000000ff00e87202 */ /* 0x000fce0000000f00 */
[----:B------:R-:W-:Y:S01]  /*3c70*/  @P5 FMUL.FTZ R232, R157, R234 ;  /* 0x000000ea9de85220 */ /* 0x000fe20000410000 */
[----:B------:R-:W-:-:S04]  /*3c80*/  @P5 IMAD.U32 R239, R142, 0x10000, RZ ;  /* 0x000100008eef5824 */ /* 0x000fc800078e00ff */
[----:B------:R-:W-:Y:S01]  /*3c90*/  @P5 FMUL.FTZ R237, R239, R234 ;  /* 0x000000eaefed5220 */ /* 0x000fe20000410000 */
[----:B------:R-:W-:-:S03]  /*3ca0*/  F2FP.BF16.F32.PACK_AB R232, RZ, R232 ;  /* 0x000000e8ffe8723e */ /* 0x000fc600000010ff */
[----:B------:R-:W-:Y:S01]  /*3cb0*/  FADD.FTZ R108, R108, R237 ;  /* 0x000000ed6c6c7221 */ /* 0x000fe20000010000 */
[----:B------:R-:W-:-:S07]  /*3cc0*/  PRMT R138, R232, 0x7610, R138 ;  /* 0x00007610e88a7816 */ /* 0x000fce000000008a */
.L_x_4441:
[----:B------:R-:W-:Y:S05]  /*3cd0*/  BSYNC B1 ;  /* 0x0000000000017941 */ /* 0x000fea0003800000 */
.L_x_4440:
        /* <DEDUP_REMOVED lines=13> */
.L_x_4443:
[----:B------:R-:W-:Y:S05]  /*3db0*/  BSYNC B1 ;  /* 0x0000000000017941 */ /* 0x000fea0003800000 */
.L_x_4442:
[----:B------:R-:W-:Y:S04]  /*3dc0*/  BSSY B1, `(.L_x_4444) ;  /* 0x000000e000017945 */ /* 0x000fe80003800000 */
[----:B------:R-:W-:Y:S05]  /*3dd0*/  @!P0 BRA `(.L_x_4445) ;  /* 0x0000000000308947 */ /* 0x000fea0003800000 */
[----:B------:R-:W-:Y:S01]  /*3de0*/  LOP3.LUT P5, RZ, R173, 0xff00, RZ, 0xc0, !PT ;  /* 0x0000ff00adff7812 */ /* 0x000fe200078ac0ff */
[----:B------:R-:W-:-:S04]  /*3df0*/  FMUL.FTZ R234, R232, UR11 ;  /* 0x0000000be8ea7c20 */ /* 0x000fc80008410000 */
[----:B------:R-:W-:-:S08]  /*3e00*/  FMUL.FTZ R237, R234, UR10 ;  /* 0x0000000aeaed7c20 */ /* 0x000fd00008410000 */
[----:B------:R-:W-:-:S04]  /*3e10*/  @P5 PRMT R236, R142, 0x7632, R236 ;  /* 0x000076328eec5816 */ /* 0x000fc800000000ec */
[----:B------:R-:W-:Y:S01]  /*3e20*/  @P5 SHF.L.U32 R234, R236, 0x10, RZ ;  /* 0x00000010ecea5819 */ /* 0x000fe200000006ff */
[----:B------:R-:W-:-:S04]  /*3e30*/  IMAD.MOV.U32 R236, RZ, RZ, RZ ;  /* 0x000000ffffec7224 */ /* 0x000fc800078e00ff */
[----:B------:R-:W-:Y:S01]  /*3e40*/  @P5 FMUL.FTZ R236, R237, R234 ;  /* 0x000000eaedec5220 */ /* 0x000fe20000410000 */
[----:B------:R-:W-:-:S03]  /*3e50*/  HFMA2.MMA R234, -RZ, RZ, 0, 0 ;  /* 0x00000000ffea7435 */ /* 0x000fc600000001ff */
[----:B------:R-:W-:-:S03]  /*3e60*/  FADD.FTZ R109, R109, R236 ;  /* 0x000000ec6d6d7221 */ /* 0x000fc60000010000 */
[----:B------:R-:W-:-:S05]  /*3e70*/  @P5 FMUL.FTZ R234, R7, R237 ;  /* 0x000000ed07ea5220 */ /* 0x000fca0000410000 */
[----:B------:R-:W-:-:S04]  /*3e80*/  F2FP.BF16.F32.PACK_AB R234, RZ, R234 ;  /* 0x000000eaffea723e */ /* 0x000fc800000010ff */
[----:B------:R-:W-:-:S07]  /*3e90*/  PRMT R138, R138, 0x5410, R234 ;  /* 0x000054108a8a7816 */ /* 0x000fce00000000ea */
.L_x_4445:
[----:B------:R-:W-:Y:S05]  /*3ea0*/  BSYNC B1 ;  /* 0x0000000000017941 */ /* 0x000fea0003800000 */
.L_x_4444:
        /* <DEDUP_REMOVED lines=13> */
.L_x_4447:
[----:B------:R-:W-:Y:S05]  /*3f80*/  BSYNC B1 ;  /* 0x0000000000017941 */ /* 0x000fea0003800000 */
.L_x_4446:
        /* <DEDUP_REMOVED lines=13> */
.L_x_4449:
[----:B------:R-:W-:Y:S05]  /*4060*/  BSYNC B1 ;  /* 0x0000000000017941 */ /* 0x000fea0003800000 */
.L_x_4448:
[----:B------:R-:W-:Y:S01]  /*4070*/  @!P1 ISETP.NE.U32.AND P5, PT, R144, RZ, PT ;  /* 0x000000ff9000920c */ /* 0x000fe20003fa5070 */
[----:B------:R-:W-:Y:S03]  /*4080*/  BSSY B1, `(.L_x_4450) ;  /* 0x0000010000017945 */ /* 0x000fe60003800000 */
[----:B------:R-:W-:-:S04]  /*4090*/  @!P1 ISETP.NE.AND.EX P5, PT, R145, RZ, PT, P5 ;  /* 0x000000ff9100920c */ /* 0x000fc80003fa5350 */
[----:B------:R-:W-:Y:S02]  /*40a0*/  @!P1 FSEL R234, R35, RZ, P5 ;  /* 0x000000ff23ea9208 */ /* 0x000fe40002800000 */
[----:B-1----:R-:W-:-:S04]  /*40b0*/  ISETP.NE.U32.AND P5, PT, R146, RZ, PT ;  /* 0x000000ff9200720c */ /* 0x002fc80003fa5070 */
        /* <DEDUP_REMOVED lines=12> */
.L_x_4451:
[----:B------:R-:W-:Y:S05]  /*4180*/  BSYNC B1 ;  /* 0x0000000000017941 */ /* 0x000fea0003800000 */
.L_x_4450:
[----:B------:R-:W-:Y:S01]  /*4190*/  BSSY B1, `(.L_x_4452) ;  /* 0x0000014000017945 */ /* 0x000fe20003800000 */
[----:B------:R-:W-:Y:S02]  /*41a0*/  SEL R82, R151, R82, P5 ;  /* 0x0000005297527207 */ /* 0x000fe40002800000 */
[----:B------:R-:W-:Y:S02]  /*41b0*/  SEL R83, R150, R83, P5 ;  /* 0x0000005396537207 */ /* 0x000fe40002800000 */
[----:B------:R-:W-:Y:S02]  /*41c0*/  SEL R48, R235, R48, P5 ;  /* 0x00000030eb307207 */ /* 0x000fe40002800000 */
[----:B------:R-:W-:Y:S02]  /*41d0*/  SEL R49, R232, R49, P5 ;  /* 0x00000031e8317207 */ /* 0x000fe40002800000 */
[----:B------:R-:W-:Y:S02]  /*41e0*/  SEL R50, R237, R50, P5 ;  /* 0x00000032ed327207 */ /* 0x000fe40002800000 */
[----:B------:R-:W-:Y:S01]  /*41f0*/  SEL R51, R234, R51, P5 ;  /* 0x00000033ea337207 */ /* 0x000fe20002800000 */
[----:B------:R-:W-:Y:S06]  /*4200*/  @!P0 BRA `(.L_x_4453) ;  /* 0x0000000000308947 */ /* 0x000fec0003800000 */
[----:B------:R-:W-:Y:S01]  /*4210*/  LOP3.LUT P5, RZ, R173, 0xff000000, RZ, 0xc0, !PT ;  /* 0xff000000adff7812 */ /* 0x000fe200078ac0ff */
[----:B------:R-:W-:Y:S01]  /*4220*/  FMUL.FTZ R234, R234, UR11 ;  /* 0x0000000beaea7c20 */ /* 0x000fe20008410000 */
[----:B------:R-:W-:Y:S01]  /*4230*/  IMAD.MOV.U32 R144, RZ, RZ, RZ ;  /* 0x000000ffff907224 */ /* 0x000fe200078e00ff */
[----:B------:R-:W-:Y:S02]  /*4240*/  MOV R148, RZ ;  /* 0x000000ff00947202 */ /* 0x000fe40000000f00 */
        /* <DEDUP_REMOVED lines=8> */
.L_x_4453:
[----:B------:R-:W-:Y:S05]  /*42d0*/  BSYNC B1 ;  /* 0x0000000000017941 */ /* 0x000fea0003800000 */
.L_x_4452:
        /* <DEDUP_REMOVED lines=11> */
.L_x_4419:
[----:B------:R-:W-:Y:S05]  /*4390*/  BSYNC B0 ;  /* 0x0000000000007941 */ /* 0x000fea0003800000 */
.L_x_4418:
[----:B------:R-:W-:Y:S04]  /*43a0*/  BSSY B0, `(.L_x_4454) ;  /* 0x0000100000007945 */ /* 0x000fe80003800000 */
[----:B------:R-:W-:Y:S05]  /*43b0*/  @!P2 BRA `(.L_x_4455) ;  /* 0x0000000c00f8a947 */ /* 0x000fea0003800000 */
[----:B01----:R-:W0:Y:S01]  /*43c0*/  @!P1 LDC.64 R144, c[0x0][0x2c8] ;  /* 0x0000b200ff909b82 */ /* 0x003e220000000a00 */
        /* <DEDUP_REMOVED lines=8> */
.L_x_4457:
[----:B------:R-:W-:Y:S05]  /*4450*/  BSYNC B1 ;  /* 0x0000000000017941 */ /* 0x000fea0003800000 */
.L_x_4456:
[----:B------:R-:W-:Y:S01]  /*4460*/  BSSY B1, `(.L_x_4458) ;  /* 0x000000d000017945 */ /* 0x000fe20003800000 */
[----:B-----5:R-:W-:-:S03]  /*4470*/  @!P1 FSEL R235, R128, RZ, P5 ;  /* 0x000000ff80eb9208 */ /* 0x020fc60002800000 */
[----:B------:R-:W-:Y:S05]  /*4480*/  @!P1 BRA `(.L_x_4459) ;  /* 0x0000000000289947 */ /* 0x000fea0003800000 */
[----:B------:R-:W-:Y:S02]  /*4490*/  ISETP.NE.AND P5, PT, R26, RZ, PT ;  /* 0x000000ff1a00720c */ /* 0x000fe40003fa5270 */
[----:B------:R-:W-:Y:S02]  /*44a0*/  MOV R144, UR6 ;  /* 0x0000000600907c02 */ /* 0x000fe40008000f00 */
[----:B------:R-:W-:Y:S02]  /*44b0*/  FSEL R148, R152, RZ, !P5 ;  /* 0x000000ff98947208 */ /* 0x000fe40006800000 */
[----:B------:R-:W-:Y:S02]  /*44c0*/  MOV R145, UR7 ;  /* 0x0000000700917c02 */ /* 0x000fe40008000f00 */
[----:B------:R-:W-:Y:S01]  /*44d0*/  ISETP.NE.U32.AND P5, PT, R144, RZ, PT ;  /* 0x000000ff9000720c */ /* 0x000fe20003fa5070 */
[----:B------:R-:W-:-:S03]  /*44e0*/  FFMA.FTZ R149, R203, R155, R148 ;  /* 0x0000009bcb957223 */ /* 0x000fc60000010094 */
[----:B------:R-:W-:Y:S01]  /*44f0*/  ISETP.NE.AND.EX P5, PT, R145, RZ, PT, P5 ;  /* 0x000000ff9100720c */ /* 0x000fe20003fa5350 */
[----:B------:R-:W-:-:S04]  /*4500*/  FADD.FTZ R149, R206, -R149 ;  /* 0x80000095ce957221 */ /* 0x000fc80000010000 */
[----:B------:R-:W-:-:S08]  /*4510*/  FMUL.FTZ R235, R0, R149 ;  /* 0x0000009500eb7220 */ /* 0x000fd00000410000 */
[----:B------:R-:W-:-:S07]  /*4520*/  @P5 FADD.FTZ R235, R128, R235 ;  /* 0x000000eb80eb5221 */ /* 0x000fce0000010000 */
.L_x_4459:
[----:B------:R-:W-:Y:S05]  /*4530*/  BSYNC B1 ;  /* 0x0000000000017941 */ /* 0x000fea0003800000 */
.L_x_4458:
[----:B------:R-:W-:Y:S04]  /*4540*/  BSSY B1, `(.L_x_4460) ;  /* 0x000000d000017945 */ /* 0x000fe80003800000 */
[----:B------:R-:W-:Y:S05]  /*4550*/  @!P0 BRA `(.L_x_4461) ;  /* 0x00000000002c8947 */ /* 0x000fea0003800000 */
[----:B------:R-:W-:Y:S01]  /*4560*/  LOP3.LUT P5, RZ, R174, 0xff, RZ, 0xc0, !PT ;  /* 0x000000ffaeff7812 */ /* 0x000fe200078ac0ff */
[----:B------:R-:W-:Y:S01]  /*4570*/  FMUL.FTZ R148, R235, UR11 ;  /* 0x0000000beb947c20 */ /* 0x000fe20008410000 */
[----:B------:R-:W-:Y:S01]  /*4580*/  HFMA2.MMA R149, -RZ, RZ, 0, 0 ;  /* 0x00000000ff957435 */ /* 0x000fe200000001ff */
[----:B------:R-:W-:Y:S02]  /*4590*/  IMAD.MOV.U32 R151, RZ, RZ, RZ ;  /* 0x000000ffff977224 */ /* 0x000fe400078e00ff */
[----:B------:R-:W-:-:S08]  /*45a0*/  FMUL.FTZ R148, R148, UR10 ;  /* 0x0000000a94947c20 */ /* 0x000fd00008410000 */
[----:B------:R-:W-:Y:S01]  /*45b0*/  @P5 SHF.L.U32 R237, R140, 0x10, RZ ;  /* 0x000000108ced5819 */ /* 0x000fe200000006ff */
[----:B------:R-:W-:-:S04]  /*45c0*/  @P5 FMUL.FTZ R149, R31, R148 ;  /* 0x000000941f955220 */ /* 0x000fc80000410000 */
[----:B------:R-:W-:Y:S01]  /*45d0*/  @P5 FMUL.FTZ R151, R237, R148 ;  /* 0x00000094ed975220 */ /* 0x000fe20000410000 */
[----:B------:R-:W-:-:S03]  /*45e0*/  F2FP.BF16.F32.PACK_AB R149, RZ, R149 ;  /* 0x00000095ff95723e */ /* 0x000fc600000010ff */
[----:B------:R-:W-:Y:S01]  /*45f0*/  FADD.FTZ R112, R112, R151 ;  /* 0x0000009770707221 */ /* 0x000fe20000010000 */
[----:B------:R-:W-:-:S07]  /*4600*/  PRMT R136, R149, 0x7610, R136 ;  /* 0x0000761095887816 */ /* 0x000fce0000000088 */
.L_x_4461:
[----:B------:R-:W-:Y:S05]  /*4610*/  BSYNC B1 ;  /* 0x0000000000017941 */ /* 0x000fea0003800000 */
.L_x_4460:
        /* <DEDUP_REMOVED lines=13> */
.L_x_4463:
[----:B------:R-:W-:Y:S05]  /*46f0*/  BSYNC B1 ;  /* 0x0000000000017941 */ /* 0x000fea0003800000 */
.L_x_4462:
[----:B------:R-:W-:Y:S04]  /*4700*/  BSSY B1, `(.L_x_4464) ;  /* 0x000000e000017945 */ /* 0x000fe80003800000 */
[----:B------:R-:W-:Y:S05]  /*4710*/  @!P0 BRA `(.L_x_4465) ;  /* 0x0000000000308947 */ /* 0x000fea0003800000 */
        /* <DEDUP_REMOVED lines=12> */
.L_x_4465:
[----:B------:R-:W-:Y:S05]  /*47e0*/  BSYNC B1 ;  /* 0x0000000000017941 */ /* 0x000fea0003800000 */
.L_x_4464:
        /* <DEDUP_REMOVED lines=13> */
.L_x_4467:
[----:B------:R-:W-:Y:S05]  /*48c0*/  BSYNC B1 ;  /* 0x0000000000017941 */ /* 0x000fea0003800000 */
.L_x_4466:
[----:B------:R-:W-:Y:S04]  /*48d0*/  BSSY B1, `(.L_x_4468) ;  /* 0x000000c000017945 */ /* 0x000fe80003800000 */
[----:B------:R-:W-:Y:S05]  /*48e0*/  @!P0 BRA `(.L_x_4469) ;  /* 0x0000000000288947 */ /* 0x000fea0003800000 */
[----:B------:R-:W-:Y:S01]  /*48f0*/  LOP3.LUT P5, RZ, R174, 0xff0000, RZ, 0xc0, !PT ;  /* 0x00ff0000aeff7812 */ /* 0x000fe200078ac0ff */
[----:B------:R-:W-:-:S04]  /*4900*/  FMUL.FTZ R148, R237, UR11 ;  /* 0x0000000bed947c20 */ /* 0x000fc80008410000 */
[----:B------:R-:W-:Y:S01]  /*4910*/  FMUL.FTZ R151, R148, UR10 ;  /* 0x0000000a94977c20 */ /* 0x000fe20008410000 */
[----:B------:R-:W-:-:S07]  /*4920*/  CS2R R148, SRZ ;  /* 0x0000000000947805 */ /* 0x000fce000001ff00 */
[----:B------:R-:W-:Y:S01]  /*4930*/  @P5 FMUL.FTZ R148, R30, R151 ;  /* 0x000000971e945220 */ /* 0x000fe20000410000 */
[----:B------:R-:W-:-:S04]  /*4940*/  @P5 IMAD.U32 R150, R141, 0x10000, RZ ;  /* 0x000100008d965824 */ /* 0x000fc800078e00ff */
[----:B------:R-:W-:Y:S01]  /*4950*/  @P5 FMUL.FTZ R149, R150, R151 ;  /* 0x0000009796955220 */ /* 0x000fe20000410000 */
[----:B------:R-:W-:-:S03]  /*4960*/  F2FP.BF16.F32.PACK_AB R148, RZ, R148 ;  /* 0x00000094ff94723e */ /* 0x000fc600000010ff */
[----:B------:R-:W-:Y:S01]  /*4970*/  FADD.FTZ R114, R114, R149 ;  /* 0x0000009572727221 */ /* 0x000fe20000010000 */
[----:B------:R-:W-:-:S07]  /*4980*/  PRMT R137, R148, 0x7610, R137 ;  /* 0x0000761094897816 */ /* 0x000fce0000000089 */
.L_x_4469:
[----:B------:R-:W-:Y:S05]  /*4990*/  BSYNC B1 ;  /* 0x0000000000017941 */ /* 0x000fea0003800000 */
.L_x_4468:
        /* <DEDUP_REMOVED lines=13> */
.L_x_4471:
[----:B------:R-:W-:Y:S05]  /*4a70*/  BSYNC B1 ;  /* 0x0000000000017941 */ /* 0x000fea0003800000 */
.L_x_4470:
[----:B------:R-:W-:Y:S04]  /*4a80*/  BSSY B1, `(.L_x_4472) ;  /* 0x000000e000017945 */ /* 0x000fe80003800000 */
[----:B------:R-:W-:Y:S05]  /*4a90*/  @!P0 BRA `(.L_x_4473) ;  /* 0x0000000000308947 */ /* 0x000fea0003800000 */
[----:B------:R-:W-:Y:S01]  /*4aa0*/  LOP3.LUT P5, RZ, R174, 0xff000000, RZ, 0xc0, !PT ;  /* 0xff000000aeff7812 */ /* 0x000fe200078ac0ff */
[----:B------:R-:W-:Y:S01]  /*4ab0*/  FMUL.FTZ R148, R234, UR11 ;  /* 0x0000000bea947c20 */ /* 0x000fe20008410000 */
[----:B------:R-:W-:-:S03]  /*4ac0*/  HFMA2.MMA R150, -RZ, RZ, 0, 0 ;  /* 0x00000000ff967435 */ /* 0x000fc600000001ff */
[----:B------:R-:W-:Y:S01]  /*4ad0*/  FMUL.FTZ R151, R148, UR10 ;  /* 0x0000000a94977c20 */ /* 0x000fe20008410000 */
[----:B------:R-:W-:-:S07]  /*4ae0*/  IMAD.MOV.U32 R148, RZ, RZ, RZ ;  /* 0x000000ffff947224 */ /* 0x000fce00078e00ff */
[----:B------:R-:W-:Y:S01]  /*4af0*/  @P5 PRMT R149, R141, 0x7632, R149 ;  /* 0x000076328d955816 */ /* 0x000fe20000000095 */
[----:B------:R-:W-:-:S03]  /*4b00*/  @P5 FMUL.FTZ R148, R4, R151 ;  /* 0x0000009704945220 */ /* 0x000fc60000410000 */
[----:B------:R-:W-:Y:S02]  /*4b10*/  @P5 SHF.L.U32 R149, R149, 0x10, RZ ;  /* 0x0000001095955819 */ /* 0x000fe400000006ff */
[----:B------:R-:W-:-:S03]  /*4b20*/  F2FP.BF16.F32.PACK_AB R148, RZ, R148 ;  /* 0x00000094ff94723e */ /* 0x000fc600000010ff */
[----:B------:R-:W-:Y:S01]  /*4b30*/  @P5 FMUL.FTZ R150, R151, R149 ;  /* 0x0000009597965220 */ /* 0x000fe20000410000 */
[----:B------:R-:W-:-:S03]  /*4b40*/  PRMT R137, R137, 0x5410, R148 ;  /* 0x0000541089897816 */ /* 0x000fc60000000094 */
[----:B------:R-:W-:-:S07]  /*4b50*/  FADD.FTZ R115, R115, R150 ;  /* 0x0000009673737221 */ /* 0x000fce0000010000 */
.L_x_4473:
[----:B------:R-:W-:Y:S05]  /*4b60*/  BSYNC B1 ;  /* 0x0000000000017941 */ /* 0x000fea0003800000 */
.L_x_4472:
        /* <DEDUP_REMOVED lines=13> */
.L_x_4475:
[----:B------:R-:W-:Y:S05]  /*4c40*/  BSYNC B1 ;  /* 0x0000000000017941 */ /* 0x000fea0003800000 */
.L_x_4474:
[----:B------:R-:W-:Y:S04]  /*4c50*/  BSSY B1, `(.L_x_4476) ;  /* 0x000000c000017945 */ /* 0x000fe80003800000 */
[----:B------:R-:W-:Y:S05]  /*4c60*/  @!P0 BRA `(.L_x_4477) ;  /* 0x0000000000288947 */ /* 0x000fea0003800000 */
[----:B------:R-:W-:Y:S01]  /*4c70*/  LOP3.LUT P5, RZ, R175, 0xff, RZ, 0xc0, !PT ;  /* 0x000000ffafff7812 */ /* 0x000fe200078ac0ff */
[----:B------:R-:W-:-:S04]  /*4c80*/  FMUL.FTZ R148, R239, UR11 ;  /* 0x0000000bef947c20 */ /* 0x000fc80008410000 */
[----:B------:R-:W-:Y:S01]  /*4c90*/  FMUL.FTZ R150, R148, UR10 ;  /* 0x0000000a94967c20 */ /* 0x000fe20008410000 */
[----:B------:R-:W-:-:S07]  /*4ca0*/  CS2R R148, SRZ ;  /* 0x0000000000947805 */ /* 0x000fce000001ff00 */
[----:B------:R-:W-:Y:S01]  /*4cb0*/  @P5 SHF.L.U32 R151, R142, 0x10, RZ ;  /* 0x000000108e975819 */ /* 0x000fe200000006ff */
[----:B------:R-:W-:-:S04]  /*4cc0*/  @P5 FMUL.FTZ R148, R29, R150 ;  /* 0x000000961d945220 */ /* 0x000fc80000410000 */
[----:B------:R-:W-:Y:S01]  /*4cd0*/  @P5 FMUL.FTZ R149, R151, R150 ;  /* 0x0000009697955220 */ /* 0x000fe20000410000 */
[----:B------:R-:W-:-:S03]  /*4ce0*/  F2FP.BF16.F32.PACK_AB R148, RZ, R148 ;  /* 0x00000094ff94723e */ /* 0x000fc600000010ff */
[----:B------:R-:W-:Y:S01]  /*4cf0*/  FADD.FTZ R116, R116, R149 ;  /* 0x0000009574747221 */ /* 0x000fe20000010000 */
[----:B------:R-:W-:-:S07]  /*4d00*/  PRMT R138, R148, 0x7610, R138 ;  /* 0x00007610948a7816 */ /* 0x000fce000000008a */
.L_x_4477:
[----:B------:R-:W-:Y:S05]  /*4d10*/  BSYNC B1 ;  /* 0x0000000000017941 */ /* 0x000fea0003800000 */
.L_x_4476:
        /* <DEDUP_REMOVED lines=13> */
.L_x_4479:
[----:B------:R-:W-:Y:S05]  /*4df0*/  BSYNC B1 ;  /* 0x0000000000017941 */ /* 0x000fea0003800000 */
.L_x_4478:
        /* <DEDUP_REMOVED lines=14> */
.L_x_4481:
[----:B------:R-:W-:Y:S05]  /*4ee0*/  BSYNC B1 ;  /* 0x0000000000017941 */ /* 0x000fea0003800000 */
.L_x_4480:
        /* <DEDUP_REMOVED lines=13> */
.L_x_4483:
[----:B------:R-:W-:Y:S05]  /*4fc0*/  BSYNC B1 ;  /* 0x0000000000017941 */ /* 0x000fea0003800000 */
.L_x_4482:
        /* <DEDUP_REMOVED lines=12> */
.L_x_4485:
[----:B------:R-:W-:Y:S05]  /*5090*/  BSYNC B1 ;  /* 0x0000000000017941 */ /* 0x000fea0003800000 */
.L_x_4484:
[----:B------:R-:W-:Y:S01]  /*50a0*/  @!P1 ISETP.NE.U32.AND P5, PT, R144, RZ, PT ;  /* 0x000000ff9000920c */ /* 0x000fe20003fa5070 */
[----:B------:R-:W0:Y:S01]  /*50b0*/  @P0 LDC.64 R148, c[0x0][0x2f8] ;  /* 0x0000be00ff940b82 */ /* 0x000e220000000a00 */
[----:B------:R-:W-:Y:S02]  /*50c0*/  BSSY B1, `(.L_x_4486) ;  /* 0x000000f000017945 */ /* 0x000fe40003800000 */
[----:B------:R-:W-:-:S04]  /*50d0*/  @!P1 ISETP.NE.AND.EX P5, PT, R145, RZ, PT, P5 ;  /* 0x000000ff9100920c */ /* 0x000fc80003fa5350 */
[----:B------:R-:W-:Y:S02]  /*50e0*/  @!P1 FSEL R238, R135, RZ, P5 ;  /* 0x000000ff87ee9208 */ /* 0x000fe40002800000 */
[----:B-1----:R-:W-:-:S04]  /*50f0*/  ISETP.NE.U32.AND P5, PT, R146, RZ, PT ;  /* 0x000000ff9200720c */ /* 0x002fc80003fa5070 */
[----:B------:R-:W-:-:S13]  /*5100*/  ISETP.NE.AND.EX P5, PT, R147, RZ, PT, P5 ;  /* 0x000000ff9300720c */ /* 0x000fda0003fa5350 */
[----:B------:R-:W1:Y:S01]  /*5110*/  @P5 LDC.64 R150, c[0x0][0x308] ;  /* 0x0000c200ff965b82 */ /* 0x000e620000000a00 */
[----:B------:R-:W-:Y:S05]  /*5120*/  @!P1 BRA `(.L_x_4487) ;  /* 0x0000000000209947 */ /* 0x000fea0003800000 */
[----:B------:R-:W-:-:S04]  /*5130*/  ISETP.NE.AND P1, PT, R26, RZ, PT ;  /* 0x000000ff1a00720c */ /* 0x000fc80003f25270 */
[----:B---3--:R-:W-:Y:S02]  /*5140*/  FSEL R243, R152, RZ, !P1 ;  /* 0x000000ff98f37208 */ /* 0x008fe40004800000 */
[----:B------:R-:W-:-:S03]  /*5150*/  ISETP.NE.U32.AND P1, PT, R144, RZ, PT ;  /* 0x000000ff9000720c */ /* 0x000fc60003f25070 */
[----:B------:R-:W-:Y:S01]  /*5160*/  FFMA.FTZ R144, R216, R155, R243 ;  /* 0x0000009bd8907223 */ /* 0x000fe200000100f3 */
[----:B------:R-:W-:-:S03]  /*5170*/  ISETP.NE.AND.EX P1, PT, R145, RZ, PT, P1 ;  /* 0x000000ff9100720c */ /* 0x000fc60003f25310 */
[----:B------:R-:W-:-:S04]  /*5180*/  FADD.FTZ R145, R217, -R144 ;  /* 0x80000090d9917221 */ /* 0x000fc80000010000 */
[----:B------:R-:W-:-:S06]  /*5190*/  FMUL.FTZ R238, R0, R145 ;  /* 0x0000009100ee7220 */ /* 0x000fcc0000410000 */
[----:B------:R-:W-:-:S07]  /*51a0*/  @P1 FADD.FTZ R238, R135, R238 ;  /* 0x000000ee87ee1221 */ /* 0x000fce0000010000 */
.L_x_4487:
[----:B------:R-:W-:Y:S05]  /*51b0*/  BSYNC B1 ;  /* 0x0000000000017941 */ /* 0x000fea0003800000 */
.L_x_4486:
[----:B------:R-:W-:Y:S01]  /*51c0*/  ISETP.NE.U32.AND P1, PT, R146, RZ, PT ;  /* 0x000000ff9200720c */ /* 0x000fe20003f25070 */
[----:B------:R-:W-:Y:S01]  /*51d0*/  BSSY B1, `(.L_x_4488) ;  /* 0x0000019000017945 */ /* 0x000fe20003800000 */
[----:B-1----:R-:W-:Y:S02]  /*51e0*/  @P5 IMAD.WIDE.U32 R150, R183, 0x20, R150 ;  /* 0x00000020b7965825 */ /* 0x002fe400078e0096 */
[----:B------:R-:W-:Y:S02]  /*51f0*/  ISETP.NE.AND.EX P1, PT, R147, RZ, PT, P1 ;  /* 0x000000ff9300720c */ /* 0x000fe40003f25310 */
[----:B0-----:R-:W-:Y:S02]  /*5200*/  @P0 IMAD.WIDE.U32 R148, R153, 0x10, R148 ;  /* 0x0000001099940825 */ /* 0x001fe400078e0094 */
[----:B------:R-:W-:Y:S02]  /*5210*/  SEL R80, R235, R80, P1 ;  /* 0x00000050eb507207 */ /* 0x000fe40000800000 */
[----:B------:R-:W-:-:S02]  /*5220*/  SEL R81, R232, R81, P1 ;  /* 0x00000051e8517207 */ /* 0x000fc40000800000 */
        /* <DEDUP_REMOVED lines=19> */
.L_x_4489:
[----:B------:R-:W-:Y:S05]  /*5360*/  BSYNC B1 ;  /* 0x0000000000017941 */ /* 0x000fea0003800000 */
.L_x_4488:
[----:B------:R2:W-:Y:S04]  /*5370*/  @P5 STG.E.128 desc[UR4][R150.64], R80 ;  /* 0x0000005096005986 */ /* 0x0005e8000c101d04 */
[----:B------:R2:W-:Y:S04]  /*5380*/  @P5 STG.E.128 desc[UR4][R150.64+0x10], R48 ;  /* 0x0000103096005986 */ /* 0x0005e8000c101d04 */
[----:B------:R2:W-:Y:S02]  /*5390*/  @P0 STG.E.128 desc[UR4][R148.64], R136 ;  /* 0x0000008894000986 */ /* 0x0005e4000c101d04 */
.L_x_4455:
[----:B------:R-:W-:Y:S05]  /*53a0*/  BSYNC B0 ;  /* 0x0000000000007941 */ /* 0x000fea0003800000 */
.L_x_4454:
[----:B------:R-:W-:Y:S01]  /*53b0*/  VIADD R27, R27, UR12 ;  /* 0x0000000c1b1b7c36 */ /* 0x000fe20008000000 */
[----:B------:R-:W-:-:S04]  /*53c0*/  ISETP.NE.AND P1, PT, R154, RZ, PT ;  /* 0x000000ff9a00720c */ /* 0x000fc80003f25270 */
[----:B------:R-:W-:Y:S02]  /*53d0*/  ISETP.GE.AND P0, PT, R27, UR13, PT ;  /* 0x0000000d1b007c0c */ /* 0x000fe4000bf06270 */
[----:B------:R-:W-:-:S11]  /*53e0*/  SEL R237, RZ, 0x1, P1 ;  /* 0x00000001ffed7807 */ /* 0x000fd60000800000 */
[----:B------:R-:W-:Y:S05]  /*53f0*/  @!P0 BRA `(.L_x_4490) ;  /* 0xffffffb4006c8947 */ /* 0x000fea000383ffff */
.L_x_4369:
[----:B------:R-:W4:Y:S01]  /*5400*/  S2R R0, SR_TID.X ;  /* 0x0000000000007919 */ /* 0x000f220000002100 */
[----:B------:R-:W4:Y:S01]  /*5410*/  S2UR UR9, SR_CTAID.X ;  /* 0x00000000000979c3 */ /* 0x000f220000002500 */
[----:B------:R-:W-:Y:S01]  /*5420*/  BSSY B0, `(.L_x_4491) ;  /* 0x0000012000007945 */ /* 0x000fe20003800000 */
[----:B----4-:R-:W-:-:S05]  /*5430*/  LEA.HI R3, R0, UR9, RZ, 0x19 ;  /* 0x0000000900037c11 */ /* 0x010fca000f8fc8ff */
[----:B------:R-:W-:-:S05]  /*5440*/  IMAD R3, R3, R184, RZ ;  /* 0x000000b803037224 */ /* 0x000fca00078e02ff */
[----:B-----5:R-:W-:Y:S01]  /*5450*/  LEA.HI R9, R3, R182, RZ, 0x1d ;  /* 0x000000b603097211 */ /* 0x020fe200078fe8ff */
[----:B------:R-:W-:Y:S06]  /*5460*/  @!P4 BRA `(.L_x_4492) ;  /* 0x000000000034c947 */ /* 0x000fec0003800000 */
[----:B------:R-:W4:Y:S08]  /*5470*/  LDC.64 R2, c[0x0][0x2d0] ;  /* 0x0000b400ff027b82 */ /* 0x000f300000000a00 */
[----:B------:R-:W5:Y:S08]  /*5480*/  LDC.64 R4, c[0x0][0x2d8] ;  /* 0x0000b600ff047b82 */ /* 0x000f700000000a00 */
[----:B------:R-:W0:Y:S01]  /*5490*/  LDC.64 R6, c[0x0][0x2f0] ;  /* 0x0000bc00ff067b82 */ /* 0x000e220000000a00 */
[----:B----4-:R-:W-:-:S05]  /*54a0*/  IMAD.WIDE.U32 R2, R9, 0x20, R2 ;  /* 0x0000002009027825 */ /* 0x010fca00078e0002 */
[----:B------:R4:W-:Y:S01]  /*54b0*/  STG.E.128 desc[UR4][R2.64], R64 ;  /* 0x0000004002007986 */ /* 0x0009e2000c101d04 */
[----:B-----5:R-:W-:-:S03]  /*54c0*/  IMAD.WIDE.U32 R4, R9, 0x20, R4 ;  /* 0x0000002009047825 */ /* 0x020fc600078e0004 */
[----:B------:R4:W-:Y:S04]  /*54d0*/  STG.E.128 desc[UR4][R2.64+0x10], R68 ;  /* 0x0000104402007986 */ /* 0x0009e8000c101d04 */
[----:B------:R4:W-:Y:S01]  /*54e0*/  STG.E.128 desc[UR4][R4.64], R40 ;  /* 0x0000002804007986 */ /* 0x0009e2000c101d04 */
[----:B0-----:R-:W-:-:S03]  /*54f0*/  IMAD.WIDE.U32 R6, R9, 0x20, R6 ;  /* 0x0000002009067825 */ /* 0x001fc600078e0006 */
[----:B------:R4:W-:Y:S01]  /*5500*/  STG.E.128 desc[UR4][R4.64+0x10], R44 ;  /* 0x0000102c04007986 */ /* 0x0009e2000c101d04 */
[----:B------:R-:W-:-:S03]  /*5510*/  IADD3 R9, R9, 0x80, RZ ;  /* 0x0000008009097810 */ /* 0x000fc60007ffe0ff */
[----:B------:R4:W-:Y:S04]  /*5520*/  STG.E.128 desc[UR4][R6.64], R96 ;  /* 0x0000006006007986 */ /* 0x0009e8000c101d04 */
[----:B------:R4:W-:Y:S02]  /*5530*/  STG.E.128 desc[UR4][R6.64+0x10], R100 ;  /* 0x0000106406007986 */ /* 0x0009e4000c101d04 */
.L_x_4492:
[----:B------:R-:W-:Y:S05]  /*5540*/  BSYNC B0 ;  /* 0x0000000000007941 */ /* 0x000fea0003800000 */
.L_x_4491:
[----:B------:R-:W-:Y:S04]  /*5550*/  BSSY B0, `(.L_x_4493) ;  /* 0x000000f000007945 */ /* 0x000fe80003800000 */
[----:B------:R-:W-:Y:S05]  /*5560*/  @!P3 BRA `(.L_x_4494) ;  /* 0x000000000034b947 */ /* 0x000fea0003800000 */
[----:B----4-:R-:W4:Y:S08]  /*5570*/  LDC.64 R2, c[0x0][0x2d0] ;  /* 0x0000b400ff027b82 */ /* 0x010f300000000a00 */
        /* <DEDUP_REMOVED lines=12> */
.L_x_4494:
[----:B------:R-:W-:Y:S05]  /*5640*/  BSYNC B0 ;  /* 0x0000000000007941 */ /* 0x000fea0003800000 */
.L_x_4493:
[----:B------:R-:W-:Y:S05]  /*5650*/  @!P2 EXIT ;  /* 0x000000000000a94d */ /* 0x000fea0003800000 */
[----:B----4-:R-:W4:Y:S08]  /*5660*/  LDC.64 R2, c[0x0][0x2d0] ;  /* 0x0000b400ff027b82 */ /* 0x010f300000000a00 */
[----:B------:R-:W5:Y:S08]  /*5670*/  LDC.64 R4, c[0x0][0x2d8] ;  /* 0x0000b600ff047b82 */ /* 0x000f700000000a00 */
[----:B------:R-:W0:Y:S01]  /*5680*/  LDC.64 R6, c[0x0][0x2f0] ;  /* 0x0000bc00ff067b82 */ /* 0x000e220000000a00 */
[----:B----4-:R-:W-:-:S05]  /*5690*/  IMAD.WIDE.U32 R2, R9, 0x20, R2 ;  /* 0x0000002009027825 */ /* 0x010fca00078e0002 */
[----:B------:R-:W-:Y:S01]  /*56a0*/  STG.E.128 desc[UR4][R2.64], R88 ;  /* 0x0000005802007986 */ /* 0x000fe2000c101d04 */
[----:B-----5:R-:W-:-:S03]  /*56b0*/  IMAD.WIDE.U32 R4, R9, 0x20, R4 ;  /* 0x0000002009047825 */ /* 0x020fc600078e0004 */
[----:B------:R-:W-:Y:S04]  /*56c0*/  STG.E.128 desc[UR4][R2.64+0x10], R92 ;  /* 0x0000105c02007986 */ /* 0x000fe8000c101d04 */
[----:B------:R-:W-:Y:S01]  /*56d0*/  STG.E.128 desc[UR4][R4.64], R56 ;  /* 0x0000003804007986 */ /* 0x000fe2000c101d04 */
[----:B0-----:R-:W-:-:S03]  /*56e0*/  IMAD.WIDE.U32 R6, R9, 0x20, R6 ;  /* 0x0000002009067825 */ /* 0x001fc600078e0006 */
[----:B------:R-:W-:Y:S04]  /*56f0*/  STG.E.128 desc[UR4][R4.64+0x10], R60 ;  /* 0x0000103c04007986 */ /* 0x000fe8000c101d04 */
[----:B------:R-:W-:Y:S04]  /*5700*/  STG.E.128 desc[UR4][R6.64], R112 ;  /* 0x0000007006007986 */ /* 0x000fe8000c101d04 */
[----:B------:R-:W-:Y:S01]  /*5710*/  STG.E.128 desc[UR4][R6.64+0x10], R116 ;  /* 0x0000107406007986 */ /* 0x000fe2000c101d04 */
[----:B------:R-:W-:Y:S05]  /*5720*/  EXIT ;  /* 0x000000000000794d */ /* 0x000fea0003800000 */
.L_x_4381:
[----:B------:R-:W-:Y:S01]  /*5730*/  HFMA2.MMA R240, -RZ, RZ, 0, 1.847743988037109375e-06 ;  /* 0x0000001ffff07435 */ /* 0x000fe200000001ff */
[----:B------:R-:W-:Y:S01]  /*5740*/  IMAD.MOV.U32 R236, RZ, RZ, R241 ;  /* 0x000000ffffec7224 */ /* 0x000fe200078e00f1 */
[----:B------:R-:W-:Y:S01]  /*5750*/  MOV R235, 0x10 ;  /* 0x0000001000eb7802 */ /* 0x000fe20000000f00 */
[----:B------:R-:W-:-:S08]  /*5760*/  IMAD.MOV.U32 R155, RZ, RZ, -0x1 ;  /* 0xffffffffff9b7424 */ /* 0x000fd000078e00ff */
[----:B---3-5:R-:W-:Y:S05]  /*5770*/  WARPSYNC.COLLECTIVE R155, `(.L_x_4495) ;  /* 0x000000009b087348 */ /* 0x028fea0003c00000 */
[----:B------:R0:W1:Y:S02]  /*5780*/  SHFL.DOWN P6, R234, R236, R235, R240 ;  /* 0x080000ebecea7389 */ /* 0x00006400000c00f0 */
[----:B01-3-5:R-:W-:Y:S01]  /*5790*/  ENDCOLLECTIVE ;  /* 0x000000000000791b */ /* 0x02bfe20003800000 */
.L_x_4495:
[----:B------:R-:W-:Y:S02]  /*57a0*/  MOV R236, R238 ;  /* 0x000000ee00ec7202 */ /* 0x000fe40000000f00 */
[----:B------:R-:W-:-:S07]  /*57b0*/  MOV R146, R234 ;  /* 0x000000ea00927202 */ /* 0x000fce0000000f00 */
[----:B------:R-:W-:Y:S05]  /*57c0*/  WARPSYNC.COLLECTIVE R155, `(.L_x_4496) ;  /* 0x000000009b087348 */ /* 0x000fea0003c00000 */
[----:B------:R0:W1:Y:S02]  /*57d0*/  SHFL.DOWN P6, R234, R236, R235, R240 ;  /* 0x080000ebecea7389 */ /* 0x00006400000c00f0 */
[----:B01----:R-:W-:Y:S01]  /*57e0*/  ENDCOLLECTIVE ;  /* 0x000000000000791b */ /* 0x003fe20003800000 */
.L_x_4496:
[----:B------:R-:W-:Y:S01]  /*57f0*/  FADD.FTZ R146, R146, R241 ;  /* 0x000000f192927221 */ /* 0x000fe20000010000 */
[----:B------:R-:W-:-:S04]  /*5800*/  HFMA2.MMA R235, -RZ, RZ, 0, 4.76837158203125e-07 ;  /* 0x00000008ffeb7435 */ /* 0x000fc800000001ff */
[----:B------:R-:W-:Y:S01]  /*5810*/  MOV R236, R146 ;  /* 0x0000009200ec7202 */ /* 0x000fe20000000f00 */
[----:B------:R-:W-:-:S07]  /*5820*/  IMAD.MOV.U32 R147, RZ, RZ, R234 ;  /* 0x000000ffff937224 */ /* 0x000fce00078e00ea */
[----:B------:R-:W-:Y:S05]  /*5830*/  WARPSYNC.COLLECTIVE R155, `(.L_x_4497) ;  /* 0x000000009b087348 */ /* 0x000fea0003c00000 */
[----:B------:R0:W1:Y:S02]  /*5840*/  SHFL.DOWN P6, R234, R236, R235, R240 ;  /* 0x080000ebecea7389 */ /* 0x00006400000c00f0 */
[----:B01----:R-:W-:Y:S01]  /*5850*/  ENDCOLLECTIVE ;  /* 0x000000000000791b */ /* 0x003fe20003800000 */
.L_x_4497:
[----:B------:R-:W-:-:S05]  /*5860*/  FADD.FTZ R147, R147, R238 ;  /* 0x000000ee93937221 */ /* 0x000fca0000010000 */
[----:B------:R-:W-:Y:S01]  /*5870*/  MOV R236, R147 ;  /* 0x0000009300ec7202 */ /* 0x000fe20000000f00 */
[----:B------:R-:W-:-:S07]  /*5880*/  IMAD.MOV.U32 R149, RZ, RZ, R234 ;  /* 0x000000ffff957224 */ /* 0x000fce00078e00ea */
[----:B------:R-:W-:Y:S05]  /*5890*/  WARPSYNC.COLLECTIVE R155, `(.L_x_4498) ;  /* 0x000000009b087348 */ /* 0x000fea0003c00000 */
[----:B------:R0:W1:Y:S02]  /*58a0*/  SHFL.DOWN P6, R234, R236, R235, R240 ;  /* 0x080000ebecea7389 */ /* 0x00006400000c00f0 */
[----:B01----:R-:W-:Y:S01]  /*58b0*/  ENDCOLLECTIVE ;  /* 0x000000000000791b */ /* 0x003fe20003800000 */
.L_x_4498:
[----:B------:R-:W-:Y:S01]  /*58c0*/  FADD.FTZ R149, R146, R149 ;  /* 0x0000009592957221 */ /* 0x000fe20000010000 */
[----:B------:R-:W-:-:S03]  /*58d0*/  HFMA2.MMA R235, -RZ, RZ, 0, 2.384185791015625e-07 ;  /* 0x00000004ffeb7435 */ /* 0x000fc600000001ff */
[----:B------:R-:W-:Y:S01]  /*58e0*/  IMAD.MOV.U32 R236, RZ, RZ, R149 ;  /* 0x000000ffffec7224 */ /* 0x000fe200078e0095 */
[----:B------:R-:W-:-:S07]  /*58f0*/  MOV R148, R234 ;  /* 0x000000ea00947202 */ /* 0x000fce0000000f00 */
[----:B------:R-:W-:Y:S05]  /*5900*/  WARPSYNC.COLLECTIVE R155, `(.L_x_4499) ;  /* 0x000000009b087348 */ /* 0x000fea0003c00000 */
[----:B------:R0:W1:Y:S02]  /*5910*/  SHFL.DOWN P6, R234, R236, R235, R240 ;  /* 0x080000ebecea7389 */ /* 0x00006400000c00f0 */
[----:B01----:R-:W-:Y:S01]  /*5920*/  ENDCOLLECTIVE ;  /* 0x000000000000791b */ /* 0x003fe20003800000 */
.L_x_4499:
[----:B------:R-:W-:-:S04]  /*5930*/  FADD.FTZ R148, R147, R148 ;  /* 0x0000009493947221 */ /* 0x000fc80000010000 */
[----:B------:R-:W-:Y:S01]  /*5940*/  IMAD.MOV.U32 R236, RZ, RZ, R148 ;  /* 0x000000ffffec7224 */ /* 0x000fe200078e0094 */
[----:B------:R-:W-:-:S07]  /*5950*/  MOV R150, R234 ;  /* 0x000000ea00967202 */ /* 0x000fce0000000f00 */
[----:B------:R-:W-:Y:S05]  /*5960*/  WARPSYNC.COLLECTIVE R155, `(.L_x_4500) ;  /* 0x000000009b087348 */ /* 0x000fea0003c00000 */
[----:B------:R0:W1:Y:S02]  /*5970*/  SHFL.DOWN P6, R234, R236, R235, R240 ;  /* 0x080000ebecea7389 */ /* 0x00006400000c00f0 */
[----:B01----:R-:W-:Y:S01]  /*5980*/  ENDCOLLECTIVE ;  /* 0x000000000000791b */ /* 0x003fe20003800000 */
.L_x_4500:
[----:B------:R-:W-:-:S05]  /*5990*/  FADD.FTZ R150, R149, R150 ;  /* 0x0000009695967221 */ /* 0x000fca0000010000 */
[----:B------:R-:W-:Y:S01]  /*59a0*/  MOV R236, R150 ;  /* 0x0000009600ec7202 */ /* 0x000fe20000000f00 */
[----:B------:R-:W-:Y:S01]  /*59b0*/  IMAD.MOV.U32 R235, RZ, RZ, 0x2 ;  /* 0x00000002ffeb7424 */ /* 0x000fe200078e00ff */
[----:B------:R-:W-:-:S07]  /*59c0*/  MOV R151, R234 ;  /* 0x000000ea00977202 */ /* 0x000fce0000000f00 */
[----:B------:R-:W-:Y:S05]  /*59d0*/  WARPSYNC.COLLECTIVE R155, `(.L_x_4501) ;  /* 0x000000009b087348 */ /* 0x000fea0003c00000 */
[----:B------:R0:W1:Y:S02]  /*59e0*/  SHFL.DOWN P6, R234, R236, R235, R240 ;  /* 0x080000ebecea7389 */ /* 0x00006400000c00f0 */
[----:B01----:R-:W-:Y:S01]  /*59f0*/  ENDCOLLECTIVE ;  /* 0x000000000000791b */ /* 0x003fe20003800000 */
.L_x_4501:
[----:B------:R-:W-:-:S05]  /*5a00*/  FADD.FTZ R151, R148, R151 ;  /* 0x0000009794977221 */ /* 0x000fca0000010000 */
[----:B------:R-:W-:Y:S02]  /*5a10*/  MOV R236, R151 ;  /* 0x0000009700ec7202 */ /* 0x000fe40000000f00 */
[----:B------:R-:W-:-:S07]  /*5a20*/  MOV R153, R234 ;  /* 0x000000ea00997202 */ /* 0x000fce0000000f00 */
[----:B------:R-:W-:Y:S05]  /*5a30*/  WARPSYNC.COLLECTIVE R155, `(.L_x_4502) ;  /* 0x000000009b087348 */ /* 0x000fea0003c00000 */
[----:B------:R0:W1:Y:S02]  /*5a40*/  SHFL.DOWN P6, R234, R236, R235, R240 ;  /* 0x080000ebecea7389 */ /* 0x00006400000c00f0 */
[----:B01----:R-:W-:Y:S01]  /*5a50*/  ENDCOLLECTIVE ;  /* 0x000000000000791b */ /* 0x003fe20003800000 */
.L_x_4502:
[----:B------:R-:W-:Y:S01]  /*5a60*/  FADD.FTZ R153, R150, R153 ;  /* 0x0000009996997221 */ /* 0x000fe20000010000 */
[----:B------:R-:W-:-:S04]  /*5a70*/  HFMA2.MMA R235, -RZ, RZ, 0, 5.9604644775390625e-08 ;  /* 0x00000001ffeb7435 */ /* 0x000fc800000001ff */
[----:B------:R-:W-:Y:S01]  /*5a80*/  MOV R236, R153 ;  /* 0x0000009900ec7202 */ /* 0x000fe20000000f00 */
[----:B------:R-:W-:-:S07]  /*5a90*/  IMAD.MOV.U32 R152, RZ, RZ, R234 ;  /* 0x000000ffff987224 */ /* 0x000fce00078e00ea */
[----:B------:R-:W-:Y:S05]  /*5aa0*/  WARPSYNC.COLLECTIVE R155, `(.L_x_4503) ;  /* 0x000000009b087348 */ /* 0x000fea0003c00000 */
[----:B------:R0:W1:Y:S02]  /*5ab0*/  SHFL.DOWN P6, R234, R236, R235, R240 ;  /* 0x080000ebecea7389 */ /* 0x00006400000c00f0 */
[----:B01----:R-:W-:Y:S01]  /*5ac0*/  ENDCOLLECTIVE ;  /* 0x000000000000791b */ /* 0x003fe20003800000 */
.L_x_4503:
[----:B------:R-:W-:-:S05]  /*5ad0*/  FADD.FTZ R146, R151, R152 ;  /* 0x0000009897927221 */ /* 0x000fca0000010000 */
[----:B------:R-:W-:Y:S01]  /*5ae0*/  MOV R236, R146 ;  /* 0x0000009200ec7202 */ /* 0x000fe20000000f00 */
[----:B------:R-:W-:-:S07]  /*5af0*/  IMAD.MOV.U32 R152, RZ, RZ, R234 ;  /* 0x000000ffff987224 */ /* 0x000fce00078e00ea */
[----:B------:R-:W-:Y:S05]  /*5b00*/  WARPSYNC.COLLECTIVE R155, `(.L_x_4504) ;  /* 0x000000009b087348 */ /* 0x000fea0003c00000 */
[----:B------:R0:W1:Y:S02]  /*5b10*/  SHFL.DOWN P6, R234, R236, R235, R240 ;  /* 0x080000ebecea7389 */ /* 0x00006400000c00f0 */
[----:B01----:R-:W-:Y:S01]  /*5b20*/  ENDCOLLECTIVE ;  /* 0x000000000000791b */ /* 0x003fe20003800000 */
.L_x_4504:
[----:B------:R-:W-:Y:S01]  /*5b30*/  MOV R147, R234 ;  /* 0x000000ea00937202 */ /* 0x000fe20000000f00 */
[----:B------:R-:W-:Y:S06]  /*5b40*/  BRA `(.L_x_4505) ;  /* 0xffffffc400747947 */ /* 0x000fec000383ffff */
.L_x_4506:
        /* <DEDUP_REMOVED lines=11> */
.L_x_11336:


//--------------------- .text._ZN10layer_norm22ln_bwd_finalize_kernelINS_22Kernel_traits_finalizeILj3072E13__nv_bfloat16S2_fS2_fjLb1ELj1024ELj4ENS_18Kernel_traits_baseILj3072ES2_S2_fS2_fjLj1024EEEEELb1ELb1EEEvNS_9BwdParamsE --------------------------
	.section	.text._ZN10layer_norm22ln_bwd_finalize_kernelINS_22Kernel_traits_finalizeILj3072E13__nv_bfloat16S2_fS2_fjLb1ELj1024ELj4ENS_18Kernel_traits_baseILj3072ES2_S2_fS2_fjLj1024EEEEELb1ELb1EEEvNS_9BwdParamsE,"ax",@progbits
	.align	128
        .global         _ZN10layer_norm22ln_bwd_finalize_kernelINS_22Kernel_traits_finalizeILj3072E13__nv_bfloat16S2_fS2_fjLb1ELj1024ELj4ENS_18Kernel_traits_baseILj3072ES2_S2_fS2_fjLj1024EEEEELb1ELb1EEEvNS_9BwdParamsE
        .type           _ZN10layer_norm22ln_bwd_finalize_kernelINS_22Kernel_traits_finalizeILj3072E13__nv_bfloat16S2_fS2_fjLb1ELj1024ELj4ENS_18Kernel_traits_baseILj3072ES2_S2_fS2_fjLj1024EEEEELb1ELb1EEEvNS_9BwdParamsE,@function
        .size           _ZN10layer_norm22ln_bwd_finalize_kernelINS_22Kernel_traits_finalizeILj3072E13__nv_bfloat16S2_fS2_fjLb1ELj1024ELj4ENS_18Kernel_traits_baseILj3072ES2_S2_fS2_fjLj1024EEEEELb1ELb1EEEvNS_9BwdParamsE,(.L_x_11337 - _ZN10layer_norm22ln_bwd_finalize_kernelINS_22Kernel_traits_finalizeILj3072E13__nv_bfloat16S2_fS2_fjLb1ELj1024ELj4ENS_18Kernel_traits_baseILj3072ES2_S2_fS2_fjLj1024EEEEELb1ELb1EEEvNS_9BwdParamsE)
        .other          _ZN10layer_norm22ln_bwd_finalize_kernelINS_22Kernel_traits_finalizeILj3072E13__nv_bfloat16S2_fS2_fjLb1ELj1024ELj4ENS_18Kernel_traits_baseILj3072ES2_S2_fS2_fjLj1024EEEEELb1ELb1EEEvNS_9BwdParamsE,@"STO_CUDA_ENTRY STV_DEFAULT"
_ZN10layer_norm22ln_bwd_finalize_kernelINS_22Kernel_traits_finalizeILj3072E13__nv_bfloat16S2_fS2_fjLb1ELj1024ELj4ENS_18Kernel_traits_baseILj3072ES2_S2_fS2_fjLj1024EEEEELb1ELb1EEEvNS_9BwdParamsE:
.text._ZN10layer_norm22ln_bwd_finalize_kernelINS_22Kernel_traits_finalizeILj3072E13__nv_bfloat16S2_fS2_fjLb1ELj1024ELj4ENS_18Kernel_traits_baseILj3072ES2_S2_fS2_fjLj1024EEEEELb1ELb1EEEvNS_9BwdParamsE:
        /* <DEDUP_REMOVED lines=25> */
.L_x_4518:
        /* <DEDUP_REMOVED lines=33> */
.L_x_4511:
        /* <DEDUP_REMOVED lines=49> */
.L_x_4510:
[----:B------:R-:W-:Y:S05]  /*06b0*/  BSYNC B1 ;  /* 0x0000000000017941 */ /* 0x000fea0003800000 */
.L_x_4509:
        /* <DEDUP_REMOVED lines=32> */
.L_x_4513:
[----:B------:R-:W-:Y:S05]  /*08c0*/  BSYNC B1 ;  /* 0x0000000000017941 */ /* 0x000fea0003800000 */
.L_x_4512:
        /* <DEDUP_REMOVED lines=16> */
.L_x_4508:
[----:B------:R-:W-:Y:S05]  /*09d0*/  BSYNC B0 ;  /* 0x0000000000007941 */ /* 0x000fea0003800000 */
.L_x_4507:
        /* <DEDUP_REMOVED lines=40> */
.L_x_4534:
        /* <DEDUP_REMOVED lines=8> */
.L_x_4514:
        /* <DEDUP_REMOVED lines=21> */
.L_x_4517:
[----:B------:R-:W-:Y:S05]  /*0e30*/  BSYNC B0 ;  /* 0x0000000000007941 */ /* 0x000fea0003800000 */
.L_x_4516:
[C---:B------:R-:W-:Y:S02]  /*0e40*/  ISETP.GT.U32.AND P1, PT, R4.reuse, -0xc01, PT ;  /* 0xfffff3ff0400780c */ /* 0x040fe40003f24070 */
[----:B------:R-:W-:Y:S02]  /*0e50*/  IADD3 R4, R4, 0xc00, RZ ;  /* 0x00000c0004047810 */ /* 0x000fe40007ffe0ff */
[----:B------:R-:W-:-:S09]  /*0e60*/  IADD3 R5, R5, 0x600, RZ ;  /* 0x0000060005057810 */ /* 0x000fd20007ffe0ff */
[----:B------:R-:W-:Y:S05]  /*0e70*/  @P1 BRA `(.L_x_4518) ;  /* 0xfffffff000c41947 */ /* 0x000fea000383ffff */
[----:B------:R-:W-:Y:S05]  /*0e80*/  EXIT ;  /* 0x000000000000794d */ /* 0x000fea0003800000 */
.L_x_4515:
[----:B------:R-:W-:Y:S01]  /*0e90*/  HFMA2.MMA R22, -RZ, RZ, 0, 5.9604644775390625e-08 ;  /* 0x00000001ff167435 */ /* 0x000fe200000001ff */
[----:B---3--:R-:W-:Y:S01]  /*0ea0*/  MOV R23, R8 ;  /* 0x0000000800177202 */ /* 0x008fe20000000f00 */
[----:B------:R-:W-:Y:S01]  /*0eb0*/  IMAD.MOV.U32 R20, RZ, RZ, -0x1 ;  /* 0xffffffffff147424 */ /* 0x000fe200078e00ff */
[----:B------:R-:W-:-:S08]  /*0ec0*/  MOV R25, 0x1f ;  /* 0x0000001f00197802 */ /* 0x000fd00000000f00 */
[----:B012---:R-:W-:Y:S05]  /*0ed0*/  WARPSYNC.COLLECTIVE R20, `(.L_x_4519) ;  /* 0x0000000014087348 */ /* 0x007fea0003c00000 */
[----:B------:R3:W4:Y:S02]  /*0ee0*/  SHFL.BFLY P2, R21, R23, R22, R25 ;  /* 0x0c00001617157389 */ /* 0x0007240000040019 */
[----:B01234-:R-:W-:Y:S01]  /*0ef0*/  ENDCOLLECTIVE ;  /* 0x000000000000791b */ /* 0x01ffe20003800000 */
.L_x_4519:
[----:B------:R-:W-:Y:S01]  /*0f00*/  HFMA2.MMA R22, -RZ, RZ, 0, 1.1920928955078125e-07 ;  /* 0x00000002ff167435 */ /* 0x000fe200000001ff */
[----:B------:R-:W-:-:S05]  /*0f10*/  MOV R9, R21 ;  /* 0x0000001500097202 */ /* 0x000fca0000000f00 */
[----:B------:R-:W-:-:S05]  /*0f20*/  FADD.FTZ R9, R8, R9 ;  /* 0x0000000908097221 */ /* 0x000fca0000010000 */
[----:B------:R-:W-:-:S07]  /*0f30*/  MOV R23, R9 ;  /* 0x0000000900177202 */ /* 0x000fce0000000f00 */
[----:B------:R-:W-:Y:S05]  /*0f40*/  WARPSYNC.COLLECTIVE R20, `(.L_x_4520) ;  /* 0x0000000014087348 */ /* 0x000fea0003c00000 */
[----:B------:R0:W1:Y:S02]  /*0f50*/  SHFL.BFLY P2, R21, R23, R22, R25 ;  /* 0x0c00001617157389 */ /* 0x0000640000040019 */
[----:B01----:R-:W-:Y:S01]  /*0f60*/  ENDCOLLECTIVE ;  /* 0x000000000000791b */ /* 0x003fe20003800000 */
.L_x_4520:
[----:B------:R-:W-:Y:S01]  /*0f70*/  HFMA2.MMA R22, -RZ, RZ, 0, 2.384185791015625e-07 ;  /* 0x00000004ff167435 */ /* 0x000fe200000001ff */
[----:B------:R-:W-:-:S05]  /*0f80*/  MOV R12, R21 ;  /* 0x00000015000c7202 */ /* 0x000fca0000000f00 */
[----:B------:R-:W-:-:S05]  /*0f90*/  FADD.FTZ R12, R9, R12 ;  /* 0x0000000c090c7221 */ /* 0x000fca0000010000 */
[----:B------:R-:W-:-:S07]  /*0fa0*/  MOV R23, R12 ;  /* 0x0000000c00177202 */ /* 0x000fce0000000f00 */
[----:B------:R-:W-:Y:S05]  /*0fb0*/  WARPSYNC.COLLECTIVE R20, `(.L_x_4521) ;  /* 0x0000000014087348 */ /* 0x000fea0003c00000 */
[----:B------:R0:W1:Y:S02]  /*0fc0*/  SHFL.BFLY P2, R21, R23, R22, R25 ;  /* 0x0c00001617157389 */ /* 0x0000640000040019 */
[----:B01----:R-:W-:Y:S01]  /*0fd0*/  ENDCOLLECTIVE ;  /* 0x000000000000791b */ /* 0x003fe20003800000 */
.L_x_4521:
[----:B------:R-:W-:Y:S01]  /*0fe0*/  HFMA2.MMA R22, -RZ, RZ, 0, 4.76837158203125e-07 ;  /* 0x00000008ff167435 */ /* 0x000fe200000001ff */
[----:B------:R-:W-:-:S05]  /*0ff0*/  MOV R13, R21 ;  /* 0x00000015000d7202 */ /* 0x000fca0000000f00 */
[----:B------:R-:W-:-:S04]  /*1000*/  FADD.FTZ R13, R12, R13 ;  /* 0x0000000d0c0d7221 */ /* 0x000fc80000010000 */
[----:B------:R-:W-:-:S07]  /*1010*/  IMAD.MOV.U32 R23, RZ, RZ, R13 ;  /* 0x000000ffff177224 */ /* 0x000fce00078e000d */
[----:B------:R-:W-:Y:S05]  /*1020*/  WARPSYNC.COLLECTIVE R20, `(.L_x_4522) ;  /* 0x0000000014087348 */ /* 0x000fea0003c00000 */
[----:B------:R0:W1:Y:S02]  /*1030*/  SHFL.BFLY P2, R21, R23, R22, R25 ;  /* 0x0c00001617157389 */ /* 0x0000640000040019 */
[----:B01----:R-:W-:Y:S01]  /*1040*/  ENDCOLLECTIVE ;  /* 0x000000000000791b */ /* 0x003fe20003800000 */
.L_x_4522:
[----:B------:R-:W-:Y:S01]  /*1050*/  HFMA2.MMA R22, -RZ, RZ, 0, 9.5367431640625e-07 ;  /* 0x00000010ff167435 */ /* 0x000fe200000001ff */
[----:B------:R-:W-:-:S05]  /*1060*/  MOV R8, R21 ;  /* 0x0000001500087202 */ /* 0x000fca0000000f00 */
[----:B------:R-:W-:-:S05]  /*1070*/  FADD.FTZ R9, R13, R8 ;  /* 0x000000080d097221 */ /* 0x000fca0000010000 */
[----:B------:R-:W-:-:S07]  /*1080*/  MOV R23, R9 ;  /* 0x0000000900177202 */ /* 0x000fce0000000f00 */
[----:B------:R-:W-:Y:S05]  /*1090*/  WARPSYNC.COLLECTIVE R20, `(.L_x_4523) ;  /* 0x0000000014087348 */ /* 0x000fea0003c00000 */
[----:B------:R0:W1:Y:S02]  /*10a0*/  SHFL.BFLY P2, R21, R23, R22, R25 ;  /* 0x0c00001617157389 */ /* 0x0000640000040019 */
[----:B01----:R-:W-:Y:S01]  /*10b0*/  ENDCOLLECTIVE ;  /* 0x000000000000791b */ /* 0x003fe20003800000 */
.L_x_4523:
[----:B------:R-:W-:Y:S01]  /*10c0*/  HFMA2.MMA R22, -RZ, RZ, 0, 5.9604644775390625e-08 ;  /* 0x00000001ff167435 */ /* 0x000fe200000001ff */
[----:B------:R-:W-:Y:S02]  /*10d0*/  MOV R23, R11 ;  /* 0x0000000b00177202 */ /* 0x000fe40000000f00 */
[----:B------:R-:W-:-:S08]  /*10e0*/  MOV R8, R21 ;  /* 0x0000001500087202 */ /* 0x000fd00000000f00 */
[----:B------:R-:W-:Y:S05]  /*10f0*/  WARPSYNC.COLLECTIVE R20, `(.L_x_4524) ;  /* 0x0000000014087348 */ /* 0x000fea0003c00000 */
[----:B------:R0:W1:Y:S02]  /*1100*/  SHFL.BFLY P2, R21, R23, R22, R25 ;  /* 0x0c00001617157389 */ /* 0x0000640000040019 */
[----:B01----:R-:W-:Y:S01]  /*1110*/  ENDCOLLECTIVE ;  /* 0x000000000000791b */ /* 0x003fe20003800000 */
.L_x_4524:
[----:B------:R-:W-:Y:S01]  /*1120*/  HFMA2.MMA R22, -RZ, RZ, 0, 1.1920928955078125e-07 ;  /* 0x00000002ff167435 */ /* 0x000fe200000001ff */
[----:B------:R-:W-:-:S05]  /*1130*/  MOV R12, R21 ;  /* 0x00000015000c7202 */ /* 0x000fca0000000f00 */
[----:B------:R-:W-:-:S04]  /*1140*/  FADD.FTZ R14, R11, R12 ;  /* 0x0000000c0b0e7221 */ /* 0x000fc80000010000 */
[----:B------:R-:W-:-:S07]  /*1150*/  IMAD.MOV.U32 R23, RZ, RZ, R14 ;  /* 0x000000ffff177224 */ /* 0x000fce00078e000e */
[----:B------:R-:W-:Y:S05]  /*1160*/  WARPSYNC.COLLECTIVE R20, `(.L_x_4525) ;  /* 0x0000000014087348 */ /* 0x000fea0003c00000 */
[----:B------:R0:W1:Y:S02]  /*1170*/  SHFL.BFLY P2, R21, R23, R22, R25 ;  /* 0x0c00001617157389 */ /* 0x0000640000040019 */
[----:B01----:R-:W-:Y:S01]  /*1180*/  ENDCOLLECTIVE ;  /* 0x000000000000791b */ /* 0x003fe20003800000 */
.L_x_4525:
[----:B------:R-:W-:Y:S01]  /*1190*/  HFMA2.MMA R22, -RZ, RZ, 0, 2.384185791015625e-07 ;  /* 0x00000004ff167435 */ /* 0x000fe200000001ff */
[----:B------:R-:W-:-:S05]  /*11a0*/  MOV R13, R21 ;  /* 0x00000015000d7202 */ /* 0x000fca0000000f00 */
[----:B------:R-:W-:-:S05]  /*11b0*/  FADD.FTZ R15, R14, R13 ;  /* 0x0000000d0e0f7221 */ /* 0x000fca0000010000 */
[----:B------:R-:W-:-:S07]  /*11c0*/  MOV R23, R15 ;  /* 0x0000000f00177202 */ /* 0x000fce0000000f00 */
[----:B------:R-:W-:Y:S05]  /*11d0*/  WARPSYNC.COLLECTIVE R20, `(.L_x_4526) ;  /* 0x0000000014087348 */ /* 0x000fea0003c00000 */
[----:B------:R0:W1:Y:S02]  /*11e0*/  SHFL.BFLY P2, R21, R23, R22, R25 ;  /* 0x0c00001617157389 */ /* 0x0000640000040019 */
[----:B01----:R-:W-:Y:S01]  /*11f0*/  ENDCOLLECTIVE ;  /* 0x000000000000791b */ /* 0x003fe20003800000 */
.L_x_4526:
[----:B------:R-:W-:Y:S01]  /*1200*/  HFMA2.MMA R22, -RZ, RZ, 0, 4.76837158203125e-07 ;  /* 0x00000008ff167435 */ /* 0x000fe200000001ff */
[----:B------:R-:W-:-:S05]  /*1210*/  MOV R16, R21 ;  /* 0x0000001500107202 */ /* 0x000fca0000000f00 */
[----:B------:R-:W-:-:S05]  /*1220*/  FADD.FTZ R16, R15, R16 ;  /* 0x000000100f107221 */ /* 0x000fca0000010000 */
[----:B------:R-:W-:-:S07]  /*1230*/  MOV R23, R16 ;  /* 0x0000001000177202 */ /* 0x000fce0000000f00 */
[----:B------:R-:W-:Y:S05]  /*1240*/  WARPSYNC.COLLECTIVE R20, `(.L_x_4527) ;  /* 0x0000000014087348 */ /* 0x000fea0003c00000 */
[----:B------:R0:W1:Y:S02]  /*1250*/  SHFL.BFLY P2, R21, R23, R22, R25 ;  /* 0x0c00001617157389 */ /* 0x0000640000040019 */
[----:B01----:R-:W-:Y:S01]  /*1260*/  ENDCOLLECTIVE ;  /* 0x000000000000791b */ /* 0x003fe20003800000 */
.L_x_4527:
[----:B------:R-:W-:Y:S01]  /*1270*/  HFMA2.MMA R22, -RZ, RZ, 0, 9.5367431640625e-07 ;  /* 0x00000010ff167435 */ /* 0x000fe200000001ff */
[----:B------:R-:W-:-:S05]  /*1280*/  MOV R11, R21 ;  /* 0x00000015000b7202 */ /* 0x000fca0000000f00 */
[----:B------:R-:W-:-:S04]  /*1290*/  FADD.FTZ R11, R16, R11 ;  /* 0x0000000b100b7221 */ /* 0x000fc80000010000 */
[----:B------:R-:W-:-:S07]  /*12a0*/  IMAD.MOV.U32 R23, RZ, RZ, R11 ;  /* 0x000000ffff177224 */ /* 0x000fce00078e000b */
[----:B------:R-:W-:Y:S05]  /*12b0*/  WARPSYNC.COLLECTIVE R20, `(.L_x_4528) ;  /* 0x0000000014087348 */ /* 0x000fea0003c00000 */
[----:B------:R0:W1:Y:S02]  /*12c0*/  SHFL.BFLY P2, R21, R23, R22, R25 ;  /* 0x0c00001617157389 */ /* 0x0000640000040019 */
[----:B01----:R-:W-:Y:S01]  /*12d0*/  ENDCOLLECTIVE ;  /* 0x000000000000791b */ /* 0x003fe20003800000 */
.L_x_4528:
[----:B------:R-:W-:Y:S01]  /*12e0*/  HFMA2.MMA R22, -RZ, RZ, 0, 5.9604644775390625e-08 ;  /* 0x00000001ff167435 */ /* 0x000fe200000001ff */
[----:B------:R-:W-:Y:S02]  /*12f0*/  MOV R23, R10 ;  /* 0x0000000a00177202 */ /* 0x000fe40000000f00 */
[----:B------:R-:W-:-:S08]  /*1300*/  MOV R12, R21 ;  /* 0x00000015000c7202 */ /* 0x000fd00000000f00 */
[----:B------:R-:W-:Y:S05]  /*1310*/  WARPSYNC.COLLECTIVE R20, `(.L_x_4529) ;  /* 0x0000000014087348 */ /* 0x000fea0003c00000 */
[----:B------:R0:W1:Y:S02]  /*1320*/  SHFL.BFLY P2, R21, R23, R22, R25 ;  /* 0x0c00001617157389 */ /* 0x0000640000040019 */
[----:B01----:R-:W-:Y:S01]  /*1330*/  ENDCOLLECTIVE ;  /* 0x000000000000791b */ /* 0x003fe20003800000 */
.L_x_4529:
[----:B------:R-:W-:Y:S01]  /*1340*/  HFMA2.MMA R22, -RZ, RZ, 0, 1.1920928955078125e-07 ;  /* 0x00000002ff167435 */ /* 0x000fe200000001ff */
[----:B------:R-:W-:-:S05]  /*1350*/  MOV R13, R21 ;  /* 0x00000015000d7202 */ /* 0x000fca0000000f00 */
[----:B------:R-:W-:-:S05]  /*1360*/  FADD.FTZ R17, R10, R13 ;  /* 0x0000000d0a117221 */ /* 0x000fca0000010000 */
[----:B------:R-:W-:-:S07]  /*1370*/  MOV R23, R17 ;  /* 0x0000001100177202 */ /* 0x000fce0000000f00 */
[----:B------:R-:W-:Y:S05]  /*1380*/  WARPSYNC.COLLECTIVE R20, `(.L_x_4530) ;  /* 0x0000000014087348 */ /* 0x000fea0003c00000 */
[----:B------:R0:W1:Y:S02]  /*1390*/  SHFL.BFLY P2, R21, R23, R22, R25 ;  /* 0x0c00001617157389 */ /* 0x0000640000040019 */
[----:B01----:R-:W-:Y:S01]  /*13a0*/  ENDCOLLECTIVE ;  /* 0x000000000000791b */ /* 0x003fe20003800000 */
.L_x_4530:
[----:B------:R-:W-:Y:S01]  /*13b0*/  HFMA2.MMA R22, -RZ, RZ, 0, 2.384185791015625e-07 ;  /* 0x00000004ff167435 */ /* 0x000fe200000001ff */
[----:B------:R-:W-:-:S05]  /*13c0*/  MOV R16, R21 ;  /* 0x0000001500107202 */ /* 0x000fca0000000f00 */
[----:B------:R-:W-:-:S04]  /*13d0*/  FADD.FTZ R18, R17, R16 ;  /* 0x0000001011127221 */ /* 0x000fc80000010000 */
[----:B------:R-:W-:-:S07]  /*13e0*/  IMAD.MOV.U32 R23, RZ, RZ, R18 ;  /* 0x000000ffff177224 */ /* 0x000fce00078e0012 */
[----:B------:R-:W-:Y:S05]  /*13f0*/  WARPSYNC.COLLECTIVE R20, `(.L_x_4531) ;  /* 0x0000000014087348 */ /* 0x000fea0003c00000 */
[----:B------:R0:W1:Y:S02]  /*1400*/  SHFL.BFLY P2, R21, R23, R22, R25 ;  /* 0x0c00001617157389 */ /* 0x0000640000040019 */
[----:B01----:R-:W-:Y:S01]  /*1410*/  ENDCOLLECTIVE ;  /* 0x000000000000791b */ /* 0x003fe20003800000 */
.L_x_4531:
[----:B------:R-:W-:Y:S01]  /*1420*/  HFMA2.MMA R22, -RZ, RZ, 0, 4.76837158203125e-07 ;  /* 0x00000008ff167435 */ /* 0x000fe200000001ff */
[----:B------:R-:W-:-:S05]  /*1430*/  MOV R19, R21 ;  /* 0x0000001500137202 */ /* 0x000fca0000000f00 */
[----:B------:R-:W-:-:S05]  /*1440*/  FADD.FTZ R19, R18, R19 ;  /* 0x0000001312137221 */ /* 0x000fca0000010000 */
[----:B------:R-:W-:-:S07]  /*1450*/  MOV R23, R19 ;  /* 0x0000001300177202 */ /* 0x000fce0000000f00 */
[----:B------:R-:W-:Y:S05]  /*1460*/  WARPSYNC.COLLECTIVE R20, `(.L_x_4532) ;  /* 0x0000000014087348 */ /* 0x000fea0003c00000 */
[----:B------:R0:W1:Y:S02]  /*1470*/  SHFL.BFLY P2, R21, R23, R22, R25 ;  /* 0x0c00001617157389 */ /* 0x0000640000040019 */
[----:B01----:R-:W-:Y:S01]  /*1480*/  ENDCOLLECTIVE ;  /* 0x000000000000791b */ /* 0x003fe20003800000 */
.L_x_4532:
[----:B------:R-:W-:Y:S01]  /*1490*/  HFMA2.MMA R22, -RZ, RZ, 0, 9.5367431640625e-07 ;  /* 0x00000010ff167435 */ /* 0x000fe200000001ff */
[----:B------:R-:W-:-:S05]  /*14a0*/  MOV R10, R21 ;  /* 0x00000015000a7202 */ /* 0x000fca0000000f00 */
[----:B------:R-:W-:-:S05]  /*14b0*/  FADD.FTZ R10, R19, R10 ;  /* 0x0000000a130a7221 */ /* 0x000fca0000010000 */
[----:B------:R-:W-:-:S07]  /*14c0*/  MOV R23, R10 ;  /* 0x0000000a00177202 */ /* 0x000fce0000000f00 */
[----:B------:R-:W-:Y:S05]  /*14d0*/  WARPSYNC.COLLECTIVE R20, `(.L_x_4533) ;  /* 0x0000000014087348 */ /* 0x000fea0003c00000 */
[----:B------:R0:W1:Y:S02]  /*14e0*/  SHFL.BFLY P2, R21, R23, R22, R25 ;  /* 0x0c00001617157389 */ /* 0x0000640000040019 */
[----:B01----:R-:W-:Y:S01]  /*14f0*/  ENDCOLLECTIVE ;  /* 0x000000000000791b */ /* 0x003fe20003800000 */
.L_x_4533:
[----:B------:R-:W-:Y:S01]  /*1500*/  MOV R15, R21 ;  /* 0x00000015000f7202 */ /* 0x000fe20000000f00 */
[----:B------:R-:W-:Y:S06]  /*1510*/  BRA `(.L_x_4534) ;  /* 0xfffffff400d07947 */ /* 0x000fec000383ffff */
.L_x_4535:
        /* <DEDUP_REMOVED lines=14> */
.L_x_11337:


//--------------------- .text._ZN10layer_norm13ln_bwd_kernelINS_13Kernel_traitsI13__nv_bfloat16S2_fS2_fjLj3072ELj1ELj1ELj4ELj16ENS_18Kernel_traits_baseILj3072ES2_S2_fS2_fjLj128EEEEELb1ELb1ELb1ELb1EEEvNS_9BwdParamsE --------------------------
	.section	.text._ZN10layer_norm13ln_bwd_kernelINS_13Kernel_traitsI13__nv_bfloat16S2_fS2_fjLj3072ELj1ELj1ELj4ELj16ENS_18Kernel_traits_baseILj3072ES2_S2_fS2_fjLj128EEEEELb1ELb1ELb1ELb1EEEvNS_9BwdParamsE,"ax",@progbits
	.align	128
        .global         _ZN10layer_norm13ln_bwd_kernelINS_13Kernel_traitsI13__nv_bfloat16S2_fS2_fjLj3072ELj1ELj1ELj4ELj16ENS_18Kernel_traits_baseILj3072ES2_S2_fS2_fjLj128EEEEELb1ELb1ELb1ELb1EEEvNS_9BwdParamsE
        .type           _ZN10layer_norm13ln_bwd_kernelINS_13Kernel_traitsI13__nv_bfloat16S2_fS2_fjLj3072ELj1ELj1ELj4ELj16ENS_18Kernel_traits_baseILj3072ES2_S2_fS2_fjLj128EEEEELb1ELb1ELb1ELb1EEEvNS_9BwdParamsE,@function
        .size           _ZN10layer_norm13ln_bwd_kernelINS_13Kernel_traitsI13__nv_bfloat16S2_fS2_fjLj3072ELj1ELj1ELj4ELj16ENS_18Kernel_traits_baseILj3072ES2_S2_fS2_fjLj128EEEEELb1ELb1ELb1ELb1EEEvNS_9BwdParamsE,(.L_x_11338 - _ZN10layer_norm13ln_bwd_kernelINS_13Kernel_traitsI13__nv_bfloat16S2_fS2_fjLj3072ELj1ELj1ELj4ELj16ENS_18Kernel_traits_baseILj3072ES2_S2_fS2_fjLj128EEEEELb1ELb1ELb1ELb1EEEvNS_9BwdParamsE)
        .other          _ZN10layer_norm13ln_bwd_kernelINS_13Kernel_traitsI13__nv_bfloat16S2_fS2_fjLj3072ELj1ELj1ELj4ELj16ENS_18Kernel_traits_baseILj3072ES2_S2_fS2_fjLj128EEEEELb1ELb1ELb1ELb1EEEvNS_9BwdParamsE,@"STO_CUDA_ENTRY STV_DEFAULT"
_ZN10layer_norm13ln_bwd_kernelINS_13Kernel_traitsI13__nv_bfloat16S2_fS2_fjLj3072ELj1ELj1ELj4ELj16ENS_18Kernel_traits_baseILj3072ES2_S2_fS2_fjLj128EEEEELb1ELb1ELb1ELb1EEEvNS_9BwdParamsE:
.text._ZN10layer_norm13ln_bwd_kernelINS_13Kernel_traitsI13__nv_bfloat16S2_fS2_fjLj3072ELj1ELj1ELj4ELj16ENS_18Kernel_traits_baseILj3072ES2_S2_fS2_fjLj128EEEEELb1ELb1ELb1ELb1EEEvNS_9BwdParamsE:
        /* <DEDUP_REMOVED lines=59> */
.L_x_4536:
        /* <DEDUP_REMOVED lines=45> */
[----:B------:R-:W-:Y:S01]  /*0680*/  PRMT R4, R185, 0x7632, R4 ;  /* 0x00007632b9047816 */ /* 0x000fe20000000004 */
[----:B------:R-:W-:Y:S01]  /*0690*/  IMAD.U32 R190, R184, 0x10000, RZ ;  /* 0x00010000b8be7824 */ /* 0x000fe200078e00ff */
[C---:B---3--:R-:W-:Y:S01]  /*06a0*/  PRMT R13, R20.reuse, 0x7632, R13 ;  /* 0x00007632140d7816 */ /* 0x048fe2000000000d */
[----:B------:R-:W-:Y:S01]  /*06b0*/  IMAD.U32 R186, R20, 0x10000, RZ ;  /* 0x0001000014ba7824 */ /* 0x000fe200078e00ff */
[----:B------:R-:W-:-:S02]  /*06c0*/  PRMT R14, R187, 0x7632, R14 ;  /* 0x00007632bb0e7816 */ /* 0x000fc4000000000e */
[C---:B----4-:R-:W-:Y:S01]  /*06d0*/  PRMT R7, R18.reuse, 0x7632, R7 ;  /* 0x0000763212077816 */ /* 0x050fe20000000007 */
[----:B------:R-:W-:Y:S01]  /*06e0*/  IMAD.U32 R20, R18, 0x10000, RZ ;  /* 0x0001000012147824 */ /* 0x000fe200078e00ff */
[----:B------:R-:W-:Y:S01]  /*06f0*/  PRMT R12, R21, 0x7632, R12 ;  /* 0x00007632150c7816 */ /* 0x000fe2000000000c */
[----:B------:R-:W0:Y:S01]  /*0700*/  LDC.U8 R18, c[0x0][0x2a0] ;  /* 0x0000a800ff127b82 */ /* 0x000e220000000000 */
[----:B------:R-:W-:Y:S01]  /*0710*/  PRMT R10, R23, 0x7632, R10 ;  /* 0x00007632170a7816 */ /* 0x000fe2000000000a */
[----:B------:R-:W-:Y:S01]  /*0720*/  IMAD.U32 R14, R14, 0x10000, RZ ;  /* 0x000100000e0e7824 */ /* 0x000fe200078e00ff */
[----:B------:R-:W-:Y:S01]  /*0730*/  PRMT R8, R17, 0x7632, R8 ;  /* 0x0000763211087816 */ /* 0x000fe20000000008 */
[----:B------:R-:W-:Y:S01]  /*0740*/  IMAD.U32 R12, R12, 0x10000, RZ ;  /* 0x000100000c0c7824 */ /* 0x000fe200078e00ff */
[----:B------:R-:W-:Y:S01]  /*0750*/  PRMT R6, R19, 0x7632, R6 ;  /* 0x0000763213067816 */ /* 0x000fe20000000006 */
[----:B------:R-:W-:Y:S01]  /*0760*/  IMAD.U32 R10, R10, 0x10000, RZ ;  /* 0x000100000a0a7824 */ /* 0x000fe200078e00ff */
[----:B------:R-:W-:Y:S01]  /*0770*/  PRMT R0, R184, 0x7632, R0 ;  /* 0x00007632b8007816 */ /* 0x000fe20000000000 */
[C---:B------:R-:W-:Y:S01]  /*0780*/  IMAD.U32 R184, R22.reuse, 0x10000, RZ ;  /* 0x0001000016b87824 */ /* 0x040fe200078e00ff */
[----:B------:R-:W-:Y:S01]  /*0790*/  PRMT R11, R22, 0x7632, R11 ;  /* 0x00007632160b7816 */ /* 0x000fe2000000000b */
[C---:B------:R-:W-:Y:S01]  /*07a0*/  IMAD.U32 R22, R16.reuse, 0x10000, RZ ;  /* 0x0001000010167824 */ /* 0x040fe200078e00ff */
        /* <DEDUP_REMOVED lines=16> */
.L_x_4642:
        /* <DEDUP_REMOVED lines=8> */
[----:B---3--:R-:W-:-:S07]  /*0930*/  IMAD.WIDE R150, R192, 0x4, R4 ;  /* 0x00000004c0967825 */ /* 0x008fce00078e0204 */
[----:B------:R-:W3:Y:S01]  /*0940*/  LDC.64 R204, c[0x0][0x2c8] ;  /* 0x0000b200ffcc7b82 */ /* 0x000ee20000000a00 */
[----:B-----5:R0:W5:Y:S04]  /*0950*/  LDG.E R5, desc[UR4][R152.64] ;  /* 0x0000000498057981 */ /* 0x020168000c1e1900 */
[----:B------:R0:W5:Y:S01]  /*0960*/  LDG.E R200, desc[UR4][R150.64] ;  /* 0x0000000496c87981 */ /* 0x000162000c1e1900 */
[----:B------:R-:W-:Y:S01]  /*0970*/  BSSY B0, `(.L_x_4538) ;  /* 0x000012d000007945 */ /* 0x000fe20003800000 */
[----:B-1----:R-:W-:-:S05]  /*0980*/  IMAD R0, R192, R197, RZ ;  /* 0x000000c5c0007224 */ /* 0x002fca00078e02ff */
[----:B------:R-:W-:Y:S01]  /*0990*/  SHF.R.S32.HI R155, RZ, 0x1f, R0 ;  /* 0x0000001fff9b7819 */ /* 0x000fe20000011400 */
[----:B--2---:R-:W-:-:S03]  /*09a0*/  IMAD.WIDE R176, R192, 0x4, R176 ;  /* 0x00000004c0b07825 */ /* 0x004fc600078e02b0 */
[----:B------:R-:W-:Y:S02]  /*09b0*/  LEA.HI R196, R155, R0, RZ, 0x3 ;  /* 0x000000009bc47211 */ /* 0x000fe400078f18ff */
[----:B------:R-:W-:Y:S02]  /*09c0*/  IADD3 R192, R192, UR8, RZ ;  /* 0x00000008c0c07c10 */ /* 0x000fe4000fffe0ff */
[----:B------:R-:W-:Y:S02]  /*09d0*/  LEA.HI.SX32 R196, R196, R191, 0x1d ;  /* 0x000000bfc4c47211 */ /* 0x000fe400078feaff */
[----:B------:R-:W-:Y:S02]  /*09e0*/  ISETP.GE.AND P4, PT, R192, UR9, PT ;  /* 0x00000009c0007c0c */ /* 0x000fe4000bf86270 */
[C---:B------:R-:W-:Y:S01]  /*09f0*/  IADD3 R4, R196.reuse, 0x100, RZ ;  /* 0x00000100c4047810 */ /* 0x040fe20007ffe0ff */
[C---:B------:R-:W-:Y:S02]  /*0a00*/  VIADD R193, R196.reuse, 0x80 ;  /* 0x00000080c4c17836 */ /* 0x040fe40000000000 */
[----:B---3--:R-:W-:-:S04]  /*0a10*/  IMAD.WIDE.U32 R208, R196, 0x20, R204 ;  /* 0x00000020c4d07825 */ /* 0x008fc800078e00cc */
[----:B------:R-:W-:-:S04]  /*0a20*/  IMAD.WIDE.U32 R206, R193, 0x20, R204 ;  /* 0x00000020c1ce7825 */ /* 0x000fc800078e00cc */
[----:B------:R-:W-:Y:S01]  /*0a30*/  IMAD.WIDE.U32 R204, R4, 0x20, R204 ;  /* 0x0000002004cc7825 */ /* 0x000fe200078e00cc */
[----:B----4-:R-:W-:-:S13]  /*0a40*/  ISETP.GT.AND P3, PT, R148, RZ, PT ;  /* 0x000000ff9400720c */ /* 0x010fda0003f64270 */
[----:B0-----:R-:W-:Y:S05]  /*0a50*/  @P3 BRA `(.L_x_4539) ;  /* 0x0000000000743947 */ /* 0x001fea0003800000 */
[----:B-----5:R-:W-:Y:S01]  /*0a60*/  ISETP.GE.AND P5, PT, R200, 0x1, PT ;  /* 0x00000001c800780c */ /* 0x020fe20003fa6270 */
[----:B------:R-:W0:Y:S01]  /*0a70*/  LDC.64 R194, c[0x0][0x240] ;  /* 0x00009000ffc27b82 */ /* 0x000e220000000a00 */
[----:B------:R-:W-:Y:S01]  /*0a80*/  HFMA2.MMA R203, -RZ, RZ, 0, 0 ;  /* 0x00000000ffcb7435 */ /* 0x000fe200000001ff */
[----:B------:R-:W-:-:S04]  /*0a90*/  MOV R2, UR16 ;  /* 0x0000001000027c02 */ /* 0x000fc80008000f00 */
[----:B------:R-:W-:-:S06]  /*0aa0*/  ISETP.NE.U32.AND P0, PT, R2, RZ, PT ;  /* 0x000000ff0200720c */ /* 0x000fcc0003f05070 */
[----:B------:R-:W-:-:S04]  /*0ab0*/  @P5 VIADD R0, R200, 0xffffffff ;  /* 0xffffffffc8005836 */ /* 0x000fc80000000000 */
[----:B------:R-:W-:Y:S02]  /*0ac0*/  @P5 IMAD R148, R0, R197, RZ ;  /* 0x000000c500945224 */ /* 0x000fe400078e02ff */
[----:B------:R-:W-:-:S03]  /*0ad0*/  IMAD.U32 R0, RZ, RZ, UR17 ;  /* 0x00000011ff007e24 */ /* 0x000fc6000f8e00ff */
[----:B------:R-:W-:Y:S02]  /*0ae0*/  @P5 SHF.R.S32.HI R149, RZ, 0x1f, R148 ;  /* 0x0000001fff955819 */ /* 0x000fe40000011494 */
[----:B------:R-:W-:Y:S02]  /*0af0*/  ISETP.NE.AND.EX P0, PT, R0, RZ, PT, P0 ;  /* 0x000000ff0000720c */ /* 0x000fe40003f05300 */
[----:B------:R-:W-:-:S04]  /*0b00*/  @P5 LEA.HI R148, R149, R148, RZ, 0x3 ;  /* 0x0000009495945211 */ /* 0x000fc800078f18ff */
[----:B------:R-:W-:-:S04]  /*0b10*/  @P5 LEA.HI.SX32 R203, R148, R191, 0x1d ;  /* 0x000000bf94cb5211 */ /* 0x000fc800078feaff */
[C---:B------:R-:W-:Y:S01]  /*0b20*/  IADD3 R149, R203.reuse, 0x100, RZ ;  /* 0x00000100cb957810 */ /* 0x040fe20007ffe0ff */
[C---:B------:R-:W-:Y:S02]  /*0b30*/  VIADD R199, R203.reuse, 0x80 ;  /* 0x00000080cbc77836 */ /* 0x040fe40000000000 */
[--C-:B0-----:R-:W-:Y:S01]  /*0b40*/  IMAD.WIDE.U32 R202, R203, 0x8, R194.reuse ;  /* 0x00000008cbca7825 */ /* 0x101fe200078e00c2 */
[----:B------:R0:W5:Y:S03]  /*0b50*/  @P0 LDG.E.128 R44, desc[UR4][R208.64] ;  /* 0x00000004d02c0981 */ /* 0x000166000c1e1d00 */
[--C-:B------:R-:W-:Y:S01]  /*0b60*/  IMAD.WIDE.U32 R198, R199, 0x8, R194.reuse ;  /* 0x00000008c7c67825 */ /* 0x100fe200078e00c2 */
[----:B------:R0:W5:Y:S03]  /*0b70*/  @P0 LDG.E.128 R40, desc[UR4][R208.64+0x10] ;  /* 0x00001004d0280981 */ /* 0x000166000c1e1d00 */
[----:B------:R-:W-:Y:S01]  /*0b80*/  IMAD.WIDE.U32 R194, R149, 0x8, R194 ;  /* 0x0000000895c27825 */ /* 0x000fe200078e00c2 */
[----:B------:R0:W5:Y:S04]  /*0b90*/  @P0 LDG.E.128 R36, desc[UR4][R206.64] ;  /* 0x00000004ce240981 */ /* 0x000168000c1e1d00 */
[----:B------:R0:W5:Y:S04]  /*0ba0*/  @P0 LDG.E.128 R32, desc[UR4][R206.64+0x10] ;  /* 0x00001004ce200981 */ /* 0x000168000c1e1d00 */
[----:B------:R0:W5:Y:S04]  /*0bb0*/  @P0 LDG.E.128 R28, desc[UR4][R204.64] ;  /* 0x00000004cc1c0981 */ /* 0x000168000c1e1d00 */
[----:B------:R0:W5:Y:S04]  /*0bc0*/  @P0 LDG.E.128 R24, desc[UR4][R204.64+0x10] ;  /* 0x00001004cc180981 */ /* 0x000168000c1e1d00 */
[----:B------:R-:W5:Y:S04]  /*0bd0*/  LDG.E.64 R202, desc[UR4][R202.64] ;  /* 0x00000004caca7981 */ /* 0x000f68000c1e1b00 */
[----:B------:R-:W5:Y:S04]  /*0be0*/  LDG.E.64 R198, desc[UR4][R198.64] ;  /* 0x00000004c6c67981 */ /* 0x000f68000c1e1b00 */
[----:B------:R-:W5:Y:S01]  /*0bf0*/  LDG.E.64 R194, desc[UR4][R194.64] ;  /* 0x00000004c2c27981 */ /* 0x000f62000c1e1b00 */
[----:B------:R-:W-:Y:S01]  /*0c00*/  IMAD.MOV.U32 R150, RZ, RZ, RZ ;  /* 0x000000ffff967224 */ /* 0x000fe200078e00ff */
[----:B------:R-:W-:Y:S01]  /*0c10*/  MOV R149, RZ ;  /* 0x000000ff00957202 */ /* 0x000fe20000000f00 */
[----:B0-----:R-:W-:Y:S06]  /*0c20*/  BRA `(.L_x_4540) ;  /* 0x0000001000047947 */ /* 0x001fec0003800000 */
.L_x_4539:
[----:B------:R-:W0:Y:S01]  /*0c30*/  LDC.64 R202, c[0x0][0x238] ;  /* 0x00008e00ffca7b82 */ /* 0x000e220000000a00 */
[----:B------:R-:W-:Y:S01]  /*0c40*/  VIADD R0, R148, 0xffffffff ;  /* 0xffffffff94007836 */ /* 0x000fe20000000000 */
[----:B------:R1:W2:Y:S03]  /*0c50*/  LDG.E R210, desc[UR4][R176.64] ;  /* 0x00000004b0d27981 */ /* 0x0002a6000c1e1900 */
[----:B------:R-:W-:-:S03]  /*0c60*/  IMAD R0, R0, R197, RZ ;  /* 0x000000c500007224 */ /* 0x000fc600078e02ff */
[----:B------:R-:W3:Y:S02]  /*0c70*/  LDC.64 R2, c[0x0][0x2b8] ;  /* 0x0000ae00ff027b82 */ /* 0x000ee40000000a00 */
[----:B------:R-:W-:-:S04]  /*0c80*/  SHF.R.S32.HI R149, RZ, 0x1f, R0 ;  /* 0x0000001fff957819 */ /* 0x000fc80000011400 */
[----:B------:R-:W-:-:S04]  /*0c90*/  LEA.HI R0, R149, R0, RZ, 0x3 ;  /* 0x0000000095007211 */ /* 0x000fc800078f18ff */
[----:B------:R-:W-:-:S05]  /*0ca0*/  LEA.HI.SX32 R169, R0, R191, 0x1d ;  /* 0x000000bf00a97211 */ /* 0x000fca00078feaff */
[----:B-1----:R-:W-:Y:S02]  /*0cb0*/  VIADD R177, R169, 0x100 ;  /* 0x00000100a9b17836 */ /* 0x002fe40000000000 */
[----:B0-----:R-:W-:-:S04]  /*0cc0*/  IMAD.WIDE.U32 R194, R196, 0x20, R202 ;  /* 0x00000020c4c27825 */ /* 0x001fc800078e00ca */
[----:B------:R-:W-:Y:S01]  /*0cd0*/  IMAD.WIDE.U32 R198, R193, 0x20, R202 ;  /* 0x00000020c1c67825 */ /* 0x000fe200078e00ca */
[----:B------:R-:W4:Y:S03]  /*0ce0*/  LDG.E.128 R148, desc[UR4][R194.64] ;  /* 0x00000004c2947981 */ /* 0x000f26000c1e1d00 */
[----:B---3--:R-:W-:Y:S01]  /*0cf0*/  IMAD.WIDE.U32 R152, R169, 0x10, R2 ;  /* 0x00000010a9987825 */ /* 0x008fe200078e0002 */
[----:B------:R0:W3:Y:S03]  /*0d00*/  LDG.E.128 R156, desc[UR4][R194.64+0x10] ;  /* 0x00001004c29c7981 */ /* 0x0000e6000c1e1d00 */
[----:B------:R-:W-:Y:S01]  /*0d10*/  IMAD.WIDE.U32 R202, R4, 0x20, R202 ;  /* 0x0000002004ca7825 */ /* 0x000fe200078e00ca */
[----:B------:R-:W3:Y:S03]  /*0d20*/  LDG.E.128 R160, desc[UR4][R198.64] ;  /* 0x00000004c6a07981 */ /* 0x000ee6000c1e1d00 */
[--C-:B------:R-:W-:Y:S01]  /*0d30*/  IMAD.WIDE.U32 R176, R177, 0x10, R2.reuse ;  /* 0x00000010b1b07825 */ /* 0x100fe200078e0002 */
[----:B------:R-:W3:Y:S01]  /*0d40*/  LDG.E.128 R152, desc[UR4][R152.64] ;  /* 0x0000000498987981 */ /* 0x000ee2000c1e1d00 */
[----:B------:R-:W-:Y:S01]  /*0d50*/  IADD3 R165, R169, 0x80, RZ ;  /* 0x00000080a9a57810 */ /* 0x000fe20007ffe0ff */
[----:B0-----:R-:W0:Y:S02]  /*0d60*/  LDC.64 R194, c[0x0][0x240] ;  /* 0x00009000ffc27b82 */ /* 0x001e240000000a00 */
[----:B------:R-:W3:Y:S04]  /*0d70*/  LDG.E.128 R180, desc[UR4][R202.64+0x10] ;  /* 0x00001004cab47981 */ /* 0x000ee8000c1e1d00 */
[----:B------:R-:W3:Y:S04]  /*0d80*/  LDG.E.128 R176, desc[UR4][R176.64] ;  /* 0x00000004b0b07981 */ /* 0x000ee8000c1e1d00 */
[----:B------:R-:W3:Y:S01]  /*0d90*/  LDG.E.128 R172, desc[UR4][R202.64] ;  /* 0x00000004caac7981 */ /* 0x000ee2000c1e1d00 */
[----:B------:R-:W-:-:S03]  /*0da0*/  IMAD.WIDE.U32 R164, R165, 0x10, R2 ;  /* 0x00000010a5a47825 */ /* 0x000fc600078e0002 */
[----:B------:R1:W3:Y:S04]  /*0db0*/  LDG.E.128 R168, desc[UR4][R198.64+0x10] ;  /* 0x00001004c6a87981 */ /* 0x0002e8000c1e1d00 */
[----:B------:R-:W3:Y:S01]  /*0dc0*/  LDG.E.128 R164, desc[UR4][R164.64] ;  /* 0x00000004a4a47981 */ /* 0x000ee2000c1e1d00 */
[----:B-----5:R-:W-:-:S13]  /*0dd0*/  ISETP.GE.AND P5, PT, R200, 0x1, PT ;  /* 0x00000001c800780c */ /* 0x020fda0003fa6270 */
[----:B------:R-:W-:-:S05]  /*0de0*/  @P5 IADD3 R0, R200, -0x1, RZ ;  /* 0xffffffffc8005810 */ /* 0x000fca0007ffe0ff */
[----:B------:R-:W-:-:S05]  /*0df0*/  @P5 IMAD R3, R0, R197, RZ ;  /* 0x000000c500035224 */ /* 0x000fca00078e02ff */
[----:B------:R-:W-:-:S04]  /*0e00*/  @P5 SHF.R.S32.HI R212, RZ, 0x1f, R3 ;  /* 0x0000001fffd45819 */ /* 0x000fc80000011403 */
[----:B------:R-:W-:Y:S01]  /*0e10*/  @P5 LEA.HI R212, R212, R3, RZ, 0x3 ;  /* 0x00000003d4d45211 */ /* 0x000fe200078f18ff */
[----:B------:R-:W-:-:S03]  /*0e20*/  IMAD.MOV.U32 R3, RZ, RZ, RZ ;  /* 0x000000ffff037224 */ /* 0x000fc600078e00ff */
[----:B------:R-:W-:-:S04]  /*0e30*/  @P5 LEA.HI.SX32 R3, R212, R191, 0x1d ;  /* 0x000000bfd4035211 */ /* 0x000fc800078feaff */
[C---:B-1----:R-:W-:Y:S01]  /*0e40*/  IADD3 R199, R3.reuse, 0x80, RZ ;  /* 0x0000008003c77810 */ /* 0x042fe20007ffe0ff */
[C---:B------:R-:W-:Y:S02]  /*0e50*/  VIADD R211, R3.reuse, 0x100 ;  /* 0x0000010003d37836 */ /* 0x040fe40000000000 */
[----:B0-----:R-:W-:-:S04]  /*0e60*/  IMAD.WIDE.U32 R202, R3, 0x8, R194 ;  /* 0x0000000803ca7825 */ /* 0x001fc800078e00c2 */
        /* <DEDUP_REMOVED lines=10> */
[----:B------:R0:W5:Y:S04]  /*0f10*/  @P0 LDG.E.128 R40, desc[UR4][R208.64+0x10] ;  /* 0x00001004d0280981 */ /* 0x000168000c1e1d00 */
[----:B------:R-:W5:Y:S04]  /*0f20*/  @P0 LDG.E.128 R36, desc[UR4][R206.64] ;  /* 0x00000004ce240981 */ /* 0x000f68000c1e1d00 */
[----:B------:R-:W5:Y:S04]  /*0f30*/  @P0 LDG.E.128 R32, desc[UR4][R206.64+0x10] ;  /* 0x00001004ce200981 */ /* 0x000f68000c1e1d00 */
[----:B------:R-:W5:Y:S04]  /*0f40*/  @P0 LDG.E.128 R28, desc[UR4][R204.64] ;  /* 0x00000004cc1c0981 */ /* 0x000f68000c1e1d00 */
[----:B------:R1:W5:Y:S01]  /*0f50*/  @P0 LDG.E.128 R24, desc[UR4][R204.64+0x10] ;  /* 0x00001004cc180981 */ /* 0x000362000c1e1d00 */
[----:B------:R-:W-:-:S04]  /*0f60*/  ISETP.NE.AND P0, PT, R18, RZ, PT ;  /* 0x000000ff1200720c */ /* 0x000fc80003f05270 */
[----:B--2---:R-:W-:-:S05]  /*0f70*/  FSEL R232, R210, RZ, !P0 ;  /* 0x000000ffd2e87208 */ /* 0x004fca0004000000 */
[C---:B----4-:R-:W-:Y:S01]  /*0f80*/  FADD.FTZ R216, -R232.reuse, R150 ;  /* 0x00000096e8d87221 */ /* 0x050fe20000010100 */
[C---:B------:R-:W-:Y:S01]  /*0f90*/  FADD.FTZ R212, -R232.reuse, R148 ;  /* 0x00000094e8d47221 */ /* 0x040fe20000010100 */
[C---:B---3--:R-:W-:Y:S01]  /*0fa0*/  FADD.FTZ R234, -R232.reuse, R159 ;  /* 0x0000009fe8ea7221 */ /* 0x048fe20000010100 */
[C---:B------:R-:W-:Y:S01]  /*0fb0*/  FADD.FTZ R214, -R232.reuse, R149 ;  /* 0x00000095e8d67221 */ /* 0x040fe20000010100 */
[----:B------:R-:W-:Y:S01]  /*0fc0*/  FADD.FTZ R240, -R232, R162 ;  /* 0x000000a2e8f07221 */ /* 0x000fe20000010100 */
[----:B------:R-:W-:Y:S02]  /*0fd0*/  PRMT R150, R155, 0x7632, R150 ;  /* 0x000076329b967816 */ /* 0x000fe40000000096 */
[----:B------:R-:W-:Y:S01]  /*0fe0*/  PRMT R210, R152, 0x7632, R210 ;  /* 0x0000763298d27816 */ /* 0x000fe200000000d2 */
[----:B------:R-:W-:Y:S01]  /*0ff0*/  FADD.FTZ R182, -R232, R182 ;  /* 0x000000b6e8b67221 */ /* 0x000fe20000010100 */
[----:B0-----:R-:W-:Y:S01]  /*1000*/  SHF.L.U32 R209, R152, 0x10, RZ ;  /* 0x0000001098d17819 */ /* 0x001fe200000006ff */
[----:B------:R-:W-:Y:S01]  /*1010*/  FADD.FTZ R180, -R232, R180 ;  /* 0x000000b4e8b47221 */ /* 0x000fe20000010100 */
[C---:B------:R-:W-:Y:S01]  /*1020*/  PRMT R148, R179.reuse, 0x7632, R148 ;  /* 0x00007632b3947816 */ /* 0x040fe20000000094 */
[----:B------:R-:W-:-:S02]  /*1030*/  IMAD.U32 R230, R179, 0x10000, RZ ;  /* 0x00010000b3e67824 */ /* 0x000fc400078e00ff */
[C---:B------:R-:W-:Y:S01]  /*1040*/  FMUL.FTZ R179, R5.reuse, R182 ;  /* 0x000000b605b37220 */ /* 0x040fe20000410000 */
[C---:B------:R-:W-:Y:S01]  /*1050*/  FMUL.FTZ R162, R5.reuse, R234 ;  /* 0x000000ea05a27220 */ /* 0x040fe20000410000 */
[----:B------:R-:W-:Y:S01]  /*1060*/  FADD.FTZ R250, -R232, R175 ;  /* 0x000000afe8fa7221 */ /* 0x000fe20000010100 */
[C---:B------:R-:W-:Y:S01]  /*1070*/  FMUL.FTZ R175, R5.reuse, R180 ;  /* 0x000000b405af7220 */ /* 0x040fe20000410000 */
[----:B------:R-:W-:Y:S01]  /*1080*/  SHF.L.U32 R182, R210, 0x10, RZ ;  /* 0x00000010d2b67819 */ /* 0x000fe200000006ff */
[----:B------:R-:W-:Y:S01]  /*1090*/  IMAD.U32 R150, R150, 0x10000, RZ ;  /* 0x0001000096967824 */ /* 0x000fe200078e00ff */
[----:B------:R-:W-:Y:S01]  /*10a0*/  PRMT R149, R154, 0x7632, R149 ;  /* 0x000076329a957816 */ /* 0x000fe20000000095 */
[----:B------:R-:W-:Y:S01]  /*10b0*/  FMUL.FTZ R180, R190, R209 ;  /* 0x000000d1beb47220 */ /* 0x000fe20000410000 */
[----:B------:R-:W-:Y:S01]  /*10c0*/  FADD.FTZ R220, -R232, R151 ;  /* 0x00000097e8dc7221 */ /* 0x000fe20000010100 */
[----:B-1----:R-:W-:Y:S01]  /*10d0*/  SHF.L.U32 R205, R154, 0x10, RZ ;  /* 0x000000109acd7819 */ /* 0x002fe200000006ff */
[----:B------:R-:W-:Y:S01]  /*10e0*/  FMUL.FTZ R3, R5, R212 ;  /* 0x000000d405037220 */ /* 0x000fe20000410000 */
[C---:B------:R-:W-:Y:S01]  /*10f0*/  PRMT R152, R153.reuse, 0x7632, R152 ;  /* 0x0000763299987816 */ /* 0x040fe20000000098 */
[----:B------:R-:W-:Y:S01]  /*1100*/  FADD.FTZ R226, -R232, R157 ;  /* 0x0000009de8e27221 */ /* 0x000fe20000010100 */
[C---:B------:R-:W-:Y:S01]  /*1110*/  PRMT R154, R178.reuse, 0x7632, R154 ;  /* 0x00007632b29a7816 */ /* 0x040fe2000000009a */
[----:B------:R-:W-:Y:S01]  /*1120*/  IMAD.U32 R153, R153, 0x10000, RZ ;  /* 0x0001000099997824 */ /* 0x000fe200078e00ff */
[----:B------:R-:W-:Y:S01]  /*1130*/  SHF.L.U32 R151, R178, 0x10, RZ ;  /* 0x00000010b2977819 */ /* 0x000fe200000006ff */
[----:B------:R-:W-:Y:S01]  /*1140*/  FADD.FTZ R178, -R232, R181 ;  /* 0x000000b5e8b27221 */ /* 0x000fe20000010100 */
[----:B------:R-:W-:Y:S01]  /*1150*/  FMUL.FTZ R157, R5, R216 ;  /* 0x000000d8059d7220 */ /* 0x000fe20000410000 */
[----:B------:R-:W-:Y:S01]  /*1160*/  FADD.FTZ R127, R127, R150 ;  /* 0x000000967f7f7221 */ /* 0x000fe20000010000 */
[-C--:B------:R-:W-:Y:S01]  /*1170*/  FFMA.FTZ R71, R162, R150.reuse, R71 ;  /* 0x00000096a2477223 */ /* 0x080fe20000010047 */
[----:B------:R-:W-:Y:S01]  /*1180*/  FMUL.FTZ R215, R14, R150 ;  /* 0x000000960ed77220 */ /* 0x000fe20000410000 */
[C---:B------:R-:W-:Y:S01]  /*1190*/  FADD.FTZ R224, -R232.reuse, R156 ;  /* 0x0000009ce8e07221 */ /* 0x040fe20000010100 */
[----:B------:R-:W-:Y:S01]  /*11a0*/  SHF.L.U32 R216, R149, 0x10, RZ ;  /* 0x0000001095d87819 */ /* 0x000fe200000006ff */
[----:B------:R-:W-:Y:S01]  /*11b0*/  FMUL.FTZ R181, R17, R182 ;  /* 0x000000b611b57220 */ /* 0x000fe20000410000 */
[----:B------:R-:W-:Y:S01]  /*11c0*/  FADD.FTZ R150, RZ, R180 ;  /* 0x000000b4ff967221 */ /* 0x000fe20000010000 */
[----:B------:R-:W-:Y:S01]  /*11d0*/  FMUL.FTZ R156, R5, R214 ;  /* 0x000000d6059c7220 */ /* 0x000fe20000410000 */
[----:B------:R-:W-:Y:S01]  /*11e0*/  FFMA.FTZ R149, R3, R180, RZ ;  /* 0x000000b403957223 */ /* 0x000fe200000100ff */
[----:B------:R-:W-:Y:S01]  /*11f0*/  FADD.FTZ R228, -R232, R158 ;  /* 0x0000009ee8e47221 */ /* 0x000fe20000010100 */
[----:B------:R-:W-:Y:S01]  /*1200*/  FMUL.FTZ R158, R5, R220 ;  /* 0x000000dc059e7220 */ /* 0x000fe20000410000 */
[----:B------:R-:W-:-:S02]  /*1210*/  IMAD.U32 R152, R152, 0x10000, RZ ;  /* 0x0001000098987824 */ /* 0x000fc400078e00ff */
        /* <DEDUP_REMOVED lines=14> */
[----:B------:R-:W-:-:S02]  /*1300*/  IMAD.U32 R155, R155, 0x10000, RZ ;  /* 0x000100009b9b7824 */ /* 0x000fc400078e00ff */
[C---:B------:R-:W-:Y:S01]  /*1310*/  FADD.FTZ R236, -R232.reuse, R160 ;  /* 0x000000a0e8ec7221 */ /* 0x040fe20000010100 */
        /* <DEDUP_REMOVED lines=13> */
[----:B------:R-:W-:Y:S01]  /*13f0*/  FADD.FTZ R242, -R232, R163 ;  /* 0x000000a3e8f27221 */ /* 0x000fe20000010100 */
        /* <DEDUP_REMOVED lines=8> */
[----:B------:R-:W-:-:S02]  /*1480*/  IMAD.U32 R218, R165, 0x10000, RZ ;  /* 0x00010000a5da7824 */ /* 0x000fc400078e00ff */
[----:B------:R-:W-:Y:S01]  /*1490*/  FADD.FTZ R168, -R232, R168 ;  /* 0x000000a8e8a87221 */ /* 0x000fe20000010100 */
[----:B------:R-:W-:Y:S01]  /*14a0*/  FMUL.FTZ R165, R5, R240 ;  /* 0x000000f005a57220 */ /* 0x000fe20000410000 */
[----:B------:R-:W-:Y:S01]  /*14b0*/  FFMA.FTZ R72, R163, R217, R72 ;  /* 0x000000d9a3487223 */ /* 0x000fe20000010048 */
[----:B------:R-:W-:Y:S01]  /*14c0*/  FADD.FTZ R120, R120, R217 ;  /* 0x000000d978787221 */ /* 0x000fe20000010000 */
[----:B------:R-:W-:Y:S01]  /*14d0*/  FMUL.FTZ R217, R13, R204 ;  /* 0x000000cc0dd97220 */ /* 0x000fe20000410000 */
[----:B------:R-:W-:Y:S01]  /*14e0*/  FADD.FTZ R150, R153, R216 ;  /* 0x000000d899967221 */ /* 0x000fe20000010000 */
[----:B------:R-:W-:Y:S01]  /*14f0*/  FMUL.FTZ R164, R5, R238 ;  /* 0x000000ee05a47220 */ /* 0x000fe20000410000 */
[----:B------:R-:W-:Y:S01]  /*1500*/  FFMA.FTZ R149, R163, R216, R152 ;  /* 0x000000d8a3957223 */ /* 0x000fe20000010098 */
[----:B------:R-:W-:Y:S01]  /*1510*/  SHF.L.U32 R219, R166, 0x10, RZ ;  /* 0x00000010a6db7819 */ /* 0x000fe200000006ff */
[C---:B------:R-:W-:Y:S01]  /*1520*/  IMAD.U32 R222, R167.reuse, 0x10000, RZ ;  /* 0x00010000a7de7824 */ /* 0x040fe200078e00ff */
[----:B------:R-:W-:Y:S01]  /*1530*/  PRMT R208, R167, 0x7632, R208 ;  /* 0x00007632a7d07816 */ /* 0x000fe200000000d0 */
[----:B------:R-:W-:Y:S01]  /*1540*/  FMUL.FTZ R167, R5, R168 ;  /* 0x000000a805a77220 */ /* 0x000fe20000410000 */
[----:B------:R-:W-:Y:S01]  /*1550*/  FFMA.FTZ R74, R165, R218, R74 ;  /* 0x000000daa54a7223 */ /* 0x000fe2000001004a */
[----:B------:R-:W-:Y:S01]  /*1560*/  FADD.FTZ R122, R122, R218 ;  /* 0x000000da7a7a7221 */ /* 0x000fe20000010000 */
[----:B------:R-:W-:-:S02]  /*1570*/  IMAD.U32 R206, R206, 0x10000, RZ ;  /* 0x00010000cece7824 */ /* 0x000fc400078e00ff */
[----:B------:R-:W-:Y:S01]  /*1580*/  FMUL.FTZ R218, R185, R218 ;  /* 0x000000dab9da7220 */ /* 0x000fe20000410000 */
[----:B------:R-:W-:Y:S01]  /*1590*/  FADD.FTZ R153, R150, R217 ;  /* 0x000000d996997221 */ /* 0x000fe20000010000 */
[----:B------:R-:W-:Y:S01]  /*15a0*/  FFMA.FTZ R150, R164, R217, R149 ;  /* 0x000000d9a4967223 */ /* 0x000fe20000010095 */
[----:B------:R-:W-:Y:S01]  /*15b0*/  PRMT R207, R166, 0x7632, R207 ;  /* 0x00007632a6cf7816 */ /* 0x000fe200000000cf */
[----:B------:R-:W-:Y:S01]  /*15c0*/  FADD.FTZ R172, -R232, R172 ;  /* 0x000000ace8ac7221 */ /* 0x000fe20000010100 */
[----:B------:R-:W-:Y:S01]  /*15d0*/  FADD.FTZ R116, R116, R219 ;  /* 0x000000db74747221 */ /* 0x000fe20000010000 */
[-C--:B------:R-:W-:Y:S01]  /*15e0*/  FFMA.FTZ R80, R167, R219.reuse, R80 ;  /* 0x000000dba7507223 */ /* 0x080fe20000010050 */
[----:B------:R-:W-:Y:S01]  /*15f0*/  FMUL.FTZ R220, R184, R219 ;  /* 0x000000dbb8dc7220 */ /* 0x000fe20000410000 */
[----:B------:R-:W-:Y:S01]  /*1600*/  FMUL.FTZ R219, R12, R206 ;  /* 0x000000ce0cdb7220 */ /* 0x000fe20000410000 */
[----:B------:R-:W-:Y:S01]  /*1610*/  FADD.FTZ R152, R153, R218 ;  /* 0x000000da99987221 */ /* 0x000fe20000010000 */
[----:B------:R-:W-:Y:S01]  /*1620*/  FMUL.FTZ R166, R5, R242 ;  /* 0x000000f205a67220 */ /* 0x000fe20000410000 */
[----:B------:R-:W-:Y:S01]  /*1630*/  FFMA.FTZ R149, R165, R218, R150 ;  /* 0x000000daa5957223 */ /* 0x000fe20000010096 */
[----:B------:R-:W-:Y:S01]  /*1640*/  FADD.FTZ R246, -R232, R171 ;  /* 0x000000abe8f67221 */ /* 0x000fe20000010100 */
[----:B------:R-:W-:Y:S01]  /*1650*/  SHF.L.U32 R221, R176, 0x10, RZ ;  /* 0x00000010b0dd7819 */ /* 0x000fe200000006ff */
[----:B------:R-:W-:Y:S01]  /*1660*/  FFMA.FTZ R61, R156, R182, R61 ;  /* 0x000000b69c3d7223 */ /* 0x000fe2000001003d */
[----:B------:R-:W-:Y:S01]  /*1670*/  FADD.FTZ R129, R129, R182 ;  /* 0x000000b681817221 */ /* 0x000fe20000010000 */
[----:B------:R-:W-:Y:S01]  /*1680*/  FADD.FTZ R170, -R232, R170 ;  /* 0x000000aae8aa7221 */ /* 0x000fe20000010100 */
[----:B------:R-:W-:Y:S01]  /*1690*/  FMUL.FTZ R171, R5, R172 ;  /* 0x000000ac05ab7220 */ /* 0x000fe20000410000 */
[----:B------:R-:W-:Y:S01]  /*16a0*/  SHF.L.U32 R182, R207, 0x10, RZ ;  /* 0x00000010cfb67819 */ /* 0x000fe200000006ff */
[----:B------:R-:W-:Y:S01]  /*16b0*/  FADD.FTZ R153, R152, R219 ;  /* 0x000000db98997221 */ /* 0x000fe20000010000 */
[----:B------:R-:W-:Y:S01]  /*16c0*/  FADD.FTZ R244, -R232, R169 ;  /* 0x000000a9e8f47221 */ /* 0x000fe20000010100 */
[----:B------:R-:W-:Y:S01]  /*16d0*/  FFMA.FTZ R150, R166, R219, R149 ;  /* 0x000000dba6967223 */ /* 0x000fe20000010095 */
        /* <DEDUP_REMOVED lines=24> */
[----:B------:R-:W-:Y:S01]  /*1860*/  FADD.FTZ R248, -R232, R173 ;  /* 0x000000ade8f87221 */ /* 0x000fe20000010100 */
[----:B------:R-:W-:Y:S01]  /*1870*/  FFMA.FTZ R152, R170, R223, R149 ;  /* 0x000000dfaa987223 */ /* 0x000fe20000010095 */
[C---:B------:R-:W-:Y:S01]  /*1880*/  PRMT R176, R177.reuse, 0x7632, R176 ;  /* 0x00007632b1b07816 */ /* 0x040fe200000000b0 */
[----:B------:R-:W-:Y:S01]  /*1890*/  FADD.FTZ R174, -R232, R174 ;  /* 0x000000aee8ae7221 */ /* 0x000fe20000010100 */
[----:B------:R-:W-:-:S02]  /*18a0*/  IMAD.U32 R177, R177, 0x10000, RZ ;  /* 0x00010000b1b17824 */ /* 0x000fc400078e00ff */
[----:B------:R-:W-:Y:S01]  /*18b0*/  FMUL.FTZ R172, R5, R248 ;  /* 0x000000f805ac7220 */ /* 0x000fe20000410000 */
[----:B------:R-:W-:Y:S01]  /*18c0*/  FMUL.FTZ R225, R9, R234 ;  /* 0x000000ea09e17220 */ /* 0x000fe20000410000 */
[----:B------:R-:W-:Y:S01]  /*18d0*/  FADD.FTZ R150, R151, R224 ;  /* 0x000000e097967221 */ /* 0x000fe20000010000 */
[----:B------:R-:W-:Y:S01]  /*18e0*/  FFMA.FTZ R149, R171, R224, R152 ;  /* 0x000000e0ab957223 */ /* 0x000fe20000010098 */
[----:B------:R-:W-:Y:S02]  /*18f0*/  IMAD.U32 R152, R148, 0x10000, RZ ;  /* 0x0001000094987824 */ /* 0x000fe400078e00ff */
[----:B------:R-:W-:Y:S01]  /*1900*/  FMUL.FTZ R173, R5, R174 ;  /* 0x000000ae05ad7220 */ /* 0x000fe20000410000 */
[----:B------:R-:W-:Y:S02]  /*1910*/  IMAD.U32 R176, R176, 0x10000, RZ ;  /* 0x00010000b0b07824 */ /* 0x000fe400078e00ff */
        /* <DEDUP_REMOVED lines=50> */
.L_x_4540:
[----:B------:R-:W-:Y:S05]  /*1c40*/  BSYNC B0 ;  /* 0x0000000000007941 */ /* 0x000fea0003800000 */
.L_x_4538:
        /* <DEDUP_REMOVED lines=11> */
[----:B------:R-:W-:-:S05]  /*1d00*/  LOP3.LUT R148, R151, 0x7fffffc, RZ, 0xc0, !PT ;  /* 0x07fffffc97947812 */ /* 0x000fca00078ec0ff */
        /* <DEDUP_REMOVED lines=20> */
.L_x_4653:
[----:B------:R-:W3:Y:S01]  /*1e50*/  S2R R155, SR_CgaCtaId ;  /* 0x00000000009b7919 */ /* 0x000ee20000008800 */
[----:B------:R-:W-:Y:S01]  /*1e60*/  MOV R154, 0x400 ;  /* 0x00000400009a7802 */ /* 0x000fe20000000f00 */
[----:B-1----:R-:W-:Y:S01]  /*1e70*/  FADD.FTZ R182, R150, R153 ;  /* 0x0000009996b67221 */ /* 0x002fe20000010000 */
[----:B------:R-:W-:Y:S01]  /*1e80*/  @!P0 LOP3.LUT R151, R151, 0x3, RZ, 0xc0, !PT ;  /* 0x0000000397978812 */ /* 0x000fe200078ec0ff */
[----:B--2---:R-:W-:Y:S01]  /*1e90*/  FADD.FTZ R183, R149, R152 ;  /* 0x0000009895b77221 */ /* 0x004fe20000010000 */
[----:B------:R-:W1:Y:S01]  /*1ea0*/  @P5 LDC.64 R176, c[0x0][0x220] ;  /* 0x00008800ffb05b82 */ /* 0x000e620000000a00 */
[----:B------:R-:W-:Y:S01]  /*1eb0*/  @P5 VIADD R200, R200, 0xffffffff ;  /* 0xffffffffc8c85836 */ /* 0x000fe20000000000 */
[----:B------:R-:W-:Y:S01]  /*1ec0*/  @!P0 IADD3 R151, R148, R151, RZ ;  /* 0x0000009794978210 */ /* 0x000fe20007ffe0ff */
[----:B------:R-:W-:Y:S05]  /*1ed0*/  WARPSYNC.ALL ;  /* 0x0000000000007948 */ /* 0x000fea0003800000 */
[----:B------:R-:W-:Y:S01]  /*1ee0*/  @P5 IMAD R200, R200, R197, RZ ;  /* 0x000000c5c8c85224 */ /* 0x000fe200078e02ff */
[----:B------:R-:W-:Y:S01]  /*1ef0*/  HFMA2.MMA R205, -RZ, RZ, 0, 0 ;  /* 0x00000000ffcd7435 */ /* 0x000fe200000001ff */
[----:B------:R-:W-:-:S03]  /*1f00*/  @!P3 ISETP.NE.U32.AND P1, PT, R2, RZ, PT ;  /* 0x000000ff0200b20c */ /* 0x000fc60003f25070 */
[----:B------:R-:W-:Y:S02]  /*1f10*/  @P5 SHF.R.S32.HI R197, RZ, 0x1f, R200 ;  /* 0x0000001fffc55819 */ /* 0x000fe400000114c8 */
[----:B---3--:R-:W-:Y:S02]  /*1f20*/  LEA R154, R155, R154, 0x18 ;  /* 0x0000009a9b9a7211 */ /* 0x008fe400078ec0ff */
[----:B------:R-:W-:Y:S02]  /*1f30*/  @P5 LEA.HI R200, R197, R200, RZ, 0x3 ;  /* 0x000000c8c5c85211 */ /* 0x000fe400078f18ff */
[----:B------:R-:W-:Y:S01]  /*1f40*/  LEA R209, R148, R154, 0x3 ;  /* 0x0000009a94d17211 */ /* 0x000fe200078e18ff */
[----:B------:R-:W-:Y:S01]  /*1f50*/  @!P0 IMAD R207, R151, 0x8, R154 ;  /* 0x0000000897cf8824 */ /* 0x000fe200078e029a */
[----:B------:R-:W-:Y:S01]  /*1f60*/  @P5 LEA.HI.SX32 R205, R200, R191, 0x1d ;  /* 0x000000bfc8cd5211 */ /* 0x000fe200078feaff */
[----:B------:R-:W-:Y:S01]  /*1f70*/  BSSY B0, `(.L_x_4542) ;  /* 0x000001d000007945 */ /* 0x000fe20003800000 */
[----:B------:R-:W-:-:S02]  /*1f80*/  @!P3 ISETP.NE.AND.EX P1, PT, R0, RZ, PT, P1 ;  /* 0x000000ff0000b20c */ /* 0x000fc40003f25310 */
[----:B------:R-:W-:Y:S01]  /*1f90*/  @!P0 STS.64 [R207+0x3000], R182 ;  /* 0x003000b6cf008388 */ /* 0x000fe20000000a00 */
[----:B-1----:R-:W-:Y:S01]  /*1fa0*/  @P5 IMAD.WIDE.U32 R176, R205, 0x10, R176 ;  /* 0x00000010cdb05825 */ /* 0x002fe200078e00b0 */
[----:B------:R-:W-:Y:S01]  /*1fb0*/  BAR.SYNC.DEFER_BLOCKING 0x0 ;  /* 0x0000000000007b1d */ /* 0x000fe20000010000 */
[----:B------:R-:W-:-:S05]  /*1fc0*/  @!P3 ISETP.NE.U32.AND P0, PT, R2, RZ, PT ;  /* 0x000000ff0200b20c */ /* 0x000fca0003f05070 */
[----:B------:R1:W5:Y:S04]  /*1fd0*/  @P5 LDG.E.128 R144, desc[UR4][R176.64] ;  /* 0x00000004b0905981 */ /* 0x000368000c1e1d00 */
        /* <DEDUP_REMOVED lines=9> */
[----:B------:R-:W-:Y:S01]  /*2070*/  FADD.FTZ R148, R155, R148 ;  /* 0x000000949b947221 */ /* 0x000fe20000010000 */
[----:B------:R-:W-:Y:S02]  /*2080*/  @!P3 FSEL R151, R44, RZ, P1 ;  /* 0x000000ff2c97b208 */ /* 0x000fe40000800000 */
[----:B------:R-:W-:Y:S01]  /*2090*/  FMUL.FTZ R200, R154, UR10 ;  /* 0x0000000a9ac87c20 */ /* 0x000fe20008410000 */
[----:B------:R-:W-:Y:S01]  /*20a0*/  FMUL.FTZ R207, R148, UR10 ;  /* 0x0000000a94cf7c20 */ /* 0x000fe20008410000 */
[----:B-1----:R-:W-:Y:S06]  /*20b0*/  @!P3 BRA `(.L_x_4543) ;  /* 0x000000000020b947 */ /* 0x002fec0003800000 */
        /* <DEDUP_REMOVED lines=8> */
.L_x_4543:
[----:B------:R-:W-:Y:S05]  /*2140*/  BSYNC B0 ;  /* 0x0000000000007941 */ /* 0x000fea0003800000 */
.L_x_4542:
[----:B------:R-:W-:Y:S01]  /*2150*/  @!P3 ISETP.NE.U32.AND P2, PT, R2, RZ, PT ;  /* 0x000000ff0200b20c */ /* 0x000fe20003f45070 */
[----:B------:R-:W-:Y:S01]  /*2160*/  BSSY B0, `(.L_x_4544) ;  /* 0x0000010000007945 */ /* 0x000fe20003800000 */
[C---:B------:R-:W-:Y:S02]  /*2170*/  @!P3 ISETP.NE.AND.EX P1, PT, R0.reuse, RZ, PT, P0 ;  /* 0x000000ff0000b20c */ /* 0x040fe40003f25300 */
[----:B------:R-:W-:Y:S01]  /*2180*/  @!P3 ISETP.NE.AND.EX P2, PT, R0, RZ, PT, P2 ;  /* 0x000000ff0000b20c */ /* 0x000fe20003f45320 */
[----:B------:R-:W-:-:S12]  /*2190*/  @!P5 BRA `(.L_x_4545) ;  /* 0x000000000030d947 */ /* 0x000fd80003800000 */
[----:B------:R-:W-:Y:S01]  /*21a0*/  LOP3.LUT P0, RZ, R208, 0xff, RZ, 0xc0, !PT ;  /* 0x000000ffd0ff7812 */ /* 0x000fe2000780c0ff */
[----:B------:R-:W-:Y:S01]  /*21b0*/  FMUL.FTZ R148, R151, UR13 ;  /* 0x0000000d97947c20 */ /* 0x000fe20008410000 */
[----:B------:R-:W-:Y:S01]  /*21c0*/  MOV R149, RZ ;  /* 0x000000ff00957202 */ /* 0x000fe20000000f00 */
[----:B------:R-:W-:Y:S02]  /*21d0*/  IMAD.MOV.U32 R153, RZ, RZ, RZ ;  /* 0x000000ffff997224 */ /* 0x000fe400078e00ff */
[----:B------:R-:W-:-:S08]  /*21e0*/  FMUL.FTZ R155, R148, UR12 ;  /* 0x0000000c949b7c20 */ /* 0x000fd00008410000 */
[----:B------:R-:W-:Y:S01]  /*21f0*/  @P0 SHF.L.U32 R150, R48, 0x10, RZ ;  /* 0x0000001030960819 */ /* 0x000fe200000006ff */
[----:B-----5:R-:W-:-:S04]  /*2200*/  @P0 IMAD.U32 R148, R144, 0x10000, RZ ;  /* 0x0001000090940824 */ /* 0x020fc800078e00ff */
[C---:B------:R-:W-:Y:S01]  /*2210*/  @P0 FMUL.FTZ R149, R155.reuse, R150 ;  /* 0x000000969b950220 */ /* 0x040fe20000410000 */
[----:B------:R-:W-:-:S04]  /*2220*/  @P0 FMUL.FTZ R153, R155, R148 ;  /* 0x000000949b990220 */ /* 0x000fc80000410000 */
[----:B------:R-:W-:Y:S01]  /*2230*/  F2FP.BF16.F32.PACK_AB R149, RZ, R149 ;  /* 0x00000095ff95723e */ /* 0x000fe200000010ff */
[----:B------:R-:W-:-:S03]  /*2240*/  FADD.FTZ R88, R88, R153 ;  /* 0x0000009958587221 */ /* 0x000fc60000010000 */
[----:B------:R-:W-:-:S07]  /*2250*/  PRMT R64, R149, 0x7610, R64 ;  /* 0x0000761095407816 */ /* 0x000fce0000000040 */
.L_x_4545:
[----:B------:R-:W-:Y:S05]  /*2260*/  BSYNC B0 ;  /* 0x0000000000007941 */ /* 0x000fea0003800000 */
.L_x_4544:
[----:B------:R-:W-:Y:S01]  /*2270*/  @!P3 FSEL R183, R46, RZ, P1 ;  /* 0x000000ff2eb7b208 */ /* 0x000fe20000800000 */
[----:B------:R-:W-:Y:S01]  /*2280*/  BSSY B0, `(.L_x_4546) ;  /* 0x000001b000007945 */ /* 0x000fe20003800000 */
[C---:B------:R-:W-:Y:S02]  /*2290*/  @!P3 ISETP.NE.U32.AND P0, PT, R2.reuse, RZ, PT ;  /* 0x000000ff0200b20c */ /* 0x040fe40003f05070 */
[----:B------:R-:W-:Y:S02]  /*22a0*/  @!P3 ISETP.NE.U32.AND P1, PT, R2, RZ, PT ;  /* 0x000000ff0200b20c */ /* 0x000fe40003f25070 */
[C---:B------:R-:W-:Y:S02]  /*22b0*/  @!P3 ISETP.NE.AND.EX P0, PT, R0.reuse, RZ, PT, P0 ;  /* 0x000000ff0000b20c */ /* 0x040fe40003f05300 */
[----:B------:R-:W-:Y:S02]  /*22c0*/  @!P3 ISETP.NE.AND.EX P1, PT, R0, RZ, PT, P1 ;  /* 0x000000ff0000b20c */ /* 0x000fe40003f25310 */
[----:B------:R-:W-:-:S02]  /*22d0*/  @!P3 FSEL R152, R47, RZ, P2 ;  /* 0x000000ff2f98b208 */ /* 0x000fc40001000000 */
[----:B------:R-:W-:Y:S02]  /*22e0*/  @!P3 ISETP.NE.U32.AND P2, PT, R2, RZ, PT ;  /* 0x000000ff0200b20c */ /* 0x000fe40003f45070 */
[----:B------:R-:W-:Y:S02]  /*22f0*/  @!P3 FSEL R153, R40, RZ, P0 ;  /* 0x000000ff2899b208 */ /* 0x000fe40000000000 */
[----:B------:R-:W-:Y:S02]  /*2300*/  @!P3 FSEL R154, R41, RZ, P1 ;  /* 0x000000ff299ab208 */ /* 0x000fe40000800000 */
[C---:B------:R-:W-:Y:S02]  /*2310*/  @!P3 ISETP.NE.U32.AND P0, PT, R2.reuse, RZ, PT ;  /* 0x000000ff0200b20c */ /* 0x040fe40003f05070 */
[----:B------:R-:W-:Y:S02]  /*2320*/  @!P3 ISETP.NE.U32.AND P1, PT, R2, RZ, PT ;  /* 0x000000ff0200b20c */ /* 0x000fe40003f25070 */
[----:B------:R-:W-:-:S02]  /*2330*/  @!P3 ISETP.NE.AND.EX P2, PT, R0, RZ, PT, P2 ;  /* 0x000000ff0000b20c */ /* 0x000fc40003f45320 */
[C---:B------:R-:W-:Y:S02]  /*2340*/  @!P3 ISETP.NE.AND.EX P1, PT, R0.reuse, RZ, PT, P1 ;  /* 0x000000ff0000b20c */ /* 0x040fe40003f25310 */
[----:B------:R-:W-:Y:S02]  /*2350*/  @!P3 ISETP.NE.AND.EX P0, PT, R0, RZ, PT, P0 ;  /* 0x000000ff0000b20c */ /* 0x000fe40003f05300 */
[----:B------:R-:W-:Y:S02]  /*2360*/  @!P3 FSEL R155, R42, RZ, P2 ;  /* 0x000000ff2a9bb208 */ /* 0x000fe40001000000 */
[----:B------:R-:W-:Y:S02]  /*2370*/  ISETP.NE.U32.AND P2, PT, RZ, UR14, PT ;  /* 0x0000000eff007c0c */ /* 0x000fe4000bf45070 */
[----:B------:R-:W-:Y:S02]  /*2380*/  @!P3 FSEL R182, R43, RZ, P1 ;  /* 0x000000ff2bb6b208 */ /* 0x000fe40000800000 */
        /* <DEDUP_REMOVED lines=10> */
.L_x_4547:
[----:B------:R-:W-:Y:S05]  /*2430*/  BSYNC B0 ;  /* 0x0000000000007941 */ /* 0x000fea0003800000 */
.L_x_4546:
[----:B------:R-:W-:Y:S04]  /*2440*/  BSSY B0, `(.L_x_4548) ;  /* 0x0000010000007945 */ /* 0x000fe80003800000 */
        /* <DEDUP_REMOVED lines=15> */
.L_x_4549:
[----:B------:R-:W-:Y:S05]  /*2540*/  BSYNC B0 ;  /* 0x0000000000007941 */ /* 0x000fea0003800000 */
.L_x_4548:
        /* <DEDUP_REMOVED lines=10> */
.L_x_4551:
[----:B------:R-:W-:Y:S05]  /*25f0*/  BSYNC B0 ;  /* 0x0000000000007941 */ /* 0x000fea0003800000 */
.L_x_4550:
[----:B------:R-:W-:Y:S04]  /*2600*/  BSSY B0, `(.L_x_4552) ;  /* 0x000000e000007945 */ /* 0x000fe80003800000 */
[----:B------:R-:W-:Y:S05]  /*2610*/  @!P5 BRA `(.L_x_4553) ;  /* 0x000000000030d947 */ /* 0x000fea0003800000 */
[----:B------:R-:W-:Y:S01]  /*2620*/  LOP3.LUT P0, RZ, R202, 0xff0000, RZ, 0xc0, !PT ;  /* 0x00ff0000caff7812 */ /* 0x000fe2000780c0ff */
[----:B------:R-:W-:Y:S01]  /*2630*/  FMUL.FTZ R148, R183, UR13 ;  /* 0x0000000db7947c20 */ /* 0x000fe20008410000 */
[----:B------:R-:W-:Y:S01]  /*2640*/  MOV R149, RZ ;  /* 0x000000ff00957202 */ /* 0x000fe20000000f00 */
[----:B------:R-:W-:Y:S02]  /*2650*/  IMAD.MOV.U32 R177, RZ, RZ, RZ ;  /* 0x000000ffffb17224 */ /* 0x000fe400078e00ff */
        /* <DEDUP_REMOVED lines=8> */
.L_x_4553:
[----:B------:R-:W-:Y:S05]  /*26e0*/  BSYNC B0 ;  /* 0x0000000000007941 */ /* 0x000fea0003800000 */
.L_x_4552:
        /* <DEDUP_REMOVED lines=10> */
.L_x_4555:
[----:B------:R-:W-:Y:S05]  /*2790*/  BSYNC B0 ;  /* 0x0000000000007941 */ /* 0x000fea0003800000 */
.L_x_4554:
        /* <DEDUP_REMOVED lines=16> */
.L_x_4557:
[----:B------:R-:W-:Y:S05]  /*28a0*/  BSYNC B0 ;  /* 0x0000000000007941 */ /* 0x000fea0003800000 */
.L_x_4556:
        /* <DEDUP_REMOVED lines=10> */
.L_x_4559:
[----:B------:R-:W-:Y:S05]  /*2950*/  BSYNC B0 ;  /* 0x0000000000007941 */ /* 0x000fea0003800000 */
.L_x_4558:
        /* <DEDUP_REMOVED lines=14> */
.L_x_4561:
[----:B------:R-:W-:Y:S05]  /*2a40*/  BSYNC B0 ;  /* 0x0000000000007941 */ /* 0x000fea0003800000 */
.L_x_4560:
        /* <DEDUP_REMOVED lines=10> */
.L_x_4563:
[----:B------:R-:W-:Y:S05]  /*2af0*/  BSYNC B0 ;  /* 0x0000000000007941 */ /* 0x000fea0003800000 */
.L_x_4562:
        /* <DEDUP_REMOVED lines=16> */
.L_x_4565:
[----:B------:R-:W-:Y:S05]  /*2c00*/  BSYNC B0 ;  /* 0x0000000000007941 */ /* 0x000fea0003800000 */
.L_x_4564:
        /* <DEDUP_REMOVED lines=10> */
.L_x_4567:
[----:B------:R-:W-:Y:S05]  /*2cb0*/  BSYNC B0 ;  /* 0x0000000000007941 */ /* 0x000fea0003800000 */
.L_x_4566:
        /* <DEDUP_REMOVED lines=14> */
.L_x_4569:
[----:B------:R-:W-:Y:S05]  /*2da0*/  BSYNC B0 ;  /* 0x0000000000007941 */ /* 0x000fea0003800000 */
.L_x_4568:
        /* <DEDUP_REMOVED lines=10> */
.L_x_4571:
[----:B------:R-:W-:Y:S05]  /*2e50*/  BSYNC B0 ;  /* 0x0000000000007941 */ /* 0x000fea0003800000 */
.L_x_4570:
[----:B------:R-:W-:Y:S01]  /*2e60*/  @!P3 ISETP.NE.U32.AND P1, PT, R2, RZ, PT ;  /* 0x000000ff0200b20c */ /* 0x000fe20003f25070 */
[----:B------:R-:W-:Y:S01]  /*2e70*/  BSSY B0, `(.L_x_4572) ;  /* 0x0000012000007945 */ /* 0x000fe20003800000 */
[----:B------:R-:W-:Y:S02]  /*2e80*/  ISETP.NE.AND.EX P0, PT, RZ, UR15, PT, P2 ;  /* 0x0000000fff007c0c */ /* 0x000fe4000bf05320 */
[----:B------:R-:W-:Y:S01]  /*2e90*/  @!P3 ISETP.NE.AND.EX P1, PT, R0, RZ, PT, P1 ;  /* 0x000000ff0000b20c */ /* 0x000fe20003f25310 */
[----:B------:R-:W-:-:S12]  /*2ea0*/  @!P5 BRA `(.L_x_4573) ;  /* 0x000000000038d947 */ /* 0x000fd80003800000 */
        /* <DEDUP_REMOVED lines=14> */
.L_x_4573:
[----:B------:R-:W-:Y:S05]  /*2f90*/  BSYNC B0 ;  /* 0x0000000000007941 */ /* 0x000fea0003800000 */
.L_x_4572:
[----:B------:R-:W-:Y:S01]  /*2fa0*/  @!P3 FSEL R237, R36, RZ, P1 ;  /* 0x000000ff24edb208 */ /* 0x000fe20000800000 */
[----:B------:R-:W0:Y:S01]  /*2fb0*/  @P0 LDC.64 R148, c[0x0][0x308] ;  /* 0x0000c200ff940b82 */ /* 0x000e220000000a00 */
[C---:B------:R-:W-:Y:S01]  /*2fc0*/  @!P3 ISETP.NE.U32.AND P1, PT, R2.reuse, RZ, PT ;  /* 0x000000ff0200b20c */ /* 0x040fe20003f25070 */
[----:B------:R-:W-:Y:S01]  /*2fd0*/  BSSY B0, `(.L_x_4574) ;  /* 0x0000030000007945 */ /* 0x000fe20003800000 */
[----:B------:R-:W-:Y:S02]  /*2fe0*/  @!P3 ISETP.NE.U32.AND P2, PT, R2, RZ, PT ;  /* 0x000000ff0200b20c */ /* 0x000fe40003f45070 */
[C---:B------:R-:W-:Y:S02]  /*2ff0*/  @!P3 ISETP.NE.AND.EX P1, PT, R0.reuse, RZ, PT, P1 ;  /* 0x000000ff0000b20c */ /* 0x040fe40003f25310 */
[----:B------:R-:W-:Y:S01]  /*3000*/  @!P3 ISETP.NE.AND.EX P2, PT, R0, RZ, PT, P2 ;  /* 0x000000ff0000b20c */ /* 0x000fe20003f45320 */
[----:B------:R-:W1:Y:S01]  /*3010*/  @P5 LDC.64 R176, c[0x0][0x2f8] ;  /* 0x0000be00ffb05b82 */ /* 0x000e620000000a00 */
[----:B------:R-:W-:-:S02]  /*3020*/  @!P3 FSEL R235, R38, RZ, P1 ;  /* 0x000000ff26ebb208 */ /* 0x000fc40000800000 */
[----:B------:R-:W-:Y:S02]  /*3030*/  @!P3 ISETP.NE.U32.AND P1, PT, R2, RZ, PT ;  /* 0x000000ff0200b20c */ /* 0x000fe40003f25070 */
[----:B------:R-:W-:Y:S02]  /*3040*/  @!P3 FSEL R236, R37, RZ, P2 ;  /* 0x000000ff25ecb208 */ /* 0x000fe40001000000 */
[----:B------:R-:W-:Y:S02]  /*3050*/  @!P3 ISETP.NE.AND.EX P1, PT, R0, RZ, PT, P1 ;  /* 0x000000ff0000b20c */ /* 0x000fe40003f25310 */
[----:B------:R-:W-:Y:S02]  /*3060*/  @!P3 ISETP.NE.U32.AND P2, PT, R2, RZ, PT ;  /* 0x000000ff0200b20c */ /* 0x000fe40003f45070 */
[----:B------:R-:W-:Y:S02]  /*3070*/  @!P3 FSEL R233, R32, RZ, P1 ;  /* 0x000000ff20e9b208 */ /* 0x000fe40000800000 */
[----:B------:R-:W-:-:S02]  /*3080*/  @!P3 ISETP.NE.U32.AND P1, PT, R2, RZ, PT ;  /* 0x000000ff0200b20c */ /* 0x000fc40003f25070 */
[----:B------:R-:W-:Y:S01]  /*3090*/  @!P3 ISETP.NE.AND.EX P2, PT, R0, RZ, PT, P2 ;  /* 0x000000ff0000b20c */ /* 0x000fe20003f45320 */
[----:B0-----:R-:W-:Y:S01]  /*30a0*/  @P0 IMAD.WIDE.U32 R196, R196, 0x20, R148 ;  /* 0x00000020c4c40825 */ /* 0x001fe200078e0094 */
[----:B------:R-:W-:Y:S02]  /*30b0*/  @!P3 ISETP.NE.AND.EX P1, PT, R0, RZ, PT, P1 ;  /* 0x000000ff0000b20c */ /* 0x000fe40003f25310 */
[----:B------:R-:W-:Y:S02]  /*30c0*/  @!P3 FSEL R234, R39, RZ, P2 ;  /* 0x000000ff27eab208 */ /* 0x000fe40001000000 */
[----:B------:R-:W-:Y:S02]  /*30d0*/  @!P3 FSEL R209, R34, RZ, P1 ;  /* 0x000000ff22d1b208 */ /* 0x000fe40000800000 */
[----:B------:R-:W-:Y:S01]  /*30e0*/  ISETP.NE.U32.AND P1, PT, RZ, UR14, PT ;  /* 0x0000000eff007c0c */ /* 0x000fe2000bf25070 */
[----:B-1----:R-:W-:Y:S01]  /*30f0*/  @P5 IMAD.WIDE.U32 R176, R205, 0x10, R176 ;  /* 0x00000010cdb05825 */ /* 0x002fe200078e00b0 */
[----:B------:R-:W-:-:S02]  /*3100*/  @!P3 ISETP.NE.U32.AND P2, PT, R2, RZ, PT ;  /* 0x000000ff0200b20c */ /* 0x000fc40003f45070 */
[----:B------:R-:W-:Y:S02]  /*3110*/  ISETP.NE.AND.EX P1, PT, RZ, UR15, PT, P1 ;  /* 0x0000000fff007c0c */ /* 0x000fe4000bf25310 */
[----:B------:R-:W-:Y:S02]  /*3120*/  @!P3 ISETP.NE.AND.EX P2, PT, R0, RZ, PT, P2 ;  /* 0x000000ff0000b20c */ /* 0x000fe40003f45320 */
[----:B------:R-:W-:Y:S02]  /*3130*/  SEL R148, R151, R76, P1 ;  /* 0x0000004c97947207 */ /* 0x000fe40000800000 */
[----:B------:R-:W-:Y:S02]  /*3140*/  SEL R151, R152, R79, P1 ;  /* 0x0000004f98977207 */ /* 0x000fe40000800000 */
[----:B------:R-:W-:Y:S02]  /*3150*/  SEL R152, R153, R132, P1 ;  /* 0x0000008499987207 */ /* 0x000fe40000800000 */
[----:B------:R-:W-:-:S02]  /*3160*/  SEL R153, R154, R133, P1 ;  /* 0x000000859a997207 */ /* 0x000fc40000800000 */
[----:B------:R-:W-:Y:S02]  /*3170*/  @!P3 FSEL R202, R33, RZ, P2 ;  /* 0x000000ff21cab208 */ /* 0x000fe40001000000 */
[----:B------:R-:W-:Y:S02]  /*3180*/  SEL R149, R150, R77, P1 ;  /* 0x0000004d96957207 */ /* 0x000fe40000800000 */
[----:B------:R-:W-:Y:S02]  /*3190*/  SEL R154, R155, R134, P1 ;  /* 0x000000869b9a7207 */ /* 0x000fe40000800000 */
[----:B------:R-:W-:Y:S02]  /*31a0*/  @!P3 ISETP.NE.U32.AND P2, PT, R2, RZ, PT ;  /* 0x000000ff0200b20c */ /* 0x000fe40003f45070 */
[----:B------:R-:W-:Y:S02]  /*31b0*/  SEL R150, R183, R78, P1 ;  /* 0x0000004eb7967207 */ /* 0x000fe40000800000 */
[----:B------:R-:W-:-:S02]  /*31c0*/  SEL R155, R182, R135, P1 ;  /* 0x00000087b69b7207 */ /* 0x000fc40000800000 */
[----:B------:R-:W-:Y:S01]  /*31d0*/  @!P3 ISETP.NE.AND.EX P2, PT, R0, RZ, PT, P2 ;  /* 0x000000ff0000b20c */ /* 0x000fe20003f45320 */
[----:B------:R0:W-:Y:S03]  /*31e0*/  @P0 STG.E.128 desc[UR4][R196.64], R148 ;  /* 0x00000094c4000986 */ /* 0x0001e6000c101d04 */
[----:B------:R-:W-:Y:S01]  /*31f0*/  @!P3 FSEL R208, R35, RZ, P2 ;  /* 0x000000ff23d0b208 */ /* 0x000fe20001000000 */
[----:B------:R0:W-:Y:S01]  /*3200*/  @P0 STG.E.128 desc[UR4][R196.64+0x10], R152 ;  /* 0x00001098c4000986 */ /* 0x0001e2000c101d04 */
[----:B------:R-:W-:-:S03]  /*3210*/  @!P3 ISETP.NE.U32.AND P2, PT, R2, RZ, PT ;  /* 0x000000ff0200b20c */ /* 0x000fc60003f45070 */
[----:B------:R0:W-:Y:S01]  /*3220*/  @P5 STG.E.128 desc[UR4][R176.64], R64 ;  /* 0x00000040b0005986 */ /* 0x0001e2000c101d04 */
[----:B------:R-:W-:-:S04]  /*3230*/  @!P3 ISETP.NE.AND.EX P2, PT, R0, RZ, PT, P2 ;  /* 0x000000ff0000b20c */ /* 0x000fc80003f45320 */
[----:B------:R-:W-:Y:S02]  /*3240*/  @!P3 FSEL R203, R28, RZ, P2 ;  /* 0x000000ff1ccbb208 */ /* 0x000fe40001000000 */
[----:B------:R-:W-:-:S04]  /*3250*/  @!P3 ISETP.NE.U32.AND P2, PT, R2, RZ, PT ;  /* 0x000000ff0200b20c */ /* 0x000fc80003f45070 */
[----:B------:R-:W-:-:S04]  /*3260*/  @!P3 ISETP.NE.AND.EX P2, PT, R0, RZ, PT, P2 ;  /* 0x000000ff0000b20c */ /* 0x000fc80003f45320 */
[----:B------:R-:W-:Y:S01]  /*3270*/  @!P3 FSEL R238, R29, RZ, P2 ;  /* 0x000000ff1deeb208 */ /* 0x000fe20001000000 */
[----:B------:R-:W-:Y:S08]  /*3280*/  @!P5 BRA `(.L_x_4575) ;  /* 0x000000000010d947 */ /* 0x000ff00003800000 */
[----:B-----5:R-:W1:Y:S01]  /*3290*/  LDC.64 R144, c[0x0][0x220] ;  /* 0x00008800ff907b82 */ /* 0x020e620000000a00 */
[----:B------:R-:W-:-:S04]  /*32a0*/  VIADD R147, R205, 0x80 ;  /* 0x00000080cd937836 */ /* 0x000fc80000000000 */
[----:B-1----:R-:W-:-:S06]  /*32b0*/  IMAD.WIDE.U32 R144, R147, 0x10, R144 ;  /* 0x0000001093907825 */ /* 0x002fcc00078e0090 */
[----:B------:R-:W5:Y:S02]  /*32c0*/  LDG.E.128 R144, desc[UR4][R144.64] ;  /* 0x0000000490907981 */ /* 0x000f64000c1e1d00 */
.L_x_4575:
[----:B------:R-:W-:Y:S05]  /*32d0*/  BSYNC B0 ;  /* 0x0000000000007941 */ /* 0x000fea0003800000 */
.L_x_4574:
[----:B------:R-:W-:Y:S04]  /*32e0*/  BSSY B0, `(.L_x_4576) ;  /* 0x000000a000007945 */ /* 0x000fe80003800000 */
[----:B------:R-:W-:Y:S05]  /*32f0*/  @!P3 BRA `(.L_x_4577) ;  /* 0x000000000020b947 */ /* 0x000fea0003800000 */
[----:B------:R-:W-:-:S04]  /*3300*/  ISETP.NE.AND P2, PT, R18, RZ, PT ;  /* 0x000000ff1200720c */ /* 0x000fc80003f45270 */
[----:B0-----:R-:W-:Y:S02]  /*3310*/  FSEL R148, R200, RZ, !P2 ;  /* 0x000000ffc8947208 */ /* 0x001fe40005000000 */
[----:B------:R-:W-:-:S03]  /*3320*/  ISETP.NE.U32.AND P2, PT, R2, RZ, PT ;  /* 0x000000ff0200720c */ /* 0x000fc60003f45070 */
[----:B------:R-:W-:Y:S01]  /*3330*/  FFMA.FTZ R149, R163, R207, R148 ;  /* 0x000000cfa3957223 */ /* 0x000fe20000010094 */
[----:B------:R-:W-:-:S03]  /*3340*/  ISETP.NE.AND.EX P2, PT, R0, RZ, PT, P2 ;  /* 0x000000ff0000720c */ /* 0x000fc60003f45320 */
[----:B------:R-:W-:-:S04]  /*3350*/  FADD.FTZ R148, R216, -R149 ;  /* 0x80000095d8947221 */ /* 0x000fc80000010000 */
[----:B------:R-:W-:-:S06]  /*3360*/  FMUL.FTZ R237, R5, R148 ;  /* 0x0000009405ed7220 */ /* 0x000fcc0000410000 */
[----:B------:R-:W-:-:S07]  /*3370*/  @P2 FADD.FTZ R237, R36, R237 ;  /* 0x000000ed24ed2221 */ /* 0x000fce0000010000 */
.L_x_4577:
[----:B------:R-:W-:Y:S05]  /*3380*/  BSYNC B0 ;  /* 0x0000000000007941 */ /* 0x000fea0003800000 */
.L_x_4576:
[----:B------:R-:W-:Y:S04]  /*3390*/  BSSY B0, `(.L_x_4578) ;  /* 0x000000e000007945 */ /* 0x000fe80003800000 */
[----:B------:R-:W-:Y:S05]  /*33a0*/  @!P5 BRA `(.L_x_4579) ;  /* 0x000000000030d947 */ /* 0x000fea0003800000 */
[----:B------:R-:W-:Y:S01]  /*33b0*/  LOP3.LUT P2, RZ, R206, 0xff, RZ, 0xc0, !PT ;  /* 0x000000ffceff7812 */ /* 0x000fe2000784c0ff */
[----:B0-----:R-:W-:Y:S01]  /*33c0*/  FMUL.FTZ R148, R237, UR13 ;  /* 0x0000000ded947c20 */ /* 0x001fe20008410000 */
[----:B------:R-:W-:Y:S01]  /*33d0*/  IMAD.MOV.U32 R149, RZ, RZ, RZ ;  /* 0x000000ffff957224 */ /* 0x000fe200078e00ff */
[----:B------:R-:W-:Y:S02]  /*33e0*/  MOV R151, RZ ;  /* 0x000000ff00977202 */ /* 0x000fe40000000f00 */
        /* <DEDUP_REMOVED lines=8> */
.L_x_4579:
[----:B------:R-:W-:Y:S05]  /*3470*/  BSYNC B0 ;  /* 0x0000000000007941 */ /* 0x000fea0003800000 */
.L_x_4578:
        /* <DEDUP_REMOVED lines=10> */
.L_x_4581:
[----:B------:R-:W-:Y:S05]  /*3520*/  BSYNC B0 ;  /* 0x0000000000007941 */ /* 0x000fea0003800000 */
.L_x_4580:
[----:B------:R-:W-:Y:S04]  /*3530*/  BSSY B0, `(.L_x_4582) ;  /* 0x0000010000007945 */ /* 0x000fe80003800000 */
[----:B------:R-:W-:Y:S05]  /*3540*/  @!P5 BRA `(.L_x_4583) ;  /* 0x000000000038d947 */ /* 0x000fea0003800000 */
[----:B------:R-:W-:Y:S01]  /*3550*/  LOP3.LUT P2, RZ, R198, 0xff00, RZ, 0xc0, !PT ;  /* 0x0000ff00c6ff7812 */ /* 0x000fe2000784c0ff */
[----:B0-----:R-:W-:Y:S01]  /*3560*/  FMUL.FTZ R148, R236, UR13 ;  /* 0x0000000dec947c20 */ /* 0x001fe20008410000 */
        /* <DEDUP_REMOVED lines=12> */
.L_x_4583:
[----:B------:R-:W-:Y:S05]  /*3630*/  BSYNC B0 ;  /* 0x0000000000007941 */ /* 0x000fea0003800000 */
.L_x_4582:
        /* <DEDUP_REMOVED lines=10> */
.L_x_4585:
[----:B------:R-:W-:Y:S05]  /*36e0*/  BSYNC B0 ;  /* 0x0000000000007941 */ /* 0x000fea0003800000 */
.L_x_4584:
        /* <DEDUP_REMOVED lines=14> */
.L_x_4587:
[----:B------:R-:W-:Y:S05]  /*37d0*/  BSYNC B0 ;  /* 0x0000000000007941 */ /* 0x000fea0003800000 */
.L_x_4586:
        /* <DEDUP_REMOVED lines=10> */
.L_x_4589:
[----:B------:R-:W-:Y:S05]  /*3880*/  BSYNC B0 ;  /* 0x0000000000007941 */ /* 0x000fea0003800000 */
.L_x_4588:
        /* <DEDUP_REMOVED lines=16> */
.L_x_4591:
[----:B------:R-:W-:Y:S05]  /*3990*/  BSYNC B0 ;  /* 0x0000000000007941 */ /* 0x000fea0003800000 */
.L_x_4590:
        /* <DEDUP_REMOVED lines=10> */
.L_x_4593:
[----:B------:R-:W-:Y:S05]  /*3a40*/  BSYNC B0 ;  /* 0x0000000000007941 */ /* 0x000fea0003800000 */
.L_x_4592:
        /* <DEDUP_REMOVED lines=14> */
.L_x_4595:
[----:B------:R-:W-:Y:S05]  /*3b30*/  BSYNC B0 ;  /* 0x0000000000007941 */ /* 0x000fea0003800000 */
.L_x_4594:
        /* <DEDUP_REMOVED lines=10> */
.L_x_4597:
[----:B------:R-:W-:Y:S05]  /*3be0*/  BSYNC B0 ;  /* 0x0000000000007941 */ /* 0x000fea0003800000 */
.L_x_4596:
        /* <DEDUP_REMOVED lines=16> */
.L_x_4599:
[----:B------:R-:W-:Y:S05]  /*3cf0*/  BSYNC B0 ;  /* 0x0000000000007941 */ /* 0x000fea0003800000 */
.L_x_4598:
        /* <DEDUP_REMOVED lines=10> */
.L_x_4601:
[----:B------:R-:W-:Y:S05]  /*3da0*/  BSYNC B0 ;  /* 0x0000000000007941 */ /* 0x000fea0003800000 */
.L_x_4600:
        /* <DEDUP_REMOVED lines=14> */
.L_x_4603:
[----:B------:R-:W-:Y:S05]  /*3e90*/  BSYNC B0 ;  /* 0x0000000000007941 */ /* 0x000fea0003800000 */
.L_x_4602:
        /* <DEDUP_REMOVED lines=10> */
.L_x_4605:
[----:B------:R-:W-:Y:S05]  /*3f40*/  BSYNC B0 ;  /* 0x0000000000007941 */ /* 0x000fea0003800000 */
.L_x_4604:
        /* <DEDUP_REMOVED lines=16> */
.L_x_4607:
[----:B------:R-:W-:Y:S05]  /*4050*/  BSYNC B0 ;  /* 0x0000000000007941 */ /* 0x000fea0003800000 */
.L_x_4606:
[----:B------:R-:W-:Y:S01]  /*4060*/  @!P3 ISETP.NE.U32.AND P2, PT, R2, RZ, PT ;  /* 0x000000ff0200b20c */ /* 0x000fe20003f45070 */
[----:B------:R-:W1:Y:S01]  /*4070*/  @P0 LDC.64 R182, c[0x0][0x308] ;  /* 0x0000c200ffb60b82 */ /* 0x000e620000000a00 */
[C---:B------:R-:W-:Y:S01]  /*4080*/  @P5 IADD3 R239, R205.reuse, 0x80, RZ ;  /* 0x00000080cdef5810 */ /* 0x040fe20007ffe0ff */
[----:B------:R-:W-:Y:S01]  /*4090*/  BSSY B0, `(.L_x_4608) ;  /* 0x0000025000007945 */ /* 0x000fe20003800000 */
[----:B------:R-:W-:Y:S01]  /*40a0*/  @!P3 ISETP.NE.AND.EX P2, PT, R0, RZ, PT, P2 ;  /* 0x000000ff0000b20c */ /* 0x000fe20003f45320 */
[----:B------:R-:W-:Y:S01]  /*40b0*/  VIADD R205, R205, 0x100 ;  /* 0x00000100cdcd7836 */ /* 0x000fe20000000000 */
[----:B0-----:R-:W-:Y:S02]  /*40c0*/  SEL R148, R237, R76, P1 ;  /* 0x0000004ced947207 */ /* 0x001fe40000800000 */
[----:B------:R-:W-:Y:S01]  /*40d0*/  @!P3 FSEL R197, R30, RZ, P2 ;  /* 0x000000ff1ec5b208 */ /* 0x000fe20001000000 */
[----:B------:R-:W0:Y:S01]  /*40e0*/  @P5 LDC.64 R176, c[0x0][0x2f8] ;  /* 0x0000be00ffb05b82 */ /* 0x000e220000000a00 */
[----:B------:R-:W-:-:S02]  /*40f0*/  @!P3 ISETP.NE.U32.AND P2, PT, R2, RZ, PT ;  /* 0x000000ff0200b20c */ /* 0x000fc40003f45070 */
[----:B------:R-:W-:Y:S02]  /*4100*/  SEL R149, R236, R77, P1 ;  /* 0x0000004dec957207 */ /* 0x000fe40000800000 */
[----:B------:R-:W-:Y:S02]  /*4110*/  @!P3 ISETP.NE.AND.EX P2, PT, R0, RZ, PT, P2 ;  /* 0x000000ff0000b20c */ /* 0x000fe40003f45320 */
[----:B------:R-:W-:Y:S02]  /*4120*/  SEL R150, R235, R78, P1 ;  /* 0x0000004eeb967207 */ /* 0x000fe40000800000 */
[----:B------:R-:W-:Y:S02]  /*4130*/  @!P3 FSEL R196, R31, RZ, P2 ;  /* 0x000000ff1fc4b208 */ /* 0x000fe40001000000 */
[----:B------:R-:W-:Y:S02]  /*4140*/  @!P3 ISETP.NE.U32.AND P2, PT, R2, RZ, PT ;  /* 0x000000ff0200b20c */ /* 0x000fe40003f45070 */
[----:B------:R-:W-:-:S02]  /*4150*/  SEL R151, R234, R79, P1 ;  /* 0x0000004fea977207 */ /* 0x000fc40000800000 */
[----:B------:R-:W-:Y:S01]  /*4160*/  @!P3 ISETP.NE.AND.EX P2, PT, R0, RZ, PT, P2 ;  /* 0x000000ff0000b20c */ /* 0x000fe20003f45320 */
[----:B-1----:R-:W-:Y:S01]  /*4170*/  @P0 IMAD.WIDE.U32 R182, R193, 0x20, R182 ;  /* 0x00000020c1b60825 */ /* 0x002fe200078e00b6 */
[----:B------:R-:W-:Y:S02]  /*4180*/  SEL R152, R233, R132, P1 ;  /* 0x00000084e9987207 */ /* 0x000fe40000800000 */
[----:B------:R-:W-:Y:S02]  /*4190*/  @!P3 FSEL R199, R24, RZ, P2 ;  /* 0x000000ff18c7b208 */ /* 0x000fe40001000000 */
[----:B------:R-:W-:Y:S01]  /*41a0*/  @!P3 ISETP.NE.U32.AND P2, PT, R2, RZ, PT ;  /* 0x000000ff0200b20c */ /* 0x000fe20003f45070 */
[----:B------:R1:W-:Y:S01]  /*41b0*/  @P0 STG.E.128 desc[UR4][R182.64], R148 ;  /* 0x00000094b6000986 */ /* 0x0003e2000c101d04 */
[----:B------:R-:W-:Y:S01]  /*41c0*/  SEL R153, R202, R133, P1 ;  /* 0x00000085ca997207 */ /* 0x000fe20000800000 */
[----:B0-----:R-:W-:Y:S01]  /*41d0*/  @P5 IMAD.WIDE.U32 R176, R239, 0x10, R176 ;  /* 0x00000010efb05825 */ /* 0x001fe200078e00b0 */
[----:B------:R-:W-:-:S02]  /*41e0*/  SEL R154, R209, R134, P1 ;  /* 0x00000086d19a7207 */ /* 0x000fc40000800000 */
[----:B------:R-:W-:Y:S02]  /*41f0*/  SEL R155, R208, R135, P1 ;  /* 0x00000087d09b7207 */ /* 0x000fe40000800000 */
[----:B------:R-:W-:-:S03]  /*4200*/  @!P3 ISETP.NE.AND.EX P2, PT, R0, RZ, PT, P2 ;  /* 0x000000ff0000b20c */ /* 0x000fc60003f45320 */
[----:B------:R1:W-:Y:S01]  /*4210*/  @P0 STG.E.128 desc[UR4][R182.64+0x10], R152 ;  /* 0x00001098b6000986 */ /* 0x0003e2000c101d04 */
[----:B------:R-:W-:Y:S02]  /*4220*/  @!P3 FSEL R198, R25, RZ, P2 ;  /* 0x000000ff19c6b208 */ /* 0x000fe40001000000 */
[----:B------:R-:W-:Y:S01]  /*4230*/  @!P3 ISETP.NE.U32.AND P2, PT, R2, RZ, PT ;  /* 0x000000ff0200b20c */ /* 0x000fe20003f45070 */
[----:B------:R1:W-:Y:S03]  /*4240*/  @P5 STG.E.128 desc[UR4][R176.64], R64 ;  /* 0x00000040b0005986 */ /* 0x0003e6000c101d04 */
[----:B------:R-:W-:-:S04]  /*4250*/  @!P3 ISETP.NE.AND.EX P2, PT, R0, RZ, PT, P2 ;  /* 0x000000ff0000b20c */ /* 0x000fc80003f45320 */
[----:B------:R-:W-:Y:S02]  /*4260*/  @!P3 FSEL R193, R26, RZ, P2 ;  /* 0x000000ff1ac1b208 */ /* 0x000fe40001000000 */
[----:B------:R-:W-:-:S04]  /*4270*/  @!P3 ISETP.NE.U32.AND P2, PT, R2, RZ, PT ;  /* 0x000000ff0200b20c */ /* 0x000fc80003f45070 */
[----:B------:R-:W-:-:S04]  /*4280*/  @!P3 ISETP.NE.AND.EX P2, PT, R0, RZ, PT, P2 ;  /* 0x000000ff0000b20c */ /* 0x000fc80003f45320 */
[----:B------:R-:W-:Y:S01]  /*4290*/  @!P3 FSEL R202, R27, RZ, P2 ;  /* 0x000000ff1bcab208 */ /* 0x000fe20001000000 */
[----:B-1----:R-:W-:Y:S08]  /*42a0*/  @!P5 BRA `(.L_x_4609) ;  /* 0x00000000000cd947 */ /* 0x002ff00003800000 */
[----:B-----5:R-:W0:Y:S02]  /*42b0*/  LDC.64 R144, c[0x0][0x220] ;  /* 0x00008800ff907b82 */ /* 0x020e240000000a00 */
[----:B0-----:R-:W-:-:S06]  /*42c0*/  IMAD.WIDE.U32 R144, R205, 0x10, R144 ;  /* 0x00000010cd907825 */ /* 0x001fcc00078e0090 */
[----:B------:R-:W5:Y:S02]  /*42d0*/  LDG.E.128 R144, desc[UR4][R144.64] ;  /* 0x0000000490907981 */ /* 0x000f64000c1e1d00 */
.L_x_4609:
[----:B------:R-:W-:Y:S05]  /*42e0*/  BSYNC B0 ;  /* 0x0000000000007941 */ /* 0x000fea0003800000 */
.L_x_4608:
[----:B------:R-:W-:Y:S04]  /*42f0*/  BSSY B0, `(.L_x_4610) ;  /* 0x000000a000007945 */ /* 0x000fe80003800000 */
[----:B------:R-:W-:Y:S05]  /*4300*/  @!P3 BRA `(.L_x_4611) ;  /* 0x000000000020b947 */ /* 0x000fea0003800000 */
        /* <DEDUP_REMOVED lines=8> */
.L_x_4611:
[----:B------:R-:W-:Y:S05]  /*4390*/  BSYNC B0 ;  /* 0x0000000000007941 */ /* 0x000fea0003800000 */
.L_x_4610:
[----:B------:R-:W-:Y:S01]  /*43a0*/  BSSY B0, `(.L_x_4612) ;  /* 0x000000e000007945 */ /* 0x000fe20003800000 */
[----:B------:R-:W-:-:S03]  /*43b0*/  SEL R76, R203, R76, P1 ;  /* 0x0000004ccb4c7207 */ /* 0x000fc60000800000 */
[----:B------:R-:W-:Y:S05]  /*43c0*/  @!P5 BRA `(.L_x_4613) ;  /* 0x00000000002cd947 */ /* 0x000fea0003800000 */
[----:B------:R-:W-:Y:S01]  /*43d0*/  LOP3.LUT P2, RZ, R201, 0xff, RZ, 0xc0, !PT ;  /* 0x000000ffc9ff7812 */ /* 0x000fe2000784c0ff */
[----:B------:R-:W-:Y:S01]  /*43e0*/  FMUL.FTZ R203, R203, UR13 ;  /* 0x0000000dcbcb7c20 */ /* 0x000fe20008410000 */
[----:B------:R-:W-:-:S03]  /*43f0*/  CS2R R148, SRZ ;  /* 0x0000000000947805 */ /* 0x000fc6000001ff00 */
        /* <DEDUP_REMOVED lines=8> */
.L_x_4613:
[----:B------:R-:W-:Y:S05]  /*4480*/  BSYNC B0 ;  /* 0x0000000000007941 */ /* 0x000fea0003800000 */
.L_x_4612:
        /* <DEDUP_REMOVED lines=10> */
.L_x_4615:
[----:B------:R-:W-:Y:S05]  /*4530*/  BSYNC B0 ;  /* 0x0000000000007941 */ /* 0x000fea0003800000 */
.L_x_4614:
[----:B------:R-:W-:Y:S01]  /*4540*/  BSSY B0, `(.L_x_4616) ;  /* 0x0000011000007945 */ /* 0x000fe20003800000 */
[----:B------:R-:W-:-:S03]  /*4550*/  SEL R77, R238, R77, P1 ;  /* 0x0000004dee4d7207 */ /* 0x000fc60000800000 */
[----:B------:R-:W-:Y:S05]  /*4560*/  @!P5 BRA `(.L_x_4617) ;  /* 0x000000000038d947 */ /* 0x000fea0003800000 */
[----:B------:R-:W-:Y:S01]  /*4570*/  LOP3.LUT P2, RZ, R194, 0xff00, RZ, 0xc0, !PT ;  /* 0x0000ff00c2ff7812 */ /* 0x000fe2000784c0ff */
[----:B------:R-:W-:Y:S01]  /*4580*/  FMUL.FTZ R238, R238, UR13 ;  /* 0x0000000deeee7c20 */ /* 0x000fe20008410000 */
[----:B------:R-:W-:Y:S01]  /*4590*/  IMAD.MOV.U32 R148, RZ, RZ, RZ ;  /* 0x000000ffff947224 */ /* 0x000fe200078e00ff */
[----:B------:R-:W-:Y:S02]  /*45a0*/  MOV R150, RZ ;  /* 0x000000ff00967202 */ /* 0x000fe40000000f00 */
        /* <DEDUP_REMOVED lines=10> */
.L_x_4617:
[----:B------:R-:W-:Y:S05]  /*4650*/  BSYNC B0 ;  /* 0x0000000000007941 */ /* 0x000fea0003800000 */
.L_x_4616:
        /* <DEDUP_REMOVED lines=10> */
.L_x_4619:
[----:B------:R-:W-:Y:S05]  /*4700*/  BSYNC B0 ;  /* 0x0000000000007941 */ /* 0x000fea0003800000 */
.L_x_4618:
[----:B------:R-:W-:Y:S04]  /*4710*/  BSSY B0, `(.L_x_4620) ;  /* 0x000000e000007945 */ /* 0x000fe80003800000 */
        /* <DEDUP_REMOVED lines=13> */
.L_x_4621:
[----:B------:R-:W-:Y:S05]  /*47f0*/  BSYNC B0 ;  /* 0x0000000000007941 */ /* 0x000fea0003800000 */
.L_x_4620:
        /* <DEDUP_REMOVED lines=10> */
.L_x_4623:
[----:B------:R-:W-:Y:S05]  /*48a0*/  BSYNC B0 ;  /* 0x0000000000007941 */ /* 0x000fea0003800000 */
.L_x_4622:
[----:B------:R-:W-:Y:S04]  /*48b0*/  BSSY B0, `(.L_x_4624) ;  /* 0x0000010000007945 */ /* 0x000fe80003800000 */
        /* <DEDUP_REMOVED lines=15> */
.L_x_4625:
[----:B------:R-:W-:Y:S05]  /*49b0*/  BSYNC B0 ;  /* 0x0000000000007941 */ /* 0x000fea0003800000 */
.L_x_4624:
        /* <DEDUP_REMOVED lines=10> */
.L_x_4627:
[----:B------:R-:W-:Y:S05]  /*4a60*/  BSYNC B0 ;  /* 0x0000000000007941 */ /* 0x000fea0003800000 */
.L_x_4626:
[----:B------:R-:W-:Y:S04]  /*4a70*/  BSSY B0, `(.L_x_4628) ;  /* 0x000000e000007945 */ /* 0x000fe80003800000 */
        /* <DEDUP_REMOVED lines=13> */
.L_x_4629:
[----:B------:R-:W-:Y:S05]  /*4b50*/  BSYNC B0 ;  /* 0x0000000000007941 */ /* 0x000fea0003800000 */
.L_x_4628:
        /* <DEDUP_REMOVED lines=10> */
.L_x_4631:
[----:B------:R-:W-:Y:S05]  /*4c00*/  BSYNC B0 ;  /* 0x0000000000007941 */ /* 0x000fea0003800000 */
.L_x_4630:
        /* <DEDUP_REMOVED lines=16> */
.L_x_4633:
[----:B------:R-:W-:Y:S05]  /*4d10*/  BSYNC B0 ;  /* 0x0000000000007941 */ /* 0x000fea0003800000 */
.L_x_4632:
        /* <DEDUP_REMOVED lines=10> */
.L_x_4635:
[----:B------:R-:W-:Y:S05]  /*4dc0*/  BSYNC B0 ;  /* 0x0000000000007941 */ /* 0x000fea0003800000 */
.L_x_4634:
[----:B------:R-:W-:Y:S04]  /*4dd0*/  BSSY B0, `(.L_x_4636) ;  /* 0x000000e000007945 */ /* 0x000fe80003800000 */
        /* <DEDUP_REMOVED lines=13> */
.L_x_4637:
[----:B------:R-:W-:Y:S05]  /*4eb0*/  BSYNC B0 ;  /* 0x0000000000007941 */ /* 0x000fea0003800000 */
.L_x_4636:
        /* <DEDUP_REMOVED lines=10> */
.L_x_4639:
[----:B------:R-:W-:Y:S05]  /*4f60*/  BSYNC B0 ;  /* 0x0000000000007941 */ /* 0x000fea0003800000 */
.L_x_4638:
        /* <DEDUP_REMOVED lines=22> */
.L_x_4641:
[----:B------:R-:W-:Y:S05]  /*50d0*/  BSYNC B0 ;  /* 0x0000000000007941 */ /* 0x000fea0003800000 */
.L_x_4640:
[----:B------:R-:W0:Y:S01]  /*50e0*/  @P0 LDC.64 R150, c[0x0][0x308] ;  /* 0x0000c200ff960b82 */ /* 0x000e220000000a00 */
[----:B------:R-:W-:-:S07]  /*50f0*/  SEL R201, RZ, 0x1, P6 ;  /* 0x00000001ffc97807 */ /* 0x000fce0003000000 */
[----:B------:R-:W1:Y:S01]  /*5100*/  @P5 LDC.64 R148, c[0x0][0x2f8] ;  /* 0x0000be00ff945b82 */ /* 0x000e620000000a00 */
[----:B0-----:R-:W-:-:S05]  /*5110*/  @P0 IMAD.WIDE.U32 R150, R4, 0x20, R150 ;  /* 0x0000002004960825 */ /* 0x001fca00078e0096 */
[----:B------:R2:W-:Y:S01]  /*5120*/  @P0 STG.E.128 desc[UR4][R150.64], R76 ;  /* 0x0000004c96000986 */ /* 0x0005e2000c101d04 */
[----:B-1----:R-:W-:-:S03]  /*5130*/  @P5 IMAD.WIDE.U32 R148, R205, 0x10, R148 ;  /* 0x00000010cd945825 */ /* 0x002fc600078e0094 */
[----:B------:R2:W-:Y:S04]  /*5140*/  @P0 STG.E.128 desc[UR4][R150.64+0x10], R132 ;  /* 0x0000108496000986 */ /* 0x0005e8000c101d04 */
[----:B------:R2:W-:Y:S01]  /*5150*/  @P5 STG.E.128 desc[UR4][R148.64], R64 ;  /* 0x0000004094005986 */ /* 0x0005e2000c101d04 */
[----:B------:R-:W-:Y:S05]  /*5160*/  @!P4 BRA `(.L_x_4642) ;  /* 0xffffffb400d0c947 */ /* 0x000fea000383ffff */
.L_x_4537:
        /* <DEDUP_REMOVED lines=30> */
.L_x_4541:
[----:B------:R-:W-:Y:S01]  /*5350*/  HFMA2.MMA R207, -RZ, RZ, 0, 9.5367431640625e-07 ;  /* 0x00000010ffcf7435 */ /* 0x000fe200000001ff */
[----:B------:R-:W-:Y:S01]  /*5360*/  IMAD.MOV.U32 R205, RZ, RZ, R150 ;  /* 0x000000ffffcd7224 */ /* 0x000fe200078e0096 */
[----:B------:R-:W-:Y:S01]  /*5370*/  MOV R234, 0x1f ;  /* 0x0000001f00ea7802 */ /* 0x000fe20000000f00 */
[----:B------:R-:W-:-:S08]  /*5380*/  IMAD.MOV.U32 R182, RZ, RZ, -0x1 ;  /* 0xffffffffffb67424 */ /* 0x000fd000078e00ff */
[----:B------:R-:W-:Y:S05]  /*5390*/  WARPSYNC.COLLECTIVE R182, `(.L_x_4643) ;  /* 0x00000000b6087348 */ /* 0x000fea0003c00000 */
[----:B------:R0:W1:Y:S02]  /*53a0*/  SHFL.DOWN P1, R183, R205, R207, R234 ;  /* 0x080000cfcdb77389 */ /* 0x00006400000200ea */
[----:B01----:R-:W-:Y:S01]  /*53b0*/  ENDCOLLECTIVE ;  /* 0x000000000000791b */ /* 0x003fe20003800000 */
.L_x_4643:
[----:B------:R-:W-:Y:S02]  /*53c0*/  MOV R205, R149 ;  /* 0x0000009500cd7202 */ /* 0x000fe40000000f00 */
[----:B------:R-:W-:-:S07]  /*53d0*/  MOV R153, R183 ;  /* 0x000000b700997202 */ /* 0x000fce0000000f00 */
[----:B------:R-:W-:Y:S05]  /*53e0*/  WARPSYNC.COLLECTIVE R182, `(.L_x_4644) ;  /* 0x00000000b6087348 */ /* 0x000fea0003c00000 */
[----:B------:R0:W1:Y:S02]  /*53f0*/  SHFL.DOWN P1, R183, R205, R207, R234 ;  /* 0x080000cfcdb77389 */ /* 0x00006400000200ea */
[----:B01----:R-:W-:Y:S01]  /*5400*/  ENDCOLLECTIVE ;  /* 0x000000000000791b */ /* 0x003fe20003800000 */
.L_x_4644:
[----:B------:R-:W-:Y:S01]  /*5410*/  FADD.FTZ R153, R153, R150 ;  /* 0x0000009699997221 */ /* 0x000fe20000010000 */
[----:B------:R-:W-:-:S04]  /*5420*/  HFMA2.MMA R207, -RZ, RZ, 0, 4.76837158203125e-07 ;  /* 0x00000008ffcf7435 */ /* 0x000fc800000001ff */
[----:B------:R-:W-:Y:S01]  /*5430*/  MOV R205, R153 ;  /* 0x0000009900cd7202 */ /* 0x000fe20000000f00 */
[----:B------:R-:W-:-:S07]  /*5440*/  IMAD.MOV.U32 R152, RZ, RZ, R183 ;  /* 0x000000ffff987224 */ /* 0x000fce00078e00b7 */
[----:B------:R-:W-:Y:S05]  /*5450*/  WARPSYNC.COLLECTIVE R182, `(.L_x_4645) ;  /* 0x00000000b6087348 */ /* 0x000fea0003c00000 */
[----:B------:R0:W1:Y:S02]  /*5460*/  SHFL.DOWN P1, R183, R205, R207, R234 ;  /* 0x080000cfcdb77389 */ /* 0x00006400000200ea */
[----:B01----:R-:W-:Y:S01]  /*5470*/  ENDCOLLECTIVE ;  /* 0x000000000000791b */ /* 0x003fe20003800000 */
.L_x_4645:
[----:B------:R-:W-:-:S05]  /*5480*/  FADD.FTZ R152, R152, R149 ;  /* 0x0000009598987221 */ /* 0x000fca0000010000 */
[----:B------:R-:W-:Y:S01]  /*5490*/  MOV R205, R152 ;  /* 0x0000009800cd7202 */ /* 0x000fe20000000f00 */
[----:B------:R-:W-:-:S07]  /*54a0*/  IMAD.MOV.U32 R154, RZ, RZ, R183 ;  /* 0x000000ffff9a7224 */ /* 0x000fce00078e00b7 */
[----:B------:R-:W-:Y:S05]  /*54b0*/  WARPSYNC.COLLECTIVE R182, `(.L_x_4646) ;  /* 0x00000000b6087348 */ /* 0x000fea0003c00000 */
[----:B------:R0:W1:Y:S02]  /*54c0*/  SHFL.DOWN P1, R183, R205, R207, R234 ;  /* 0x080000cfcdb77389 */ /* 0x00006400000200ea */
[----:B01----:R-:W-:Y:S01]  /*54d0*/  ENDCOLLECTIVE ;  /* 0x000000000000791b */ /* 0x003fe20003800000 */
.L_x_4646:
[----:B------:R-:W-:Y:S01]  /*54e0*/  FADD.FTZ R154, R153, R154 ;  /* 0x0000009a999a7221 */ /* 0x000fe20000010000 */
[----:B------:R-:W-:-:S03]  /*54f0*/  HFMA2.MMA R207, -RZ, RZ, 0, 2.384185791015625e-07 ;  /* 0x00000004ffcf7435 */ /* 0x000fc600000001ff */
[----:B------:R-:W-:Y:S01]  /*5500*/  IMAD.MOV.U32 R205, RZ, RZ, R154 ;  /* 0x000000ffffcd7224 */ /* 0x000fe200078e009a */
[----:B------:R-:W-:-:S07]  /*5510*/  MOV R155, R183 ;  /* 0x000000b7009b7202 */ /* 0x000fce0000000f00 */
[----:B------:R-:W-:Y:S05]  /*5520*/  WARPSYNC.COLLECTIVE R182, `(.L_x_4647) ;  /* 0x00000000b6087348 */ /* 0x000fea0003c00000 */
[----:B------:R0:W1:Y:S02]  /*5530*/  SHFL.DOWN P1, R183, R205, R207, R234 ;  /* 0x080000cfcdb77389 */ /* 0x00006400000200ea */
[----:B01----:R-:W-:Y:S01]  /*5540*/  ENDCOLLECTIVE ;  /* 0x000000000000791b */ /* 0x003fe20003800000 */
.L_x_4647:
[----:B------:R-:W-:-:S04]  /*5550*/  FADD.FTZ R155, R152, R155 ;  /* 0x0000009b989b7221 */ /* 0x000fc80000010000 */
[----:B------:R-:W-:Y:S01]  /*5560*/  IMAD.MOV.U32 R205, RZ, RZ, R155 ;  /* 0x000000ffffcd7224 */ /* 0x000fe200078e009b */
[----:B------:R-:W-:-:S07]  /*5570*/  MOV R177, R183 ;  /* 0x000000b700b17202 */ /* 0x000fce0000000f00 */
[----:B------:R-:W-:Y:S05]  /*5580*/  WARPSYNC.COLLECTIVE R182, `(.L_x_4648) ;  /* 0x00000000b6087348 */ /* 0x000fea0003c00000 */
[----:B------:R0:W1:Y:S02]  /*5590*/  SHFL.DOWN P1, R183, R205, R207, R234 ;  /* 0x080000cfcdb77389 */ /* 0x00006400000200ea */
[----:B01----:R-:W-:Y:S01]  /*55a0*/  ENDCOLLECTIVE ;  /* 0x000000000000791b */ /* 0x003fe20003800000 */
.L_x_4648:
[----:B------:R-:W-:-:S05]  /*55b0*/  FADD.FTZ R177, R154, R177 ;  /* 0x000000b19ab17221 */ /* 0x000fca0000010000 */
[----:B------:R-:W-:Y:S01]  /*55c0*/  MOV R205, R177 ;  /* 0x000000b100cd7202 */ /* 0x000fe20000000f00 */
[----:B------:R-:W-:Y:S01]  /*55d0*/  IMAD.MOV.U32 R207, RZ, RZ, 0x2 ;  /* 0x00000002ffcf7424 */ /* 0x000fe200078e00ff */
[----:B------:R-:W-:-:S07]  /*55e0*/  MOV R176, R183 ;  /* 0x000000b700b07202 */ /* 0x000fce0000000f00 */
[----:B------:R-:W-:Y:S05]  /*55f0*/  WARPSYNC.COLLECTIVE R182, `(.L_x_4649) ;  /* 0x00000000b6087348 */ /* 0x000fea0003c00000 */
[----:B------:R0:W1:Y:S02]  /*5600*/  SHFL.DOWN P1, R183, R205, R207, R234 ;  /* 0x080000cfcdb77389 */ /* 0x00006400000200ea */
[----:B01----:R-:W-:Y:S01]  /*5610*/  ENDCOLLECTIVE ;  /* 0x000000000000791b */ /* 0x003fe20003800000 */
.L_x_4649:
[----:B------:R-:W-:-:S05]  /*5620*/  FADD.FTZ R176, R155, R176 ;  /* 0x000000b09bb07221 */ /* 0x000fca0000010000 */
[----:B------:R-:W-:Y:S02]  /*5630*/  MOV R205, R176 ;  /* 0x000000b000cd7202 */ /* 0x000fe40000000f00 */
[----:B------:R-:W-:-:S07]  /*5640*/  MOV R150, R183 ;  /* 0x000000b700967202 */ /* 0x000fce0000000f00 */
[----:B------:R-:W-:Y:S05]  /*5650*/  WARPSYNC.COLLECTIVE R182, `(.L_x_4650) ;  /* 0x00000000b6087348 */ /* 0x000fea0003c00000 */
[----:B------:R0:W1:Y:S02]  /*5660*/  SHFL.DOWN P1, R183, R205, R207, R234 ;  /* 0x080000cfcdb77389 */ /* 0x00006400000200ea */
[----:B01----:R-:W-:Y:S01]  /*5670*/  ENDCOLLECTIVE ;  /* 0x000000000000791b */ /* 0x003fe20003800000 */
.L_x_4650:
[----:B------:R-:W-:Y:S01]  /*5680*/  FADD.FTZ R150, R177, R150 ;  /* 0x00000096b1967221 */ /* 0x000fe20000010000 */
[----:B------:R-:W-:-:S04]  /*5690*/  HFMA2.MMA R207, -RZ, RZ, 0, 5.9604644775390625e-08 ;  /* 0x00000001ffcf7435 */ /* 0x000fc800000001ff */
[----:B------:R-:W-:Y:S01]  /*56a0*/  MOV R205, R150 ;  /* 0x0000009600cd7202 */ /* 0x000fe20000000f00 */
[----:B------:R-:W-:-:S07]  /*56b0*/  IMAD.MOV.U32 R149, RZ, RZ, R183 ;  /* 0x000000ffff957224 */ /* 0x000fce00078e00b7 */
[----:B------:R-:W-:Y:S05]  /*56c0*/  WARPSYNC.COLLECTIVE R182, `(.L_x_4651) ;  /* 0x00000000b6087348 */ /* 0x000fea0003c00000 */
[----:B------:R0:W1:Y:S02]  /*56d0*/  SHFL.DOWN P1, R183, R205, R207, R234 ;  /* 0x080000cfcdb77389 */ /* 0x00006400000200ea */
[----:B01----:R-:W-:Y:S01]  /*56e0*/  ENDCOLLECTIVE ;  /* 0x000000000000791b */ /* 0x003fe20003800000 */
.L_x_4651:
[----:B------:R-:W-:-:S05]  /*56f0*/  FADD.FTZ R149, R176, R149 ;  /* 0x00000095b0957221 */ /* 0x000fca0000010000 */
[----:B------:R-:W-:Y:S01]  /*5700*/  MOV R205, R149 ;  /* 0x0000009500cd7202 */ /* 0x000fe20000000f00 */
[----:B------:R-:W-:-:S07]  /*5710*/  IMAD.MOV.U32 R153, RZ, RZ, R183 ;  /* 0x000000ffff997224 */ /* 0x000fce00078e00b7 */
[----:B------:R-:W-:Y:S05]  /*5720*/  WARPSYNC.COLLECTIVE R182, `(.L_x_4652) ;  /* 0x00000000b6087348 */ /* 0x000fea0003c00000 */
[----:B------:R0:W1:Y:S02]  /*5730*/  SHFL.DOWN P1, R183, R205, R207, R234 ;  /* 0x080000cfcdb77389 */ /* 0x00006400000200ea */
[----:B01----:R-:W-:Y:S01]  /*5740*/  ENDCOLLECTIVE ;  /* 0x000000000000791b */ /* 0x003fe20003800000 */
.L_x_4652:
[----:B------:R-:W-:Y:S01]  /*5750*/  MOV R152, R183 ;  /* 0x000000b700987202 */ /* 0x000fe20000000f00 */
[----:B------:R-:W-:Y:S06]  /*5760*/  BRA `(.L_x_4653) ;  /* 0xffffffc400b87947 */ /* 0x000fec000383ffff */
.L_x_4654:
        /* <DEDUP_REMOVED lines=9> */
.L_x_11338:


//--------------------- .text._ZN10layer_norm13ln_bwd_kernelINS_13Kernel_traitsIf13__nv_bfloat16fS2_fjLj3072ELj1ELj1ELj4ELj16ENS_18Kernel_traits_baseILj3072EfS2_fS2_fjLj128EEEEELb0ELb0ELb0ELb0EEEvNS_9BwdParamsE --------------------------
	.section	.text._ZN10layer_norm13ln_bwd_kernelINS_13Kernel_traitsIf13__nv_bfloat16fS2_fjLj3072ELj1ELj1ELj4ELj16ENS_18Kernel_traits_baseILj3072EfS2_fS2_fjLj128EEEEELb0ELb0ELb0ELb0EEEvNS_9BwdParamsE,"ax",@progbits
	.align	128
        .global         _ZN10layer_norm13ln_bwd_kernelINS_13Kernel_traitsIf13__nv_bfloat16fS2_fjLj3072ELj1ELj1ELj4ELj16ENS_18Kernel_traits_baseILj3072EfS2_fS2_fjLj128EEEEELb0ELb0ELb0ELb0EEEvNS_9BwdParamsE
        .type           _ZN10layer_norm13ln_bwd_kernelINS_13Kernel_traitsIf13__nv_bfloat16fS2_fjLj3072ELj1ELj1ELj4ELj16ENS_18Kernel_traits_baseILj3072EfS2_fS2_fjLj128EEEEELb0ELb0ELb0ELb0EEEvNS_9BwdParamsE,@function
        .size           _ZN10layer_norm13ln_bwd_kernelINS_13Kernel_traitsIf13__nv_bfloat16fS2_fjLj3072ELj1ELj1ELj4ELj16ENS_18Kernel_traits_baseILj3072EfS2_fS2_fjLj128EEEEELb0ELb0ELb0ELb0EEEvNS_9BwdParamsE,(.L_x_11339 - _ZN10layer_norm13ln_bwd_kernelINS_13Kernel_traitsIf13__nv_bfloat16fS2_fjLj3072ELj1ELj1ELj4ELj16ENS_18Kernel_traits_baseILj3072EfS2_fS2_fjLj128EEEEELb0ELb0ELb0ELb0EEEvNS_9BwdParamsE)
        .other          _ZN10layer_norm13ln_bwd_kernelINS_13Kernel_traitsIf13__nv_bfloat16fS2_fjLj3072ELj1ELj1ELj4ELj16ENS_18Kernel_traits_baseILj3072EfS2_fS2_fjLj128EEEEELb0ELb0ELb0ELb0EEEvNS_9BwdParamsE,@"STO_CUDA_ENTRY STV_DEFAULT"
_ZN10layer_norm13ln_bwd_kernelINS_13Kernel_traitsIf13__nv_bfloat16fS2_fjLj3072ELj1ELj1ELj4ELj16ENS_18Kernel_traits_baseILj3072EfS2_fS2_fjLj128EEEEELb0ELb0ELb0ELb0EEEvNS_9BwdParamsE:
.text._ZN10layer_norm13ln_bwd_kernelINS_13Kernel_traitsIf13__nv_bfloat16fS2_fjLj3072ELj1ELj1ELj4ELj16ENS_18Kernel_traits_baseILj3072EfS2_fS2_fjLj128EEEEELb0ELb0ELb0ELb0EEEvNS_9BwdParamsE:
        /* <DEDUP_REMOVED lines=66> */
[----:B------:R-:W-:Y:S02]  /*0420*/  ISETP.NE.U32.AND P0, PT, RZ, UR6, PT ;  /* 0x00000006ff007c0c */ /* 0x000fe4000bf05070 */
[----:B------:R-:W-:Y:S02]  /*0430*/  MOV R65, RZ ;  /* 0x000000ff00417202 */ /* 0x000fe40000000f00 */
[----:B------:R-:W-:-:S13]  /*0440*/  ISETP.NE.AND.EX P0, PT, RZ, UR7, PT, P0 ;  /* 0x00000007ff007c0c */ /* 0x000fda000bf05300 */
.L_x_4669:
[----:B012---:R-:W1:Y:S01]  /*0450*/  LDC.64 R108, c[0x0][0x250] ;  /* 0x00009400ff6c7b82 */ /* 0x007e620000000a00 */
[----:B------:R-:W-:-:S07]  /*0460*/  SHF.R.S32.HI R0, RZ, 0x1f, R121 ;  /* 0x0000001fff007819 */ /* 0x000fce0000011479 */
[----:B------:R-:W2:Y:S08]  /*0470*/  @P0 LDC.64 R112, c[0x0][0x270] ;  /* 0x00009c00ff700b82 */ /* 0x000eb00000000a00 */
[----:B------:R-:W3:Y:S01]  /*0480*/  LDC.64 R110, c[0x0][0x258] ;  /* 0x00009600ff6e7b82 */ /* 0x000ee20000000a00 */
[----:B-1----:R-:W-:-:S06]  /*0490*/  IMAD.WIDE R108, R121, 0x4, R108 ;  /* 0x00000004796c7825 */ /* 0x002fcc00078e026c */
[----:B------:R1:W4:Y:S01]  /*04a0*/  LDG.E R108, desc[UR4][R108.64] ;  /* 0x000000046c6c7981 */ /* 0x000322000c1e1900 */
[----:B--2---:R-:W-:-:S04]  /*04b0*/  @P0 LEA R112, P4, R121, R112, 0x1 ;  /* 0x0000007079700211 */ /* 0x004fc800078808ff */
[C---:B------:R-:W-:Y:S01]  /*04c0*/  @P0 LEA.HI.X R113, R121.reuse, R113, R0, 0x1, P4 ;  /* 0x0000007179710211 */ /* 0x040fe200020f0c00 */
[----:B---3--:R-:W-:-:S04]  /*04d0*/  IMAD.WIDE R110, R121, 0x4, R110 ;  /* 0x00000004796e7825 */ /* 0x008fc800078e026e */
        /* <DEDUP_REMOVED lines=8> */
[----:B0-----:R-:W-:Y:S02]  /*0560*/  ISETP.NE.AND P5, PT, R176, RZ, PT ;  /* 0x000000ffb000720c */ /* 0x001fe40003fa5270 */
[----:B------:R-:W-:Y:S02]  /*0570*/  LEA.HI.SX32 R120, R115, R2, 0x1d ;  /* 0x0000000273787211 */ /* 0x000fe400078feaff */
[----:B------:R-:W-:Y:S02]  /*0580*/  MOV R173, RZ ;  /* 0x000000ff00ad7202 */ /* 0x000fe40000000f00 */
[----:B------:R-:W-:-:S02]  /*0590*/  MOV R174, RZ ;  /* 0x000000ff00ae7202 */ /* 0x000fc40000000f00 */
[----:B-1----:R-:W-:Y:S02]  /*05a0*/  P2R R109, PR, RZ, 0x20 ;  /* 0x00000020ff6d7803 */ /* 0x002fe40000000000 */
[----:B------:R-:W-:Y:S02]  /*05b0*/  MOV R177, R120 ;  /* 0x0000007800b17202 */ /* 0x000fe40000000f00 */
[----:B----4-:R-:W-:Y:S01]  /*05c0*/  FSEL R172, R108, RZ, !P5 ;  /* 0x000000ff6cac7208 */ /* 0x010fe20006800000 */
[----:B--2---:R-:W-:Y:S06]  /*05d0*/  @!P3 BRA `(.L_x_4657) ;  /* 0x000000040048b947 */ /* 0x004fec0003800000 */
        /* <DEDUP_REMOVED lines=16> */
[----:B---3--:R-:W-:Y:S02]  /*06e0*/  FADD.FTZ R125, -R172, R108 ;  /* 0x0000006cac7d7221 */ /* 0x008fe40000010100 */
[----:B-----5:R-:W-:-:S02]  /*06f0*/  FMUL.FTZ R3, R122, R3 ;  /* 0x000000037a037220 */ /* 0x020fc40000410000 */
[----:B------:R-:W-:Y:S01]  /*0700*/  FMUL.FTZ R125, R122, R125 ;  /* 0x0000007d7a7d7220 */ /* 0x000fe20000410000 */
[----:B------:R-:W-:Y:S01]  /*0710*/  FADD.FTZ R123, -R172, R114 ;  /* 0x00000072ac7b7221 */ /* 0x000fe20000010100 */
[----:B------:R-:W-:Y:S01]  /*0720*/  FMUL.FTZ R130, R122, R129 ;  /* 0x000000817a827220 */ /* 0x000fe20000410000 */
[C---:B----4-:R-:W-:Y:S02]  /*0730*/  PRMT R112, R116.reuse, 0x7632, R112 ;  /* 0x0000763274707816 */ /* 0x050fe40000000070 */
[----:B------:R-:W-:Y:S02]  /*0740*/  SHF.L.U32 R113, R116, 0x10, RZ ;  /* 0x0000001074717819 */ /* 0x000fe400000006ff */
[----:B------:R-:W-:Y:S02]  /*0750*/  SHF.L.U32 R127, R118, 0x10, RZ ;  /* 0x00000010767f7819 */ /* 0x000fe400000006ff */
[----:B------:R-:W-:Y:S01]  /*0760*/  SHF.L.U32 R112, R112, 0x10, RZ ;  /* 0x0000001070707819 */ /* 0x000fe200000006ff */
[----:B------:R-:W-:Y:S01]  /*0770*/  FMUL.FTZ R124, R88, R113 ;  /* 0x00000071587c7220 */ /* 0x000fe20000410000 */
[----:B------:R-:W-:Y:S01]  /*0780*/  PRMT R116, R118, 0x7632, R116 ;  /* 0x0000763276747816 */ /* 0x000fe20000000074 */
[----:B------:R-:W-:Y:S01]  /*0790*/  FADD.FTZ R36, R36, R127 ;  /* 0x0000007f24247221 */ /* 0x000fe20000010000 */
[----:B------:R-:W-:Y:S01]  /*07a0*/  PRMT R114, R117, 0x7632, R114 ;  /* 0x0000763275727816 */ /* 0x000fe20000000072 */
[-C--:B------:R-:W-:Y:S01]  /*07b0*/  FFMA.FTZ R60, R125, R127.reuse, R60 ;  /* 0x0000007f7d3c7223 */ /* 0x080fe2000001003c */
[C---:B------:R-:W-:Y:S01]  /*07c0*/  PRMT R118, R119.reuse, 0x7632, R118 ;  /* 0x0000763277767816 */ /* 0x040fe20000000076 */
[----:B------:R-:W-:Y:S01]  /*07d0*/  FMUL.FTZ R128, R84, R127 ;  /* 0x0000007f54807220 */ /* 0x000fe20000410000 */
        /* <DEDUP_REMOVED lines=50> */
.L_x_4657:
[----:B------:R-:W-:Y:S05]  /*0b00*/  BSYNC B0 ;  /* 0x0000000000007941 */ /* 0x000fea0003800000 */
.L_x_4656:
        /* <DEDUP_REMOVED lines=37> */
[----:B------:R-:W-:Y:S01]  /*0d60*/  FADD.FTZ R108, R173, R140 ;  /* 0x0000008cad6c7221 */ /* 0x000fe20000010000 */
[----:B------:R-:W-:Y:S01]  /*0d70*/  FMUL.FTZ R143, R81, R112 ;  /* 0x00000070518f7220 */ /* 0x000fe20000410000 */
[----:B------:R-:W-:Y:S01]  /*0d80*/  FFMA.FTZ R109, R137, R140, R174 ;  /* 0x0000008c896d7223 */ /* 0x000fe200000100ae */
        /* <DEDUP_REMOVED lines=44> */
.L_x_4659:
[----:B------:R-:W-:Y:S05]  /*1050*/  BSYNC B0 ;  /* 0x0000000000007941 */ /* 0x000fea0003800000 */
.L_x_4658:
        /* <DEDUP_REMOVED lines=19> */
[C---:B------:R-:W-:Y:S01]  /*1190*/  FADD.FTZ R163, -R172.reuse, R111 ;  /* 0x0000006faca37221 */ /* 0x040fe20000010100 */
[----:B---3--:R-:W-:Y:S01]  /*11a0*/  FADD.FTZ R157, -R172, R116 ;  /* 0x00000074ac9d7221 */ /* 0x008fe20000010100 */
[----:B----4-:R-:W-:-:S02]  /*11b0*/  PRMT R108, R112, 0x7632, R108 ;  /* 0x00007632706c7816 */ /* 0x010fc4000000006c */
[----:B------:R-:W-:Y:S02]  /*11c0*/  SHF.L.U32 R109, R112, 0x10, RZ ;  /* 0x00000010706d7819 */ /* 0x000fe400000006ff */
[----:B------:R-:W-:Y:S02]  /*11d0*/  PRMT R159, R114, 0x7632, R159 ;  /* 0x00007632729f7816 */ /* 0x000fe4000000009f */
[----:B------:R-:W-:Y:S01]  /*11e0*/  SHF.L.U32 R110, R108, 0x10, RZ ;  /* 0x000000106c6e7819 */ /* 0x000fe200000006ff */
[-C--:B------:R-:W-:Y:S01]  /*11f0*/  FMUL.FTZ R156, R72, R109.reuse ;  /* 0x0000006d489c7220 */ /* 0x080fe20000410000 */
[----:B------:R-:W-:Y:S02]  /*1200*/  PRMT R162, R115, 0x7632, R162 ;  /* 0x0000763273a27816 */ /* 0x000fe400000000a2 */
[----:B------:R-:W-:Y:S01]  /*1210*/  SHF.L.U32 R165, R114, 0x10, RZ ;  /* 0x0000001072a57819 */ /* 0x000fe200000006ff */
[----:B------:R-:W-:Y:S01]  /*1220*/  FADD.FTZ R24, R24, R109 ;  /* 0x0000006d18187221 */ /* 0x000fe20000010000 */
[----:B------:R-:W-:Y:S01]  /*1230*/  PRMT R111, R113, 0x7632, R111 ;  /* 0x00007632716f7816 */ /* 0x000fe2000000006f */
        /* <DEDUP_REMOVED lines=11> */
[----:B------:R-:W-:Y:S01]  /*12f0*/  FMUL.FTZ R158, R74, R113 ;  /* 0x000000714a9e7220 */ /* 0x000fe20000410000 */
[C---:B------:R-:W-:Y:S01]  /*1300*/  FFMA.FTZ R108, R162.reuse, R159, R109 ;  /* 0x0000009fa26c7223 */ /* 0x040fe2000001006d */
[----:B------:R-:W-:Y:S01]  /*1310*/  FADD.FTZ R25, R25, R110 ;  /* 0x0000006e19197221 */ /* 0x000fe20000010000 */
[----:B------:R-:W-:Y:S01]  /*1320*/  FFMA.FTZ R49, R162, R110, R49 ;  /* 0x0000006ea2317223 */ /* 0x000fe20000010031 */
        /* <DEDUP_REMOVED lines=9> */
[----:B------:R-:W-:Y:S01]  /*13c0*/  SHF.L.U32 R167, R115, 0x10, RZ ;  /* 0x0000001073a77819 */ /* 0x000fe200000006ff */
[----:B------:R-:W-:Y:S01]  /*13d0*/  FADD.FTZ R115, -R172, R118 ;  /* 0x00000076ac737221 */ /* 0x000fe20000010100 */
        /* <DEDUP_REMOVED lines=27> */
.L_x_4661:
[----:B------:R-:W-:Y:S05]  /*1590*/  BSYNC B0 ;  /* 0x0000000000007941 */ /* 0x000fea0003800000 */
.L_x_4660:
        /* <DEDUP_REMOVED lines=27> */
.L_x_4684:
        /* <DEDUP_REMOVED lines=8> */
[----:B------:R-:W-:-:S02]  /*17d0*/  ISETP.NE.AND P6, PT, R176, RZ, PT ;  /* 0x000000ffb000720c */ /* 0x000fc40003fc5270 */
[----:B---3--:R-:W-:-:S04]  /*17e0*/  LEA R112, R113, R112, 0x18 ;  /* 0x0000007071707211 */ /* 0x008fc800078ec0ff */
[-C--:B0-----:R-:W-:Y:S02]  /*17f0*/  @!P5 LEA R117, R108, R112.reuse, 0x3 ;  /* 0x000000706c75d211 */ /* 0x081fe400078e18ff */
        /* <DEDUP_REMOVED lines=22> */
[----:B------:R-:W-:Y:S01]  /*1960*/  FFMA.FTZ R114, R134, R117, R118 ;  /* 0x0000007586727223 */ /* 0x000fe20000010076 */
        /* <DEDUP_REMOVED lines=58> */
.L_x_4664:
[----:B------:R-:W-:Y:S05]  /*1d10*/  BSYNC B0 ;  /* 0x0000000000007941 */ /* 0x000fea0003800000 */
.L_x_4663:
[----:B------:R-:W-:Y:S04]  /*1d20*/  BSSY B0, `(.L_x_4665) ;  /* 0x0000042000007945 */ /* 0x000fe80003800000 */
[----:B------:R-:W-:Y:S05]  /*1d30*/  @!P2 BRA `(.L_x_4666) ;  /* 0x000000040000a947 */ /* 0x000fea0003800000 */
[----:B------:R-:W-:Y:S01]  /*1d40*/  ISETP.NE.U32.AND P5, PT, RZ, UR14, PT ;  /* 0x0000000eff007c0c */ /* 0x000fe2000bfa5070 */
[-CC-:B0-----:R-:W-:Y:S01]  /*1d50*/  FFMA.FTZ R108, R146, R117.reuse, R118.reuse ;  /* 0x00000075926c7223 */ /* 0x181fe20000010076 */
        /* <DEDUP_REMOVED lines=62> */
.L_x_4666:
[----:B------:R-:W-:Y:S05]  /*2140*/  BSYNC B0 ;  /* 0x0000000000007941 */ /* 0x000fea0003800000 */
.L_x_4665:
        /* <DEDUP_REMOVED lines=65> */
.L_x_4668:
[----:B------:R-:W-:Y:S05]  /*2560*/  BSYNC B0 ;  /* 0x0000000000007941 */ /* 0x000fea0003800000 */
.L_x_4667:
[----:B------:R-:W-:Y:S02]  /*2570*/  IADD3 R121, R121, UR16, RZ ;  /* 0x0000001079797c10 */ /* 0x000fe4000fffe0ff */
[----:B------:R-:W-:Y:S02]  /*2580*/  SEL R169, RZ, 0x1, P4 ;  /* 0x00000001ffa97807 */ /* 0x000fe40002000000 */
[----:B------:R-:W-:-:S13]  /*2590*/  ISETP.GE.AND P5, PT, R121, UR17, PT ;  /* 0x0000001179007c0c */ /* 0x000fda000bfa6270 */
[----:B------:R-:W-:Y:S05]  /*25a0*/  @!P5 BRA `(.L_x_4669) ;  /* 0xffffffdc00a8d947 */ /* 0x000fea000383ffff */
.L_x_4655:
        /* <DEDUP_REMOVED lines=16> */
.L_x_4671:
[----:B------:R-:W-:Y:S05]  /*26b0*/  BSYNC B0 ;  /* 0x0000000000007941 */ /* 0x000fea0003800000 */
.L_x_4670:
        /* <DEDUP_REMOVED lines=11> */
.L_x_4673:
[----:B------:R-:W-:Y:S05]  /*2770*/  BSYNC B0 ;  /* 0x0000000000007941 */ /* 0x000fea0003800000 */
.L_x_4672:
        /* <DEDUP_REMOVED lines=10> */
.L_x_4662:
[----:B------:R-:W-:Y:S02]  /*2820*/  MOV R172, R173 ;  /* 0x000000ad00ac7202 */ /* 0x000fe40000000f00 */
[----:B------:R-:W-:Y:S02]  /*2830*/  MOV R171, 0x10 ;  /* 0x0000001000ab7802 */ /* 0x000fe40000000f00 */
[----:B------:R-:W-:Y:S02]  /*2840*/  MOV R178, 0x1f ;  /* 0x0000001f00b27802 */ /* 0x000fe40000000f00 */
[----:B------:R-:W-:-:S07]  /*2850*/  MOV R119, 0xffffffff ;  /* 0xffffffff00777802 */ /* 0x000fce0000000f00 */
[----:B------:R-:W-:Y:S05]  /*2860*/  WARPSYNC.COLLECTIVE R119, `(.L_x_4674) ;  /* 0x0000000077087348 */ /* 0x000fea0003c00000 */
[----:B------:R0:W1:Y:S02]  /*2870*/  SHFL.DOWN P6, R169, R172, R171, R178 ;  /* 0x080000abaca97389 */ /* 0x00006400000c00b2 */
[----:B01----:R-:W-:Y:S01]  /*2880*/  ENDCOLLECTIVE ;  /* 0x000000000000791b */ /* 0x003fe20003800000 */
.L_x_4674:
[----:B------:R-:W-:Y:S02]  /*2890*/  MOV R172, R174 ;  /* 0x000000ae00ac7202 */ /* 0x000fe40000000f00 */
[----:B------:R-:W-:-:S07]  /*28a0*/  MOV R110, R169 ;  /* 0x000000a9006e7202 */ /* 0x000fce0000000f00 */
[----:B------:R-:W-:Y:S05]  /*28b0*/  WARPSYNC.COLLECTIVE R119, `(.L_x_4675) ;  /* 0x0000000077087348 */ /* 0x000fea0003c00000 */
[----:B------:R0:W1:Y:S02]  /*28c0*/  SHFL.DOWN P6, R169, R172, R171, R178 ;  /* 0x080000abaca97389 */ /* 0x00006400000c00b2 */
[----:B01----:R-:W-:Y:S01]  /*28d0*/  ENDCOLLECTIVE ;  /* 0x000000000000791b */ /* 0x003fe20003800000 */
.L_x_4675:
[----:B------:R-:W-:-:S05]  /*28e0*/  FADD.FTZ R110, R110, R173 ;  /* 0x000000ad6e6e7221 */ /* 0x000fca0000010000 */
[----:B------:R-:W-:Y:S02]  /*28f0*/  MOV R172, R110 ;  /* 0x0000006e00ac7202 */ /* 0x000fe40000000f00 */
[----:B------:R-:W-:Y:S02]  /*2900*/  MOV R171, 0x8 ;  /* 0x0000000800ab7802 */ /* 0x000fe40000000f00 */
[----:B------:R-:W-:-:S07]  /*2910*/  MOV R111, R169 ;  /* 0x000000a9006f7202 */ /* 0x000fce0000000f00 */
[----:B------:R-:W-:Y:S05]  /*2920*/  WARPSYNC.COLLECTIVE R119, `(.L_x_4676) ;  /* 0x0000000077087348 */ /* 0x000fea0003c00000 */
[----:B------:R0:W1:Y:S02]  /*2930*/  SHFL.DOWN P6, R169, R172, R171, R178 ;  /* 0x080000abaca97389 */ /* 0x00006400000c00b2 */
[----:B01----:R-:W-:Y:S01]  /*2940*/  ENDCOLLECTIVE ;  /* 0x000000000000791b */ /* 0x003fe20003800000 */
.L_x_4676:
[----:B------:R-:W-:-:S05]  /*2950*/  FADD.FTZ R111, R111, R174 ;  /* 0x000000ae6f6f7221 */ /* 0x000fca0000010000 */
[----:B------:R-:W-:Y:S02]  /*2960*/  MOV R172, R111 ;  /* 0x0000006f00ac7202 */ /* 0x000fe40000000f00 */
[----:B------:R-:W-:-:S07]  /*2970*/  MOV R113, R169 ;  /* 0x000000a900717202 */ /* 0x000fce0000000f00 */
[----:B------:R-:W-:Y:S05]  /*2980*/  WARPSYNC.COLLECTIVE R119, `(.L_x_4677) ;  /* 0x0000000077087348 */ /* 0x000fea0003c00000 */
[----:B------:R0:W1:Y:S02]  /*2990*/  SHFL.DOWN P6, R169, R172, R171, R178 ;  /* 0x080000abaca97389 */ /* 0x00006400000c00b2 */
[----:B01----:R-:W-:Y:S01]  /*29a0*/  ENDCOLLECTIVE ;  /* 0x000000000000791b */ /* 0x003fe20003800000 */
.L_x_4677:
[----:B------:R-:W-:-:S05]  /*29b0*/  FADD.FTZ R113, R110, R113 ;  /* 0x000000716e717221 */ /* 0x000fca0000010000 */
[----:B------:R-:W-:Y:S02]  /*29c0*/  MOV R172, R113 ;  /* 0x0000007100ac7202 */ /* 0x000fe40000000f00 */
[----:B------:R-:W-:Y:S02]  /*29d0*/  MOV R171, 0x4 ;  /* 0x0000000400ab7802 */ /* 0x000fe40000000f00 */
[----:B------:R-:W-:-:S07]  /*29e0*/  MOV R112, R169 ;  /* 0x000000a900707202 */ /* 0x000fce0000000f00 */
[----:B------:R-:W-:Y:S05]  /*29f0*/  WARPSYNC.COLLECTIVE R119, `(.L_x_4678) ;  /* 0x0000000077087348 */ /* 0x000fea0003c00000 */
[----:B------:R0:W1:Y:S02]  /*2a00*/  SHFL.DOWN P6, R169, R172, R171, R178 ;  /* 0x080000abaca97389 */ /* 0x00006400000c00b2 */
[----:B01----:R-:W-:Y:S01]  /*2a10*/  ENDCOLLECTIVE ;  /* 0x000000000000791b */ /* 0x003fe20003800000 */
.L_x_4678:
[----:B------:R-:W-:-:S05]  /*2a20*/  FADD.FTZ R112, R111, R112 ;  /* 0x000000706f707221 */ /* 0x000fca0000010000 */
[----:B------:R-:W-:Y:S02]  /*2a30*/  MOV R172, R112 ;  /* 0x0000007000ac7202 */ /* 0x000fe40000000f00 */
[----:B------:R-:W-:-:S07]  /*2a40*/  MOV R114, R169 ;  /* 0x000000a900727202 */ /* 0x000fce0000000f00 */
[----:B------:R-:W-:Y:S05]  /*2a50*/  WARPSYNC.COLLECTIVE R119, `(.L_x_4679) ;  /* 0x0000000077087348 */ /* 0x000fea0003c00000 */
[----:B------:R0:W1:Y:S02]  /*2a60*/  SHFL.DOWN P6, R169, R172, R171, R178 ;  /* 0x080000abaca97389 */ /* 0x00006400000c00b2 */
[----:B01----:R-:W-:Y:S01]  /*2a70*/  ENDCOLLECTIVE ;  /* 0x000000000000791b */ /* 0x003fe20003800000 */
.L_x_4679:
[----:B------:R-:W-:-:S05]  /*2a80*/  FADD.FTZ R114, R113, R114 ;  /* 0x0000007271727221 */ /* 0x000fca0000010000 */
[----:B------:R-:W-:Y:S02]  /*2a90*/  MOV R172, R114 ;  /* 0x0000007200ac7202 */ /* 0x000fe40000000f00 */
[----:B------:R-:W-:Y:S02]  /*2aa0*/  MOV R171, 0x2 ;  /* 0x0000000200ab7802 */ /* 0x000fe40000000f00 */
[----:B------:R-:W-:-:S07]  /*2ab0*/  MOV R115, R169 ;  /* 0x000000a900737202 */ /* 0x000fce0000000f00 */
[----:B------:R-:W-:Y:S05]  /*2ac0*/  WARPSYNC.COLLECTIVE R119, `(.L_x_4680) ;  /* 0x0000000077087348 */ /* 0x000fea0003c00000 */
[----:B------:R0:W1:Y:S02]  /*2ad0*/  SHFL.DOWN P6, R169, R172, R171, R178 ;  /* 0x080000abaca97389 */ /* 0x00006400000c00b2 */
[----:B01----:R-:W-:Y:S01]  /*2ae0*/  ENDCOLLECTIVE ;  /* 0x000000000000791b */ /* 0x003fe20003800000 */
.L_x_4680:
[----:B------:R-:W-:-:S05]  /*2af0*/  FADD.FTZ R115, R112, R115 ;  /* 0x0000007370737221 */ /* 0x000fca0000010000 */
[----:B------:R-:W-:Y:S02]  /*2b00*/  MOV R172, R115 ;  /* 0x0000007300ac7202 */ /* 0x000fe40000000f00 */
[----:B------:R-:W-:-:S07]  /*2b10*/  MOV R117, R169 ;  /* 0x000000a900757202 */ /* 0x000fce0000000f00 */
[----:B------:R-:W-:Y:S05]  /*2b20*/  WARPSYNC.COLLECTIVE R119, `(.L_x_4681) ;  /* 0x0000000077087348 */ /* 0x000fea0003c00000 */
[----:B------:R0:W1:Y:S02]  /*2b30*/  SHFL.DOWN P6, R169, R172, R171, R178 ;  /* 0x080000abaca97389 */ /* 0x00006400000c00b2 */
[----:B01----:R-:W-:Y:S01]  /*2b40*/  ENDCOLLECTIVE ;  /* 0x000000000000791b */ /* 0x003fe20003800000 */
.L_x_4681:
[----:B------:R-:W-:-:S05]  /*2b50*/  FADD.FTZ R117, R114, R117 ;  /* 0x0000007572757221 */ /* 0x000fca0000010000 */
[----:B------:R-:W-:Y:S02]  /*2b60*/  MOV R172, R117 ;  /* 0x0000007500ac7202 */ /* 0x000fe40000000f00 */
[----:B------:R-:W-:Y:S02]  /*2b70*/  MOV R171, 0x1 ;  /* 0x0000000100ab7802 */ /* 0x000fe40000000f00 */
[----:B------:R-:W-:-:S07]  /*2b80*/  MOV R118, R169 ;  /* 0x000000a900767202 */ /* 0x000fce0000000f00 */
[----:B------:R-:W-:Y:S05]  /*2b90*/  WARPSYNC.COLLECTIVE R119, `(.L_x_4682) ;  /* 0x0000000077087348 */ /* 0x000fea0003c00000 */
[----:B------:R0:W1:Y:S02]  /*2ba0*/  SHFL.DOWN P6, R169, R172, R171, R178 ;  /* 0x080000abaca97389 */ /* 0x00006400000c00b2 */
[----:B01----:R-:W-:Y:S01]  /*2bb0*/  ENDCOLLECTIVE ;  /* 0x000000000000791b */ /* 0x003fe20003800000 */
.L_x_4682:
[----:B------:R-:W-:-:S05]  /*2bc0*/  FADD.FTZ R118, R115, R118 ;  /* 0x0000007673767221 */ /* 0x000fca0000010000 */
[----:B------:R-:W-:Y:S02]  /*2bd0*/  MOV R172, R118 ;  /* 0x0000007600ac7202 */ /* 0x000fe40000000f00 */
[----:B------:R-:W-:-:S07]  /*2be0*/  MOV R110, R169 ;  /* 0x000000a9006e7202 */ /* 0x000fce0000000f00 */
[----:B------:R-:W-:Y:S05]  /*2bf0*/  WARPSYNC.COLLECTIVE R119, `(.L_x_4683) ;  /* 0x0000000077087348 */ /* 0x000fea0003c00000 */
[----:B------:R0:W1:Y:S02]  /*2c00*/  SHFL.DOWN P6, R169, R172, R171, R178 ;  /* 0x080000abaca97389 */ /* 0x00006400000c00b2 */
[----:B01----:R-:W-:Y:S01]  /*2c10*/  ENDCOLLECTIVE ;  /* 0x000000000000791b */ /* 0x003fe20003800000 */
.L_x_4683:
[----:B------:R-:W-:Y:S01]  /*2c20*/  MOV R111, R169 ;  /* 0x000000a9006f7202 */ /* 0x000fe20000000f00 */
[----:B------:R-:W-:Y:S06]  /*2c30*/  BRA `(.L_x_4684) ;  /* 0xffffffe800c47947 */ /* 0x000fec000383ffff */
.L_x_4685:
        /* <DEDUP_REMOVED lines=12> */
.L_x_11339:


//--------------------- .text._ZN10layer_norm13ln_bwd_kernelINS_13Kernel_traitsIf13__nv_bfloat16fS2_fjLj3072ELj1ELj1ELj4ELj16ENS_18Kernel_traits_baseILj3072EfS2_fS2_fjLj128EEEEELb0ELb0ELb0ELb1EEEvNS_9BwdParamsE --------------------------
	.section	.text._ZN10layer_norm13ln_bwd_kernelINS_13Kernel_traitsIf13__nv_bfloat16fS2_fjLj3072ELj1ELj1ELj4ELj16ENS_18Kernel_traits_baseILj3072EfS2_fS2_fjLj128EEEEELb0ELb0ELb0ELb1EEEvNS_9BwdParamsE,"ax",@progbits
	.align	128
        .global         _ZN10layer_norm13ln_bwd_kernelINS_13Kernel_traitsIf13__nv_bfloat16fS2_fjLj3072ELj1ELj1ELj4ELj16ENS_18Kernel_traits_baseILj3072EfS2_fS2_fjLj128EEEEELb0ELb0ELb0ELb1EEEvNS_9BwdParamsE
        .type           _ZN10layer_norm13ln_bwd_kernelINS_13Kernel_traitsIf13__nv_bfloat16fS2_fjLj3072ELj1ELj1ELj4ELj16ENS_18Kernel_traits_baseILj3072EfS2_fS2_fjLj128EEEEELb0ELb0ELb0ELb1EEEvNS_9BwdParamsE,@function
        .size           _ZN10layer_norm13ln_bwd_kernelINS_13Kernel_traitsIf13__nv_bfloat16fS2_fjLj3072ELj1ELj1ELj4ELj16ENS_18Kernel_traits_baseILj3072EfS2_fS2_fjLj128EEEEELb0ELb0ELb0ELb1EEEvNS_9BwdParamsE,(.L_x_11340 - _ZN10layer_norm13ln_bwd_kernelINS_13Kernel_traitsIf13__nv_bfloat16fS2_fjLj3072ELj1ELj1ELj4ELj16ENS_18Kernel_traits_baseILj3072EfS2_fS2_fjLj128EEEEELb0ELb0ELb0ELb1EEEvNS_9BwdParamsE)
        .other          _ZN10layer_norm13ln_bwd_kernelINS_13Kernel_traitsIf13__nv_bfloat16fS2_fjLj3072ELj1ELj1ELj4ELj16ENS_18Kernel_traits_baseILj3072EfS2_fS2_fjLj128EEEEELb0ELb0ELb0ELb1EEEvNS_9BwdParamsE,@"STO_CUDA_ENTRY STV_DEFAULT"
_ZN10layer_norm13ln_bwd_kernelINS_13Kernel_traitsIf13__nv_bfloat16fS2_fjLj3072ELj1ELj1ELj4ELj16ENS_18Kernel_traits_baseILj3072EfS2_fS2_fjLj128EEEEELb0ELb0ELb0ELb1EEEvNS_9BwdParamsE:
.text._ZN10layer_norm13ln_bwd_kernelINS_13Kernel_traitsIf13__nv_bfloat16fS2_fjLj3072ELj1ELj1ELj4ELj16ENS_18Kernel_traits_baseILj3072EfS2_fS2_fjLj128EEEEELb0ELb0ELb0ELb1EEEvNS_9BwdParamsE:
        /* <DEDUP_REMOVED lines=40> */
.L_x_4686:
[----:B------:R-:W-:Y:S01]  /*0280*/  SHF.L.U32 R0, R140, 0x5, RZ ;  /* 0x000000058c007819 */ /* 0x000fe200000006ff */
[----:B------:R-:W-:-:S03]  /*0290*/  ULDC.64 UR4, c[0x0][0x260] ;  /* 0x0000980000047ab9 */ /* 0x000fc60000000a00 */
[----:B------:R-:W-:-:S04]  /*02a0*/  LOP3.LUT R0, R0, 0xfe0, RZ, 0xc0, !PT ;  /* 0x00000fe000007812 */ /* 0x000fc800078ec0ff */
[----:B------:R-:W-:-:S04]  /*02b0*/  IADD3 R2, P0, R0, UR4, RZ ;  /* 0x0000000400027c10 */ /* 0x000fc8000ff1e0ff */
[----:B------:R-:W-:Y:S01]  /*02c0*/  IADD3.X R3, RZ, UR5, RZ, P0, !PT ;  /* 0x00000005ff037c10 */ /* 0x000fe200087fe4ff */
[----:B------:R-:W-:-:S04]  /*02d0*/  ULDC.64 UR4, c[0x0][0x270] ;  /* 0x00009c0000047ab9 */ /* 0x000fc80000000a00 */
        /* <DEDUP_REMOVED lines=34> */
.L_x_4690:
        /* <DEDUP_REMOVED lines=10> */
[----:B0-----:R-:W-:-:S07]  /*05a0*/  IMAD.WIDE R2, R139, 0x4, R2 ;  /* 0x000000048b027825 */ /* 0x001fce00078e0202 */
[----:B------:R-:W0:Y:S01]  /*05b0*/  LDC.64 R152, c[0x0][0x258] ;  /* 0x00009600ff987b82 */ /* 0x000e220000000a00 */
[----:B-1----:R-:W-:Y:S01]  /*05c0*/  @P0 LEA R78, P1, R139, R78, 0x1 ;  /* 0x0000004e8b4e0211 */ /* 0x002fe200078208ff */
[----:B------:R1:W4:Y:S01]  /*05d0*/  LDG.E R164, desc[UR6][R2.64] ;  /* 0x0000000602a47981 */ /* 0x000322000c1e1900 */
[----:B------:R-:W-:Y:S02]  /*05e0*/  IADD3 R148, R149, 0x80, RZ ;  /* 0x0000008095947810 */ /* 0x000fe40007ffe0ff */
[----:B------:R-:W-:Y:S01]  /*05f0*/  @P0 LEA.HI.X R79, R139, R79, R60, 0x1, P1 ;  /* 0x0000004f8b4f0211 */ /* 0x000fe200008f0c3c */
[----:B--2---:R-:W-:Y:S01]  /*0600*/  IMAD.WIDE.U32 R88, R149, 0x20, R88 ;  /* 0x0000002095587825 */ /* 0x004fe200078e0058 */
[----:B------:R-:W-:-:S03]  /*0610*/  LEA R154, P1, R148, UR10, 0x5 ;  /* 0x0000000a949a7c11 */ /* 0x000fc6000f8228ff */
[----:B------:R-:W2:Y:S01]  /*0620*/  @P0 LDG.E.U16 R0, desc[UR6][R78.64] ;  /* 0x000000064e000981 */ /* 0x000ea2000c1e1500 */
[C---:B------:R-:W-:Y:S01]  /*0630*/  IADD3 R146, R149.reuse, 0x100, RZ ;  /* 0x0000010095927810 */ /* 0x040fe20007ffe0ff */
[----:B-1----:R-:W1:Y:S01]  /*0640*/  LDC.64 R2, c[0x0][0x2c8] ;  /* 0x0000b200ff027b82 */ /* 0x002e620000000a00 */
[----:B---3--:R-:W-:Y:S01]  /*0650*/  IMAD.WIDE.U32 R64, R149, 0x10, R90 ;  /* 0x0000001095407825 */ /* 0x008fe200078e005a */
[----:B------:R-:W3:Y:S01]  /*0660*/  LDG.E.128 R60, desc[UR6][R88.64] ;  /* 0x00000006583c7981 */ /* 0x000ee2000c1e1d00 */
[----:B------:R-:W-:-:S03]  /*0670*/  LEA.HI.X R155, R148, UR11, RZ, 0x5, P1 ;  /* 0x0000000b949b7c11 */ /* 0x000fc600088f2cff */
[----:B------:R-:W3:Y:S01]  /*0680*/  LDG.E.128 R68, desc[UR6][R88.64+0x10] ;  /* 0x0000100658447981 */ /* 0x000ee2000c1e1d00 */
[----:B0-----:R-:W-:-:S03]  /*0690*/  IMAD.WIDE R152, R139, 0x4, R152 ;  /* 0x000000048b987825 */ /* 0x001fc600078e0298 */
[----:B------:R-:W3:Y:S01]  /*06a0*/  LDG.E.128 R64, desc[UR6][R64.64] ;  /* 0x0000000640407981 */ /* 0x000ee2000c1e1d00 */
[----:B------:R-:W-:-:S03]  /*06b0*/  IMAD.WIDE.U32 R76, R148, 0x10, R90 ;  /* 0x00000010944c7825 */ /* 0x000fc600078e005a */
[----:B------:R-:W3:Y:S04]  /*06c0*/  LDG.E.128 R72, desc[UR6][R154.64] ;  /* 0x000000069a487981 */ /* 0x000ee8000c1e1d00 */
[----:B------:R-:W3:Y:S04]  /*06d0*/  LDG.E R150, desc[UR6][R152.64] ;  /* 0x0000000698967981 */ /* 0x000ee8000c1e1900 */
[----:B------:R-:W3:Y:S04]  /*06e0*/  LDG.E.128 R76, desc[UR6][R76.64] ;  /* 0x000000064c4c7981 */ /* 0x000ee8000c1e1d00 */
[----:B------:R0:W3:Y:S01]  /*06f0*/  LDG.E.128 R80, desc[UR6][R154.64+0x10] ;  /* 0x000010069a507981 */ /* 0x0000e2000c1e1d00 */
[----:B------:R-:W-:-:S04]  /*0700*/  LEA R160, P1, R146, UR10, 0x5 ;  /* 0x0000000a92a07c11 */ /* 0x000fc8000f8228ff */
[----:B------:R-:W-:-:S05]  /*0710*/  LEA.HI.X R161, R146, UR11, RZ, 0x5, P1 ;  /* 0x0000000b92a17c11 */ /* 0x000fca00088f2cff */
[----:B------:R-:W3:Y:S01]  /*0720*/  LDG.E.128 R84, desc[UR6][R160.64] ;  /* 0x00000006a0547981 */ /* 0x000ee2000c1e1d00 */
[----:B------:R-:W-:-:S03]  /*0730*/  IMAD.WIDE.U32 R90, R146, 0x10, R90 ;  /* 0x00000010925a7825 */ /* 0x000fc600078e005a */
[----:B------:R-:W3:Y:S04]  /*0740*/  LDG.E.128 R92, desc[UR6][R160.64+0x10] ;  /* 0x00001006a05c7981 */ /* 0x000ee8000c1e1d00 */
[----:B------:R-:W3:Y:S01]  /*0750*/  LDG.E.128 R88, desc[UR6][R90.64] ;  /* 0x000000065a587981 */ /* 0x000ee2000c1e1d00 */
[----:B-1----:R-:W-:-:S04]  /*0760*/  ISETP.NE.U32.AND P1, PT, R2, RZ, PT ;  /* 0x000000ff0200720c */ /* 0x002fc80003f25070 */
[----:B------:R-:W-:-:S13]  /*0770*/  ISETP.NE.AND.EX P1, PT, R3, RZ, PT, P1 ;  /* 0x000000ff0300720c */ /* 0x000fda0003f25310 */
[----:B------:R-:W0:Y:S01]  /*0780*/  @P1 LDC.64 R162, c[0x0][0x2c8] ;  /* 0x0000b200ffa21b82 */ /* 0x000e220000000a00 */
[-C--:B------:R-:W-:Y:S02]  /*0790*/  @P1 LEA R158, P3, R146, R2.reuse, 0x5 ;  /* 0x00000002929e1211 */ /* 0x080fe400078628ff */
[----:B------:R-:W-:Y:S02]  /*07a0*/  @P1 LEA R156, P2, R148, R2, 0x5 ;  /* 0x00000002949c1211 */ /* 0x000fe400078428ff */
[-C--:B------:R-:W-:Y:S02]  /*07b0*/  @P1 LEA.HI.X R159, R146, R3.reuse, RZ, 0x5, P3 ;  /* 0x00000003929f1211 */ /* 0x080fe400018f2cff */
[----:B------:R-:W-:Y:S02]  /*07c0*/  ISETP.NE.AND P3, PT, RZ, UR8, PT ;  /* 0x00000008ff007c0c */ /* 0x000fe4000bf65270 */
[----:B------:R-:W-:Y:S01]  /*07d0*/  @P1 LEA.HI.X R157, R148, R3, RZ, 0x5, P2 ;  /* 0x00000003949d1211 */ /* 0x000fe200010f2cff */
[----:B-----5:R-:W5:Y:S04]  /*07e0*/  @P1 LDG.E.128 R36, desc[UR6][R158.64] ;  /* 0x000000069e241981 */ /* 0x020f68000c1e1d00 */
[----:B------:R-:W5:Y:S04]  /*07f0*/  @P1 LDG.E.128 R28, desc[UR6][R156.64] ;  /* 0x000000069c1c1981 */ /* 0x000f68000c1e1d00 */
[----:B------:R1:W5:Y:S01]  /*0800*/  @P1 LDG.E.128 R32, desc[UR6][R156.64+0x10] ;  /* 0x000010069c201981 */ /* 0x000362000c1e1d00 */
[----:B------:R-:W-:-:S03]  /*0810*/  MOV R147, 0x3f800000 ;  /* 0x3f80000000937802 */ /* 0x000fc60000000f00 */
[----:B------:R-:W5:Y:S01]  /*0820*/  @P1 LDG.E.128 R40, desc[UR6][R158.64+0x10] ;  /* 0x000010069e281981 */ /* 0x000f62000c1e1d00 */
[----:B0-----:R-:W-:-:S05]  /*0830*/  @P1 IMAD.WIDE.U32 R154, R149, 0x20, R162 ;  /* 0x00000020959a1825 */ /* 0x001fca00078e00a2 */
[----:B------:R-:W5:Y:S04]  /*0840*/  @P1 LDG.E.128 R44, desc[UR6][R154.64] ;  /* 0x000000069a2c1981 */ /* 0x000f68000c1e1d00 */
[----:B------:R0:W5:Y:S01]  /*0850*/  @P1 LDG.E.128 R48, desc[UR6][R154.64+0x10] ;  /* 0x000010069a301981 */ /* 0x000162000c1e1d00 */
[----:B------:R-:W-:Y:S01]  /*0860*/  UMOV UR4, 0xffffffff ;  /* 0xffffffff00047882 */ /* 0x000fe20000000000 */
[----:B------:R-:W-:Y:S02]  /*0870*/  LOP3.LUT P1, RZ, R140, 0x1f, RZ, 0xc0, !PT ;  /* 0x0000001f8cff7812 */ /* 0x000fe4000782c0ff */
[----:B----4-:R-:W-:Y:S02]  /*0880*/  FSEL R186, R164, RZ, !P3 ;  /* 0x000000ffa4ba7208 */ /* 0x010fe40005800000 */
[----:B--2---:R-:W-:-:S03]  /*0890*/  @P0 SHF.L.U32 R147, R0, 0x10, RZ ;  /* 0x0000001000930819 */ /* 0x004fc600000006ff */
[C---:B---3--:R-:W-:Y:S01]  /*08a0*/  FADD.FTZ R153, -R186.reuse, R60 ;  /* 0x0000003cba997221 */ /* 0x048fe20000010100 */
[C---:B-1----:R-:W-:Y:S01]  /*08b0*/  FADD.FTZ R157, -R186.reuse, R62 ;  /* 0x0000003eba9d7221 */ /* 0x042fe20000010100 */
[C---:B------:R-:W-:Y:S01]  /*08c0*/  FADD.FTZ R161, -R186.reuse, R61 ;  /* 0x0000003dbaa17221 */ /* 0x040fe20000010100 */
[----:B------:R-:W-:Y:S01]  /*08d0*/  FADD.FTZ R163, -R186, R63 ;  /* 0x0000003fbaa37221 */ /* 0x000fe20000010100 */
[C---:B------:R-:W-:Y:S02]  /*08e0*/  PRMT R60, R64.reuse, 0x7632, R60 ;  /* 0x00007632403c7816 */ /* 0x040fe4000000003c */
[----:B------:R-:W-:Y:S02]  /*08f0*/  SHF.L.U32 R64, R64, 0x10, RZ ;  /* 0x0000001040407819 */ /* 0x000fe400000006ff */
[----:B------:R-:W-:Y:S02]  /*0900*/  PRMT R62, R65, 0x7632, R62 ;  /* 0x00007632413e7816 */ /* 0x000fe4000000003e */
[----:B0-----:R-:W-:-:S02]  /*0910*/  PRMT R154, R67, 0x7632, R154 ;  /* 0x00007632439a7816 */ /* 0x001fc4000000009a */
[----:B------:R-:W-:Y:S01]  /*0920*/  SHF.L.U32 R156, R67, 0x10, RZ ;  /* 0x00000010439c7819 */ /* 0x000fe200000006ff */
[C---:B------:R-:W-:Y:S01]  /*0930*/  FADD.FTZ R67, -R186.reuse, R68 ;  /* 0x00000044ba437221 */ /* 0x040fe20000010100 */
[----:B------:R-:W-:Y:S01]  /*0940*/  SHF.L.U32 R65, R65, 0x10, RZ ;  /* 0x0000001041417819 */ /* 0x000fe200000006ff */
[C---:B------:R-:W-:Y:S01]  /*0950*/  FADD.FTZ R155, -R186.reuse, R69 ;  /* 0x00000045ba9b7221 */ /* 0x040fe20000010100 */
[----:B------:R-:W-:Y:S01]  /*0960*/  FADD.FTZ R171, -R186, R73 ;  /* 0x00000049baab7221 */ /* 0x000fe20000010100 */
[----:B------:R-:W-:Y:S01]  /*0970*/  FMUL.FTZ R68, R150, R157 ;  /* 0x0000009d96447220 */ /* 0x000fe20000410000 */
[----:B------:R-:W-:Y:S01]  /*0980*/  SHF.L.U32 R60, R60, 0x10, RZ ;  /* 0x000000103c3c7819 */ /* 0x000fe200000006ff */
[----:B------:R-:W-:Y:S01]  /*0990*/  FMUL.FTZ R69, R150, R161 ;  /* 0x000000a196457220 */ /* 0x000fe20000410000 */
[----:B------:R-:W-:Y:S01]  /*09a0*/  FMUL.FTZ R73, R24, R64 ;  /* 0x0000004018497220 */ /* 0x000fe20000410000 */
[----:B------:R-:W-:Y:S01]  /*09b0*/  FMUL.FTZ R0, R150, R153 ;  /* 0x0000009996007220 */ /* 0x000fe20000410000 */
[C---:B------:R-:W-:Y:S01]  /*09c0*/  FADD.FTZ R167, -R186.reuse, R71 ;  /* 0x00000047baa77221 */ /* 0x040fe20000010100 */
[----:B------:R-:W-:Y:S01]  /*09d0*/  FADD.FTZ R175, -R186, R75 ;  /* 0x0000004bbaaf7221 */ /* 0x000fe20000010100 */
[----:B------:R-:W-:Y:S01]  /*09e0*/  SHF.L.U32 R62, R62, 0x10, RZ ;  /* 0x000000103e3e7819 */ /* 0x000fe200000006ff */
[----:B------:R-:W-:Y:S01]  /*09f0*/  FADD.FTZ R173, -R186, R74 ;  /* 0x0000004abaad7221 */ /* 0x000fe20000010100 */
[----:B------:R-:W-:Y:S01]  /*0a00*/  FMUL.FTZ R71, R150, R163 ;  /* 0x000000a396477220 */ /* 0x000fe20000410000 */
[----:B------:R-:W-:Y:S01]  /*0a10*/  FADD.FTZ R121, R65, R121 ;  /* 0x0000007941797221 */ /* 0x000fe20000010000 */
[-C--:B------:R-:W-:Y:S01]  /*0a20*/  FFMA.FTZ R99, R68, R65.reuse, R99 ;  /* 0x0000004144637223 */ /* 0x080fe20000010063 */
[----:B------:R-:W-:Y:S01]  /*0a30*/  FMUL.FTZ R75, R26, R65 ;  /* 0x000000411a4b7220 */ /* 0x000fe20000410000 */
[-C--:B------:R-:W-:Y:S01]  /*0a40*/  FFMA.FTZ R96, R69, R60.reuse, R96 ;  /* 0x0000003c45607223 */ /* 0x080fe20000010060 */
[----:B------:R-:W-:Y:S01]  /*0a50*/  FADD.FTZ R118, R60, R118 ;  /* 0x000000763c767221 */ /* 0x000fe20000010000 */
[----:B------:R-:W-:Y:S01]  /*0a60*/  FMUL.FTZ R74, R25, R60 ;  /* 0x0000003c194a7220 */ /* 0x000fe20000410000 */
[----:B------:R-:W-:Y:S01]  /*0a70*/  FADD.FTZ R65, RZ, R73 ;  /* 0x00000049ff417221 */ /* 0x000fe20000010000 */
[----:B------:R-:W-:Y:S01]  /*0a80*/  FFMA.FTZ R60, R0, R73, RZ ;  /* 0x00000049003c7223 */ /* 0x000fe200000100ff */
[C---:B------:R-:W-:Y:S01]  /*0a90*/  PRMT R158, R76.reuse, 0x7632, R158 ;  /* 0x000076324c9e7816 */ /* 0x040fe2000000009e */
[-C--:B------:R-:W-:Y:S01]  /*0aa0*/  FFMA.FTZ R98, R71, R62.reuse, R98 ;  /* 0x0000003e47627223 */ /* 0x080fe20000010062 */
[----:B------:R-:W-:Y:S01]  /*0ab0*/  SHF.L.U32 R160, R76, 0x10, RZ ;  /* 0x000000104ca07819 */ /* 0x000fe200000006ff */
[----:B------:R-:W-:Y:S01]  /*0ac0*/  FADD.FTZ R120, R62, R120 ;  /* 0x000000783e787221 */ /* 0x000fe20000010000 */
[----:B------:R-:W-:Y:S01]  /*0ad0*/  FMUL.FTZ R76, R27, R62 ;  /* 0x0000003e1b4c7220 */ /* 0x000fe20000410000 */
[----:B------:R-:W-:Y:S01]  /*0ae0*/  FADD.FTZ R62, R65, R74 ;  /* 0x0000004a413e7221 */ /* 0x000fe20000010000 */
[----:B------:R-:W-:Y:S01]  /*0af0*/  FFMA.FTZ R65, R69, R74, R60 ;  /* 0x0000004a45417223 */ /* 0x000fe2000001003c */
[----:B------:R-:W-:Y:S01]  /*0b00*/  PRMT R152, R66, 0x7632, R152 ;  /* 0x0000763242987816 */ /* 0x000fe20000000098 */
[----:B------:R-:W-:Y:S01]  /*0b10*/  FADD.FTZ R159, -R186, R70 ;  /* 0x00000046ba9f7221 */ /* 0x000fe20000010100 */
[----:B------:R-:W-:Y:S01]  /*0b20*/  SHF.L.U32 R66, R66, 0x10, RZ ;  /* 0x0000001042427819 */ /* 0x000fe200000006ff */
[----:B------:R-:W-:Y:S01]  /*0b30*/  FMUL.FTZ R70, R150, R67 ;  /* 0x0000004396467220 */ /* 0x000fe20000410000 */
[----:B------:R-:W-:Y:S01]  /*0b40*/  FADD.FTZ R67, R62, R75 ;  /* 0x0000004b3e437221 */ /* 0x000fe20000010000 */
[----:B------:R-:W-:Y:S01]  /*0b50*/  FFMA.FTZ R60, R68, R75, R65 ;  /* 0x0000004b443c7223 */ /* 0x000fe20000010041 */
[----:B------:R-:W-:-:S02]  /*0b60*/  PRMT R162, R77, 0x7632, R162 ;  /* 0x000076324da27816 */ /* 0x000fc400000000a2 */
[----:B------:R-:W-:Y:S01]  /*0b70*/  SHF.L.U32 R164, R77, 0x10, RZ ;  /* 0x000000104da47819 */ /* 0x000fe200000006ff */
[----:B------:R-:W-:Y:S01]  /*0b80*/  FMUL.FTZ R77, R20, R66 ;  /* 0x00000042144d7220 */ /* 0x000fe20000410000 */
[----:B------:R-:W-:Y:S01]  /*0b90*/  SHF.L.U32 R152, R152, 0x10, RZ ;  /* 0x0000001098987819 */ /* 0x000fe200000006ff */
[----:B------:R-:W-:Y:S01]  /*0ba0*/  FADD.FTZ R62, R67, R76 ;  /* 0x0000004c433e7221 */ /* 0x000fe20000010000 */
[----:B------:R-:W-:Y:S01]  /*0bb0*/  FFMA.FTZ R65, R71, R76, R60 ;  /* 0x0000004c47417223 */ /* 0x000fe2000001003c */
[C---:B------:R-:W-:Y:S01]  /*0bc0*/  FADD.FTZ R177, -R186.reuse, R80 ;  /* 0x00000050bab17221 */ /* 0x040fe20000010100 */
        /* <DEDUP_REMOVED lines=12> */
[----:B------:R-:W-:Y:S01]  /*0c90*/  FFMA.FTZ R65, R81, R80, R60 ;  /* 0x0000005051417223 */ /* 0x000fe2000001003c */
[C---:B------:R-:W-:Y:S01]  /*0ca0*/  FADD.FTZ R181, -R186.reuse, R82 ;  /* 0x00000052bab57221 */ /* 0x040fe20000010100 */
[----:B------:R-:W-:Y:S01]  /*0cb0*/  FADD.FTZ R165, -R186, R83 ;  /* 0x00000053baa57221 */ /* 0x000fe20000010100 */
[----:B------:R-:W-:Y:S01]  /*0cc0*/  FMUL.FTZ R82, R23, R154 ;  /* 0x0000009a17527220 */ /* 0x000fe20000410000 */
[----:B------:R-:W-:Y:S01]  /*0cd0*/  FADD.FTZ R67, R62, R79 ;  /* 0x0000004f3e437221 */ /* 0x000fe20000010000 */
[----:B------:R-:W-:Y:S01]  /*0ce0*/  FMUL.FTZ R83, R150, R167 ;  /* 0x000000a796537220 */ /* 0x000fe20000410000 */
[----:B------:R-:W-:Y:S01]  /*0cf0*/  FFMA.FTZ R60, R72, R79, R65 ;  /* 0x0000004f483c7223 */ /* 0x000fe20000010041 */
[----:B------:R-:W-:Y:S01]  /*0d00*/  PRMT R166, R78, 0x7632, R166 ;  /* 0x000076324ea67816 */ /* 0x000fe200000000a6 */
[----:B------:R-:W-:Y:S01]  /*0d10*/  FADD.FTZ R183, -R186, R84 ;  /* 0x00000054bab77221 */ /* 0x000fe20000010100 */
        /* <DEDUP_REMOVED lines=10> */
[----:B------:R-:W-:Y:S01]  /*0dc0*/  FMUL.FTZ R159, R150, R171 ;  /* 0x000000ab969f7220 */ /* 0x000fe20000410000 */
[----:B------:R-:W-:Y:S01]  /*0dd0*/  FFMA.FTZ R60, R84, R78, R67 ;  /* 0x0000004e543c7223 */ /* 0x000fe20000010043 */
[C---:B------:R-:W-:Y:S01]  /*0de0*/  FADD.FTZ R63, -R186.reuse, R85 ;  /* 0x00000055ba3f7221 */ /* 0x040fe20000010100 */
[----:B------:R-:W-:Y:S01]  /*0df0*/  FADD.FTZ R185, -R186, R86 ;  /* 0x00000056bab97221 */ /* 0x000fe20000010100 */
[----:B------:R-:W-:Y:S01]  /*0e00*/  SHF.L.U32 R162, R162, 0x10, RZ ;  /* 0x00000010a2a27819 */ /* 0x000fe200000006ff */
[----:B------:R-:W-:Y:S01]  /*0e10*/  FADD.FTZ R62, R65, R156 ;  /* 0x0000009c413e7221 */ /* 0x000fe20000010000 */
[----:B------:R-:W-:Y:S01]  /*0e20*/  FMUL.FTZ R86, R150, R173 ;  /* 0x000000ad96567220 */ /* 0x000fe20000410000 */
[----:B------:R-:W-:Y:S01]  /*0e30*/  FMUL.FTZ R85, R18, R164 ;  /* 0x000000a412557220 */ /* 0x000fe20000410000 */
[C---:B------:R-:W-:Y:S01]  /*0e40*/  FFMA.FTZ R65, R159.reuse, R156, R60 ;  /* 0x0000009c9f417223 */ /* 0x040fe2000001003c */
[----:B------:R-:W-:Y:S01]  /*0e50*/  FADD.FTZ R126, R158, R126 ;  /* 0x0000007e9e7e7221 */ /* 0x000fe20000010000 */
[----:B------:R-:W-:Y:S01]  /*0e60*/  FFMA.FTZ R104, R159, R158, R104 ;  /* 0x0000009e9f687223 */ /* 0x000fe20000010068 */
[----:B------:R-:W-:Y:S01]  /*0e70*/  FMUL.FTZ R161, R150, R175 ;  /* 0x000000af96a17220 */ /* 0x000fe20000410000 */
[----:B------:R-:W-:Y:S01]  /*0e80*/  FMUL.FTZ R158, R19, R162 ;  /* 0x000000a2139e7220 */ /* 0x000fe20000410000 */
[----:B------:R-:W-:Y:S01]  /*0e90*/  FADD.FTZ R67, R62, R85 ;  /* 0x000000553e437221 */ /* 0x000fe20000010000 */
[----:B------:R-:W-:Y:S01]  /*0ea0*/  FFMA.FTZ R60, R86, R85, R65 ;  /* 0x00000055563c7223 */ /* 0x000fe20000010041 */
[----:B------:R-:W-:-:S02]  /*0eb0*/  PRMT R174, R88, 0x7632, R174 ;  /* 0x0000763258ae7816 */ /* 0x000fc400000000ae */
[----:B------:R-:W-:Y:S01]  /*0ec0*/  SHF.L.U32 R176, R88, 0x10, RZ ;  /* 0x0000001058b07819 */ /* 0x000fe200000006ff */
[----:B------:R-:W-:Y:S01]  /*0ed0*/  FMUL.FTZ R88, R12, R168 ;  /* 0x000000a80c587220 */ /* 0x000fe20000410000 */
[C---:B------:R-:W-:Y:S01]  /*0ee0*/  PRMT R180, R90.reuse, 0x7632, R180 ;  /* 0x000076325ab47816 */ /* 0x040fe200000000b4 */
[----:B------:R-:W-:Y:S01]  /*0ef0*/  FADD.FTZ R67, R67, R158 ;  /* 0x0000009e43437221 */ /* 0x000fe20000010000 */
[----:B------:R-:W-:Y:S01]  /*0f00*/  SHF.L.U32 R182, R90, 0x10, RZ ;  /* 0x000000105ab67819 */ /* 0x000fe200000006ff */
[----:B------:R-:W-:Y:S01]  /*0f10*/  FMUL.FTZ R90, R150, R177 ;  /* 0x000000b1965a7220 */ /* 0x000fe20000410000 */
[----:B------:R-:W-:Y:S01]  /*0f20*/  SHF.L.U32 R166, R166, 0x10, RZ ;  /* 0x00000010a6a67819 */ /* 0x000fe200000006ff */
[----:B------:R-:W-:Y:S01]  /*0f30*/  FFMA.FTZ R65, R161, R158, R60 ;  /* 0x0000009ea1417223 */ /* 0x000fe2000001003c */
[----:B------:R-:W-:Y:S01]  /*0f40*/  FADD.FTZ R127, R160, R127 ;  /* 0x0000007fa07f7221 */ /* 0x000fe20000010000 */
[----:B------:R-:W-:Y:S01]  /*0f50*/  FFMA.FTZ R105, R84, R160, R105 ;  /* 0x000000a054697223 */ /* 0x000fe20000010069 */
[----:B------:R-:W-:Y:S01]  /*0f60*/  FMUL.FTZ R163, R150, R179 ;  /* 0x000000b396a37220 */ /* 0x000fe20000410000 */
[----:B------:R-:W-:Y:S01]  /*0f70*/  FMUL.FTZ R160, R13, R166 ;  /* 0x000000a60da07220 */ /* 0x000fe20000410000 */
[----:B------:R-:W-:Y:S01]  /*0f80*/  FADD.FTZ R67, R67, R88 ;  /* 0x0000005843437221 */ /* 0x000fe20000010000 */
[----:B------:R-:W-:Y:S01]  /*0f90*/  FFMA.FTZ R60, R90, R88, R65 ;  /* 0x000000585a3c7223 */ /* 0x000fe20000010041 */
[C---:B------:R-:W-:Y:S01]  /*0fa0*/  PRMT R178, R89.reuse, 0x7632, R178 ;  /* 0x0000763259b27816 */ /* 0x040fe200000000b2 */
[----:B------:R-:W-:Y:S01]  /*0fb0*/  FADD.FTZ R189, -R186, R92 ;  /* 0x0000005cbabd7221 */ /* 0x000fe20000010100 */
[----:B------:R-:W-:Y:S01]  /*0fc0*/  SHF.L.U32 R187, R89, 0x10, RZ ;  /* 0x0000001059bb7819 */ /* 0x000fe200000006ff */
        /* <DEDUP_REMOVED lines=25> */
[----:B------:R-:W-:Y:S01]  /*1160*/  FADD.FTZ R87, -R186, R87 ;  /* 0x00000057ba577221 */ /* 0x000fe20000010100 */
        /* <DEDUP_REMOVED lines=19> */
[C---:B------:R-:W-:Y:S01]  /*12a0*/  PRMT R184, R91.reuse, 0x7632, R184 ;  /* 0x000076325bb87816 */ /* 0x040fe200000000b8 */
        /* <DEDUP_REMOVED lines=62> */
.L_x_4701:
        /* <DEDUP_REMOVED lines=13> */
.L_x_4689:
        /* <DEDUP_REMOVED lines=9> */
[----:B------:R-:W-:Y:S02]  /*17f0*/  ISETP.NE.U32.AND P1, PT, R2, RZ, PT ;  /* 0x000000ff0200720c */ /* 0x000fe40003f25070 */
[----:B------:R-:W-:-:S02]  /*1800*/  IADD3 R139, R139, UR18, RZ ;  /* 0x000000128b8b7c10 */ /* 0x000fc4000fffe0ff */
[----:B------:R-:W-:Y:S02]  /*1810*/  ISETP.NE.AND.EX P1, PT, R3, RZ, PT, P1 ;  /* 0x000000ff0300720c */ /* 0x000fe40003f25310 */
[----:B------:R-:W0:Y:S01]  /*1820*/  LDC.64 R2, c[0x0][0x2f8] ;  /* 0x0000be00ff027b82 */ /* 0x000e220000000a00 */
        /* <DEDUP_REMOVED lines=41> */
[----:B------:R-:W1:Y:S01]  /*1ac0*/  @P2 LDC.64 R60, c[0x0][0x308] ;  /* 0x0000c200ff3c2b82 */ /* 0x000e620000000a00 */
[----:B------:R-:W-:Y:S01]  /*1ad0*/  FADD.FTZ R69, R74, -R69 ;  /* 0x800000454a457221 */ /* 0x000fe20000010000 */
[----:B------:R-:W-:Y:S01]  /*1ae0*/  FADD.FTZ R95, R78, -R63 ;  /* 0x8000003f4e5f7221 */ /* 0x000fe20000010000 */
[----:B------:R-:W-:Y:S01]  /*1af0*/  FMUL.FTZ R73, R150, R73 ;  /* 0x0000004996497220 */ /* 0x000fe20000410000 */
[----:B------:R-:W-:Y:S01]  /*1b00*/  FADD.FTZ R71, R76, -R71 ;  /* 0x800000474c477221 */ /* 0x000fe20000010000 */
[----:B------:R-:W-:Y:S01]  /*1b10*/  FMUL.FTZ R66, R150, R69 ;  /* 0x0000004596427220 */ /* 0x000fe20000410000 */
[----:B------:R-:W-:Y:S01]  /*1b20*/  FADD.FTZ R65, R77, -R70 ;  /* 0x800000464d417221 */ /* 0x000fe20000010000 */
[----:B-----5:R-:W-:Y:S01]  /*1b30*/  @P1 FADD.FTZ R73, R44, R73 ;  /* 0x000000492c491221 */ /* 0x020fe20000010000 */
[----:B------:R-:W-:Y:S01]  /*1b40*/  FADD.FTZ R67, R79, -R72 ;  /* 0x800000484f437221 */ /* 0x000fe20000010000 */
[----:B------:R-:W-:Y:S01]  /*1b50*/  @P1 FADD.FTZ R66, R45, R66 ;  /* 0x000000422d421221 */ /* 0x000fe20000010000 */
[----:B------:R-:W-:Y:S01]  /*1b60*/  FADD.FTZ R83, R82, -R83 ;  /* 0x8000005352537221 */ /* 0x000fe20000010000 */
[-C--:B------:R-:W-:Y:S01]  /*1b70*/  FMUL.FTZ R0, R73, R147.reuse ;  /* 0x0000009349007220 */ /* 0x080fe20000410000 */
[----:B------:R-:W-:Y:S01]  /*1b80*/  FADD.FTZ R75, R75, -R68 ;  /* 0x800000444b4b7221 */ /* 0x000fe20000010000 */
[----:B------:R-:W-:Y:S01]  /*1b90*/  FMUL.FTZ R63, R66, R147 ;  /* 0x00000093423f7220 */ /* 0x000fe20000410000 */
[----:B------:R-:W-:Y:S01]  /*1ba0*/  FADD.FTZ R81, R80, -R81 ;  /* 0x8000005150517221 */ /* 0x000fe20000010000 */
        /* <DEDUP_REMOVED lines=8> */
[----:B------:R-:W-:Y:S01]  /*1c30*/  FADD.FTZ R93, R93, -R64 ;  /* 0x800000405d5d7221 */ /* 0x000fe20000010000 */
[----:B-1----:R-:W-:Y:S01]  /*1c40*/  @P2 IMAD.WIDE.U32 R76, R149, 0x20, R60 ;  /* 0x00000020954c2825 */ /* 0x002fe200078e003c */
[----:B------:R-:W-:-:S03]  /*1c50*/  F2FP.BF16.F32.PACK_AB R60, R63, R0 ;  /* 0x000000003f3c723e */ /* 0x000fc600000010ff */
[C---:B------:R-:W-:Y:S01]  /*1c60*/  FMUL.FTZ R0, R150.reuse, R71 ;  /* 0x0000004796007220 */ /* 0x040fe20000410000 */
[----:B------:R-:W-:Y:S01]  /*1c70*/  FMUL.FTZ R71, R150, R67 ;  /* 0x0000004396477220 */ /* 0x000fe20000410000 */
[----:B------:R-:W-:Y:S01]  /*1c80*/  ISETP.NE.AND.EX P3, PT, RZ, UR15, PT, P3 ;  /* 0x0000000fff007c0c */ /* 0x000fe2000bf65330 */
[-C--:B------:R-:W-:Y:S01]  /*1c90*/  FMUL.FTZ R64, R72, R147.reuse ;  /* 0x0000009348407220 */ /* 0x080fe20000410000 */
[----:B------:R-:W-:Y:S01]  /*1ca0*/  @P1 FADD.FTZ R0, R47, R0 ;  /* 0x000000002f001221 */ /* 0x000fe20000010000 */
[----:B------:R-:W-:Y:S01]  /*1cb0*/  @P1 FADD.FTZ R71, R50, R71 ;  /* 0x0000004732471221 */ /* 0x000fe20000010000 */
[----:B------:R-:W-:Y:S01]  /*1cc0*/  FADD.FTZ R159, R156, -R159 ;  /* 0x8000009f9c9f7221 */ /* 0x000fe20000010000 */
[----:B------:R-:W-:Y:S01]  /*1cd0*/  FADD.FTZ R161, R158, -R161 ;  /* 0x800000a19ea17221 */ /* 0x000fe20000010000 */
[----:B------:R-:W-:Y:S01]  /*1ce0*/  FADD.FTZ R151, R88, -R151 ;  /* 0x8000009758977221 */ /* 0x000fe20000010000 */
[----:B------:R-:W-:Y:S01]  /*1cf0*/  FMUL.FTZ R63, R71, R147 ;  /* 0x00000093473f7220 */ /* 0x000fe20000410000 */
[----:B------:R-:W-:Y:S01]  /*1d00*/  FADD.FTZ R163, R160, -R163 ;  /* 0x800000a3a0a37221 */ /* 0x000fe20000010000 */
[----:B------:R-:W-:Y:S01]  /*1d10*/  FADD.FTZ R153, R153, -R62 ;  /* 0x8000003e99997221 */ /* 0x000fe20000010000 */
[----:B0-----:R-:W-:-:S04]  /*1d20*/  IMAD.WIDE.U32 R78, R149, 0x10, R2 ;  /* 0x00000010954e7825 */ /* 0x001fc800078e0002 */
[-C--:B------:R-:W-:Y:S01]  /*1d30*/  FMUL.FTZ R61, R75, R147.reuse ;  /* 0x000000934b3d7220 */ /* 0x080fe20000410000 */
[-C--:B------:R-:W-:Y:S01]  /*1d40*/  FMUL.FTZ R2, R0, R147.reuse ;  /* 0x0000009300027220 */ /* 0x080fe20000410000 */
[-C--:B------:R-:W-:Y:S01]  /*1d50*/  FMUL.FTZ R62, R69, R147.reuse ;  /* 0x00000093453e7220 */ /* 0x080fe20000410000 */
[----:B------:R-:W-:Y:S01]  /*1d60*/  FMUL.FTZ R3, R70, R147 ;  /* 0x0000009346037220 */ /* 0x000fe20000410000 */
[----:B------:R-:W-:Y:S01]  /*1d70*/  FADD.FTZ R85, R85, -R86 ;  /* 0x8000005655557221 */ /* 0x000fe20000010000 */
[----:B------:R-:W-:Y:S01]  /*1d80*/  FADD.FTZ R89, R89, -R92 ;  /* 0x8000005c59597221 */ /* 0x000fe20000010000 */
[----:B------:R-:W-:Y:S01]  /*1d90*/  FADD.FTZ R165, R162, -R165 ;  /* 0x800000a5a2a57221 */ /* 0x000fe20000010000 */
[----:B------:R-:W-:Y:S01]  /*1da0*/  SEL R68, R69, R56, P3 ;  /* 0x0000003845447207 */ /* 0x000fe20001800000 */
[----:B------:R-:W-:Y:S01]  /*1db0*/  FADD.FTZ R171, R94, -R171 ;  /* 0x800000ab5eab7221 */ /* 0x000fe20000010000 */
[----:B------:R-:W-:Y:S01]  /*1dc0*/  FADD.FTZ R167, R164, -R167 ;  /* 0x800000a7a4a77221 */ /* 0x000fe20000010000 */
[----:B------:R-:W-:Y:S01]  /*1dd0*/  SEL R69, R70, R57, P3 ;  /* 0x0000003946457207 */ /* 0x000fe20001800000 */
[----:B------:R-:W-:Y:S01]  /*1de0*/  FMUL.FTZ R95, R150, R95 ;  /* 0x0000005f965f7220 */ /* 0x000fe20000410000 */
[----:B------:R-:W-:Y:S01]  /*1df0*/  F2FP.BF16.F32.PACK_AB R63, R64, R63 ;  /* 0x0000003f403f723e */ /* 0x000fe200000010ff */
[C---:B------:R-:W-:Y:S01]  /*1e00*/  FMUL.FTZ R80, R150.reuse, R159 ;  /* 0x0000009f96507220 */ /* 0x040fe20000410000 */
[C---:B------:R-:W-:Y:S01]  /*1e10*/  FMUL.FTZ R82, R150.reuse, R161 ;  /* 0x000000a196527220 */ /* 0x040fe20000410000 */
[C---:B------:R-:W-:Y:S01]  /*1e20*/  FMUL.FTZ R151, R150.reuse, R151 ;  /* 0x0000009796977220 */ /* 0x040fe20000410000 */
[----:B------:R-:W-:Y:S01]  /*1e30*/  FMUL.FTZ R84, R150, R163 ;  /* 0x000000a396547220 */ /* 0x000fe20000410000 */
[----:B------:R-:W-:Y:S01]  /*1e40*/  SEL R65, R66, R53, P3 ;  /* 0x0000003542417207 */ /* 0x000fe20001800000 */
[C---:B------:R-:W-:Y:S01]  /*1e50*/  FMUL.FTZ R85, R150.reuse, R85 ;  /* 0x0000005596557220 */ /* 0x040fe20000410000 */
[----:B------:R-:W-:Y:S01]  /*1e60*/  SEL R70, R71, R58, P3 ;  /* 0x0000003a47467207 */ /* 0x000fe20001800000 */
[C---:B------:R-:W-:Y:S01]  /*1e70*/  FMUL.FTZ R89, R150.reuse, R89 ;  /* 0x0000005996597220 */ /* 0x040fe20000410000 */
[----:B------:R-:W-:Y:S01]  /*1e80*/  SEL R64, R73, R52, P3 ;  /* 0x0000003449407207 */ /* 0x000fe20001800000 */
[C---:B------:R-:W-:Y:S01]  /*1e90*/  FMUL.FTZ R86, R150.reuse, R165 ;  /* 0x000000a596567220 */ /* 0x040fe20000410000 */
[----:B------:R-:W-:Y:S01]  /*1ea0*/  SEL R66, R75, R54, P3 ;  /* 0x000000364b427207 */ /* 0x000fe20001800000 */
[----:B------:R-:W-:Y:S01]  /*1eb0*/  FMUL.FTZ R171, R150, R171 ;  /* 0x000000ab96ab7220 */ /* 0x000fe20000410000 */
[----:B------:R-:W-:Y:S01]  /*1ec0*/  SEL R67, R0, R55, P3 ;  /* 0x0000003700437207 */ /* 0x000fe20001800000 */
[----:B------:R-:W-:Y:S01]  /*1ed0*/  FMUL.FTZ R88, R150, R167 ;  /* 0x000000a796587220 */ /* 0x000fe20000410000 */
[----:B------:R-:W-:Y:S01]  /*1ee0*/  SEL R71, R72, R59, P3 ;  /* 0x0000003b48477207 */ /* 0x000fe20001800000 */
[----:B------:R-:W-:Y:S01]  /*1ef0*/  @P1 FADD.FTZ R95, R28, R95 ;  /* 0x0000005f1c5f1221 */ /* 0x000fe20000010000 */
[----:B------:R-:W-:Y:S01]  /*1f00*/  F2FP.BF16.F32.PACK_AB R61, R2, R61 ;  /* 0x0000003d023d723e */ /* 0x000fe200000010ff */
[----:B------:R-:W-:Y:S01]  /*1f10*/  @P1 FADD.FTZ R80, R29, R80 ;  /* 0x000000501d501221 */ /* 0x000fe20000010000 */
[----:B------:R-:W-:Y:S01]  /*1f20*/  F2FP.BF16.F32.PACK_AB R62, R3, R62 ;  /* 0x0000003e033e723e */ /* 0x000fe200000010ff */
[----:B------:R-:W-:Y:S01]  /*1f30*/  @P1 FADD.FTZ R82, R31, R82 ;  /* 0x000000521f521221 */ /* 0x000fe20000010000 */
[----:B------:R-:W-:Y:S01]  /*1f40*/  @P1 FADD.FTZ R151, R32, R151 ;  /* 0x0000009720971221 */ /* 0x000fe20000010000 */
[----:B------:R-:W-:Y:S01]  /*1f50*/  @P1 FADD.FTZ R84, R33, R84 ;  /* 0x0000005421541221 */ /* 0x000fe20000010000 */
[----:B------:R-:W-:Y:S01]  /*1f60*/  FADD.FTZ R87, R87, -R168 ;  /* 0x800000a857577221 */ /* 0x000fe20000010000 */
[----:B------:R-:W-:Y:S01]  /*1f70*/  @P2 LEA R2, P5, R148, UR14, 0x5 ;  /* 0x0000000e94022c11 */ /* 0x000fe2000f8a28ff */
[----:B------:R0:W-:Y:S01]  /*1f80*/  @P2 STG.E.128 desc[UR6][R76.64], R64 ;  /* 0x000000404c002986 */ /* 0x0001e2000c101d06 */
[----:B------:R-:W-:Y:S01]  /*1f90*/  @P1 FADD.FTZ R85, R30, R85 ;  /* 0x000000551e551221 */ /* 0x000fe20000010000 */
[----:B------:R-:W-:Y:S01]  /*1fa0*/  @P1 FADD.FTZ R89, R34, R89 ;  /* 0x0000005922591221 */ /* 0x000fe20000010000 */
[----:B------:R-:W-:Y:S01]  /*1fb0*/  @P1 FADD.FTZ R86, R35, R86 ;  /* 0x0000005623561221 */ /* 0x000fe20000010000 */
[----:B------:R1:W-:Y:S01]  /*1fc0*/  @P2 STG.E.128 desc[UR6][R76.64+0x10], R68 ;  /* 0x000010444c002986 */ /* 0x0003e2000c101d06 */
[----:B------:R-:W-:Y:S01]  /*1fd0*/  @P1 FADD.FTZ R171, R36, R171 ;  /* 0x000000ab24ab1221 */ /* 0x000fe20000010000 */
[----:B------:R-:W-:Y:S01]  /*1fe0*/  @P1 FADD.FTZ R88, R37, R88 ;  /* 0x0000005825581221 */ /* 0x000fe20000010000 */
[----:B------:R-:W-:Y:S01]  /*1ff0*/  FADD.FTZ R157, R157, -R154 ;  /* 0x8000009a9d9d7221 */ /* 0x000fe20000010000 */
[----:B------:R2:W-:Y:S01]  /*2000*/  STG.E.128 desc[UR6][R78.64], R60 ;  /* 0x0000003c4e007986 */ /* 0x0005e2000c101d06 */
[C---:B------:R-:W-:Y:S01]  /*2010*/  FMUL.FTZ R153, R150.reuse, R153 ;  /* 0x0000009996997220 */ /* 0x040fe20000410000 */
[----:B------:R-:W-:Y:S01]  /*2020*/  FMUL.FTZ R90, R150, R87 ;  /* 0x00000057965a7220 */ /* 0x000fe20000410000 */
[----:B------:R-:W-:Y:S01]  /*2030*/  SEL R75, R82, R55, P3 ;  /* 0x00000037524b7207 */ /* 0x000fe20001800000 */
[----:B------:R-:W-:Y:S01]  /*2040*/  FADD.FTZ R91, R91, -R170 ;  /* 0x800000aa5b5b7221 */ /* 0x000fe20000010000 */
[----:B------:R-:W-:Y:S01]  /*2050*/  @P2 LEA.HI.X R3, R148, UR15, RZ, 0x5, P5 ;  /* 0x0000000f94032c11 */ /* 0x000fe2000a8f2cff */
[-C--:B------:R-:W-:Y:S01]  /*2060*/  FMUL.FTZ R82, R82, R147.reuse ;  /* 0x0000009352527220 */ /* 0x080fe20000410000 */
[----:B------:R-:W-:Y:S01]  /*2070*/  FMUL.FTZ R0, R86, R147 ;  /* 0x0000009356007220 */ /* 0x000fe20000410000 */
[----:B------:R-:W-:Y:S01]  /*2080*/  FADD.FTZ R155, R166, -R155 ;  /* 0x8000009ba69b7221 */ /* 0x000fe20000010000 */
[----:B------:R-:W-:Y:S01]  /*2090*/  FMUL.FTZ R157, R150, R157 ;  /* 0x0000009d969d7220 */ /* 0x000fe20000410000 */
[-C--:B0-----:R-:W-:Y:S01]  /*20a0*/  FMUL.FTZ R64, R95, R147.reuse ;  /* 0x000000935f407220 */ /* 0x081fe20000410000 */
[-C--:B------:R-:W-:Y:S01]  /*20b0*/  FMUL.FTZ R66, R151, R147.reuse ;  /* 0x0000009397427220 */ /* 0x080fe20000410000 */
[-C--:B------:R-:W-:Y:S01]  /*20c0*/  FMUL.FTZ R65, R85, R147.reuse ;  /* 0x0000009355417220 */ /* 0x080fe20000410000 */
[-C--:B------:R-:W-:Y:S01]  /*20d0*/  FMUL.FTZ R67, R89, R147.reuse ;  /* 0x0000009359437220 */ /* 0x080fe20000410000 */
[----:B-1----:R-:W-:Y:S01]  /*20e0*/  LEA R70, P5, R148, UR16, 0x4 ;  /* 0x0000001094467c11 */ /* 0x002fe2000f8a20ff */
[-C--:B------:R-:W-:Y:S01]  /*20f0*/  FMUL.FTZ R68, R171, R147.reuse ;  /* 0x00000093ab447220 */ /* 0x080fe20000410000 */
[----:B------:R-:W-:Y:S01]  /*2100*/  FMUL.FTZ R69, R88, R147 ;  /* 0x0000009358457220 */ /* 0x000fe20000410000 */
[----:B------:R-:W-:Y:S01]  /*2110*/  FMUL.FTZ R92, R150, R93 ;  /* 0x0000005d965c7220 */ /* 0x000fe20000410000 */
[-C--:B--2---:R-:W-:Y:S01]  /*2120*/  FMUL.FTZ R61, R80, R147.reuse ;  /* 0x00000093503d7220 */ /* 0x084fe20000410000 */
[----:B------:R-:W-:Y:S01]  /*2130*/  FMUL.FTZ R63, R84, R147 ;  /* 0x00000093543f7220 */ /* 0x000fe20000410000 */
[----:B------:R-:W-:Y:S01]  /*2140*/  @P1 FADD.FTZ R153, R38, R153 ;  /* 0x0000009926991221 */ /* 0x000fe20000010000 */
[----:B------:R-:W-:Y:S01]  /*2150*/  @P1 FADD.FTZ R90, R39, R90 ;  /* 0x0000005a275a1221 */ /* 0x000fe20000010000 */
[C---:B------:R-:W-:Y:S01]  /*2160*/  FMUL.FTZ R91, R150.reuse, R91 ;  /* 0x0000005b965b7220 */ /* 0x040fe20000410000 */
[----:B------:R-:W-:Y:S01]  /*2170*/  F2FP.BF16.F32.PACK_AB R64, R61, R64 ;  /* 0x000000403d40723e */ /* 0x000fe200000010ff */
[----:B------:R-:W-:Y:S01]  /*2180*/  FMUL.FTZ R150, R150, R155 ;  /* 0x0000009b96967220 */ /* 0x000fe20000410000 */
[----:B------:R-:W-:Y:S01]  /*2190*/  F2FP.BF16.F32.PACK_AB R66, R63, R66 ;  /* 0x000000423f42723e */ /* 0x000fe200000010ff */
[----:B------:R-:W-:Y:S01]  /*21a0*/  @P1 FADD.FTZ R157, R40, R157 ;  /* 0x0000009d289d1221 */ /* 0x000fe20000010000 */
[----:B------:R-:W-:Y:S01]  /*21b0*/  SEL R72, R95, R52, P3 ;  /* 0x000000345f487207 */ /* 0x000fe20001800000 */
[----:B------:R-:W-:Y:S01]  /*21c0*/  @P1 FADD.FTZ R92, R41, R92 ;  /* 0x0000005c295c1221 */ /* 0x000fe20000010000 */
[----:B------:R-:W-:Y:S01]  /*21d0*/  SEL R73, R80, R53, P3 ;  /* 0x0000003550497207 */ /* 0x000fe20001800000 */
[----:B------:R-:W-:Y:S01]  /*21e0*/  @P1 FADD.FTZ R91, R42, R91 ;  /* 0x0000005b2a5b1221 */ /* 0x000fe20000010000 */
[----:B------:R-:W-:Y:S01]  /*21f0*/  SEL R74, R85, R54, P3 ;  /* 0x00000036554a7207 */ /* 0x000fe20001800000 */
[----:B------:R-:W-:Y:S01]  /*2200*/  @P1 FADD.FTZ R150, R43, R150 ;  /* 0x000000962b961221 */ /* 0x000fe20000010000 */
[----:B------:R-:W-:-:S02]  /*2210*/  SEL R60, R151, R56, P3 ;  /* 0x00000038973c7207 */ /* 0x000fc40001800000 */
[----:B------:R-:W-:Y:S01]  /*2220*/  SEL R61, R84, R57, P3 ;  /* 0x00000039543d7207 */ /* 0x000fe20001800000 */
[----:B------:R-:W-:Y:S01]  /*2230*/  @P2 STG.E.128 desc[UR6][R2.64], R72 ;  /* 0x0000004802002986 */ /* 0x000fe2000c101d06 */
[----:B------:R-:W-:Y:S02]  /*2240*/  SEL R62, R89, R58, P3 ;  /* 0x0000003a593e7207 */ /* 0x000fe40001800000 */
[----:B------:R-:W-:Y:S02]  /*2250*/  SEL R63, R86, R59, P3 ;  /* 0x0000003b563f7207 */ /* 0x000fe40001800000 */
[----:B------:R-:W-:Y:S02]  /*2260*/  F2FP.BF16.F32.PACK_AB R65, R82, R65 ;  /* 0x000000415241723e */ /* 0x000fe400000010ff */
[----:B------:R-:W-:Y:S01]  /*2270*/  LEA.HI.X R71, R148, UR17, RZ, 0x4, P5 ;  /* 0x0000001194477c11 */ /* 0x000fe2000a8f24ff */
[----:B------:R0:W-:Y:S01]  /*2280*/  @P2 STG.E.128 desc[UR6][R2.64+0x10], R60 ;  /* 0x0000103c02002986 */ /* 0x0001e2000c101d06 */
[----:B------:R-:W-:Y:S01]  /*2290*/  F2FP.BF16.F32.PACK_AB R67, R0, R67 ;  /* 0x000000430043723e */ /* 0x000fe200000010ff */
[-C--:B------:R-:W-:Y:S01]  /*22a0*/  FMUL.FTZ R0, R90, R147.reuse ;  /* 0x000000935a007220 */ /* 0x080fe20000410000 */
[----:B------:R-:W-:Y:S01]  /*22b0*/  F2FP.BF16.F32.PACK_AB R68, R69, R68 ;  /* 0x000000444544723e */ /* 0x000fe200000010ff */
[----:B------:R-:W-:Y:S01]  /*22c0*/  FMUL.FTZ R69, R153, R147 ;  /* 0x0000009399457220 */ /* 0x000fe20000410000 */
[----:B------:R-:W-:Y:S01]  /*22d0*/  SEL R52, R171, R52, P3 ;  /* 0x00000034ab347207 */ /* 0x000fe20001800000 */
[----:B------:R1:W-:Y:S01]  /*22e0*/  STG.E.128 desc[UR6][R70.64], R64 ;  /* 0x0000004046007986 */ /* 0x0003e2000c101d06 */
[----:B------:R-:W-:-:S02]  /*22f0*/  SEL R53, R88, R53, P3 ;  /* 0x0000003558357207 */ /* 0x000fc40001800000 */
[----:B------:R-:W-:Y:S01]  /*2300*/  F2FP.BF16.F32.PACK_AB R69, R0, R69 ;  /* 0x000000450045723e */ /* 0x000fe200000010ff */
[----:B------:R-:W-:Y:S01]  /*2310*/  FMUL.FTZ R0, R150, R147 ;  /* 0x0000009396007220 */ /* 0x000fe20000410000 */
[----:B------:R-:W-:Y:S02]  /*2320*/  SEL R54, R153, R54, P3 ;  /* 0x0000003699367207 */ /* 0x000fe40001800000 */
[----:B------:R-:W-:Y:S02]  /*2330*/  SEL R55, R90, R55, P3 ;  /* 0x000000375a377207 */ /* 0x000fe40001800000 */
[----:B------:R-:W-:Y:S02]  /*2340*/  SEL R56, R157, R56, P3 ;  /* 0x000000389d387207 */ /* 0x000fe40001800000 */
[C---:B------:R-:W-:Y:S01]  /*2350*/  SEL R57, R92.reuse, R57, P3 ;  /* 0x000000395c397207 */ /* 0x040fe20001800000 */
[----:B0-----:R-:W-:Y:S01]  /*2360*/  FMUL.FTZ R3, R92, R147 ;  /* 0x000000935c037220 */ /* 0x001fe20000410000 */
[----:B------:R-:W-:-:S02]  /*2370*/  @P2 LEA R2, P1, R146, UR14, 0x5 ;  /* 0x0000000e92022c11 */ /* 0x000fc4000f8228ff */
[----:B------:R-:W-:Y:S02]  /*2380*/  LEA R60, P5, R146, UR16, 0x4 ;  /* 0x00000010923c7c11 */ /* 0x000fe4000f8a20ff */
[----:B------:R-:W-:Y:S01]  /*2390*/  SEL R58, R91, R58, P3 ;  /* 0x0000003a5b3a7207 */ /* 0x000fe20001800000 */
[-C--:B-1----:R-:W-:Y:S01]  /*23a0*/  FMUL.FTZ R70, R157, R147.reuse ;  /* 0x000000939d467220 */ /* 0x082fe20000410000 */
[----:B------:R-:W-:Y:S01]  /*23b0*/  FMUL.FTZ R71, R91, R147 ;  /* 0x000000935b477220 */ /* 0x000fe20000410000 */
[----:B------:R-:W-:Y:S02]  /*23c0*/  SEL R59, R150, R59, P3 ;  /* 0x0000003b963b7207 */ /* 0x000fe40001800000 */
[C---:B------:R-:W-:Y:S02]  /*23d0*/  LEA.HI.X R61, R146.reuse, UR17, RZ, 0x4, P5 ;  /* 0x00000011923d7c11 */ /* 0x040fe4000a8f24ff */
[----:B------:R-:W-:Y:S02]  /*23e0*/  F2FP.BF16.F32.PACK_AB R70, R3, R70 ;  /* 0x000000460346723e */ /* 0x000fe400000010ff */
[----:B------:R-:W-:-:S02]  /*23f0*/  @P2 LEA.HI.X R3, R146, UR15, RZ, 0x5, P1 ;  /* 0x0000000f92032c11 */ /* 0x000fc400088f2cff */
[----:B------:R-:W-:Y:S02]  /*2400*/  F2FP.BF16.F32.PACK_AB R71, R0, R71 ;  /* 0x000000470047723e */ /* 0x000fe400000010ff */
[----:B------:R-:W-:Y:S01]  /*2410*/  ISETP.GE.AND P1, PT, R139, UR19, PT ;  /* 0x000000138b007c0c */ /* 0x000fe2000bf26270 */
[----:B------:R0:W-:Y:S01]  /*2420*/  @P2 STG.E.128 desc[UR6][R2.64], R52 ;  /* 0x0000003402002986 */ /* 0x0001e2000c101d06 */
[----:B------:R-:W-:-:S03]  /*2430*/  SEL R151, RZ, 0x1, P4 ;  /* 0x00000001ff977807 */ /* 0x000fc60002000000 */
[----:B------:R0:W-:Y:S04]  /*2440*/  @P2 STG.E.128 desc[UR6][R2.64+0x10], R56 ;  /* 0x0000103802002986 */ /* 0x0001e8000c101d06 */
[----:B------:R0:W-:Y:S04]  /*2450*/  STG.E.128 desc[UR6][R60.64], R68 ;  /* 0x000000443c007986 */ /* 0x0001e8000c101d06 */
        /* <DEDUP_REMOVED lines=48> */
.L_x_4687:
[----:B------:R-:W1:Y:S01]  /*2760*/  S2UR UR4, SR_CTAID.X ;  /* 0x00000000000479c3 */ /* 0x000e620000002500 */
[----:B------:R-:W-:-:S07]  /*2770*/  LOP3.LUT R15, R140, 0x7f, RZ, 0xc0, !PT ;  /* 0x0000007f8c0f7812 */ /* 0x000fce00078ec0ff */
[----:B0-----:R-:W0:Y:S08]  /*2780*/  LDC.64 R2, c[0x0][0x2d0] ;  /* 0x0000b400ff027b82 */ /* 0x001e300000000a00 */
[----:B------:R-:W2:Y:S01]  /*2790*/  LDC.64 R12, c[0x0][0x2d8] ;  /* 0x0000b600ff0c7b82 */ /* 0x000ea20000000a00 */
[----:B-1----:R-:W-:Y:S01]  /*27a0*/  LEA.HI R0, R140, UR4, RZ, 0x19 ;  /* 0x000000048c007c11 */ /* 0x002fe2000f8fc8ff */
[----:B------:R-:W-:-:S04]  /*27b0*/  ULDC UR4, c[0x0][0x218] ;  /* 0x0000860000047ab9 */ /* 0x000fc80000000800 */
[----:B------:R-:W-:-:S05]  /*27c0*/  IMAD R0, R0, UR4, RZ ;  /* 0x0000000400007c24 */ /* 0x000fca000f8e02ff */
[----:B------:R-:W-:-:S05]  /*27d0*/  LEA.HI R15, R0, R15, RZ, 0x1d ;  /* 0x0000000f000f7211 */ /* 0x000fca00078fe8ff */
[----:B0-----:R-:W-:-:S04]  /*27e0*/  IMAD.WIDE.U32 R2, R15, 0x20, R2 ;  /* 0x000000200f027825 */ /* 0x001fc800078e0002 */
        /* <DEDUP_REMOVED lines=14> */
.L_x_4688:
[----:B------:R-:W-:Y:S01]  /*28d0*/  HFMA2.MMA R173, -RZ, RZ, 0, 9.5367431640625e-07 ;  /* 0x00000010ffad7435 */ /* 0x000fe200000001ff */
[----:B------:R-:W-:Y:S02]  /*28e0*/  MOV R174, R63 ;  /* 0x0000003f00ae7202 */ /* 0x000fe40000000f00 */
[----:B------:R-:W-:Y:S02]  /*28f0*/  MOV R176, 0x1f ;  /* 0x0000001f00b07802 */ /* 0x000fe40000000f00 */
[----:B------:R-:W-:-:S07]  /*2900*/  MOV R171, 0xffffffff ;  /* 0xffffffff00ab7802 */ /* 0x000fce0000000f00 */
[----:B-----5:R-:W-:Y:S05]  /*2910*/  WARPSYNC.COLLECTIVE R171, `(.L_x_4691) ;  /* 0x00000000ab087348 */ /* 0x020fea0003c00000 */
[----:B------:R0:W1:Y:S02]  /*2920*/  SHFL.DOWN P2, R172, R174, R173, R176 ;  /* 0x080000adaeac7389 */ /* 0x00006400000400b0 */
[----:B01---5:R-:W-:Y:S01]  /*2930*/  ENDCOLLECTIVE ;  /* 0x000000000000791b */ /* 0x023fe20003800000 */
.L_x_4691:
[----:B------:R-:W-:Y:S02]  /*2940*/  MOV R174, R61 ;  /* 0x0000003d00ae7202 */ /* 0x000fe40000000f00 */
[----:B------:R-:W-:-:S07]  /*2950*/  MOV R60, R172 ;  /* 0x000000ac003c7202 */ /* 0x000fce0000000f00 */
[----:B------:R-:W-:Y:S05]  /*2960*/  WARPSYNC.COLLECTIVE R171, `(.L_x_4692) ;  /* 0x00000000ab087348 */ /* 0x000fea0003c00000 */
[----:B------:R0:W1:Y:S02]  /*2970*/  SHFL.DOWN P2, R172, R174, R173, R176 ;  /* 0x080000adaeac7389 */ /* 0x00006400000400b0 */
[----:B01----:R-:W-:Y:S01]  /*2980*/  ENDCOLLECTIVE ;  /* 0x000000000000791b */ /* 0x003fe20003800000 */
.L_x_4692:
[----:B------:R-:W-:Y:S01]  /*2990*/  FADD.FTZ R60, R63, R60 ;  /* 0x0000003c3f3c7221 */ /* 0x000fe20000010000 */
[----:B------:R-:W-:-:S04]  /*29a0*/  HFMA2.MMA R173, -RZ, RZ, 0, 4.76837158203125e-07 ;  /* 0x00000008ffad7435 */ /* 0x000fc800000001ff */
[----:B------:R-:W-:Y:S02]  /*29b0*/  MOV R174, R60 ;  /* 0x0000003c00ae7202 */ /* 0x000fe40000000f00 */
[----:B------:R-:W-:-:S07]  /*29c0*/  MOV R62, R172 ;  /* 0x000000ac003e7202 */ /* 0x000fce0000000f00 */
[----:B------:R-:W-:Y:S05]  /*29d0*/  WARPSYNC.COLLECTIVE R171, `(.L_x_4693) ;  /* 0x00000000ab087348 */ /* 0x000fea0003c00000 */
[----:B------:R0:W1:Y:S02]  /*29e0*/  SHFL.DOWN P2, R172, R174, R173, R176 ;  /* 0x080000adaeac7389 */ /* 0x00006400000400b0 */
[----:B01----:R-:W-:Y:S01]  /*29f0*/  ENDCOLLECTIVE ;  /* 0x000000000000791b */ /* 0x003fe20003800000 */
.L_x_4693:
[----:B------:R-:W-:-:S05]  /*2a00*/  FADD.FTZ R62, R61, R62 ;  /* 0x0000003e3d3e7221 */ /* 0x000fca0000010000 */
[----:B------:R-:W-:Y:S02]  /*2a10*/  MOV R174, R62 ;  /* 0x0000003e00ae7202 */ /* 0x000fe40000000f00 */
[----:B------:R-:W-:-:S07]  /*2a20*/  MOV R65, R172 ;  /* 0x000000ac00417202 */ /* 0x000fce0000000f00 */
[----:B------:R-:W-:Y:S05]  /*2a30*/  WARPSYNC.COLLECTIVE R171, `(.L_x_4694) ;  /* 0x00000000ab087348 */ /* 0x000fea0003c00000 */
[----:B------:R0:W1:Y:S02]  /*2a40*/  SHFL.DOWN P2, R172, R174, R173, R176 ;  /* 0x080000adaeac7389 */ /* 0x00006400000400b0 */
[----:B01----:R-:W-:Y:S01]  /*2a50*/  ENDCOLLECTIVE ;  /* 0x000000000000791b */ /* 0x003fe20003800000 */
.L_x_4694:
[----:B------:R-:W-:Y:S01]  /*2a60*/  FADD.FTZ R65, R60, R65 ;  /* 0x000000413c417221 */ /* 0x000fe20000010000 */
[----:B------:R-:W-:-:S04]  /*2a70*/  HFMA2.MMA R173, -RZ, RZ, 0, 2.384185791015625e-07 ;  /* 0x00000004ffad7435 */ /* 0x000fc800000001ff */
[----:B------:R-:W-:Y:S02]  /*2a80*/  MOV R174, R65 ;  /* 0x0000004100ae7202 */ /* 0x000fe40000000f00 */
[----:B------:R-:W-:-:S07]  /*2a90*/  MOV R67, R172 ;  /* 0x000000ac00437202 */ /* 0x000fce0000000f00 */
[----:B------:R-:W-:Y:S05]  /*2aa0*/  WARPSYNC.COLLECTIVE R171, `(.L_x_4695) ;  /* 0x00000000ab087348 */ /* 0x000fea0003c00000 */
[----:B------:R0:W1:Y:S02]  /*2ab0*/  SHFL.DOWN P2, R172, R174, R173, R176 ;  /* 0x080000adaeac7389 */ /* 0x00006400000400b0 */
[----:B01----:R-:W-:Y:S01]  /*2ac0*/  ENDCOLLECTIVE ;  /* 0x000000000000791b */ /* 0x003fe20003800000 */
.L_x_4695:
[----:B------:R-:W-:-:S05]  /*2ad0*/  FADD.FTZ R67, R62, R67 ;  /* 0x000000433e437221 */ /* 0x000fca0000010000 */
[----:B------:R-:W-:Y:S02]  /*2ae0*/  MOV R174, R67 ;  /* 0x0000004300ae7202 */ /* 0x000fe40000000f00 */
[----:B------:R-:W-:-:S07]  /*2af0*/  MOV R64, R172 ;  /* 0x000000ac00407202 */ /* 0x000fce0000000f00 */
[----:B------:R-:W-:Y:S05]  /*2b00*/  WARPSYNC.COLLECTIVE R171, `(.L_x_4696) ;  /* 0x00000000ab087348 */ /* 0x000fea0003c00000 */
[----:B------:R0:W1:Y:S02]  /*2b10*/  SHFL.DOWN P2, R172, R174, R173, R176 ;  /* 0x080000adaeac7389 */ /* 0x00006400000400b0 */
[----:B01----:R-:W-:Y:S01]  /*2b20*/  ENDCOLLECTIVE ;  /* 0x000000000000791b */ /* 0x003fe20003800000 */
.L_x_4696:
[----:B------:R-:W-:Y:S01]  /*2b30*/  FADD.FTZ R64, R65, R64 ;  /* 0x0000004041407221 */ /* 0x000fe20000010000 */
[----:B------:R-:W-:-:S04]  /*2b40*/  HFMA2.MMA R173, -RZ, RZ, 0, 1.1920928955078125e-07 ;  /* 0x00000002ffad7435 */ /* 0x000fc800000001ff */
[----:B------:R-:W-:Y:S02]  /*2b50*/  MOV R174, R64 ;  /* 0x0000004000ae7202 */ /* 0x000fe40000000f00 */
[----:B------:R-:W-:-:S07]  /*2b60*/  MOV R66, R172 ;  /* 0x000000ac00427202 */ /* 0x000fce0000000f00 */
[----:B------:R-:W-:Y:S05]  /*2b70*/  WARPSYNC.COLLECTIVE R171, `(.L_x_4697) ;  /* 0x00000000ab087348 */ /* 0x000fea0003c00000 */
[----:B------:R0:W1:Y:S02]  /*2b80*/  SHFL.DOWN P2, R172, R174, R173, R176 ;  /* 0x080000adaeac7389 */ /* 0x00006400000400b0 */
[----:B01----:R-:W-:Y:S01]  /*2b90*/  ENDCOLLECTIVE ;  /* 0x000000000000791b */ /* 0x003fe20003800000 */
.L_x_4697:
[----:B------:R-:W-:-:S05]  /*2ba0*/  FADD.FTZ R66, R67, R66 ;  /* 0x0000004243427221 */ /* 0x000fca0000010000 */
[----:B------:R-:W-:Y:S02]  /*2bb0*/  MOV R174, R66 ;  /* 0x0000004200ae7202 */ /* 0x000fe40000000f00 */
[----:B------:R-:W-:-:S07]  /*2bc0*/  MOV R61, R172 ;  /* 0x000000ac003d7202 */ /* 0x000fce0000000f00 */
[----:B------:R-:W-:Y:S05]  /*2bd0*/  WARPSYNC.COLLECTIVE R171, `(.L_x_4698) ;  /* 0x00000000ab087348 */ /* 0x000fea0003c00000 */
[----:B------:R0:W1:Y:S02]  /*2be0*/  SHFL.DOWN P2, R172, R174, R173, R176 ;  /* 0x080000adaeac7389 */ /* 0x00006400000400b0 */
[----:B01----:R-:W-:Y:S01]  /*2bf0*/  ENDCOLLECTIVE ;  /* 0x000000000000791b */ /* 0x003fe20003800000 */
.L_x_4698:
[----:B------:R-:W-:Y:S01]  /*2c00*/  FADD.FTZ R61, R64, R61 ;  /* 0x0000003d403d7221 */ /* 0x000fe20000010000 */
[----:B------:R-:W-:-:S04]  /*2c10*/  HFMA2.MMA R173, -RZ, RZ, 0, 5.9604644775390625e-08 ;  /* 0x00000001ffad7435 */ /* 0x000fc800000001ff */
[----:B------:R-:W-:Y:S02]  /*2c20*/  MOV R174, R61 ;  /* 0x0000003d00ae7202 */ /* 0x000fe40000000f00 */
[----:B------:R-:W-:-:S07]  /*2c30*/  MOV R63, R172 ;  /* 0x000000ac003f7202 */ /* 0x000fce0000000f00 */
[----:B------:R-:W-:Y:S05]  /*2c40*/  WARPSYNC.COLLECTIVE R171, `(.L_x_4699) ;  /* 0x00000000ab087348 */ /* 0x000fea0003c00000 */
[----:B------:R0:W1:Y:S02]  /*2c50*/  SHFL.DOWN P2, R172, R174, R173, R176 ;  /* 0x080000adaeac7389 */ /* 0x00006400000400b0 */
[----:B01----:R-:W-:Y:S01]  /*2c60*/  ENDCOLLECTIVE ;  /* 0x000000000000791b */ /* 0x003fe20003800000 */
.L_x_4699:
[----:B------:R-:W-:-:S05]  /*2c70*/  FADD.FTZ R63, R66, R63 ;  /* 0x0000003f423f7221 */ /* 0x000fca0000010000 */
[----:B------:R-:W-:Y:S02]  /*2c80*/  MOV R174, R63 ;  /* 0x0000003f00ae7202 */ /* 0x000fe40000000f00 */
[----:B------:R-:W-:-:S07]  /*2c90*/  MOV R60, R172 ;  /* 0x000000ac003c7202 */ /* 0x000fce0000000f00 */
[----:B------:R-:W-:Y:S05]  /*2ca0*/  WARPSYNC.COLLECTIVE R171, `(.L_x_4700) ;  /* 0x00000000ab087348 */ /* 0x000fea0003c00000 */
[----:B------:R0:W1:Y:S02]  /*2cb0*/  SHFL.DOWN P2, R172, R174, R173, R176 ;  /* 0x080000adaeac7389 */ /* 0x00006400000400b0 */
[----:B01----:R-:W-:Y:S01]  /*2cc0*/  ENDCOLLECTIVE ;  /* 0x000000000000791b */ /* 0x003fe20003800000 */
.L_x_4700:
[----:B------:R-:W-:Y:S01]  /*2cd0*/  MOV R62, R172 ;  /* 0x000000ac003e7202 */ /* 0x000fe20000000f00 */
[----:B------:R-:W-:Y:S06]  /*2ce0*/  BRA `(.L_x_4701) ;  /* 0xffffffe800687947 */ /* 0x000fec000383ffff */
.L_x_4702:
        /* <DEDUP_REMOVED lines=9> */
.L_x_11340:


//--------------------- .text._ZN10layer_norm13ln_bwd_kernelINS_13Kernel_traitsIf13__nv_bfloat16fS2_fjLj3072ELj1ELj1ELj4ELj16ENS_18Kernel_traits_baseILj3072EfS2_fS2_fjLj128EEEEELb0ELb0ELb1ELb0EEEvNS_9BwdParamsE --------------------------
	.section	.text._ZN10layer_norm13ln_bwd_kernelINS_13Kernel_traitsIf13__nv_bfloat16fS2_fjLj3072ELj1ELj1ELj4ELj16ENS_18Kernel_traits_baseILj3072EfS2_fS2_fjLj128EEEEELb0ELb0ELb1ELb0EEEvNS_9BwdParamsE,"ax",@progbits
	.align	128
        .global         _ZN10layer_norm13ln_bwd_kernelINS_13Kernel_traitsIf13__nv_bfloat16fS2_fjLj3072ELj1ELj1ELj4ELj16ENS_18Kernel_traits_baseILj3072EfS2_fS2_fjLj128EEEEELb0ELb0ELb1ELb0EEEvNS_9BwdParamsE
        .type           _ZN10layer_norm13ln_bwd_kernelINS_13Kernel_traitsIf13__nv_bfloat16fS2_fjLj3072ELj1ELj1ELj4ELj16ENS_18Kernel_traits_baseILj3072EfS2_fS2_fjLj128EEEEELb0ELb0ELb1ELb0EEEvNS_9BwdParamsE,@function
        .size           _ZN10layer_norm13ln_bwd_kernelINS_13Kernel_traitsIf13__nv_bfloat16fS2_fjLj3072ELj1ELj1ELj4ELj16ENS_18Kernel_traits_baseILj3072EfS2_fS2_fjLj128EEEEELb0ELb0ELb1ELb0EEEvNS_9BwdParamsE,(.L_x_11341 - _ZN10layer_norm13ln_bwd_kernelINS_13Kernel_traitsIf13__nv_bfloat16fS2_fjLj3072ELj1ELj1ELj4ELj16ENS_18Kernel_traits_baseILj3072EfS2_fS2_fjLj128EEEEELb0ELb0ELb1ELb0EEEvNS_9BwdParamsE)
        .other          _ZN10layer_norm13ln_bwd_kernelINS_13Kernel_traitsIf13__nv_bfloat16fS2_fjLj3072ELj1ELj1ELj4ELj16ENS_18Kernel_traits_baseILj3072EfS2_fS2_fjLj128EEEEELb0ELb0ELb1ELb0EEEvNS_9BwdParamsE,@"STO_CUDA_ENTRY STV_DEFAULT"
_ZN10layer_norm13ln_bwd_kernelINS_13Kernel_traitsIf13__nv_bfloat16fS2_fjLj3072ELj1ELj1ELj4ELj16ENS_18Kernel_traits_baseILj3072EfS2_fS2_fjLj128EEEEELb0ELb0ELb1ELb0EEEvNS_9BwdParamsE:
.text._ZN10layer_norm13ln_bwd_kernelINS_13Kernel_traitsIf13__nv_bfloat16fS2_fjLj3072ELj1ELj1ELj4ELj16ENS_18Kernel_traits_baseILj3072EfS2_fS2_fjLj128EEEEELb0ELb0ELb1ELb0EEEvNS_9BwdParamsE:
        /* <DEDUP_REMOVED lines=15> */
[----:B------:R-:W-:Y:S02]  /*00f0*/  LEA.HI.SX32 R0, R0, R3, 0x1d ;  /* 0x0000000300007211 */ /* 0x000fe400078feaff */
[----:B------:R-:W-:Y:S02]  /*0100*/  MOV R3, R2 ;  /* 0x0000000200037202 */ /* 0x000fe40000000f00 */
        /* <DEDUP_REMOVED lines=10> */
[----:B--2---:R-:W-:-:S03]  /*01b0*/  @P1 IMAD.WIDE.U32 R8, R3, 0x20, R6 ;  /* 0x0000002003081825 */ /* 0x004fc600078e0006 */
[----:B------:R0:W5:Y:S01]  /*01c0*/  @P0 LDG.E.128 R92, desc[UR4][R4.64+0x10] ;  /* 0x00001004045c0981 */ /* 0x000162000c1e1d00 */
[----:B------:R-:W-:-:S03]  /*01d0*/  @P1 IADD3 R3, R3, 0x80, RZ ;  /* 0x0000008003031810 */ /* 0x000fc60007ffe0ff */
[----:B------:R0:W5:Y:S02]  /*01e0*/  @P1 LDG.E.128 R88, desc[UR4][R8.64] ;  /* 0x0000000408581981 */ /* 0x000164000c1e1d00 */
[----:B---3--:R-:W-:Y:S02]  /*01f0*/  @P2 IMAD.WIDE.U32 R6, R3, 0x20, R10 ;  /* 0x0000002003062825 */ /* 0x008fe400078e000a */
        /* <DEDUP_REMOVED lines=30> */
[----:B------:R-:W0:Y:S01]  /*03e0*/  LDC.U8 R187, c[0x0][0x2a0] ;  /* 0x0000a800ffbb7b82 */ /* 0x000e220000000000 */
[----:B------:R-:W-:Y:S01]  /*03f0*/  ULDC.64 UR6, c[0x0][0x2c8] ;  /* 0x0000b20000067ab9 */ /* 0x000fe20000000a00 */
[----:B------:R-:W-:Y:S01]  /*0400*/  HFMA2.MMA R177, -RZ, RZ, 0, 5.9604644775390625e-08 ;  /* 0x00000001ffb17435 */ /* 0x000fe200000001ff */
[----:B------:R-:W-:Y:S02]  /*0410*/  ISETP.NE.U32.AND P2, PT, RZ, UR6, PT ;  /* 0x00000006ff007c0c */ /* 0x000fe4000bf45070 */
[----:B------:R-:W-:Y:S02]  /*0420*/  MOV R73, RZ ;  /* 0x000000ff00497202 */ /* 0x000fe40000000f00 */
[----:B------:R-:W-:-:S04]  /*0430*/  ISETP.NE.AND.EX P2, PT, RZ, UR7, PT, P2 ;  /* 0x00000007ff007c0c */ /* 0x000fc8000bf45320 */
[----:B------:R-:W-:Y:S01]  /*0440*/  ISETP.LT.U32.OR P2, PT, R0, 0x180, !P2 ;  /* 0x000001800000780c */ /* 0x000fe20005741470 */
[----:B------:R-:W-:-:S03]  /*0450*/  IMAD.MOV.U32 R0, RZ, RZ, R3 ;  /* 0x000000ffff007224 */ /* 0x000fc600078e0003 */
[----:B------:R-:W-:-:S09]  /*0460*/  P2R R188, PR, RZ, 0x4 ;  /* 0x00000004ffbc7803 */ /* 0x000fd20000000000 */
.L_x_4772:
[----:B-1----:R-:W1:Y:S08]  /*0470*/  LDC.64 R114, c[0x0][0x288] ;  /* 0x0000a200ff727b82 */ /* 0x002e700000000a00 */
[----:B0-2---:R-:W2:Y:S08]  /*0480*/  LDC.64 R112, c[0x0][0x258] ;  /* 0x00009600ff707b82 */ /* 0x005eb00000000a00 */
[----:B------:R-:W3:Y:S01]  /*0490*/  LDC.64 R116, c[0x0][0x280] ;  /* 0x0000a000ff747b82 */ /* 0x000ee20000000a00 */
[----:B-1----:R-:W-:Y:S01]  /*04a0*/  IMAD.WIDE R114, R0, 0x4, R114 ;  /* 0x0000000400727825 */ /* 0x002fe200078e0272 */
[----:B------:R-:W-:-:S06]  /*04b0*/  MOV R129, UR9 ;  /* 0x0000000900817c02 */ /* 0x000fcc0008000f00 */
[----:B------:R-:W1:Y:S01]  /*04c0*/  LDC.64 R124, c[0x0][0x2c8] ;  /* 0x0000b200ff7c7b82 */ /* 0x000e620000000a00 */
[----:B------:R-:W4:Y:S01]  /*04d0*/  LDG.E R114, desc[UR4][R114.64] ;  /* 0x0000000472727981 */ /* 0x000f22000c1e1900 */
        /* <DEDUP_REMOVED lines=21> */
.L_x_4708:
[----:B------:R-:W-:-:S07]  /*0630*/  VIADD R115, R128, 0x80 ;  /* 0x0000008080737836 */ /* 0x000fce0000000000 */
.L_x_4707:
[----:B------:R-:W-:Y:S05]  /*0640*/  BSYNC B1 ;  /* 0x0000000000017941 */ /* 0x000fea0003800000 */
.L_x_4706:
        /* <DEDUP_REMOVED lines=8> */
.L_x_4711:
[----:B------:R-:W-:-:S07]  /*06d0*/  IADD3 R115, R115, 0x80, RZ ;  /* 0x0000008073737810 */ /* 0x000fce0007ffe0ff */
.L_x_4710:
[----:B------:R-:W-:Y:S05]  /*06e0*/  BSYNC B1 ;  /* 0x0000000000017941 */ /* 0x000fea0003800000 */
.L_x_4709:
        /* <DEDUP_REMOVED lines=8> */
.L_x_4705:
[----:B------:R-:W1:Y:S02]  /*0770*/  LDC.64 R112, c[0x0][0x250] ;  /* 0x00009400ff707b82 */ /* 0x000e640000000a00 */
[----:B-1----:R-:W-:-:S06]  /*0780*/  IMAD.WIDE R112, R0, 0x4, R112 ;  /* 0x0000000400707825 */ /* 0x002fcc00078e0270 */
[----:B------:R-:W2:Y:S01]  /*0790*/  LDG.E R112, desc[UR4][R112.64] ;  /* 0x0000000470707981 */ /* 0x000ea2000c1e1900 */
[----:B------:R-:W-:Y:S01]  /*07a0*/  VIADD R114, R114, 0xffffffff ;  /* 0xffffffff72727836 */ /* 0x000fe20000000000 */
[----:B0-----:R-:W-:Y:S01]  /*07b0*/  ISETP.NE.AND P3, PT, R187, RZ, PT ;  /* 0x000000ffbb00720c */ /* 0x001fe20003f65270 */
[----:B------:R-:W-:Y:S01]  /*07c0*/  BSSY B1, `(.L_x_4713) ;  /* 0x000005b000017945 */ /* 0x000fe20003800000 */
[----:B------:R-:W-:Y:S01]  /*07d0*/  HFMA2.MMA R185, -RZ, RZ, 0, 0 ;  /* 0x00000000ffb97435 */ /* 0x000fe200000001ff */
[----:B------:R-:W-:Y:S01]  /*07e0*/  IMAD R114, R114, R129, RZ ;  /* 0x0000008172727224 */ /* 0x000fe200078e02ff */
[----:B------:R-:W-:Y:S02]  /*07f0*/  MOV R182, RZ ;  /* 0x000000ff00b67202 */ /* 0x000fe40000000f00 */
[----:B------:R-:W-:Y:S02]  /*0800*/  MOV R183, R128 ;  /* 0x0000008000b77202 */ /* 0x000fe40000000f00 */
        /* <DEDUP_REMOVED lines=14> */
[----:B------:R-:W5:Y:S04]  /*08f0*/  @P3 LDG.E.128 R24, desc[UR4][R126.64] ;  /* 0x000000047e183981 */ /* 0x000f68000c1e1d00 */
[----:B------:R0:W5:Y:S01]  /*0900*/  @P3 LDG.E.128 R20, desc[UR4][R126.64+0x10] ;  /* 0x000010047e143981 */ /* 0x000162000c1e1d00 */
[----:B------:R-:W-:Y:S01]  /*0910*/  IADD3 R183, R128, 0x80, RZ ;  /* 0x0000008080b77810 */ /* 0x000fe20007ffe0ff */
[----:B------:R-:W-:Y:S02]  /*0920*/  VIADD R181, R181, 0x80 ;  /* 0x00000080b5b57836 */ /* 0x000fe40000000000 */
[C---:B--2---:R-:W-:Y:S01]  /*0930*/  FADD.FTZ R3, -R180.reuse, R112 ;  /* 0x00000070b4037221 */ /* 0x044fe20000010100 */
[C---:B------:R-:W-:Y:S01]  /*0940*/  FADD.FTZ R131, -R180.reuse, R113 ;  /* 0x00000071b4837221 */ /* 0x040fe20000010100 */
[----:B---3--:R-:W-:Y:S01]  /*0950*/  FADD.FTZ R133, -R180, R120 ;  /* 0x00000078b4857221 */ /* 0x008fe20000010100 */
[C---:B----4-:R-:W-:Y:S01]  /*0960*/  PRMT R112, R116.reuse, 0x7632, R112 ;  /* 0x0000763274707816 */ /* 0x050fe20000000070 */
[----:B------:R-:W-:Y:S01]  /*0970*/  IMAD.U32 R113, R116, 0x10000, RZ ;  /* 0x0001000074717824 */ /* 0x000fe200078e00ff */
[----:B------:R-:W-:Y:S01]  /*0980*/  SHF.L.U32 R137, R118, 0x10, RZ ;  /* 0x0000001076897819 */ /* 0x000fe200000006ff */
[C---:B-----5:R-:W-:Y:S01]  /*0990*/  FMUL.FTZ R133, R130.reuse, R133 ;  /* 0x0000008582857220 */ /* 0x060fe20000410000 */
[----:B------:R-:W-:Y:S01]  /*09a0*/  FMUL.FTZ R132, R130, R131 ;  /* 0x0000008382847220 */ /* 0x000fe20000410000 */
[----:B------:R-:W-:-:S02]  /*09b0*/  IMAD.U32 R112, R112, 0x10000, RZ ;  /* 0x0001000070707824 */ /* 0x000fc400078e00ff */
        /* <DEDUP_REMOVED lines=17> */
[----:B------:R-:W-:Y:S01]  /*0ad0*/  SHF.L.U32 R114, R114, 0x10, RZ ;  /* 0x0000001072727819 */ /* 0x000fe200000006ff */
        /* <DEDUP_REMOVED lines=10> */
[----:B------:R-:W-:Y:S01]  /*0b80*/  SHF.L.U32 R116, R116, 0x10, RZ ;  /* 0x0000001074747819 */ /* 0x000fe200000006ff */
[----:B------:R-:W-:Y:S01]  /*0b90*/  FADD.FTZ R121, -R180, R121 ;  /* 0x00000079b4797221 */ /* 0x000fe20000010100 */
[----:B------:R-:W-:Y:S01]  /*0ba0*/  FADD.FTZ R115, R114, R139 ;  /* 0x0000008b72737221 */ /* 0x000fe20000010000 */
[----:B------:R-:W-:Y:S01]  /*0bb0*/  FFMA.FTZ R112, R134, R139, R113 ;  /* 0x0000008b86707223 */ /* 0x000fe20000010071 */
[C---:B------:R-:W-:Y:S01]  /*0bc0*/  PRMT R118, R119.reuse, 0x7632, R118 ;  /* 0x0000763277767816 */ /* 0x040fe20000000076 */
[----:B------:R-:W-:Y:S01]  /*0bd0*/  FMUL.FTZ R144, R130, R121 ;  /* 0x0000007982907220 */ /* 0x000fe20000410000 */
[----:B0-----:R-:W-:Y:S01]  /*0be0*/  SHF.L.U32 R127, R119, 0x10, RZ ;  /* 0x00000010777f7819 */ /* 0x001fe200000006ff */
[----:B------:R-:W-:Y:S01]  /*0bf0*/  FADD.FTZ R119, -R180, R122 ;  /* 0x0000007ab4777221 */ /* 0x000fe20000010100 */
        /* <DEDUP_REMOVED lines=23> */
.L_x_4714:
[----:B------:R-:W-:Y:S05]  /*0d70*/  BSYNC B1 ;  /* 0x0000000000017941 */ /* 0x000fea0003800000 */
.L_x_4713:
[----:B------:R-:W-:Y:S04]  /*0d80*/  BSSY B1, `(.L_x_4715) ;  /* 0x0000054000017945 */ /* 0x000fe80003800000 */
[----:B------:R-:W-:Y:S05]  /*0d90*/  @!P1 BRA `(.L_x_4716) ;  /* 0x0000000400489947 */ /* 0x000fea0003800000 */
[----:B------:R-:W0:Y:S08]  /*0da0*/  LDC.64 R148, c[0x0][0x238] ;  /* 0x00008e00ff947b82 */ /* 0x000e300000000a00 */
[----:B------:R-:W1:Y:S01]  /*0db0*/  LDC.64 R112, c[0x0][0x2b8] ;  /* 0x0000ae00ff707b82 */ /* 0x000e620000000a00 */
[----:B0-----:R-:W-:-:S05]  /*0dc0*/  IMAD.WIDE.U32 R148, R183, 0x20, R148 ;  /* 0x00000020b7947825 */ /* 0x001fca00078e0094 */
[----:B------:R0:W2:Y:S01]  /*0dd0*/  LDG.E.128 R120, desc[UR4][R148.64+0x10] ;  /* 0x0000100494787981 */ /* 0x0000a2000c1e1d00 */
        /* <DEDUP_REMOVED lines=8> */
[----:B------:R-:W-:Y:S01]  /*0e60*/  IADD3 R181, R181, 0x80, RZ ;  /* 0x00000080b5b57810 */ /* 0x000fe20007ffe0ff */
[----:B------:R-:W-:Y:S02]  /*0e70*/  VIADD R183, R183, 0x80 ;  /* 0x00000080b7b77836 */ /* 0x000fe40000000000 */
        /* <DEDUP_REMOVED lines=16> */
[----:B0-----:R-:W-:Y:S01]  /*0f80*/  FMUL.FTZ R148, R130, R147 ;  /* 0x0000009382947220 */ /* 0x001fe20000410000 */
[----:B------:R-:W-:Y:S01]  /*0f90*/  FFMA.FTZ R113, R145, R152, R182 ;  /* 0x0000009891717223 */ /* 0x000fe200000100b6 */
[----:B------:R-:W-:Y:S01]  /*0fa0*/  SHF.L.U32 R116, R115, 0x10, RZ ;  /* 0x0000001073747819 */ /* 0x000fe200000006ff */
[----:B------:R-:W-:Y:S01]  /*0fb0*/  FADD.FTZ R115, R112, R153 ;  /* 0x0000009970737221 */ /* 0x000fe20000010000 */
[----:B------:R-:W-:Y:S01]  /*0fc0*/  PRMT R155, R118, 0x7632, R155 ;  /* 0x00007632769b7816 */ /* 0x000fe2000000009b */
[----:B------:R-:W-:Y:S01]  /*0fd0*/  FMUL.FTZ R147, R130, R151 ;  /* 0x0000009782937220 */ /* 0x000fe20000410000 */
[----:B------:R-:W-:Y:S01]  /*0fe0*/  FMUL.FTZ R154, R90, R117 ;  /* 0x000000755a9a7220 */ /* 0x000fe20000410000 */
[----:B------:R-:W-:Y:S01]  /*0ff0*/  FFMA.FTZ R112, R148, R153, R113 ;  /* 0x0000009994707223 */ /* 0x000fe20000010071 */
[----:B------:R-:W-:Y:S01]  /*1000*/  SHF.L.U32 R157, R118, 0x10, RZ ;  /* 0x00000010769d7819 */ /* 0x000fe200000006ff */
[----:B--2---:R-:W-:Y:S01]  /*1010*/  FADD.FTZ R149, -R180, R120 ;  /* 0x00000078b4957221 */ /* 0x004fe20000010100 */
[----:B------:R-:W-:Y:S01]  /*1020*/  SHF.L.U32 R118, R155, 0x10, RZ ;  /* 0x000000109b767819 */ /* 0x000fe200000006ff */
[----:B------:R-:W-:Y:S01]  /*1030*/  FFMA.FTZ R65, R148, R114, R65 ;  /* 0x0000007294417223 */ /* 0x000fe20000010041 */
[----:B------:R-:W-:Y:S01]  /*1040*/  FADD.FTZ R41, R41, R114 ;  /* 0x0000007229297221 */ /* 0x000fe20000010000 */
        /* <DEDUP_REMOVED lines=8> */
[C---:B-1----:R-:W-:Y:S01]  /*10d0*/  PRMT R126, R119.reuse, 0x7632, R126 ;  /* 0x00007632777e7816 */ /* 0x042fe2000000007e */
        /* <DEDUP_REMOVED lines=30> */
.L_x_4716:
[----:B------:R-:W-:Y:S05]  /*12c0*/  BSYNC B1 ;  /* 0x0000000000017941 */ /* 0x000fea0003800000 */
.L_x_4715:
[----:B------:R-:W-:-:S13]  /*12d0*/  ISETP.NE.AND P3, PT, R186, RZ, PT ;  /* 0x000000ffba00720c */ /* 0x000fda0003f65270 */
        /* <DEDUP_REMOVED lines=18> */
[----:B----4-:R-:W-:-:S02]  /*1400*/  PRMT R112, R116, 0x7632, R112 ;  /* 0x0000763274707816 */ /* 0x010fc40000000070 */
[----:B------:R-:W-:-:S03]  /*1410*/  SHF.L.U32 R113, R116, 0x10, RZ ;  /* 0x0000001074717819 */ /* 0x000fc600000006ff */
        /* <DEDUP_REMOVED lines=16> */
[----:B0-----:R-:W-:Y:S01]  /*1520*/  PRMT R126, R118, 0x7632, R126 ;  /* 0x00007632767e7816 */ /* 0x001fe2000000007e */
[----:B------:R-:W-:Y:S01]  /*1530*/  FFMA.FTZ R57, R164, R114, R57 ;  /* 0x00000072a4397223 */ /* 0x000fe20000010039 */
[----:B------:R-:W-:Y:S01]  /*1540*/  SHF.L.U32 R127, R118, 0x10, RZ ;  /* 0x00000010767f7819 */ /* 0x000fe200000006ff */
[----:B------:R-:W-:Y:S01]  /*1550*/  FADD.FTZ R33, R33, R114 ;  /* 0x0000007221217221 */ /* 0x000fe20000010000 */
[----:B------:R-:W-:Y:S01]  /*1560*/  PRMT R118, R119, 0x7632, R118 ;  /* 0x0000763277767816 */ /* 0x000fe20000000076 */
[----:B------:R-:W-:Y:S01]  /*1570*/  FMUL.FTZ R171, R83, R116 ;  /* 0x0000007453ab7220 */ /* 0x000fe20000410000 */
[----:B-1----:R-:W-:Y:S01]  /*1580*/  SHF.L.U32 R125, R119, 0x10, RZ ;  /* 0x00000010777d7819 */ /* 0x002fe200000006ff */
[----:B---3--:R-:W-:Y:S01]  /*1590*/  FADD.FTZ R119, -R180, R120 ;  /* 0x00000078b4777221 */ /* 0x008fe20000010100 */
        /* <DEDUP_REMOVED lines=37> */
.L_x_4712:
[----:B------:R-:W-:Y:S05]  /*17f0*/  BSYNC B0 ;  /* 0x0000000000007941 */ /* 0x000fea0003800000 */
.L_x_4704:
[----:B------:R-:W-:Y:S01]  /*1800*/  LOP3.LUT P3, RZ, R177, 0xff, RZ, 0xc0, !PT ;  /* 0x000000ffb1ff7812 */ /* 0x000fe2000786c0ff */
[----:B------:R-:W-:Y:S01]  /*1810*/  UMOV UR6, 0xffffffff ;  /* 0xffffffff00067882 */ /* 0x000fe20000000000 */
[----:B--2---:R-:W-:Y:S02]  /*1820*/  SHF.R.U32.HI R112, RZ, 0x5, R184 ;  /* 0x00000005ff707819 */ /* 0x004fe400000116b8 */
[----:B------:R-:W-:Y:S02]  /*1830*/  LOP3.LUT P4, RZ, R184, 0x1f, RZ, 0xc0, !PT ;  /* 0x0000001fb8ff7812 */ /* 0x000fe4000788c0ff */
[----:B------:R-:W-:-:S07]  /*1840*/  LOP3.LUT R113, R112, 0x7fffffc, RZ, 0xc0, !PT ;  /* 0x07fffffc70717812 */ /* 0x000fce00078ec0ff */
[----:B------:R-:W-:Y:S01]  /*1850*/  @!P3 IADD3 R113, R113, 0x4, RZ ;  /* 0x000000047171b810 */ /* 0x000fe20007ffe0ff */
[----:B------:R-:W-:Y:S06]  /*1860*/  BRA.DIV UR6, `(.L_x_4717) ;  /* 0x0000002206c87947 */ /* 0x000fec000b800000 */
[----:B------:R-:W2:Y:S04]  /*1870*/  SHFL.DOWN PT, R114, R185, 0x10, 0x1f ;  /* 0x0a001f00b9727f89 */ /* 0x000ea800000e0000 */
[----:B------:R-:W4:Y:S01]  /*1880*/  SHFL.DOWN PT, R115, R182, 0x10, 0x1f ;  /* 0x0a001f00b6737f89 */ /* 0x000f2200000e0000 */
[----:B--2---:R-:W-:Y:S01]  /*1890*/  FADD.FTZ R114, R114, R185 ;  /* 0x000000b972727221 */ /* 0x004fe20000010000 */
[----:B----4-:R-:W-:-:S04]  /*18a0*/  FADD.FTZ R115, R115, R182 ;  /* 0x000000b673737221 */ /* 0x010fc80000010000 */
        /* <DEDUP_REMOVED lines=12> */
[----:B------:R2:W4:Y:S04]  /*1970*/  SHFL.DOWN PT, R114, R121, 0x1, 0x1f ;  /* 0x08201f0079727f89 */ /* 0x00052800000e0000 */
[----:B------:R2:W0:Y:S02]  /*1980*/  SHFL.DOWN PT, R115, R120, 0x1, 0x1f ;  /* 0x08201f0078737f89 */ /* 0x00042400000e0000 */
.L_x_4787:
[----:B------:R-:W1:Y:S01]  /*1990*/  S2R R117, SR_CgaCtaId ;  /* 0x0000000000757919 */ /* 0x000e620000008800 */
[----:B------:R-:W-:Y:S01]  /*19a0*/  @!P4 LOP3.LUT R112, R112, 0x3, RZ, 0xc0, !PT ;  /* 0x000000037070c812 */ /* 0x000fe200078ec0ff */
[----:B---34-:R-:W-:Y:S01]  /*19b0*/  FADD.FTZ R124, R121, R114 ;  /* 0x00000072797c7221 */ /* 0x018fe20000010000 */
[----:B------:R-:W-:Y:S01]  /*19c0*/  MOV R116, 0x400 ;  /* 0x0000040000747802 */ /* 0x000fe20000000f00 */
[----:B0-----:R-:W-:Y:S01]  /*19d0*/  FADD.FTZ R125, R120, R115 ;  /* 0x00000073787d7221 */ /* 0x001fe20000010000 */
[----:B------:R-:W-:Y:S05]  /*19e0*/  WARPSYNC.ALL ;  /* 0x0000000000007948 */ /* 0x000fea0003800000 */
[----:B------:R-:W-:Y:S01]  /*19f0*/  @!P4 IMAD.IADD R112, R113, 0x1, R112 ;  /* 0x000000017170c824 */ /* 0x000fe200078e0270 */
[----:B------:R-:W-:Y:S01]  /*1a00*/  BSSY B0, `(.L_x_4718) ;  /* 0x00000b5000007945 */ /* 0x000fe20003800000 */
[----:B-1----:R-:W-:-:S04]  /*1a10*/  LEA R116, R117, R116, 0x18 ;  /* 0x0000007475747211 */ /* 0x002fc800078ec0ff */
[-C--:B--2---:R-:W-:Y:S02]  /*1a20*/  @!P4 LEA R121, R112, R116.reuse, 0x3 ;  /* 0x000000747079c211 */ /* 0x084fe400078e18ff */
[----:B------:R-:W-:-:S03]  /*1a30*/  LEA R122, R113, R116, 0x3 ;  /* 0x00000074717a7211 */ /* 0x000fc600078e18ff */
[----:B------:R-:W-:Y:S01]  /*1a40*/  @!P4 STS.64 [R121+0x3000], R124 ;  /* 0x0030007c7900c388 */ /* 0x000fe20000000a00 */
[----:B------:R-:W-:Y:S01]  /*1a50*/  BAR.SYNC.DEFER_BLOCKING 0x0 ;  /* 0x0000000000007b1d */ /* 0x000fe20000010000 */
[----:B------:R-:W-:-:S05]  /*1a60*/  ISETP.NE.AND P4, PT, R187, RZ, PT ;  /* 0x000000ffbb00720c */ /* 0x000fca0003f85270 */
[----:B------:R-:W0:Y:S04]  /*1a70*/  LDS.128 R112, [R122+0x3000] ;  /* 0x003000007a707984 */ /* 0x000e280000000c00 */
[----:B------:R-:W1:Y:S01]  /*1a80*/  LDS.128 R116, [R122+0x3010] ;  /* 0x003010007a747984 */ /* 0x000e620000000c00 */
[----:B0-----:R-:W-:Y:S01]  /*1a90*/  FADD.FTZ R123, RZ, R112 ;  /* 0x00000070ff7b7221 */ /* 0x001fe20000010000 */
[----:B------:R-:W-:-:S03]  /*1aa0*/  FADD.FTZ R112, RZ, R113 ;  /* 0x00000071ff707221 */ /* 0x000fc60000010000 */
[----:B------:R-:W-:Y:S01]  /*1ab0*/  FADD.FTZ R123, R114, R123 ;  /* 0x0000007b727b7221 */ /* 0x000fe20000010000 */
[----:B------:R-:W-:Y:S01]  /*1ac0*/  FADD.FTZ R112, R115, R112 ;  /* 0x0000007073707221 */ /* 0x000fe20000010000 */
[----:B------:R-:W-:Y:S02]  /*1ad0*/  HFMA2.MMA R115, -RZ, RZ, 0, 0 ;  /* 0x00000000ff737435 */ /* 0x000fe400000001ff */
        /* <DEDUP_REMOVED lines=28> */
.L_x_4721:
[----:B------:R-:W-:Y:S05]  /*1ca0*/  BSYNC B1 ;  /* 0x0000000000017941 */ /* 0x000fea0003800000 */
.L_x_4720:
        /* <DEDUP_REMOVED lines=11> */
.L_x_4723:
[----:B------:R-:W-:Y:S05]  /*1d60*/  BSYNC B1 ;  /* 0x0000000000017941 */ /* 0x000fea0003800000 */
.L_x_4722:
        /* <DEDUP_REMOVED lines=11> */
.L_x_4725:
[----:B------:R-:W-:Y:S05]  /*1e20*/  BSYNC B1 ;  /* 0x0000000000017941 */ /* 0x000fea0003800000 */
.L_x_4724:
        /* <DEDUP_REMOVED lines=11> */
.L_x_4727:
[----:B------:R-:W-:Y:S05]  /*1ee0*/  BSYNC B1 ;  /* 0x0000000000017941 */ /* 0x000fea0003800000 */
.L_x_4726:
        /* <DEDUP_REMOVED lines=11> */
.L_x_4729:
[----:B------:R-:W-:Y:S05]  /*1fa0*/  BSYNC B1 ;  /* 0x0000000000017941 */ /* 0x000fea0003800000 */
.L_x_4728:
        /* <DEDUP_REMOVED lines=11> */
.L_x_4731:
[----:B------:R-:W-:Y:S05]  /*2060*/  BSYNC B1 ;  /* 0x0000000000017941 */ /* 0x000fea0003800000 */
.L_x_4730:
        /* <DEDUP_REMOVED lines=11> */
.L_x_4733:
[----:B------:R-:W-:Y:S05]  /*2120*/  BSYNC B1 ;  /* 0x0000000000017941 */ /* 0x000fea0003800000 */
.L_x_4732:
        /* <DEDUP_REMOVED lines=16> */
.L_x_4735:
[----:B------:R-:W-:Y:S05]  /*2230*/  BSYNC B1 ;  /* 0x0000000000017941 */ /* 0x000fea0003800000 */
.L_x_4734:
        /* <DEDUP_REMOVED lines=49> */
.L_x_4719:
[----:B------:R-:W-:Y:S05]  /*2550*/  BSYNC B0 ;  /* 0x0000000000007941 */ /* 0x000fea0003800000 */
.L_x_4718:
        /* <DEDUP_REMOVED lines=16> */
.L_x_4739:
[----:B------:R-:W-:Y:S05]  /*2660*/  BSYNC B1 ;  /* 0x0000000000017941 */ /* 0x000fea0003800000 */
.L_x_4738:
        /* <DEDUP_REMOVED lines=11> */
.L_x_4741:
[----:B------:R-:W-:Y:S05]  /*2720*/  BSYNC B1 ;  /* 0x0000000000017941 */ /* 0x000fea0003800000 */
.L_x_4740:
        /* <DEDUP_REMOVED lines=11> */
.L_x_4743:
[----:B------:R-:W-:Y:S05]  /*27e0*/  BSYNC B1 ;  /* 0x0000000000017941 */ /* 0x000fea0003800000 */
.L_x_4742:
        /* <DEDUP_REMOVED lines=11> */
.L_x_4745:
[----:B------:R-:W-:Y:S05]  /*28a0*/  BSYNC B1 ;  /* 0x0000000000017941 */ /* 0x000fea0003800000 */
.L_x_4744:
        /* <DEDUP_REMOVED lines=11> */
.L_x_4747:
[----:B------:R-:W-:Y:S05]  /*2960*/  BSYNC B1 ;  /* 0x0000000000017941 */ /* 0x000fea0003800000 */
.L_x_4746:
        /* <DEDUP_REMOVED lines=11> */
.L_x_4749:
[----:B------:R-:W-:Y:S05]  /*2a20*/  BSYNC B1 ;  /* 0x0000000000017941 */ /* 0x000fea0003800000 */
.L_x_4748:
        /* <DEDUP_REMOVED lines=11> */
.L_x_4751:
[----:B------:R-:W-:Y:S05]  /*2ae0*/  BSYNC B1 ;  /* 0x0000000000017941 */ /* 0x000fea0003800000 */
.L_x_4750:
        /* <DEDUP_REMOVED lines=16> */
.L_x_4753:
[----:B------:R-:W-:Y:S05]  /*2bf0*/  BSYNC B1 ;  /* 0x0000000000017941 */ /* 0x000fea0003800000 */
.L_x_4752:
        /* <DEDUP_REMOVED lines=49> */
.L_x_4737:
[----:B------:R-:W-:Y:S05]  /*2f10*/  BSYNC B0 ;  /* 0x0000000000007941 */ /* 0x000fea0003800000 */
.L_x_4736:
[----:B------:R-:W-:Y:S01]  /*2f20*/  ISETP.NE.AND P5, PT, R186, RZ, PT ;  /* 0x000000ffba00720c */ /* 0x000fe20003fa5270 */
[----:B------:R-:W-:-:S12]  /*2f30*/  BSSY B0, `(.L_x_4754) ;  /* 0x0000099000007945 */ /* 0x000fd80003800000 */
[----:B------:R-:W-:Y:S05]  /*2f40*/  @!P5 BRA `(.L_x_4755) ;  /* 0x00000008005cd947 */ /* 0x000fea0003800000 */
[----:B------:R-:W1:Y:S01]  /*2f50*/  @!P2 LDC.64 R120, c[0x0][0x2c8] ;  /* 0x0000b200ff78ab82 */ /* 0x000e620000000a00 */
[----:B------:R-:W-:Y:S01]  /*2f60*/  BSSY B1, `(.L_x_4756) ;  /* 0x000000d000017945 */ /* 0x000fe20003800000 */
[----:B-1----:R-:W-:-:S04]  /*2f70*/  @!P2 ISETP.NE.U32.AND P5, PT, R120, RZ, PT ;  /* 0x000000ff7800a20c */ /* 0x002fc80003fa5070 */
[----:B------:R-:W-:-:S04]  /*2f80*/  @!P2 ISETP.NE.AND.EX P5, PT, R121, RZ, PT, P5 ;  /* 0x000000ff7900a20c */ /* 0x000fc80003fa5350 */
[----:B0-2---:R-:W-:Y:S01]  /*2f90*/  @!P2 FSEL R113, R8, RZ, P5 ;  /* 0x000000ff0871a208 */ /* 0x005fe20002800000 */
        /* <DEDUP_REMOVED lines=9> */
.L_x_4757:
[----:B------:R-:W-:Y:S05]  /*3030*/  BSYNC B1 ;  /* 0x0000000000017941 */ /* 0x000fea0003800000 */
.L_x_4756:
        /* <DEDUP_REMOVED lines=11> */
.L_x_4759:
[----:B------:R-:W-:Y:S05]  /*30f0*/  BSYNC B1 ;  /* 0x0000000000017941 */ /* 0x000fea0003800000 */
.L_x_4758:
        /* <DEDUP_REMOVED lines=11> */
.L_x_4761:
[----:B------:R-:W-:Y:S05]  /*31b0*/  BSYNC B1 ;  /* 0x0000000000017941 */ /* 0x000fea0003800000 */
.L_x_4760:
        /* <DEDUP_REMOVED lines=11> */
.L_x_4763:
[----:B------:R-:W-:Y:S05]  /*3270*/  BSYNC B1 ;  /* 0x0000000000017941 */ /* 0x000fea0003800000 */
.L_x_4762:
        /* <DEDUP_REMOVED lines=11> */
.L_x_4765:
[----:B------:R-:W-:Y:S05]  /*3330*/  BSYNC B1 ;  /* 0x0000000000017941 */ /* 0x000fea0003800000 */
.L_x_4764:
        /* <DEDUP_REMOVED lines=11> */
.L_x_4767:
[----:B------:R-:W-:Y:S05]  /*33f0*/  BSYNC B1 ;  /* 0x0000000000017941 */ /* 0x000fea0003800000 */
.L_x_4766:
        /* <DEDUP_REMOVED lines=11> */
.L_x_4769:
[----:B------:R-:W-:Y:S05]  /*34b0*/  BSYNC B1 ;  /* 0x0000000000017941 */ /* 0x000fea0003800000 */
.L_x_4768:
        /* <DEDUP_REMOVED lines=15> */
.L_x_4771:
[----:B------:R-:W-:Y:S05]  /*35b0*/  BSYNC B1 ;  /* 0x0000000000017941 */ /* 0x000fea0003800000 */
.L_x_4770:
[----:B------:R-:W0:Y:S01]  /*35c0*/  @P4 LDC R117, c[0x0][0x29c] ;  /* 0x0000a700ff754b82 */ /* 0x000e220000000800 */
[----:B------:R-:W-:Y:S01]  /*35d0*/  ISETP.NE.U32.AND P2, PT, R126, RZ, PT ;  /* 0x000000ff7e00720c */ /* 0x000fe20003f45070 */
[C---:B-1----:R-:W-:Y:S01]  /*35e0*/  @P4 FMUL.FTZ R114, R113.reuse, R112 ;  /* 0x0000007071724220 */ /* 0x042fe20000410000 */
[----:B------:R-:W-:Y:S02]  /*35f0*/  SEL R100, R113, R100, P5 ;  /* 0x0000006471647207 */ /* 0x000fe40002800000 */
[----:B------:R-:W-:Y:S02]  /*3600*/  ISETP.NE.AND.EX P2, PT, R127, RZ, PT, P2 ;  /* 0x000000ff7f00720c */ /* 0x000fe40003f45320 */
[----:B------:R-:W-:Y:S01]  /*3610*/  SEL R101, R116, R101, P5 ;  /* 0x0000006574657207 */ /* 0x000fe20002800000 */
[----:B------:R-:W1:Y:S01]  /*3620*/  @P4 LDC R120, c[0x0][0x29c] ;  /* 0x0000a700ff784b82 */ /* 0x000e620000000800 */
[----:B------:R-:W-:Y:S02]  /*3630*/  SEL R102, R119, R102, P5 ;  /* 0x0000006677667207 */ /* 0x000fe40002800000 */
[----:B------:R-:W-:-:S02]  /*3640*/  SEL R104, R123, R104, P5 ;  /* 0x000000687b687207 */ /* 0x000fc40002800000 */
[----:B------:R-:W-:Y:S02]  /*3650*/  SEL R106, R125, R106, P5 ;  /* 0x0000006a7d6a7207 */ /* 0x000fe40002800000 */
[----:B------:R-:W-:Y:S01]  /*3660*/  SEL R103, R122, R103, P5 ;  /* 0x000000677a677207 */ /* 0x000fe20002800000 */
[----:B------:R-:W2:Y:S01]  /*3670*/  @P4 LDC R126, c[0x0][0x29c] ;  /* 0x0000a700ff7e4b82 */ /* 0x000ea20000000800 */
        /* <DEDUP_REMOVED lines=24> */
[----:B-1----:R-:W-:Y:S01]  /*3800*/  @P4 FMUL.FTZ R124, R124, R127 ;  /* 0x0000007f7c7c4220 */ /* 0x002fe20000410000 */
[----:B------:R-:W-:-:S04]  /*3810*/  @P4 PRMT R109, R109, 0x5410, R122 ;  /* 0x000054106d6d4816 */ /* 0x000fc8000000007a */
[----:B------:R-:W-:Y:S01]  /*3820*/  @P4 F2FP.BF16.F32.PACK_AB R124, RZ, R124 ;  /* 0x0000007cff7c423e */ /* 0x000fe200000010ff */
[----:B--2---:R-:W-:-:S03]  /*3830*/  @P4 FMUL.FTZ R180, R180, R177 ;  /* 0x000000b1b4b44220 */ /* 0x004fc60000410000 */
        /* <DEDUP_REMOVED lines=8> */
.L_x_4755:
[----:B------:R-:W-:Y:S05]  /*38c0*/  BSYNC B0 ;  /* 0x0000000000007941 */ /* 0x000fea0003800000 */
.L_x_4754:
[----:B------:R-:W-:Y:S01]  /*38d0*/  VIADD R0, R0, UR10 ;  /* 0x0000000a00007c36 */ /* 0x000fe20008000000 */
[----:B------:R-:W-:-:S04]  /*38e0*/  SEL R177, RZ, 0x1, P3 ;  /* 0x00000001ffb17807 */ /* 0x000fc80001800000 */
[----:B------:R-:W-:-:S13]  /*38f0*/  ISETP.GE.AND P2, PT, R0, UR11, PT ;  /* 0x0000000b00007c0c */ /* 0x000fda000bf46270 */
[----:B------:R-:W-:Y:S05]  /*3900*/  @!P2 BRA `(.L_x_4772) ;  /* 0xffffffc800d8a947 */ /* 0x000fea000383ffff */
.L_x_4703:
        /* <DEDUP_REMOVED lines=16> */
.L_x_4774:
[----:B------:R-:W-:Y:S05]  /*3a10*/  BSYNC B0 ;  /* 0x0000000000007941 */ /* 0x000fea0003800000 */
.L_x_4773:
        /* <DEDUP_REMOVED lines=11> */
.L_x_4776:
[----:B------:R-:W-:Y:S05]  /*3ad0*/  BSYNC B0 ;  /* 0x0000000000007941 */ /* 0x000fea0003800000 */
.L_x_4775:
        /* <DEDUP_REMOVED lines=11> */
.L_x_4717:
[----:B---3--:R-:W-:Y:S01]  /*3b90*/  HFMA2.MMA R124, -RZ, RZ, 0, 9.5367431640625e-07 ;  /* 0x00000010ff7c7435 */ /* 0x008fe200000001ff */
[----:B------:R-:W-:Y:S01]  /*3ba0*/  MOV R125, R185 ;  /* 0x000000b9007d7202 */ /* 0x000fe20000000f00 */
[----:B-1----:R-:W-:Y:S01]  /*3bb0*/  IMAD.MOV.U32 R127, RZ, RZ, 0x1f ;  /* 0x0000001fff7f7424 */ /* 0x002fe200078e00ff */
[----:B------:R-:W-:-:S08]  /*3bc0*/  MOV R122, 0xffffffff ;  /* 0xffffffff007a7802 */ /* 0x000fd00000000f00 */
[----:B0----5:R-:W-:Y:S05]  /*3bd0*/  WARPSYNC.COLLECTIVE R122, `(.L_x_4777) ;  /* 0x000000007a087348 */ /* 0x021fea0003c00000 */
[----:B------:R1:W2:Y:S02]  /*3be0*/  SHFL.DOWN P5, R123, R125, R124, R127 ;  /* 0x0800007c7d7b7389 */ /* 0x0002a400000a007f */
[----:B012--5:R-:W-:Y:S01]  /*3bf0*/  ENDCOLLECTIVE ;  /* 0x000000000000791b */ /* 0x027fe20003800000 */
.L_x_4777:
[----:B------:R-:W-:Y:S02]  /*3c00*/  MOV R125, R182 ;  /* 0x000000b6007d7202 */ /* 0x000fe40000000f00 */
[----:B------:R-:W-:-:S07]  /*3c10*/  MOV R114, R123 ;  /* 0x0000007b00727202 */ /* 0x000fce0000000f00 */
[----:B------:R-:W-:Y:S05]  /*3c20*/  WARPSYNC.COLLECTIVE R122, `(.L_x_4778) ;  /* 0x000000007a087348 */ /* 0x000fea0003c00000 */
[----:B------:R0:W1:Y:S02]  /*3c30*/  SHFL.DOWN P5, R123, R125, R124, R127 ;  /* 0x0800007c7d7b7389 */ /* 0x00006400000a007f */
[----:B01----:R-:W-:Y:S01]  /*3c40*/  ENDCOLLECTIVE ;  /* 0x000000000000791b */ /* 0x003fe20003800000 */
.L_x_4778:
[----:B------:R-:W-:Y:S01]  /*3c50*/  FADD.FTZ R114, R114, R185 ;  /* 0x000000b972727221 */ /* 0x000fe20000010000 */
[----:B------:R-:W-:-:S03]  /*3c60*/  HFMA2.MMA R124, -RZ, RZ, 0, 4.76837158203125e-07 ;  /* 0x00000008ff7c7435 */ /* 0x000fc600000001ff */
[----:B------:R-:W-:Y:S01]  /*3c70*/  IMAD.MOV.U32 R125, RZ, RZ, R114 ;  /* 0x000000ffff7d7224 */ /* 0x000fe200078e0072 */
[----:B------:R-:W-:-:S07]  /*3c80*/  MOV R115, R123 ;  /* 0x0000007b00737202 */ /* 0x000fce0000000f00 */
[----:B------:R-:W-:Y:S05]  /*3c90*/  WARPSYNC.COLLECTIVE R122, `(.L_x_4779) ;  /* 0x000000007a087348 */ /* 0x000fea0003c00000 */
[----:B------:R0:W1:Y:S02]  /*3ca0*/  SHFL.DOWN P5, R123, R125, R124, R127 ;  /* 0x0800007c7d7b7389 */ /* 0x00006400000a007f */
[----:B01----:R-:W-:Y:S01]  /*3cb0*/  ENDCOLLECTIVE ;  /* 0x000000000000791b */ /* 0x003fe20003800000 */
.L_x_4779:
[----:B------:R-:W-:-:S05]  /*3cc0*/  FADD.FTZ R115, R115, R182 ;  /* 0x000000b673737221 */ /* 0x000fca0000010000 */
[----:B------:R-:W-:Y:S02]  /*3cd0*/  MOV R125, R115 ;  /* 0x00000073007d7202 */ /* 0x000fe40000000f00 */
[----:B------:R-:W-:-:S07]  /*3ce0*/  MOV R117, R123 ;  /* 0x0000007b00757202 */ /* 0x000fce0000000f00 */
[----:B------:R-:W-:Y:S05]  /*3cf0*/  WARPSYNC.COLLECTIVE R122, `(.L_x_4780) ;  /* 0x000000007a087348 */ /* 0x000fea0003c00000 */
[----:B------:R0:W1:Y:S02]  /*3d00*/  SHFL.DOWN P5, R123, R125, R124, R127 ;  /* 0x0800007c7d7b7389 */ /* 0x00006400000a007f */
[----:B01----:R-:W-:Y:S01]  /*3d10*/  ENDCOLLECTIVE ;  /* 0x000000000000791b */ /* 0x003fe20003800000 */
.L_x_4780:
[----:B------:R-:W-:Y:S01]  /*3d20*/  FADD.FTZ R117, R114, R117 ;  /* 0x0000007572757221 */ /* 0x000fe20000010000 */
[----:B------:R-:W-:-:S03]  /*3d30*/  HFMA2.MMA R124, -RZ, RZ, 0, 2.384185791015625e-07 ;  /* 0x00000004ff7c7435 */ /* 0x000fc600000001ff */
[----:B------:R-:W-:Y:S01]  /*3d40*/  IMAD.MOV.U32 R125, RZ, RZ, R117 ;  /* 0x000000ffff7d7224 */ /* 0x000fe200078e0075 */
[----:B------:R-:W-:-:S07]  /*3d50*/  MOV R116, R123 ;  /* 0x0000007b00747202 */ /* 0x000fce0000000f00 */
[----:B------:R-:W-:Y:S05]  /*3d60*/  WARPSYNC.COLLECTIVE R122, `(.L_x_4781) ;  /* 0x000000007a087348 */ /* 0x000fea0003c00000 */
[----:B------:R0:W1:Y:S02]  /*3d70*/  SHFL.DOWN P5, R123, R125, R124, R127 ;  /* 0x0800007c7d7b7389 */ /* 0x00006400000a007f */
[----:B01----:R-:W-:Y:S01]  /*3d80*/  ENDCOLLECTIVE ;  /* 0x000000000000791b */ /* 0x003fe20003800000 */
.L_x_4781:
[----:B------:R-:W-:-:S05]  /*3d90*/  FADD.FTZ R116, R115, R116 ;  /* 0x0000007473747221 */ /* 0x000fca0000010000 */
[----:B------:R-:W-:Y:S02]  /*3da0*/  MOV R125, R116 ;  /* 0x00000074007d7202 */ /* 0x000fe40000000f00 */
[----:B------:R-:W-:-:S07]  /*3db0*/  MOV R118, R123 ;  /* 0x0000007b00767202 */ /* 0x000fce0000000f00 */
[----:B------:R-:W-:Y:S05]  /*3dc0*/  WARPSYNC.COLLECTIVE R122, `(.L_x_4782) ;  /* 0x000000007a087348 */ /* 0x000fea0003c00000 */
[----:B------:R0:W1:Y:S02]  /*3dd0*/  SHFL.DOWN P5, R123, R125, R124, R127 ;  /* 0x0800007c7d7b7389 */ /* 0x00006400000a007f */
[----:B01----:R-:W-:Y:S01]  /*3de0*/  ENDCOLLECTIVE ;  /* 0x000000000000791b */ /* 0x003fe20003800000 */
.L_x_4782:
[----:B------:R-:W-:Y:S01]  /*3df0*/  FADD.FTZ R118, R117, R118 ;  /* 0x0000007675767221 */ /* 0x000fe20000010000 */
[----:B------:R-:W-:-:S03]  /*3e00*/  HFMA2.MMA R124, -RZ, RZ, 0, 1.1920928955078125e-07 ;  /* 0x00000002ff7c7435 */ /* 0x000fc600000001ff */
[----:B------:R-:W-:Y:S01]  /*3e10*/  IMAD.MOV.U32 R125, RZ, RZ, R118 ;  /* 0x000000ffff7d7224 */ /* 0x000fe200078e0076 */
[----:B------:R-:W-:-:S07]  /*3e20*/  MOV R119, R123 ;  /* 0x0000007b00777202 */ /* 0x000fce0000000f00 */
[----:B------:R-:W-:Y:S05]  /*3e30*/  WARPSYNC.COLLECTIVE R122, `(.L_x_4783) ;  /* 0x000000007a087348 */ /* 0x000fea0003c00000 */
[----:B------:R0:W1:Y:S02]  /*3e40*/  SHFL.DOWN P5, R123, R125, R124, R127 ;  /* 0x0800007c7d7b7389 */ /* 0x00006400000a007f */
[----:B01----:R-:W-:Y:S01]  /*3e50*/  ENDCOLLECTIVE ;  /* 0x000000000000791b */ /* 0x003fe20003800000 */
.L_x_4783:
[----:B------:R-:W-:-:S05]  /*3e60*/  FADD.FTZ R119, R116, R119 ;  /* 0x0000007774777221 */ /* 0x000fca0000010000 */
[----:B------:R-:W-:Y:S02]  /*3e70*/  MOV R125, R119 ;  /* 0x00000077007d7202 */ /* 0x000fe40000000f00 */
[----:B------:R-:W-:-:S07]  /*3e80*/  MOV R121, R123 ;  /* 0x0000007b00797202 */ /* 0x000fce0000000f00 */
[----:B------:R-:W-:Y:S05]  /*3e90*/  WARPSYNC.COLLECTIVE R122, `(.L_x_4784) ;  /* 0x000000007a087348 */ /* 0x000fea0003c00000 */
[----:B------:R0:W1:Y:S02]  /*3ea0*/  SHFL.DOWN P5, R123, R125, R124, R127 ;  /* 0x0800007c7d7b7389 */ /* 0x00006400000a007f */
[----:B01----:R-:W-:Y:S01]  /*3eb0*/  ENDCOLLECTIVE ;  /* 0x000000000000791b */ /* 0x003fe20003800000 */
.L_x_4784:
[----:B------:R-:W-:Y:S01]  /*3ec0*/  FADD.FTZ R121, R118, R121 ;  /* 0x0000007976797221 */ /* 0x000fe20000010000 */
[----:B------:R-:W-:-:S03]  /*3ed0*/  HFMA2.MMA R124, -RZ, RZ, 0, 5.9604644775390625e-08 ;  /* 0x00000001ff7c7435 */ /* 0x000fc600000001ff */
[----:B------:R-:W-:Y:S01]  /*3ee0*/  IMAD.MOV.U32 R125, RZ, RZ, R121 ;  /* 0x000000ffff7d7224 */ /* 0x000fe200078e0079 */
[----:B------:R-:W-:-:S07]  /*3ef0*/  MOV R120, R123 ;  /* 0x0000007b00787202 */ /* 0x000fce0000000f00 */
[----:B------:R-:W-:Y:S05]  /*3f00*/  WARPSYNC.COLLECTIVE R122, `(.L_x_4785) ;  /* 0x000000007a087348 */ /* 0x000fea0003c00000 */
[----:B------:R0:W1:Y:S02]  /*3f10*/  SHFL.DOWN P5, R123, R125, R124, R127 ;  /* 0x0800007c7d7b7389 */ /* 0x00006400000a007f */
[----:B01----:R-:W-:Y:S01]  /*3f20*/  ENDCOLLECTIVE ;  /* 0x000000000000791b */ /* 0x003fe20003800000 */
.L_x_4785:
[----:B------:R-:W-:-:S05]  /*3f30*/  FADD.FTZ R120, R119, R120 ;  /* 0x0000007877787221 */ /* 0x000fca0000010000 */
[----:B------:R-:W-:Y:S02]  /*3f40*/  MOV R125, R120 ;  /* 0x00000078007d7202 */ /* 0x000fe40000000f00 */
[----:B------:R-:W-:-:S07]  /*3f50*/  MOV R114, R123 ;  /* 0x0000007b00727202 */ /* 0x000fce0000000f00 */
[----:B------:R-:W-:Y:S05]  /*3f60*/  WARPSYNC.COLLECTIVE R122, `(.L_x_4786) ;  /* 0x000000007a087348 */ /* 0x000fea0003c00000 */
[----:B------:R0:W1:Y:S02]  /*3f70*/  SHFL.DOWN P5, R123, R125, R124, R127 ;  /* 0x0800007c7d7b7389 */ /* 0x00006400000a007f */
[----:B01----:R-:W-:Y:S01]  /*3f80*/  ENDCOLLECTIVE ;  /* 0x000000000000791b */ /* 0x003fe20003800000 */
.L_x_4786:
[----:B------:R-:W-:Y:S01]  /*3f90*/  MOV R115, R123 ;  /* 0x0000007b00737202 */ /* 0x000fe20000000f00 */
[----:B------:R-:W-:Y:S06]  /*3fa0*/  BRA `(.L_x_4787) ;  /* 0xffffffd800787947 */ /* 0x000fec000383ffff */
.L_x_4788:
        /* <DEDUP_REMOVED lines=13> */
.L_x_11341:


//--------------------- .text._ZN10layer_norm13ln_bwd_kernelINS_13Kernel_traitsIf13__nv_bfloat16fS2_fjLj3072ELj1ELj1ELj4ELj16ENS_18Kernel_traits_baseILj3072EfS2_fS2_fjLj128EEEEELb0ELb0ELb1ELb1EEEvNS_9BwdParamsE --------------------------
	.section	.text._ZN10layer_norm13ln_bwd_kernelINS_13Kernel_traitsIf13__nv_bfloat16fS2_fjLj3072ELj1ELj1ELj4ELj16ENS_18Kernel_traits_baseILj3072EfS2_fS2_fjLj128EEEEELb0ELb0ELb1ELb1EEEvNS_9BwdParamsE,"ax",@progbits
	.align	128
        .global         _ZN10layer_norm13ln_bwd_kernelINS_13Kernel_traitsIf13__nv_bfloat16fS2_fjLj3072ELj1ELj1ELj4ELj16ENS_18Kernel_traits_baseILj3072EfS2_fS2_fjLj128EEEEELb0ELb0ELb1ELb1EEEvNS_9BwdParamsE
        .type           _ZN10layer_norm13ln_bwd_kernelINS_13Kernel_traitsIf13__nv_bfloat16fS2_fjLj3072ELj1ELj1ELj4ELj16ENS_18Kernel_traits_baseILj3072EfS2_fS2_fjLj128EEEEELb0ELb0ELb1ELb1EEEvNS_9BwdParamsE,@function
        .size           _ZN10layer_norm13ln_bwd_kernelINS_13Kernel_traitsIf13__nv_bfloat16fS2_fjLj3072ELj1ELj1ELj4ELj16ENS_18Kernel_traits_baseILj3072EfS2_fS2_fjLj128EEEEELb0ELb0ELb1ELb1EEEvNS_9BwdParamsE,(.L_x_11342 - _ZN10layer_norm13ln_bwd_kernelINS_13Kernel_traitsIf13__nv_bfloat16fS2_fjLj3072ELj1ELj1ELj4ELj16ENS_18Kernel_traits_baseILj3072EfS2_fS2_fjLj128EEEEELb0ELb0ELb1ELb1EEEvNS_9BwdParamsE)
        .other          _ZN10layer_norm13ln_bwd_kernelINS_13Kernel_traitsIf13__nv_bfloat16fS2_fjLj3072ELj1ELj1ELj4ELj16ENS_18Kernel_traits_baseILj3072EfS2_fS2_fjLj128EEEEELb0ELb0ELb1ELb1EEEvNS_9BwdParamsE,@"STO_CUDA_ENTRY STV_DEFAULT"
_ZN10layer_norm13ln_bwd_kernelINS_13Kernel_traitsIf13__nv_bfloat16fS2_fjLj3072ELj1ELj1ELj4ELj16ENS_18Kernel_traits_baseILj3072EfS2_fS2_fjLj128EEEEELb0ELb0ELb1ELb1EEEvNS_9BwdParamsE:
.text._ZN10layer_norm13ln_bwd_kernelINS_13Kernel_traitsIf13__nv_bfloat16fS2_fjLj3072ELj1ELj1ELj4ELj16ENS_18Kernel_traits_baseILj3072EfS2_fS2_fjLj128EEEEELb0ELb0ELb1ELb1EEEvNS_9BwdParamsE:
        /* <DEDUP_REMOVED lines=37> */
.L_x_4789:
        /* <DEDUP_REMOVED lines=37> */
.L_x_4843:
[----:B0-----:R-:W0:Y:S08]  /*04a0*/  LDC.64 R114, c[0x0][0x288] ;  /* 0x0000a200ff727b82 */ /* 0x001e300000000a00 */
[----:B------:R-:W1:Y:S08]  /*04b0*/  LDC R130, c[0x0][0x218] ;  /* 0x00008600ff827b82 */ /* 0x000e700000000800 */
[----:B------:R-:W2:Y:S01]  /*04c0*/  LDC.64 R112, c[0x0][0x258] ;  /* 0x00009600ff707b82 */ /* 0x000ea20000000a00 */
[----:B0-----:R-:W-:-:S07]  /*04d0*/  IMAD.WIDE R114, R123, 0x4, R114 ;  /* 0x000000047b727825 */ /* 0x001fce00078e0272 */
[----:B------:R-:W0:Y:S01]  /*04e0*/  LDC.64 R116, c[0x0][0x280] ;  /* 0x0000a000ff747b82 */ /* 0x000e220000000a00 */
[----:B------:R3:W4:Y:S07]  /*04f0*/  LDG.E R175, desc[UR4][R114.64] ;  /* 0x0000000472af7981 */ /* 0x00072e000c1e1900 */
[----:B------:R-:W3:Y:S01]  /*0500*/  LDC.64 R180, c[0x0][0x2c8] ;  /* 0x0000b200ffb47b82 */ /* 0x000ee20000000a00 */
[----:B-1----:R-:W-:Y:S01]  /*0510*/  IMAD R0, R123, R130, RZ ;  /* 0x000000827b007224 */ /* 0x002fe200078e02ff */
[----:B------:R-:W-:-:S04]  /*0520*/  LOP3.LUT R126, R124, 0x7f, RZ, 0xc0, !PT ;  /* 0x0000007f7c7e7812 */ /* 0x000fc800078ec0ff */
[----:B------:R-:W-:Y:S01]  /*0530*/  SHF.R.S32.HI R119, RZ, 0x1f, R0 ;  /* 0x0000001fff777819 */ /* 0x000fe20000011400 */
[----:B--2---:R-:W-:-:S03]  /*0540*/  IMAD.WIDE R112, R123, 0x4, R112 ;  /* 0x000000047b707825 */ /* 0x004fc600078e0270 */
[----:B------:R-:W-:Y:S01]  /*0550*/  LEA.HI R119, R119, R0, RZ, 0x3 ;  /* 0x0000000077777211 */ /* 0x000fe200078f18ff */
[----:B------:R-:W-:Y:S01]  /*0560*/  BSSY B0, `(.L_x_4791) ;  /* 0x000010f000007945 */ /* 0x000fe20003800000 */
[----:B-----5:R1:W5:Y:S02]  /*0570*/  LDG.E R121, desc[UR4][R112.64] ;  /* 0x0000000470797981 */ /* 0x020364000c1e1900 */
[----:B------:R-:W-:Y:S01]  /*0580*/  LEA.HI.SX32 R127, R119, R126, 0x1d ;  /* 0x0000007e777f7211 */ /* 0x000fe200078feaff */
[----:B0-----:R-:W-:-:S03]  /*0590*/  IMAD.WIDE R116, R123, 0x4, R116 ;  /* 0x000000047b747825 */ /* 0x001fc600078e0274 */
[C---:B------:R-:W-:Y:S01]  /*05a0*/  IADD3 R125, R127.reuse, 0x80, RZ ;  /* 0x000000807f7d7810 */ /* 0x040fe20007ffe0ff */
[----:B------:R-:W-:Y:S01]  /*05b0*/  VIADD R120, R127, 0x100 ;  /* 0x000001007f787836 */ /* 0x000fe20000000000 */
[----:B------:R0:W5:Y:S03]  /*05c0*/  LDG.E R128, desc[UR4][R116.64] ;  /* 0x0000000474807981 */ /* 0x000166000c1e1900 */
[----:B---3--:R-:W-:-:S04]  /*05d0*/  IMAD.WIDE.U32 R114, R125, 0x20, R180 ;  /* 0x000000207d727825 */ /* 0x008fc800078e00b4 */
[----:B-1----:R-:W-:-:S04]  /*05e0*/  IMAD.WIDE.U32 R112, R120, 0x20, R180 ;  /* 0x0000002078707825 */ /* 0x002fc800078e00b4 */
[----:B0-----:R-:W-:Y:S01]  /*05f0*/  IMAD.WIDE.U32 R116, R127, 0x20, R180 ;  /* 0x000000207f747825 */ /* 0x001fe200078e00b4 */
[----:B----4-:R-:W-:-:S13]  /*0600*/  ISETP.GT.AND P3, PT, R175, RZ, PT ;  /* 0x000000ffaf00720c */ /* 0x010fda0003f64270 */
        /* <DEDUP_REMOVED lines=14> */
[----:B------:R-:W-:Y:S01]  /*06f0*/  IMAD.MOV.U32 R175, RZ, RZ, RZ ;  /* 0x000000ffffaf7224 */ /* 0x000fe200078e00ff */
[----:B------:R-:W-:Y:S01]  /*0700*/  MOV R119, RZ ;  /* 0x000000ff00777202 */ /* 0x000fe20000000f00 */
[----:B------:R-:W-:Y:S06]  /*0710*/  BRA `(.L_x_4793) ;  /* 0x0000000c00cc7947 */ /* 0x000fec0003800000 */
.L_x_4792:
        /* <DEDUP_REMOVED lines=8> */
[----:B0-----:R-:W-:-:S03]  /*07a0*/  IMAD.WIDE R2, R123, 0x4, R2 ;  /* 0x000000047b027825 */ /* 0x001fc600078e0202 */
[----:B------:R-:W-:-:S03]  /*07b0*/  IADD3 R149, R119, 0x80, RZ ;  /* 0x0000008077957810 */ /* 0x000fc60007ffe0ff */
[----:B------:R0:W3:Y:S01]  /*07c0*/  LDG.E R3, desc[UR4][R2.64] ;  /* 0x0000000402037981 */ /* 0x0000e2000c1e1900 */
[C---:B-1----:R-:W-:Y:S01]  /*07d0*/  IMAD.WIDE.U32 R132, R119.reuse, 0x10, R160 ;  /* 0x0000001077847825 */ /* 0x042fe200078e00a0 */
[----:B------:R-:W-:-:S03]  /*07e0*/  IADD3 R119, R119, 0x100, RZ ;  /* 0x0000010077777810 */ /* 0x000fc60007ffe0ff */
[----:B------:R-:W-:Y:S02]  /*07f0*/  IMAD.WIDE.U32 R148, R149, 0x10, R160 ;  /* 0x0000001095947825 */ /* 0x000fe400078e00a0 */
[----:B------:R-:W4:Y:S02]  /*0800*/  LDG.E.128 R132, desc[UR4][R132.64] ;  /* 0x0000000484847981 */ /* 0x000f24000c1e1d00 */
[--C-:B--2---:R-:W-:Y:S02]  /*0810*/  IMAD.WIDE.U32 R168, R127, 0x20, R172.reuse ;  /* 0x000000207fa87825 */ /* 0x104fe400078e00ac */
[----:B------:R-:W2:Y:S02]  /*0820*/  LDG.E.128 R148, desc[UR4][R148.64] ;  /* 0x0000000494947981 */ /* 0x000ea4000c1e1d00 */
[--C-:B------:R-:W-:Y:S02]  /*0830*/  IMAD.WIDE.U32 R170, R125, 0x20, R172.reuse ;  /* 0x000000207daa7825 */ /* 0x100fe400078e00ac */
[----:B------:R-:W2:Y:S02]  /*0840*/  LDG.E.128 R144, desc[UR4][R168.64] ;  /* 0x00000004a8907981 */ /* 0x000ea4000c1e1d00 */
[----:B------:R-:W-:-:S02]  /*0850*/  IMAD.WIDE.U32 R172, R120, 0x20, R172 ;  /* 0x0000002078ac7825 */ /* 0x000fc400078e00ac */
[----:B------:R-:W2:Y:S02]  /*0860*/  LDG.E.128 R152, desc[UR4][R170.64+0x10] ;  /* 0x00001004aa987981 */ /* 0x000ea4000c1e1d00 */
[----:B------:R-:W-:Y:S02]  /*0870*/  IMAD.WIDE.U32 R160, R119, 0x10, R160 ;  /* 0x0000001077a07825 */ /* 0x000fe400078e00a0 */
[----:B------:R-:W2:Y:S04]  /*0880*/  LDG.E.128 R164, desc[UR4][R172.64] ;  /* 0x00000004aca47981 */ /* 0x000ea8000c1e1d00 */
[----:B------:R-:W2:Y:S04]  /*0890*/  LDG.E.128 R140, desc[UR4][R170.64] ;  /* 0x00000004aa8c7981 */ /* 0x000ea8000c1e1d00 */
[----:B------:R-:W2:Y:S04]  /*08a0*/  LDG.E.128 R160, desc[UR4][R160.64] ;  /* 0x00000004a0a07981 */ /* 0x000ea8000c1e1d00 */
[----:B------:R-:W2:Y:S04]  /*08b0*/  LDG.E.128 R136, desc[UR4][R168.64+0x10] ;  /* 0x00001004a8887981 */ /* 0x000ea8000c1e1d00 */
[----:B------:R-:W2:Y:S01]  /*08c0*/  LDG.E.128 R156, desc[UR4][R172.64+0x10] ;  /* 0x00001004ac9c7981 */ /* 0x000ea2000c1e1d00 */
[----:B0-----:R-:W-:Y:S01]  /*08d0*/  IMAD.U32 R2, RZ, RZ, UR14 ;  /* 0x0000000eff027e24 */ /* 0x001fe2000f8e00ff */
        /* <DEDUP_REMOVED lines=10> */
[----:B---3--:R-:W-:Y:S02]  /*0980*/  FSEL R3, R3, RZ, !P0 ;  /* 0x000000ff03037208 */ /* 0x008fe40004000000 */
[C---:B----4-:R-:W-:Y:S02]  /*0990*/  PRMT R116, R132.reuse, 0x7632, R116 ;  /* 0x0000763284747816 */ /* 0x050fe40000000074 */
[----:B------:R-:W-:Y:S02]  /*09a0*/  SHF.L.U32 R117, R132, 0x10, RZ ;  /* 0x0000001084757819 */ /* 0x000fe400000006ff */
[C---:B--2---:R-:W-:Y:S01]  /*09b0*/  PRMT R177, R148.reuse, 0x7632, R177 ;  /* 0x0000763294b17816 */ /* 0x044fe200000000b1 */
[C---:B------:R-:W-:Y:S01]  /*09c0*/  FADD.FTZ R168, -R3.reuse, R145 ;  /* 0x0000009103a87221 */ /* 0x040fe20000010100 */
[C---:B------:R-:W-:Y:S01]  /*09d0*/  FADD.FTZ R144, -R3.reuse, R144 ;  /* 0x0000009003907221 */ /* 0x040fe20000010100 */
[C---:B------:R-:W-:Y:S01]  /*09e0*/  FADD.FTZ R154, -R3.reuse, R154 ;  /* 0x0000009a039a7221 */ /* 0x040fe20000010100 */
[----:B------:R-:W-:Y:S01]  /*09f0*/  SHF.L.U32 R179, R148, 0x10, RZ ;  /* 0x0000001094b37819 */ /* 0x000fe200000006ff */
[C---:B------:R-:W-:Y:S01]  /*0a00*/  FADD.FTZ R146, -R3.reuse, R146 ;  /* 0x0000009203927221 */ /* 0x040fe20000010100 */
[C---:B------:R-:W-:Y:S01]  /*0a10*/  PRMT R183, R150.reuse, 0x7632, R183 ;  /* 0x0000763296b77816 */ /* 0x040fe200000000b7 */
[C---:B------:R-:W-:Y:S01]  /*0a20*/  FADD.FTZ R186, -R3.reuse, R165 ;  /* 0x000000a503ba7221 */ /* 0x040fe20000010100 */
[C---:B------:R-:W-:Y:S01]  /*0a30*/  FADD.FTZ R190, -R3.reuse, R167 ;  /* 0x000000a703be7221 */ /* 0x040fe20000010100 */
[----:B------:R-:W-:Y:S01]  /*0a40*/  SHF.L.U32 R185, R150, 0x10, RZ ;  /* 0x0000001096b97819 */ /* 0x000fe200000006ff */
[C---:B------:R-:W-:Y:S01]  /*0a50*/  FADD.FTZ R170, -R3.reuse, R147 ;  /* 0x0000009303aa7221 */ /* 0x040fe20000010100 */
[C---:B------:R-:W-:Y:S01]  /*0a60*/  FADD.FTZ R178, -R3.reuse, R141 ;  /* 0x0000008d03b27221 */ /* 0x040fe20000010100 */
[----:B------:R-:W-:Y:S01]  /*0a70*/  SHF.L.U32 R116, R116, 0x10, RZ ;  /* 0x0000001074747819 */ /* 0x000fe200000006ff */
[C---:B------:R-:W-:Y:S01]  /*0a80*/  FADD.FTZ R140, -R3.reuse, R140 ;  /* 0x0000008c038c7221 */ /* 0x040fe20000010100 */
[----:B------:R-:W-:Y:S01]  /*0a90*/  FADD.FTZ R142, -R3, R142 ;  /* 0x0000008e038e7221 */ /* 0x000fe20000010100 */
[C---:B------:R-:W-:Y:S01]  /*0aa0*/  PRMT R165, R160.reuse, 0x7632, R165 ;  /* 0x00007632a0a57816 */ /* 0x040fe200000000a5 */
[----:B------:R-:W-:-:S02]  /*0ab0*/  IMAD.U32 R167, R160, 0x10000, RZ ;  /* 0x00010000a0a77824 */ /* 0x000fc400078e00ff */
        /* <DEDUP_REMOVED lines=13> */
[----:B0-----:R-:W-:Y:S01]  /*0b90*/  FADD.FTZ R112, -R3, R159 ;  /* 0x0000009f03707221 */ /* 0x001fe20000010100 */
[C---:B-----5:R-:W-:Y:S01]  /*0ba0*/  FMUL.FTZ R132, R121.reuse, R168 ;  /* 0x000000a879847220 */ /* 0x060fe20000410000 */
[C---:B------:R-:W-:Y:S01]  /*0bb0*/  FMUL.FTZ R141, R121.reuse, R154 ;  /* 0x0000009a798d7220 */ /* 0x040fe20000410000 */
[----:B------:R-:W-:Y:S01]  /*0bc0*/  FMUL.FTZ R3, R121, R144 ;  /* 0x0000009079037220 */ /* 0x000fe20000410000 */
[-C--:B------:R-:W-:Y:S01]  /*0bd0*/  FMUL.FTZ R154, R48, R117.reuse ;  /* 0x00000075309a7220 */ /* 0x080fe20000410000 */
[----:B------:R-:W-:Y:S01]  /*0be0*/  PRMT R119, R133, 0x7632, R119 ;  /* 0x0000763285777816 */ /* 0x000fe20000000077 */
[-C--:B------:R-:W-:Y:S01]  /*0bf0*/  FFMA.FTZ R53, R132, R116.reuse, R53 ;  /* 0x0000007484357223 */ /* 0x080fe20000010035 */
[----:B------:R-:W-:Y:S01]  /*0c00*/  PRMT R184, R151, 0x7632, R184 ;  /* 0x0000763297b87816 */ /* 0x000fe200000000b8 */
[----:B------:R-:W-:Y:S01]  /*0c10*/  FADD.FTZ R97, R97, R116 ;  /* 0x0000007461617221 */ /* 0x000fe20000010000 */
[----:B------:R-:W-:Y:S01]  /*0c20*/  SHF.L.U32 R187, R151, 0x10, RZ ;  /* 0x0000001097bb7819 */ /* 0x000fe200000006ff */
[----:B------:R-:W-:Y:S01]  /*0c30*/  FMUL.FTZ R151, R49, R116 ;  /* 0x0000007431977220 */ /* 0x000fe20000410000 */
[----:B------:R-:W-:Y:S01]  /*0c40*/  SHF.L.U32 R169, R133, 0x10, RZ ;  /* 0x0000001085a97819 */ /* 0x000fe200000006ff */
[C---:B------:R-:W-:Y:S01]  /*0c50*/  FFMA.FTZ R52, R3.reuse, R117, R52 ;  /* 0x0000007503347223 */ /* 0x040fe20000010034 */
[----:B------:R-:W-:Y:S01]  /*0c60*/  FADD.FTZ R96, R96, R117 ;  /* 0x0000007560607221 */ /* 0x000fe20000010000 */
[----:B------:R-:W-:Y:S01]  /*0c70*/  FADD.FTZ R116, RZ, R154 ;  /* 0x0000009aff747221 */ /* 0x000fe20000010000 */
[----:B------:R-:W-:Y:S01]  /*0c80*/  FFMA.FTZ R117, R3, R154, RZ ;  /* 0x0000009a03757223 */ /* 0x000fe200000100ff */
[C---:B------:R-:W-:Y:S01]  /*0c90*/  PRMT R189, R162.reuse, 0x7632, R189 ;  /* 0x00007632a2bd7816 */ /* 0x040fe200000000bd */
[----:B------:R-:W-:Y:S01]  /*0ca0*/  FMUL.FTZ R147, R121, R156 ;  /* 0x0000009c79937220 */ /* 0x000fe20000410000 */
[----:B------:R-:W-:Y:S01]  /*0cb0*/  SHF.L.U32 R115, R162, 0x10, RZ ;  /* 0x00000010a2737819 */ /* 0x000fe200000006ff */
[----:B------:R-:W-:-:S02]  /*0cc0*/  IMAD.U32 R162, R119, 0x10000, RZ ;  /* 0x0001000077a27824 */ /* 0x000fc400078e00ff */
[----:B------:R-:W-:Y:S01]  /*0cd0*/  FMUL.FTZ R156, R50, R169 ;  /* 0x000000a9329c7220 */ /* 0x000fe20000410000 */
[----:B------:R-:W-:Y:S01]  /*0ce0*/  FADD.FTZ R119, R116, R151 ;  /* 0x0000009774777221 */ /* 0x000fe20000010000 */
[C---:B------:R-:W-:Y:S01]  /*0cf0*/  FMUL.FTZ R129, R121.reuse, R146 ;  /* 0x0000009279817220 */ /* 0x040fe20000410000 */
[----:B------:R-:W-:Y:S01]  /*0d00*/  FFMA.FTZ R116, R132, R151, R117 ;  /* 0x0000009784747223 */ /* 0x000fe20000010075 */
[C---:B------:R-:W-:Y:S02]  /*0d10*/  PRMT R171, R134.reuse, 0x7632, R171 ;  /* 0x0000763286ab7816 */ /* 0x040fe400000000ab */
        /* <DEDUP_REMOVED lines=9> */
[----:B------:R-:W-:Y:S01]  /*0db0*/  SHF.L.U32 R164, R171, 0x10, RZ ;  /* 0x00000010aba47819 */ /* 0x000fe200000006ff */
[----:B------:R-:W-:Y:S01]  /*0dc0*/  FMUL.FTZ R158, R44, R173 ;  /* 0x000000ad2c9e7220 */ /* 0x000fe20000410000 */
[----:B------:R-:W-:Y:S01]  /*0dd0*/  FADD.FTZ R119, R170, R153 ;  /* 0x00000099aa777221 */ /* 0x000fe20000010000 */
[----:B------:R-:W-:Y:S01]  /*0de0*/  FMUL.FTZ R131, R121, R136 ;  /* 0x0000008879837220 */ /* 0x000fe20000410000 */
[----:B------:R-:W-:Y:S01]  /*0df0*/  FFMA.FTZ R116, R134, R153, R117 ;  /* 0x0000009986747223 */ /* 0x000fe20000010075 */
[----:B------:R-:W-:Y:S01]  /*0e00*/  PRMT R174, R135, 0x7632, R174 ;  /* 0x0000763287ae7816 */ /* 0x000fe200000000ae */
[----:B------:R-:W-:Y:S01]  /*0e10*/  FMUL.FTZ R136, R121, R172 ;  /* 0x000000ac79887220 */ /* 0x000fe20000410000 */
[----:B------:R-:W-:-:S02]  /*0e20*/  IMAD.U32 R175, R135, 0x10000, RZ ;  /* 0x0001000087af7824 */ /* 0x000fc400078e00ff */
[----:B------:R-:W-:Y:S01]  /*0e30*/  FMUL.FTZ R155, R45, R164 ;  /* 0x000000a42d9b7220 */ /* 0x000fe20000410000 */
[----:B------:R-:W-:Y:S01]  /*0e40*/  FADD.FTZ R172, R119, R158 ;  /* 0x0000009e77ac7221 */ /* 0x000fe20000010000 */
[----:B------:R-:W-:Y:S01]  /*0e50*/  FFMA.FTZ R117, R131, R158, R116 ;  /* 0x0000009e83757223 */ /* 0x000fe20000010074 */
[C---:B------:R-:W-:Y:S01]  /*0e60*/  FMUL.FTZ R133, R121.reuse, R138 ;  /* 0x0000008a79857220 */ /* 0x040fe20000410000 */
        /* <DEDUP_REMOVED lines=21> */
[----:B------:R-:W-:Y:S01]  /*0fc0*/  PRMT R188, R161, 0x7632, R188 ;  /* 0x00007632a1bc7816 */ /* 0x000fe200000000bc */
[----:B------:R-:W-:Y:S01]  /*0fd0*/  FMUL.FTZ R140, R121, R178 ;  /* 0x000000b2798c7220 */ /* 0x000fe20000410000 */
[----:B------:R-:W-:Y:S01]  /*0fe0*/  FFMA.FTZ R117, R135, R162, R174 ;  /* 0x000000a287757223 */ /* 0x000fe200000100ae */
[----:B------:R-:W-:Y:S01]  /*0ff0*/  SHF.L.U32 R161, R161, 0x10, RZ ;  /* 0x00000010a1a17819 */ /* 0x000fe200000006ff */
        /* <DEDUP_REMOVED lines=19> */
[C---:B------:R-:W-:Y:S02]  /*1130*/  PRMT R114, R163.reuse, 0x7632, R114 ;  /* 0x00007632a3727816 */ /* 0x040fe40000000072 */
[----:B------:R-:W-:Y:S01]  /*1140*/  SHF.L.U32 R113, R163, 0x10, RZ ;  /* 0x00000010a3717819 */ /* 0x000fe200000006ff */
[----:B------:R-:W-:Y:S01]  /*1150*/  FMUL.FTZ R163, R37, R178 ;  /* 0x000000b225a37220 */ /* 0x000fe20000410000 */
[----:B------:R-:W-:Y:S01]  /*1160*/  FADD.FTZ R174, R119, R166 ;  /* 0x000000a677ae7221 */ /* 0x000fe20000010000 */
[----:B------:R-:W-:Y:S01]  /*1170*/  FMUL.FTZ R144, R121, R148 ;  /* 0x0000009479907220 */ /* 0x000fe20000410000 */
[----:B------:R-:W-:Y:S01]  /*1180*/  FFMA.FTZ R117, R139, R166, R116 ;  /* 0x000000a68b757223 */ /* 0x000fe20000010074 */
[----:B------:R-:W-:Y:S01]  /*1190*/  SHF.L.U32 R184, R184, 0x10, RZ ;  /* 0x00000010b8b87819 */ /* 0x000fe200000006ff */
[----:B------:R-:W-:Y:S01]  /*11a0*/  FMUL.FTZ R168, R38, R187 ;  /* 0x000000bb26a87220 */ /* 0x000fe20000410000 */
[----:B------:R-:W-:Y:S01]  /*11b0*/  FADD.FTZ R119, R174, R163 ;  /* 0x000000a3ae777221 */ /* 0x000fe20000010000 */
[----:B------:R-:W-:Y:S01]  /*11c0*/  FFMA.FTZ R116, R144, R163, R117 ;  /* 0x000000a390747223 */ /* 0x000fe20000010075 */
[----:B------:R-:W-:Y:S01]  /*11d0*/  SHF.L.U32 R182, R165, 0x10, RZ ;  /* 0x00000010a5b67819 */ /* 0x000fe200000006ff */
[----:B------:R-:W-:Y:S01]  /*11e0*/  FFMA.FTZ R61, R140, R176, R61 ;  /* 0x000000b08c3d7223 */ /* 0x000fe2000001003d */
[----:B------:R-:W-:Y:S01]  /*11f0*/  FADD.FTZ R89, R89, R176 ;  /* 0x000000b059597221 */ /* 0x000fe20000010000 */
        /* <DEDUP_REMOVED lines=10> */
[----:B------:R-:W-:Y:S01]  /*12a0*/  FFMA.FTZ R68, R143, R167, R68 ;  /* 0x000000a78f447223 */ /* 0x000fe20000010044 */
[----:B------:R-:W-:Y:S01]  /*12b0*/  FADD.FTZ R80, R80, R167 ;  /* 0x000000a750507221 */ /* 0x000fe20000010000 */
[----:B------:R-:W-:Y:S01]  /*12c0*/  FADD.FTZ R116, R115, R170 ;  /* 0x000000aa73747221 */ /* 0x000fe20000010000 */
[----:B------:R-:W-:Y:S01]  /*12d0*/  FMUL.FTZ R148, R121, R186 ;  /* 0x000000ba79947220 */ /* 0x000fe20000410000 */
[----:B------:R-:W-:Y:S01]  /*12e0*/  FMUL.FTZ R167, R33, R182 ;  /* 0x000000b621a77220 */ /* 0x000fe20000410000 */
[----:B------:R-:W-:Y:S01]  /*12f0*/  FFMA.FTZ R115, R143, R170, R176 ;  /* 0x000000aa8f737223 */ /* 0x000fe200000100b0 */
[----:B------:R-:W-:Y:S01]  /*1300*/  FFMA.FTZ R63, R142, R180, R63 ;  /* 0x000000b48e3f7223 */ /* 0x000fe2000001003f */
[----:B------:R-:W-:Y:S01]  /*1310*/  FADD.FTZ R91, R91, R180 ;  /* 0x000000b45b5b7221 */ /* 0x000fe20000010000 */
[----:B------:R-:W-:Y:S01]  /*1320*/  SHF.L.U32 R188, R188, 0x10, RZ ;  /* 0x00000010bcbc7819 */ /* 0x000fe200000006ff */
[----:B------:R-:W-:Y:S01]  /*1330*/  FADD.FTZ R117, R116, R167 ;  /* 0x000000a774757221 */ /* 0x000fe20000010000 */
[----:B------:R-:W-:Y:S01]  /*1340*/  SHF.L.U32 R180, R114, 0x10, RZ ;  /* 0x0000001072b47819 */ /* 0x000fe200000006ff */
[----:B------:R-:W-:Y:S01]  /*1350*/  FFMA.FTZ R114, R148, R167, R115 ;  /* 0x000000a794727223 */ /* 0x000fe20000010073 */
[----:B------:R-:W-:Y:S01]  /*1360*/  FFMA.FTZ R54, R129, R169, R54 ;  /* 0x000000a981367223 */ /* 0x000fe20000010036 */
[----:B------:R-:W-:Y:S01]  /*1370*/  FADD.FTZ R98, R98, R169 ;  /* 0x000000a962627221 */ /* 0x000fe20000010000 */
[----:B------:R-:W-:Y:S01]  /*1380*/  FMUL.FTZ R150, R121, R190 ;  /* 0x000000be79967220 */ /* 0x000fe20000410000 */
        /* <DEDUP_REMOVED lines=44> */
.L_x_4793:
[----:B------:R-:W-:Y:S05]  /*1650*/  BSYNC B0 ;  /* 0x0000000000007941 */ /* 0x000fea0003800000 */
.L_x_4791:
        /* <DEDUP_REMOVED lines=25> */
.L_x_4854:
        /* <DEDUP_REMOVED lines=8> */
[----:B-----5:R-:W-:-:S02]  /*1870*/  ISETP.GE.AND P5, PT, R128, 0x1, PT ;  /* 0x000000018000780c */ /* 0x020fc40003fa6270 */
[----:B------:R-:W-:Y:S02]  /*1880*/  ISETP.NE.AND P6, PT, R122, RZ, PT ;  /* 0x000000ff7a00720c */ /* 0x000fe40003fc5270 */
[C---:B------:R-:W-:Y:S02]  /*1890*/  @!P3 ISETP.NE.U32.AND P2, PT, R2.reuse, RZ, PT ;  /* 0x000000ff0200b20c */ /* 0x040fe40003f45070 */
[----:B------:R-:W-:Y:S02]  /*18a0*/  @!P3 ISETP.NE.U32.AND P1, PT, R2, RZ, PT ;  /* 0x000000ff0200b20c */ /* 0x000fe40003f25070 */
[C---:B------:R-:W-:Y:S02]  /*18b0*/  @!P3 ISETP.NE.AND.EX P2, PT, R0.reuse, RZ, PT, P2 ;  /* 0x000000ff0000b20c */ /* 0x040fe40003f45320 */
[----:B------:R-:W-:-:S03]  /*18c0*/  @!P3 ISETP.NE.AND.EX P1, PT, R0, RZ, PT, P1 ;  /* 0x000000ff0000b20c */ /* 0x000fc60003f25310 */
[----:B------:R-:W-:Y:S01]  /*18d0*/  @P5 IADD3 R181, R128, -0x1, RZ ;  /* 0xffffffff80b55810 */ /* 0x000fe20007ffe0ff */
[----:B------:R-:W1:Y:S04]  /*18e0*/  @P5 LDC R184, c[0x0][0x29c] ;  /* 0x0000a700ffb85b82 */ /* 0x000e680000000800 */
[----:B------:R-:W-:Y:S01]  /*18f0*/  @P5 IMAD R130, R181, R130, RZ ;  /* 0x00000082b5825224 */ /* 0x000fe200078e02ff */
[----:B---3--:R-:W-:-:S03]  /*1900*/  LEA R115, R118, R115, 0x18 ;  /* 0x0000007376737211 */ /* 0x008fc600078ec0ff */
        /* <DEDUP_REMOVED lines=8> */
[----:B---3--:R-:W3:Y:S08]  /*1990*/  @P5 LDC R182, c[0x0][0x29c] ;  /* 0x0000a700ffb65b82 */ /* 0x008ef00000000800 */
[----:B------:R-:W1:Y:S01]  /*19a0*/  @P5 LDC R183, c[0x0][0x29c] ;  /* 0x0000a700ffb75b82 */ /* 0x000e620000000800 */
[----:B------:R-:W2:Y:S04]  /*19b0*/  LDS.128 R112, [R179+0x3000] ;  /* 0x00300000b3707984 */ /* 0x000ea80000000c00 */
[----:B0-----:R0:W4:Y:S03]  /*19c0*/  LDS.128 R116, [R179+0x3010] ;  /* 0x00301000b3747984 */ /* 0x0011260000000c00 */
[----:B------:R-:W1:Y:S08]  /*19d0*/  @P5 LDC R188, c[0x0][0x29c] ;  /* 0x0000a700ffbc5b82 */ /* 0x000e700000000800 */
[----:B0-----:R-:W0:Y:S08]  /*19e0*/  @P5 LDC R179, c[0x0][0x29c] ;  /* 0x0000a700ffb35b82 */ /* 0x001e300000000800 */
[----:B------:R-:W0:Y:S08]  /*19f0*/  @P5 LDC R187, c[0x0][0x29c] ;  /* 0x0000a700ffbb5b82 */ /* 0x000e300000000800 */
[----:B------:R-:W0:Y:S01]  /*1a00*/  @P5 LDC.64 R180, c[0x0][0x2f8] ;  /* 0x0000be00ffb45b82 */ /* 0x000e220000000a00 */
[----:B--2---:R-:W-:Y:S01]  /*1a10*/  FADD.FTZ R175, RZ, R112 ;  /* 0x00000070ffaf7221 */ /* 0x004fe20000010000 */
[----:B------:R-:W-:-:S03]  /*1a20*/  FADD.FTZ R112, RZ, R113 ;  /* 0x00000071ff707221 */ /* 0x000fc60000010000 */
[----:B------:R-:W-:Y:S01]  /*1a30*/  FADD.FTZ R175, R114, R175 ;  /* 0x000000af72af7221 */ /* 0x000fe20000010000 */
[----:B------:R-:W-:Y:S01]  /*1a40*/  FADD.FTZ R114, R115, R112 ;  /* 0x0000007073727221 */ /* 0x000fe20000010000 */
[----:B------:R-:W-:Y:S01]  /*1a50*/  @P5 SHF.R.S32.HI R115, RZ, 0x1f, R130 ;  /* 0x0000001fff735819 */ /* 0x000fe20000011482 */
[----:B------:R-:W2:Y:S01]  /*1a60*/  @P0 LDC.64 R112, c[0x0][0x308] ;  /* 0x0000c200ff700b82 */ /* 0x000ea20000000a00 */
[----:B----4-:R-:W-:Y:S01]  /*1a70*/  FADD.FTZ R175, R175, R116 ;  /* 0x00000074afaf7221 */ /* 0x010fe20000010000 */
[----:B------:R-:W-:Y:S01]  /*1a80*/  FADD.FTZ R114, R114, R117 ;  /* 0x0000007572727221 */ /* 0x000fe20000010000 */
[----:B------:R-:W-:Y:S02]  /*1a90*/  @!P3 FSEL R117, R24, RZ, P2 ;  /* 0x000000ff1875b208 */ /* 0x000fe40001000000 */
[----:B------:R-:W-:Y:S01]  /*1aa0*/  FADD.FTZ R118, R118, R175 ;  /* 0x000000af76767221 */ /* 0x000fe20000010000 */
[----:B------:R-:W-:Y:S01]  /*1ab0*/  FADD.FTZ R114, R119, R114 ;  /* 0x0000007277727221 */ /* 0x000fe20000010000 */
[----:B------:R-:W-:-:S02]  /*1ac0*/  @!P3 FSEL R116, R25, RZ, P1 ;  /* 0x000000ff1974b208 */ /* 0x000fc40000800000 */
[----:B------:R-:W-:Y:S01]  /*1ad0*/  FMUL.FTZ R118, R118, UR8 ;  /* 0x0000000876767c20 */ /* 0x000fe20008410000 */
[----:B------:R-:W-:Y:S01]  /*1ae0*/  @!P3 ISETP.NE.U32.AND P2, PT, R2, RZ, PT ;  /* 0x000000ff0200b20c */ /* 0x000fe20003f45070 */
[----:B------:R-:W-:Y:S01]  /*1af0*/  FMUL.FTZ R175, R114, UR8 ;  /* 0x0000000872af7c20 */ /* 0x000fe20008410000 */
[----:B------:R-:W-:Y:S02]  /*1b00*/  @!P3 ISETP.NE.U32.AND P1, PT, R2, RZ, PT ;  /* 0x000000ff0200b20c */ /* 0x000fe40003f25070 */
[----:B------:R-:W-:Y:S02]  /*1b10*/  FSEL R128, R118, RZ, !P6 ;  /* 0x000000ff76807208 */ /* 0x000fe40007000000 */
[----:B------:R-:W-:Y:S02]  /*1b20*/  @!P3 ISETP.NE.U32.AND P6, PT, R2, RZ, PT ;  /* 0x000000ff0200b20c */ /* 0x000fe40003fc5070 */
[----:B------:R-:W-:Y:S02]  /*1b30*/  @P5 LEA.HI R115, R115, R130, RZ, 0x3 ;  /* 0x0000008273735211 */ /* 0x000fe400078f18ff */
[----:B------:R-:W-:-:S04]  /*1b40*/  @!P3 ISETP.NE.AND.EX P6, PT, R0, RZ, PT, P6 ;  /* 0x000000ff0000b20c */ /* 0x000fc80003fc5360 */
[----:B------:R-:W-:Y:S01]  /*1b50*/  @!P3 FSEL R119, R26, RZ, P6 ;  /* 0x000000ff1a77b208 */ /* 0x000fe20003000000 */
[----:B-1-3--:R-:W-:Y:S08]  /*1b60*/  @!P3 BRA `(.L_x_4796) ;  /* 0x000000000018b947 */ /* 0x00aff00003800000 */
[----:B------:R-:W-:Y:S01]  /*1b70*/  ISETP.NE.U32.AND P6, PT, R2, RZ, PT ;  /* 0x000000ff0200720c */ /* 0x000fe20003fc5070 */
[----:B------:R-:W-:-:S03]  /*1b80*/  FFMA.FTZ R117, R3, R175, R128 ;  /* 0x000000af03757223 */ /* 0x000fc60000010080 */
[----:B------:R-:W-:Y:S01]  /*1b90*/  ISETP.NE.AND.EX P6, PT, R0, RZ, PT, P6 ;  /* 0x000000ff0000720c */ /* 0x000fe20003fc5360 */
[----:B------:R-:W-:-:S04]  /*1ba0*/  FADD.FTZ R114, R154, -R117 ;  /* 0x800000759a727221 */ /* 0x000fc80000010000 */
[----:B------:R-:W-:-:S08]  /*1bb0*/  FMUL.FTZ R117, R121, R114 ;  /* 0x0000007279757220 */ /* 0x000fd00000410000 */
[----:B------:R-:W-:-:S07]  /*1bc0*/  @P6 FADD.FTZ R117, R24, R117 ;  /* 0x0000007518756221 */ /* 0x000fce0000010000 */
.L_x_4796:
[----:B------:R-:W-:Y:S05]  /*1bd0*/  BSYNC B0 ;  /* 0x0000000000007941 */ /* 0x000fea0003800000 */
.L_x_4795:
        /* <DEDUP_REMOVED lines=8> */
.L_x_4798:
[----:B------:R-:W-:Y:S05]  /*1c60*/  BSYNC B0 ;  /* 0x0000000000007941 */ /* 0x000fea0003800000 */
.L_x_4797:
[----:B------:R-:W-:Y:S01]  /*1c70*/  HFMA2.MMA R177, -RZ, RZ, 0, 0 ;  /* 0x00000000ffb17435 */ /* 0x000fe200000001ff */
[----:B------:R-:W-:Y:S01]  /*1c80*/  @P5 FMUL.FTZ R114, R117, R182 ;  /* 0x000000b675725220 */ /* 0x000fe20000410000 */
[----:B0-----:R-:W-:Y:S01]  /*1c90*/  @P5 FMUL.FTZ R118, R116, R179 ;  /* 0x000000b374765220 */ /* 0x001fe20000410000 */
        /* <DEDUP_REMOVED lines=14> */
.L_x_4800:
[----:B------:R-:W-:Y:S05]  /*1d80*/  BSYNC B0 ;  /* 0x0000000000007941 */ /* 0x000fea0003800000 */
.L_x_4799:
        /* <DEDUP_REMOVED lines=8> */
.L_x_4802:
[----:B------:R-:W-:Y:S05]  /*1e10*/  BSYNC B0 ;  /* 0x0000000000007941 */ /* 0x000fea0003800000 */
.L_x_4801:
[----:B------:R-:W-:Y:S01]  /*1e20*/  @!P3 ISETP.NE.U32.AND P2, PT, R2, RZ, PT ;  /* 0x000000ff0200b20c */ /* 0x000fe20003f45070 */
[----:B------:R-:W-:Y:S01]  /*1e30*/  @P5 FMUL.FTZ R115, R119, R184 ;  /* 0x000000b877735220 */ /* 0x000fe20000410000 */
[----:B------:R-:W-:Y:S01]  /*1e40*/  @P5 FMUL.FTZ R126, R130, R183 ;  /* 0x000000b7827e5220 */ /* 0x000fe20000410000 */
[----:B------:R-:W-:Y:S01]  /*1e50*/  @P5 PRMT R100, R114, 0x7610, R100 ;  /* 0x0000761072645816 */ /* 0x000fe20000000064 */
[----:B------:R-:W-:Y:S01]  /*1e60*/  BSSY B0, `(.L_x_4803) ;  /* 0x000000f000007945 */ /* 0x000fe20003800000 */
[C---:B------:R-:W-:Y:S02]  /*1e70*/  @!P3 ISETP.NE.AND.EX P2, PT, R0.reuse, RZ, PT, P2 ;  /* 0x000000ff0000b20c */ /* 0x040fe40003f45320 */
[C---:B------:R-:W-:Y:S02]  /*1e80*/  @!P3 ISETP.NE.AND.EX P1, PT, R0.reuse, RZ, PT, P1 ;  /* 0x000000ff0000b20c */ /* 0x040fe40003f25310 */
[----:B------:R-:W-:Y:S02]  /*1e90*/  @!P3 ISETP.NE.AND.EX P6, PT, R0, RZ, PT, P6 ;  /* 0x000000ff0000b20c */ /* 0x000fe40003fc5360 */
[----:B------:R-:W-:-:S02]  /*1ea0*/  @P5 PRMT R100, R100, 0x5410, R118 ;  /* 0x0000541064645816 */ /* 0x000fc40000000076 */
        /* <DEDUP_REMOVED lines=10> */
.L_x_4804:
[----:B------:R-:W-:Y:S05]  /*1f50*/  BSYNC B0 ;  /* 0x0000000000007941 */ /* 0x000fea0003800000 */
.L_x_4803:
        /* <DEDUP_REMOVED lines=10> */
.L_x_4806:
[----:B------:R-:W-:Y:S05]  /*2000*/  BSYNC B0 ;  /* 0x0000000000007941 */ /* 0x000fea0003800000 */
.L_x_4805:
        /* <DEDUP_REMOVED lines=10> */
.L_x_4808:
[----:B------:R-:W-:Y:S05]  /*20b0*/  BSYNC B0 ;  /* 0x0000000000007941 */ /* 0x000fea0003800000 */
.L_x_4807:
[----:B------:R-:W-:Y:S01]  /*20c0*/  @P5 FMUL.FTZ R184, R183, R188 ;  /* 0x000000bcb7b85220 */ /* 0x000fe20000410000 */
[----:B------:R-:W-:Y:S01]  /*20d0*/  ISETP.NE.U32.AND P1, PT, RZ, UR10, PT ;  /* 0x0000000aff007c0c */ /* 0x000fe2000bf25070 */
[----:B------:R-:W-:Y:S01]  /*20e0*/  BSSY B0, `(.L_x_4809) ;  /* 0x0000019000007945 */ /* 0x000fe20003800000 */
[----:B------:R-:W-:Y:S02]  /*20f0*/  @P5 F2FP.BF16.F32.PACK_AB R114, RZ, R114 ;  /* 0x00000072ff72523e */ /* 0x000fe400000010ff */
[----:B------:R-:W-:Y:S02]  /*2100*/  @!P3 ISETP.NE.U32.AND P2, PT, R2, RZ, PT ;  /* 0x000000ff0200b20c */ /* 0x000fe40003f45070 */
[----:B------:R-:W-:Y:S02]  /*2110*/  @P5 PRMT R101, R115, 0x7610, R101 ;  /* 0x0000761073655816 */ /* 0x000fe40000000065 */
[----:B------:R-:W-:Y:S02]  /*2120*/  ISETP.NE.AND.EX P1, PT, RZ, UR11, PT, P1 ;  /* 0x0000000bff007c0c */ /* 0x000fe4000bf25310 */
[----:B------:R-:W-:-:S02]  /*2130*/  @P5 F2FP.BF16.F32.PACK_AB R182, RZ, R182 ;  /* 0x000000b6ffb6523e */ /* 0x000fc400000010ff */
[----:B------:R-:W-:Y:S02]  /*2140*/  @P5 F2FP.BF16.F32.PACK_AB R184, RZ, R184 ;  /* 0x000000b8ffb8523e */ /* 0x000fe400000010ff */
[----:B------:R-:W-:Y:S02]  /*2150*/  @P5 PRMT R102, R114, 0x7610, R102 ;  /* 0x0000761072665816 */ /* 0x000fe40000000066 */
[----:B------:R-:W-:Y:S02]  /*2160*/  @!P3 ISETP.NE.AND.EX P2, PT, R0, RZ, PT, P2 ;  /* 0x000000ff0000b20c */ /* 0x000fe40003f45320 */
[----:B------:R-:W-:Y:S01]  /*2170*/  @P5 PRMT R101, R101, 0x5410, R126 ;  /* 0x0000541065655816 */ /* 0x000fe2000000007e */
[----:B--2---:R-:W-:Y:S01]  /*2180*/  @P0 IMAD.WIDE.U32 R126, R127, 0x20, R112 ;  /* 0x000000207f7e0825 */ /* 0x004fe200078e0070 */
[----:B------:R-:W-:Y:S02]  /*2190*/  SEL R115, R130, R107, P1 ;  /* 0x0000006b82737207 */ /* 0x000fe40000800000 */
[----:B------:R-:W-:-:S02]  /*21a0*/  @P5 PRMT R102, R102, 0x5410, R182 ;  /* 0x0000541066665816 */ /* 0x000fc400000000b6 */
[----:B------:R-:W-:Y:S02]  /*21b0*/  @P5 PRMT R103, R184, 0x7610, R103 ;  /* 0x00007610b8675816 */ /* 0x000fe40000000067 */
        /* <DEDUP_REMOVED lines=11> */
.L_x_4810:
[----:B------:R-:W-:Y:S05]  /*2270*/  BSYNC B0 ;  /* 0x0000000000007941 */ /* 0x000fea0003800000 */
.L_x_4809:
[----:B------:R-:W-:Y:S01]  /*2280*/  @P5 FMUL.FTZ R182, R130, R187 ;  /* 0x000000bb82b65220 */ /* 0x000fe20000410000 */
[----:B------:R-:W-:Y:S01]  /*2290*/  SEL R117, R118, R109, P1 ;  /* 0x0000006d76757207 */ /* 0x000fe20000800000 */
[----:B------:R-:W-:Y:S01]  /*22a0*/  @P5 IMAD.WIDE.U32 R180, R177, 0x10, R180 ;  /* 0x00000010b1b45825 */ /* 0x000fe200078e00b4 */
        /* <DEDUP_REMOVED lines=8> */
[C---:B------:R-:W-:Y:S01]  /*2330*/  @!P3 ISETP.NE.U32.AND P6, PT, R2.reuse, RZ, PT ;  /* 0x000000ff0200b20c */ /* 0x040fe20003fc5070 */
[----:B------:R2:W-:Y:S01]  /*2340*/  @P0 STG.E.128 desc[UR4][R126.64+0x10], R116 ;  /* 0x000010747e000986 */ /* 0x0005e2000c101d04 */
[----:B------:R-:W3:Y:S01]  /*2350*/  @P5 LDC R182, c[0x0][0x29c] ;  /* 0x0000a700ffb65b82 */ /* 0x000ee20000000800 */
[----:B------:R-:W-:Y:S02]  /*2360*/  @!P3 ISETP.NE.U32.AND P2, PT, R2, RZ, PT ;  /* 0x000000ff0200b20c */ /* 0x000fe40003f45070 */
[----:B------:R4:W-:Y:S01]  /*2370*/  @P5 STG.E.128 desc[UR4][R180.64], R100 ;  /* 0x00000064b4005986 */ /* 0x0009e2000c101d04 */
[C---:B------:R-:W-:Y:S02]  /*2380*/  @!P3 ISETP.NE.AND.EX P6, PT, R0.reuse, RZ, PT, P6 ;  /* 0x000000ff0000b20c */ /* 0x040fe40003fc5360 */
[----:B------:R-:W-:Y:S02]  /*2390*/  @!P3 ISETP.NE.AND.EX P2, PT, R0, RZ, PT, P2 ;  /* 0x000000ff0000b20c */ /* 0x000fe40003f45320 */
[----:B------:R-:W1:Y:S01]  /*23a0*/  @P5 LDC R184, c[0x0][0x29c] ;  /* 0x0000a700ffb85b82 */ /* 0x000e620000000800 */
[----:B0-----:R-:W-:-:S02]  /*23b0*/  @!P3 FSEL R115, R16, RZ, P6 ;  /* 0x000000ff1073b208 */ /* 0x001fc40003000000 */
[----:B------:R-:W-:-:S04]  /*23c0*/  @!P3 ISETP.NE.U32.AND P6, PT, R2, RZ, PT ;  /* 0x000000ff0200b20c */ /* 0x000fc80003fc5070 */
[----:B------:R-:W-:Y:S01]  /*23d0*/  @!P3 ISETP.NE.AND.EX P6, PT, R0, RZ, PT, P6 ;  /* 0x000000ff0000b20c */ /* 0x000fe20003fc5360 */
[----:B------:R-:W0:Y:S01]  /*23e0*/  @P5 LDC R183, c[0x0][0x29c] ;  /* 0x0000a700ffb75b82 */ /* 0x000e220000000800 */
[----:B--2---:R-:W-:Y:S02]  /*23f0*/  @!P3 FSEL R116, R17, RZ, P2 ;  /* 0x000000ff1174b208 */ /* 0x004fe40001000000 */
[----:B------:R-:W-:Y:S02]  /*2400*/  @!P3 ISETP.NE.U32.AND P2, PT, R2, RZ, PT ;  /* 0x000000ff0200b20c */ /* 0x000fe40003f45070 */
[----:B------:R-:W-:Y:S02]  /*2410*/  @!P3 FSEL R119, R18, RZ, P6 ;  /* 0x000000ff1277b208 */ /* 0x000fe40003000000 */
[----:B------:R-:W-:Y:S01]  /*2420*/  @!P3 ISETP.NE.AND.EX P2, PT, R0, RZ, PT, P2 ;  /* 0x000000ff0000b20c */ /* 0x000fe20003f45320 */
[----:B------:R-:W2:Y:S01]  /*2430*/  @P5 LDC R186, c[0x0][0x29c] ;  /* 0x0000a700ffba5b82 */ /* 0x000ea20000000800 */
[----:B------:R-:W-:-:S02]  /*2440*/  @!P3 ISETP.NE.U32.AND P6, PT, R2, RZ, PT ;  /* 0x000000ff0200b20c */ /* 0x000fc40003fc5070 */
[----:B------:R-:W-:-:S05]  /*2450*/  @!P3 FSEL R130, R19, RZ, P2 ;  /* 0x000000ff1382b208 */ /* 0x000fca0001000000 */
[----:B------:R-:W0:Y:S08]  /*2460*/  @P5 LDC R185, c[0x0][0x29c] ;  /* 0x0000a700ffb95b82 */ /* 0x000e300000000800 */
[----:B------:R-:W0:Y:S08]  /*2470*/  @P5 LDC R188, c[0x0][0x29c] ;  /* 0x0000a700ffbc5b82 */ /* 0x000e300000000800 */
[----:B------:R-:W0:Y:S08]  /*2480*/  @P5 LDC R187, c[0x0][0x29c] ;  /* 0x0000a700ffbb5b82 */ /* 0x000e300000000800 */
[----:B------:R-:W0:Y:S01]  /*2490*/  @P0 LDC.64 R112, c[0x0][0x308] ;  /* 0x0000c200ff700b82 */ /* 0x000e220000000a00 */
[----:B-1-34-:R-:W-:Y:S05]  /*24a0*/  @!P3 BRA `(.L_x_4812) ;  /* 0x000000000018b947 */ /* 0x01afea0003800000 */
[----:B------:R-:W-:Y:S01]  /*24b0*/  ISETP.NE.U32.AND P2, PT, R2, RZ, PT ;  /* 0x000000ff0200720c */ /* 0x000fe20003f45070 */
[----:B------:R-:W-:-:S03]  /*24c0*/  FFMA.FTZ R115, R135, R175, R128 ;  /* 0x000000af87737223 */ /* 0x000fc60000010080 */
[----:B------:R-:W-:Y:S01]  /*24d0*/  ISETP.NE.AND.EX P2, PT, R0, RZ, PT, P2 ;  /* 0x000000ff0000720c */ /* 0x000fe20003f45320 */
[----:B------:R-:W-:-:S04]  /*24e0*/  FADD.FTZ R114, R162, -R115 ;  /* 0x80000073a2727221 */ /* 0x000fc80000010000 */
[----:B------:R-:W-:-:S08]  /*24f0*/  FMUL.FTZ R115, R121, R114 ;  /* 0x0000007279737220 */ /* 0x000fd00000410000 */
[----:B------:R-:W-:-:S07]  /*2500*/  @P2 FADD.FTZ R115, R16, R115 ;  /* 0x0000007310732221 */ /* 0x000fce0000010000 */
.L_x_4812:
[----:B------:R-:W-:Y:S05]  /*2510*/  BSYNC B0 ;  /* 0x0000000000007941 */ /* 0x000fea0003800000 */
.L_x_4811:
        /* <DEDUP_REMOVED lines=8> */
.L_x_4814:
[----:B------:R-:W-:Y:S05]  /*25a0*/  BSYNC B0 ;  /* 0x0000000000007941 */ /* 0x000fea0003800000 */
.L_x_4813:
[----:B------:R-:W-:Y:S01]  /*25b0*/  @P5 FMUL.FTZ R114, R115, R182 ;  /* 0x000000b673725220 */ /* 0x000fe20000410000 */
        /* <DEDUP_REMOVED lines=14> */
.L_x_4816:
[----:B------:R-:W-:Y:S05]  /*26a0*/  BSYNC B0 ;  /* 0x0000000000007941 */ /* 0x000fea0003800000 */
.L_x_4815:
        /* <DEDUP_REMOVED lines=8> */
.L_x_4818:
[----:B------:R-:W-:Y:S05]  /*2730*/  BSYNC B0 ;  /* 0x0000000000007941 */ /* 0x000fea0003800000 */
.L_x_4817:
        /* <DEDUP_REMOVED lines=8> */
.L_x_4820:
[----:B------:R-:W-:Y:S05]  /*27c0*/  BSYNC B0 ;  /* 0x0000000000007941 */ /* 0x000fea0003800000 */
.L_x_4819:
[----:B------:R-:W-:Y:S01]  /*27d0*/  @!P3 ISETP.NE.U32.AND P6, PT, R2, RZ, PT ;  /* 0x000000ff0200b20c */ /* 0x000fe20003fc5070 */
[----:B------:R-:W-:Y:S01]  /*27e0*/  @P5 FMUL.FTZ R118, R119, R184 ;  /* 0x000000b877765220 */ /* 0x000fe20000410000 */
[----:B0-----:R-:W-:Y:S01]  /*27f0*/  @P5 FMUL.FTZ R126, R130, R183 ;  /* 0x000000b7827e5220 */ /* 0x001fe20000410000 */
[----:B------:R-:W-:Y:S01]  /*2800*/  @P5 PRMT R100, R114, 0x7610, R100 ;  /* 0x0000761072645816 */ /* 0x000fe20000000064 */
[----:B------:R-:W-:Y:S01]  /*2810*/  BSSY B0, `(.L_x_4821) ;  /* 0x000000f000007945 */ /* 0x000fe20003800000 */
[----:B------:R-:W-:Y:S02]  /*2820*/  @!P3 ISETP.NE.AND.EX P6, PT, R0, RZ, PT, P6 ;  /* 0x000000ff0000b20c */ /* 0x000fe40003fc5360 */
[----:B------:R-:W-:Y:S01]  /*2830*/  @P5 PRMT R100, R100, 0x5410, R117 ;  /* 0x0000541064645816 */ /* 0x000fe20000000075 */
[----:B--2---:R-:W-:Y:S01]  /*2840*/  @P5 FMUL.FTZ R117, R179, R186 ;  /* 0x000000bab3755220 */ /* 0x004fe20000410000 */
[----:B------:R-:W-:Y:S02]  /*2850*/  @!P3 ISETP.NE.AND.EX P2, PT, R0, RZ, PT, P2 ;  /* 0x000000ff0000b20c */ /* 0x000fe40003f45320 */
        /* <DEDUP_REMOVED lines=10> */
.L_x_4822:
[----:B------:R-:W-:Y:S05]  /*2900*/  BSYNC B0 ;  /* 0x0000000000007941 */ /* 0x000fea0003800000 */
.L_x_4821:
        /* <DEDUP_REMOVED lines=10> */
.L_x_4824:
[----:B------:R-:W-:Y:S05]  /*29b0*/  BSYNC B0 ;  /* 0x0000000000007941 */ /* 0x000fea0003800000 */
.L_x_4823:
[----:B------:R-:W0:Y:S01]  /*29c0*/  @P5 LDC.64 R126, c[0x0][0x2f8] ;  /* 0x0000be00ff7e5b82 */ /* 0x000e220000000a00 */
[----:B------:R-:W-:Y:S01]  /*29d0*/  @P5 FMUL.FTZ R181, R183, R188 ;  /* 0x000000bcb7b55220 */ /* 0x000fe20000410000 */
[----:B------:R-:W-:Y:S01]  /*29e0*/  @P5 F2FP.BF16.F32.PACK_AB R117, RZ, R117 ;  /* 0x00000075ff75523e */ /* 0x000fe200000010ff */
[----:B------:R-:W-:Y:S01]  /*29f0*/  BSSY B0, `(.L_x_4825) ;  /* 0x0000019000007945 */ /* 0x000fe20003800000 */
[----:B------:R-:W-:Y:S01]  /*2a00*/  @P5 F2FP.BF16.F32.PACK_AB R180, RZ, R180 ;  /* 0x000000b4ffb4523e */ /* 0x000fe200000010ff */
[----:B------:R-:W-:Y:S01]  /*2a10*/  @P5 VIADD R185, R177, 0x80 ;  /* 0x00000080b1b95836 */ /* 0x000fe20000000000 */
[----:B------:R-:W-:Y:S02]  /*2a20*/  @P5 F2FP.BF16.F32.PACK_AB R181, RZ, R181 ;  /* 0x000000b5ffb5523e */ /* 0x000fe400000010ff */
[----:B------:R-:W-:Y:S02]  /*2a30*/  @P5 PRMT R102, R117, 0x7610, R102 ;  /* 0x0000761075665816 */ /* 0x000fe40000000066 */
[----:B------:R-:W-:-:S02]  /*2a40*/  @!P3 ISETP.NE.U32.AND P6, PT, R2, RZ, PT ;  /* 0x000000ff0200b20c */ /* 0x000fc40003fc5070 */
[----:B------:R-:W-:Y:S02]  /*2a50*/  @P5 PRMT R101, R118, 0x7610, R101 ;  /* 0x0000761076655816 */ /* 0x000fe40000000065 */
[----:B------:R-:W-:Y:S02]  /*2a60*/  @P5 PRMT R102, R102, 0x5410, R180 ;  /* 0x0000541066665816 */ /* 0x000fe400000000b4 */
[----:B------:R-:W-:Y:S01]  /*2a70*/  @P5 PRMT R103, R181, 0x7610, R103 ;  /* 0x00007610b5675816 */ /* 0x000fe20000000067 */
[----:B------:R-:W-:Y:S01]  /*2a80*/  @P0 IMAD.WIDE.U32 R180, R125, 0x20, R112 ;  /* 0x000000207db40825 */ /* 0x000fe200078e0070 */
[----:B------:R-:W-:Y:S02]  /*2a90*/  @!P3 ISETP.NE.AND.EX P6, PT, R0, RZ, PT, P6 ;  /* 0x000000ff0000b20c */ /* 0x000fe40003fc5360 */
[----:B------:R-:W-:Y:S02]  /*2aa0*/  SEL R112, R115, R104, P1 ;  /* 0x0000006873707207 */ /* 0x000fe40000800000 */
[----:B------:R-:W-:-:S02]  /*2ab0*/  @P5 PRMT R101, R101, 0x5410, R114 ;  /* 0x0000541065655816 */ /* 0x000fc40000000072 */
[----:B------:R-:W-:Y:S02]  /*2ac0*/  SEL R115, R130, R107, P1 ;  /* 0x0000006b82737207 */ /* 0x000fe40000800000 */
[----:B------:R-:W-:Y:S02]  /*2ad0*/  @!P3 ISETP.NE.U32.AND P2, PT, R2, RZ, PT ;  /* 0x000000ff0200b20c */ /* 0x000fe40003f45070 */
        /* <DEDUP_REMOVED lines=10> */
.L_x_4826:
[----:B------:R-:W-:Y:S05]  /*2b80*/  BSYNC B0 ;  /* 0x0000000000007941 */ /* 0x000fea0003800000 */
.L_x_4825:
        /* <DEDUP_REMOVED lines=11> */
[----:B------:R-:W-:Y:S01]  /*2c40*/  @!P3 ISETP.NE.AND.EX P6, PT, R0, RZ, PT, P2 ;  /* 0x000000ff0000b20c */ /* 0x000fe20003fc5320 */
[----:B------:R2:W-:Y:S01]  /*2c50*/  @P0 STG.E.128 desc[UR4][R180.64+0x10], R116 ;  /* 0x00001074b4000986 */ /* 0x0005e2000c101d04 */
[----:B------:R-:W3:Y:S01]  /*2c60*/  @P5 LDC R130, c[0x0][0x29c] ;  /* 0x0000a700ff825b82 */ /* 0x000ee20000000800 */
[----:B------:R-:W-:Y:S02]  /*2c70*/  @!P3 ISETP.NE.U32.AND P2, PT, R2, RZ, PT ;  /* 0x000000ff0200b20c */ /* 0x000fe40003f45070 */
[----:B------:R4:W-:Y:S01]  /*2c80*/  @P5 STG.E.128 desc[UR4][R126.64], R100 ;  /* 0x000000647e005986 */ /* 0x0009e2000c101d04 */
[----:B------:R-:W-:Y:S02]  /*2c90*/  @!P3 FSEL R125, R8, RZ, P6 ;  /* 0x000000ff087db208 */ /* 0x000fe40003000000 */
[----:B------:R-:W-:Y:S02]  /*2ca0*/  @!P3 ISETP.NE.U32.AND P6, PT, R2, RZ, PT ;  /* 0x000000ff0200b20c */ /* 0x000fe40003fc5070 */
[----:B------:R-:W1:Y:S01]  /*2cb0*/  @P5 LDC R182, c[0x0][0x29c] ;  /* 0x0000a700ffb65b82 */ /* 0x000e620000000800 */
[----:B------:R-:W-:-:S02]  /*2cc0*/  @!P3 ISETP.NE.AND.EX P2, PT, R0, RZ, PT, P2 ;  /* 0x000000ff0000b20c */ /* 0x000fc40003f45320 */
[----:B------:R-:W-:Y:S02]  /*2cd0*/  @!P3 ISETP.NE.AND.EX P6, PT, R0, RZ, PT, P6 ;  /* 0x000000ff0000b20c */ /* 0x000fe40003fc5360 */
[----:B0-----:R-:W-:Y:S02]  /*2ce0*/  @!P3 FSEL R114, R9, RZ, P2 ;  /* 0x000000ff0972b208 */ /* 0x001fe40001000000 */
[----:B------:R-:W-:Y:S01]  /*2cf0*/  @!P3 ISETP.NE.U32.AND P2, PT, R2, RZ, PT ;  /* 0x000000ff0200b20c */ /* 0x000fe20003f45070 */
[----:B------:R-:W0:Y:S01]  /*2d00*/  @P5 LDC R183, c[0x0][0x29c] ;  /* 0x0000a700ffb75b82 */ /* 0x000e220000000800 */
[----:B------:R-:W-:Y:S02]  /*2d10*/  @!P3 FSEL R115, R10, RZ, P6 ;  /* 0x000000ff0a73b208 */ /* 0x000fe40003000000 */
[----:B------:R-:W-:Y:S02]  /*2d20*/  @!P3 ISETP.NE.U32.AND P6, PT, R2, RZ, PT ;  /* 0x000000ff0200b20c */ /* 0x000fe40003fc5070 */
[----:B------:R-:W-:-:S02]  /*2d30*/  @!P3 ISETP.NE.AND.EX P2, PT, R0, RZ, PT, P2 ;  /* 0x000000ff0000b20c */ /* 0x000fc40003f45320 */
[----:B------:R-:W-:Y:S01]  /*2d40*/  @!P3 ISETP.NE.AND.EX P6, PT, R0, RZ, PT, P6 ;  /* 0x000000ff0000b20c */ /* 0x000fe20003fc5360 */
[----:B--2---:R-:W2:Y:S01]  /*2d50*/  @P5 LDC R180, c[0x0][0x29c] ;  /* 0x0000a700ffb45b82 */ /* 0x004ea20000000800 */
[----:B------:R-:W-:Y:S02]  /*2d60*/  @!P3 FSEL R118, R11, RZ, P2 ;  /* 0x000000ff0b76b208 */ /* 0x000fe40001000000 */
[----:B------:R-:W-:Y:S02]  /*2d70*/  @!P3 ISETP.NE.U32.AND P2, PT, R2, RZ, PT ;  /* 0x000000ff0200b20c */ /* 0x000fe40003f45070 */
[----:B------:R-:W-:-:S03]  /*2d80*/  @!P3 FSEL R119, R4, RZ, P6 ;  /* 0x000000ff0477b208 */ /* 0x000fc60003000000 */
[----:B------:R-:W0:Y:S08]  /*2d90*/  @P5 LDC R181, c[0x0][0x29c] ;  /* 0x0000a700ffb55b82 */ /* 0x000e300000000800 */
[----:B------:R-:W0:Y:S01]  /*2da0*/  @P5 LDC R184, c[0x0][0x29c] ;  /* 0x0000a700ffb85b82 */ /* 0x000e220000000800 */
[----:B----4-:R-:W-:Y:S05]  /*2db0*/  @!P3 BRA `(.L_x_4828) ;  /* 0x000000000018b947 */ /* 0x010fea0003800000 */
[----:B------:R-:W-:Y:S01]  /*2dc0*/  ISETP.NE.U32.AND P6, PT, R2, RZ, PT ;  /* 0x000000ff0200720c */ /* 0x000fe20003fc5070 */
[----:B------:R-:W-:-:S03]  /*2dd0*/  FFMA.FTZ R113, R143, R175, R128 ;  /* 0x000000af8f717223 */ /* 0x000fc60000010080 */
[----:B------:R-:W-:Y:S01]  /*2de0*/  ISETP.NE.AND.EX P6, PT, R0, RZ, PT, P6 ;  /* 0x000000ff0000720c */ /* 0x000fe20003fc5360 */
[----:B------:R-:W-:-:S04]  /*2df0*/  FADD.FTZ R112, R170, -R113 ;  /* 0x80000071aa707221 */ /* 0x000fc80000010000 */
[----:B------:R-:W-:-:S08]  /*2e00*/  FMUL.FTZ R125, R121, R112 ;  /* 0x00000070797d7220 */ /* 0x000fd00000410000 */
[----:B------:R-:W-:-:S07]  /*2e10*/  @P6 FADD.FTZ R125, R8, R125 ;  /* 0x0000007d087d6221 */ /* 0x000fce0000010000 */
.L_x_4828:
[----:B------:R-:W-:Y:S05]  /*2e20*/  BSYNC B0 ;  /* 0x0000000000007941 */ /* 0x000fea0003800000 */
.L_x_4827:
        /* <DEDUP_REMOVED lines=9> */
.L_x_4830:
[----:B------:R-:W-:Y:S05]  /*2ec0*/  BSYNC B0 ;  /* 0x0000000000007941 */ /* 0x000fea0003800000 */
.L_x_4829:
[----:B------:R-:W-:Y:S01]  /*2ed0*/  BSSY B0, `(.L_x_4831) ;  /* 0x0000009000007945 */ /* 0x000fe20003800000 */
[----:B-1----:R-:W-:-:S03]  /*2ee0*/  @P5 FMUL.FTZ R113, R114, R179 ;  /* 0x000000b372715220 */ /* 0x002fc60000410000 */
[----:B------:R-:W-:Y:S05]  /*2ef0*/  @!P3 BRA `(.L_x_4832) ;  /* 0x000000000018b947 */ /* 0x000fea0003800000 */
[----:B------:R-:W-:Y:S01]  /*2f00*/  ISETP.NE.U32.AND P6, PT, R2, RZ, PT ;  /* 0x000000ff0200720c */ /* 0x000fe20003fc5070 */
[----:B------:R-:W-:-:S03]  /*2f10*/  FFMA.FTZ R115, R145, R175, R128 ;  /* 0x000000af91737223 */ /* 0x000fc60000010080 */
[----:B------:R-:W-:Y:S01]  /*2f20*/  ISETP.NE.AND.EX P6, PT, R0, RZ, PT, P6 ;  /* 0x000000ff0000720c */ /* 0x000fe20003fc5360 */
[----:B------:R-:W-:-:S04]  /*2f30*/  FADD.FTZ R116, R172, -R115 ;  /* 0x80000073ac747221 */ /* 0x000fc80000010000 */
[----:B------:R-:W-:-:S08]  /*2f40*/  FMUL.FTZ R115, R121, R116 ;  /* 0x0000007479737220 */ /* 0x000fd00000410000 */
[----:B------:R-:W-:-:S07]  /*2f50*/  @P6 FADD.FTZ R115, R10, R115 ;  /* 0x000000730a736221 */ /* 0x000fce0000010000 */
.L_x_4832:
[----:B------:R-:W-:Y:S05]  /*2f60*/  BSYNC B0 ;  /* 0x0000000000007941 */ /* 0x000fea0003800000 */
.L_x_4831:
        /* <DEDUP_REMOVED lines=8> */
.L_x_4834:
[----:B------:R-:W-:Y:S05]  /*2ff0*/  BSYNC B0 ;  /* 0x0000000000007941 */ /* 0x000fea0003800000 */
.L_x_4833:
        /* <DEDUP_REMOVED lines=8> */
.L_x_4836:
[----:B------:R-:W-:Y:S05]  /*3080*/  BSYNC B0 ;  /* 0x0000000000007941 */ /* 0x000fea0003800000 */
.L_x_4835:
[----:B------:R-:W-:Y:S01]  /*3090*/  @!P3 ISETP.NE.U32.AND P6, PT, R2, RZ, PT ;  /* 0x000000ff0200b20c */ /* 0x000fe20003fc5070 */
[----:B------:R-:W-:Y:S01]  /*30a0*/  BSSY B0, `(.L_x_4837) ;  /* 0x0000010000007945 */ /* 0x000fe20003800000 */
[C---:B------:R-:W-:Y:S01]  /*30b0*/  @!P3 ISETP.NE.AND.EX P2, PT, R0.reuse, RZ, PT, P2 ;  /* 0x000000ff0000b20c */ /* 0x040fe20003f45320 */
[----:B------:R-:W-:Y:S01]  /*30c0*/  @P5 FMUL.FTZ R116, R115, R182 ;  /* 0x000000b673745220 */ /* 0x000fe20000410000 */
[----:B------:R-:W-:Y:S01]  /*30d0*/  @!P3 ISETP.NE.AND.EX P6, PT, R0, RZ, PT, P6 ;  /* 0x000000ff0000b20c */ /* 0x000fe20003fc5360 */
[----:B0-----:R-:W-:Y:S01]  /*30e0*/  @P5 FMUL.FTZ R117, R118, R183 ;  /* 0x000000b776755220 */ /* 0x001fe20000410000 */
[----:B------:R-:W-:Y:S01]  /*30f0*/  @P5 F2FP.BF16.F32.PACK_AB R112, RZ, R112 ;  /* 0x00000070ff70523e */ /* 0x000fe200000010ff */
[----:B--2---:R-:W-:Y:S01]  /*3100*/  @P5 FMUL.FTZ R126, R119, R180 ;  /* 0x000000b4777e5220 */ /* 0x004fe20000410000 */
        /* <DEDUP_REMOVED lines=9> */
.L_x_4838:
[----:B------:R-:W-:Y:S05]  /*31a0*/  BSYNC B0 ;  /* 0x0000000000007941 */ /* 0x000fea0003800000 */
.L_x_4837:
        /* <DEDUP_REMOVED lines=10> */
.L_x_4840:
[----:B------:R-:W-:Y:S05]  /*3250*/  BSYNC B0 ;  /* 0x0000000000007941 */ /* 0x000fea0003800000 */
.L_x_4839:
        /* <DEDUP_REMOVED lines=31> */
.L_x_4842:
[----:B------:R-:W-:Y:S05]  /*3450*/  BSYNC B0 ;  /* 0x0000000000007941 */ /* 0x000fea0003800000 */
.L_x_4841:
[----:B------:R-:W0:Y:S01]  /*3460*/  @P5 LDC R117, c[0x0][0x29c] ;  /* 0x0000a700ff755b82 */ /* 0x000e220000000800 */
[----:B------:R-:W-:Y:S02]  /*3470*/  @P5 IADD3 R177, R177, 0x100, RZ ;  /* 0x00000100b1b15810 */ /* 0x000fe40007ffe0ff */
[C---:B------:R-:W-:Y:S02]  /*3480*/  SEL R111, R116.reuse, R111, P1 ;  /* 0x0000006f746f7207 */ /* 0x040fe40000800000 */
[----:B------:R-:W-:Y:S02]  /*3490*/  IADD3 R123, R123, UR12, RZ ;  /* 0x0000000c7b7b7c10 */ /* 0x000fe4000fffe0ff */
[----:B------:R-:W-:Y:S01]  /*34a0*/  SEL R118, RZ, 0x1, P4 ;  /* 0x00000001ff767807 */ /* 0x000fe20002000000 */
        /* <DEDUP_REMOVED lines=12> */
.L_x_4790:
        /* <DEDUP_REMOVED lines=23> */
.L_x_4794:
[----:B------:R-:W-:Y:S01]  /*36e0*/  HFMA2.MMA R181, -RZ, RZ, 0, 9.5367431640625e-07 ;  /* 0x00000010ffb57435 */ /* 0x000fe200000001ff */
[----:B------:R-:W-:Y:S01]  /*36f0*/  MOV R182, R119 ;  /* 0x0000007700b67202 */ /* 0x000fe20000000f00 */
[----:B------:R-:W-:Y:S01]  /*3700*/  IMAD.MOV.U32 R177, RZ, RZ, -0x1 ;  /* 0xffffffffffb17424 */ /* 0x000fe200078e00ff */
[----:B------:R-:W-:-:S08]  /*3710*/  MOV R184, 0x1f ;  /* 0x0000001f00b87802 */ /* 0x000fd00000000f00 */
[----:B-----5:R-:W-:Y:S05]  /*3720*/  WARPSYNC.COLLECTIVE R177, `(.L_x_4844) ;  /* 0x00000000b1087348 */ /* 0x020fea0003c00000 */
[----:B------:R0:W1:Y:S02]  /*3730*/  SHFL.DOWN P1, R179, R182, R181, R184 ;  /* 0x080000b5b6b37389 */ /* 0x00006400000200b8 */
[----:B01---5:R-:W-:Y:S01]  /*3740*/  ENDCOLLECTIVE ;  /* 0x000000000000791b */ /* 0x023fe20003800000 */
.L_x_4844:
[----:B------:R-:W-:Y:S02]  /*3750*/  MOV R182, R175 ;  /* 0x000000af00b67202 */ /* 0x000fe40000000f00 */
[----:B------:R-:W-:-:S07]  /*3760*/  MOV R114, R179 ;  /* 0x000000b300727202 */ /* 0x000fce0000000f00 */
[----:B------:R-:W-:Y:S05]  /*3770*/  WARPSYNC.COLLECTIVE R177, `(.L_x_4845) ;  /* 0x00000000b1087348 */ /* 0x000fea0003c00000 */
[----:B------:R0:W1:Y:S02]  /*3780*/  SHFL.DOWN P1, R179, R182, R181, R184 ;  /* 0x080000b5b6b37389 */ /* 0x00006400000200b8 */
[----:B01----:R-:W-:Y:S01]  /*3790*/  ENDCOLLECTIVE ;  /* 0x000000000000791b */ /* 0x003fe20003800000 */
.L_x_4845:
[----:B------:R-:W-:Y:S01]  /*37a0*/  FADD.FTZ R114, R114, R119 ;  /* 0x0000007772727221 */ /* 0x000fe20000010000 */
[----:B------:R-:W-:-:S04]  /*37b0*/  HFMA2.MMA R181, -RZ, RZ, 0, 4.76837158203125e-07 ;  /* 0x00000008ffb57435 */ /* 0x000fc800000001ff */
[----:B------:R-:W-:Y:S02]  /*37c0*/  MOV R182, R114 ;  /* 0x0000007200b67202 */ /* 0x000fe40000000f00 */
[----:B------:R-:W-:-:S07]  /*37d0*/  MOV R116, R179 ;  /* 0x000000b300747202 */ /* 0x000fce0000000f00 */
[----:B------:R-:W-:Y:S05]  /*37e0*/  WARPSYNC.COLLECTIVE R177, `(.L_x_4846) ;  /* 0x00000000b1087348 */ /* 0x000fea0003c00000 */
[----:B------:R0:W1:Y:S02]  /*37f0*/  SHFL.DOWN P1, R179, R182, R181, R184 ;  /* 0x080000b5b6b37389 */ /* 0x00006400000200b8 */
[----:B01----:R-:W-:Y:S01]  /*3800*/  ENDCOLLECTIVE ;  /* 0x000000000000791b */ /* 0x003fe20003800000 */
.L_x_4846:
[----:B------:R-:W-:-:S05]  /*3810*/  FADD.FTZ R116, R116, R175 ;  /* 0x000000af74747221 */ /* 0x000fca0000010000 */
[----:B------:R-:W-:Y:S01]  /*3820*/  MOV R182, R116 ;  /* 0x0000007400b67202 */ /* 0x000fe20000000f00 */
[----:B------:R-:W-:-:S07]  /*3830*/  IMAD.MOV.U32 R115, RZ, RZ, R179 ;  /* 0x000000ffff737224 */ /* 0x000fce00078e00b3 */
[----:B------:R-:W-:Y:S05]  /*3840*/  WARPSYNC.COLLECTIVE R177, `(.L_x_4847) ;  /* 0x00000000b1087348 */ /* 0x000fea0003c00000 */
[----:B------:R0:W1:Y:S02]  /*3850*/  SHFL.DOWN P1, R179, R182, R181, R184 ;  /* 0x080000b5b6b37389 */ /* 0x00006400000200b8 */
[----:B01----:R-:W-:Y:S01]  /*3860*/  ENDCOLLECTIVE ;  /* 0x000000000000791b */ /* 0x003fe20003800000 */
.L_x_4847:
[----:B------:R-:W-:Y:S01]  /*3870*/  FADD.FTZ R115, R114, R115 ;  /* 0x0000007372737221 */ /* 0x000fe20000010000 */
[----:B------:R-:W-:-:S04]  /*3880*/  HFMA2.MMA R181, -RZ, RZ, 0, 2.384185791015625e-07 ;  /* 0x00000004ffb57435 */ /* 0x000fc800000001ff */
[----:B------:R-:W-:Y:S02]  /*3890*/  MOV R182, R115 ;  /* 0x0000007300b67202 */ /* 0x000fe40000000f00 */
[----:B------:R-:W-:-:S07]  /*38a0*/  MOV R117, R179 ;  /* 0x000000b300757202 */ /* 0x000fce0000000f00 */
[----:B------:R-:W-:Y:S05]  /*38b0*/  WARPSYNC.COLLECTIVE R177, `(.L_x_4848) ;  /* 0x00000000b1087348 */ /* 0x000fea0003c00000 */
[----:B------:R0:W1:Y:S02]  /*38c0*/  SHFL.DOWN P1, R179, R182, R181, R184 ;  /* 0x080000b5b6b37389 */ /* 0x00006400000200b8 */
[----:B01----:R-:W-:Y:S01]  /*38d0*/  ENDCOLLECTIVE ;  /* 0x000000000000791b */ /* 0x003fe20003800000 */
.L_x_4848:
[----:B------:R-:W-:-:S04]  /*38e0*/  FADD.FTZ R117, R116, R117 ;  /* 0x0000007574757221 */ /* 0x000fc80000010000 */
[----:B------:R-:W-:Y:S01]  /*38f0*/  IMAD.MOV.U32 R182, RZ, RZ, R117 ;  /* 0x000000ffffb67224 */ /* 0x000fe200078e0075 */
[----:B------:R-:W-:-:S07]  /*3900*/  MOV R118, R179 ;  /* 0x000000b300767202 */ /* 0x000fce0000000f00 */
[----:B------:R-:W-:Y:S05]  /*3910*/  WARPSYNC.COLLECTIVE R177, `(.L_x_4849) ;  /* 0x00000000b1087348 */ /* 0x000fea0003c00000 */
[----:B------:R0:W1:Y:S02]  /*3920*/  SHFL.DOWN P1, R179, R182, R181, R184 ;  /* 0x080000b5b6b37389 */ /* 0x00006400000200b8 */
[----:B01----:R-:W-:Y:S01]  /*3930*/  ENDCOLLECTIVE ;  /* 0x000000000000791b */ /* 0x003fe20003800000 */
.L_x_4849:
[----:B------:R-:W-:Y:S01]  /*3940*/  FADD.FTZ R118, R115, R118 ;  /* 0x0000007673767221 */ /* 0x000fe20000010000 */
[----:B------:R-:W-:-:S04]  /*3950*/  HFMA2.MMA R181, -RZ, RZ, 0, 1.1920928955078125e-07 ;  /* 0x00000002ffb57435 */ /* 0x000fc800000001ff */
[----:B------:R-:W-:Y:S02]  /*3960*/  MOV R182, R118 ;  /* 0x0000007600b67202 */ /* 0x000fe40000000f00 */
[----:B------:R-:W-:-:S07]  /*3970*/  MOV R180, R179 ;  /* 0x000000b300b47202 */ /* 0x000fce0000000f00 */
[----:B------:R-:W-:Y:S05]  /*3980*/  WARPSYNC.COLLECTIVE R177, `(.L_x_4850) ;  /* 0x00000000b1087348 */ /* 0x000fea0003c00000 */
[----:B------:R0:W1:Y:S02]  /*3990*/  SHFL.DOWN P1, R179, R182, R181, R184 ;  /* 0x080000b5b6b37389 */ /* 0x00006400000200b8 */
[----:B01----:R-:W-:Y:S01]  /*39a0*/  ENDCOLLECTIVE ;  /* 0x000000000000791b */ /* 0x003fe20003800000 */
.L_x_4850:
[----:B------:R-:W-:-:S05]  /*39b0*/  FADD.FTZ R180, R117, R180 ;  /* 0x000000b475b47221 */ /* 0x000fca0000010000 */
[----:B------:R-:W-:Y:S02]  /*39c0*/  MOV R182, R180 ;  /* 0x000000b400b67202 */ /* 0x000fe40000000f00 */
[----:B------:R-:W-:-:S07]  /*39d0*/  MOV R119, R179 ;  /* 0x000000b300777202 */ /* 0x000fce0000000f00 */
[----:B------:R-:W-:Y:S05]  /*39e0*/  WARPSYNC.COLLECTIVE R177, `(.L_x_4851) ;  /* 0x00000000b1087348 */ /* 0x000fea0003c00000 */
[----:B------:R0:W1:Y:S02]  /*39f0*/  SHFL.DOWN P1, R179, R182, R181, R184 ;  /* 0x080000b5b6b37389 */ /* 0x00006400000200b8 */
[----:B01----:R-:W-:Y:S01]  /*3a00*/  ENDCOLLECTIVE ;  /* 0x000000000000791b */ /* 0x003fe20003800000 */
.L_x_4851:
[----:B------:R-:W-:Y:S01]  /*3a10*/  FADD.FTZ R119, R118, R119 ;  /* 0x0000007776777221 */ /* 0x000fe20000010000 */
[----:B------:R-:W-:-:S04]  /*3a20*/  HFMA2.MMA R181, -RZ, RZ, 0, 5.9604644775390625e-08 ;  /* 0x00000001ffb57435 */ /* 0x000fc800000001ff */
[----:B------:R-:W-:Y:S01]  /*3a30*/  MOV R182, R119 ;  /* 0x0000007700b67202 */ /* 0x000fe20000000f00 */
[----:B------:R-:W-:-:S07]  /*3a40*/  IMAD.MOV.U32 R175, RZ, RZ, R179 ;  /* 0x000000ffffaf7224 */ /* 0x000fce00078e00b3 */
[----:B------:R-:W-:Y:S05]  /*3a50*/  WARPSYNC.COLLECTIVE R177, `(.L_x_4852) ;  /* 0x00000000b1087348 */ /* 0x000fea0003c00000 */
[----:B------:R0:W1:Y:S02]  /*3a60*/  SHFL.DOWN P1, R179, R182, R181, R184 ;  /* 0x080000b5b6b37389 */ /* 0x00006400000200b8 */
[----:B01----:R-:W-:Y:S01]  /*3a70*/  ENDCOLLECTIVE ;  /* 0x000000000000791b */ /* 0x003fe20003800000 */
.L_x_4852:
[----:B------:R-:W-:-:S05]  /*3a80*/  FADD.FTZ R175, R180, R175 ;  /* 0x000000afb4af7221 */ /* 0x000fca0000010000 */
[----:B------:R-:W-:Y:S02]  /*3a90*/  MOV R182, R175 ;  /* 0x000000af00b67202 */ /* 0x000fe40000000f00 */
[----:B------:R-:W-:-:S07]  /*3aa0*/  MOV R114, R179 ;  /* 0x000000b300727202 */ /* 0x000fce0000000f00 */
[----:B------:R-:W-:Y:S05]  /*3ab0*/  WARPSYNC.COLLECTIVE R177, `(.L_x_4853) ;  /* 0x00000000b1087348 */ /* 0x000fea0003c00000 */
[----:B------:R0:W1:Y:S02]  /*3ac0*/  SHFL.DOWN P1, R179, R182, R181, R184 ;  /* 0x080000b5b6b37389 */ /* 0x00006400000200b8 */
[----:B01----:R-:W-:Y:S01]  /*3ad0*/  ENDCOLLECTIVE ;  /* 0x000000000000791b */ /* 0x003fe20003800000 */
.L_x_4853:
[----:B------:R-:W-:Y:S01]  /*3ae0*/  MOV R116, R179 ;  /* 0x000000b300747202 */ /* 0x000fe20000000f00 */
[----:B------:R-:W-:Y:S06]  /*3af0*/  BRA `(.L_x_4854) ;  /* 0xffffffdc003c7947 */ /* 0x000fec000383ffff */
.L_x_4855:
        /* <DEDUP_REMOVED lines=16> */
.L_x_11342:


//--------------------- .text._ZN10layer_norm13ln_bwd_kernelINS_13Kernel_traitsIf13__nv_bfloat16fS2_fjLj3072ELj1ELj1ELj4ELj16ENS_18Kernel_traits_baseILj3072EfS2_fS2_fjLj128EEEEELb0ELb1ELb0ELb0EEEvNS_9BwdParamsE --------------------------
	.section	.text._ZN10layer_norm13ln_bwd_kernelINS_13Kernel_traitsIf13__nv_bfloat16fS2_fjLj3072ELj1ELj1ELj4ELj16ENS_18Kernel_traits_baseILj3072EfS2_fS2_fjLj128EEEEELb0ELb1ELb0ELb0EEEvNS_9BwdParamsE,"ax",@progbits
	.align	128
        .global         _ZN10layer_norm13ln_bwd_kernelINS_13Kernel_traitsIf13__nv_bfloat16fS2_fjLj3072ELj1ELj1ELj4ELj16ENS_18Kernel_traits_baseILj3072EfS2_fS2_fjLj128EEEEELb0ELb1ELb0ELb0EEEvNS_9BwdParamsE
        .type           _ZN10layer_norm13ln_bwd_kernelINS_13Kernel_traitsIf13__nv_bfloat16fS2_fjLj3072ELj1ELj1ELj4ELj16ENS_18Kernel_traits_baseILj3072EfS2_fS2_fjLj128EEEEELb0ELb1ELb0ELb0EEEvNS_9BwdParamsE,@function
        .size           _ZN10layer_norm13ln_bwd_kernelINS_13Kernel_traitsIf13__nv_bfloat16fS2_fjLj3072ELj1ELj1ELj4ELj16ENS_18Kernel_traits_baseILj3072EfS2_fS2_fjLj128EEEEELb0ELb1ELb0ELb0EEEvNS_9BwdParamsE,(.L_x_11343 - _ZN10layer_norm13ln_bwd_kernelINS_13Kernel_traitsIf13__nv_bfloat16fS2_fjLj3072ELj1ELj1ELj4ELj16ENS_18Kernel_traits_baseILj3072EfS2_fS2_fjLj128EEEEELb0ELb1ELb0ELb0EEEvNS_9BwdParamsE)
        .other          _ZN10layer_norm13ln_bwd_kernelINS_13Kernel_traitsIf13__nv_bfloat16fS2_fjLj3072ELj1ELj1ELj4ELj16ENS_18Kernel_traits_baseILj3072EfS2_fS2_fjLj128EEEEELb0ELb1ELb0ELb0EEEvNS_9BwdParamsE,@"STO_CUDA_ENTRY STV_DEFAULT"
_ZN10layer_norm13ln_bwd_kernelINS_13Kernel_traitsIf13__nv_bfloat16fS2_fjLj3072ELj1ELj1ELj4ELj16ENS_18Kernel_traits_baseILj3072EfS2_fS2_fjLj128EEEEELb0ELb1ELb0ELb0EEEvNS_9BwdParamsE:
.text._ZN10layer_norm13ln_bwd_kernelINS_13Kernel_traitsIf13__nv_bfloat16fS2_fjLj3072ELj1ELj1ELj4ELj16ENS_18Kernel_traits_baseILj3072EfS2_fS2_fjLj128EEEEELb0ELb1ELb0ELb0EEEvNS_9BwdParamsE:
        /* <DEDUP_REMOVED lines=88> */
[----:B------:R-:W0:Y:S01]  /*0580*/  LDC.U8 R5, c[0x0][0x2a0] ;  /* 0x0000a800ff057b82 */ /* 0x000e220000000000 */
[----:B------:R-:W-:Y:S01]  /*0590*/  ULDC.64 UR6, c[0x0][0x270] ;  /* 0x00009c0000067ab9 */ /* 0x000fe20000000a00 */
[----:B------:R-:W-:Y:S01]  /*05a0*/  HFMA2.MMA R219, -RZ, RZ, 0, 5.9604644775390625e-08 ;  /* 0x00000001ffdb7435 */ /* 0x000fe200000001ff */
[----:B------:R-:W-:Y:S02]  /*05b0*/  ISETP.NE.U32.AND P0, PT, RZ, UR6, PT ;  /* 0x00000006ff007c0c */ /* 0x000fe4000bf05070 */
[----:B------:R-:W-:Y:S02]  /*05c0*/  MOV R109, RZ ;  /* 0x000000ff006d7202 */ /* 0x000fe40000000f00 */
[----:B------:R-:W-:-:S13]  /*05d0*/  ISETP.NE.AND.EX P0, PT, RZ, UR7, PT, P0 ;  /* 0x00000007ff007c0c */ /* 0x000fda000bf05300 */
.L_x_4870:
[----:B------:R-:W1:Y:S01]  /*05e0*/  LDC.64 R178, c[0x0][0x250] ;  /* 0x00009400ffb27b82 */ /* 0x000e620000000a00 */
[----:B------:R-:W-:-:S07]  /*05f0*/  SHF.R.S32.HI R2, RZ, 0x1f, R7 ;  /* 0x0000001fff027819 */ /* 0x000fce0000011407 */
[----:B------:R-:W2:Y:S08]  /*0600*/  LDC.64 R180, c[0x0][0x258] ;  /* 0x00009600ffb47b82 */ /* 0x000eb00000000a00 */
[----:B------:R-:W3:Y:S01]  /*0610*/  @P0 LDC.64 R176, c[0x0][0x270] ;  /* 0x00009c00ffb00b82 */ /* 0x000ee20000000a00 */
[----:B-1----:R-:W-:-:S06]  /*0620*/  IMAD.WIDE R178, R7, 0x4, R178 ;  /* 0x0000000407b27825 */ /* 0x002fcc00078e02b2 */
[----:B------:R-:W4:Y:S01]  /*0630*/  LDG.E R178, desc[UR4][R178.64] ;  /* 0x00000004b2b27981 */ /* 0x000f22000c1e1900 */
[----:B--2---:R-:W-:-:S05]  /*0640*/  IMAD.WIDE R180, R7, 0x4, R180 ;  /* 0x0000000407b47825 */ /* 0x004fca00078e02b4 */
[----:B-----5:R-:W5:Y:S01]  /*0650*/  LDG.E R188, desc[UR4][R180.64] ;  /* 0x00000004b4bc7981 */ /* 0x020f62000c1e1900 */
[----:B---3--:R-:W-:-:S04]  /*0660*/  @P0 LEA R176, P4, R7, R176, 0x1 ;  /* 0x000000b007b00211 */ /* 0x008fc800078808ff */
[----:B------:R-:W-:Y:S02]  /*0670*/  @P0 LEA.HI.X R177, R7, R177, R2, 0x1, P4 ;  /* 0x000000b107b10211 */ /* 0x000fe400020f0c02 */
[----:B------:R-:W-:Y:S01]  /*0680*/  MOV R2, UR13 ;  /* 0x0000000d00027c02 */ /* 0x000fe20008000f00 */
[----:B------:R-:W-:Y:S01]  /*0690*/  BSSY B0, `(.L_x_4857) ;  /* 0x000005f000007945 */ /* 0x000fe20003800000 */
[----:B0-----:R-:W-:Y:S01]  /*06a0*/  ISETP.NE.AND P5, PT, R5, RZ, PT ;  /* 0x000000ff0500720c */ /* 0x001fe20003fa5270 */
[----:B------:R0:W5:Y:S02]  /*06b0*/  @P0 LDG.E.U16 R221, desc[UR4][R176.64] ;  /* 0x00000004b0dd0981 */ /* 0x000164000c1e1500 */
[----:B------:R-:W-:-:S05]  /*06c0*/  IMAD R4, R7, R2, RZ ;  /* 0x0000000207047224 */ /* 0x000fca00078e02ff */
[----:B------:R-:W-:-:S04]  /*06d0*/  SHF.R.S32.HI R23, RZ, 0x1f, R4 ;  /* 0x0000001fff177819 */ /* 0x000fc80000011404 */
[----:B------:R-:W-:Y:S02]  /*06e0*/  LEA.HI R23, R23, R4, RZ, 0x3 ;  /* 0x0000000417177211 */ /* 0x000fe400078f18ff */
[----:B------:R-:W-:-:S04]  /*06f0*/  LOP3.LUT R4, R0, 0x7f, RZ, 0xc0, !PT ;  /* 0x0000007f00047812 */ /* 0x000fc800078ec0ff */
[----:B------:R-:W-:Y:S02]  /*0700*/  LEA.HI.SX32 R23, R23, R4, 0x1d ;  /* 0x0000000417177211 */ /* 0x000fe400078feaff */
[----:B------:R-:W-:Y:S02]  /*0710*/  CS2R R224, SRZ ;  /* 0x0000000000e07805 */ /* 0x000fe4000001ff00 */
[----:B0-----:R-:W-:Y:S02]  /*0720*/  P2R R176, PR, RZ, 0x20 ;  /* 0x00000020ffb07803 */ /* 0x001fe40000000000 */
[----:B------:R-:W-:Y:S02]  /*0730*/  MOV R223, R23 ;  /* 0x0000001700df7202 */ /* 0x000fe40000000f00 */
[----:B----4-:R-:W-:Y:S01]  /*0740*/  FSEL R222, R178, RZ, !P5 ;  /* 0x000000ffb2de7208 */ /* 0x010fe20006800000 */
[----:B------:R-:W-:Y:S06]  /*0750*/  @!P3 BRA `(.L_x_4858) ;  /* 0x000000040048b947 */ /* 0x000fec0003800000 */
        /* <DEDUP_REMOVED lines=22> */
[----:B------:R-:W-:Y:S02]  /*08c0*/  SHF.L.U32 R180, R180, 0x10, RZ ;  /* 0x00000010b4b47819 */ /* 0x000fe400000006ff */
[----:B------:R-:W-:Y:S01]  /*08d0*/  PRMT R184, R186, 0x7632, R184 ;  /* 0x00007632bab87816 */ /* 0x000fe200000000b8 */
[----:B------:R-:W-:Y:S01]  /*08e0*/  FMUL.FTZ R220, R156, R181 ;  /* 0x000000b59cdc7220 */ /* 0x000fe20000410000 */
[----:B------:R-:W-:Y:S02]  /*08f0*/  SHF.L.U32 R209, R186, 0x10, RZ ;  /* 0x00000010bad17819 */ /* 0x000fe400000006ff */
[----:B------:R-:W-:Y:S02]  /*0900*/  PRMT R182, R185, 0x7632, R182 ;  /* 0x00007632b9b67816 */ /* 0x000fe400000000b6 */
[----:B------:R-:W-:-:S02]  /*0910*/  PRMT R186, R187, 0x7632, R186 ;  /* 0x00007632bbba7816 */ /* 0x000fc400000000ba */
[----:B------:R-:W-:Y:S01]  /*0920*/  SHF.L.U32 R223, R187, 0x10, RZ ;  /* 0x00000010bbdf7819 */ /* 0x000fe200000006ff */
[----:B------:R-:W-:Y:S01]  /*0930*/  FADD.FTZ R187, -R222, R177 ;  /* 0x000000b1debb7221 */ /* 0x000fe20000010100 */
[----:B------:R-:W-:Y:S01]  /*0940*/  SHF.L.U32 R185, R185, 0x10, RZ ;  /* 0x00000010b9b97819 */ /* 0x000fe200000006ff */
[----:B------:R-:W-:Y:S01]  /*0950*/  FMUL.FTZ R216, R157, R180 ;  /* 0x000000b49dd87220 */ /* 0x000fe20000410000 */
[----:B------:R-:W-:Y:S01]  /*0960*/  FADD.FTZ R177, RZ, R220 ;  /* 0x000000dcffb17221 */ /* 0x000fe20000010000 */
[----:B------:R-:W-:Y:S01]  /*0970*/  FFMA.FTZ R179, R3, R220, RZ ;  /* 0x000000dc03b37223 */ /* 0x000fe200000100ff */
[----:B------:R-:W-:Y:S01]  /*0980*/  SHF.L.U32 R182, R182, 0x10, RZ ;  /* 0x00000010b6b67819 */ /* 0x000fe200000006ff */
[----:B0-----:R-:W-:Y:S01]  /*0990*/  FADD.FTZ R191, -R222, R178 ;  /* 0x000000b2debf7221 */ /* 0x001fe20000010100 */
[----:B------:R-:W-:Y:S01]  /*09a0*/  FMUL.FTZ R215, R158, R185 ;  /* 0x000000b99ed77220 */ /* 0x000fe20000410000 */
[----:B------:R-:W-:Y:S01]  /*09b0*/  FADD.FTZ R176, R177, R216 ;  /* 0x000000d8b1b07221 */ /* 0x000fe20000010000 */
[----:B------:R-:W-:Y:S01]  /*09c0*/  FADD.FTZ R183, -R222, R183 ;  /* 0x000000b7deb77221 */ /* 0x000fe20000010100 */
        /* <DEDUP_REMOVED lines=40> */
[----:B------:R-:W-:Y:S01]  /*0c50*/  IADD3 R223, R23, 0x80, RZ ;  /* 0x0000008017df7810 */ /* 0x000fe20007ffe0ff */
[----:B------:R-:W-:Y:S01]  /*0c60*/  FADD.FTZ R225, R179, R192 ;  /* 0x000000c0b3e17221 */ /* 0x000fe20000010000 */
[----:B------:R-:W-:-:S07]  /*0c70*/  FFMA.FTZ R224, R194, R192, R177 ;  /* 0x000000c0c2e07223 */ /* 0x000fce00000100b1 */
.L_x_4858:
[----:B------:R-:W-:Y:S05]  /*0c80*/  BSYNC B0 ;  /* 0x0000000000007941 */ /* 0x000fea0003800000 */
.L_x_4857:
        /* <DEDUP_REMOVED lines=19> */
[C---:B------:R-:W-:Y:S01]  /*0dc0*/  FADD.FTZ R15, -R222.reuse, R15 ;  /* 0x0000000fde0f7221 */ /* 0x040fe20000010100 */
[----:B---3--:R-:W-:Y:S01]  /*0dd0*/  FADD.FTZ R185, -R222, R9 ;  /* 0x00000009deb97221 */ /* 0x008fe20000010100 */
[----:B-----5:R-:W-:Y:S01]  /*0de0*/  FMUL.FTZ R9, R188, R179 ;  /* 0x000000b3bc097220 */ /* 0x020fe20000410000 */
[----:B------:R-:W-:Y:S01]  /*0df0*/  FADD.FTZ R229, -R222, R11 ;  /* 0x0000000bdee57221 */ /* 0x000fe20000010100 */
[----:B------:R-:W-:Y:S01]  /*0e00*/  FMUL.FTZ R11, R188, R183 ;  /* 0x000000b7bc0b7220 */ /* 0x000fe20000410000 */
[----:B----4-:R-:W-:-:S02]  /*0e10*/  PRMT R6, R16, 0x7632, R6 ;  /* 0x0000763210067816 */ /* 0x010fc40000000006 */
[----:B------:R-:W-:Y:S02]  /*0e20*/  SHF.L.U32 R13, R16, 0x10, RZ ;  /* 0x00000010100d7819 */ /* 0x000fe400000006ff */
[C---:B------:R-:W-:Y:S02]  /*0e30*/  PRMT R14, R18.reuse, 0x7632, R14 ;  /* 0x00007632120e7816 */ /* 0x040fe4000000000e */
[----:B------:R-:W-:Y:S02]  /*0e40*/  SHF.L.U32 R177, R18, 0x10, RZ ;  /* 0x0000001012b17819 */ /* 0x000fe400000006ff */
[----:B------:R-:W-:Y:S02]  /*0e50*/  PRMT R12, R17, 0x7632, R12 ;  /* 0x00007632110c7816 */ /* 0x000fe4000000000c */
[C---:B------:R-:W-:Y:S02]  /*0e60*/  PRMT R16, R19.reuse, 0x7632, R16 ;  /* 0x0000763213107816 */ /* 0x040fe40000000010 */
[----:B------:R-:W-:Y:S01]  /*0e70*/  SHF.L.U32 R227, R19, 0x10, RZ ;  /* 0x0000001013e37819 */ /* 0x000fe200000006ff */
[----:B------:R-:W-:Y:S01]  /*0e80*/  FADD.FTZ R19, -R222, R8 ;  /* 0x00000008de137221 */ /* 0x000fe20000010100 */
[----:B------:R-:W-:Y:S01]  /*0e90*/  SHF.L.U32 R18, R6, 0x10, RZ ;  /* 0x0000001006127819 */ /* 0x000fe200000006ff */
[-C--:B------:R-:W-:Y:S01]  /*0ea0*/  FMUL.FTZ R6, R140, R13.reuse ;  /* 0x0000000d8c067220 */ /* 0x080fe20000410000 */
[----:B------:R-:W-:Y:S01]  /*0eb0*/  SHF.L.U32 R22, R14, 0x10, RZ ;  /* 0x000000100e167819 */ /* 0x000fe200000006ff */
[----:B------:R-:W-:Y:S01]  /*0ec0*/  FADD.FTZ R76, R76, R13 ;  /* 0x0000000d4c4c7221 */ /* 0x000fe20000010000 */
[----:B------:R-:W-:Y:S01]  /*0ed0*/  SHF.L.U32 R17, R17, 0x10, RZ ;  /* 0x0000001011117819 */ /* 0x000fe200000006ff */
[----:B------:R-:W-:Y:S01]  /*0ee0*/  FFMA.FTZ R100, R9, R13, R100 ;  /* 0x0000000d09647223 */ /* 0x000fe20000010064 */
[----:B0-----:R-:W-:Y:S01]  /*0ef0*/  SHF.L.U32 R20, R12, 0x10, RZ ;  /* 0x000000100c147819 */ /* 0x001fe200000006ff */
[----:B------:R-:W-:Y:S01]  /*0f00*/  FMUL.FTZ R14, R188, R15 ;  /* 0x0000000fbc0e7220 */ /* 0x000fe20000410000 */
[----:B------:R-:W-:Y:S01]  /*0f10*/  SHF.L.U32 R178, R16, 0x10, RZ ;  /* 0x0000001010b27819 */ /* 0x000fe200000006ff */
[C---:B------:R-:W-:Y:S01]  /*0f20*/  FMUL.FTZ R13, R188.reuse, R19 ;  /* 0x00000013bc0d7220 */ /* 0x040fe20000410000 */
[----:B------:R-:W-:Y:S01]  /*0f30*/  FMUL.FTZ R12, R188, R181 ;  /* 0x000000b5bc0c7220 */ /* 0x000fe20000410000 */
[----:B------:R-:W-:Y:S01]  /*0f40*/  FADD.FTZ R16, R225, R6 ;  /* 0x00000006e1107221 */ /* 0x000fe20000010000 */
[----:B------:R-:W-:Y:S01]  /*0f50*/  FMUL.FTZ R15, R141, R18 ;  /* 0x000000128d0f7220 */ /* 0x000fe20000410000 */
        /* <DEDUP_REMOVED lines=39> */
.L_x_4860:
[----:B------:R-:W-:Y:S05]  /*11d0*/  BSYNC B0 ;  /* 0x0000000000007941 */ /* 0x000fea0003800000 */
.L_x_4859:
        /* <DEDUP_REMOVED lines=21> */
[----:B------:R-:W-:Y:S01]  /*1330*/  FMUL.FTZ R202, R188, R201 ;  /* 0x000000c9bcca7220 */ /* 0x000fe20000410000 */
[----:B----4-:R-:W-:-:S02]  /*1340*/  PRMT R176, R180, 0x7632, R176 ;  /* 0x00007632b4b07816 */ /* 0x010fc400000000b0 */
[----:B------:R-:W-:Y:S02]  /*1350*/  SHF.L.U32 R177, R180, 0x10, RZ ;  /* 0x00000010b4b17819 */ /* 0x000fe400000006ff */
[----:B0-----:R-:W-:Y:S02]  /*1360*/  PRMT R197, R183, 0x7632, R197 ;  /* 0x00007632b7c57816 */ /* 0x001fe400000000c5 */
[----:B------:R-:W-:Y:S01]  /*1370*/  SHF.L.U32 R178, R176, 0x10, RZ ;  /* 0x00000010b0b27819 */ /* 0x000fe200000006ff */
[-C--:B------:R-:W-:Y:S01]  /*1380*/  FMUL.FTZ R196, R124, R177.reuse ;  /* 0x000000b17cc47220 */ /* 0x080fe20000410000 */
[----:B------:R-:W-:Y:S01]  /*1390*/  PRMT R179, R181, 0x7632, R179 ;  /* 0x00007632b5b37816 */ /* 0x000fe200000000b3 */
[----:B------:R-:W-:Y:S01]  /*13a0*/  FADD.FTZ R68, R68, R177 ;  /* 0x000000b144447221 */ /* 0x000fe20000010000 */
[----:B------:R-:W-:Y:S01]  /*13b0*/  SHF.L.U32 R184, R197, 0x10, RZ ;  /* 0x00000010c5b87819 */ /* 0x000fe200000006ff */
[----:B------:R-:W-:Y:S01]  /*13c0*/  FFMA.FTZ R92, R189, R177, R92 ;  /* 0x000000b1bd5c7223 */ /* 0x000fe2000001005c */
[----:B------:R-:W-:Y:S01]  /*13d0*/  SHF.L.U32 R181, R181, 0x10, RZ ;  /* 0x00000010b5b57819 */ /* 0x000fe200000006ff */
[----:B------:R-:W-:Y:S01]  /*13e0*/  FADD.FTZ R176, R225, R196 ;  /* 0x000000c4e1b07221 */ /* 0x000fe20000010000 */
[----:B------:R-:W-:Y:S01]  /*13f0*/  FMUL.FTZ R197, R125, R178 ;  /* 0x000000b27dc57220 */ /* 0x000fe20000410000 */
[----:B------:R-:W-:Y:S01]  /*1400*/  FFMA.FTZ R177, R189, R196, R224 ;  /* 0x000000c4bdb17223 */ /* 0x000fe200000100e0 */
[----:B------:R-:W-:Y:S01]  /*1410*/  SHF.L.U32 R180, R179, 0x10, RZ ;  /* 0x00000010b3b47819 */ /* 0x000fe200000006ff */
[----:B------:R-:W-:Y:S01]  /*1420*/  FMUL.FTZ R193, R188, R193 ;  /* 0x000000c1bcc17220 */ /* 0x000fe20000410000 */
[----:B------:R-:W-:Y:S01]  /*1430*/  PRMT R199, R182, 0x7632, R199 ;  /* 0x00007632b6c77816 */ /* 0x000fe200000000c7 */
[----:B------:R-:W-:Y:S01]  /*1440*/  FADD.FTZ R179, R176, R197 ;  /* 0x000000c5b0b37221 */ /* 0x000fe20000010000 */
[----:B------:R-:W-:Y:S01]  /*1450*/  FMUL.FTZ R198, R126, R181 ;  /* 0x000000b57ec67220 */ /* 0x000fe20000410000 */
[----:B------:R-:W-:Y:S01]  /*1460*/  FFMA.FTZ R176, R202, R197, R177 ;  /* 0x000000c5cab07223 */ /* 0x000fe200000100b1 */
[----:B------:R-:W-:Y:S01]  /*1470*/  SHF.L.U32 R205, R182, 0x10, RZ ;  /* 0x00000010b6cd7819 */ /* 0x000fe200000006ff */
[----:B------:R-:W-:Y:S01]  /*1480*/  FADD.FTZ R69, R69, R178 ;  /* 0x000000b245457221 */ /* 0x000fe20000010000 */
[----:B------:R-:W-:Y:S01]  /*1490*/  SHF.L.U32 R182, R199, 0x10, RZ ;  /* 0x00000010c7b67819 */ /* 0x000fe200000006ff */
        /* <DEDUP_REMOVED lines=39> */
.L_x_4862:
[----:B------:R-:W-:Y:S05]  /*1710*/  BSYNC B0 ;  /* 0x0000000000007941 */ /* 0x000fea0003800000 */
.L_x_4861:
        /* <DEDUP_REMOVED lines=27> */
.L_x_4885:
        /* <DEDUP_REMOVED lines=125> */
.L_x_4865:
[----:B------:R-:W-:Y:S05]  /*20a0*/  BSYNC B0 ;  /* 0x0000000000007941 */ /* 0x000fea0003800000 */
.L_x_4864:
        /* <DEDUP_REMOVED lines=99> */
.L_x_4867:
[----:B------:R-:W-:Y:S05]  /*26e0*/  BSYNC B0 ;  /* 0x0000000000007941 */ /* 0x000fea0003800000 */
.L_x_4866:
        /* <DEDUP_REMOVED lines=98> */
.L_x_4869:
[----:B------:R-:W-:Y:S05]  /*2d10*/  BSYNC B0 ;  /* 0x0000000000007941 */ /* 0x000fea0003800000 */
.L_x_4868:
[----:B------:R-:W-:Y:S02]  /*2d20*/  IADD3 R7, R7, UR18, RZ ;  /* 0x0000001207077c10 */ /* 0x000fe4000fffe0ff */
[----:B------:R-:W-:Y:S02]  /*2d30*/  SEL R219, RZ, 0x1, P4 ;  /* 0x00000001ffdb7807 */ /* 0x000fe40002000000 */
[----:B------:R-:W-:-:S13]  /*2d40*/  ISETP.GE.AND P5, PT, R7, UR19, PT ;  /* 0x0000001307007c0c */ /* 0x000fda000bfa6270 */
[----:B------:R-:W-:Y:S05]  /*2d50*/  @!P5 BRA `(.L_x_4870) ;  /* 0xffffffd80020d947 */ /* 0x000fea000383ffff */
.L_x_4856:
        /* <DEDUP_REMOVED lines=20> */
.L_x_4872:
[----:B------:R-:W-:Y:S05]  /*2ea0*/  BSYNC B0 ;  /* 0x0000000000007941 */ /* 0x000fea0003800000 */
.L_x_4871:
        /* <DEDUP_REMOVED lines=15> */
.L_x_4874:
[----:B------:R-:W-:Y:S05]  /*2fa0*/  BSYNC B0 ;  /* 0x0000000000007941 */ /* 0x000fea0003800000 */
.L_x_4873:
        /* <DEDUP_REMOVED lines=14> */
.L_x_4863:
[----:B------:R-:W-:Y:S02]  /*3090*/  MOV R221, R225 ;  /* 0x000000e100dd7202 */ /* 0x000fe40000000f00 */
[----:B------:R-:W-:Y:S02]  /*30a0*/  MOV R222, 0x10 ;  /* 0x0000001000de7802 */ /* 0x000fe40000000f00 */
[----:B------:R-:W-:Y:S02]  /*30b0*/  MOV R223, 0x1f ;  /* 0x0000001f00df7802 */ /* 0x000fe40000000f00 */
[----:B------:R-:W-:-:S07]  /*30c0*/  MOV R186, 0xffffffff ;  /* 0xffffffff00ba7802 */ /* 0x000fce0000000f00 */
[----:B------:R-:W-:Y:S05]  /*30d0*/  WARPSYNC.COLLECTIVE R186, `(.L_x_4875) ;  /* 0x00000000ba087348 */ /* 0x000fea0003c00000 */
[----:B------:R0:W1:Y:S02]  /*30e0*/  SHFL.DOWN P6, R187, R221, R222, R223 ;  /* 0x080000deddbb7389 */ /* 0x00006400000c00df */
[----:B01----:R-:W-:Y:S01]  /*30f0*/  ENDCOLLECTIVE ;  /* 0x000000000000791b */ /* 0x003fe20003800000 */
.L_x_4875:
[----:B------:R-:W-:Y:S02]  /*3100*/  MOV R221, R224 ;  /* 0x000000e000dd7202 */ /* 0x000fe40000000f00 */
[----:B------:R-:W-:-:S07]  /*3110*/  MOV R178, R187 ;  /* 0x000000bb00b27202 */ /* 0x000fce0000000f00 */
[----:B------:R-:W-:Y:S05]  /*3120*/  WARPSYNC.COLLECTIVE R186, `(.L_x_4876) ;  /* 0x00000000ba087348 */ /* 0x000fea0003c00000 */
[----:B------:R0:W1:Y:S02]  /*3130*/  SHFL.DOWN P6, R187, R221, R222, R223 ;  /* 0x080000deddbb7389 */ /* 0x00006400000c00df */
[----:B01----:R-:W-:Y:S01]  /*3140*/  ENDCOLLECTIVE ;  /* 0x000000000000791b */ /* 0x003fe20003800000 */
.L_x_4876:
[----:B------:R-:W-:-:S05]  /*3150*/  FADD.FTZ R178, R178, R225 ;  /* 0x000000e1b2b27221 */ /* 0x000fca0000010000 */
[----:B------:R-:W-:Y:S02]  /*3160*/  MOV R221, R178 ;  /* 0x000000b200dd7202 */ /* 0x000fe40000000f00 */
[----:B------:R-:W-:Y:S02]  /*3170*/  MOV R222, 0x8 ;  /* 0x0000000800de7802 */ /* 0x000fe40000000f00 */
[----:B------:R-:W-:-:S07]  /*3180*/  MOV R179, R187 ;  /* 0x000000bb00b37202 */ /* 0x000fce0000000f00 */
[----:B------:R-:W-:Y:S05]  /*3190*/  WARPSYNC.COLLECTIVE R186, `(.L_x_4877) ;  /* 0x00000000ba087348 */ /* 0x000fea0003c00000 */
[----:B------:R0:W1:Y:S02]  /*31a0*/  SHFL.DOWN P6, R187, R221, R222, R223 ;  /* 0x080000deddbb7389 */ /* 0x00006400000c00df */
[----:B01----:R-:W-:Y:S01]  /*31b0*/  ENDCOLLECTIVE ;  /* 0x000000000000791b */ /* 0x003fe20003800000 */
.L_x_4877:
[----:B------:R-:W-:-:S05]  /*31c0*/  FADD.FTZ R179, R179, R224 ;  /* 0x000000e0b3b37221 */ /* 0x000fca0000010000 */
[----:B------:R-:W-:Y:S02]  /*31d0*/  MOV R221, R179 ;  /* 0x000000b300dd7202 */ /* 0x000fe40000000f00 */
[----:B------:R-:W-:-:S07]  /*31e0*/  MOV R181, R187 ;  /* 0x000000bb00b57202 */ /* 0x000fce0000000f00 */
[----:B------:R-:W-:Y:S05]  /*31f0*/  WARPSYNC.COLLECTIVE R186, `(.L_x_4878) ;  /* 0x00000000ba087348 */ /* 0x000fea0003c00000 */
[----:B------:R0:W1:Y:S02]  /*3200*/  SHFL.DOWN P6, R187, R221, R222, R223 ;  /* 0x080000deddbb7389 */ /* 0x00006400000c00df */
[----:B01----:R-:W-:Y:S01]  /*3210*/  ENDCOLLECTIVE ;  /* 0x000000000000791b */ /* 0x003fe20003800000 */
.L_x_4878:
[----:B------:R-:W-:-:S05]  /*3220*/  FADD.FTZ R181, R178, R181 ;  /* 0x000000b5b2b57221 */ /* 0x000fca0000010000 */
[----:B------:R-:W-:Y:S02]  /*3230*/  MOV R221, R181 ;  /* 0x000000b500dd7202 */ /* 0x000fe40000000f00 */
[----:B------:R-:W-:Y:S02]  /*3240*/  MOV R222, 0x4 ;  /* 0x0000000400de7802 */ /* 0x000fe40000000f00 */
[----:B------:R-:W-:-:S07]  /*3250*/  MOV R180, R187 ;  /* 0x000000bb00b47202 */ /* 0x000fce0000000f00 */
[----:B------:R-:W-:Y:S05]  /*3260*/  WARPSYNC.COLLECTIVE R186, `(.L_x_4879) ;  /* 0x00000000ba087348 */ /* 0x000fea0003c00000 */
[----:B------:R0:W1:Y:S02]  /*3270*/  SHFL.DOWN P6, R187, R221, R222, R223 ;  /* 0x080000deddbb7389 */ /* 0x00006400000c00df */
[----:B01----:R-:W-:Y:S01]  /*3280*/  ENDCOLLECTIVE ;  /* 0x000000000000791b */ /* 0x003fe20003800000 */
.L_x_4879:
[----:B------:R-:W-:-:S05]  /*3290*/  FADD.FTZ R180, R179, R180 ;  /* 0x000000b4b3b47221 */ /* 0x000fca0000010000 */
[----:B------:R-:W-:Y:S02]  /*32a0*/  MOV R221, R180 ;  /* 0x000000b400dd7202 */ /* 0x000fe40000000f00 */
[----:B------:R-:W-:-:S07]  /*32b0*/  MOV R182, R187 ;  /* 0x000000bb00b67202 */ /* 0x000fce0000000f00 */
[----:B------:R-:W-:Y:S05]  /*32c0*/  WARPSYNC.COLLECTIVE R186, `(.L_x_4880) ;  /* 0x00000000ba087348 */ /* 0x000fea0003c00000 */
[----:B------:R0:W1:Y:S02]  /*32d0*/  SHFL.DOWN P6, R187, R221, R222, R223 ;  /* 0x080000deddbb7389 */ /* 0x00006400000c00df */
[----:B01----:R-:W-:Y:S01]  /*32e0*/  ENDCOLLECTIVE ;  /* 0x000000000000791b */ /* 0x003fe20003800000 */
.L_x_4880:
[----:B------:R-:W-:-:S05]  /*32f0*/  FADD.FTZ R182, R181, R182 ;  /* 0x000000b6b5b67221 */ /* 0x000fca0000010000 */
[----:B------:R-:W-:Y:S02]  /*3300*/  MOV R221, R182 ;  /* 0x000000b600dd7202 */ /* 0x000fe40000000f00 */
[----:B------:R-:W-:Y:S02]  /*3310*/  MOV R222, 0x2 ;  /* 0x0000000200de7802 */ /* 0x000fe40000000f00 */
[----:B------:R-:W-:-:S07]  /*3320*/  MOV R183, R187 ;  /* 0x000000bb00b77202 */ /* 0x000fce0000000f00 */
[----:B------:R-:W-:Y:S05]  /*3330*/  WARPSYNC.COLLECTIVE R186, `(.L_x_4881) ;  /* 0x00000000ba087348 */ /* 0x000fea0003c00000 */
[----:B------:R0:W1:Y:S02]  /*3340*/  SHFL.DOWN P6, R187, R221, R222, R223 ;  /* 0x080000deddbb7389 */ /* 0x00006400000c00df */
[----:B01----:R-:W-:Y:S01]  /*3350*/  ENDCOLLECTIVE ;  /* 0x000000000000791b */ /* 0x003fe20003800000 */
.L_x_4881:
[----:B------:R-:W-:-:S05]  /*3360*/  FADD.FTZ R183, R180, R183 ;  /* 0x000000b7b4b77221 */ /* 0x000fca0000010000 */
[----:B------:R-:W-:Y:S02]  /*3370*/  MOV R221, R183 ;  /* 0x000000b700dd7202 */ /* 0x000fe40000000f00 */
[----:B------:R-:W-:-:S07]  /*3380*/  MOV R185, R187 ;  /* 0x000000bb00b97202 */ /* 0x000fce0000000f00 */
[----:B------:R-:W-:Y:S05]  /*3390*/  WARPSYNC.COLLECTIVE R186, `(.L_x_4882) ;  /* 0x00000000ba087348 */ /* 0x000fea0003c00000 */
[----:B------:R0:W1:Y:S02]  /*33a0*/  SHFL.DOWN P6, R187, R221, R222, R223 ;  /* 0x080000deddbb7389 */ /* 0x00006400000c00df */
[----:B01----:R-:W-:Y:S01]  /*33b0*/  ENDCOLLECTIVE ;  /* 0x000000000000791b */ /* 0x003fe20003800000 */
.L_x_4882:
[----:B------:R-:W-:-:S05]  /*33c0*/  FADD.FTZ R185, R182, R185 ;  /* 0x000000b9b6b97221 */ /* 0x000fca0000010000 */
[----:B------:R-:W-:Y:S02]  /*33d0*/  MOV R221, R185 ;  /* 0x000000b900dd7202 */ /* 0x000fe40000000f00 */
[----:B------:R-:W-:Y:S02]  /*33e0*/  MOV R222, 0x1 ;  /* 0x0000000100de7802 */ /* 0x000fe40000000f00 */
[----:B------:R-:W-:-:S07]  /*33f0*/  MOV R184, R187 ;  /* 0x000000bb00b87202 */ /* 0x000fce0000000f00 */
[----:B------:R-:W-:Y:S05]  /*3400*/  WARPSYNC.COLLECTIVE R186, `(.L_x_4883) ;  /* 0x00000000ba087348 */ /* 0x000fea0003c00000 */
[----:B------:R0:W1:Y:S02]  /*3410*/  SHFL.DOWN P6, R187, R221, R222, R223 ;  /* 0x080000deddbb7389 */ /* 0x00006400000c00df */
[----:B01----:R-:W-:Y:S01]  /*3420*/  ENDCOLLECTIVE ;  /* 0x000000000000791b */ /* 0x003fe20003800000 */
.L_x_4883:
[----:B------:R-:W-:-:S05]  /*3430*/  FADD.FTZ R178, R183, R184 ;  /* 0x000000b8b7b27221 */ /* 0x000fca0000010000 */
[----:B------:R-:W-:Y:S02]  /*3440*/  MOV R221, R178 ;  /* 0x000000b200dd7202 */ /* 0x000fe40000000f00 */
[----:B------:R-:W-:-:S07]  /*3450*/  MOV R184, R187 ;  /* 0x000000bb00b87202 */ /* 0x000fce0000000f00 */
[----:B------:R-:W-:Y:S05]  /*3460*/  WARPSYNC.COLLECTIVE R186, `(.L_x_4884) ;  /* 0x00000000ba087348 */ /* 0x000fea0003c00000 */
[----:B------:R0:W1:Y:S02]  /*3470*/  SHFL.DOWN P6, R187, R221, R222, R223 ;  /* 0x080000deddbb7389 */ /* 0x00006400000c00df */
[----:B01----:R-:W-:Y:S01]  /*3480*/  ENDCOLLECTIVE ;  /* 0x000000000000791b */ /* 0x003fe20003800000 */
.L_x_4884:
[----:B------:R-:W-:Y:S01]  /*3490*/  MOV R179, R187 ;  /* 0x000000bb00b37202 */ /* 0x000fe20000000f00 */
[----:B------:R-:W-:Y:S06]  /*34a0*/  BRA `(.L_x_4885) ;  /* 0xffffffe400087947 */ /* 0x000fec000383ffff */
.L_x_4886:
        /* <DEDUP_REMOVED lines=13> */
.L_x_11343:


//--------------------- .text._ZN10layer_norm13ln_bwd_kernelINS_13Kernel_traitsIf13__nv_bfloat16fS2_fjLj3072ELj1ELj1ELj4ELj16ENS_18Kernel_traits_baseILj3072EfS2_fS2_fjLj128EEEEELb0ELb1ELb0ELb1EEEvNS_9BwdParamsE --------------------------
	.section	.text._ZN10layer_norm13ln_bwd_kernelINS_13Kernel_traitsIf13__nv_bfloat16fS2_fjLj3072ELj1ELj1ELj4ELj16ENS_18Kernel_traits_baseILj3072EfS2_fS2_fjLj128EEEEELb0ELb1ELb0ELb1EEEvNS_9BwdParamsE,"ax",@progbits
	.align	128
        .global         _ZN10layer_norm13ln_bwd_kernelINS_13Kernel_traitsIf13__nv_bfloat16fS2_fjLj3072ELj1ELj1ELj4ELj16ENS_18Kernel_traits_baseILj3072EfS2_fS2_fjLj128EEEEELb0ELb1ELb0ELb1EEEvNS_9BwdParamsE
        .type           _ZN10layer_norm13ln_bwd_kernelINS_13Kernel_traitsIf13__nv_bfloat16fS2_fjLj3072ELj1ELj1ELj4ELj16ENS_18Kernel_traits_baseILj3072EfS2_fS2_fjLj128EEEEELb0ELb1ELb0ELb1EEEvNS_9BwdParamsE,@function
        .size           _ZN10layer_norm13ln_bwd_kernelINS_13Kernel_traitsIf13__nv_bfloat16fS2_fjLj3072ELj1ELj1ELj4ELj16ENS_18Kernel_traits_baseILj3072EfS2_fS2_fjLj128EEEEELb0ELb1ELb0ELb1EEEvNS_9BwdParamsE,(.L_x_11344 - _ZN10layer_norm13ln_bwd_kernelINS_13Kernel_traitsIf13__nv_bfloat16fS2_fjLj3072ELj1ELj1ELj4ELj16ENS_18Kernel_traits_baseILj3072EfS2_fS2_fjLj128EEEEELb0ELb1ELb0ELb1EEEvNS_9BwdParamsE)
        .other          _ZN10layer_norm13ln_bwd_kernelINS_13Kernel_traitsIf13__nv_bfloat16fS2_fjLj3072ELj1ELj1ELj4ELj16ENS_18Kernel_traits_baseILj3072EfS2_fS2_fjLj128EEEEELb0ELb1ELb0ELb1EEEvNS_9BwdParamsE,@"STO_CUDA_ENTRY STV_DEFAULT"
_ZN10layer_norm13ln_bwd_kernelINS_13Kernel_traitsIf13__nv_bfloat16fS2_fjLj3072ELj1ELj1ELj4ELj16ENS_18Kernel_traits_baseILj3072EfS2_fS2_fjLj128EEEEELb0ELb1ELb0ELb1EEEvNS_9BwdParamsE:
.text._ZN10layer_norm13ln_bwd_kernelINS_13Kernel_traitsIf13__nv_bfloat16fS2_fjLj3072ELj1ELj1ELj4ELj16ENS_18Kernel_traits_baseILj3072EfS2_fS2_fjLj128EEEEELb0ELb1ELb0ELb1EEEvNS_9BwdParamsE:
        /* <DEDUP_REMOVED lines=51> */
.L_x_4887:
        /* <DEDUP_REMOVED lines=8> */
[----:B------:R-:W-:Y:S02]  /*03b0*/  IADD3.X R9, RZ, UR9, RZ, P1, !PT ;  /* 0x00000009ff097c10 */ /* 0x000fe40008ffe4ff */
[----:B------:R-:W-:Y:S01]  /*03c0*/  ISETP.NE.U32.AND P0, PT, RZ, UR4, PT ;  /* 0x00000004ff007c0c */ /* 0x000fe2000bf05070 */
[----:B------:R-:W-:Y:S01]  /*03d0*/  HFMA2.MMA R204, -RZ, RZ, 0, 5.9604644775390625e-08 ;  /* 0x00000001ffcc7435 */ /* 0x000fe200000001ff */
[----:B------:R-:W5:Y:S01]  /*03e0*/  LDG.E.128 R80, desc[UR6][R2.64] ;  /* 0x0000000602507981 */ /* 0x000f62000c1e1d00 */
[----:B------:R-:W-:-:S02]  /*03f0*/  CS2R R4, SRZ ;  /* 0x0000000000047805 */ /* 0x000fc4000001ff00 */
[----:B------:R-:W-:Y:S02]  /*0400*/  ISETP.NE.AND.EX P0, PT, RZ, UR5, PT, P0 ;  /* 0x00000005ff007c0c */ /* 0x000fe4000bf05300 */
        /* <DEDUP_REMOVED lines=27> */
[----:B0-----:R-:W-:Y:S02]  /*05c0*/  CS2R R2, SRZ ;  /* 0x0000000000027805 */ /* 0x001fe4000001ff00 */
        /* <DEDUP_REMOVED lines=16> */
[----:B------:R-:W-:Y:S02]  /*06d0*/  CS2R R26, SRZ ;  /* 0x00000000001a7805 */ /* 0x000fe4000001ff00 */
[----:B0-----:R-:W-:-:S07]  /*06e0*/  CS2R R8, SRZ ;  /* 0x0000000000087805 */ /* 0x001fce000001ff00 */
.L_x_4891:
        /* <DEDUP_REMOVED lines=11> */
[----:B------:R-:W4:Y:S02]  /*07a0*/  LDG.E R208, desc[UR6][R134.64] ;  /* 0x0000000686d07981 */ /* 0x000f24000c1e1900 */
[----:B------:R-:W0:Y:S01]  /*07b0*/  LDC.64 R200, c[0x0][0x258] ;  /* 0x00009600ffc87b82 */ /* 0x000e220000000a00 */
[----:B-1----:R-:W-:-:S04]  /*07c0*/  @P0 LEA R136, P1, R198, R116, 0x1 ;  /* 0x00000074c6880211 */ /* 0x002fc800078208ff */
[----:B------:R-:W-:Y:S01]  /*07d0*/  @P0 LEA.HI.X R137, R198, R117, R120, 0x1, P1 ;  /* 0x00000075c6890211 */ /* 0x000fe200008f0c78 */
[C---:B--2---:R-:W-:Y:S01]  /*07e0*/  IMAD.WIDE.U32 R148, R207.reuse, 0x20, R202 ;  /* 0x00000020cf947825 */ /* 0x044fe200078e00ca */
[----:B------:R-:W-:-:S03]  /*07f0*/  IADD3 R205, R207, 0x80, RZ ;  /* 0x00000080cfcd7810 */ /* 0x000fc60007ffe0ff */
[----:B------:R-:W2:Y:S01]  /*0800*/  @P0 LDG.E.U16 R206, desc[UR6][R136.64] ;  /* 0x0000000688ce0981 */ /* 0x000ea2000c1e1500 */
[C---:B------:R-:W-:Y:S01]  /*0810*/  IADD3 R199, R207.reuse, 0x100, RZ ;  /* 0x00000100cfc77810 */ /* 0x040fe20007ffe0ff */
[----:B------:R-:W1:Y:S02]  /*0820*/  LDC.64 R180, c[0x0][0x2c8] ;  /* 0x0000b200ffb47b82 */ /* 0x000e640000000a00 */
[----:B------:R-:W2:Y:S01]  /*0830*/  LDG.E.128 R116, desc[UR6][R148.64] ;  /* 0x0000000694747981 */ /* 0x000ea2000c1e1d00 */
[----:B---3--:R-:W-:-:S03]  /*0840*/  IMAD.WIDE.U32 R120, R207, 0x10, R144 ;  /* 0x00000010cf787825 */ /* 0x008fc600078e0090 */
[----:B------:R-:W3:Y:S04]  /*0850*/  LDG.E.128 R124, desc[UR6][R148.64+0x10] ;  /* 0x00001006947c7981 */ /* 0x000ee8000c1e1d00 */
[----:B------:R-:W3:Y:S01]  /*0860*/  LDG.E.128 R120, desc[UR6][R120.64] ;  /* 0x0000000678787981 */ /* 0x000ee2000c1e1d00 */
[----:B0-----:R-:W-:-:S04]  /*0870*/  IMAD.WIDE R200, R198, 0x4, R200 ;  /* 0x00000004c6c87825 */ /* 0x001fc800078e02c8 */
[C---:B------:R-:W-:Y:S02]  /*0880*/  IMAD.WIDE.U32 R184, R205.reuse, 0x20, R202 ;  /* 0x00000020cdb87825 */ /* 0x040fe400078e00ca */
[----:B------:R0:W3:Y:S02]  /*0890*/  LDG.E R200, desc[UR6][R200.64] ;  /* 0x00000006c8c87981 */ /* 0x0000e4000c1e1900 */
[----:B------:R-:W-:Y:S02]  /*08a0*/  IMAD.WIDE.U32 R132, R205, 0x10, R144 ;  /* 0x00000010cd847825 */ /* 0x000fe400078e0090 */
[----:B------:R-:W3:Y:S02]  /*08b0*/  LDG.E.128 R136, desc[UR6][R184.64+0x10] ;  /* 0x00001006b8887981 */ /* 0x000ee4000c1e1d00 */
[C---:B------:R-:W-:Y:S02]  /*08c0*/  IMAD.WIDE.U32 R202, R199.reuse, 0x20, R202 ;  /* 0x00000020c7ca7825 */ /* 0x040fe400078e00ca */
[----:B------:R0:W3:Y:S02]  /*08d0*/  LDG.E.128 R128, desc[UR6][R184.64] ;  /* 0x00000006b8807981 */ /* 0x0000e4000c1e1d00 */
[----:B------:R-:W-:-:S02]  /*08e0*/  IMAD.WIDE.U32 R144, R199, 0x10, R144 ;  /* 0x00000010c7907825 */ /* 0x000fc400078e0090 */
[----:B------:R-:W3:Y:S04]  /*08f0*/  LDG.E.128 R148, desc[UR6][R202.64+0x10] ;  /* 0x00001006ca947981 */ /* 0x000ee8000c1e1d00 */
[----:B------:R-:W3:Y:S04]  /*0900*/  LDG.E.128 R144, desc[UR6][R144.64] ;  /* 0x0000000690907981 */ /* 0x000ee8000c1e1d00 */
[----:B------:R4:W3:Y:S04]  /*0910*/  LDG.E.128 R140, desc[UR6][R202.64] ;  /* 0x00000006ca8c7981 */ /* 0x0008e8000c1e1d00 */
[----:B------:R-:W3:Y:S01]  /*0920*/  LDG.E.128 R132, desc[UR6][R132.64] ;  /* 0x0000000684847981 */ /* 0x000ee2000c1e1d00 */
[----:B-1----:R-:W-:-:S04]  /*0930*/  ISETP.NE.U32.AND P1, PT, R180, RZ, PT ;  /* 0x000000ffb400720c */ /* 0x002fc80003f25070 */
[----:B------:R-:W-:-:S13]  /*0940*/  ISETP.NE.AND.EX P1, PT, R181, RZ, PT, P1 ;  /* 0x000000ffb500720c */ /* 0x000fda0003f25310 */
[----:B------:R-:W1:Y:S01]  /*0950*/  @P1 LDC.64 R186, c[0x0][0x2c8] ;  /* 0x0000b200ffba1b82 */ /* 0x000e620000000a00 */
[----:B------:R-:W-:-:S07]  /*0960*/  ISETP.NE.AND P2, PT, RZ, UR10, PT ;  /* 0x0000000aff007c0c */ /* 0x000fce000bf45270 */
[----:B------:R-:W1:Y:S01]  /*0970*/  @P1 LDC.64 R182, c[0x0][0x2c8] ;  /* 0x0000b200ffb61b82 */ /* 0x000e620000000a00 */
[----:B0-----:R-:W-:-:S07]  /*0980*/  MOV R201, 0x3f800000 ;  /* 0x3f80000000c97802 */ /* 0x001fce0000000f00 */
[----:B------:R-:W0:Y:S01]  /*0990*/  @P1 LDC.64 R184, c[0x0][0x2c8] ;  /* 0x0000b200ffb81b82 */ /* 0x000e220000000a00 */
[----:B-1----:R-:W-:-:S05]  /*09a0*/  @P1 IMAD.WIDE.U32 R186, R205, 0x20, R186 ;  /* 0x00000020cdba1825 */ /* 0x002fca00078e00ba */
[----:B-----5:R-:W5:Y:S04]  /*09b0*/  @P1 LDG.E.128 R92, desc[UR6][R186.64] ;  /* 0x00000006ba5c1981 */ /* 0x020f68000c1e1d00 */
[----:B------:R1:W5:Y:S01]  /*09c0*/  @P1 LDG.E.128 R96, desc[UR6][R186.64+0x10] ;  /* 0x00001006ba601981 */ /* 0x000362000c1e1d00 */
[----:B------:R-:W-:-:S05]  /*09d0*/  @P1 IMAD.WIDE.U32 R182, R207, 0x20, R182 ;  /* 0x00000020cfb61825 */ /* 0x000fca00078e00b6 */
[----:B------:R-:W5:Y:S04]  /*09e0*/  @P1 LDG.E.128 R84, desc[UR6][R182.64] ;  /* 0x00000006b6541981 */ /* 0x000f68000c1e1d00 */
[----:B------:R1:W5:Y:S01]  /*09f0*/  @P1 LDG.E.128 R88, desc[UR6][R182.64+0x10] ;  /* 0x00001006b6581981 */ /* 0x000362000c1e1d00 */
[----:B0-----:R-:W-:-:S05]  /*0a00*/  @P1 IMAD.WIDE.U32 R184, R199, 0x20, R184 ;  /* 0x00000020c7b81825 */ /* 0x001fca00078e00b8 */
[----:B------:R-:W5:Y:S04]  /*0a10*/  @P1 LDG.E.128 R100, desc[UR6][R184.64] ;  /* 0x00000006b8641981 */ /* 0x000f68000c1e1d00 */
[----:B------:R0:W5:Y:S01]  /*0a20*/  @P1 LDG.E.128 R104, desc[UR6][R184.64+0x10] ;  /* 0x00001006b8681981 */ /* 0x000162000c1e1d00 */
[----:B------:R-:W-:Y:S01]  /*0a30*/  UMOV UR4, 0xffffffff ;  /* 0xffffffff00047882 */ /* 0x000fe20000000000 */
[----:B------:R-:W-:Y:S02]  /*0a40*/  LOP3.LUT P1, RZ, R0, 0x1f, RZ, 0xc0, !PT ;  /* 0x0000001f00ff7812 */ /* 0x000fe4000782c0ff */
[----:B----4-:R-:W-:-:S05]  /*0a50*/  FSEL R203, R208, RZ, !P2 ;  /* 0x000000ffd0cb7208 */ /* 0x010fca0005000000 */
[C---:B--2---:R-:W-:Y:S01]  /*0a60*/  FADD.FTZ R211, -R203.reuse, R116 ;  /* 0x00000074cbd37221 */ /* 0x044fe20000010100 */
[C---:B---3--:R-:W-:Y:S01]  /*0a70*/  FADD.FTZ R237, -R203.reuse, R124 ;  /* 0x0000007ccbed7221 */ /* 0x048fe20000010100 */
[C---:B------:R-:W-:Y:S02]  /*0a80*/  SHF.L.U32 R219, R120.reuse, 0x10, RZ ;  /* 0x0000001078db7819 */ /* 0x040fe400000006ff */
[----:B-1----:R-:W-:Y:S01]  /*0a90*/  PRMT R186, R120, 0x7632, R186 ;  /* 0x0000763278ba7816 */ /* 0x002fe200000000ba */
[----:B------:R-:W-:Y:S01]  /*0aa0*/  FADD.FTZ R215, -R203, R118 ;  /* 0x00000076cbd77221 */ /* 0x000fe20000010100 */
[----:B------:R-:W-:Y:S02]  /*0ab0*/  FMUL.FTZ R124, R200, R211 ;  /* 0x000000d3c87c7220 */ /* 0x000fe40000410000 */
[----:B------:R-:W-:Y:S01]  /*0ac0*/  SHF.L.U32 R186, R186, 0x10, RZ ;  /* 0x00000010baba7819 */ /* 0x000fe200000006ff */
[----:B------:R-:W-:Y:S01]  /*0ad0*/  FADD.FTZ R196, R219, R196 ;  /* 0x000000c4dbc47221 */ /* 0x000fe20000010000 */
[-C--:B------:R-:W-:Y:S01]  /*0ae0*/  FFMA.FTZ R197, R124, R219.reuse, R197 ;  /* 0x000000db7cc57223 */ /* 0x080fe200000100c5 */
[----:B------:R-:W-:Y:S01]  /*0af0*/  FMUL.FTZ R219, R80, R219 ;  /* 0x000000db50db7220 */ /* 0x000fe20000410000 */
[----:B------:R-:W-:Y:S01]  /*0b00*/  FADD.FTZ R213, -R203, R117 ;  /* 0x00000075cbd57221 */ /* 0x000fe20000010100 */
[C---:B------:R-:W-:Y:S01]  /*0b10*/  SHF.L.U32 R217, R121.reuse, 0x10, RZ ;  /* 0x0000001079d97819 */ /* 0x040fe200000006ff */
[C---:B------:R-:W-:Y:S01]  /*0b20*/  FMUL.FTZ R222, R200.reuse, R215 ;  /* 0x000000d7c8de7220 */ /* 0x040fe20000410000 */
[----:B------:R-:W-:Y:S01]  /*0b30*/  PRMT R202, R121, 0x7632, R202 ;  /* 0x0000763279ca7816 */ /* 0x000fe200000000ca */
[----:B------:R-:W-:Y:S01]  /*0b40*/  FMUL.FTZ R211, R81, R186 ;  /* 0x000000ba51d37220 */ /* 0x000fe20000410000 */
[----:B------:R-:W-:Y:S01]  /*0b50*/  FADD.FTZ R117, -R203, R150 ;  /* 0x00000096cb757221 */ /* 0x000fe20000010100 */
[----:B------:R-:W-:Y:S01]  /*0b60*/  FADD.FTZ R150, RZ, R219 ;  /* 0x000000dbff967221 */ /* 0x000fe20000010000 */
[----:B------:R-:W-:Y:S01]  /*0b70*/  FMUL.FTZ R224, R200, R213 ;  /* 0x000000d5c8e07220 */ /* 0x000fe20000410000 */
[----:B------:R-:W-:-:S02]  /*0b80*/  PRMT R116, R147, 0x7632, R116 ;  /* 0x0000763293747816 */ /* 0x000fc40000000074 */
[----:B------:R-:W-:Y:S01]  /*0b90*/  SHF.L.U32 R187, R147, 0x10, RZ ;  /* 0x0000001093bb7819 */ /* 0x000fe200000006ff */
[----:B------:R-:W-:Y:S01]  /*0ba0*/  FFMA.FTZ R147, R124, R219, RZ ;  /* 0x000000db7c937223 */ /* 0x000fe200000100ff */
[----:B------:R-:W-:Y:S01]  /*0bb0*/  SHF.L.U32 R202, R202, 0x10, RZ ;  /* 0x00000010caca7819 */ /* 0x000fe200000006ff */
[----:B------:R-:W-:Y:S01]  /*0bc0*/  FADD.FTZ R192, R217, R192 ;  /* 0x000000c0d9c07221 */ /* 0x000fe20000010000 */
[-C--:B------:R-:W-:Y:S01]  /*0bd0*/  FFMA.FTZ R193, R222, R217.reuse, R193 ;  /* 0x000000d9dec17223 */ /* 0x080fe200000100c1 */
[C---:B------:R-:W-:Y:S01]  /*0be0*/  FADD.FTZ R137, -R203.reuse, R137 ;  /* 0x00000089cb897221 */ /* 0x040fe20000010100 */
[----:B------:R-:W-:Y:S01]  /*0bf0*/  FMUL.FTZ R217, R82, R217 ;  /* 0x000000d952d97220 */ /* 0x000fe20000410000 */
[----:B------:R-:W-:Y:S01]  /*0c00*/  FADD.FTZ R150, R150, R211 ;  /* 0x000000d396967221 */ /* 0x000fe20000010000 */
[C---:B------:R-:W-:Y:S01]  /*0c10*/  FADD.FTZ R235, -R203.reuse, R119 ;  /* 0x00000077cbeb7221 */ /* 0x040fe20000010100 */
[----:B------:R-:W-:Y:S01]  /*0c20*/  FFMA.FTZ R147, R224, R211, R147 ;  /* 0x000000d3e0937223 */ /* 0x000fe20000010093 */
[----:B------:R-:W-:Y:S01]  /*0c30*/  @P0 SHF.L.U32 R201, R206, 0x10, RZ ;  /* 0x00000010cec90819 */ /* 0x000fe200000006ff */
[C---:B------:R-:W-:Y:S01]  /*0c40*/  FADD.FTZ R229, -R203.reuse, R131 ;  /* 0x00000083cbe57221 */ /* 0x040fe20000010100 */
[C---:B------:R-:W-:Y:S01]  /*0c50*/  PRMT R206, R122.reuse, 0x7632, R206 ;  /* 0x000076327ace7816 */ /* 0x040fe200000000ce */
[----:B------:R-:W-:Y:S01]  /*0c60*/  FADD.FTZ R209, -R203, R140 ;  /* 0x0000008ccbd17221 */ /* 0x000fe20000010100 */
[----:B------:R-:W-:Y:S01]  /*0c70*/  SHF.L.U32 R239, R122, 0x10, RZ ;  /* 0x000000107aef7819 */ /* 0x000fe200000006ff */
[----:B------:R-:W-:Y:S01]  /*0c80*/  FMUL.FTZ R131, R83, R202 ;  /* 0x000000ca53837220 */ /* 0x000fe20000410000 */
[----:B------:R-:W-:Y:S01]  /*0c90*/  FMUL.FTZ R140, R200, R137 ;  /* 0x00000089c88c7220 */ /* 0x000fe20000410000 */
[----:B------:R-:W-:Y:S01]  /*0ca0*/  FADD.FTZ R150, R150, R217 ;  /* 0x000000d996967221 */ /* 0x000fe20000010000 */
[C---:B------:R-:W-:Y:S01]  /*0cb0*/  FADD.FTZ R223, -R203.reuse, R128 ;  /* 0x00000080cbdf7221 */ /* 0x040fe20000010100 */
[C---:B------:R-:W-:Y:S01]  /*0cc0*/  FADD.FTZ R225, -R203.reuse, R129 ;  /* 0x00000081cbe17221 */ /* 0x040fe20000010100 */
[----:B------:R-:W-:Y:S01]  /*0cd0*/  FMUL.FTZ R220, R200, R235 ;  /* 0x000000ebc8dc7220 */ /* 0x000fe20000410000 */
[----:B------:R-:W-:Y:S01]  /*0ce0*/  FFMA.FTZ R137, R222, R217, R147 ;  /* 0x000000d9de897223 */ /* 0x000fe20000010093 */
[C---:B------:R-:W-:Y:S01]  /*0cf0*/  PRMT R129, R144.reuse, 0x7632, R129 ;  /* 0x0000763290817816 */ /* 0x040fe20000000081 */
[C---:B------:R-:W-:Y:S01]  /*0d00*/  FADD.FTZ R127, -R203.reuse, R127 ;  /* 0x0000007fcb7f7221 */ /* 0x040fe20000010100 */
[----:B------:R-:W-:Y:S01]  /*0d10*/  SHF.L.U32 R128, R144, 0x10, RZ ;  /* 0x0000001090807819 */ /* 0x000fe200000006ff */
[----:B------:R-:W-:Y:S01]  /*0d20*/  FMUL.FTZ R144, R200, R209 ;  /* 0x000000d1c8907220 */ /* 0x000fe20000410000 */
[----:B------:R-:W-:Y:S01]  /*0d30*/  SHF.L.U32 R206, R206, 0x10, RZ ;  /* 0x00000010cece7819 */ /* 0x000fe200000006ff */
[----:B------:R-:W-:Y:S01]  /*0d40*/  FMUL.FTZ R215, R76, R239 ;  /* 0x000000ef4cd77220 */ /* 0x000fe20000410000 */
[----:B------:R-:W-:Y:S01]  /*0d50*/  FADD.FTZ R150, R150, R131 ;  /* 0x0000008396967221 */ /* 0x000fe20000010000 */
[----:B------:R-:W-:Y:S01]  /*0d60*/  FADD.FTZ R125, -R203, R125 ;  /* 0x0000007dcb7d7221 */ /* 0x000fe20000010100 */
[----:B------:R-:W-:Y:S01]  /*0d70*/  FMUL.FTZ R218, R200, R237 ;  /* 0x000000edc8da7220 */ /* 0x000fe20000410000 */
[----:B------:R-:W-:Y:S01]  /*0d80*/  FFMA.FTZ R137, R220, R131, R137 ;  /* 0x00000083dc897223 */ /* 0x000fe20000010089 */
[C---:B------:R-:W-:Y:S01]  /*0d90*/  PRMT R208, R123.reuse, 0x7632, R208 ;  /* 0x000076327bd07816 */ /* 0x040fe200000000d0 */
[----:B------:R-:W-:Y:S01]  /*0da0*/  FMUL.FTZ R212, R200, R127 ;  /* 0x0000007fc8d47220 */ /* 0x000fe20000410000 */
[----:B------:R-:W-:Y:S01]  /*0db0*/  SHF.L.U32 R243, R123, 0x10, RZ ;  /* 0x000000107bf37819 */ /* 0x000fe200000006ff */
[----:B------:R-:W-:Y:S01]  /*0dc0*/  FADD.FTZ R165, R128, R165 ;  /* 0x000000a580a57221 */ /* 0x000fe20000010000 */
[-C--:B------:R-:W-:Y:S01]  /*0dd0*/  FFMA.FTZ R157, R144, R128.reuse, R157 ;  /* 0x00000080909d7223 */ /* 0x080fe2000001009d */
[----:B------:R-:W-:Y:S01]  /*0de0*/  FMUL.FTZ R147, R64, R128 ;  /* 0x0000008040937220 */ /* 0x000fe20000410000 */
[----:B------:R-:W-:Y:S01]  /*0df0*/  FMUL.FTZ R127, R77, R206 ;  /* 0x000000ce4d7f7220 */ /* 0x000fe20000410000 */
[----:B------:R-:W-:Y:S01]  /*0e00*/  FADD.FTZ R128, R150, R215 ;  /* 0x000000d796807221 */ /* 0x000fe20000010000 */
[C---:B------:R-:W-:Y:S01]  /*0e10*/  FADD.FTZ R241, -R203.reuse, R126 ;  /* 0x0000007ecbf17221 */ /* 0x040fe20000010100 */
[----:B------:R-:W-:Y:S01]  /*0e20*/  FMUL.FTZ R214, R200, R125 ;  /* 0x0000007dc8d67220 */ /* 0x000fe20000410000 */
[----:B------:R-:W-:Y:S01]  /*0e30*/  FFMA.FTZ R137, R218, R215, R137 ;  /* 0x000000d7da897223 */ /* 0x000fe20000010089 */
[----:B------:R-:W-:Y:S01]  /*0e40*/  SHF.L.U32 R208, R208, 0x10, RZ ;  /* 0x00000010d0d07819 */ /* 0x000fe200000006ff */
[----:B------:R-:W-:Y:S01]  /*0e50*/  FMUL.FTZ R213, R78, R243 ;  /* 0x000000f34ed57220 */ /* 0x000fe20000410000 */
[----:B------:R-:W-:Y:S01]  /*0e60*/  FADD.FTZ R128, R128, R127 ;  /* 0x0000007f80807221 */ /* 0x000fe20000010000 */
[----:B------:R-:W-:Y:S01]  /*0e70*/  FMUL.FTZ R216, R200, R241 ;  /* 0x000000f1c8d87220 */ /* 0x000fe20000410000 */
[----:B------:R-:W-:Y:S01]  /*0e80*/  FFMA.FTZ R137, R214, R127, R137 ;  /* 0x0000007fd6897223 */ /* 0x000fe20000010089 */
[C-C-:B------:R-:W-:Y:S01]  /*0e90*/  FADD.FTZ R227, -R203.reuse, R130.reuse ;  /* 0x00000082cbe37221 */ /* 0x140fe20000010100 */
[C---:B------:R-:W-:Y:S01]  /*0ea0*/  PRMT R130, R132.reuse, 0x7632, R130 ;  /* 0x0000763284827816 */ /* 0x040fe20000000082 */
[C---:B------:R-:W-:Y:S01]  /*0eb0*/  FADD.FTZ R221, -R203.reuse, R142 ;  /* 0x0000008ecbdd7221 */ /* 0x040fe20000010100 */
[----:B------:R-:W-:Y:S01]  /*0ec0*/  SHF.L.U32 R231, R132, 0x10, RZ ;  /* 0x0000001084e77819 */ /* 0x000fe200000006ff */
[----:B------:R-:W-:Y:S01]  /*0ed0*/  FADD.FTZ R123, -R203, R148 ;  /* 0x00000094cb7b7221 */ /* 0x000fe20000010100 */
[----:B------:R-:W-:Y:S01]  /*0ee0*/  PRMT R182, R135, 0x7632, R182 ;  /* 0x0000763287b67816 */ /* 0x000fe200000000b6 */
[----:B------:R-:W-:Y:S01]  /*0ef0*/  FMUL.FTZ R125, R79, R208 ;  /* 0x000000d04f7d7220 */ /* 0x000fe20000410000 */
[----:B------:R-:W-:Y:S01]  /*0f00*/  SHF.L.U32 R183, R135, 0x10, RZ ;  /* 0x0000001087b77819 */ /* 0x000fe200000006ff */
[----:B------:R-:W-:Y:S01]  /*0f10*/  FADD.FTZ R128, R128, R213 ;  /* 0x000000d580807221 */ /* 0x000fe20000010000 */
[C---:B------:R-:W-:Y:S01]  /*0f20*/  FADD.FTZ R135, -R203.reuse, R136 ;  /* 0x00000088cb877221 */ /* 0x040fe20000010100 */
[C---:B------:R-:W-:Y:S01]  /*0f30*/  FADD.FTZ R233, -R203.reuse, R138 ;  /* 0x0000008acbe97221 */ /* 0x040fe20000010100 */
[C---:B------:R-:W-:Y:S01]  /*0f40*/  FADD.FTZ R139, -R203.reuse, R139 ;  /* 0x0000008bcb8b7221 */ /* 0x040fe20000010100 */
[C---:B------:R-:W-:Y:S01]  /*0f50*/  FADD.FTZ R141, -R203.reuse, R141 ;  /* 0x0000008dcb8d7221 */ /* 0x040fe20000010100 */
[C---:B------:R-:W-:Y:S01]  /*0f60*/  FADD.FTZ R143, -R203.reuse, R143 ;  /* 0x0000008fcb8f7221 */ /* 0x040fe20000010100 */
[----:B------:R-:W-:Y:S01]  /*0f70*/  FADD.FTZ R119, -R203, R149 ;  /* 0x00000095cb777221 */ /* 0x000fe20000010100 */
[----:B------:R-:W-:Y:S01]  /*0f80*/  FFMA.FTZ R137, R216, R213, R137 ;  /* 0x000000d5d8897223 */ /* 0x000fe20000010089 */
[----:B------:R-:W-:Y:S01]  /*0f90*/  PRMT R122, R145, 0x7632, R122 ;  /* 0x00007632917a7816 */ /* 0x000fe2000000007a */
[----:B------:R-:W-:Y:S01]  /*0fa0*/  FADD.FTZ R203, -R203, R151 ;  /* 0x00000097cbcb7221 */ /* 0x000fe20000010100 */
[----:B------:R-:W-:Y:S01]  /*0fb0*/  SHF.L.U32 R120, R145, 0x10, RZ ;  /* 0x0000001091787819 */ /* 0x000fe200000006ff */
        /* <DEDUP_REMOVED lines=23> */
[----:B------:R-:W-:-:S02]  /*1130*/  PRMT R118, R146, 0x7632, R118 ;  /* 0x0000763292767816 */ /* 0x000fc40000000076 */
[----:B------:R-:W-:Y:S01]  /*1140*/  SHF.L.U32 R121, R146, 0x10, RZ ;  /* 0x0000001092797819 */ /* 0x000fe200000006ff */
[----:B------:R-:W-:Y:S01]  /*1150*/  FMUL.FTZ R146, R200, R141 ;  /* 0x0000008dc8927220 */ /* 0x000fe20000410000 */
[----:B0-----:R-:W-:Y:S01]  /*1160*/  PRMT R184, R134, 0x7632, R184 ;  /* 0x0000763286b87816 */ /* 0x001fe200000000b8 */
        /* <DEDUP_REMOVED lines=8> */
[----:B------:R-:W-:Y:S01]  /*11f0*/  FADD.FTZ R172, R121, R172 ;  /* 0x000000ac79ac7221 */ /* 0x000fe20000010000 */
[----:B------:R-:W-:Y:S01]  /*1200*/  SHF.L.U32 R184, R184, 0x10, RZ ;  /* 0x00000010b8b87819 */ /* 0x000fe200000006ff */
        /* <DEDUP_REMOVED lines=27> */
[----:B------:R-:W-:Y:S01]  /*13c0*/  FFMA.FTZ R121, R139, R142, R116 ;  /* 0x0000008e8b797223 */ /* 0x000fe20000010074 */
[----:B------:R-:W-:Y:S01]  /*13d0*/  FFMA.FTZ R159, R126, R151, R159 ;  /* 0x000000977e9f7223 */ /* 0x000fe2000001009f */
[----:B------:R-:W-:Y:S01]  /*13e0*/  FADD.FTZ R30, R151, R30 ;  /* 0x0000001e971e7221 */ /* 0x000fe20000010000 */
        /* <DEDUP_REMOVED lines=71> */
.L_x_4902:
        /* <DEDUP_REMOVED lines=13> */
.L_x_4890:
        /* <DEDUP_REMOVED lines=26> */
[----:B------:R-:W-:Y:S01]  /*1ad0*/  FMUL.FTZ R204, R116, UR12 ;  /* 0x0000000c74cc7c20 */ /* 0x000fe20008410000 */
[----:B0-----:R-:W-:-:S03]  /*1ae0*/  IMAD.WIDE.U32 R116, R207, 0x10, R136 ;  /* 0x00000010cf747825 */ /* 0x001fc600078e0088 */
[----:B------:R-:W-:Y:S02]  /*1af0*/  FSEL R209, R122, RZ, !P2 ;  /* 0x000000ff7ad17208 */ /* 0x000fe40005000000 */
[----:B------:R-:W-:-:S03]  /*1b00*/  ISETP.NE.U32.AND P2, PT, R180, RZ, PT ;  /* 0x000000ffb400720c */ /* 0x000fc60003f45070 */
[-CC-:B------:R-:W-:Y:S01]  /*1b10*/  FFMA.FTZ R124, R124, R204.reuse, R209.reuse ;  /* 0x000000cc7c7c7223 */ /* 0x180fe200000100d1 */
[----:B------:R-:W-:Y:S01]  /*1b20*/  ISETP.NE.AND.EX P2, PT, R181, RZ, PT, P2 ;  /* 0x000000ffb500720c */ /* 0x000fe20003f45320 */
        /* <DEDUP_REMOVED lines=15> */
[-C--:B------:R-:W-:Y:S01]  /*1c20*/  FFMA.FTZ R223, R210, R204.reuse, R209 ;  /* 0x000000ccd2df7223 */ /* 0x080fe200000100d1 */
        /* <DEDUP_REMOVED lines=16> */
[----:B------:R-:W-:Y:S01]  /*1d30*/  FFMA.FTZ R118, R126, R204, R209 ;  /* 0x000000cc7e767223 */ /* 0x000fe200000100d1 */
[----:B-1----:R-:W-:Y:S01]  /*1d40*/  @P1 IMAD.WIDE.U32 R128, R207, 0x20, R128 ;  /* 0x00000020cf801825 */ /* 0x002fe200078e0080 */
[----:B------:R-:W-:-:S03]  /*1d50*/  SEL R120, R181, R108, P3 ;  /* 0x0000006cb5787207 */ /* 0x000fc60001800000 */
[----:B------:R-:W-:Y:S01]  /*1d60*/  FADD.FTZ R217, R130, -R223 ;  /* 0x800000df82d97221 */ /* 0x000fe20000010000 */
[----:B------:R-:W-:Y:S02]  /*1d70*/  SEL R121, R214, R109, P3 ;  /* 0x0000006dd6797207 */ /* 0x000fe40001800000 */
[----:B------:R-:W-:Y:S02]  /*1d80*/  SEL R122, R215, R110, P3 ;  /* 0x0000006ed77a7207 */ /* 0x000fe40001800000 */
[----:B------:R-:W-:Y:S01]  /*1d90*/  SEL R123, R212, R111, P3 ;  /* 0x0000006fd47b7207 */ /* 0x000fe20001800000 */
[-C--:B------:R-:W-:Y:S01]  /*1da0*/  FMUL.FTZ R181, R181, R201.reuse ;  /* 0x000000c9b5b57220 */ /* 0x080fe20000410000 */
[----:B------:R-:W-:Y:S01]  /*1db0*/  SEL R124, R213, R112, P3 ;  /* 0x00000070d57c7207 */ /* 0x000fe20001800000 */
[----:B------:R-:W-:Y:S01]  /*1dc0*/  FMUL.FTZ R214, R214, R201 ;  /* 0x000000c9d6d67220 */ /* 0x000fe20000410000 */
[----:B------:R-:W-:Y:S01]  /*1dd0*/  SEL R125, R210, R113, P3 ;  /* 0x00000071d27d7207 */ /* 0x000fe20001800000 */
[----:B------:R-:W-:Y:S01]  /*1de0*/  FADD.FTZ R221, R221, -R118 ;  /* 0x80000076dddd7221 */ /* 0x000fe20000010000 */
        /* <DEDUP_REMOVED lines=8> */
[----:B------:R-:W2:Y:S01]  /*1e70*/  LDG.E.128 R116, desc[UR6][R116.64] ;  /* 0x0000000674747981 */ /* 0x000ea2000c1e1d00 */
[C---:B------:R-:W-:Y:S01]  /*1e80*/  LEA R130, P5, R207.reuse, UR16, 0x4 ;  /* 0x00000010cf827c11 */ /* 0x040fe2000f8a20ff */
[----:B------:R-:W-:Y:S02]  /*1e90*/  FFMA.FTZ R206, R206, R204, R209 ;  /* 0x000000cccece7223 */ /* 0x000fe400000100d1 */
[----:B------:R0:W-:Y:S01]  /*1ea0*/  @P1 STG.E.128 desc[UR6][R128.64], R120 ;  /* 0x0000007880001986 */ /* 0x0001e2000c101d06 */
[----:B------:R-:W-:-:S03]  /*1eb0*/  LEA.HI.X R131, R207, UR17, RZ, 0x4, P5 ;  /* 0x00000011cf837c11 */ /* 0x000fc6000a8f24ff */
[----:B------:R1:W-:Y:S01]  /*1ec0*/  @P1 STG.E.128 desc[UR6][R128.64+0x10], R124 ;  /* 0x0000107c80001986 */ /* 0x0003e2000c101d06 */
        /* <DEDUP_REMOVED lines=10> */
[----:B------:R-:W-:-:S03]  /*1f70*/  F2FP.BF16.F32.PACK_AB R125, R122, R125 ;  /* 0x0000007d7a7d723e */ /* 0x000fc600000010ff */
[----:B------:R-:W-:Y:S01]  /*1f80*/  FFMA.FTZ R129, R208, R204, R209 ;  /* 0x000000ccd0817223 */ /* 0x000fe200000100d1 */
[----:B------:R-:W-:Y:S02]  /*1f90*/  F2FP.BF16.F32.PACK_AB R126, R123, R126 ;  /* 0x0000007e7b7e723e */ /* 0x000fe400000010ff */
[----:B------:R-:W-:-:S05]  /*1fa0*/  F2FP.BF16.F32.PACK_AB R127, R128, R127 ;  /* 0x0000007f807f723e */ /* 0x000fca00000010ff */
[----:B------:R0:W-:Y:S04]  /*1fb0*/  STG.E.128 desc[UR6][R130.64], R124 ;  /* 0x0000007c82007986 */ /* 0x0001e8000c101d06 */
[----:B------:R-:W3:Y:S01]  /*1fc0*/  LDG.E.128 R120, desc[UR6][R120.64] ;  /* 0x0000000678787981 */ /* 0x000ee2000c1e1d00 */
        /* <DEDUP_REMOVED lines=9> */
[C---:B------:R-:W-:Y:S01]  /*2060*/  FMUL.FTZ R129, R200.reuse, R129 ;  /* 0x00000081c8817220 */ /* 0x040fe20000410000 */
[----:B------:R-:W1:Y:S01]  /*2070*/  @P1 LDC.64 R142, c[0x0][0x308] ;  /* 0x0000c200ff8e1b82 */ /* 0x000e620000000a00 */
[----:B------:R-:W-:Y:S01]  /*2080*/  FMUL.FTZ R128, R200, R141 ;  /* 0x0000008dc8807220 */ /* 0x000fe20000410000 */
[----:B------:R-:W-:Y:S01]  /*2090*/  FADD.FTZ R139, R138, -R207 ;  /* 0x800000cf8a8b7221 */ /* 0x000fe20000010000 */
        /* <DEDUP_REMOVED lines=28> */
[----:B------:R-:W-:Y:S01]  /*2260*/  F2FP.BF16.F32.PACK_AB R133, R124, R133 ;  /* 0x000000857c85723e */ /* 0x000fe200000010ff */
[----:B-1----:R-:W-:Y:S01]  /*2270*/  @P1 IMAD.WIDE.U32 R142, R205, 0x20, R142 ;  /* 0x00000020cd8e1825 */ /* 0x002fe200078e008e */
[----:B------:R-:W-:-:S03]  /*2280*/  F2FP.BF16.F32.PACK_AB R134, R135, R134 ;  /* 0x000000868786723e */ /* 0x000fc600000010ff */
[----:B------:R-:W-:Y:S01]  /*2290*/  FMUL.FTZ R135, R46, R221 ;  /* 0x000000dd2e877220 */ /* 0x000fe20000410000 */
[----:B------:R-:W-:Y:S01]  /*22a0*/  SEL R124, R125, R108, P3 ;  /* 0x0000006c7d7c7207 */ /* 0x000fe20001800000 */
[----:B------:R-:W-:Y:S01]  /*22b0*/  FMUL.FTZ R220, R47, R206 ;  /* 0x000000ce2fdc7220 */ /* 0x000fe20000410000 */
[----:B------:R-:W-:Y:S01]  /*22c0*/  F2FP.BF16.F32.PACK_AB R132, R127, R132 ;  /* 0x000000847f84723e */ /* 0x000fe200000010ff */
[----:B------:R-:W-:Y:S01]  /*22d0*/  IMAD.WIDE.U32 R136, R199, 0x10, R136 ;  /* 0x00000010c7887825 */ /* 0x000fe200078e0088 */
[----:B------:R-:W-:Y:S02]  /*22e0*/  LEA R140, P5, R205, UR16, 0x4 ;  /* 0x00000010cd8c7c11 */ /* 0x000fe4000f8a20ff */
        /* <DEDUP_REMOVED lines=8> */
[----:B------:R-:W-:Y:S02]  /*2370*/  LEA.HI.X R141, R205, UR17, RZ, 0x4, P5 ;  /* 0x00000011cd8d7c11 */ /* 0x000fe4000a8f24ff */
[----:B------:R-:W-:Y:S01]  /*2380*/  F2FP.BF16.F32.PACK_AB R135, R220, R135 ;  /* 0x00000087dc87723e */ /* 0x000fe200000010ff */
        /* <DEDUP_REMOVED lines=49> */
[C---:B------:R-:W-:Y:S01]  /*26a0*/  FMUL.FTZ R134, R200.reuse, R201 ;  /* 0x000000c9c8867220 */ /* 0x040fe20000410000 */
[----:B------:R-:W-:-:S02]  /*26b0*/  SEL R115, R200, R115, P3 ;  /* 0x00000073c8737207 */ /* 0x000fc40001800000 */
[----:B------:R-:W-:Y:S01]  /*26c0*/  IADD3 R198, R198, UR18, RZ ;  /* 0x00000012c6c67c10 */ /* 0x000fe2000fffe0ff */
[----:B------:R-:W-:Y:S01]  /*26d0*/  FMUL.FTZ R140, R39, R134 ;  /* 0x00000086278c7220 */ /* 0x000fe20000410000 */
[----:B------:R-:W-:Y:S02]  /*26e0*/  SEL R204, RZ, 0x1, P4 ;  /* 0x00000001ffcc7807 */ /* 0x000fe40002000000 */
[C---:B--2---:R-:W-:Y:S02]  /*26f0*/  PRMT R126, R118.reuse, 0x7632, R126 ;  /* 0x00007632767e7816 */ /* 0x044fe4000000007e */
[----:B------:R-:W-:Y:S02]  /*2700*/  SHF.L.U32 R118, R118, 0x10, RZ ;  /* 0x0000001076767819 */ /* 0x000fe400000006ff */
[C---:B------:R-:W-:Y:S02]  /*2710*/  PRMT R127, R119.reuse, 0x7632, R127 ;  /* 0x00007632777f7816 */ /* 0x040fe4000000007f */
[----:B------:R-:W-:Y:S01]  /*2720*/  SHF.L.U32 R119, R119, 0x10, RZ ;  /* 0x0000001077777819 */ /* 0x000fe200000006ff */
[----:B------:R-:W-:Y:S01]  /*2730*/  FFMA.FTZ R20, R213, R118, R20 ;  /* 0x00000076d5147223 */ /* 0x000fe20000010014 */
[----:B------:R-:W-:-:S02]  /*2740*/  PRMT R124, R116, 0x7632, R124 ;  /* 0x00007632747c7816 */ /* 0x000fc4000000007c */
[----:B------:R-:W-:Y:S01]  /*2750*/  PRMT R125, R117, 0x7632, R125 ;  /* 0x00007632757d7816 */ /* 0x000fe2000000007d */
[----:B------:R-:W-:Y:S01]  /*2760*/  FFMA.FTZ R18, R211, R119, R18 ;  /* 0x00000077d3127223 */ /* 0x000fe20000010012 */
        /* <DEDUP_REMOVED lines=10> */
[----:B------:R-:W-:Y:S01]  /*2810*/  FMUL.FTZ R126, R37, R132 ;  /* 0x00000084257e7220 */ /* 0x000fe20000410000 */
[----:B------:R-:W-:Y:S01]  /*2820*/  FFMA.FTZ R23, R212, R125, R23 ;  /* 0x0000007dd4177223 */ /* 0x000fe20000010017 */
[----:B------:R-:W-:Y:S01]  /*2830*/  FMUL.FTZ R125, R38, R187 ;  /* 0x000000bb267d7220 */ /* 0x000fe20000410000 */
[----:B------:R-:W-:Y:S01]  /*2840*/  FFMA.FTZ R19, R180, R127, R19 ;  /* 0x0000007fb4137223 */ /* 0x000fe20000010013 */
[----:B---3--:R-:W-:-:S02]  /*2850*/  PRMT R118, R122, 0x7632, R118 ;  /* 0x000076327a767816 */ /* 0x008fc40000000076 */
[----:B------:R-:W-:Y:S02]  /*2860*/  PRMT R116, R120, 0x7632, R116 ;  /* 0x0000763278747816 */ /* 0x000fe40000000074 */
[----:B------:R-:W-:Y:S02]  /*2870*/  SHF.L.U32 R118, R118, 0x10, RZ ;  /* 0x0000001076767819 */ /* 0x000fe400000006ff */
[----:B------:R-:W-:Y:S02]  /*2880*/  PRMT R117, R121, 0x7632, R117 ;  /* 0x0000763279757816 */ /* 0x000fe40000000075 */
[----:B------:R-:W-:Y:S01]  /*2890*/  SHF.L.U32 R116, R116, 0x10, RZ ;  /* 0x0000001074747819 */ /* 0x000fe200000006ff */
[----:B------:R-:W-:Y:S01]  /*28a0*/  FFMA.FTZ R13, R218, R118, R13 ;  /* 0x00000076da0d7223 */ /* 0x000fe2000001000d */
[----:B------:R-:W-:Y:S01]  /*28b0*/  SHF.L.U32 R117, R117, 0x10, RZ ;  /* 0x0000001075757819 */ /* 0x000fe200000006ff */
[----:B------:R-:W0:Y:S01]  /*28c0*/  @P1 LDC.64 R118, c[0x0][0x308] ;  /* 0x0000c200ff761b82 */ /* 0x000e220000000a00 */
        /* <DEDUP_REMOVED lines=8> */
[----:B------:R-:W-:Y:S01]  /*2950*/  FMUL.FTZ R120, R42, R145 ;  /* 0x000000912a787220 */ /* 0x000fe20000410000 */
[----:B------:R-:W-:Y:S01]  /*2960*/  FMUL.FTZ R121, R43, R130 ;  /* 0x000000822b797220 */ /* 0x000fe20000410000 */
[----:B------:R-:W-:-:S02]  /*2970*/  PRMT R124, R123, 0x7632, R124 ;  /* 0x000076327b7c7816 */ /* 0x000fc4000000007c */
[----:B------:R-:W-:Y:S02]  /*2980*/  SHF.L.U32 R122, R122, 0x10, RZ ;  /* 0x000000107a7a7819 */ /* 0x000fe400000006ff */
[----:B------:R-:W-:Y:S02]  /*2990*/  SHF.L.U32 R123, R123, 0x10, RZ ;  /* 0x000000107b7b7819 */ /* 0x000fe400000006ff */
[----:B------:R-:W-:Y:S01]  /*29a0*/  F2FP.BF16.F32.PACK_AB R116, R117, R116 ;  /* 0x000000747574723e */ /* 0x000fe200000010ff */
[----:B------:R-:W-:Y:S01]  /*29b0*/  FFMA.FTZ R12, R207, R122, R12 ;  /* 0x0000007acf0c7223 */ /* 0x000fe2000001000c */
[----:B------:R-:W-:Y:S01]  /*29c0*/  F2FP.BF16.F32.PACK_AB R117, R121, R120 ;  /* 0x000000787975723e */ /* 0x000fe200000010ff */
[----:B------:R-:W-:Y:S01]  /*29d0*/  FMUL.FTZ R121, R36, R149 ;  /* 0x0000009524797220 */ /* 0x000fe20000410000 */
[----:B------:R-:W-:Y:S01]  /*29e0*/  LEA R120, P2, R199, UR16, 0x4 ;  /* 0x00000010c7787c11 */ /* 0x000fe2000f8420ff */
[----:B------:R-:W-:Y:S01]  /*29f0*/  FFMA.FTZ R10, R221, R123, R10 ;  /* 0x0000007bdd0a7223 */ /* 0x000fe2000001000a */
[----:B------:R-:W-:Y:S01]  /*2a00*/  SHF.L.U32 R124, R124, 0x10, RZ ;  /* 0x000000107c7c7819 */ /* 0x000fe200000006ff */
[----:B0-----:R-:W-:Y:S01]  /*2a10*/  @P1 IMAD.WIDE.U32 R122, R199, 0x20, R118 ;  /* 0x00000020c77a1825 */ /* 0x001fe200078e0076 */
[----:B------:R-:W-:-:S02]  /*2a20*/  F2FP.BF16.F32.PACK_AB R118, R126, R121 ;  /* 0x000000797e76723e */ /* 0x000fc400000010ff */
[----:B------:R-:W-:Y:S01]  /*2a30*/  LEA.HI.X R121, R199, UR17, RZ, 0x4, P2 ;  /* 0x00000011c7797c11 */ /* 0x000fe200090f24ff */
[----:B------:R-:W-:Y:S01]  /*2a40*/  FFMA.FTZ R11, R206, R124, R11 ;  /* 0x0000007cce0b7223 */ /* 0x000fe2000001000b */
[----:B------:R-:W-:Y:S01]  /*2a50*/  F2FP.BF16.F32.PACK_AB R119, R140, R125 ;  /* 0x0000007d8c77723e */ /* 0x000fe200000010ff */
[----:B------:R0:W-:Y:S04]  /*2a60*/  @P1 STG.E.128 desc[UR6][R122.64], R108 ;  /* 0x0000006c7a001986 */ /* 0x0001e8000c101d06 */
[----:B------:R0:W-:Y:S01]  /*2a70*/  @P1 STG.E.128 desc[UR6][R122.64+0x10], R112 ;  /* 0x000010707a001986 */ /* 0x0001e2000c101d06 */
[----:B------:R-:W-:-:S03]  /*2a80*/  ISETP.GE.AND P1, PT, R198, UR19, PT ;  /* 0x00000013c6007c0c */ /* 0x000fc6000bf26270 */
[----:B------:R0:W-:Y:S01]  /*2a90*/  STG.E.128 desc[UR6][R120.64], R116 ;  /* 0x0000007478007986 */ /* 0x0001e2000c101d06 */
[----:B----4-:R-:W-:Y:S02]  /*2aa0*/  PRMT R124, R136, 0x7632, R124 ;  /* 0x00007632887c7816 */ /* 0x010fe4000000007c */
        /* <DEDUP_REMOVED lines=79> */
.L_x_4888:
        /* <DEDUP_REMOVED lines=31> */
.L_x_4889:
[----:B------:R-:W-:Y:S01]  /*3190*/  HFMA2.MMA R136, -RZ, RZ, 0, 9.5367431640625e-07 ;  /* 0x00000010ff887435 */ /* 0x000fe200000001ff */
[----:B------:R-:W-:Y:S02]  /*31a0*/  MOV R137, R119 ;  /* 0x0000007700897202 */ /* 0x000fe40000000f00 */
[----:B------:R-:W-:Y:S02]  /*31b0*/  MOV R209, 0x1f ;  /* 0x0000001f00d17802 */ /* 0x000fe40000000f00 */
[----:B------:R-:W-:-:S07]  /*31c0*/  MOV R128, 0xffffffff ;  /* 0xffffffff00807802 */ /* 0x000fce0000000f00 */
[----:B-----5:R-:W-:Y:S05]  /*31d0*/  WARPSYNC.COLLECTIVE R128, `(.L_x_4892) ;  /* 0x0000000080087348 */ /* 0x020fea0003c00000 */
[----:B------:R0:W1:Y:S02]  /*31e0*/  SHFL.DOWN P3, R129, R137, R136, R209 ;  /* 0x0800008889817389 */ /* 0x00006400000600d1 */
[----:B01---5:R-:W-:Y:S01]  /*31f0*/  ENDCOLLECTIVE ;  /* 0x000000000000791b */ /* 0x023fe20003800000 */
.L_x_4892:
[----:B------:R-:W-:Y:S02]  /*3200*/  MOV R137, R117 ;  /* 0x0000007500897202 */ /* 0x000fe40000000f00 */
[----:B------:R-:W-:-:S07]  /*3210*/  MOV R116, R129 ;  /* 0x0000008100747202 */ /* 0x000fce0000000f00 */
[----:B------:R-:W-:Y:S05]  /*3220*/  WARPSYNC.COLLECTIVE R128, `(.L_x_4893) ;  /* 0x0000000080087348 */ /* 0x000fea0003c00000 */
[----:B------:R0:W1:Y:S02]  /*3230*/  SHFL.DOWN P3, R129, R137, R136, R209 ;  /* 0x0800008889817389 */ /* 0x00006400000600d1 */
[----:B01----:R-:W-:Y:S01]  /*3240*/  ENDCOLLECTIVE ;  /* 0x000000000000791b */ /* 0x003fe20003800000 */
.L_x_4893:
[----:B------:R-:W-:Y:S01]  /*3250*/  FADD.FTZ R116, R119, R116 ;  /* 0x0000007477747221 */ /* 0x000fe20000010000 */
[----:B------:R-:W-:-:S04]  /*3260*/  HFMA2.MMA R136, -RZ, RZ, 0, 4.76837158203125e-07 ;  /* 0x00000008ff887435 */ /* 0x000fc800000001ff */
[----:B------:R-:W-:Y:S02]  /*3270*/  MOV R137, R116 ;  /* 0x0000007400897202 */ /* 0x000fe40000000f00 */
[----:B------:R-:W-:-:S07]  /*3280*/  MOV R118, R129 ;  /* 0x0000008100767202 */ /* 0x000fce0000000f00 */
[----:B------:R-:W-:Y:S05]  /*3290*/  WARPSYNC.COLLECTIVE R128, `(.L_x_4894) ;  /* 0x0000000080087348 */ /* 0x000fea0003c00000 */
[----:B------:R0:W1:Y:S02]  /*32a0*/  SHFL.DOWN P3, R129, R137, R136, R209 ;  /* 0x0800008889817389 */ /* 0x00006400000600d1 */
[----:B01----:R-:W-:Y:S01]  /*32b0*/  ENDCOLLECTIVE ;  /* 0x000000000000791b */ /* 0x003fe20003800000 */
.L_x_4894:
[----:B------:R-:W-:-:S05]  /*32c0*/  FADD.FTZ R118, R117, R118 ;  /* 0x0000007675767221 */ /* 0x000fca0000010000 */
[----:B------:R-:W-:Y:S02]  /*32d0*/  MOV R137, R118 ;  /* 0x0000007600897202 */ /* 0x000fe40000000f00 */
[----:B------:R-:W-:-:S07]  /*32e0*/  MOV R121, R129 ;  /* 0x0000008100797202 */ /* 0x000fce0000000f00 */
[----:B------:R-:W-:Y:S05]  /*32f0*/  WARPSYNC.COLLECTIVE R128, `(.L_x_4895) ;  /* 0x0000000080087348 */ /* 0x000fea0003c00000 */
[----:B------:R0:W1:Y:S02]  /*3300*/  SHFL.DOWN P3, R129, R137, R136, R209 ;  /* 0x0800008889817389 */ /* 0x00006400000600d1 */
[----:B01----:R-:W-:Y:S01]  /*3310*/  ENDCOLLECTIVE ;  /* 0x000000000000791b */ /* 0x003fe20003800000 */
.L_x_4895:
[----:B------:R-:W-:Y:S01]  /*3320*/  FADD.FTZ R121, R116, R121 ;  /* 0x0000007974797221 */ /* 0x000fe20000010000 */
[----:B------:R-:W-:-:S04]  /*3330*/  HFMA2.MMA R136, -RZ, RZ, 0, 2.384185791015625e-07 ;  /* 0x00000004ff887435 */ /* 0x000fc800000001ff */
[----:B------:R-:W-:Y:S02]  /*3340*/  MOV R137, R121 ;  /* 0x0000007900897202 */ /* 0x000fe40000000f00 */
[----:B------:R-:W-:-:S07]  /*3350*/  MOV R123, R129 ;  /* 0x00000081007b7202 */ /* 0x000fce0000000f00 */
[----:B------:R-:W-:Y:S05]  /*3360*/  WARPSYNC.COLLECTIVE R128, `(.L_x_4896) ;  /* 0x0000000080087348 */ /* 0x000fea0003c00000 */
[----:B------:R0:W1:Y:S02]  /*3370*/  SHFL.DOWN P3, R129, R137, R136, R209 ;  /* 0x0800008889817389 */ /* 0x00006400000600d1 */
[----:B01----:R-:W-:Y:S01]  /*3380*/  ENDCOLLECTIVE ;  /* 0x000000000000791b */ /* 0x003fe20003800000 */
.L_x_4896:
[----:B------:R-:W-:-:S05]  /*3390*/  FADD.FTZ R123, R118, R123 ;  /* 0x0000007b767b7221 */ /* 0x000fca0000010000 */
[----:B------:R-:W-:Y:S02]  /*33a0*/  MOV R137, R123 ;  /* 0x0000007b00897202 */ /* 0x000fe40000000f00 */
[----:B------:R-:W-:-:S07]  /*33b0*/  MOV R120, R129 ;  /* 0x0000008100787202 */ /* 0x000fce0000000f00 */
[----:B------:R-:W-:Y:S05]  /*33c0*/  WARPSYNC.COLLECTIVE R128, `(.L_x_4897) ;  /* 0x0000000080087348 */ /* 0x000fea0003c00000 */
[----:B------:R0:W1:Y:S02]  /*33d0*/  SHFL.DOWN P3, R129, R137, R136, R209 ;  /* 0x0800008889817389 */ /* 0x00006400000600d1 */
[----:B01----:R-:W-:Y:S01]  /*33e0*/  ENDCOLLECTIVE ;  /* 0x000000000000791b */ /* 0x003fe20003800000 */
.L_x_4897:
[----:B------:R-:W-:Y:S01]  /*33f0*/  FADD.FTZ R120, R121, R120 ;  /* 0x0000007879787221 */ /* 0x000fe20000010000 */
[----:B------:R-:W-:-:S04]  /*3400*/  HFMA2.MMA R136, -RZ, RZ, 0, 1.1920928955078125e-07 ;  /* 0x00000002ff887435 */ /* 0x000fc800000001ff */
[----:B------:R-:W-:Y:S02]  /*3410*/  MOV R137, R120 ;  /* 0x0000007800897202 */ /* 0x000fe40000000f00 */
[----:B------:R-:W-:-:S07]  /*3420*/  MOV R122, R129 ;  /* 0x00000081007a7202 */ /* 0x000fce0000000f00 */
[----:B------:R-:W-:Y:S05]  /*3430*/  WARPSYNC.COLLECTIVE R128, `(.L_x_4898) ;  /* 0x0000000080087348 */ /* 0x000fea0003c00000 */
[----:B------:R0:W1:Y:S02]  /*3440*/  SHFL.DOWN P3, R129, R137, R136, R209 ;  /* 0x0800008889817389 */ /* 0x00006400000600d1 */
[----:B01----:R-:W-:Y:S01]  /*3450*/  ENDCOLLECTIVE ;  /* 0x000000000000791b */ /* 0x003fe20003800000 */
.L_x_4898:
[----:B------:R-:W-:-:S05]  /*3460*/  FADD.FTZ R122, R123, R122 ;  /* 0x0000007a7b7a7221 */ /* 0x000fca0000010000 */
[----:B------:R-:W-:Y:S02]  /*3470*/  MOV R137, R122 ;  /* 0x0000007a00897202 */ /* 0x000fe40000000f00 */
[----:B------:R-:W-:-:S07]  /*3480*/  MOV R117, R129 ;  /* 0x0000008100757202 */ /* 0x000fce0000000f00 */
[----:B------:R-:W-:Y:S05]  /*3490*/  WARPSYNC.COLLECTIVE R128, `(.L_x_4899) ;  /* 0x0000000080087348 */ /* 0x000fea0003c00000 */
[----:B------:R0:W1:Y:S02]  /*34a0*/  SHFL.DOWN P3, R129, R137, R136, R209 ;  /* 0x0800008889817389 */ /* 0x00006400000600d1 */
[----:B01----:R-:W-:Y:S01]  /*34b0*/  ENDCOLLECTIVE ;  /* 0x000000000000791b */ /* 0x003fe20003800000 */
.L_x_4899:
[----:B------:R-:W-:Y:S01]  /*34c0*/  FADD.FTZ R117, R120, R117 ;  /* 0x0000007578757221 */ /* 0x000fe20000010000 */
[----:B------:R-:W-:-:S04]  /*34d0*/  HFMA2.MMA R136, -RZ, RZ, 0, 5.9604644775390625e-08 ;  /* 0x00000001ff887435 */ /* 0x000fc800000001ff */
[----:B------:R-:W-:Y:S02]  /*34e0*/  MOV R137, R117 ;  /* 0x0000007500897202 */ /* 0x000fe40000000f00 */
[----:B------:R-:W-:-:S07]  /*34f0*/  MOV R119, R129 ;  /* 0x0000008100777202 */ /* 0x000fce0000000f00 */
[----:B------:R-:W-:Y:S05]  /*3500*/  WARPSYNC.COLLECTIVE R128, `(.L_x_4900) ;  /* 0x0000000080087348 */ /* 0x000fea0003c00000 */
[----:B------:R0:W1:Y:S02]  /*3510*/  SHFL.DOWN P3, R129, R137, R136, R209 ;  /* 0x0800008889817389 */ /* 0x00006400000600d1 */
[----:B01----:R-:W-:Y:S01]  /*3520*/  ENDCOLLECTIVE ;  /* 0x000000000000791b */ /* 0x003fe20003800000 */
.L_x_4900:
[----:B------:R-:W-:-:S05]  /*3530*/  FADD.FTZ R119, R122, R119 ;  /* 0x000000777a777221 */ /* 0x000fca0000010000 */
[----:B------:R-:W-:Y:S02]  /*3540*/  MOV R137, R119 ;  /* 0x0000007700897202 */ /* 0x000fe40000000f00 */
[----:B------:R-:W-:-:S07]  /*3550*/  MOV R116, R129 ;  /* 0x0000008100747202 */ /* 0x000fce0000000f00 */
[----:B------:R-:W-:Y:S05]  /*3560*/  WARPSYNC.COLLECTIVE R128, `(.L_x_4901) ;  /* 0x0000000080087348 */ /* 0x000fea0003c00000 */
[----:B------:R0:W1:Y:S02]  /*3570*/  SHFL.DOWN P3, R129, R137, R136, R209 ;  /* 0x0800008889817389 */ /* 0x00006400000600d1 */
[----:B01----:R-:W-:Y:S01]  /*3580*/  ENDCOLLECTIVE ;  /* 0x000000000000791b */ /* 0x003fe20003800000 */
.L_x_4901:
[----:B------:R-:W-:Y:S01]  /*3590*/  MOV R118, R129 ;  /* 0x0000008100767202 */ /* 0x000fe20000000f00 */
[----:B------:R-:W-:Y:S06]  /*35a0*/  BRA `(.L_x_4902) ;  /* 0xffffffe000ac7947 */ /* 0x000fec000383ffff */
.L_x_4903:
        /* <DEDUP_REMOVED lines=13> */
.L_x_11344:


//--------------------- .text._ZN10layer_norm13ln_bwd_kernelINS_13Kernel_traitsIf13__nv_bfloat16fS2_fjLj3072ELj1ELj1ELj4ELj16ENS_18Kernel_traits_baseILj3072EfS2_fS2_fjLj128EEEEELb0ELb1ELb1ELb0EEEvNS_9BwdParamsE --------------------------
	.section	.text._ZN10layer_norm13ln_bwd_kernelINS_13Kernel_traitsIf13__nv_bfloat16fS2_fjLj3072ELj1ELj1ELj4ELj16ENS_18Kernel_traits_baseILj3072EfS2_fS2_fjLj128EEEEELb0ELb1ELb1ELb0EEEvNS_9BwdParamsE,"ax",@progbits
	.align	128
        .global         _ZN10layer_norm13ln_bwd_kernelINS_13Kernel_traitsIf13__nv_bfloat16fS2_fjLj3072ELj1ELj1ELj4ELj16ENS_18Kernel_traits_baseILj3072EfS2_fS2_fjLj128EEEEELb0ELb1ELb1ELb0EEEvNS_9BwdParamsE
        .type           _ZN10layer_norm13ln_bwd_kernelINS_13Kernel_traitsIf13__nv_bfloat16fS2_fjLj3072ELj1ELj1ELj4ELj16ENS_18Kernel_traits_baseILj3072EfS2_fS2_fjLj128EEEEELb0ELb1ELb1ELb0EEEvNS_9BwdParamsE,@function
        .size           _ZN10layer_norm13ln_bwd_kernelINS_13Kernel_traitsIf13__nv_bfloat16fS2_fjLj3072ELj1ELj1ELj4ELj16ENS_18Kernel_traits_baseILj3072EfS2_fS2_fjLj128EEEEELb0ELb1ELb1ELb0EEEvNS_9BwdParamsE,(.L_x_11345 - _ZN10layer_norm13ln_bwd_kernelINS_13Kernel_traitsIf13__nv_bfloat16fS2_fjLj3072ELj1ELj1ELj4ELj16ENS_18Kernel_traits_baseILj3072EfS2_fS2_fjLj128EEEEELb0ELb1ELb1ELb0EEEvNS_9BwdParamsE)
        .other          _ZN10layer_norm13ln_bwd_kernelINS_13Kernel_traitsIf13__nv_bfloat16fS2_fjLj3072ELj1ELj1ELj4ELj16ENS_18Kernel_traits_baseILj3072EfS2_fS2_fjLj128EEEEELb0ELb1ELb1ELb0EEEvNS_9BwdParamsE,@"STO_CUDA_ENTRY STV_DEFAULT"
_ZN10layer_norm13ln_bwd_kernelINS_13Kernel_traitsIf13__nv_bfloat16fS2_fjLj3072ELj1ELj1ELj4ELj16ENS_18Kernel_traits_baseILj3072EfS2_fS2_fjLj128EEEEELb0ELb1ELb1ELb0EEEvNS_9BwdParamsE:
.text._ZN10layer_norm13ln_bwd_kernelINS_13Kernel_traitsIf13__nv_bfloat16fS2_fjLj3072ELj1ELj1ELj4ELj16ENS_18Kernel_traits_baseILj3072EfS2_fS2_fjLj128EEEEELb0ELb1ELb1ELb0EEEvNS_9BwdParamsE:
        /* <DEDUP_REMOVED lines=94> */
.L_x_4979:
[----:B01----:R-:W1:Y:S08]  /*05e0*/  LDC.64 R180, c[0x0][0x288] ;  /* 0x0000a200ffb47b82 */ /* 0x003e700000000a00 */
[----:B------:R-:W2:Y:S08]  /*05f0*/  LDC.64 R6, c[0x0][0x280] ;  /* 0x0000a000ff067b82 */ /* 0x000eb00000000a00 */
[----:B---3--:R-:W3:Y:S01]  /*0600*/  LDC.64 R182, c[0x0][0x258] ;  /* 0x00009600ffb67b82 */ /* 0x008ee20000000a00 */
[----:B-1----:R-:W-:-:S07]  /*0610*/  IMAD.WIDE R180, R4, 0x4, R180 ;  /* 0x0000000404b47825 */ /* 0x002fce00078e02b4 */
[----:B------:R-:W1:Y:S01]  /*0620*/  LDC.64 R234, c[0x0][0x2c8] ;  /* 0x0000b200ffea7b82 */ /* 0x000e620000000a00 */
[----:B------:R-:W4:Y:S01]  /*0630*/  LDG.E R184, desc[UR4][R180.64] ;  /* 0x00000004b4b87981 */ /* 0x000f22000c1e1900 */
[----:B--2---:R-:W-:-:S06]  /*0640*/  IMAD.WIDE R230, R4, 0x4, R6 ;  /* 0x0000000404e67825 */ /* 0x004fcc00078e0206 */
        /* <DEDUP_REMOVED lines=21> */
.L_x_4909:
[----:B------:R-:W-:-:S07]  /*07a0*/  IADD3 R183, R9, 0x80, RZ ;  /* 0x0000008009b77810 */ /* 0x000fce0007ffe0ff */
.L_x_4908:
[----:B------:R-:W-:Y:S05]  /*07b0*/  BSYNC B1 ;  /* 0x0000000000017941 */ /* 0x000fea0003800000 */
.L_x_4907:
        /* <DEDUP_REMOVED lines=8> */
.L_x_4912:
[----:B------:R-:W-:-:S07]  /*0840*/  VIADD R183, R183, 0x80 ;  /* 0x00000080b7b77836 */ /* 0x000fce0000000000 */
.L_x_4911:
[----:B------:R-:W-:Y:S05]  /*0850*/  BSYNC B1 ;  /* 0x0000000000017941 */ /* 0x000fea0003800000 */
.L_x_4910:
        /* <DEDUP_REMOVED lines=8> */
.L_x_4906:
        /* <DEDUP_REMOVED lines=29> */
[----:B------:R-:W-:-:S03]  /*0ab0*/  FADD.FTZ R228, -R231, R181 ;  /* 0x000000b5e7e47221 */ /* 0x000fc60000010100 */
[----:B-----5:R-:W-:Y:S01]  /*0ac0*/  FMUL.FTZ R229, R3, R180 ;  /* 0x000000b403e57220 */ /* 0x020fe20000410000 */
[----:B------:R-:W-:Y:S01]  /*0ad0*/  FADD.FTZ R224, -R231, R183 ;  /* 0x000000b7e7e07221 */ /* 0x000fe20000010100 */
[C---:B----4-:R-:W-:Y:S02]  /*0ae0*/  PRMT R181, R184.reuse, 0x7632, R181 ;  /* 0x00007632b8b57816 */ /* 0x050fe400000000b5 */
[----:B------:R-:W-:Y:S01]  /*0af0*/  SHF.L.U32 R227, R184, 0x10, RZ ;  /* 0x00000010b8e37819 */ /* 0x000fe200000006ff */
[----:B------:R-:W-:Y:S01]  /*0b00*/  FMUL.FTZ R228, R3, R228 ;  /* 0x000000e403e47220 */ /* 0x000fe20000410000 */
[----:B------:R-:W-:Y:S02]  /*0b10*/  SHF.L.U32 R226, R181, 0x10, RZ ;  /* 0x00000010b5e27819 */ /* 0x000fe400000006ff */
[----:B------:R-:W-:Y:S01]  /*0b20*/  PRMT R183, R185, 0x7632, R183 ;  /* 0x00007632b9b77816 */ /* 0x000fe200000000b7 */
[----:B------:R-:W-:Y:S01]  /*0b30*/  FADD.FTZ R96, R96, R227 ;  /* 0x000000e360607221 */ /* 0x000fe20000010000 */
[-C--:B------:R-:W-:Y:S01]  /*0b40*/  FFMA.FTZ R76, R229, R227.reuse, R76 ;  /* 0x000000e3e54c7223 */ /* 0x080fe2000001004c */
[----:B------:R-:W-:Y:S01]  /*0b50*/  FMUL.FTZ R227, R28, R227 ;  /* 0x000000e31ce37220 */ /* 0x000fe20000410000 */
[----:B------:R-:W-:Y:S01]  /*0b60*/  SHF.L.U32 R185, R185, 0x10, RZ ;  /* 0x00000010b9b97819 */ /* 0x000fe200000006ff */
[----:B------:R-:W-:Y:S01]  /*0b70*/  FFMA.FTZ R77, R228, R226, R77 ;  /* 0x000000e2e44d7223 */ /* 0x000fe2000001004d */
[----:B------:R-:W-:Y:S01]  /*0b80*/  FADD.FTZ R97, R97, R226 ;  /* 0x000000e261617221 */ /* 0x000fe20000010000 */
[----:B------:R-:W-:Y:S01]  /*0b90*/  FADD.FTZ R182, -R231, R182 ;  /* 0x000000b6e7b67221 */ /* 0x000fe20000010100 */
[----:B------:R-:W-:-:S02]  /*0ba0*/  IMAD.U32 R222, R183, 0x10000, RZ ;  /* 0x00010000b7de7824 */ /* 0x000fc400078e00ff */
[----:B------:R-:W-:Y:S01]  /*0bb0*/  FMUL.FTZ R226, R29, R226 ;  /* 0x000000e21de27220 */ /* 0x000fe20000410000 */
[----:B------:R-:W-:Y:S01]  /*0bc0*/  FADD.FTZ R181, RZ, R227 ;  /* 0x000000e3ffb57221 */ /* 0x000fe20000010000 */
[----:B------:R-:W-:Y:S01]  /*0bd0*/  FFMA.FTZ R183, R229, R227, RZ ;  /* 0x000000e3e5b77223 */ /* 0x000fe200000100ff */
[----:B---3--:R-:W-:Y:S01]  /*0be0*/  FADD.FTZ R188, -R231, R188 ;  /* 0x000000bce7bc7221 */ /* 0x008fe20000010100 */
[C---:B------:R-:W-:Y:S01]  /*0bf0*/  FMUL.FTZ R224, R3.reuse, R224 ;  /* 0x000000e003e07220 */ /* 0x040fe20000410000 */
        /* <DEDUP_REMOVED lines=17> */
[----:B------:R-:W-:Y:S01]  /*0d10*/  FADD.FTZ R220, -R231, R189 ;  /* 0x000000bde7dc7221 */ /* 0x000fe20000010100 */
[----:B------:R-:W-:Y:S01]  /*0d20*/  FFMA.FTZ R182, R224, R222, R183 ;  /* 0x000000dee0b67223 */ /* 0x000fe200000100b7 */
[----:B------:R-:W-:Y:S01]  /*0d30*/  PRMT R186, R187, 0x7632, R186 ;  /* 0x00007632bbba7816 */ /* 0x000fe200000000ba */
        /* <DEDUP_REMOVED lines=8> */
[----:B------:R-:W-:Y:S01]  /*0dc0*/  FADD.FTZ R181, R181, R218 ;  /* 0x000000dab5b57221 */ /* 0x000fe20000010000 */
[----:B------:R-:W-:Y:S01]  /*0dd0*/  FADD.FTZ R200, -R231, R191 ;  /* 0x000000bfe7c87221 */ /* 0x000fe20000010100 */
[----:B------:R-:W-:Y:S01]  /*0de0*/  FMUL.FTZ R199, R3, R190 ;  /* 0x000000be03c77220 */ /* 0x000fe20000410000 */
[----:B------:R-:W-:Y:S01]  /*0df0*/  FFMA.FTZ R180, R220, R218, R183 ;  /* 0x000000dadcb47223 */ /* 0x000fe200000100b7 */
[----:B------:R-:W-:Y:S01]  /*0e00*/  FADD.FTZ R182, R181, R198 ;  /* 0x000000c6b5b67221 */ /* 0x000fe20000010000 */
[----:B------:R-:W-:Y:S01]  /*0e10*/  FMUL.FTZ R200, R3, R200 ;  /* 0x000000c803c87220 */ /* 0x000fe20000410000 */
        /* <DEDUP_REMOVED lines=12> */
.L_x_4915:
[----:B------:R-:W-:Y:S05]  /*0ee0*/  BSYNC B1 ;  /* 0x0000000000017941 */ /* 0x000fea0003800000 */
.L_x_4914:
[----:B------:R-:W-:Y:S04]  /*0ef0*/  BSSY B1, `(.L_x_4916) ;  /* 0x0000054000017945 */ /* 0x000fe80003800000 */
        /* <DEDUP_REMOVED lines=13> */
[----:B------:R-:W-:Y:S02]  /*0fd0*/  IADD3 R238, R238, 0x80, RZ ;  /* 0x00000080eeee7810 */ /* 0x000fe40007ffe0ff */
[----:B------:R-:W-:Y:S01]  /*0fe0*/  IADD3 R237, R237, 0x80, RZ ;  /* 0x00000080eded7810 */ /* 0x000fe20007ffe0ff */
[C---:B--2---:R-:W-:Y:S01]  /*0ff0*/  FADD.FTZ R188, -R231.reuse, R14 ;  /* 0x0000000ee7bc7221 */ /* 0x044fe20000010100 */
[C---:B------:R-:W-:Y:S01]  /*1000*/  FADD.FTZ R12, -R231.reuse, R12 ;  /* 0x0000000ce70c7221 */ /* 0x040fe20000010100 */
[C---:B------:R-:W-:Y:S01]  /*1010*/  FADD.FTZ R190, -R231.reuse, R15 ;  /* 0x0000000fe7be7221 */ /* 0x040fe20000010100 */
[----:B---3--:R-:W-:-:S02]  /*1020*/  FADD.FTZ R192, -R231, R182 ;  /* 0x000000b6e7c07221 */ /* 0x008fc40000010100 */
[----:B0----5:R-:W-:Y:S01]  /*1030*/  FMUL.FTZ R11, R3, R12 ;  /* 0x0000000c030b7220 */ /* 0x021fe20000410000 */
[C---:B----4-:R-:W-:Y:S02]  /*1040*/  PRMT R14, R16.reuse, 0x7632, R14 ;  /* 0x00007632100e7816 */ /* 0x050fe4000000000e */
[----:B------:R-:W-:Y:S01]  /*1050*/  SHF.L.U32 R15, R16, 0x10, RZ ;  /* 0x00000010100f7819 */ /* 0x000fe200000006ff */
[C---:B------:R-:W-:Y:S02]  /*1060*/  FADD.FTZ R180, -R231.reuse, R180 ;  /* 0x000000b4e7b47221 */ /* 0x040fe40000010100 */
[----:B------:R-:W-:Y:S02]  /*1070*/  IMAD.U32 R182, R14, 0x10000, RZ ;  /* 0x000100000eb67824 */ /* 0x000fe400078e00ff */
[----:B------:R-:W-:Y:S01]  /*1080*/  FADD.FTZ R186, -R231, R13 ;  /* 0x0000000de7ba7221 */ /* 0x000fe20000010100 */
[-C--:B------:R-:W-:Y:S01]  /*1090*/  FMUL.FTZ R14, R44, R15.reuse ;  /* 0x0000000f2c0e7220 */ /* 0x080fe20000410000 */
[----:B------:R-:W-:Y:S01]  /*10a0*/  FADD.FTZ R104, R104, R15 ;  /* 0x0000000f68687221 */ /* 0x000fe20000010000 */
[----:B------:R-:W-:Y:S01]  /*10b0*/  FFMA.FTZ R84, R11, R15, R84 ;  /* 0x0000000f0b547223 */ /* 0x000fe20000010054 */
[----:B------:R-:W-:Y:S01]  /*10c0*/  PRMT R189, R19, 0x7632, R189 ;  /* 0x0000763213bd7816 */ /* 0x000fe200000000bd */
[----:B------:R-:W-:Y:S01]  /*10d0*/  FMUL.FTZ R15, R3, R180 ;  /* 0x000000b4030f7220 */ /* 0x000fe20000410000 */
[----:B------:R-:W-:Y:S01]  /*10e0*/  SHF.L.U32 R191, R19, 0x10, RZ ;  /* 0x0000001013bf7819 */ /* 0x000fe200000006ff */
[----:B------:R-:W-:Y:S01]  /*10f0*/  FADD.FTZ R194, -R231, R181 ;  /* 0x000000b5e7c27221 */ /* 0x000fe20000010100 */
[----:B------:R-:W-:Y:S01]  /*1100*/  PRMT R16, R17, 0x7632, R16 ;  /* 0x0000763211107816 */ /* 0x000fe20000000010 */
[----:B------:R-:W-:Y:S01]  /*1110*/  FADD.FTZ R180, R233, R14 ;  /* 0x0000000ee9b47221 */ /* 0x000fe20000010000 */
[----:B------:R-:W-:Y:S01]  /*1120*/  FMUL.FTZ R19, R45, R182 ;  /* 0x000000b62d137220 */ /* 0x000fe20000410000 */
[----:B------:R-:W-:-:S02]  /*1130*/  IMAD.U32 R17, R17, 0x10000, RZ ;  /* 0x0001000011117824 */ /* 0x000fc400078e00ff */
        /* <DEDUP_REMOVED lines=8> */
[----:B------:R-:W-:Y:S01]  /*11c0*/  PRMT R185, R18, 0x7632, R185 ;  /* 0x0000763212b97816 */ /* 0x000fe200000000b9 */
[----:B------:R-:W-:Y:S01]  /*11d0*/  FFMA.FTZ R85, R10, R182, R85 ;  /* 0x000000b60a557223 */ /* 0x000fe20000010055 */
[----:B------:R-:W-:Y:S01]  /*11e0*/  SHF.L.U32 R187, R18, 0x10, RZ ;  /* 0x0000001012bb7819 */ /* 0x000fe200000006ff */
[----:B------:R-:W-:Y:S01]  /*11f0*/  FADD.FTZ R105, R105, R182 ;  /* 0x000000b669697221 */ /* 0x000fe20000010000 */
        /* <DEDUP_REMOVED lines=14> */
[----:B------:R-:W-:Y:S01]  /*12e0*/  FMUL.FTZ R17, R3, R192 ;  /* 0x000000c003117220 */ /* 0x000fe20000410000 */
        /* <DEDUP_REMOVED lines=20> */
.L_x_4917:
[----:B------:R-:W-:Y:S05]  /*1430*/  BSYNC B1 ;  /* 0x0000000000017941 */ /* 0x000fea0003800000 */
.L_x_4916:
        /* <DEDUP_REMOVED lines=16> */
[C---:B------:R-:W-:Y:S01]  /*1540*/  FADD.FTZ R206, -R231.reuse, R183 ;  /* 0x000000b7e7ce7221 */ /* 0x040fe20000010100 */
[----:B------:R-:W-:Y:S01]  /*1550*/  FADD.FTZ R180, -R231, R180 ;  /* 0x000000b4e7b47221 */ /* 0x000fe20000010100 */
[C---:B0----5:R-:W-:Y:S01]  /*1560*/  FMUL.FTZ R202, R3.reuse, R204 ;  /* 0x000000cc03ca7220 */ /* 0x061fe20000410000 */
[C---:B------:R-:W-:Y:S01]  /*1570*/  FMUL.FTZ R205, R3.reuse, R182 ;  /* 0x000000b603cd7220 */ /* 0x040fe20000410000 */
[C---:B----4-:R-:W-:Y:S01]  /*1580*/  PRMT R181, R184.reuse, 0x7632, R181 ;  /* 0x00007632b8b57816 */ /* 0x050fe200000000b5 */
[----:B------:R-:W-:Y:S01]  /*1590*/  IMAD.U32 R183, R184, 0x10000, RZ ;  /* 0x00010000b8b77824 */ /* 0x000fe200078e00ff */
[----:B------:R-:W-:Y:S01]  /*15a0*/  PRMT R209, R186, 0x7632, R209 ;  /* 0x00007632bad17816 */ /* 0x000fe200000000d1 */
[----:B------:R-:W-:Y:S01]  /*15b0*/  FMUL.FTZ R204, R3, R206 ;  /* 0x000000ce03cc7220 */ /* 0x000fe20000410000 */
[----:B------:R-:W-:Y:S01]  /*15c0*/  SHF.L.U32 R182, R181, 0x10, RZ ;  /* 0x00000010b5b67819 */ /* 0x000fe200000006ff */
[-C--:B------:R-:W-:Y:S01]  /*15d0*/  FMUL.FTZ R206, R60, R183.reuse ;  /* 0x000000b73cce7220 */ /* 0x080fe20000410000 */
[----:B------:R-:W-:Y:S01]  /*15e0*/  FMUL.FTZ R203, R3, R180 ;  /* 0x000000b403cb7220 */ /* 0x000fe20000410000 */
[----:B------:R-:W-:Y:S01]  /*15f0*/  SHF.L.U32 R211, R186, 0x10, RZ ;  /* 0x00000010bad37819 */ /* 0x000fe200000006ff */
[----:B------:R-:W-:Y:S01]  /*1600*/  IMAD.U32 R186, R209, 0x10000, RZ ;  /* 0x00010000d1ba7824 */ /* 0x000fe200078e00ff */
[----:B------:R-:W-:Y:S01]  /*1610*/  PRMT R184, R185, 0x7632, R184 ;  /* 0x00007632b9b87816 */ /* 0x000fe200000000b8 */
[----:B------:R-:W-:Y:S01]  /*1620*/  FADD.FTZ R180, R233, R206 ;  /* 0x000000cee9b47221 */ /* 0x000fe20000010000 */
[----:B------:R-:W-:Y:S01]  /*1630*/  SHF.L.U32 R185, R185, 0x10, RZ ;  /* 0x00000010b9b97819 */ /* 0x000fe200000006ff */
[----:B------:R-:W-:Y:S01]  /*1640*/  FMUL.FTZ R209, R61, R182 ;  /* 0x000000b63dd17220 */ /* 0x000fe20000410000 */
[----:B------:R-:W-:Y:S01]  /*1650*/  FFMA.FTZ R181, R203, R206, R236 ;  /* 0x000000cecbb57223 */ /* 0x000fe200000100ec */
[----:B---3--:R-:W-:Y:S01]  /*1660*/  FADD.FTZ R188, -R231, R188 ;  /* 0x000000bce7bc7221 */ /* 0x008fe20000010100 */
[----:B------:R-:W-:Y:S01]  /*1670*/  FADD.FTZ R112, R112, R183 ;  /* 0x000000b770707221 */ /* 0x000fe20000010000 */
[----:B------:R-:W-:Y:S01]  /*1680*/  FFMA.FTZ R116, R203, R183, R116 ;  /* 0x000000b7cb747223 */ /* 0x000fe20000010074 */
[----:B------:R-:W-:Y:S01]  /*1690*/  PRMT R213, R187, 0x7632, R213 ;  /* 0x00007632bbd57816 */ /* 0x000fe200000000d5 */
[----:B------:R-:W-:Y:S01]  /*16a0*/  FADD.FTZ R183, R180, R209 ;  /* 0x000000d1b4b77221 */ /* 0x000fe20000010000 */
[----:B------:R-:W-:Y:S01]  /*16b0*/  SHF.L.U32 R184, R184, 0x10, RZ ;  /* 0x00000010b8b87819 */ /* 0x000fe200000006ff */
[----:B------:R-:W-:Y:S01]  /*16c0*/  FMUL.FTZ R208, R62, R185 ;  /* 0x000000b93ed07220 */ /* 0x000fe20000410000 */
[C---:B------:R-:W-:Y:S01]  /*16d0*/  FFMA.FTZ R180, R202.reuse, R209, R181 ;  /* 0x000000d1cab47223 */ /* 0x040fe200000100b5 */
[----:B------:R-:W-:Y:S01]  /*16e0*/  FMUL.FTZ R207, R3, R188 ;  /* 0x000000bc03cf7220 */ /* 0x000fe20000410000 */
[----:B------:R-:W-:Y:S01]  /*16f0*/  SHF.L.U32 R188, R213, 0x10, RZ ;  /* 0x00000010d5bc7819 */ /* 0x000fe200000006ff */
[----:B------:R-:W-:Y:S01]  /*1700*/  FFMA.FTZ R117, R202, R182, R117 ;  /* 0x000000b6ca757223 */ /* 0x000fe20000010075 */
[----:B------:R-:W-:Y:S01]  /*1710*/  FADD.FTZ R113, R113, R182 ;  /* 0x000000b671717221 */ /* 0x000fe20000010000 */
[----:B------:R-:W-:Y:S01]  /*1720*/  FMUL.FTZ R213, R63, R184 ;  /* 0x000000b83fd57220 */ /* 0x000fe20000410000 */
[----:B------:R-:W-:Y:S01]  /*1730*/  FADD.FTZ R182, R183, R208 ;  /* 0x000000d0b7b67221 */ /* 0x000fe20000010000 */
[----:B------:R-:W-:Y:S01]  /*1740*/  FFMA.FTZ R181, R205, R208, R180 ;  /* 0x000000d0cdb57223 */ /* 0x000fe200000100b4 */
[----:B------:R-:W-:Y:S01]  /*1750*/  FADD.FTZ R212, -R231, R189 ;  /* 0x000000bde7d47221 */ /* 0x000fe20000010100 */
[----:B------:R-:W-:Y:S01]  /*1760*/  FMUL.FTZ R210, R64, R211 ;  /* 0x000000d340d27220 */ /* 0x000fe20000410000 */
[----:B------:R-:W-:Y:S01]  /*1770*/  FADD.FTZ R183, R182, R213 ;  /* 0x000000d5b6b77221 */ /* 0x000fe20000010000 */
[----:B------:R-:W-:Y:S01]  /*1780*/  FFMA.FTZ R180, R204, R213, R181 ;  /* 0x000000d5ccb47223 */ /* 0x000fe200000100b5 */
[----:B------:R-:W-:-:S02]  /*1790*/  IMAD.U32 R187, R187, 0x10000, RZ ;  /* 0x00010000bbbb7824 */ /* 0x000fc400078e00ff */
[----:B------:R-:W-:Y:S01]  /*17a0*/  FADD.FTZ R190, -R231, R190 ;  /* 0x000000bee7be7221 */ /* 0x000fe20000010100 */
[----:B------:R-:W-:Y:S01]  /*17b0*/  FMUL.FTZ R212, R3, R212 ;  /* 0x000000d403d47220 */ /* 0x000fe20000410000 */
[----:B------:R-:W-:Y:S01]  /*17c0*/  FMUL.FTZ R215, R65, R186 ;  /* 0x000000ba41d77220 */ /* 0x000fe20000410000 */
[----:B------:R-:W-:Y:S01]  /*17d0*/  FADD.FTZ R182, R183, R210 ;  /* 0x000000d2b7b67221 */ /* 0x000fe20000010000 */
[C---:B------:R-:W-:Y:S01]  /*17e0*/  FFMA.FTZ R181, R207.reuse, R210, R180 ;  /* 0x000000d2cfb57223 */ /* 0x040fe200000100b4 */
        /* <DEDUP_REMOVED lines=23> */
.L_x_4913:
[----:B------:R-:W-:Y:S05]  /*1960*/  BSYNC B0 ;  /* 0x0000000000007941 */ /* 0x000fea0003800000 */
.L_x_4905:
        /* <DEDUP_REMOVED lines=25> */
.L_x_4994:
[----:B------:R-:W1:Y:S01]  /*1b00*/  S2R R185, SR_CgaCtaId ;  /* 0x0000000000b97919 */ /* 0x000e620000008800 */
[----:B------:R-:W-:Y:S01]  /*1b10*/  @!P4 LOP3.LUT R181, R181, 0x3, RZ, 0xc0, !PT ;  /* 0x00000003b5b5c812 */ /* 0x000fe200078ec0ff */
[----:B----4-:R-:W-:Y:S01]  /*1b20*/  FADD.FTZ R188, R189, R188 ;  /* 0x000000bcbdbc7221 */ /* 0x010fe20000010000 */
[----:B------:R-:W-:Y:S01]  /*1b30*/  MOV R184, 0x400 ;  /* 0x0000040000b87802 */ /* 0x000fe20000000f00 */
[----:B0-2---:R-:W-:Y:S01]  /*1b40*/  FADD.FTZ R189, R182, R183 ;  /* 0x000000b7b6bd7221 */ /* 0x005fe20000010000 */
[----:B------:R-:W-:Y:S05]  /*1b50*/  WARPSYNC.ALL ;  /* 0x0000000000007948 */ /* 0x000fea0003800000 */
[----:B------:R-:W-:Y:S01]  /*1b60*/  @!P4 IMAD.IADD R181, R180, 0x1, R181 ;  /* 0x00000001b4b5c824 */ /* 0x000fe200078e02b5 */
[----:B------:R-:W-:Y:S01]  /*1b70*/  BSSY B0, `(.L_x_4919) ;  /* 0x00000e5000007945 */ /* 0x000fe20003800000 */
[----:B-1----:R-:W-:-:S04]  /*1b80*/  LEA R184, R185, R184, 0x18 ;  /* 0x000000b8b9b87211 */ /* 0x002fc800078ec0ff */
        /* <DEDUP_REMOVED lines=33> */
.L_x_4922:
[----:B------:R-:W-:Y:S05]  /*1da0*/  BSYNC B1 ;  /* 0x0000000000017941 */ /* 0x000fea0003800000 */
.L_x_4921:
        /* <DEDUP_REMOVED lines=12> */
.L_x_4924:
[----:B------:R-:W-:Y:S05]  /*1e70*/  BSYNC B1 ;  /* 0x0000000000017941 */ /* 0x000fea0003800000 */
.L_x_4923:
        /* <DEDUP_REMOVED lines=13> */
.L_x_4926:
[----:B------:R-:W-:Y:S05]  /*1f50*/  BSYNC B1 ;  /* 0x0000000000017941 */ /* 0x000fea0003800000 */
.L_x_4925:
        /* <DEDUP_REMOVED lines=13> */
.L_x_4928:
[----:B------:R-:W-:Y:S05]  /*2030*/  BSYNC B1 ;  /* 0x0000000000017941 */ /* 0x000fea0003800000 */
.L_x_4927:
        /* <DEDUP_REMOVED lines=13> */
.L_x_4930:
[----:B------:R-:W-:Y:S05]  /*2110*/  BSYNC B1 ;  /* 0x0000000000017941 */ /* 0x000fea0003800000 */
.L_x_4929:
        /* <DEDUP_REMOVED lines=13> */
.L_x_4932:
[----:B------:R-:W-:Y:S05]  /*21f0*/  BSYNC B1 ;  /* 0x0000000000017941 */ /* 0x000fea0003800000 */
.L_x_4931:
        /* <DEDUP_REMOVED lines=13> */
.L_x_4934:
[----:B------:R-:W-:Y:S05]  /*22d0*/  BSYNC B1 ;  /* 0x0000000000017941 */ /* 0x000fea0003800000 */
.L_x_4933:
        /* <DEDUP_REMOVED lines=13> */
.L_x_4936:
[----:B------:R-:W-:Y:S05]  /*23b0*/  BSYNC B1 ;  /* 0x0000000000017941 */ /* 0x000fea0003800000 */
.L_x_4935:
        /* <DEDUP_REMOVED lines=18> */
.L_x_4938:
[----:B------:R-:W-:Y:S05]  /*24e0*/  BSYNC B1 ;  /* 0x0000000000017941 */ /* 0x000fea0003800000 */
.L_x_4937:
[----:B------:R-:W-:Y:S01]  /*24f0*/  SEL R178, R231, R178, P5 ;  /* 0x000000b2e7b27207 */ /* 0x000fe20002800000 */
[----:B------:R-:W0:Y:S01]  /*2500*/  @P4 LDC R233, c[0x0][0x29c] ;  /* 0x0000a700ffe94b82 */ /* 0x000e220000000800 */
[----:B------:R-:W-:Y:S02]  /*2510*/  SEL R179, R190, R179, P5 ;  /* 0x000000b3beb37207 */ /* 0x000fe40002800000 */
[----:B------:R-:W-:Y:S02]  /*2520*/  SEL R168, R189, R168, P5 ;  /* 0x000000a8bda87207 */ /* 0x000fe40002800000 */
[----:B------:R-:W-:Y:S02]  /*2530*/  SEL R169, R230, R169, P5 ;  /* 0x000000a9e6a97207 */ /* 0x000fe40002800000 */
[----:B------:R-:W-:Y:S01]  /*2540*/  SEL R170, R191, R170, P5 ;  /* 0x000000aabfaa7207 */ /* 0x000fe20002800000 */
[----:B---3--:R-:W1:Y:S01]  /*2550*/  @P4 LDC R234, c[0x0][0x29c] ;  /* 0x0000a700ffea4b82 */ /* 0x008e620000000800 */
        /* <DEDUP_REMOVED lines=38> */
[----:B------:R-:W-:Y:S02]  /*27c0*/  @P4 F2FP.BF16.F32.PACK_AB R180, RZ, R180 ;  /* 0x000000b4ffb4423e */ /* 0x000fe400000010ff */
[----:B------:R-:W-:Y:S01]  /*27d0*/  @P4 F2FP.BF16.F32.PACK_AB R231, RZ, R181 ;  /* 0x000000b5ffe7423e */ /* 0x000fe200000010ff */
[----:B------:R-:W-:Y:S01]  /*27e0*/  @P4 FMUL.FTZ R235, R39, R188 ;  /* 0x000000bc27eb4220 */ /* 0x000fe20000410000 */
[----:B------:R-:W-:Y:S02]  /*27f0*/  @P4 PRMT R164, R180, 0x7610, R164 ;  /* 0x00007610b4a44816 */ /* 0x000fe400000000a4 */
        /* <DEDUP_REMOVED lines=10> */
[----:B------:R-:W-:-:S02]  /*28a0*/  @P4 PRMT R165, R165, 0x5410, R231 ;  /* 0x00005410a5a54816 */ /* 0x000fc400000000e7 */
[----:B------:R-:W-:Y:S02]  /*28b0*/  @P4 SHF.L.U32 R231, R172, 0x10, RZ ;  /* 0x00000010ace74819 */ /* 0x000fe400000006ff */
[C---:B------:R-:W-:Y:S02]  /*28c0*/  @P4 PRMT R187, R174.reuse, 0x7632, R187 ;  /* 0x00007632aebb4816 */ /* 0x040fe400000000bb */
[----:B------:R-:W-:Y:S01]  /*28d0*/  @P4 SHF.L.U32 R182, R174, 0x10, RZ ;  /* 0x00000010aeb64819 */ /* 0x000fe200000006ff */
[----:B------:R-:W-:Y:S01]  /*28e0*/  @P4 FFMA.FTZ R124, R183, R231, R124 ;  /* 0x000000e7b77c4223 */ /* 0x000fe2000001007c */
[----:B------:R-:W-:Y:S01]  /*28f0*/  @P4 PRMT R183, R173, 0x7632, R183 ;  /* 0x00007632adb74816 */ /* 0x000fe200000000b7 */
[----:B------:R-:W-:Y:S01]  /*2900*/  @P4 IMAD.U32 R187, R187, 0x10000, RZ ;  /* 0x00010000bbbb4824 */ /* 0x000fe200078e00ff */
[----:B------:R-:W-:Y:S01]  /*2910*/  @P4 SHF.L.U32 R231, R175, 0x10, RZ ;  /* 0x00000010afe74819 */ /* 0x000fe200000006ff */
[----:B0-----:R-:W-:Y:S01]  /*2920*/  @P4 IMAD.WIDE.U32 R180, R185, 0x10, R180 ;  /* 0x00000010b9b44825 */ /* 0x001fe200078e00b4 */
[----:B------:R-:W-:-:S03]  /*2930*/  @P4 SHF.L.U32 R183, R183, 0x10, RZ ;  /* 0x00000010b7b74819 */ /* 0x000fc600000006ff */
[----:B------:R-:W-:Y:S01]  /*2940*/  @P4 FFMA.FTZ R128, R189, R182, R128 ;  /* 0x000000b6bd804223 */ /* 0x000fe20000010080 */
[----:B------:R-:W-:Y:S01]  /*2950*/  @P4 SHF.L.U32 R232, R232, 0x10, RZ ;  /* 0x00000010e8e84819 */ /* 0x000fe200000006ff */
[----:B------:R-:W-:Y:S01]  /*2960*/  @P4 FFMA.FTZ R129, R230, R187, R129 ;  /* 0x000000bbe6814223 */ /* 0x000fe20000010081 */
[----:B------:R0:W-:Y:S01]  /*2970*/  @P4 STG.E.128 desc[UR4][R180.64], R164 ;  /* 0x000000a4b4004986 */ /* 0x0001e2000c101d04 */
[----:B------:R-:W-:Y:S01]  /*2980*/  @P4 FFMA.FTZ R127, R190, R183, R127 ;  /* 0x000000b7be7f4223 */ /* 0x000fe2000001007f */
[----:B------:R-:W-:Y:S01]  /*2990*/  @P4 FFMA.FTZ R130, R191, R231, R130 ;  /* 0x000000e7bf824223 */ /* 0x000fe20000010082 */
[----:B------:R-:W-:Y:S01]  /*29a0*/  @P4 FFMA.FTZ R131, R188, R232, R131 ;  /* 0x000000e8bc834223 */ /* 0x000fe20000010083 */
[----:B------:R-:W-:-:S07]  /*29b0*/  IADD3 R185, R185, 0x80, RZ ;  /* 0x00000080b9b97810 */ /* 0x000fce0007ffe0ff */
.L_x_4920:
[----:B------:R-:W-:Y:S05]  /*29c0*/  BSYNC B0 ;  /* 0x0000000000007941 */ /* 0x000fea0003800000 */
.L_x_4919:
        /* <DEDUP_REMOVED lines=11> */
.L_x_4942:
[----:B------:R-:W-:Y:S05]  /*2a80*/  BSYNC B1 ;  /* 0x0000000000017941 */ /* 0x000fea0003800000 */
.L_x_4941:
        /* <DEDUP_REMOVED lines=12> */
.L_x_4944:
[----:B------:R-:W-:Y:S05]  /*2b50*/  BSYNC B1 ;  /* 0x0000000000017941 */ /* 0x000fea0003800000 */
.L_x_4943:
        /* <DEDUP_REMOVED lines=13> */
.L_x_4946:
[----:B------:R-:W-:Y:S05]  /*2c30*/  BSYNC B1 ;  /* 0x0000000000017941 */ /* 0x000fea0003800000 */
.L_x_4945:
        /* <DEDUP_REMOVED lines=13> */
.L_x_4948:
[----:B------:R-:W-:Y:S05]  /*2d10*/  BSYNC B1 ;  /* 0x0000000000017941 */ /* 0x000fea0003800000 */
.L_x_4947:
        /* <DEDUP_REMOVED lines=13> */
.L_x_4950:
[----:B------:R-:W-:Y:S05]  /*2df0*/  BSYNC B1 ;  /* 0x0000000000017941 */ /* 0x000fea0003800000 */
.L_x_4949:
        /* <DEDUP_REMOVED lines=13> */
.L_x_4952:
[----:B------:R-:W-:Y:S05]  /*2ed0*/  BSYNC B1 ;  /* 0x0000000000017941 */ /* 0x000fea0003800000 */
.L_x_4951:
        /* <DEDUP_REMOVED lines=13> */
.L_x_4954:
[----:B------:R-:W-:Y:S05]  /*2fb0*/  BSYNC B1 ;  /* 0x0000000000017941 */ /* 0x000fea0003800000 */
.L_x_4953:
        /* <DEDUP_REMOVED lines=13> */
.L_x_4956:
[----:B------:R-:W-:Y:S05]  /*3090*/  BSYNC B1 ;  /* 0x0000000000017941 */ /* 0x000fea0003800000 */
.L_x_4955:
        /* <DEDUP_REMOVED lines=18> */
.L_x_4958:
[----:B------:R-:W-:Y:S05]  /*31c0*/  BSYNC B1 ;  /* 0x0000000000017941 */ /* 0x000fea0003800000 */
.L_x_4957:
        /* <DEDUP_REMOVED lines=50> */
[----:B------:R-:W-:Y:S02]  /*34f0*/  @P4 PRMT R166, R166, 0x5410, R233 ;  /* 0x00005410a6a64816 */ /* 0x000fe400000000e9 */
[----:B------:R-:W-:Y:S02]  /*3500*/  @P4 F2FP.BF16.F32.PACK_AB R231, RZ, R231 ;  /* 0x000000e7ffe7423e */ /* 0x000fe400000010ff */
[----:B------:R-:W-:Y:S01]  /*3510*/  @P4 PRMT R167, R167, 0x5410, R235 ;  /* 0x00005410a7a74816 */ /* 0x000fe200000000eb */
[----:B-----5:R-:W-:Y:S01]  /*3520*/  @P4 IMAD.U32 R235, R173, 0x10000, RZ ;  /* 0x00010000adeb4824 */ /* 0x020fe200078e00ff */
[----:B------:R-:W-:-:S02]  /*3530*/  @P4 PRMT R165, R165, 0x5410, R231 ;  /* 0x00005410a5a54816 */ /* 0x000fc400000000e7 */
[C---:B------:R-:W-:Y:S01]  /*3540*/  @P4 PRMT R231, R172.reuse, 0x7632, R231 ;  /* 0x00007632ace74816 */ /* 0x040fe200000000e7 */
[----:B------:R-:W-:Y:S01]  /*3550*/  @P4 FFMA.FTZ R134, R235, R187, R134 ;  /* 0x000000bbeb864223 */ /* 0x000fe20000010086 */
[----:B------:R-:W-:Y:S02]  /*3560*/  @P4 SHF.L.U32 R233, R172, 0x10, RZ ;  /* 0x00000010ace94819 */ /* 0x000fe400000006ff */
[----:B------:R-:W-:Y:S02]  /*3570*/  @P4 SHF.L.U32 R231, R231, 0x10, RZ ;  /* 0x00000010e7e74819 */ /* 0x000fe400000006ff */
[----:B------:R-:W-:Y:S01]  /*3580*/  @P4 PRMT R187, R175, 0x7632, R187 ;  /* 0x00007632afbb4816 */ /* 0x000fe200000000bb */
[----:B------:R-:W-:Y:S01]  /*3590*/  @P4 FFMA.FTZ R132, R233, R183, R132 ;  /* 0x000000b7e9844223 */ /* 0x000fe20000010084 */
[----:B------:R-:W-:Y:S01]  /*35a0*/  @P4 PRMT R183, R173, 0x7632, R183 ;  /* 0x00007632adb74816 */ /* 0x000fe200000000b7 */
        /* <DEDUP_REMOVED lines=9> */
[----:B------:R-:W-:Y:S01]  /*3640*/  @P4 SHF.L.U32 R187, R187, 0x10, RZ ;  /* 0x00000010bbbb4819 */ /* 0x000fe200000006ff */
[----:B------:R-:W-:Y:S01]  /*3650*/  @P4 FFMA.FTZ R136, R231, R189, R136 ;  /* 0x000000bde7884223 */ /* 0x000fe20000010088 */
[----:B------:R-:W-:Y:S01]  /*3660*/  @P4 FFMA.FTZ R137, R230, R182, R137 ;  /* 0x000000b6e6894223 */ /* 0x000fe20000010089 */
[----:B------:R-:W-:Y:S01]  /*3670*/  @P4 FFMA.FTZ R138, R233, R191, R138 ;  /* 0x000000bfe98a4223 */ /* 0x000fe2000001008a */
[----:B------:R-:W-:-:S02]  /*3680*/  VIADD R185, R185, 0x80 ;  /* 0x00000080b9b97836 */ /* 0x000fc40000000000 */
[----:B------:R-:W-:-:S07]  /*3690*/  @P4 FFMA.FTZ R139, R188, R187, R139 ;  /* 0x000000bbbc8b4223 */ /* 0x000fce000001008b */
.L_x_4940:
[----:B------:R-:W-:Y:S05]  /*36a0*/  BSYNC B0 ;  /* 0x0000000000007941 */ /* 0x000fea0003800000 */
.L_x_4939:
[----:B------:R-:W-:Y:S01]  /*36b0*/  ISETP.NE.AND P5, PT, R0, RZ, PT ;  /* 0x000000ff0000720c */ /* 0x000fe20003fa5270 */
[----:B------:R-:W-:-:S12]  /*36c0*/  BSSY B0, `(.L_x_4959) ;  /* 0x00000cb000007945 */ /* 0x000fd80003800000 */
        /* <DEDUP_REMOVED lines=10> */
.L_x_4962:
[----:B------:R-:W-:Y:S05]  /*3770*/  BSYNC B1 ;  /* 0x0000000000017941 */ /* 0x000fea0003800000 */
.L_x_4961:
        /* <DEDUP_REMOVED lines=12> */
.L_x_4964:
[----:B------:R-:W-:Y:S05]  /*3840*/  BSYNC B1 ;  /* 0x0000000000017941 */ /* 0x000fea0003800000 */
.L_x_4963:
        /* <DEDUP_REMOVED lines=13> */
.L_x_4966:
[----:B------:R-:W-:Y:S05]  /*3920*/  BSYNC B1 ;  /* 0x0000000000017941 */ /* 0x000fea0003800000 */
.L_x_4965:
        /* <DEDUP_REMOVED lines=13> */
.L_x_4968:
[----:B------:R-:W-:Y:S05]  /*3a00*/  BSYNC B1 ;  /* 0x0000000000017941 */ /* 0x000fea0003800000 */
.L_x_4967:
        /* <DEDUP_REMOVED lines=13> */
.L_x_4970:
[----:B------:R-:W-:Y:S05]  /*3ae0*/  BSYNC B1 ;  /* 0x0000000000017941 */ /* 0x000fea0003800000 */
.L_x_4969:
        /* <DEDUP_REMOVED lines=13> */
.L_x_4972:
[----:B------:R-:W-:Y:S05]  /*3bc0*/  BSYNC B1 ;  /* 0x0000000000017941 */ /* 0x000fea0003800000 */
.L_x_4971:
        /* <DEDUP_REMOVED lines=13> */
.L_x_4974:
[----:B------:R-:W-:Y:S05]  /*3ca0*/  BSYNC B1 ;  /* 0x0000000000017941 */ /* 0x000fea0003800000 */
.L_x_4973:
        /* <DEDUP_REMOVED lines=13> */
.L_x_4976:
[----:B------:R-:W-:Y:S05]  /*3d80*/  BSYNC B1 ;  /* 0x0000000000017941 */ /* 0x000fea0003800000 */
.L_x_4975:
[----:B------:R-:W0:Y:S01]  /*3d90*/  LDC.64 R182, c[0x0][0x308] ;  /* 0x0000c200ffb67b82 */ /* 0x000e220000000a00 */
[----:B------:R-:W-:Y:S01]  /*3da0*/  @!P2 ISETP.NE.U32.AND P5, PT, R180, RZ, PT ;  /* 0x000000ffb400a20c */ /* 0x000fe20003fa5070 */
[----:B------:R-:W-:Y:S03]  /*3db0*/  BSSY B1, `(.L_x_4977) ;  /* 0x0000011000017945 */ /* 0x000fe60003800000 */
[----:B------:R-:W-:-:S03]  /*3dc0*/  @!P2 ISETP.NE.AND.EX P5, PT, R181, RZ, PT, P5 ;  /* 0x000000ffb500a20c */ /* 0x000fc60003fa5350 */
[----:B---3--:R-:W1:Y:S01]  /*3dd0*/  @P4 LDC R234, c[0x0][0x29c] ;  /* 0x0000a700ffea4b82 */ /* 0x008e620000000800 */
        /* <DEDUP_REMOVED lines=14> */
.L_x_4978:
[----:B------:R-:W-:Y:S05]  /*3ec0*/  BSYNC B1 ;  /* 0x0000000000017941 */ /* 0x000fea0003800000 */
.L_x_4977:
[----:B------:R-:W-:Y:S01]  /*3ed0*/  ISETP.NE.U32.AND P2, PT, R182, RZ, PT ;  /* 0x000000ffb600720c */ /* 0x000fe20003f45070 */
[----:B-1----:R-:W-:Y:S01]  /*3ee0*/  @P4 FMUL.FTZ R3, R187, R234 ;  /* 0x000000eabb034220 */ /* 0x002fe20000410000 */
[----:B------:R-:W0:Y:S01]  /*3ef0*/  @P4 LDC R238, c[0x0][0x29c] ;  /* 0x0000a700ffee4b82 */ /* 0x000e220000000800 */
[----:B--2---:R-:W-:Y:S01]  /*3f00*/  @P4 FMUL.FTZ R184, R232, R233 ;  /* 0x000000e9e8b84220 */ /* 0x004fe20000410000 */
[----:B------:R-:W-:Y:S01]  /*3f10*/  ISETP.NE.AND.EX P2, PT, R183, RZ, PT, P2 ;  /* 0x000000ffb700720c */ /* 0x000fe20003f45320 */
[----:B------:R-:W-:Y:S01]  /*3f20*/  @P4 FMUL.FTZ R180, R72, R3 ;  /* 0x0000000348b44220 */ /* 0x000fe20000410000 */
[----:B------:R-:W-:Y:S01]  /*3f30*/  SEL R176, R187, R176, P5 ;  /* 0x000000b0bbb07207 */ /* 0x000fe20002800000 */
[----:B------:R-:W-:Y:S01]  /*3f40*/  @P4 FMUL.FTZ R181, R73, R184 ;  /* 0x000000b849b54220 */ /* 0x000fe20000410000 */
[C---:B---3--:R-:W-:Y:S01]  /*3f50*/  @P4 FMUL.FTZ R187, R231.reuse, R236 ;  /* 0x000000ece7bb4220 */ /* 0x048fe20000410000 */
[----:B------:R-:W-:Y:S01]  /*3f60*/  SEL R178, R231, R178, P5 ;  /* 0x000000b2e7b27207 */ /* 0x000fe20002800000 */
[----:B------:R-:W1:Y:S01]  /*3f70*/  @P4 LDC R240, c[0x0][0x29c] ;  /* 0x0000a700fff04b82 */ /* 0x000e620000000800 */
[----:B------:R-:W-:Y:S01]  /*3f80*/  @P4 F2FP.BF16.F32.PACK_AB R180, RZ, R180 ;  /* 0x000000b4ffb4423e */ /* 0x000fe200000010ff */
[----:B------:R-:W-:Y:S01]  /*3f90*/  @P4 FMUL.FTZ R231, R74, R187 ;  /* 0x000000bb4ae74220 */ /* 0x000fe20000410000 */
[----:B------:R-:W-:-:S02]  /*3fa0*/  @P4 F2FP.BF16.F32.PACK_AB R186, RZ, R181 ;  /* 0x000000b5ffba423e */ /* 0x000fc400000010ff */
[----:B------:R-:W-:Y:S02]  /*3fb0*/  @P4 PRMT R164, R180, 0x7610, R164 ;  /* 0x00007610b4a44816 */ /* 0x000fe400000000a4 */
[----:B------:R-:W-:Y:S01]  /*3fc0*/  SEL R168, R189, R168, P5 ;  /* 0x000000a8bda87207 */ /* 0x000fe20002800000 */
[----:B------:R-:W2:Y:S01]  /*3fd0*/  @P4 LDC R235, c[0x0][0x29c] ;  /* 0x0000a700ffeb4b82 */ /* 0x000ea20000000800 */
[----:B------:R-:W-:Y:S02]  /*3fe0*/  SEL R170, R191, R170, P5 ;  /* 0x000000aabfaa7207 */ /* 0x000fe40002800000 */
[----:B------:R-:W-:Y:S02]  /*3ff0*/  @P4 F2FP.BF16.F32.PACK_AB R231, RZ, R231 ;  /* 0x000000e7ffe7423e */ /* 0x000fe400000010ff */
[----:B------:R-:W-:Y:S02]  /*4000*/  SEL R179, R188, R179, P5 ;  /* 0x000000b3bcb37207 */ /* 0x000fe40002800000 */
[----:B------:R-:W-:Y:S01]  /*4010*/  SEL R171, R230, R171, P5 ;  /* 0x000000abe6ab7207 */ /* 0x000fe20002800000 */
[----:B------:R-:W3:Y:S01]  /*4020*/  @P4 LDC R237, c[0x0][0x29c] ;  /* 0x0000a700ffed4b82 */ /* 0x000ee20000000800 */
[----:B0-----:R-:W-:Y:S01]  /*4030*/  @P4 FMUL.FTZ R189, R189, R238 ;  /* 0x000000eebdbd4220 */ /* 0x001fe20000410000 */
[----:B------:R-:W-:-:S02]  /*4040*/  @P4 PRMT R164, R164, 0x5410, R186 ;  /* 0x00005410a4a44816 */ /* 0x000fc400000000ba */
[----:B------:R-:W-:Y:S01]  /*4050*/  @P4 PRMT R165, R231, 0x7610, R165 ;  /* 0x00007610e7a54816 */ /* 0x000fe200000000a5 */
[----:B------:R-:W-:Y:S01]  /*4060*/  @P4 FMUL.FTZ R231, R68, R189 ;  /* 0x000000bd44e74220 */ /* 0x000fe20000410000 */
[----:B------:R-:W-:Y:S02]  /*4070*/  SEL R177, R232, R177, P5 ;  /* 0x000000b1e8b17207 */ /* 0x000fe40002800000 */
[----:B------:R-:W0:Y:S01]  /*4080*/  @P4 LDC R239, c[0x0][0x29c] ;  /* 0x0000a700ffef4b82 */ /* 0x000e220000000800 */
[----:B-1----:R-:W-:Y:S01]  /*4090*/  @P4 FMUL.FTZ R191, R191, R240 ;  /* 0x000000f0bfbf4220 */ /* 0x002fe20000410000 */
[----:B------:R-:W-:Y:S02]  /*40a0*/  SEL R169, R190, R169, P5 ;  /* 0x000000a9bea97207 */ /* 0x000fe40002800000 */
[----:B------:R-:W-:Y:S01]  /*40b0*/  @P4 F2FP.BF16.F32.PACK_AB R231, RZ, R231 ;  /* 0x000000e7ffe7423e */ /* 0x000fe200000010ff */
[----:B------:R-:W-:-:S03]  /*40c0*/  @P4 FMUL.FTZ R233, R70, R191 ;  /* 0x000000bf46e94220 */ /* 0x000fc60000410000 */
[----:B------:R-:W1:Y:S01]  /*40d0*/  @P2 LDC.64 R182, c[0x0][0x308] ;  /* 0x0000c200ffb62b82 */ /* 0x000e620000000a00 */
[----:B--2---:R-:W-:Y:S01]  /*40e0*/  @P4 FMUL.FTZ R188, R188, R235 ;  /* 0x000000ebbcbc4220 */ /* 0x004fe20000410000 */
[----:B------:R-:W-:Y:S02]  /*40f0*/  @P4 F2FP.BF16.F32.PACK_AB R233, RZ, R233 ;  /* 0x000000e9ffe9423e */ /* 0x000fe400000010ff */
[----:B------:R-:W-:Y:S01]  /*4100*/  @P4 PRMT R166, R231, 0x7610, R166 ;  /* 0x00007610e7a64816 */ /* 0x000fe200000000a6 */
[----:B-----5:R-:W-:Y:S01]  /*4110*/  @P4 IMAD.U32 R231, R173, 0x10000, RZ ;  /* 0x00010000ade74824 */ /* 0x020fe200078e00ff */
[----:B------:R-:W-:Y:S02]  /*4120*/  @P4 PRMT R167, R233, 0x7610, R167 ;  /* 0x00007610e9a74816 */ /* 0x000fe400000000a7 */
[----:B------:R-:W2:Y:S01]  /*4130*/  @P4 LDC.64 R180, c[0x0][0x2f8] ;  /* 0x0000be00ffb44b82 */ /* 0x000ea20000000a00 */
[----:B---3--:R-:W-:Y:S01]  /*4140*/  @P4 FMUL.FTZ R186, R190, R237 ;  /* 0x000000edbeba4220 */ /* 0x008fe20000410000 */
[----:B------:R-:W-:Y:S01]  /*4150*/  @P4 FMUL.FTZ R190, R75, R188 ;  /* 0x000000bc4bbe4220 */ /* 0x000fe20000410000 */
[----:B------:R-:W-:-:S02]  /*4160*/  @P4 FFMA.FTZ R142, R231, R187, R142 ;  /* 0x000000bbe78e4223 */ /* 0x000fc4000001008e */
[----:B------:R-:W-:Y:S02]  /*4170*/  @P4 FMUL.FTZ R232, R69, R186 ;  /* 0x000000ba45e84220 */ /* 0x000fe40000410000 */
[----:B------:R-:W-:Y:S01]  /*4180*/  @P4 F2FP.BF16.F32.PACK_AB R190, RZ, R190 ;  /* 0x000000beffbe423e */ /* 0x000fe200000010ff */
[----:B0-----:R-:W-:Y:S02]  /*4190*/  @P4 FMUL.FTZ R230, R230, R239 ;  /* 0x000000efe6e64220 */ /* 0x001fe40000410000 */
[----:B------:R-:W-:Y:S02]  /*41a0*/  @P4 F2FP.BF16.F32.PACK_AB R232, RZ, R232 ;  /* 0x000000e8ffe8423e */ /* 0x000fe400000010ff */
[----:B------:R-:W-:Y:S01]  /*41b0*/  @P4 FMUL.FTZ R234, R71, R230 ;  /* 0x000000e647ea4220 */ /* 0x000fe20000410000 */
[----:B------:R-:W-:Y:S02]  /*41c0*/  @P4 PRMT R165, R165, 0x5410, R190 ;  /* 0x00005410a5a54816 */ /* 0x000fe400000000be */
[----:B------:R-:W-:Y:S01]  /*41d0*/  @P4 PRMT R166, R166, 0x5410, R232 ;  /* 0x00005410a6a64816 */ /* 0x000fe200000000e8 */
[----:B-1----:R-:W-:Y:S01]  /*41e0*/  @P2 IMAD.WIDE.U32 R182, R9, 0x20, R182 ;  /* 0x0000002009b62825 */ /* 0x002fe200078e00b6 */
[----:B------:R-:W-:-:S02]  /*41f0*/  @P4 PRMT R9, R172, 0x7632, R9 ;  /* 0x00007632ac094816 */ /* 0x000fc40000000009 */
[----:B------:R-:W-:Y:S02]  /*4200*/  @P4 F2FP.BF16.F32.PACK_AB R234, RZ, R234 ;  /* 0x000000eaffea423e */ /* 0x000fe400000010ff */
[----:B------:R-:W-:Y:S01]  /*4210*/  @P4 SHF.L.U32 R9, R9, 0x10, RZ ;  /* 0x0000001009094819 */ /* 0x000fe200000006ff */
[----:B------:R-:W-:Y:S01]  /*4220*/  @P2 STG.E.128 desc[UR4][R182.64], R176 ;  /* 0x000000b0b6002986 */ /* 0x000fe2000c101d04 */
[----:B------:R-:W-:Y:S01]  /*4230*/  @P4 PRMT R167, R167, 0x5410, R234 ;  /* 0x00005410a7a74816 */ /* 0x000fe200000000ea */
[----:B--2---:R-:W-:Y:S01]  /*4240*/  @P4 IMAD.WIDE.U32 R180, R185, 0x10, R180 ;  /* 0x00000010b9b44825 */ /* 0x004fe200078e00b4 */
[----:B------:R-:W-:Y:S01]  /*4250*/  @P4 SHF.L.U32 R185, R172, 0x10, RZ ;  /* 0x00000010acb94819 */ /* 0x000fe200000006ff */
[----:B------:R0:W-:Y:S02]  /*4260*/  @P2 STG.E.128 desc[UR4][R182.64+0x10], R168 ;  /* 0x000010a8b6002986 */ /* 0x0001e4000c101d04 */
[----:B------:R-:W-:Y:S01]  /*4270*/  @P4 FFMA.FTZ R141, R184, R9, R141 ;  /* 0x00000009b88d4223 */ /* 0x000fe2000001008d */
[----:B------:R-:W-:Y:S01]  /*4280*/  @P4 PRMT R9, R174, 0x7632, R9 ;  /* 0x00007632ae094816 */ /* 0x000fe20000000009 */
[----:B------:R-:W-:Y:S01]  /*4290*/  @P4 FFMA.FTZ R140, R185, R3, R140 ;  /* 0x00000003b98c4223 */ /* 0x000fe2000001008c */
[----:B------:R-:W-:Y:S01]  /*42a0*/  @P4 PRMT R3, R173, 0x7632, R3 ;  /* 0x00007632ad034816 */ /* 0x000fe20000000003 */
[----:B------:R1:W-:Y:S02]  /*42b0*/  @P4 STG.E.128 desc[UR4][R180.64], R164 ;  /* 0x000000a4b4004986 */ /* 0x0003e4000c101d04 */
[----:B------:R-:W-:Y:S01]  /*42c0*/  @P4 IMAD.U32 R9, R9, 0x10000, RZ ;  /* 0x0001000009094824 */ /* 0x000fe200078e00ff */
[----:B------:R-:W-:-:S03]  /*42d0*/  @P4 SHF.L.U32 R3, R3, 0x10, RZ ;  /* 0x0000001003034819 */ /* 0x000fc600000006ff */
[----:B------:R-:W-:Y:S02]  /*42e0*/  @P4 FFMA.FTZ R145, R186, R9, R145 ;  /* 0x00000009ba914223 */ /* 0x000fe40000010091 */
[----:B------:R-:W-:Y:S01]  /*42f0*/  @P4 FFMA.FTZ R143, R188, R3, R143 ;  /* 0x00000003bc8f4223 */ /* 0x000fe2000001008f */
[C---:B0-----:R-:W-:Y:S02]  /*4300*/  @P4 PRMT R182, R175.reuse, 0x7632, R182 ;  /* 0x00007632afb64816 */ /* 0x041fe400000000b6 */
[----:B------:R-:W-:Y:S02]  /*4310*/  @P4 SHF.L.U32 R183, R174, 0x10, RZ ;  /* 0x00000010aeb74819 */ /* 0x000fe400000006ff */
[----:B------:R-:W-:Y:S02]  /*4320*/  @P4 SHF.L.U32 R182, R182, 0x10, RZ ;  /* 0x00000010b6b64819 */ /* 0x000fe400000006ff */
[----:B-1----:R-:W-:Y:S01]  /*4330*/  @P4 SHF.L.U32 R181, R175, 0x10, RZ ;  /* 0x00000010afb54819 */ /* 0x002fe200000006ff */
[----:B------:R-:W-:-:S02]  /*4340*/  @P4 FFMA.FTZ R144, R183, R189, R144 ;  /* 0x000000bdb7904223 */ /* 0x000fc40000010090 */
[----:B------:R-:W-:Y:S02]  /*4350*/  @P4 FFMA.FTZ R147, R230, R182, R147 ;  /* 0x000000b6e6934223 */ /* 0x000fe40000010093 */
[----:B------:R-:W-:-:S07]  /*4360*/  @P4 FFMA.FTZ R146, R181, R191, R146 ;  /* 0x000000bfb5924223 */ /* 0x000fce0000010092 */
.L_x_4960:
[----:B------:R-:W-:Y:S05]  /*4370*/  BSYNC B0 ;  /* 0x0000000000007941 */ /* 0x000fea0003800000 */
.L_x_4959:
[----:B------:R-:W-:Y:S01]  /*4380*/  VIADD R4, R4, UR10 ;  /* 0x0000000a04047c36 */ /* 0x000fe20008000000 */
[----:B------:R-:W-:-:S04]  /*4390*/  SEL R232, RZ, 0x1, P3 ;  /* 0x00000001ffe87807 */ /* 0x000fc80001800000 */
[----:B------:R-:W-:-:S13]  /*43a0*/  ISETP.GE.AND P2, PT, R4, UR11, PT ;  /* 0x0000000b04007c0c */ /* 0x000fda000bf46270 */
[----:B------:R-:W-:Y:S05]  /*43b0*/  @!P2 BRA `(.L_x_4979) ;  /* 0xffffffc00088a947 */ /* 0x000fea000383ffff */
.L_x_4904:
        /* <DEDUP_REMOVED lines=8> */
[----:B------:R-:W4:Y:S08]  /*4440*/  LDC.64 R4, c[0x0][0x2d8] ;  /* 0x0000b600ff047b82 */ /* 0x000f300000000a00 */
[----:B------:R-:W0:Y:S01]  /*4450*/  LDC.64 R6, c[0x0][0x2f0] ;  /* 0x0000bc00ff067b82 */ /* 0x000e220000000a00 */
[----:B--2---:R-:W-:-:S05]  /*4460*/  IMAD.WIDE.U32 R2, R9, 0x20, R2 ;  /* 0x0000002009027825 */ /* 0x004fca00078e0002 */
        /* <DEDUP_REMOVED lines=9> */
.L_x_4981:
[----:B------:R-:W-:Y:S05]  /*4500*/  BSYNC B0 ;  /* 0x0000000000007941 */ /* 0x000fea0003800000 */
.L_x_4980:
[----:B------:R-:W-:Y:S04]  /*4510*/  BSSY B0, `(.L_x_4982) ;  /* 0x000000f000007945 */ /* 0x000fe80003800000 */
[----:B------:R-:W-:Y:S05]  /*4520*/  @!P1 BRA `(.L_x_4983) ;  /* 0x0000000000349947 */ /* 0x000fea0003800000 */
[----:B--2---:R-:W2:Y:S08]  /*4530*/  LDC.64 R2, c[0x0][0x2d0] ;  /* 0x0000b400ff027b82 */ /* 0x004eb00000000a00 */
        /* <DEDUP_REMOVED lines=12> */
.L_x_4983:
[----:B------:R-:W-:Y:S05]  /*4600*/  BSYNC B0 ;  /* 0x0000000000007941 */ /* 0x000fea0003800000 */
.L_x_4982:
[----:B------:R-:W-:-:S13]  /*4610*/  ISETP.NE.AND P0, PT, R0, RZ, PT ;  /* 0x000000ff0000720c */ /* 0x000fda0003f05270 */
[----:B------:R-:W-:Y:S05]  /*4620*/  @!P0 EXIT ;  /* 0x000000000000894d */ /* 0x000fea0003800000 */
[----:B--2---:R-:W2:Y:S08]  /*4630*/  LDC.64 R2, c[0x0][0x2d0] ;  /* 0x0000b400ff027b82 */ /* 0x004eb00000000a00 */
[----:B------:R-:W4:Y:S08]  /*4640*/  LDC.64 R4, c[0x0][0x2d8] ;  /* 0x0000b600ff047b82 */ /* 0x000f300000000a00 */
[----:B------:R-:W0:Y:S01]  /*4650*/  LDC.64 R6, c[0x0][0x2f0] ;  /* 0x0000bc00ff067b82 */ /* 0x000e220000000a00 */
[----:B--2---:R-:W-:-:S05]  /*4660*/  IMAD.WIDE.U32 R2, R9, 0x20, R2 ;  /* 0x0000002009027825 */ /* 0x004fca00078e0002 */
        /* <DEDUP_REMOVED lines=9> */
.L_x_4918:
[----:B------:R-:W-:Y:S01]  /*4700*/  IMAD.MOV.U32 R231, RZ, RZ, 0x10 ;  /* 0x00000010ffe77424 */ /* 0x000fe200078e00ff */
[----:B------:R-:W-:Y:S02]  /*4710*/  MOV R232, 0x1f ;  /* 0x0000001f00e87802 */ /* 0x000fe40000000f00 */
[----:B------:R-:W-:-:S07]  /*4720*/  MOV R190, 0xffffffff ;  /* 0xffffffff00be7802 */ /* 0x000fce0000000f00 */
[----:B01-3-5:R-:W-:Y:S05]  /*4730*/  WARPSYNC.COLLECTIVE R190, `(.L_x_4984) ;  /* 0x00000000be087348 */ /* 0x02bfea0003c00000 */
[----:B------:R2:W4:Y:S02]  /*4740*/  SHFL.DOWN P5, R191, R233, R231, R232 ;  /* 0x080000e7e9bf7389 */ /* 0x00052400000a00e8 */
[----:B012345:R-:W-:Y:S01]  /*4750*/  ENDCOLLECTIVE ;  /* 0x000000000000791b */ /* 0x03ffe20003800000 */
.L_x_4984:
[----:B------:R-:W-:-:S04]  /*4760*/  IMAD.MOV.U32 R182, RZ, RZ, R191 ;  /* 0x000000ffffb67224 */ /* 0x000fc800078e00bf */
[----:B------:R-:W-:Y:S01]  /*4770*/  FADD.FTZ R182, R182, R233 ;  /* 0x000000e9b6b67221 */ /* 0x000fe20000010000 */
[----:B------:R-:W-:-:S07]  /*4780*/  MOV R233, R236 ;  /* 0x000000ec00e97202 */ /* 0x000fce0000000f00 */
[----:B------:R-:W-:Y:S05]  /*4790*/  WARPSYNC.COLLECTIVE R190, `(.L_x_4985) ;  /* 0x00000000be087348 */ /* 0x000fea0003c00000 */
[----:B------:R0:W1:Y:S02]  /*47a0*/  SHFL.DOWN P5, R191, R233, R231, R232 ;  /* 0x080000e7e9bf7389 */ /* 0x00006400000a00e8 */
[----:B01----:R-:W-:Y:S01]  /*47b0*/  ENDCOLLECTIVE ;  /* 0x000000000000791b */ /* 0x003fe20003800000 */
.L_x_4985:
[----:B------:R-:W-:Y:S01]  /*47c0*/  HFMA2.MMA R231, -RZ, RZ, 0, 4.76837158203125e-07 ;  /* 0x00000008ffe77435 */ /* 0x000fe200000001ff */
[----:B------:R-:W-:Y:S01]  /*47d0*/  IMAD.MOV.U32 R233, RZ, RZ, R182 ;  /* 0x000000ffffe97224 */ /* 0x000fe200078e00b6 */
[----:B------:R-:W-:-:S09]  /*47e0*/  MOV R183, R191 ;  /* 0x000000bf00b77202 */ /* 0x000fd20000000f00 */
[----:B------:R-:W-:Y:S05]  /*47f0*/  WARPSYNC.COLLECTIVE R190, `(.L_x_4986) ;  /* 0x00000000be087348 */ /* 0x000fea0003c00000 */
[----:B------:R0:W1:Y:S02]  /*4800*/  SHFL.DOWN P5, R191, R233, R231, R232 ;  /* 0x080000e7e9bf7389 */ /* 0x00006400000a00e8 */
[----:B01----:R-:W-:Y:S01]  /*4810*/  ENDCOLLECTIVE ;  /* 0x000000000000791b */ /* 0x003fe20003800000 */
.L_x_4986:
[----:B------:R-:W-:-:S04]  /*4820*/  FADD.FTZ R183, R183, R236 ;  /* 0x000000ecb7b77221 */ /* 0x000fc80000010000 */
[----:B------:R-:W-:Y:S01]  /*4830*/  IMAD.MOV.U32 R233, RZ, RZ, R183 ;  /* 0x000000ffffe97224 */ /* 0x000fe200078e00b7 */
[----:B------:R-:W-:-:S07]  /*4840*/  MOV R185, R191 ;  /* 0x000000bf00b97202 */ /* 0x000fce0000000f00 */
[----:B------:R-:W-:Y:S05]  /*4850*/  WARPSYNC.COLLECTIVE R190, `(.L_x_4987) ;  /* 0x00000000be087348 */ /* 0x000fea0003c00000 */
[----:B------:R0:W1:Y:S02]  /*4860*/  SHFL.DOWN P5, R191, R233, R231, R232 ;  /* 0x080000e7e9bf7389 */ /* 0x00006400000a00e8 */
[----:B01----:R-:W-:Y:S01]  /*4870*/  ENDCOLLECTIVE ;  /* 0x000000000000791b */ /* 0x003fe20003800000 */
.L_x_4987:
[----:B------:R-:W-:-:S05]  /*4880*/  FADD.FTZ R185, R182, R185 ;  /* 0x000000b9b6b97221 */ /* 0x000fca0000010000 */
[----:B------:R-:W-:Y:S01]  /*4890*/  MOV R233, R185 ;  /* 0x000000b900e97202 */ /* 0x000fe20000000f00 */
[----:B------:R-:W-:Y:S01]  /*48a0*/  IMAD.MOV.U32 R231, RZ, RZ, 0x4 ;  /* 0x00000004ffe77424 */ /* 0x000fe200078e00ff */
[----:B------:R-:W-:-:S07]  /*48b0*/  MOV R184, R191 ;  /* 0x000000bf00b87202 */ /* 0x000fce0000000f00 */
[----:B------:R-:W-:Y:S05]  /*48c0*/  WARPSYNC.COLLECTIVE R190, `(.L_x_4988) ;  /* 0x00000000be087348 */ /* 0x000fea0003c00000 */
[----:B------:R0:W1:Y:S02]  /*48d0*/  SHFL.DOWN P5, R191, R233, R231, R232 ;  /* 0x080000e7e9bf7389 */ /* 0x00006400000a00e8 */
[----:B01----:R-:W-:Y:S01]  /*48e0*/  ENDCOLLECTIVE ;  /* 0x000000000000791b */ /* 0x003fe20003800000 */
.L_x_4988:
[----:B------:R-:W-:-:S05]  /*48f0*/  FADD.FTZ R184, R183, R184 ;  /* 0x000000b8b7b87221 */ /* 0x000fca0000010000 */
[----:B------:R-:W-:Y:S02]  /*4900*/  MOV R233, R184 ;  /* 0x000000b800e97202 */ /* 0x000fe40000000f00 */
[----:B------:R-:W-:-:S07]  /*4910*/  MOV R186, R191 ;  /* 0x000000bf00ba7202 */ /* 0x000fce0000000f00 */
[----:B------:R-:W-:Y:S05]  /*4920*/  WARPSYNC.COLLECTIVE R190, `(.L_x_4989) ;  /* 0x00000000be087348 */ /* 0x000fea0003c00000 */
[----:B------:R0:W1:Y:S02]  /*4930*/  SHFL.DOWN P5, R191, R233, R231, R232 ;  /* 0x080000e7e9bf7389 */ /* 0x00006400000a00e8 */
[----:B01----:R-:W-:Y:S01]  /*4940*/  ENDCOLLECTIVE ;  /* 0x000000000000791b */ /* 0x003fe20003800000 */
.L_x_4989:
[----:B------:R-:W-:Y:S01]  /*4950*/  FADD.FTZ R186, R185, R186 ;  /* 0x000000bab9ba7221 */ /* 0x000fe20000010000 */
[----:B------:R-:W-:-:S04]  /*4960*/  HFMA2.MMA R231, -RZ, RZ, 0, 1.1920928955078125e-07 ;  /* 0x00000002ffe77435 */ /* 0x000fc800000001ff */
[----:B------:R-:W-:Y:S01]  /*4970*/  MOV R233, R186 ;  /* 0x000000ba00e97202 */ /* 0x000fe20000000f00 */
[----:B------:R-:W-:-:S07]  /*4980*/  IMAD.MOV.U32 R187, RZ, RZ, R191 ;  /* 0x000000ffffbb7224 */ /* 0x000fce00078e00bf */
[----:B------:R-:W-:Y:S05]  /*4990*/  WARPSYNC.COLLECTIVE R190, `(.L_x_4990) ;  /* 0x00000000be087348 */ /* 0x000fea0003c00000 */
[----:B------:R0:W1:Y:S02]  /*49a0*/  SHFL.DOWN P5, R191, R233, R231, R232 ;  /* 0x080000e7e9bf7389 */ /* 0x00006400000a00e8 */
[----:B01----:R-:W-:Y:S01]  /*49b0*/  ENDCOLLECTIVE ;  /* 0x000000000000791b */ /* 0x003fe20003800000 */
.L_x_4990:
[----:B------:R-:W-:-:S05]  /*49c0*/  FADD.FTZ R187, R184, R187 ;  /* 0x000000bbb8bb7221 */ /* 0x000fca0000010000 */
[----:B------:R-:W-:Y:S01]  /*49d0*/  MOV R233, R187 ;  /* 0x000000bb00e97202 */ /* 0x000fe20000000f00 */
[----:B------:R-:W-:-:S07]  /*49e0*/  IMAD.MOV.U32 R189, RZ, RZ, R191 ;  /* 0x000000ffffbd7224 */ /* 0x000fce00078e00bf */
[----:B------:R-:W-:Y:S05]  /*49f0*/  WARPSYNC.COLLECTIVE R190, `(.L_x_4991) ;  /* 0x00000000be087348 */ /* 0x000fea0003c00000 */
[----:B------:R0:W1:Y:S02]  /*4a00*/  SHFL.DOWN P5, R191, R233, R231, R232 ;  /* 0x080000e7e9bf7389 */ /* 0x00006400000a00e8 */
[----:B01----:R-:W-:Y:S01]  /*4a10*/  ENDCOLLECTIVE ;  /* 0x000000000000791b */ /* 0x003fe20003800000 */
.L_x_4991:
[----:B------:R-:W-:-:S05]  /*4a20*/  FADD.FTZ R189, R186, R189 ;  /* 0x000000bdbabd7221 */ /* 0x000fca0000010000 */
[----:B------:R-:W-:Y:S01]  /*4a30*/  MOV R233, R189 ;  /* 0x000000bd00e97202 */ /* 0x000fe20000000f00 */
[----:B------:R-:W-:Y:S01]  /*4a40*/  IMAD.MOV.U32 R231, RZ, RZ, 0x1 ;  /* 0x00000001ffe77424 */ /* 0x000fe200078e00ff */
[----:B------:R-:W-:-:S07]  /*4a50*/  MOV R188, R191 ;  /* 0x000000bf00bc7202 */ /* 0x000fce0000000f00 */
[----:B------:R-:W-:Y:S05]  /*4a60*/  WARPSYNC.COLLECTIVE R190, `(.L_x_4992) ;  /* 0x00000000be087348 */ /* 0x000fea0003c00000 */
[----:B------:R0:W1:Y:S02]  /*4a70*/  SHFL.DOWN P5, R191, R233, R231, R232 ;  /* 0x080000e7e9bf7389 */ /* 0x00006400000a00e8 */
[----:B01----:R-:W-:Y:S01]  /*4a80*/  ENDCOLLECTIVE ;  /* 0x000000000000791b */ /* 0x003fe20003800000 */
.L_x_4992:
[----:B------:R-:W-:-:S05]  /*4a90*/  FADD.FTZ R182, R187, R188 ;  /* 0x000000bcbbb67221 */ /* 0x000fca0000010000 */
[----:B------:R-:W-:Y:S02]  /*4aa0*/  MOV R233, R182 ;  /* 0x000000b600e97202 */ /* 0x000fe40000000f00 */
[----:B------:R-:W-:-:S07]  /*4ab0*/  MOV R188, R191 ;  /* 0x000000bf00bc7202 */ /* 0x000fce0000000f00 */
[----:B------:R-:W-:Y:S05]  /*4ac0*/  WARPSYNC.COLLECTIVE R190, `(.L_x_4993) ;  /* 0x00000000be087348 */ /* 0x000fea0003c00000 */
[----:B------:R0:W1:Y:S02]  /*4ad0*/  SHFL.DOWN P5, R191, R233, R231, R232 ;  /* 0x080000e7e9bf7389 */ /* 0x00006400000a00e8 */
[----:B01----:R-:W-:Y:S01]  /*4ae0*/  ENDCOLLECTIVE ;  /* 0x000000000000791b */ /* 0x003fe20003800000 */
.L_x_4993:
[----:B------:R-:W-:Y:S01]  /*4af0*/  MOV R183, R191 ;  /* 0x000000bf00b77202 */ /* 0x000fe20000000f00 */
[----:B------:R-:W-:Y:S06]  /*4b00*/  BRA `(.L_x_4994) ;  /* 0xffffffcc00fc7947 */ /* 0x000fec000383ffff */
.L_x_4995:
        /* <DEDUP_REMOVED lines=15> */
.L_x_11345:


//--------------------- .text._ZN10layer_norm13ln_bwd_kernelINS_13Kernel_traitsIf13__nv_bfloat16fS2_fjLj3072ELj1ELj1ELj4ELj16ENS_18Kernel_traits_baseILj3072EfS2_fS2_fjLj128EEEEELb0ELb1ELb1ELb1EEEvNS_9BwdParamsE --------------------------
	.section	.text._ZN10layer_norm13ln_bwd_kernelINS_13Kernel_traitsIf13__nv_bfloat16fS2_fjLj3072ELj1ELj1ELj4ELj16ENS_18Kernel_traits_baseILj3072EfS2_fS2_fjLj128EEEEELb0ELb1ELb1ELb1EEEvNS_9BwdParamsE,"ax",@progbits
	.align	128
        .global         _ZN10layer_norm13ln_bwd_kernelINS_13Kernel_traitsIf13__nv_bfloat16fS2_fjLj3072ELj1ELj1ELj4ELj16ENS_18Kernel_traits_baseILj3072EfS2_fS2_fjLj128EEEEELb0ELb1ELb1ELb1EEEvNS_9BwdParamsE
        .type           _ZN10layer_norm13ln_bwd_kernelINS_13Kernel_traitsIf13__nv_bfloat16fS2_fjLj3072ELj1ELj1ELj4ELj16ENS_18Kernel_traits_baseILj3072EfS2_fS2_fjLj128EEEEELb0ELb1ELb1ELb1EEEvNS_9BwdParamsE,@function
        .size           _ZN10layer_norm13ln_bwd_kernelINS_13Kernel_traitsIf13__nv_bfloat16fS2_fjLj3072ELj1ELj1ELj4ELj16ENS_18Kernel_traits_baseILj3072EfS2_fS2_fjLj128EEEEELb0ELb1ELb1ELb1EEEvNS_9BwdParamsE,(.L_x_11346 - _ZN10layer_norm13ln_bwd_kernelINS_13Kernel_traitsIf13__nv_bfloat16fS2_fjLj3072ELj1ELj1ELj4ELj16ENS_18Kernel_traits_baseILj3072EfS2_fS2_fjLj128EEEEELb0ELb1ELb1ELb1EEEvNS_9BwdParamsE)
        .other          _ZN10layer_norm13ln_bwd_kernelINS_13Kernel_traitsIf13__nv_bfloat16fS2_fjLj3072ELj1ELj1ELj4ELj16ENS_18Kernel_traits_baseILj3072EfS2_fS2_fjLj128EEEEELb0ELb1ELb1ELb1EEEvNS_9BwdParamsE,@"STO_CUDA_ENTRY STV_DEFAULT"
_ZN10layer_norm13ln_bwd_kernelINS_13Kernel_traitsIf13__nv_bfloat16fS2_fjLj3072ELj1ELj1ELj4ELj16ENS_18Kernel_traits_baseILj3072EfS2_fS2_fjLj128EEEEELb0ELb1ELb1ELb1EEEvNS_9BwdParamsE:
.text._ZN10layer_norm13ln_bwd_kernelINS_13Kernel_traitsIf13__nv_bfloat16fS2_fjLj3072ELj1ELj1ELj4ELj16ENS_18Kernel_traits_baseILj3072EfS2_fS2_fjLj128EEEEELb0ELb1ELb1ELb1EEEvNS_9BwdParamsE:
        /* <DEDUP_REMOVED lines=49> */
.L_x_4996:
        /* <DEDUP_REMOVED lines=58> */
.L_x_5050:
[----:B0-----:R-:W0:Y:S08]  /*06b0*/  LDC.64 R186, c[0x0][0x288] ;  /* 0x0000a200ffba7b82 */ /* 0x001e300000000a00 */
[----:B------:R-:W1:Y:S08]  /*06c0*/  LDC.64 R188, c[0x0][0x258] ;  /* 0x00009600ffbc7b82 */ /* 0x000e700000000a00 */
[----:B------:R-:W2:Y:S01]  /*06d0*/  LDC.64 R184, c[0x0][0x280] ;  /* 0x0000a000ffb87b82 */ /* 0x000ea20000000a00 */
[----:B0-----:R-:W-:-:S07]  /*06e0*/  IMAD.WIDE R190, R227, 0x4, R186 ;  /* 0x00000004e3be7825 */ /* 0x001fce00078e02ba */
[----:B------:R-:W0:Y:S01]  /*06f0*/  LDC.64 R210, c[0x0][0x2c8] ;  /* 0x0000b200ffd27b82 */ /* 0x000e220000000a00 */
[----:B------:R-:W3:Y:S01]  /*0700*/  LDG.E R190, desc[UR4][R190.64] ;  /* 0x00000004bebe7981 */ /* 0x000ee2000c1e1900 */
[----:B-1----:R-:W-:-:S06]  /*0710*/  IMAD.WIDE R224, R227, 0x4, R188 ;  /* 0x00000004e3e07825 */ /* 0x002fcc00078e02bc */
[----:B------:R-:W1:Y:S01]  /*0720*/  LDC R186, c[0x0][0x218] ;  /* 0x00008600ffba7b82 */ /* 0x000e620000000800 */
[----:B------:R-:W-:Y:S01]  /*0730*/  BSSY B0, `(.L_x_4998) ;  /* 0x0000111000007945 */ /* 0x000fe20003800000 */
[----:B-----5:R4:W5:Y:S01]  /*0740*/  LDG.E R225, desc[UR4][R224.64] ;  /* 0x00000004e0e17981 */ /* 0x020962000c1e1900 */
[----:B--2---:R-:W-:-:S05]  /*0750*/  IMAD.WIDE R188, R227, 0x4, R184 ;  /* 0x00000004e3bc7825 */ /* 0x004fca00078e02b8 */
[----:B------:R2:W5:Y:S01]  /*0760*/  LDG.E R185, desc[UR4][R188.64] ;  /* 0x00000004bcb97981 */ /* 0x000562000c1e1900 */
[----:B-1----:R-:W-:-:S05]  /*0770*/  IMAD R184, R227, R186, RZ ;  /* 0x000000bae3b87224 */ /* 0x002fca00078e02ff */
[----:B------:R-:W-:-:S04]  /*0780*/  SHF.R.S32.HI R187, RZ, 0x1f, R184 ;  /* 0x0000001fffbb7819 */ /* 0x000fc800000114b8 */
[----:B------:R-:W-:Y:S02]  /*0790*/  LEA.HI R187, R187, R184, RZ, 0x3 ;  /* 0x000000b8bbbb7211 */ /* 0x000fe400078f18ff */
[----:B------:R-:W-:-:S04]  /*07a0*/  LOP3.LUT R184, R228, 0x7f, RZ, 0xc0, !PT ;  /* 0x0000007fe4b87812 */ /* 0x000fc800078ec0ff */
[----:B------:R-:W-:-:S04]  /*07b0*/  LEA.HI.SX32 R215, R187, R184, 0x1d ;  /* 0x000000b8bbd77211 */ /* 0x000fc800078feaff */
[C---:B------:R-:W-:Y:S01]  /*07c0*/  IADD3 R214, R215.reuse, 0x80, RZ ;  /* 0x00000080d7d67810 */ /* 0x040fe20007ffe0ff */
[C---:B----4-:R-:W-:Y:S02]  /*07d0*/  VIADD R224, R215.reuse, 0x100 ;  /* 0x00000100d7e07836 */ /* 0x050fe40000000000 */
[----:B0-----:R-:W-:-:S04]  /*07e0*/  IMAD.WIDE.U32 R232, R215, 0x20, R210 ;  /* 0x00000020d7e87825 */ /* 0x001fc800078e00d2 */
[----:B------:R-:W-:-:S04]  /*07f0*/  IMAD.WIDE.U32 R230, R214, 0x20, R210 ;  /* 0x00000020d6e67825 */ /* 0x000fc800078e00d2 */
[----:B------:R-:W-:Y:S01]  /*0800*/  IMAD.WIDE.U32 R210, R224, 0x20, R210 ;  /* 0x00000020e0d27825 */ /* 0x000fe200078e00d2 */
[----:B---3--:R-:W-:-:S13]  /*0810*/  ISETP.GT.AND P3, PT, R190, RZ, PT ;  /* 0x000000ffbe00720c */ /* 0x008fda0003f64270 */
[----:B--2---:R-:W-:Y:S05]  /*0820*/  @P3 BRA `(.L_x_4999) ;  /* 0x0000000000383947 */ /* 0x004fea0003800000 */
[----:B------:R-:W-:Y:S01]  /*0830*/  MOV R223, UR16 ;  /* 0x0000001000df7c02 */ /* 0x000fe20008000f00 */
[----:B------:R-:W-:Y:S01]  /*0840*/  IMAD.U32 R221, RZ, RZ, UR17 ;  /* 0x00000011ffdd7e24 */ /* 0x000fe2000f8e00ff */
[----:B------:R-:W-:Y:S02]  /*0850*/  CS2R R188, SRZ ;  /* 0x0000000000bc7805 */ /* 0x000fe4000001ff00 */
        /* <DEDUP_REMOVED lines=9> */
[----:B------:R-:W-:Y:S01]  /*08f0*/  CS2R R188, SRZ ;  /* 0x0000000000bc7805 */ /* 0x000fe2000001ff00 */
[----:B------:R-:W-:Y:S06]  /*0900*/  BRA `(.L_x_5000) ;  /* 0x0000000c00cc7947 */ /* 0x000fec0003800000 */
.L_x_4999:
        /* <DEDUP_REMOVED lines=8> */
[----:B0-----:R-:W-:-:S04]  /*0990*/  IMAD.WIDE.U32 R8, R193, 0x10, R196 ;  /* 0x00000010c1087825 */ /* 0x001fc800078e00c4 */
[C---:B------:R-:W-:Y:S01]  /*09a0*/  VIADD R21, R193.reuse, 0x80 ;  /* 0x00000080c1157836 */ /* 0x040fe20000000000 */
[----:B------:R-:W-:Y:S01]  /*09b0*/  IADD3 R193, R193, 0x100, RZ ;  /* 0x00000100c1c17810 */ /* 0x000fe20007ffe0ff */
[----:B------:R-:W3:Y:S01]  /*09c0*/  LDG.E.128 R8, desc[UR4][R8.64] ;  /* 0x0000000408087981 */ /* 0x000ee2000c1e1d00 */
[----:B-1----:R-:W-:-:S04]  /*09d0*/  IMAD.WIDE R2, R227, 0x4, R2 ;  /* 0x00000004e3027825 */ /* 0x002fc800078e0202 */
[--C-:B------:R-:W-:Y:S01]  /*09e0*/  IMAD.WIDE.U32 R20, R21, 0x10, R196.reuse ;  /* 0x0000001015147825 */ /* 0x100fe200078e00c4 */
[----:B------:R0:W4:Y:S03]  /*09f0*/  LDG.E R187, desc[UR4][R2.64] ;  /* 0x0000000402bb7981 */ /* 0x000126000c1e1900 */
[----:B------:R-:W-:Y:S02]  /*0a00*/  IMAD.WIDE.U32 R196, R193, 0x10, R196 ;  /* 0x00000010c1c47825 */ /* 0x000fe400078e00c4 */
[----:B------:R-:W4:Y:S02]  /*0a10*/  LDG.E.128 R20, desc[UR4][R20.64] ;  /* 0x0000000414147981 */ /* 0x000f24000c1e1d00 */
[--C-:B--2---:R-:W-:Y:S02]  /*0a20*/  IMAD.WIDE.U32 R204, R215, 0x20, R188.reuse ;  /* 0x00000020d7cc7825 */ /* 0x104fe400078e00bc */
[----:B------:R-:W2:Y:S02]  /*0a30*/  LDG.E.128 R196, desc[UR4][R196.64] ;  /* 0x00000004c4c47981 */ /* 0x000ea4000c1e1d00 */
[----:B0-----:R-:W-:-:S02]  /*0a40*/  IMAD.WIDE.U32 R2, R224, 0x20, R188 ;  /* 0x00000020e0027825 */ /* 0x001fc400078e00bc */
[----:B------:R-:W2:Y:S02]  /*0a50*/  LDG.E.128 R4, desc[UR4][R204.64] ;  /* 0x00000004cc047981 */ /* 0x000ea4000c1e1d00 */
[----:B------:R-:W-:Y:S02]  /*0a60*/  IMAD.WIDE.U32 R206, R214, 0x20, R188 ;  /* 0x00000020d6ce7825 */ /* 0x000fe400078e00bc */
[----:B------:R-:W2:Y:S04]  /*0a70*/  LDG.E.128 R200, desc[UR4][R2.64+0x10] ;  /* 0x0000100402c87981 */ /* 0x000ea8000c1e1d00 */
[----:B------:R-:W2:Y:S04]  /*0a80*/  LDG.E.128 R12, desc[UR4][R204.64+0x10] ;  /* 0x00001004cc0c7981 */ /* 0x000ea8000c1e1d00 */
[----:B------:R-:W2:Y:S04]  /*0a90*/  LDG.E.128 R16, desc[UR4][R206.64] ;  /* 0x00000004ce107981 */ /* 0x000ea8000c1e1d00 */
[----:B------:R-:W2:Y:S04]  /*0aa0*/  LDG.E.128 R188, desc[UR4][R206.64+0x10] ;  /* 0x00001004cebc7981 */ /* 0x000ea8000c1e1d00 */
[----:B------:R3:W2:Y:S01]  /*0ab0*/  LDG.E.128 R192, desc[UR4][R2.64] ;  /* 0x0000000402c07981 */ /* 0x0006a2000c1e1d00 */
[----:B------:R-:W-:Y:S01]  /*0ac0*/  IMAD.U32 R223, RZ, RZ, UR16 ;  /* 0x00000010ffdf7e24 */ /* 0x000fe2000f8e00ff */
[----:B------:R-:W-:-:S04]  /*0ad0*/  MOV R221, UR17 ;  /* 0x0000001100dd7c02 */ /* 0x000fc80008000f00 */
[----:B------:R-:W-:-:S04]  /*0ae0*/  ISETP.NE.U32.AND P0, PT, R223, RZ, PT ;  /* 0x000000ffdf00720c */ /* 0x000fc80003f05070 */
[----:B------:R-:W-:-:S13]  /*0af0*/  ISETP.NE.AND.EX P0, PT, R221, RZ, PT, P0 ;  /* 0x000000ffdd00720c */ /* 0x000fda0003f05300 */
[----:B------:R-:W5:Y:S04]  /*0b00*/  @P0 LDG.E.128 R44, desc[UR4][R232.64] ;  /* 0x00000004e82c0981 */ /* 0x000f68000c1e1d00 */
[----:B------:R-:W5:Y:S04]  /*0b10*/  @P0 LDG.E.128 R40, desc[UR4][R232.64+0x10] ;  /* 0x00001004e8280981 */ /* 0x000f68000c1e1d00 */
[----:B------:R-:W5:Y:S04]  /*0b20*/  @P0 LDG.E.128 R36, desc[UR4][R230.64] ;  /* 0x00000004e6240981 */ /* 0x000f68000c1e1d00 */
[----:B------:R2:W5:Y:S04]  /*0b30*/  @P0 LDG.E.128 R32, desc[UR4][R230.64+0x10] ;  /* 0x00001004e6200981 */ /* 0x000568000c1e1d00 */
[----:B------:R-:W5:Y:S04]  /*0b40*/  @P0 LDG.E.128 R28, desc[UR4][R210.64] ;  /* 0x00000004d21c0981 */ /* 0x000f68000c1e1d00 */
[----:B------:R0:W5:Y:S01]  /*0b50*/  @P0 LDG.E.128 R24, desc[UR4][R210.64+0x10] ;  /* 0x00001004d2180981 */ /* 0x000162000c1e1d00 */
[----:B------:R-:W-:-:S02]  /*0b60*/  ISETP.NE.AND P0, PT, R226, RZ, PT ;  /* 0x000000ffe200720c */ /* 0x000fc40003f05270 */
[----:B---3--:R-:W-:Y:S02]  /*0b70*/  PRMT R2, R8, 0x7632, R2 ;  /* 0x0000763208027816 */ /* 0x008fe40000000002 */
[----:B----4-:R-:W-:-:S03]  /*0b80*/  FSEL R3, R187, RZ, !P0 ;  /* 0x000000ffbb037208 */ /* 0x010fc60004000000 */
[----:B------:R-:W-:Y:S01]  /*0b90*/  IMAD.U32 R2, R2, 0x10000, RZ ;  /* 0x0001000002027824 */ /* 0x000fe200078e00ff */
[C---:B--2---:R-:W-:Y:S01]  /*0ba0*/  PRMT R230, R196.reuse, 0x7632, R230 ;  /* 0x00007632c4e67816 */ /* 0x044fe200000000e6 */
[----:B------:R-:W-:Y:S02]  /*0bb0*/  IMAD.U32 R231, R196, 0x10000, RZ ;  /* 0x00010000c4e77824 */ /* 0x000fe400078e00ff */
[C---:B------:R-:W-:Y:S01]  /*0bc0*/  FADD.FTZ R222, -R3.reuse, R5 ;  /* 0x0000000503de7221 */ /* 0x040fe20000010100 */
[C---:B------:R-:W-:Y:S01]  /*0bd0*/  FADD.FTZ R220, -R3.reuse, R7 ;  /* 0x0000000703dc7221 */ /* 0x040fe20000010100 */
[----:B------:R-:W-:Y:S02]  /*0be0*/  IMAD.U32 R7, R8, 0x10000, RZ ;  /* 0x0001000008077824 */ /* 0x000fe400078e00ff */
[C---:B------:R-:W-:Y:S01]  /*0bf0*/  FADD.FTZ R196, -R3.reuse, R200 ;  /* 0x000000c803c47221 */ /* 0x040fe20000010100 */
[----:B------:R-:W-:Y:S01]  /*0c00*/  FADD.FTZ R204, -R3, R4 ;  /* 0x0000000403cc7221 */ /* 0x000fe20000010100 */
[----:B------:R-:W-:Y:S01]  /*0c10*/  SHF.L.U32 R229, R197, 0x10, RZ ;  /* 0x00000010c5e57819 */ /* 0x000fe200000006ff */
[C---:B------:R-:W-:Y:S01]  /*0c20*/  FADD.FTZ R212, -R3.reuse, R14 ;  /* 0x0000000e03d47221 */ /* 0x040fe20000010100 */
[----:B------:R-:W-:Y:S01]  /*0c30*/  FADD.FTZ R208, -R3, R12 ;  /* 0x0000000c03d07221 */ /* 0x000fe20000010100 */
[----:B------:R-:W-:Y:S01]  /*0c40*/  PRMT R14, R197, 0x7632, R14 ;  /* 0x00007632c50e7816 */ /* 0x000fe2000000000e */
[----:B0-----:R-:W-:-:S02]  /*0c50*/  IMAD.U32 R211, R22, 0x10000, RZ ;  /* 0x0001000016d37824 */ /* 0x001fc400078e00ff */
[C---:B------:R-:W-:Y:S01]  /*0c60*/  FADD.FTZ R234, -R3.reuse, R19 ;  /* 0x0000001303ea7221 */ /* 0x040fe20000010100 */
[----:B------:R-:W-:Y:S01]  /*0c70*/  PRMT R5, R10, 0x7632, R5 ;  /* 0x000076320a057816 */ /* 0x000fe20000000005 */
[C---:B------:R-:W-:Y:S01]  /*0c80*/  FADD.FTZ R16, -R3.reuse, R16 ;  /* 0x0000001003107221 */ /* 0x040fe20000010100 */
[C---:B------:R-:W-:Y:S01]  /*0c90*/  PRMT R8, R20.reuse, 0x7632, R8 ;  /* 0x0000763214087816 */ /* 0x040fe20000000008 */
[C---:B------:R-:W-:Y:S01]  /*0ca0*/  FADD.FTZ R238, -R3.reuse, R191 ;  /* 0x000000bf03ee7221 */ /* 0x040fe20000010100 */
[----:B------:R-:W-:Y:S01]  /*0cb0*/  IMAD.U32 R19, R20, 0x10000, RZ ;  /* 0x0001000014137824 */ /* 0x000fe200078e00ff */
[----:B------:R-:W-:Y:S01]  /*0cc0*/  PRMT R12, R22, 0x7632, R12 ;  /* 0x00007632160c7816 */ /* 0x000fe2000000000c */
[----:B------:R-:W-:Y:S01]  /*0cd0*/  FADD.FTZ R236, -R3, R190 ;  /* 0x000000be03ec7221 */ /* 0x000fe20000010100 */
[C---:B------:R-:W-:Y:S01]  /*0ce0*/  PRMT R210, R198.reuse, 0x7632, R210 ;  /* 0x00007632c6d27816 */ /* 0x040fe200000000d2 */
[----:B------:R-:W-:Y:S02]  /*0cf0*/  IMAD.U32 R191, R198, 0x10000, RZ ;  /* 0x00010000c6bf7824 */ /* 0x000fe400078e00ff */
[C---:B-----5:R-:W-:Y:S01]  /*0d00*/  FMUL.FTZ R222, R225.reuse, R222 ;  /* 0x000000dee1de7220 */ /* 0x060fe20000410000 */
        /* <DEDUP_REMOVED lines=16> */
[----:B------:R-:W-:Y:S01]  /*0e10*/  FMUL.FTZ R3, R225, R204 ;  /* 0x000000cce1037220 */ /* 0x000fe20000410000 */
[----:B------:R-:W-:Y:S01]  /*0e20*/  PRMT R4, R9, 0x7632, R4 ;  /* 0x0000763209047816 */ /* 0x000fe20000000004 */
[----:B------:R-:W-:Y:S01]  /*0e30*/  FMUL.FTZ R209, R225, R16 ;  /* 0x00000010e1d17220 */ /* 0x000fe20000410000 */
[C---:B------:R-:W-:Y:S01]  /*0e40*/  PRMT R13, R23.reuse, 0x7632, R13 ;  /* 0x00007632170d7816 */ /* 0x040fe2000000000d */
[-C--:B------:R-:W-:Y:S01]  /*0e50*/  FFMA.FTZ R97, R222, R2.reuse, R97 ;  /* 0x00000002de617223 */ /* 0x080fe20000010061 */
[----:B------:R-:W-:Y:S01]  /*0e60*/  SHF.L.U32 R15, R23, 0x10, RZ ;  /* 0x00000010170f7819 */ /* 0x000fe200000006ff */
[----:B------:R-:W-:Y:S01]  /*0e70*/  FADD.FTZ R121, R121, R2 ;  /* 0x0000000279797221 */ /* 0x000fe20000010000 */
[----:B------:R-:W-:Y:S01]  /*0e80*/  SHF.L.U32 R9, R9, 0x10, RZ ;  /* 0x0000001009097819 */ /* 0x000fe200000006ff */
[----:B------:R-:W-:Y:S01]  /*0e90*/  FMUL.FTZ R23, R93, R2 ;  /* 0x000000025d177220 */ /* 0x000fe20000410000 */
[----:B------:R-:W-:-:S02]  /*0ea0*/  IMAD.U32 R16, R5, 0x10000, RZ ;  /* 0x0001000005107824 */ /* 0x000fc400078e00ff */
[----:B------:R-:W-:Y:S01]  /*0eb0*/  FADD.FTZ R2, RZ, R196 ;  /* 0x000000c4ff027221 */ /* 0x000fe20000010000 */
[----:B------:R-:W-:Y:S01]  /*0ec0*/  FFMA.FTZ R5, R3, R196, RZ ;  /* 0x000000c403057223 */ /* 0x000fe200000100ff */
[----:B------:R-:W-:Y:S01]  /*0ed0*/  PRMT R188, R199, 0x7632, R188 ;  /* 0x00007632c7bc7816 */ /* 0x000fe200000000bc */
[----:B------:R-:W-:Y:S01]  /*0ee0*/  FFMA.FTZ R96, R3, R7, R96 ;  /* 0x0000000703607223 */ /* 0x000fe20000010060 */
[----:B------:R-:W-:Y:S01]  /*0ef0*/  SHF.L.U32 R189, R199, 0x10, RZ ;  /* 0x00000010c7bd7819 */ /* 0x000fe200000006ff */
[----:B------:R-:W-:Y:S01]  /*0f00*/  FMUL.FTZ R199, R225, R194 ;  /* 0x000000c2e1c77220 */ /* 0x000fe20000410000 */
[----:B------:R-:W-:Y:S01]  /*0f10*/  PRMT R6, R11, 0x7632, R6 ;  /* 0x000076320b067816 */ /* 0x000fe20000000006 */
[----:B------:R-:W-:Y:S01]  /*0f20*/  FADD.FTZ R120, R120, R7 ;  /* 0x0000000778787221 */ /* 0x000fe20000010000 */
[----:B------:R-:W-:Y:S01]  /*0f30*/  SHF.L.U32 R4, R4, 0x10, RZ ;  /* 0x0000001004047819 */ /* 0x000fe200000006ff */
[----:B------:R-:W-:Y:S01]  /*0f40*/  FMUL.FTZ R194, R94, R9 ;  /* 0x000000095ec27220 */ /* 0x000fe20000410000 */
[----:B------:R-:W-:Y:S01]  /*0f50*/  FADD.FTZ R7, R2, R23 ;  /* 0x0000001702077221 */ /* 0x000fe20000010000 */
[C---:B------:R-:W-:Y:S01]  /*0f60*/  FMUL.FTZ R219, R225.reuse, R206 ;  /* 0x000000cee1db7220 */ /* 0x040fe20000410000 */
[----:B------:R-:W-:Y:S01]  /*0f70*/  FFMA.FTZ R2, R222, R23, R5 ;  /* 0x00000017de027223 */ /* 0x000fe20000010005 */
[----:B------:R-:W-:Y:S01]  /*0f80*/  FMUL.FTZ R206, R225, R22 ;  /* 0x00000016e1ce7220 */ /* 0x000fe20000410000 */
[----:B------:R-:W-:Y:S01]  /*0f90*/  SHF.L.U32 R6, R6, 0x10, RZ ;  /* 0x0000001006067819 */ /* 0x000fe200000006ff */
[----:B------:R-:W-:-:S02]  /*0fa0*/  IMAD.U32 R187, R10, 0x10000, RZ ;  /* 0x000100000abb7824 */ /* 0x000fc400078e00ff */
[----:B------:R-:W-:Y:S01]  /*0fb0*/  FMUL.FTZ R216, R225, R216 ;  /* 0x000000d8e1d87220 */ /* 0x000fe20000410000 */
[----:B------:R-:W-:Y:S01]  /*0fc0*/  FMUL.FTZ R22, R95, R4 ;  /* 0x000000045f167220 */ /* 0x000fe20000410000 */
[----:B------:R-:W-:Y:S01]  /*0fd0*/  FADD.FTZ R7, R7, R194 ;  /* 0x000000c207077221 */ /* 0x000fe20000010000 */
[----:B------:R-:W-:Y:S01]  /*0fe0*/  FMUL.FTZ R220, R225, R220 ;  /* 0x000000dce1dc7220 */ /* 0x000fe20000410000 */
[----:B------:R-:W-:Y:S01]  /*0ff0*/  FFMA.FTZ R5, R219, R194, R2 ;  /* 0x000000c2db057223 */ /* 0x000fe20000010002 */
[----:B------:R-:W-:Y:S01]  /*1000*/  FMUL.FTZ R205, R225, R20 ;  /* 0x00000014e1cd7220 */ /* 0x000fe20000410000 */
[----:B------:R-:W-:Y:S01]  /*1010*/  FMUL.FTZ R193, R88, R187 ;  /* 0x000000bb58c17220 */ /* 0x000fe20000410000 */
[----:B------:R-:W-:Y:S01]  /*1020*/  FADD.FTZ R127, R127, R6 ;  /* 0x000000067f7f7221 */ /* 0x000fe20000010000 */
[-C--:B------:R-:W-:Y:S01]  /*1030*/  FFMA.FTZ R103, R216, R6.reuse, R103 ;  /* 0x00000006d8677223 */ /* 0x080fe20000010067 */
[----:B------:R-:W-:Y:S01]  /*1040*/  FMUL.FTZ R20, R91, R6 ;  /* 0x000000065b147220 */ /* 0x000fe20000410000 */
[----:B------:R-:W-:Y:S01]  /*1050*/  FADD.FTZ R2, R7, R22 ;  /* 0x0000001607027221 */ /* 0x000fe20000010000 */
[C---:B------:R-:W-:Y:S01]  /*1060*/  FMUL.FTZ R217, R225.reuse, R208 ;  /* 0x000000d0e1d97220 */ /* 0x040fe20000410000 */
[C---:B------:R-:W-:Y:S01]  /*1070*/  FMUL.FTZ R213, R225.reuse, R212 ;  /* 0x000000d4e1d57220 */ /* 0x040fe20000410000 */
[----:B------:R-:W-:Y:S01]  /*1080*/  FFMA.FTZ R6, R220, R22, R5 ;  /* 0x00000016dc067223 */ /* 0x000fe20000010005 */
[----:B------:R-:W-:Y:S01]  /*1090*/  FMUL.FTZ R212, R225, R232 ;  /* 0x000000e8e1d47220 */ /* 0x000fe20000410000 */
[----:B------:R-:W-:Y:S01]  /*10a0*/  SHF.L.U32 R11, R11, 0x10, RZ ;  /* 0x000000100b0b7819 */ /* 0x000fe200000006ff */
[----:B------:R-:W-:Y:S01]  /*10b0*/  IMAD.U32 R232, R8, 0x10000, RZ ;  /* 0x0001000008e87824 */ /* 0x000fe200078e00ff */
[C---:B------:R-:W-:Y:S01]  /*10c0*/  PRMT R10, R21.reuse, 0x7632, R10 ;  /* 0x00007632150a7816 */ /* 0x040fe2000000000a */
[----:B------:R-:W-:Y:S01]  /*10d0*/  FADD.FTZ R8, R2, R193 ;  /* 0x000000c102087221 */ /* 0x000fe20000010000 */
[----:B------:R-:W-:Y:S01]  /*10e0*/  SHF.L.U32 R17, R21, 0x10, RZ ;  /* 0x0000001015117819 */ /* 0x000fe200000006ff */
[----:B------:R-:W-:Y:S01]  /*10f0*/  FMUL.FTZ R21, R89, R16 ;  /* 0x0000001059157220 */ /* 0x000fe20000410000 */
[----:B------:R-:W-:Y:S01]  /*1100*/  FMUL.FTZ R218, R225, R218 ;  /* 0x000000dae1da7220 */ /* 0x000fe20000410000 */
[----:B------:R-:W-:Y:S01]  /*1110*/  FFMA.FTZ R5, R217, R193, R6 ;  /* 0x000000c1d9057223 */ /* 0x000fe20000010006 */
[----:B------:R-:W-:Y:S01]  /*1120*/  FMUL.FTZ R201, R225, R192 ;  /* 0x000000c0e1c97220 */ /* 0x000fe20000410000 */
[----:B------:R-:W-:Y:S01]  /*1130*/  FMUL.FTZ R192, R90, R11 ;  /* 0x0000000b5ac07220 */ /* 0x000fe20000410000 */
        /* <DEDUP_REMOVED lines=8> */
[----:B------:R-:W-:Y:S01]  /*11c0*/  FMUL.FTZ R208, R225, R234 ;  /* 0x000000eae1d07220 */ /* 0x000fe20000410000 */
[----:B------:R-:W-:Y:S01]  /*11d0*/  FFMA.FTZ R8, R216, R20, R5 ;  /* 0x00000014d8087223 */ /* 0x000fe20000010005 */
[----:B------:R-:W-:Y:S01]  /*11e0*/  SHF.L.U32 R234, R10, 0x10, RZ ;  /* 0x000000100aea7819 */ /* 0x000fe200000006ff */
[----:B------:R-:W-:Y:S01]  /*11f0*/  FADD.FTZ R6, R6, R19 ;  /* 0x0000001306067221 */ /* 0x000fe20000010000 */
[----:B------:R-:W-:Y:S01]  /*1200*/  SHF.L.U32 R10, R13, 0x10, RZ ;  /* 0x000000100d0a7819 */ /* 0x000fe200000006ff */
[----:B------:R-:W-:Y:S01]  /*1210*/  FMUL.FTZ R13, R85, R232 ;  /* 0x000000e8550d7220 */ /* 0x000fe20000410000 */
[----:B------:R-:W-:Y:S01]  /*1220*/  FFMA.FTZ R5, R209, R19, R8 ;  /* 0x00000013d1057223 */ /* 0x000fe20000010008 */
        /* <DEDUP_REMOVED lines=9> */
[C---:B------:R-:W-:Y:S01]  /*12c0*/  FFMA.FTZ R5, R207.reuse, R18, R6 ;  /* 0x00000012cf057223 */ /* 0x040fe20000010006 */
[----:B------:R-:W-:Y:S01]  /*12d0*/  FFMA.FTZ R106, R207, R17, R106 ;  /* 0x00000011cf6a7223 */ /* 0x000fe2000001006a */
[----:B------:R-:W-:Y:S01]  /*12e0*/  FADD.FTZ R130, R130, R17 ;  /* 0x0000001182827221 */ /* 0x000fe20000010000 */
        /* <DEDUP_REMOVED lines=58> */
[----:B------:R-:W-:Y:S01]  /*1690*/  FMUL.FTZ R195, R225, R244 ;  /* 0x000000f4e1c37220 */ /* 0x000fe20000410000 */
[----:B------:R-:W-:Y:S01]  /*16a0*/  SHF.L.U32 R230, R188, 0x10, RZ ;  /* 0x00000010bce67819 */ /* 0x000fe200000006ff */
[----:B------:R-:W-:Y:S01]  /*16b0*/  FADD.FTZ R141, R141, R210 ;  /* 0x000000d28d8d7221 */ /* 0x000fe20000010000 */
[----:B------:R-:W-:Y:S01]  /*16c0*/  FFMA.FTZ R117, R198, R210, R117 ;  /* 0x000000d2c6757223 */ /* 0x000fe20000010075 */
[-C--:B------:R-:W-:Y:S01]  /*16d0*/  FMUL.FTZ R5, R74, R189.reuse ;  /* 0x000000bd4a057220 */ /* 0x080fe20000410000 */
        /* <DEDUP_REMOVED lines=21> */
[----:B------:R-:W-:-:S07]  /*1830*/  FFMA.FTZ R189, R4, R2, R189 ;  /* 0x0000000204bd7223 */ /* 0x000fce00000100bd */
.L_x_5000:
[----:B------:R-:W-:Y:S05]  /*1840*/  BSYNC B0 ;  /* 0x0000000000007941 */ /* 0x000fea0003800000 */
.L_x_4998:
[----:B------:R-:W-:Y:S01]  /*1850*/  LOP3.LUT P4, RZ, R0, 0xff, RZ, 0xc0, !PT ;  /* 0x000000ff00ff7812 */ /* 0x000fe2000788c0ff */
[----:B------:R-:W-:Y:S01]  /*1860*/  UMOV UR6, 0xffffffff ;  /* 0xffffffff00067882 */ /* 0x000fe20000000000 */
[----:B------:R-:W-:Y:S02]  /*1870*/  SHF.R.U32.HI R190, RZ, 0x5, R228 ;  /* 0x00000005ffbe7819 */ /* 0x000fe400000116e4 */
[----:B------:R-:W-:Y:S02]  /*1880*/  LOP3.LUT P0, RZ, R228, 0x1f, RZ, 0xc0, !PT ;  /* 0x0000001fe4ff7812 */ /* 0x000fe4000780c0ff */
[----:B------:R-:W-:-:S07]  /*1890*/  LOP3.LUT R187, R190, 0x7fffffc, RZ, 0xc0, !PT ;  /* 0x07fffffcbebb7812 */ /* 0x000fce00078ec0ff */
[----:B------:R-:W-:Y:S01]  /*18a0*/  @!P4 VIADD R187, R187, 0x4 ;  /* 0x00000004bbbbc836 */ /* 0x000fe20000000000 */
[----:B------:R-:W-:Y:S06]  /*18b0*/  BRA.DIV UR6, `(.L_x_5001) ;  /* 0x0000002a06587947 */ /* 0x000fec000b800000 */
[----:B------:R-:W1:Y:S04]  /*18c0*/  SHFL.DOWN PT, R191, R188, 0x10, 0x1f ;  /* 0x0a001f00bcbf7f89 */ /* 0x000e6800000e0000 */
[----:B------:R-:W2:Y:S01]  /*18d0*/  SHFL.DOWN PT, R0, R189, 0x10, 0x1f ;  /* 0x0a001f00bd007f89 */ /* 0x000ea200000e0000 */
[----:B-1----:R-:W-:Y:S01]  /*18e0*/  FADD.FTZ R191, R191, R188 ;  /* 0x000000bcbfbf7221 */ /* 0x002fe20000010000 */
[----:B--2---:R-:W-:-:S04]  /*18f0*/  FADD.FTZ R0, R0, R189 ;  /* 0x000000bd00007221 */ /* 0x004fc80000010000 */
[----:B0-----:R-:W0:Y:S04]  /*1900*/  SHFL.DOWN PT, R210, R191, 0x8, 0x1f ;  /* 0x09001f00bfd27f89 */ /* 0x001e2800000e0000 */
        /* <DEDUP_REMOVED lines=13> */
.L_x_5061:
[----:B-----5:R-:W-:Y:S01]  /*19e0*/  ISETP.GE.AND P5, PT, R185, 0x1, PT ;  /* 0x00000001b900780c */ /* 0x020fe20003fa6270 */
[----:B------:R-:W3:Y:S01]  /*19f0*/  S2R R210, SR_CgaCtaId ;  /* 0x0000000000d27919 */ /* 0x000ee20000008800 */
[----:B------:R-:W-:Y:S01]  /*1a00*/  @!P0 LOP3.LUT R190, R190, 0x3, RZ, 0xc0, !PT ;  /* 0x00000003bebe8812 */ /* 0x000fe200078ec0ff */
[----:B------:R-:W-:Y:S05]  /*1a10*/  WARPSYNC.ALL ;  /* 0x0000000000007948 */ /* 0x000fea0003800000 */
[----:B------:R-:W-:-:S05]  /*1a20*/  @!P0 IADD3 R190, R187, R190, RZ ;  /* 0x000000bebbbe8210 */ /* 0x000fca0007ffe0ff */
[----:B------:R-:W-:Y:S01]  /*1a30*/  @P5 IADD3 R185, R185, -0x1, RZ ;  /* 0xffffffffb9b95810 */ /* 0x000fe20007ffe0ff */
[----:B------:R-:W0:Y:S04]  /*1a40*/  @P5 LDC.64 R188, c[0x0][0x220] ;  /* 0x00008800ffbc5b82 */ /* 0x000e280000000a00 */
[----:B------:R-:W-:-:S05]  /*1a50*/  @P5 IMAD R185, R185, R186, RZ ;  /* 0x000000bab9b95224 */ /* 0x000fca00078e02ff */
[----:B------:R-:W-:-:S04]  /*1a60*/  @P5 SHF.R.S32.HI R0, RZ, 0x1f, R185 ;  /* 0x0000001fff005819 */ /* 0x000fc800000114b9 */
[----:B------:R-:W-:Y:S01]  /*1a70*/  @P5 LEA.HI R211, R0, R185, RZ, 0x3 ;  /* 0x000000b900d35211 */ /* 0x000fe200078f18ff */
[----:B------:R-:W-:Y:S01]  /*1a80*/  IMAD.MOV.U32 R0, RZ, RZ, RZ ;  /* 0x000000ffff007224 */ /* 0x000fe200078e00ff */
[----:B------:R-:W-:Y:S02]  /*1a90*/  MOV R185, 0x400 ;  /* 0x0000040000b97802 */ /* 0x000fe40000000f00 */
[----:B------:R-:W-:Y:S01]  /*1aa0*/  @P5 LEA.HI.SX32 R0, R211, R184, 0x1d ;  /* 0x000000b8d3005211 */ /* 0x000fe200078feaff */
[----:B--2---:R-:W-:Y:S01]  /*1ab0*/  FADD.FTZ R211, R191, R234 ;  /* 0x000000eabfd37221 */ /* 0x004fe20000010000 */
[----:B---3--:R-:W-:Y:S01]  /*1ac0*/  LEA R185, R210, R185, 0x18 ;  /* 0x000000b9d2b97211 */ /* 0x008fe200078ec0ff */
[----:B-1----:R-:W-:-:S04]  /*1ad0*/  FADD.FTZ R210, R231, R232 ;  /* 0x000000e8e7d27221 */ /* 0x002fc80000010000 */
[----:B------:R-:W-:Y:S02]  /*1ae0*/  @!P0 IMAD R229, R190, 0x8, R185 ;  /* 0x00000008bee58824 */ /* 0x000fe400078e02b9 */
[----:B0-----:R-:W-:-:S03]  /*1af0*/  @P5 IMAD.WIDE.U32 R230, R0, 0x10, R188 ;  /* 0x0000001000e65825 */ /* 0x001fc600078e00bc */
[----:B------:R0:W-:Y:S01]  /*1b00*/  @!P0 STS.64 [R229+0x3000], R210 ;  /* 0x003000d2e5008388 */ /* 0x0001e20000000a00 */
[----:B------:R-:W-:Y:S01]  /*1b10*/  BAR.SYNC.DEFER_BLOCKING 0x0 ;  /* 0x0000000000007b1d */ /* 0x000fe20000010000 */
[----:B------:R-:W-:-:S05]  /*1b20*/  LEA R232, R187, R185, 0x3 ;  /* 0x000000b9bbe87211 */ /* 0x000fca00078e18ff */
[----:B------:R-:W1:Y:S04]  /*1b30*/  LDS.128 R184, [R232+0x3000] ;  /* 0x00300000e8b87984 */ /* 0x000e680000000c00 */
[----:B------:R-:W2:Y:S01]  /*1b40*/  LDS.128 R188, [R232+0x3010] ;  /* 0x00301000e8bc7984 */ /* 0x000ea20000000c00 */
[----:B------:R-:W-:Y:S02]  /*1b50*/  ISETP.NE.U32.AND P0, PT, RZ, UR12, PT ;  /* 0x0000000cff007c0c */ /* 0x000fe4000bf05070 */
[C---:B------:R-:W-:Y:S01]  /*1b60*/  @!P3 ISETP.NE.U32.AND P1, PT, R223.reuse, RZ, PT ;  /* 0x000000ffdf00b20c */ /* 0x040fe20003f25070 */
[----:B------:R3:W5:Y:S01]  /*1b70*/  @P5 LDG.E.128 R168, desc[UR4][R230.64] ;  /* 0x00000004e6a85981 */ /* 0x000762000c1e1d00 */
[----:B------:R-:W-:Y:S01]  /*1b80*/  ISETP.NE.AND.EX P0, PT, RZ, UR13, PT, P0 ;  /* 0x0000000dff007c0c */ /* 0x000fe2000bf05300 */
[----:B------:R-:W-:Y:S01]  /*1b90*/  BSSY B0, `(.L_x_5002) ;  /* 0x000001e000007945 */ /* 0x000fe20003800000 */
[----:B------:R-:W-:-:S02]  /*1ba0*/  @!P3 ISETP.NE.U32.AND P6, PT, R223, RZ, PT ;  /* 0x000000ffdf00b20c */ /* 0x000fc40003fc5070 */
[----:B------:R-:W-:Y:S02]  /*1bb0*/  @!P3 ISETP.NE.U32.AND P2, PT, R223, RZ, PT ;  /* 0x000000ffdf00b20c */ /* 0x000fe40003f45070 */
[C---:B------:R-:W-:Y:S02]  /*1bc0*/  @!P3 ISETP.NE.AND.EX P1, PT, R221.reuse, RZ, PT, P1 ;  /* 0x000000ffdd00b20c */ /* 0x040fe40003f25310 */
[C---:B------:R-:W-:Y:S02]  /*1bd0*/  @!P3 ISETP.NE.AND.EX P6, PT, R221.reuse, RZ, PT, P6 ;  /* 0x000000ffdd00b20c */ /* 0x040fe40003fc5360 */
[----:B------:R-:W-:Y:S02]  /*1be0*/  @!P3 ISETP.NE.AND.EX P2, PT, R221, RZ, PT, P2 ;  /* 0x000000ffdd00b20c */ /* 0x000fe40003f45320 */
[----:B0-----:R-:W-:Y:S02]  /*1bf0*/  @!P3 FSEL R211, R44, RZ, P1 ;  /* 0x000000ff2cd3b208 */ /* 0x001fe40000800000 */
[----:B------:R-:W-:-:S02]  /*1c00*/  ISETP.NE.U32.AND P1, PT, RZ, UR12, PT ;  /* 0x0000000cff007c0c */ /* 0x000fc4000bf25070 */
[----:B------:R-:W-:Y:S01]  /*1c10*/  @!P3 FSEL R247, R46, RZ, P2 ;  /* 0x000000ff2ef7b208 */ /* 0x000fe20001000000 */
[----:B-1----:R-:W-:Y:S01]  /*1c20*/  FADD.FTZ R233, RZ, R184 ;  /* 0x000000b8ffe97221 */ /* 0x002fe20000010000 */
[----:B------:R-:W-:Y:S02]  /*1c30*/  FADD.FTZ R234, RZ, R185 ;  /* 0x000000b9ffea7221 */ /* 0x000fe40000010000 */
[----:B------:R-:W0:Y:S01]  /*1c40*/  @P0 LDC.64 R184, c[0x0][0x308] ;  /* 0x0000c200ffb80b82 */ /* 0x000e220000000a00 */
[----:B------:R-:W-:Y:S01]  /*1c50*/  FADD.FTZ R233, R186, R233 ;  /* 0x000000e9bae97221 */ /* 0x000fe20000010000 */
[----:B------:R-:W-:-:S03]  /*1c60*/  FADD.FTZ R234, R187, R234 ;  /* 0x000000eabbea7221 */ /* 0x000fc60000010000 */
[----:B--2---:R-:W-:Y:S01]  /*1c70*/  FADD.FTZ R233, R233, R188 ;  /* 0x000000bce9e97221 */ /* 0x004fe20000010000 */
[----:B------:R-:W-:-:S03]  /*1c80*/  FADD.FTZ R234, R234, R189 ;  /* 0x000000bdeaea7221 */ /* 0x000fc60000010000 */
[----:B---3--:R-:W-:Y:S01]  /*1c90*/  FADD.FTZ R230, R190, R233 ;  /* 0x000000e9bee67221 */ /* 0x008fe20000010000 */
[----:B------:R-:W-:Y:S01]  /*1ca0*/  FADD.FTZ R191, R191, R234 ;  /* 0x000000eabfbf7221 */ /* 0x000fe20000010000 */
[----:B------:R-:W-:Y:S02]  /*1cb0*/  @!P3 FSEL R190, R45, RZ, P6 ;  /* 0x000000ff2dbeb208 */ /* 0x000fe40003000000 */
        /* <DEDUP_REMOVED lines=11> */
.L_x_5003:
[----:B------:R-:W-:Y:S05]  /*1d70*/  BSYNC B0 ;  /* 0x0000000000007941 */ /* 0x000fea0003800000 */
.L_x_5002:
        /* <DEDUP_REMOVED lines=10> */
.L_x_5005:
[----:B------:R-:W-:Y:S05]  /*1e20*/  BSYNC B0 ;  /* 0x0000000000007941 */ /* 0x000fea0003800000 */
.L_x_5004:
        /* <DEDUP_REMOVED lines=10> */
.L_x_5007:
[----:B------:R-:W-:Y:S05]  /*1ed0*/  BSYNC B0 ;  /* 0x0000000000007941 */ /* 0x000fea0003800000 */
.L_x_5006:
[----:B------:R-:W-:Y:S01]  /*1ee0*/  @!P3 ISETP.NE.U32.AND P2, PT, R223, RZ, PT ;  /* 0x000000ffdf00b20c */ /* 0x000fe20003f45070 */
[----:B------:R-:W-:Y:S01]  /*1ef0*/  BSSY B0, `(.L_x_5008) ;  /* 0x0000011000007945 */ /* 0x000fe20003800000 */
[----:B------:R-:W-:Y:S01]  /*1f00*/  ISETP.NE.AND.EX P1, PT, RZ, UR13, PT, P1 ;  /* 0x0000000dff007c0c */ /* 0x000fe2000bf25310 */
[----:B0-----:R-:W-:Y:S01]  /*1f10*/  @P0 IMAD.WIDE.U32 R188, R215, 0x20, R184 ;  /* 0x00000020d7bc0825 */ /* 0x001fe200078e00b8 */
[----:B------:R-:W-:Y:S02]  /*1f20*/  @!P3 ISETP.NE.AND.EX P2, PT, R221, RZ, PT, P2 ;  /* 0x000000ffdd00b20c */ /* 0x000fe40003f45320 */
        /* <DEDUP_REMOVED lines=13> */
.L_x_5009:
[----:B------:R-:W-:Y:S05]  /*2000*/  BSYNC B0 ;  /* 0x0000000000007941 */ /* 0x000fea0003800000 */
.L_x_5008:
[----:B------:R-:W-:Y:S01]  /*2010*/  SEL R187, R246, R175, P1 ;  /* 0x000000aff6bb7207 */ /* 0x000fe20000800000 */
[----:B------:R-:W0:Y:S01]  /*2020*/  @P5 LDC R210, c[0x0][0x29c] ;  /* 0x0000a700ffd25b82 */ /* 0x000e220000000800 */
[C---:B------:R-:W-:Y:S01]  /*2030*/  @!P3 ISETP.NE.U32.AND P2, PT, R223.reuse, RZ, PT ;  /* 0x000000ffdf00b20c */ /* 0x040fe20003f45070 */
[----:B------:R-:W-:Y:S01]  /*2040*/  BSSY B0, `(.L_x_5010) ;  /* 0x0000013000007945 */ /* 0x000fe20003800000 */
[----:B------:R-:W-:Y:S01]  /*2050*/  @!P3 ISETP.NE.U32.AND P6, PT, R223, RZ, PT ;  /* 0x000000ffdf00b20c */ /* 0x000fe20003fc5070 */
[----:B------:R1:W-:Y:S01]  /*2060*/  @P0 STG.E.128 desc[UR4][R188.64], R184 ;  /* 0x000000b8bc000986 */ /* 0x0003e2000c101d04 */
[C---:B------:R-:W-:Y:S02]  /*2070*/  @!P3 ISETP.NE.AND.EX P2, PT, R221.reuse, RZ, PT, P2 ;  /* 0x000000ffdd00b20c */ /* 0x040fe40003f45320 */
[----:B------:R-:W-:Y:S02]  /*2080*/  @!P3 ISETP.NE.AND.EX P6, PT, R221, RZ, PT, P6 ;  /* 0x000000ffdd00b20c */ /* 0x000fe40003fc5360 */
[----:B------:R-:W-:-:S02]  /*2090*/  @!P3 FSEL R244, R41, RZ, P2 ;  /* 0x000000ff29f4b208 */ /* 0x000fc40001000000 */
[----:B------:R-:W-:Y:S02]  /*20a0*/  @!P3 ISETP.NE.U32.AND P2, PT, R223, RZ, PT ;  /* 0x000000ffdf00b20c */ /* 0x000fe40003f45070 */
[----:B------:R-:W-:Y:S02]  /*20b0*/  @!P3 FSEL R243, R42, RZ, P6 ;  /* 0x000000ff2af3b208 */ /* 0x000fe40003000000 */
[----:B------:R-:W-:-:S04]  /*20c0*/  @!P3 ISETP.NE.AND.EX P2, PT, R221, RZ, PT, P2 ;  /* 0x000000ffdd00b20c */ /* 0x000fc80003f45320 */
[----:B------:R-:W-:Y:S01]  /*20d0*/  @!P3 FSEL R245, R40, RZ, P2 ;  /* 0x000000ff28f5b208 */ /* 0x000fe20001000000 */
[----:B------:R-:W-:Y:S08]  /*20e0*/  @!P3 BRA `(.L_x_5011) ;  /* 0x000000000020b947 */ /* 0x000ff00003800000 */
[----:B------:R-:W-:Y:S02]  /*20f0*/  ISETP.NE.AND P6, PT, R226, RZ, PT ;  /* 0x000000ffe200720c */ /* 0x000fe40003fc5270 */
[----:B------:R-:W-:Y:S02]  /*2100*/  ISETP.NE.U32.AND P2, PT, R223, RZ, PT ;  /* 0x000000ffdf00720c */ /* 0x000fe40003f45070 */
[----:B-1----:R-:W-:Y:S02]  /*2110*/  FSEL R184, R230, RZ, !P6 ;  /* 0x000000ffe6b87208 */ /* 0x002fe40007000000 */
[----:B------:R-:W-:-:S03]  /*2120*/  ISETP.NE.AND.EX P2, PT, R221, RZ, PT, P2 ;  /* 0x000000ffdd00720c */ /* 0x000fc60003f45320 */
[----:B------:R-:W-:-:S04]  /*2130*/  FFMA.FTZ R184, R217, R229, R184 ;  /* 0x000000e5d9b87223 */ /* 0x000fc800000100b8 */
[----:B------:R-:W-:-:S04]  /*2140*/  FADD.FTZ R184, R193, -R184 ;  /* 0x800000b8c1b87221 */ /* 0x000fc80000010000 */
[----:B------:R-:W-:-:S04]  /*2150*/  FMUL.FTZ R245, R225, R184 ;  /* 0x000000b8e1f57220 */ /* 0x000fc80000410000 */
[----:B------:R-:W-:-:S07]  /*2160*/  @P2 FADD.FTZ R245, R40, R245 ;  /* 0x000000f528f52221 */ /* 0x000fce0000010000 */
.L_x_5011:
[----:B------:R-:W-:Y:S05]  /*2170*/  BSYNC B0 ;  /* 0x0000000000007941 */ /* 0x000fea0003800000 */
.L_x_5010:
[----:B------:R-:W-:Y:S04]  /*2180*/  BSSY B0, `(.L_x_5012) ;  /* 0x000000a000007945 */ /* 0x000fe80003800000 */
[----:B------:R-:W-:Y:S05]  /*2190*/  @!P3 BRA `(.L_x_5013) ;  /* 0x000000000020b947 */ /* 0x000fea0003800000 */
        /* <DEDUP_REMOVED lines=8> */
.L_x_5013:
[----:B------:R-:W-:Y:S05]  /*2220*/  BSYNC B0 ;  /* 0x0000000000007941 */ /* 0x000fea0003800000 */
.L_x_5012:
        /* <DEDUP_REMOVED lines=10> */
.L_x_5015:
[----:B------:R-:W-:Y:S05]  /*22d0*/  BSYNC B0 ;  /* 0x0000000000007941 */ /* 0x000fea0003800000 */
.L_x_5014:
[----:B------:R-:W-:Y:S01]  /*22e0*/  @!P3 ISETP.NE.U32.AND P2, PT, R223, RZ, PT ;  /* 0x000000ffdf00b20c */ /* 0x000fe20003f45070 */
[----:B------:R-:W-:Y:S01]  /*22f0*/  BSSY B0, `(.L_x_5016) ;  /* 0x000000f000007945 */ /* 0x000fe20003800000 */
[----:B-1----:R-:W-:Y:S02]  /*2300*/  SEL R184, R245, R176, P1 ;  /* 0x000000b0f5b87207 */ /* 0x002fe40000800000 */
        /* <DEDUP_REMOVED lines=13> */
.L_x_5017:
[----:B------:R-:W-:Y:S05]  /*23e0*/  BSYNC B0 ;  /* 0x0000000000007941 */ /* 0x000fea0003800000 */
.L_x_5016:
[----:B------:R-:W1:Y:S01]  /*23f0*/  @P5 LDC R215, c[0x0][0x29c] ;  /* 0x0000a700ffd75b82 */ /* 0x000e620000000800 */
[----:B------:R-:W-:Y:S01]  /*2400*/  SEL R187, R242, R179, P1 ;  /* 0x000000b3f2bb7207 */ /* 0x000fe20000800000 */
[----:B0-----:R-:W-:Y:S01]  /*2410*/  @P5 FMUL.FTZ R191, R211, R210 ;  /* 0x000000d2d3bf5220 */ /* 0x001fe20000410000 */
[C---:B-----5:R-:W-:Y:S01]  /*2420*/  @P5 IMAD.U32 R241, R169.reuse, 0x10000, RZ ;  /* 0x00010000a9f15824 */ /* 0x060fe200078e00ff */
[----:B------:R-:W-:Y:S01]  /*2430*/  @P5 PRMT R240, R169, 0x7632, R240 ;  /* 0x00007632a9f05816 */ /* 0x000fe200000000f0 */
[----:B------:R-:W-:Y:S01]  /*2440*/  @P5 IMAD.U32 R237, R171, 0x10000, RZ ;  /* 0x00010000abed5824 */ /* 0x000fe200078e00ff */
[----:B------:R0:W-:Y:S01]  /*2450*/  @P0 STG.E.128 desc[UR4][R188.64+0x10], R184 ;  /* 0x000010b8bc000986 */ /* 0x0001e2000c101d04 */
[----:B------:R-:W-:Y:S01]  /*2460*/  @P5 FMUL.FTZ R210, R68, R191 ;  /* 0x000000bf44d25220 */ /* 0x000fe20000410000 */
[----:B------:R-:W2:Y:S01]  /*2470*/  @P5 LDC R232, c[0x0][0x29c] ;  /* 0x0000a700ffe85b82 */ /* 0x000ea20000000800 */
[C---:B------:R-:W-:Y:S02]  /*2480*/  @P5 SHF.L.U32 R239, R170.reuse, 0x10, RZ ;  /* 0x00000010aaef5819 */ /* 0x040fe400000006ff */
[----:B------:R-:W-:-:S02]  /*2490*/  @P5 PRMT R238, R170, 0x7632, R238 ;  /* 0x00007632aaee5816 */ /* 0x000fc400000000ee */
[----:B------:R-:W-:-:S03]  /*24a0*/  @P5 F2FP.BF16.F32.PACK_AB R210, RZ, R210 ;  /* 0x000000d2ffd2523e */ /* 0x000fc600000010ff */
[----:B------:R-:W3:Y:S01]  /*24b0*/  @P5 LDC R231, c[0x0][0x29c] ;  /* 0x0000a700ffe75b82 */ /* 0x000ee20000000800 */
[----:B------:R-:W-:-:S07]  /*24c0*/  @P5 PRMT R180, R210, 0x7610, R180 ;  /* 0x00007610d2b45816 */ /* 0x000fce00000000b4 */
[----:B------:R-:W4:Y:S01]  /*24d0*/  @P5 LDC R234, c[0x0][0x29c] ;  /* 0x0000a700ffea5b82 */ /* 0x000f220000000800 */
[----:B-1----:R-:W-:-:S04]  /*24e0*/  @P5 FMUL.FTZ R190, R190, R215 ;  /* 0x000000d7bebe5220 */ /* 0x002fc80000410000 */
[----:B------:R-:W-:-:S03]  /*24f0*/  @P5 FMUL.FTZ R211, R69, R190 ;  /* 0x000000be45d35220 */ /* 0x000fc60000410000 */
[----:B------:R-:W1:Y:S01]  /*2500*/  @P5 LDC R233, c[0x0][0x29c] ;  /* 0x0000a700ffe95b82 */ /* 0x000e620000000800 */
[----:B--2---:R-:W-:Y:S01]  /*2510*/  @P5 FMUL.FTZ R247, R247, R232 ;  /* 0x000000e8f7f75220 */ /* 0x004fe20000410000 */
[----:B------:R-:W-:-:S03]  /*2520*/  @P5 F2FP.BF16.F32.PACK_AB R211, RZ, R211 ;  /* 0x000000d3ffd3523e */ /* 0x000fc600000010ff */
[----:B0-----:R-:W-:Y:S01]  /*2530*/  @P5 FMUL.FTZ R184, R70, R247 ;  /* 0x000000f746b85220 */ /* 0x001fe20000410000 */
[----:B------:R-:W-:Y:S02]  /*2540*/  @P5 PRMT R180, R180, 0x5410, R211 ;  /* 0x00005410b4b45816 */ /* 0x000fe400000000d3 */
[----:B------:R-:W0:Y:S01]  /*2550*/  @P5 LDC R236, c[0x0][0x29c] ;  /* 0x0000a700ffec5b82 */ /* 0x000e220000000800 */
[----:B---3--:R-:W-:Y:S01]  /*2560*/  @P5 FMUL.FTZ R246, R246, R231 ;  /* 0x000000e7f6f65220 */ /* 0x008fe20000410000 */
[----:B------:R-:W-:Y:S02]  /*2570*/  @P5 F2FP.BF16.F32.PACK_AB R188, RZ, R184 ;  /* 0x000000b8ffbc523e */ /* 0x000fe400000010ff */
[----:B------:R-:W-:Y:S01]  /*2580*/  @P5 PRMT R231, R168, 0x7632, R231 ;  /* 0x00007632a8e75816 */ /* 0x000fe200000000e7 */
[----:B------:R-:W-:Y:S01]  /*2590*/  @P5 FMUL.FTZ R185, R71, R246 ;  /* 0x000000f647b95220 */ /* 0x000fe20000410000 */
[----:B------:R-:W-:Y:S02]  /*25a0*/  @P5 PRMT R181, R188, 0x7610, R181 ;  /* 0x00007610bcb55816 */ /* 0x000fe400000000b5 */
[----:B------:R-:W2:Y:S01]  /*25b0*/  @P5 LDC R215, c[0x0][0x29c] ;  /* 0x0000a700ffd75b82 */ /* 0x000ea20000000800 */
[----:B----4-:R-:W-:Y:S01]  /*25c0*/  @P5 FMUL.FTZ R245, R245, R234 ;  /* 0x000000eaf5f55220 */ /* 0x010fe20000410000 */
[----:B------:R-:W-:-:S03]  /*25d0*/  @P5 F2FP.BF16.F32.PACK_AB R189, RZ, R185 ;  /* 0x000000b9ffbd523e */ /* 0x000fc600000010ff */
[----:B------:R-:W-:Y:S01]  /*25e0*/  @P5 FMUL.FTZ R188, R64, R245 ;  /* 0x000000f540bc5220 */ /* 0x000fe20000410000 */
[----:B------:R-:W-:Y:S02]  /*25f0*/  @P5 PRMT R181, R181, 0x5410, R189 ;  /* 0x00005410b5b55816 */ /* 0x000fe400000000bd */
[----:B------:R-:W3:Y:S01]  /*2600*/  @P5 LDC.64 R184, c[0x0][0x220] ;  /* 0x00008800ffb85b82 */ /* 0x000ee20000000a00 */
[----:B-1----:R-:W-:Y:S01]  /*2610*/  @P5 FMUL.FTZ R244, R244, R233 ;  /* 0x000000e9f4f45220 */ /* 0x002fe20000410000 */
[----:B------:R-:W-:-:S03]  /*2620*/  @P5 F2FP.BF16.F32.PACK_AB R188, RZ, R188 ;  /* 0x000000bcffbc523e */ /* 0x000fc600000010ff */
[----:B------:R-:W-:Y:S01]  /*2630*/  @P5 FMUL.FTZ R189, R65, R244 ;  /* 0x000000f441bd5220 */ /* 0x000fe20000410000 */
[----:B------:R-:W-:Y:S01]  /*2640*/  @P5 PRMT R182, R188, 0x7610, R182 ;  /* 0x00007610bcb65816 */ /* 0x000fe200000000b6 */
[----:B0-----:R-:W-:Y:S01]  /*2650*/  @P5 FMUL.FTZ R243, R243, R236 ;  /* 0x000000ecf3f35220 */ /* 0x001fe20000410000 */
[----:B------:R-:W0:Y:S02]  /*2660*/  @P5 LDC.64 R186, c[0x0][0x2f8] ;  /* 0x0000be00ffba5b82 */ /* 0x000e240000000a00 */
[----:B------:R-:W-:Y:S01]  /*2670*/  @P5 F2FP.BF16.F32.PACK_AB R189, RZ, R189 ;  /* 0x000000bdffbd523e */ /* 0x000fe200000010ff */
[----:B------:R-:W-:Y:S01]  /*2680*/  @P5 FMUL.FTZ R210, R66, R243 ;  /* 0x000000f342d25220 */ /* 0x000fe20000410000 */
[----:B------:R-:W-:Y:S02]  /*2690*/  @P5 SHF.L.U32 R188, R168, 0x10, RZ ;  /* 0x00000010a8bc5819 */ /* 0x000fe400000006ff */
[----:B------:R-:W-:Y:S01]  /*26a0*/  @P5 PRMT R182, R182, 0x5410, R189 ;  /* 0x00005410b6b65816 */ /* 0x000fe200000000bd */
[----:B--2---:R-:W-:Y:S01]  /*26b0*/  @P5 FMUL.FTZ R242, R242, R215 ;  /* 0x000000d7f2f25220 */ /* 0x004fe20000410000 */
[----:B------:R-:W-:Y:S01]  /*26c0*/  @P5 F2FP.BF16.F32.PACK_AB R210, RZ, R210 ;  /* 0x000000d2ffd2523e */ /* 0x000fe200000010ff */
[----:B------:R-:W-:-:S02]  /*26d0*/  @P5 VIADD R189, R0, 0x80 ;  /* 0x0000008000bd5836 */ /* 0x000fc40000000000 */
[----:B------:R-:W-:Y:S01]  /*26e0*/  @P5 FFMA.FTZ R164, R191, R188, R164 ;  /* 0x000000bcbfa45223 */ /* 0x000fe200000100a4 */
[----:B------:R-:W-:Y:S01]  /*26f0*/  @P5 FMUL.FTZ R211, R67, R242 ;  /* 0x000000f243d35220 */ /* 0x000fe20000410000 */
[----:B------:R-:W-:Y:S01]  /*2700*/  @P5 PRMT R183, R210, 0x7610, R183 ;  /* 0x00007610d2b75816 */ /* 0x000fe200000000b7 */
[----:B------:R-:W1:Y:S08]  /*2710*/  @P5 LDC R232, c[0x0][0x29c] ;  /* 0x0000a700ffe85b82 */ /* 0x000e700000000800 */
[----:B------:R-:W2:Y:S01]  /*2720*/  @P5 LDC R248, c[0x0][0x29c] ;  /* 0x0000a700fff85b82 */ /* 0x000ea20000000800 */
[----:B------:R-:W-:Y:S01]  /*2730*/  @P5 F2FP.BF16.F32.PACK_AB R211, RZ, R211 ;  /* 0x000000d3ffd3523e */ /* 0x000fe200000010ff */
[----:B---3--:R-:W-:Y:S01]  /*2740*/  @P5 IMAD.WIDE.U32 R184, R189, 0x10, R184 ;  /* 0x00000010bdb85825 */ /* 0x008fe200078e00b8 */
[----:B------:R-:W-:-:S02]  /*2750*/  @!P3 ISETP.NE.U32.AND P2, PT, R223, RZ, PT ;  /* 0x000000ffdf00b20c */ /* 0x000fc40003f45070 */
[----:B------:R-:W-:Y:S01]  /*2760*/  @P5 PRMT R183, R183, 0x5410, R211 ;  /* 0x00005410b7b75816 */ /* 0x000fe200000000d3 */
[----:B0-----:R-:W-:Y:S01]  /*2770*/  @P5 IMAD.WIDE.U32 R186, R0, 0x10, R186 ;  /* 0x0000001000ba5825 */ /* 0x001fe200078e00ba */
[----:B------:R-:W-:Y:S01]  /*2780*/  @P5 SHF.L.U32 R231, R231, 0x10, RZ ;  /* 0x00000010e7e75819 */ /* 0x000fe200000006ff */
[----:B------:R-:W0:Y:S01]  /*2790*/  @P5 LDC R189, c[0x0][0x29c] ;  /* 0x0000a700ffbd5b82 */ /* 0x000e220000000800 */
[----:B------:R-:W-:Y:S01]  /*27a0*/  BSSY B0, `(.L_x_5018) ;  /* 0x0000015000007945 */ /* 0x000fe20003800000 */
[----:B------:R-:W-:Y:S01]  /*27b0*/  @P5 PRMT R236, R171, 0x7632, R236 ;  /* 0x00007632abec5816 */ /* 0x000fe200000000ec */
[----:B------:R3:W-:Y:S05]  /*27c0*/  @P5 STG.E.128 desc[UR4][R186.64], R180 ;  /* 0x000000b4ba005986 */ /* 0x0007ea000c101d04 */
[----:B------:R-:W4:Y:S08]  /*27d0*/  @P5 LDC R188, c[0x0][0x29c] ;  /* 0x0000a700ffbc5b82 */ /* 0x000f300000000800 */
[----:B------:R-:W0:Y:S08]  /*27e0*/  @P5 LDC R191, c[0x0][0x29c] ;  /* 0x0000a700ffbf5b82 */ /* 0x000e300000000800 */
[----:B------:R-:W0:Y:S08]  /*27f0*/  @P5 LDC R215, c[0x0][0x29c] ;  /* 0x0000a700ffd75b82 */ /* 0x000e300000000800 */
[----:B------:R-:W0:Y:S01]  /*2800*/  @P5 LDC R210, c[0x0][0x29c] ;  /* 0x0000a700ffd25b82 */ /* 0x000e220000000800 */
[----:B------:R-:W-:Y:S01]  /*2810*/  @!P3 ISETP.NE.AND.EX P2, PT, R221, RZ, PT, P2 ;  /* 0x000000ffdd00b20c */ /* 0x000fe20003f45320 */
[----:B------:R1:W5:Y:S01]  /*2820*/  @P5 LDG.E.128 R168, desc[UR4][R184.64] ;  /* 0x00000004b8a85981 */ /* 0x000362000c1e1d00 */
[----:B------:R-:W-:-:S05]  /*2830*/  @P5 FFMA.FTZ R165, R190, R231, R165 ;  /* 0x000000e7bea55223 */ /* 0x000fca00000100a5 */
[----:B------:R-:W0:Y:S01]  /*2840*/  @P5 LDC R211, c[0x0][0x29c] ;  /* 0x0000a700ffd35b82 */ /* 0x000e220000000800 */
[----:B-1----:R-:W-:Y:S01]  /*2850*/  @!P3 FSEL R185, R36, RZ, P2 ;  /* 0x000000ff24b9b208 */ /* 0x002fe20001000000 */
[----:B--23--:R-:W-:Y:S06]  /*2860*/  @!P3 BRA `(.L_x_5019) ;  /* 0x000000000020b947 */ /* 0x00cfec0003800000 */
        /* <DEDUP_REMOVED lines=8> */
.L_x_5019:
[----:B------:R-:W-:Y:S05]  /*28f0*/  BSYNC B0 ;  /* 0x0000000000007941 */ /* 0x000fea0003800000 */
.L_x_5018:
[----:B------:R-:W-:Y:S01]  /*2900*/  @!P3 ISETP.NE.U32.AND P2, PT, R223, RZ, PT ;  /* 0x000000ffdf00b20c */ /* 0x000fe20003f45070 */
[----:B------:R-:W-:Y:S01]  /*2910*/  BSSY B0, `(.L_x_5020) ;  /* 0x000000d000007945 */ /* 0x000fe20003800000 */
[----:B------:R-:W-:Y:S02]  /*2920*/  @P5 FMUL.FTZ R235, R185, R232 ;  /* 0x000000e8b9eb5220 */ /* 0x000fe40000410000 */
[----:B------:R-:W-:-:S04]  /*2930*/  @!P3 ISETP.NE.AND.EX P2, PT, R221, RZ, PT, P2 ;  /* 0x000000ffdd00b20c */ /* 0x000fc80003f45320 */
        /* <DEDUP_REMOVED lines=10> */
.L_x_5021:
[----:B------:R-:W-:Y:S05]  /*29e0*/  BSYNC B0 ;  /* 0x0000000000007941 */ /* 0x000fea0003800000 */
.L_x_5020:
[----:B------:R-:W-:Y:S01]  /*29f0*/  @!P3 ISETP.NE.U32.AND P2, PT, R223, RZ, PT ;  /* 0x000000ffdf00b20c */ /* 0x000fe20003f45070 */
[----:B------:R-:W-:Y:S01]  /*2a00*/  @P5 FMUL.FTZ R184, R60, R235 ;  /* 0x000000eb3cb85220 */ /* 0x000fe20000410000 */
[----:B------:R-:W-:Y:S02]  /*2a10*/  BSSY B0, `(.L_x_5022) ;  /* 0x000000d000007945 */ /* 0x000fe40003800000 */
[----:B------:R-:W-:Y:S02]  /*2a20*/  @!P3 ISETP.NE.AND.EX P2, PT, R221, RZ, PT, P2 ;  /* 0x000000ffdd00b20c */ /* 0x000fe40003f45320 */
[----:B------:R-:W-:Y:S02]  /*2a30*/  @P5 F2FP.BF16.F32.PACK_AB R184, RZ, R184 ;  /* 0x000000b8ffb8523e */ /* 0x000fe400000010ff */
        /* <DEDUP_REMOVED lines=10> */
.L_x_5023:
[----:B------:R-:W-:Y:S05]  /*2ae0*/  BSYNC B0 ;  /* 0x0000000000007941 */ /* 0x000fea0003800000 */
.L_x_5022:
[----:B------:R-:W-:Y:S01]  /*2af0*/  @!P3 ISETP.NE.U32.AND P2, PT, R223, RZ, PT ;  /* 0x000000ffdf00b20c */ /* 0x000fe20003f45070 */
[----:B------:R-:W-:Y:S01]  /*2b00*/  BSSY B0, `(.L_x_5024) ;  /* 0x000000f000007945 */ /* 0x000fe20003800000 */
[----:B----4-:R-:W-:Y:S01]  /*2b10*/  @P5 FMUL.FTZ R233, R187, R188 ;  /* 0x000000bcbbe95220 */ /* 0x010fe20000410000 */
[----:B------:R-:W-:Y:S01]  /*2b20*/  @P5 PRMT R180, R184, 0x7610, R180 ;  /* 0x00007610b8b45816 */ /* 0x000fe200000000b4 */
[----:B0-----:R-:W-:Y:S01]  /*2b30*/  @P5 FMUL.FTZ R234, R186, R189 ;  /* 0x000000bdbaea5220 */ /* 0x001fe20000410000 */
        /* <DEDUP_REMOVED lines=11> */
.L_x_5025:
[----:B------:R-:W-:Y:S05]  /*2bf0*/  BSYNC B0 ;  /* 0x0000000000007941 */ /* 0x000fea0003800000 */
.L_x_5024:
[----:B------:R-:W-:Y:S01]  /*2c00*/  @!P3 ISETP.NE.U32.AND P2, PT, R223, RZ, PT ;  /* 0x000000ffdf00b20c */ /* 0x000fe20003f45070 */
[----:B------:R-:W-:Y:S01]  /*2c10*/  @P5 FMUL.FTZ R189, R62, R233 ;  /* 0x000000e93ebd5220 */ /* 0x000fe20000410000 */
[----:B------:R-:W-:Y:S01]  /*2c20*/  @P5 FMUL.FTZ R184, R61, R234 ;  /* 0x000000ea3db85220 */ /* 0x000fe20000410000 */
[----:B------:R-:W-:Y:S01]  /*2c30*/  BSSY B0, `(.L_x_5026) ;  /* 0x000000e000007945 */ /* 0x000fe20003800000 */
[----:B------:R-:W-:Y:S02]  /*2c40*/  @!P3 ISETP.NE.AND.EX P2, PT, R221, RZ, PT, P2 ;  /* 0x000000ffdd00b20c */ /* 0x000fe40003f45320 */
[----:B------:R-:W-:Y:S02]  /*2c50*/  @P5 F2FP.BF16.F32.PACK_AB R190, RZ, R189 ;  /* 0x000000bdffbe523e */ /* 0x000fe400000010ff */
[----:B------:R-:W-:Y:S02]  /*2c60*/  @P5 F2FP.BF16.F32.PACK_AB R184, RZ, R184 ;  /* 0x000000b8ffb8523e */ /* 0x000fe400000010ff */
        /* <DEDUP_REMOVED lines=10> */
.L_x_5027:
[----:B------:R-:W-:Y:S05]  /*2d10*/  BSYNC B0 ;  /* 0x0000000000007941 */ /* 0x000fea0003800000 */
.L_x_5026:
[----:B------:R-:W-:Y:S01]  /*2d20*/  @!P3 ISETP.NE.U32.AND P2, PT, R223, RZ, PT ;  /* 0x000000ffdf00b20c */ /* 0x000fe20003f45070 */
[----:B------:R-:W-:Y:S01]  /*2d30*/  BSSY B0, `(.L_x_5028) ;  /* 0x0000010000007945 */ /* 0x000fe20003800000 */
[----:B------:R-:W-:Y:S01]  /*2d40*/  @P5 PRMT R181, R190, 0x7610, R181 ;  /* 0x00007610beb55816 */ /* 0x000fe200000000b5 */
[----:B------:R-:W-:Y:S01]  /*2d50*/  @P5 FMUL.FTZ R232, R188, R191 ;  /* 0x000000bfbce85220 */ /* 0x000fe20000410000 */
[----:B------:R-:W-:Y:S01]  /*2d60*/  @!P3 ISETP.NE.AND.EX P2, PT, R221, RZ, PT, P2 ;  /* 0x000000ffdd00b20c */ /* 0x000fe20003f45320 */
[----:B------:R-:W-:Y:S01]  /*2d70*/  @P5 FMUL.FTZ R231, R189, R248 ;  /* 0x000000f8bde75220 */ /* 0x000fe20000410000 */
        /* <DEDUP_REMOVED lines=11> */
.L_x_5029:
[----:B------:R-:W-:Y:S05]  /*2e30*/  BSYNC B0 ;  /* 0x0000000000007941 */ /* 0x000fea0003800000 */
.L_x_5028:
        /* <DEDUP_REMOVED lines=17> */
.L_x_5031:
[----:B------:R-:W-:Y:S05]  /*2f50*/  BSYNC B0 ;  /* 0x0000000000007941 */ /* 0x000fea0003800000 */
.L_x_5030:
        /* <DEDUP_REMOVED lines=17> */
.L_x_5033:
[----:B------:R-:W-:Y:S05]  /*3070*/  BSYNC B0 ;  /* 0x0000000000007941 */ /* 0x000fea0003800000 */
.L_x_5032:
[----:B------:R-:W-:Y:S01]  /*3080*/  @P5 FMUL.FTZ R250, R252, R211 ;  /* 0x000000d3fcfa5220 */ /* 0x000fe20000410000 */
[----:B------:R-:W-:Y:S01]  /*3090*/  @P5 FMUL.FTZ R210, R58, R249 ;  /* 0x000000f93ad25220 */ /* 0x000fe20000410000 */
[----:B------:R-:W-:Y:S01]  /*30a0*/  @P5 FMUL.FTZ R184, R57, R248 ;  /* 0x000000f839b85220 */ /* 0x000fe20000410000 */
[----:B------:R-:W-:Y:S02]  /*30b0*/  @P5 VIADD R251, R0, 0x80 ;  /* 0x0000008000fb5836 */ /* 0x000fe40000000000 */
[----:B------:R-:W-:Y:S01]  /*30c0*/  @P5 FMUL.FTZ R211, R59, R250 ;  /* 0x000000fa3bd35220 */ /* 0x000fe20000410000 */
[----:B------:R-:W-:Y:S01]  /*30d0*/  @P5 FFMA.FTZ R160, R245, R239, R160 ;  /* 0x000000eff5a05223 */ /* 0x000fe200000100a0 */
[----:B------:R-:W-:Y:S01]  /*30e0*/  @P5 F2FP.BF16.F32.PACK_AB R210, RZ, R210 ;  /* 0x000000d2ffd2523e */ /* 0x000fe200000010ff */
[----:B------:R-:W-:Y:S01]  /*30f0*/  @P5 IMAD.U32 R238, R238, 0x10000, RZ ;  /* 0x00010000eeee5824 */ /* 0x000fe200078e00ff */
[----:B------:R-:W-:Y:S01]  /*3100*/  @P5 F2FP.BF16.F32.PACK_AB R184, RZ, R184 ;  /* 0x000000b8ffb8523e */ /* 0x000fe200000010ff */
[----:B------:R-:W-:Y:S01]  /*3110*/  @P5 FFMA.FTZ R166, R247, R241, R166 ;  /* 0x000000f1f7a65223 */ /* 0x000fe200000100a6 */
[----:B------:R-:W-:-:S02]  /*3120*/  @P5 F2FP.BF16.F32.PACK_AB R211, RZ, R211 ;  /* 0x000000d3ffd3523e */ /* 0x000fc400000010ff */
[----:B------:R-:W-:Y:S02]  /*3130*/  @!P3 ISETP.NE.U32.AND P2, PT, R223, RZ, PT ;  /* 0x000000ffdf00b20c */ /* 0x000fe40003f45070 */
[----:B------:R-:W-:Y:S02]  /*3140*/  @P5 SHF.L.U32 R240, R240, 0x10, RZ ;  /* 0x00000010f0f05819 */ /* 0x000fe400000006ff */
[----:B------:R-:W-:Y:S01]  /*3150*/  @P5 SHF.L.U32 R236, R236, 0x10, RZ ;  /* 0x00000010ecec5819 */ /* 0x000fe200000006ff */
[----:B------:R-:W-:Y:S01]  /*3160*/  BSSY B0, `(.L_x_5034) ;  /* 0x000003b000007945 */ /* 0x000fe20003800000 */
[----:B------:R-:W-:Y:S01]  /*3170*/  @P5 PRMT R183, R210, 0x7610, R183 ;  /* 0x00007610d2b75816 */ /* 0x000fe200000000b7 */
[----:B------:R-:W-:Y:S01]  /*3180*/  @P5 FFMA.FTZ R167, R246, R240, R167 ;  /* 0x000000f0f6a75223 */ /* 0x000fe200000100a7 */
[----:B------:R-:W-:Y:S01]  /*3190*/  @P5 PRMT R182, R182, 0x5410, R184 ;  /* 0x00005410b6b65816 */ /* 0x000fe200000000b8 */
[----:B------:R-:W-:Y:S01]  /*31a0*/  @P5 FFMA.FTZ R161, R244, R238, R161 ;  /* 0x000000eef4a15223 */ /* 0x000fe200000100a1 */
[----:B------:R-:W-:-:S02]  /*31b0*/  @P5 PRMT R183, R183, 0x5410, R211 ;  /* 0x00005410b7b75816 */ /* 0x000fc400000000d3 */
[----:B------:R-:W0:Y:S01]  /*31c0*/  @P0 LDC.64 R210, c[0x0][0x308] ;  /* 0x0000c200ffd20b82 */ /* 0x000e220000000a00 */
[----:B------:R-:W-:Y:S02]  /*31d0*/  SEL R184, R185, R172, P1 ;  /* 0x000000acb9b87207 */ /* 0x000fe40000800000 */
[----:B------:R-:W-:Y:S02]  /*31e0*/  SEL R185, R186, R173, P1 ;  /* 0x000000adbab97207 */ /* 0x000fe40000800000 */
[----:B------:R-:W-:Y:S02]  /*31f0*/  SEL R186, R187, R174, P1 ;  /* 0x000000aebbba7207 */ /* 0x000fe40000800000 */
[----:B------:R-:W-:Y:S02]  /*3200*/  SEL R187, R188, R175, P1 ;  /* 0x000000afbcbb7207 */ /* 0x000fe40000800000 */
[----:B------:R-:W-:Y:S02]  /*3210*/  SEL R188, R189, R176, P1 ;  /* 0x000000b0bdbc7207 */ /* 0x000fe40000800000 */
[----:B------:R-:W-:-:S02]  /*3220*/  SEL R189, R190, R177, P1 ;  /* 0x000000b1bebd7207 */ /* 0x000fc40000800000 */
[----:B------:R-:W-:Y:S02]  /*3230*/  IADD3 R239, R0, 0x100, RZ ;  /* 0x0000010000ef7810 */ /* 0x000fe40007ffe0ff */
[----:B------:R-:W-:Y:S02]  /*3240*/  SEL R190, R191, R178, P1 ;  /* 0x000000b2bfbe7207 */ /* 0x000fe40000800000 */
[----:B------:R-:W-:Y:S02]  /*3250*/  SEL R191, R252, R179, P1 ;  /* 0x000000b3fcbf7207 */ /* 0x000fe40000800000 */
[----:B-----5:R-:W-:Y:S01]  /*3260*/  @P5 PRMT R0, R171, 0x7632, R0 ;  /* 0x00007632ab005816 */ /* 0x020fe20000000000 */
[----:B0-----:R-:W-:Y:S02]  /*3270*/  @P0 IMAD.WIDE.U32 R210, R214, 0x20, R210 ;  /* 0x00000020d6d20825 */ /* 0x001fe400078e00d2 */
[----:B------:R-:W0:Y:S03]  /*3280*/  @P5 LDC.64 R214, c[0x0][0x2f8] ;  /* 0x0000be00ffd65b82 */ /* 0x000e260000000a00 */
[----:B------:R1:W-:Y:S04]  /*3290*/  @P0 STG.E.128 desc[UR4][R210.64], R184 ;  /* 0x000000b8d2000986 */ /* 0x0003e8000c101d04 */
[----:B------:R2:W-:Y:S01]  /*32a0*/  @P0 STG.E.128 desc[UR4][R210.64+0x10], R188 ;  /* 0x000010bcd2000986 */ /* 0x0005e2000c101d04 */
[----:B-1----:R-:W-:Y:S01]  /*32b0*/  @P5 PRMT R186, R168, 0x7632, R186 ;  /* 0x00007632a8ba5816 */ /* 0x002fe200000000ba */
[----:B------:R-:W-:-:S02]  /*32c0*/  @P5 IMAD.U32 R187, R170, 0x10000, RZ ;  /* 0x00010000aabb5824 */ /* 0x000fc400078e00ff */
[----:B0-----:R-:W-:Y:S01]  /*32d0*/  @P5 IMAD.WIDE.U32 R184, R251, 0x10, R214 ;  /* 0x00000010fbb85825 */ /* 0x001fe200078e00d6 */
[C---:B--2---:R-:W-:Y:S01]  /*32e0*/  @P5 SHF.L.U32 R191, R169.reuse, 0x10, RZ ;  /* 0x00000010a9bf5819 */ /* 0x044fe200000006ff */
[----:B------:R-:W0:Y:S01]  /*32f0*/  @P5 LDC.64 R214, c[0x0][0x220] ;  /* 0x00008800ffd65b82 */ /* 0x000e220000000a00 */
[----:B------:R-:W-:Y:S01]  /*3300*/  @P5 PRMT R190, R169, 0x7632, R190 ;  /* 0x00007632a9be5816 */ /* 0x000fe200000000be */
[----:B------:R-:W-:Y:S01]  /*3310*/  @P5 IMAD.U32 R189, R168, 0x10000, RZ ;  /* 0x00010000a8bd5824 */ /* 0x000fe200078e00ff */
[----:B------:R1:W-:Y:S05]  /*3320*/  @P5 STG.E.128 desc[UR4][R184.64], R180 ;  /* 0x000000b4b8005986 */ /* 0x0003ea000c101d04 */
[----:B------:R-:W2:Y:S08]  /*3330*/  @P5 LDC R211, c[0x0][0x29c] ;  /* 0x0000a700ffd35b82 */ /* 0x000eb00000000800 */
[----:B------:R-:W3:Y:S01]  /*3340*/  @P5 LDC R210, c[0x0][0x29c] ;  /* 0x0000a700ffd25b82 */ /* 0x000ee20000000800 */
[----:B-1----:R-:W-:-:S02]  /*3350*/  @P5 PRMT R184, R170, 0x7632, R184 ;  /* 0x00007632aab85816 */ /* 0x002fc400000000b8 */
[----:B------:R-:W-:Y:S01]  /*3360*/  @P5 SHF.L.U32 R185, R171, 0x10, RZ ;  /* 0x00000010abb95819 */ /* 0x000fe200000006ff */
[----:B0-----:R-:W-:-:S04]  /*3370*/  @P5 IMAD.WIDE.U32 R214, R239, 0x10, R214 ;  /* 0x00000010efd65825 */ /* 0x001fc800078e00d6 */
[----:B------:R-:W0:Y:S01]  /*3380*/  @P5 LDC R188, c[0x0][0x29c] ;  /* 0x0000a700ffbc5b82 */ /* 0x000e220000000800 */
[----:B------:R1:W5:Y:S01]  /*3390*/  @P5 LDG.E.128 R168, desc[UR4][R214.64] ;  /* 0x00000004d6a85981 */ /* 0x000362000c1e1d00 */
[----:B------:R-:W-:Y:S02]  /*33a0*/  @P5 IMAD.U32 R186, R186, 0x10000, RZ ;  /* 0x00010000baba5824 */ /* 0x000fe400078e00ff */
[----:B------:R-:W-:Y:S01]  /*33b0*/  @P5 FFMA.FTZ R156, R189, R235, R156 ;  /* 0x000000ebbd9c5223 */ /* 0x000fe2000001009c */
[----:B------:R-:W-:-:S03]  /*33c0*/  @P5 FFMA.FTZ R158, R191, R233, R158 ;  /* 0x000000e9bf9e5223 */ /* 0x000fc6000001009e */
[----:B------:R-:W4:Y:S01]  /*33d0*/  @P5 LDC R189, c[0x0][0x29c] ;  /* 0x0000a700ffbd5b82 */ /* 0x000f220000000800 */
[----:B------:R-:W-:Y:S01]  /*33e0*/  @P5 FFMA.FTZ R157, R234, R186, R157 ;  /* 0x000000baea9d5223 */ /* 0x000fe2000001009d */
[----:B------:R-:W-:Y:S01]  /*33f0*/  @P5 SHF.L.U32 R190, R190, 0x10, RZ ;  /* 0x00000010bebe5819 */ /* 0x000fe200000006ff */
[----:B------:R-:W-:Y:S01]  /*3400*/  @P5 FFMA.FTZ R162, R243, R237, R162 ;  /* 0x000000edf3a25223 */ /* 0x000fe200000100a2 */
[----:B------:R-:W-:Y:S01]  /*3410*/  @!P3 ISETP.NE.AND.EX P2, PT, R221, RZ, PT, P2 ;  /* 0x000000ffdd00b20c */ /* 0x000fe20003f45320 */
[----:B------:R-:W-:Y:S02]  /*3420*/  @P5 FFMA.FTZ R163, R242, R236, R163 ;  /* 0x000000ecf2a35223 */ /* 0x000fe400000100a3 */
[----:B------:R-:W-:Y:S01]  /*3430*/  @P5 FFMA.FTZ R159, R232, R190, R159 ;  /* 0x000000bee89f5223 */ /* 0x000fe2000001009f */
[----:B------:R-:W0:Y:S01]  /*3440*/  @P5 LDC R234, c[0x0][0x29c] ;  /* 0x0000a700ffea5b82 */ /* 0x000e220000000800 */
[----:B------:R-:W-:-:S07]  /*3450*/  @!P3 FSEL R191, R28, RZ, P2 ;  /* 0x000000ff1cbfb208 */ /* 0x000fce0001000000 */
[----:B------:R-:W0:Y:S08]  /*3460*/  @P5 LDC R233, c[0x0][0x29c] ;  /* 0x0000a700ffe95b82 */ /* 0x000e300000000800 */
[----:B------:R-:W0:Y:S01]  /*3470*/  @P5 LDC R186, c[0x0][0x29c] ;  /* 0x0000a700ffba5b82 */ /* 0x000e220000000800 */
[----:B-123--:R-:W-:Y:S05]  /*3480*/  @!P3 BRA `(.L_x_5035) ;  /* 0x000000000020b947 */ /* 0x00efea0003800000 */
        /* <DEDUP_REMOVED lines=8> */
.L_x_5035:
[----:B------:R-:W-:Y:S05]  /*3510*/  BSYNC B0 ;  /* 0x0000000000007941 */ /* 0x000fea0003800000 */
.L_x_5034:
[----:B------:R-:W-:Y:S01]  /*3520*/  @!P3 ISETP.NE.U32.AND P2, PT, R223, RZ, PT ;  /* 0x000000ffdf00b20c */ /* 0x000fe20003f45070 */
[----:B------:R-:W-:Y:S03]  /*3530*/  BSSY B0, `(.L_x_5036) ;  /* 0x000000c000007945 */ /* 0x000fe60003800000 */
        /* <DEDUP_REMOVED lines=11> */
.L_x_5037:
[----:B------:R-:W-:Y:S05]  /*35f0*/  BSYNC B0 ;  /* 0x0000000000007941 */ /* 0x000fea0003800000 */
.L_x_5036:
        /* <DEDUP_REMOVED lines=13> */
.L_x_5039:
[----:B------:R-:W-:Y:S05]  /*36d0*/  BSYNC B0 ;  /* 0x0000000000007941 */ /* 0x000fea0003800000 */
.L_x_5038:
[----:B------:R-:W-:Y:S01]  /*36e0*/  @!P3 ISETP.NE.U32.AND P2, PT, R223, RZ, PT ;  /* 0x000000ffdf00b20c */ /* 0x000fe20003f45070 */
[----:B------:R-:W-:Y:S01]  /*36f0*/  BSSY B0, `(.L_x_5040) ;  /* 0x0000010000007945 */ /* 0x000fe20003800000 */
[C---:B------:R-:W-:Y:S01]  /*3700*/  SEL R172, R191.reuse, R172, P1 ;  /* 0x000000acbfac7207 */ /* 0x040fe20000800000 */
[----:B0-----:R-:W-:Y:S01]  /*3710*/  @P5 FMUL.FTZ R191, R191, R234 ;  /* 0x000000eabfbf5220 */ /* 0x001fe20000410000 */
[----:B------:R-:W-:Y:S02]  /*3720*/  @!P3 ISETP.NE.AND.EX P2, PT, R221, RZ, PT, P2 ;  /* 0x000000ffdd00b20c */ /* 0x000fe40003f45320 */
[C---:B------:R-:W-:Y:S01]  /*3730*/  SEL R173, R190.reuse, R173, P1 ;  /* 0x000000adbead7207 */ /* 0x040fe20000800000 */
[----:B------:R-:W-:Y:S01]  /*3740*/  @P5 FMUL.FTZ R190, R190, R233 ;  /* 0x000000e9bebe5220 */ /* 0x000fe20000410000 */
        /* <DEDUP_REMOVED lines=10> */
.L_x_5041:
[----:B------:R-:W-:Y:S05]  /*37f0*/  BSYNC B0 ;  /* 0x0000000000007941 */ /* 0x000fea0003800000 */
.L_x_5040:
[----:B------:R-:W-:Y:S01]  /*3800*/  @!P3 ISETP.NE.U32.AND P2, PT, R223, RZ, PT ;  /* 0x000000ffdf00b20c */ /* 0x000fe20003f45070 */
[----:B------:R-:W-:Y:S01]  /*3810*/  BSSY B0, `(.L_x_5042) ;  /* 0x0000012000007945 */ /* 0x000fe20003800000 */
[C---:B------:R-:W-:Y:S01]  /*3820*/  SEL R174, R215.reuse, R174, P1 ;  /* 0x000000aed7ae7207 */ /* 0x040fe20000800000 */
[----:B------:R-:W-:Y:S01]  /*3830*/  @P5 FMUL.FTZ R211, R215, R211 ;  /* 0x000000d3d7d35220 */ /* 0x000fe20000410000 */
[----:B------:R-:W-:Y:S01]  /*3840*/  @!P3 ISETP.NE.AND.EX P2, PT, R221, RZ, PT, P2 ;  /* 0x000000ffdd00b20c */ /* 0x000fe20003f45320 */
[C---:B------:R-:W-:Y:S01]  /*3850*/  @P5 FMUL.FTZ R210, R214.reuse, R210 ;  /* 0x000000d2d6d25220 */ /* 0x040fe20000410000 */
[----:B------:R-:W-:Y:S01]  /*3860*/  SEL R175, R214, R175, P1 ;  /* 0x000000afd6af7207 */ /* 0x000fe20000800000 */
[----:B------:R-:W-:Y:S01]  /*3870*/  @P5 FFMA.FTZ R152, R187, R231, R152 ;  /* 0x000000e7bb985223 */ /* 0x000fe20000010098 */
[----:B------:R-:W-:Y:S01]  /*3880*/  @P5 FMUL.FTZ R214, R52, R191 ;  /* 0x000000bf34d65220 */ /* 0x000fe20000410000 */
[----:B------:R-:W-:Y:S01]  /*3890*/  @!P3 FSEL R215, R24, RZ, P2 ;  /* 0x000000ff18d7b208 */ /* 0x000fe20001000000 */
[----:B------:R-:W-:Y:S07]  /*38a0*/  @!P3 BRA `(.L_x_5043) ;  /* 0x000000000020b947 */ /* 0x000fee0003800000 */
        /* <DEDUP_REMOVED lines=8> */
.L_x_5043:
[----:B------:R-:W-:Y:S05]  /*3930*/  BSYNC B0 ;  /* 0x0000000000007941 */ /* 0x000fea0003800000 */
.L_x_5042:
[----:B------:R-:W-:Y:S01]  /*3940*/  @!P3 ISETP.NE.U32.AND P2, PT, R223, RZ, PT ;  /* 0x000000ffdf00b20c */ /* 0x000fe20003f45070 */
[----:B------:R-:W-:Y:S01]  /*3950*/  @P5 FMUL.FTZ R187, R53, R190 ;  /* 0x000000be35bb5220 */ /* 0x000fe20000410000 */
[----:B------:R-:W-:Y:S01]  /*3960*/  BSSY B0, `(.L_x_5044) ;  /* 0x0000010000007945 */ /* 0x000fe20003800000 */
[----:B------:R-:W-:Y:S01]  /*3970*/  @P5 F2FP.BF16.F32.PACK_AB R214, RZ, R214 ;  /* 0x000000d6ffd6523e */ /* 0x000fe200000010ff */
[----:B----4-:R-:W-:Y:S01]  /*3980*/  @P5 FMUL.FTZ R189, R215, R189 ;  /* 0x000000bdd7bd5220 */ /* 0x010fe20000410000 */
[----:B------:R-:W-:Y:S02]  /*3990*/  @!P3 ISETP.NE.AND.EX P2, PT, R221, RZ, PT, P2 ;  /* 0x000000ffdd00b20c */ /* 0x000fe40003f45320 */
[----:B------:R-:W-:Y:S02]  /*39a0*/  @P5 F2FP.BF16.F32.PACK_AB R187, RZ, R187 ;  /* 0x000000bbffbb523e */ /* 0x000fe400000010ff */
        /* <DEDUP_REMOVED lines=11> */
.L_x_5045:
[----:B------:R-:W-:Y:S05]  /*3a60*/  BSYNC B0 ;  /* 0x0000000000007941 */ /* 0x000fea0003800000 */
.L_x_5044:
[----:B------:R-:W-:Y:S01]  /*3a70*/  @!P3 ISETP.NE.U32.AND P2, PT, R223, RZ, PT ;  /* 0x000000ffdf00b20c */ /* 0x000fe20003f45070 */
[C---:B------:R-:W-:Y:S01]  /*3a80*/  @P5 FMUL.FTZ R188, R232.reuse, R188 ;  /* 0x000000bce8bc5220 */ /* 0x040fe20000410000 */
[----:B------:R-:W-:Y:S01]  /*3a90*/  SEL R177, R232, R177, P1 ;  /* 0x000000b1e8b17207 */ /* 0x000fe20000800000 */
[----:B------:R-:W-:Y:S01]  /*3aa0*/  @P5 FMUL.FTZ R215, R54, R211 ;  /* 0x000000d336d75220 */ /* 0x000fe20000410000 */
[----:B------:R-:W-:Y:S01]  /*3ab0*/  @P5 SHF.L.U32 R231, R184, 0x10, RZ ;  /* 0x00000010b8e75819 */ /* 0x000fe200000006ff */
[----:B------:R-:W-:Y:S01]  /*3ac0*/  @P5 FMUL.FTZ R232, R55, R210 ;  /* 0x000000d237e85220 */ /* 0x000fe20000410000 */
[----:B------:R-:W-:Y:S01]  /*3ad0*/  @!P3 ISETP.NE.AND.EX P2, PT, R221, RZ, PT, P2 ;  /* 0x000000ffdd00b20c */ /* 0x000fe20003f45320 */
[----:B------:R-:W-:Y:S01]  /*3ae0*/  BSSY B0, `(.L_x_5046) ;  /* 0x000000e000007945 */ /* 0x000fe20003800000 */
[----:B------:R-:W-:Y:S01]  /*3af0*/  @P5 F2FP.BF16.F32.PACK_AB R215, RZ, R215 ;  /* 0x000000d7ffd7523e */ /* 0x000fe200000010ff */
[----:B------:R-:W-:Y:S01]  /*3b00*/  @P5 FFMA.FTZ R153, R248, R231, R153 ;  /* 0x000000e7f8995223 */ /* 0x000fe20000010099 */
        /* <DEDUP_REMOVED lines=11> */
.L_x_5047:
[----:B------:R-:W-:Y:S05]  /*3bc0*/  BSYNC B0 ;  /* 0x0000000000007941 */ /* 0x000fea0003800000 */
.L_x_5046:
[----:B------:R-:W-:Y:S01]  /*3bd0*/  @P5 FFMA.FTZ R154, R185, R249, R154 ;  /* 0x000000f9b99a5223 */ /* 0x000fe2000001009a */
[----:B-----5:R-:W-:Y:S01]  /*3be0*/  @P5 PRMT R185, R168, 0x7632, R185 ;  /* 0x00007632a8b95816 */ /* 0x020fe200000000b9 */
[----:B------:R-:W-:Y:S02]  /*3bf0*/  @P5 IMAD.U32 R0, R0, 0x10000, RZ ;  /* 0x0001000000005824 */ /* 0x000fe400078e00ff */
[----:B------:R-:W-:Y:S01]  /*3c00*/  @P5 FMUL.FTZ R233, R231, R186 ;  /* 0x000000bae7e95220 */ /* 0x000fe20000410000 */
[----:B------:R-:W-:Y:S01]  /*3c10*/  @P5 FMUL.FTZ R186, R48, R189 ;  /* 0x000000bd30ba5220 */ /* 0x000fe20000410000 */
[----:B------:R-:W-:Y:S01]  /*3c20*/  @P5 SHF.L.U32 R185, R185, 0x10, RZ ;  /* 0x00000010b9b95819 */ /* 0x000fe200000006ff */
[----:B------:R-:W-:Y:S01]  /*3c30*/  @P5 FFMA.FTZ R155, R250, R0, R155 ;  /* 0x00000000fa9b5223 */ /* 0x000fe2000001009b */
[----:B------:R-:W-:Y:S01]  /*3c40*/  @P5 SHF.L.U32 R235, R168, 0x10, RZ ;  /* 0x00000010a8eb5819 */ /* 0x000fe200000006ff */
[----:B------:R-:W-:Y:S01]  /*3c50*/  @P5 FMUL.FTZ R232, R50, R233 ;  /* 0x000000e932e85220 */ /* 0x000fe20000410000 */
[----:B------:R-:W-:Y:S01]  /*3c60*/  SEL R178, R231, R178, P1 ;  /* 0x000000b2e7b27207 */ /* 0x000fe20000800000 */
[----:B------:R-:W-:Y:S01]  /*3c70*/  @P5 FFMA.FTZ R149, R190, R185, R149 ;  /* 0x000000b9be955223 */ /* 0x000fe20000010095 */
[----:B------:R-:W-:Y:S01]  /*3c80*/  @P5 PRMT R180, R214, 0x7610, R180 ;  /* 0x00007610d6b45816 */ /* 0x000fe200000000b4 */
[----:B------:R-:W-:Y:S01]  /*3c90*/  @P5 FMUL.FTZ R231, R49, R188 ;  /* 0x000000bc31e75220 */ /* 0x000fe20000410000 */
[----:B------:R-:W-:Y:S01]  /*3ca0*/  @P5 PRMT R0, R169, 0x7632, R0 ;  /* 0x00007632a9005816 */ /* 0x000fe20000000000 */
[----:B------:R-:W-:Y:S01]  /*3cb0*/  @P5 FFMA.FTZ R148, R235, R191, R148 ;  /* 0x000000bfeb945223 */ /* 0x000fe20000010094 */
[----:B------:R-:W-:Y:S01]  /*3cc0*/  @P5 PRMT R185, R170, 0x7632, R185 ;  /* 0x00007632aab95816 */ /* 0x000fe200000000b9 */
[----:B------:R-:W-:Y:S01]  /*3cd0*/  @P5 IMAD.U32 R237, R169, 0x10000, RZ ;  /* 0x00010000a9ed5824 */ /* 0x000fe200078e00ff */
[----:B------:R-:W-:Y:S01]  /*3ce0*/  @P5 F2FP.BF16.F32.PACK_AB R186, RZ, R186 ;  /* 0x000000baffba523e */ /* 0x000fe200000010ff */
[----:B------:R-:W-:Y:S01]  /*3cf0*/  BSSY B0, `(.L_x_5048) ;  /* 0x000001e000007945 */ /* 0x000fe20003800000 */
[----:B------:R-:W-:Y:S01]  /*3d00*/  @!P3 ISETP.NE.U32.AND P2, PT, R223, RZ, PT ;  /* 0x000000ffdf00b20c */ /* 0x000fe20003f45070 */
[----:B------:R-:W-:Y:S01]  /*3d10*/  @P5 IMAD.U32 R185, R185, 0x10000, RZ ;  /* 0x00010000b9b95824 */ /* 0x000fe200078e00ff */
[----:B------:R-:W-:Y:S01]  /*3d20*/  @P5 PRMT R180, R180, 0x5410, R187 ;  /* 0x00005410b4b45816 */ /* 0x000fe200000000bb */
[----:B------:R-:W-:Y:S01]  /*3d30*/  @P5 FFMA.FTZ R150, R237, R211, R150 ;  /* 0x000000d3ed965223 */ /* 0x000fe20000010096 */
[----:B------:R-:W-:Y:S01]  /*3d40*/  @P5 SHF.L.U32 R0, R0, 0x10, RZ ;  /* 0x0000001000005819 */ /* 0x000fe200000006ff */
[----:B------:R-:W-:Y:S01]  /*3d50*/  @P5 FFMA.FTZ R145, R188, R185, R145 ;  /* 0x000000b9bc915223 */ /* 0x000fe20000010091 */
[----:B------:R-:W-:-:S02]  /*3d60*/  @P5 SHF.L.U32 R187, R170, 0x10, RZ ;  /* 0x00000010aabb5819 */ /* 0x000fc400000006ff */
[----:B------:R-:W-:Y:S01]  /*3d70*/  @P5 SHF.L.U32 R191, R171, 0x10, RZ ;  /* 0x00000010abbf5819 */ /* 0x000fe200000006ff */
[----:B------:R-:W-:Y:S01]  /*3d80*/  @P5 FFMA.FTZ R151, R210, R0, R151 ;  /* 0x00000000d2975223 */ /* 0x000fe20000010097 */
[----:B------:R-:W-:Y:S01]  /*3d90*/  @P5 F2FP.BF16.F32.PACK_AB R231, RZ, R231 ;  /* 0x000000e7ffe7523e */ /* 0x000fe200000010ff */
[----:B------:R-:W-:Y:S01]  /*3da0*/  @P5 FFMA.FTZ R144, R187, R189, R144 ;  /* 0x000000bdbb905223 */ /* 0x000fe20000010090 */
[----:B------:R-:W-:Y:S01]  /*3db0*/  @P5 F2FP.BF16.F32.PACK_AB R232, RZ, R232 ;  /* 0x000000e8ffe8523e */ /* 0x000fe200000010ff */
[----:B------:R-:W-:Y:S01]  /*3dc0*/  @P5 FFMA.FTZ R146, R191, R233, R146 ;  /* 0x000000e9bf925223 */ /* 0x000fe20000010092 */
[----:B------:R-:W-:Y:S02]  /*3dd0*/  @P5 PRMT R181, R215, 0x7610, R181 ;  /* 0x00007610d7b55816 */ /* 0x000fe400000000b5 */
[----:B------:R-:W-:Y:S02]  /*3de0*/  @!P3 ISETP.NE.AND.EX P2, PT, R221, RZ, PT, P2 ;  /* 0x000000ffdd00b20c */ /* 0x000fe40003f45320 */
[----:B------:R-:W-:-:S02]  /*3df0*/  @P5 PRMT R182, R186, 0x7610, R182 ;  /* 0x00007610bab65816 */ /* 0x000fc400000000b6 */
[----:B------:R-:W-:Y:S02]  /*3e00*/  @P5 PRMT R181, R181, 0x5410, R184 ;  /* 0x00005410b5b55816 */ /* 0x000fe400000000b8 */
[----:B------:R-:W-:Y:S02]  /*3e10*/  @!P3 FSEL R0, R27, RZ, P2 ;  /* 0x000000ff1b00b208 */ /* 0x000fe40001000000 */
        /* <DEDUP_REMOVED lines=11> */
.L_x_5049:
[----:B------:R-:W-:Y:S05]  /*3ed0*/  BSYNC B0 ;  /* 0x0000000000007941 */ /* 0x000fea0003800000 */
.L_x_5048:
[----:B------:R-:W0:Y:S01]  /*3ee0*/  @P5 LDC R189, c[0x0][0x29c] ;  /* 0x0000a700ffbd5b82 */ /* 0x000e220000000800 */
[----:B------:R-:W-:Y:S02]  /*3ef0*/  SEL R179, R0, R179, P1 ;  /* 0x000000b300b37207 */ /* 0x000fe40000800000 */
[----:B------:R-:W-:-:S05]  /*3f00*/  IADD3 R227, R227, UR14, RZ ;  /* 0x0000000ee3e37c10 */ /* 0x000fca000fffe0ff */
[----:B------:R-:W1:Y:S08]  /*3f10*/  @P0 LDC.64 R186, c[0x0][0x308] ;  /* 0x0000c200ffba0b82 */ /* 0x000e700000000a00 */
[----:B------:R-:W2:Y:S01]  /*3f20*/  @P5 LDC.64 R184, c[0x0][0x2f8] ;  /* 0x0000be00ffb85b82 */ /* 0x000ea20000000a00 */
[----:B0-----:R-:W-:Y:S01]  /*3f30*/  @P5 FMUL.FTZ R188, R0, R189 ;  /* 0x000000bd00bc5220 */ /* 0x001fe20000410000 */
[----:B------:R-:W-:-:S03]  /*3f40*/  @P5 PRMT R0, R171, 0x7632, R0 ;  /* 0x00007632ab005816 */ /* 0x000fc60000000000 */
[----:B------:R-:W-:Y:S02]  /*3f50*/  @P5 FMUL.FTZ R189, R51, R188 ;  /* 0x000000bc33bd5220 */ /* 0x000fe40000410000 */
[----:B------:R-:W-:Y:S02]  /*3f60*/  @P5 IMAD.U32 R0, R0, 0x10000, RZ ;  /* 0x0001000000005824 */ /* 0x000fe400078e00ff */
[----:B-1----:R-:W-:Y:S01]  /*3f70*/  @P0 IMAD.WIDE.U32 R186, R224, 0x20, R186 ;  /* 0x00000020e0ba0825 */ /* 0x002fe200078e00ba */
[----:B------:R-:W-:-:S03]  /*3f80*/  @P5 F2FP.BF16.F32.PACK_AB R189, RZ, R189 ;  /* 0x000000bdffbd523e */ /* 0x000fc600000010ff */
[----:B------:R-:W-:Y:S01]  /*3f90*/  @P5 FFMA.FTZ R147, R188, R0, R147 ;  /* 0x00000000bc935223 */ /* 0x000fe20000010093 */
[----:B------:R-:W-:Y:S01]  /*3fa0*/  @P5 PRMT R183, R183, 0x5410, R189 ;  /* 0x00005410b7b75816 */ /* 0x000fe200000000bd */
[----:B------:R0:W-:Y:S01]  /*3fb0*/  @P0 STG.E.128 desc[UR4][R186.64], R172 ;  /* 0x000000acba000986 */ /* 0x0001e2000c101d04 */
[----:B------:R-:W-:Y:S01]  /*3fc0*/  SEL R189, RZ, 0x1, P4 ;  /* 0x00000001ffbd7807 */ /* 0x000fe20002000000 */
[----:B--2---:R-:W-:Y:S02]  /*3fd0*/  @P5 IMAD.WIDE.U32 R184, R239, 0x10, R184 ;  /* 0x00000010efb85825 */ /* 0x004fe400078e00b8 */
[----:B------:R0:W-:Y:S01]  /*3fe0*/  @P0 STG.E.128 desc[UR4][R186.64+0x10], R176 ;  /* 0x000010b0ba000986 */ /* 0x0001e2000c101d04 */
[----:B------:R-:W-:Y:S02]  /*3ff0*/  ISETP.GE.AND P0, PT, R227, UR15, PT ;  /* 0x0000000fe3007c0c */ /* 0x000fe4000bf06270 */
[----:B------:R-:W-:Y:S01]  /*4000*/  PRMT R0, R189, 0x7610, R0 ;  /* 0x00007610bd007816 */ /* 0x000fe20000000000 */
[----:B------:R0:W-:Y:S10]  /*4010*/  @P5 STG.E.128 desc[UR4][R184.64], R180 ;  /* 0x000000b4b8005986 */ /* 0x0001f4000c101d04 */
[----:B------:R-:W-:Y:S05]  /*4020*/  @!P0 BRA `(.L_x_5050) ;  /* 0xffffffc400a08947 */ /* 0x000fea000383ffff */
.L_x_4997:
        /* <DEDUP_REMOVED lines=31> */
.L_x_5001:
[----:B------:R-:W-:Y:S01]  /*4220*/  HFMA2.MMA R235, -RZ, RZ, 0, 9.5367431640625e-07 ;  /* 0x00000010ffeb7435 */ /* 0x000fe200000001ff */
[----:B------:R-:W-:Y:S01]  /*4230*/  MOV R236, R188 ;  /* 0x000000bc00ec7202 */ /* 0x000fe20000000f00 */
[----:B------:R-:W-:Y:S01]  /*4240*/  IMAD.MOV.U32 R238, RZ, RZ, 0x1f ;  /* 0x0000001fffee7424 */ /* 0x000fe200078e00ff */
[----:B0-----:R-:W-:-:S08]  /*4250*/  MOV R233, 0xffffffff ;  /* 0xffffffff00e97802 */ /* 0x001fd00000000f00 */
[----:B-----5:R-:W-:Y:S05]  /*4260*/  WARPSYNC.COLLECTIVE R233, `(.L_x_5051) ;  /* 0x00000000e9087348 */ /* 0x020fea0003c00000 */
[----:B------:R0:W1:Y:S02]  /*4270*/  SHFL.DOWN P1, R234, R236, R235, R238 ;  /* 0x080000ebecea7389 */ /* 0x00006400000200ee */
[----:B01---5:R-:W-:Y:S01]  /*4280*/  ENDCOLLECTIVE ;  /* 0x000000000000791b */ /* 0x023fe20003800000 */
.L_x_5051:
[----:B------:R-:W-:Y:S01]  /*4290*/  IMAD.MOV.U32 R236, RZ, RZ, R189 ;  /* 0x000000ffffec7224 */ /* 0x000fe200078e00bd */
[----:B------:R-:W-:-:S07]  /*42a0*/  MOV R191, R234 ;  /* 0x000000ea00bf7202 */ /* 0x000fce0000000f00 */
[----:B------:R-:W-:Y:S05]  /*42b0*/  WARPSYNC.COLLECTIVE R233, `(.L_x_5052) ;  /* 0x00000000e9087348 */ /* 0x000fea0003c00000 */
[----:B------:R0:W1:Y:S02]  /*42c0*/  SHFL.DOWN P1, R234, R236, R235, R238 ;  /* 0x080000ebecea7389 */ /* 0x00006400000200ee */
[----:B01----:R-:W-:Y:S01]  /*42d0*/  ENDCOLLECTIVE ;  /* 0x000000000000791b */ /* 0x003fe20003800000 */
.L_x_5052:
[----:B------:R-:W-:-:S05]  /*42e0*/  FADD.FTZ R191, R191, R188 ;  /* 0x000000bcbfbf7221 */ /* 0x000fca0000010000 */
[----:B------:R-:W-:Y:S01]  /*42f0*/  MOV R236, R191 ;  /* 0x000000bf00ec7202 */ /* 0x000fe20000000f00 */
[----:B------:R-:W-:Y:S01]  /*4300*/  IMAD.MOV.U32 R235, RZ, RZ, 0x8 ;  /* 0x00000008ffeb7424 */ /* 0x000fe200078e00ff */
[----:B------:R-:W-:-:S07]  /*4310*/  MOV R0, R234 ;  /* 0x000000ea00007202 */ /* 0x000fce0000000f00 */
[----:B------:R-:W-:Y:S05]  /*4320*/  WARPSYNC.COLLECTIVE R233, `(.L_x_5053) ;  /* 0x00000000e9087348 */ /* 0x000fea0003c00000 */
[----:B------:R0:W1:Y:S02]  /*4330*/  SHFL.DOWN P1, R234, R236, R235, R238 ;  /* 0x080000ebecea7389 */ /* 0x00006400000200ee */
[----:B01----:R-:W-:Y:S01]  /*4340*/  ENDCOLLECTIVE ;  /* 0x000000000000791b */ /* 0x003fe20003800000 */
.L_x_5053:
[----:B------:R-:W-:-:S05]  /*4350*/  FADD.FTZ R0, R0, R189 ;  /* 0x000000bd00007221 */ /* 0x000fca0000010000 */
[----:B------:R-:W-:Y:S02]  /*4360*/  MOV R236, R0 ;  /* 0x0000000000ec7202 */ /* 0x000fe40000000f00 */
[----:B------:R-:W-:-:S07]  /*4370*/  MOV R210, R234 ;  /* 0x000000ea00d27202 */ /* 0x000fce0000000f00 */
[----:B------:R-:W-:Y:S05]  /*4380*/  WARPSYNC.COLLECTIVE R233, `(.L_x_5054) ;  /* 0x00000000e9087348 */ /* 0x000fea0003c00000 */
[----:B------:R0:W1:Y:S02]  /*4390*/  SHFL.DOWN P1, R234, R236, R235, R238 ;  /* 0x080000ebecea7389 */ /* 0x00006400000200ee */
[----:B01----:R-:W-:Y:S01]  /*43a0*/  ENDCOLLECTIVE ;  /* 0x000000000000791b */ /* 0x003fe20003800000 */
.L_x_5054:
[----:B------:R-:W-:Y:S01]  /*43b0*/  FADD.FTZ R210, R191, R210 ;  /* 0x000000d2bfd27221 */ /* 0x000fe20000010000 */
[----:B------:R-:W-:-:S04]  /*43c0*/  HFMA2.MMA R235, -RZ, RZ, 0, 2.384185791015625e-07 ;  /* 0x00000004ffeb7435 */ /* 0x000fc800000001ff */
[----:B------:R-:W-:Y:S01]  /*43d0*/  MOV R236, R210 ;  /* 0x000000d200ec7202 */ /* 0x000fe20000000f00 */
[----:B------:R-:W-:-:S07]  /*43e0*/  IMAD.MOV.U32 R211, RZ, RZ, R234 ;  /* 0x000000ffffd37224 */ /* 0x000fce00078e00ea */
[----:B------:R-:W-:Y:S05]  /*43f0*/  WARPSYNC.COLLECTIVE R233, `(.L_x_5055) ;  /* 0x00000000e9087348 */ /* 0x000fea0003c00000 */
[----:B------:R0:W1:Y:S02]  /*4400*/  SHFL.DOWN P1, R234, R236, R235, R238 ;  /* 0x080000ebecea7389 */ /* 0x00006400000200ee */
[----:B01----:R-:W-:Y:S01]  /*4410*/  ENDCOLLECTIVE ;  /* 0x000000000000791b */ /* 0x003fe20003800000 */
.L_x_5055:
[----:B------:R-:W-:-:S05]  /*4420*/  FADD.FTZ R211, R0, R211 ;  /* 0x000000d300d37221 */ /* 0x000fca0000010000 */
[----:B------:R-:W-:Y:S01]  /*4430*/  MOV R236, R211 ;  /* 0x000000d300ec7202 */ /* 0x000fe20000000f00 */
[----:B------:R-:W-:-:S07]  /*4440*/  IMAD.MOV.U32 R229, RZ, RZ, R234 ;  /* 0x000000ffffe57224 */ /* 0x000fce00078e00ea */
[----:B------:R-:W-:Y:S05]  /*4450*/  WARPSYNC.COLLECTIVE R233, `(.L_x_5056) ;  /* 0x00000000e9087348 */ /* 0x000fea0003c00000 */
[----:B------:R0:W1:Y:S02]  /*4460*/  SHFL.DOWN P1, R234, R236, R235, R238 ;  /* 0x080000ebecea7389 */ /* 0x00006400000200ee */
[----:B01----:R-:W-:Y:S01]  /*4470*/  ENDCOLLECTIVE ;  /* 0x000000000000791b */ /* 0x003fe20003800000 */
.L_x_5056:
[----:B------:R-:W-:Y:S01]  /*4480*/  FADD.FTZ R229, R210, R229 ;  /* 0x000000e5d2e57221 */ /* 0x000fe20000010000 */
[----:B------:R-:W-:-:S03]  /*4490*/  HFMA2.MMA R235, -RZ, RZ, 0, 1.1920928955078125e-07 ;  /* 0x00000002ffeb7435 */ /* 0x000fc600000001ff */
[----:B------:R-:W-:Y:S01]  /*44a0*/  IMAD.MOV.U32 R236, RZ, RZ, R229 ;  /* 0x000000ffffec7224 */ /* 0x000fe200078e00e5 */
[----:B------:R-:W-:-:S07]  /*44b0*/  MOV R230, R234 ;  /* 0x000000ea00e67202 */ /* 0x000fce0000000f00 */
[----:B------:R-:W-:Y:S05]  /*44c0*/  WARPSYNC.COLLECTIVE R233, `(.L_x_5057) ;  /* 0x00000000e9087348 */ /* 0x000fea0003c00000 */
[----:B------:R0:W1:Y:S02]  /*44d0*/  SHFL.DOWN P1, R234, R236, R235, R238 ;  /* 0x080000ebecea7389 */ /* 0x00006400000200ee */
[----:B01----:R-:W-:Y:S01]  /*44e0*/  ENDCOLLECTIVE ;  /* 0x000000000000791b */ /* 0x003fe20003800000 */
.L_x_5057:
[----:B------:R-:W-:-:S04]  /*44f0*/  FADD.FTZ R230, R211, R230 ;  /* 0x000000e6d3e67221 */ /* 0x000fc80000010000 */
[----:B------:R-:W-:Y:S01]  /*4500*/  IMAD.MOV.U32 R236, RZ, RZ, R230 ;  /* 0x000000ffffec7224 */ /* 0x000fe200078e00e6 */
[----:B------:R-:W-:-:S07]  /*4510*/  MOV R188, R234 ;  /* 0x000000ea00bc7202 */ /* 0x000fce0000000f00 */
[----:B------:R-:W-:Y:S05]  /*4520*/  WARPSYNC.COLLECTIVE R233, `(.L_x_5058) ;  /* 0x00000000e9087348 */ /* 0x000fea0003c00000 */
[----:B------:R0:W1:Y:S02]  /*4530*/  SHFL.DOWN P1, R234, R236, R235, R238 ;  /* 0x080000ebecea7389 */ /* 0x00006400000200ee */
[----:B01----:R-:W-:Y:S01]  /*4540*/  ENDCOLLECTIVE ;  /* 0x000000000000791b */ /* 0x003fe20003800000 */
.L_x_5058:
[----:B------:R-:W-:-:S05]  /*4550*/  FADD.FTZ R231, R229, R188 ;  /* 0x000000bce5e77221 */ /* 0x000fca0000010000 */
[----:B------:R-:W-:Y:S01]  /*4560*/  MOV R236, R231 ;  /* 0x000000e700ec7202 */ /* 0x000fe20000000f00 */
[----:B------:R-:W-:Y:S01]  /*4570*/  IMAD.MOV.U32 R235, RZ, RZ, 0x1 ;  /* 0x00000001ffeb7424 */ /* 0x000fe200078e00ff */
[----:B------:R-:W-:-:S07]  /*4580*/  MOV R189, R234 ;  /* 0x000000ea00bd7202 */ /* 0x000fce0000000f00 */
[----:B------:R-:W-:Y:S05]  /*4590*/  WARPSYNC.COLLECTIVE R233, `(.L_x_5059) ;  /* 0x00000000e9087348 */ /* 0x000fea0003c00000 */
[----:B------:R0:W1:Y:S02]  /*45a0*/  SHFL.DOWN P1, R234, R236, R235, R238 ;  /* 0x080000ebecea7389 */ /* 0x00006400000200ee */
[----:B01----:R-:W-:Y:S01]  /*45b0*/  ENDCOLLECTIVE ;  /* 0x000000000000791b */ /* 0x003fe20003800000 */
.L_x_5059:
[----:B------:R-:W-:-:S05]  /*45c0*/  FADD.FTZ R191, R230, R189 ;  /* 0x000000bde6bf7221 */ /* 0x000fca0000010000 */
[----:B------:R-:W-:Y:S02]  /*45d0*/  MOV R236, R191 ;  /* 0x000000bf00ec7202 */ /* 0x000fe40000000f00 */
[----:B------:R-:W-:-:S07]  /*45e0*/  MOV R232, R234 ;  /* 0x000000ea00e87202 */ /* 0x000fce0000000f00 */
[----:B------:R-:W-:Y:S05]  /*45f0*/  WARPSYNC.COLLECTIVE R233, `(.L_x_5060) ;  /* 0x00000000e9087348 */ /* 0x000fea0003c00000 */
[----:B------:R0:W1:Y:S02]  /*4600*/  SHFL.DOWN P1, R234, R236, R235, R238 ;  /* 0x080000ebecea7389 */ /* 0x00006400000200ee */
[----:B01----:R-:W-:Y:S01]  /*4610*/  ENDCOLLECTIVE ;  /* 0x000000000000791b */ /* 0x003fe20003800000 */
.L_x_5060:
[----:B------:R-:W-:Y:S05]  /*4620*/  BRA `(.L_x_5061) ;  /* 0xffffffd000ec7947 */ /* 0x000fea000383ffff */
.L_x_5062:
        /* <DEDUP_REMOVED lines=13> */
.L_x_11346:


//--------------------- .text._ZN10layer_norm13ln_bwd_kernelINS_13Kernel_traitsIf13__nv_bfloat16fS2_fjLj3072ELj1ELj1ELj4ELj16ENS_18Kernel_traits_baseILj3072EfS2_fS2_fjLj128EEEEELb1ELb0ELb0ELb0EEEvNS_9BwdParamsE --------------------------
	.section	.text._ZN10layer_norm13ln_bwd_kernelINS_13Kernel_traitsIf13__nv_bfloat16fS2_fjLj3072ELj1ELj1ELj4ELj16ENS_18Kernel_traits_baseILj3072EfS2_fS2_fjLj128EEEEELb1ELb0ELb0ELb0EEEvNS_9BwdParamsE,"ax",@progbits
	.align	128
        .global         _ZN10layer_norm13ln_bwd_kernelINS_13Kernel_traitsIf13__nv_bfloat16fS2_fjLj3072ELj1ELj1ELj4ELj16ENS_18Kernel_traits_baseILj3072EfS2_fS2_fjLj128EEEEELb1ELb0ELb0ELb0EEEvNS_9BwdParamsE
        .type           _ZN10layer_norm13ln_bwd_kernelINS_13Kernel_traitsIf13__nv_bfloat16fS2_fjLj3072ELj1ELj1ELj4ELj16ENS_18Kernel_traits_baseILj3072EfS2_fS2_fjLj128EEEEELb1ELb0ELb0ELb0EEEvNS_9BwdParamsE,@function
        .size           _ZN10layer_norm13ln_bwd_kernelINS_13Kernel_traitsIf13__nv_bfloat16fS2_fjLj3072ELj1ELj1ELj4ELj16ENS_18Kernel_traits_baseILj3072EfS2_fS2_fjLj128EEEEELb1ELb0ELb0ELb0EEEvNS_9BwdParamsE,(.L_x_11347 - _ZN10layer_norm13ln_bwd_kernelINS_13Kernel_traitsIf13__nv_bfloat16fS2_fjLj3072ELj1ELj1ELj4ELj16ENS_18Kernel_traits_baseILj3072EfS2_fS2_fjLj128EEEEELb1ELb0ELb0ELb0EEEvNS_9BwdParamsE)
        .other          _ZN10layer_norm13ln_bwd_kernelINS_13Kernel_traitsIf13__nv_bfloat16fS2_fjLj3072ELj1ELj1ELj4ELj16ENS_18Kernel_traits_baseILj3072EfS2_fS2_fjLj128EEEEELb1ELb0ELb0ELb0EEEvNS_9BwdParamsE,@"STO_CUDA_ENTRY STV_DEFAULT"
_ZN10layer_norm13ln_bwd_kernelINS_13Kernel_traitsIf13__nv_bfloat16fS2_fjLj3072ELj1ELj1ELj4ELj16ENS_18Kernel_traits_baseILj3072EfS2_fS2_fjLj128EEEEELb1ELb0ELb0ELb0EEEvNS_9BwdParamsE:
.text._ZN10layer_norm13ln_bwd_kernelINS_13Kernel_traitsIf13__nv_bfloat16fS2_fjLj3072ELj1ELj1ELj4ELj16ENS_18Kernel_traits_baseILj3072EfS2_fS2_fjLj128EEEEELb1ELb0ELb0ELb0EEEvNS_9BwdParamsE:
        /* <DEDUP_REMOVED lines=71> */
.L_x_5077:
        /* <DEDUP_REMOVED lines=28> */
[----:B------:R-:W2:Y:S01]  /*0630*/  LDG.E.128 R112, desc[UR4][R132.64] ;  /* 0x0000000484707981 */ /* 0x000ea2000c1e1d00 */
[----:B0-----:R-:W-:-:S03]  /*0640*/  IMAD.WIDE.U32 R116, R126, 0x10, R116 ;  /* 0x000000107e747825 */ /* 0x001fc600078e0074 */
[----:B------:R0:W3:Y:S04]  /*0650*/  LDG.E.128 R108, desc[UR4][R132.64+0x10] ;  /* 0x00001004846c7981 */ /* 0x0000e8000c1e1d00 */
        /* <DEDUP_REMOVED lines=12> */
[C---:B0-----:R-:W-:Y:S01]  /*0720*/  FADD.FTZ R133, -R178.reuse, R113 ;  /* 0x00000071b2857221 */ /* 0x041fe20000010100 */
[----:B------:R-:W-:Y:S02]  /*0730*/  FADD.FTZ R129, -R178, R114 ;  /* 0x00000072b2817221 */ /* 0x000fe40000010100 */
[C---:B-----5:R-:W-:Y:S01]  /*0740*/  FMUL.FTZ R3, R128.reuse, R3 ;  /* 0x0000000380037220 */ /* 0x060fe20000410000 */
[----:B------:R-:W-:Y:S01]  /*0750*/  FMUL.FTZ R136, R128, R133 ;  /* 0x0000008580887220 */ /* 0x000fe20000410000 */
[----:B------:R-:W-:Y:S01]  /*0760*/  FADD.FTZ R115, -R178, R115 ;  /* 0x00000073b2737221 */ /* 0x000fe20000010100 */
[----:B----4-:R-:W-:-:S02]  /*0770*/  PRMT R112, R116, 0x7632, R112 ;  /* 0x0000763274707816 */ /* 0x010fc40000000070 */
[----:B------:R-:W-:Y:S02]  /*0780*/  SHF.L.U32 R113, R116, 0x10, RZ ;  /* 0x0000001074717819 */ /* 0x000fe400000006ff */
[----:B------:R-:W-:-:S03]  /*0790*/  SHF.L.U32 R112, R112, 0x10, RZ ;  /* 0x0000001070707819 */ /* 0x000fc600000006ff */
[----:B-1----:R-:W-:Y:S01]  /*07a0*/  FMUL.FTZ R130, R80, R113 ;  /* 0x0000007150827220 */ /* 0x002fe20000410000 */
[----:B------:R-:W-:Y:S01]  /*07b0*/  PRMT R116, R118, 0x7632, R116 ;  /* 0x0000763276747816 */ /* 0x000fe20000000074 */
[----:B---3--:R-:W-:Y:S01]  /*07c0*/  FADD.FTZ R131, -R178, R108 ;  /* 0x0000006cb2837221 */ /* 0x008fe20000010100 */
[----:B------:R-:W-:Y:S01]  /*07d0*/  SHF.L.U32 R135, R118, 0x10, RZ ;  /* 0x0000001076877819 */ /* 0x000fe200000006ff */
[----:B------:R-:W-:Y:S01]  /*07e0*/  FMUL.FTZ R133, R81, R112 ;  /* 0x0000007051857220 */ /* 0x000fe20000410000 */
[----:B------:R-:W-:Y:S01]  /*07f0*/  PRMT R114, R117, 0x7632, R114 ;  /* 0x0000763275727816 */ /* 0x000fe20000000072 */
[----:B------:R-:W-:Y:S01]  /*0800*/  FADD.FTZ R108, RZ, R130 ;  /* 0x00000082ff6c7221 */ /* 0x000fe20000010000 */
[C---:B------:R-:W-:Y:S02]  /*0810*/  PRMT R118, R119.reuse, 0x7632, R118 ;  /* 0x0000763277767816 */ /* 0x040fe40000000076 */
[----:B------:R-:W-:Y:S01]  /*0820*/  SHF.L.U32 R141, R119, 0x10, RZ ;  /* 0x00000010778d7819 */ /* 0x000fe200000006ff */
[C---:B------:R-:W-:Y:S01]  /*0830*/  FADD.FTZ R119, -R178.reuse, R109 ;  /* 0x0000006db2777221 */ /* 0x040fe20000010100 */
[----:B------:R-:W-:Y:S01]  /*0840*/  SHF.L.U32 R117, R117, 0x10, RZ ;  /* 0x0000001075757819 */ /* 0x000fe200000006ff */
[----:B------:R-:W-:Y:S01]  /*0850*/  FFMA.FTZ R109, R3, R130, RZ ;  /* 0x00000082036d7223 */ /* 0x000fe200000100ff */
[----:B------:R-:W-:Y:S01]  /*0860*/  FADD.FTZ R179, -R178, R111 ;  /* 0x0000006fb2b37221 */ /* 0x000fe20000010100 */
[----:B------:R-:W-:Y:S01]  /*0870*/  SHF.L.U32 R114, R114, 0x10, RZ ;  /* 0x0000001072727819 */ /* 0x000fe200000006ff */
[----:B------:R-:W-:Y:S01]  /*0880*/  FMUL.FTZ R131, R128, R131 ;  /* 0x0000008380837220 */ /* 0x000fe20000410000 */
[----:B------:R-:W-:Y:S01]  /*0890*/  FADD.FTZ R111, R108, R133 ;  /* 0x000000856c6f7221 */ /* 0x000fe20000010000 */
[----:B------:R-:W-:Y:S01]  /*08a0*/  FMUL.FTZ R129, R128, R129 ;  /* 0x0000008180817220 */ /* 0x000fe20000410000 */
[----:B------:R-:W-:Y:S01]  /*08b0*/  FMUL.FTZ R132, R82, R117 ;  /* 0x0000007552847220 */ /* 0x000fe20000410000 */
[----:B------:R-:W-:Y:S01]  /*08c0*/  FFMA.FTZ R108, R136, R133, R109 ;  /* 0x00000085886c7223 */ /* 0x000fe2000001006d */
        /* <DEDUP_REMOVED lines=40> */
.L_x_5065:
[----:B------:R-:W-:Y:S05]  /*0b50*/  BSYNC B0 ;  /* 0x0000000000007941 */ /* 0x000fea0003800000 */
.L_x_5064:
[----:B------:R-:W-:Y:S04]  /*0b60*/  BSSY B0, `(.L_x_5066) ;  /* 0x0000057000007945 */ /* 0x000fe80003800000 */
[----:B------:R-:W-:Y:S05]  /*0b70*/  @!P2 BRA `(.L_x_5067) ;  /* 0x000000040054a947 */ /* 0x000fea0003800000 */
        /* <DEDUP_REMOVED lines=30> */
[----:B------:R-:W-:Y:S01]  /*0d60*/  FADD.FTZ R108, R179, R146 ;  /* 0x00000092b36c7221 */ /* 0x000fe20000010000 */
[----:B------:R-:W-:Y:S01]  /*0d70*/  PRMT R114, R117, 0x7632, R114 ;  /* 0x0000763275727816 */ /* 0x000fe20000000072 */
[----:B------:R-:W-:Y:S01]  /*0d80*/  FMUL.FTZ R149, R73, R112 ;  /* 0x0000007049957220 */ /* 0x000fe20000410000 */
[C---:B------:R-:W-:Y:S02]  /*0d90*/  PRMT R118, R119.reuse, 0x7632, R118 ;  /* 0x0000763277767816 */ /* 0x040fe40000000076 */
[----:B------:R-:W-:Y:S01]  /*0da0*/  SHF.L.U32 R157, R119, 0x10, RZ ;  /* 0x00000010779d7819 */ /* 0x000fe200000006ff */
[C---:B------:R-:W-:Y:S01]  /*0db0*/  FADD.FTZ R119, -R178.reuse, R109 ;  /* 0x0000006db2777221 */ /* 0x040fe20000010100 */
[----:B------:R-:W-:Y:S01]  /*0dc0*/  SHF.L.U32 R117, R117, 0x10, RZ ;  /* 0x0000001075757819 */ /* 0x000fe200000006ff */
[----:B------:R-:W-:Y:S01]  /*0dd0*/  FFMA.FTZ R109, R143, R146, R180 ;  /* 0x000000928f6d7223 */ /* 0x000fe200000100b4 */
        /* <DEDUP_REMOVED lines=47> */
.L_x_5067:
[----:B------:R-:W-:Y:S05]  /*10d0*/  BSYNC B0 ;  /* 0x0000000000007941 */ /* 0x000fea0003800000 */
.L_x_5066:
        /* <DEDUP_REMOVED lines=19> */
[C---:B-1----:R-:W-:Y:S01]  /*1210*/  FADD.FTZ R165, -R178.reuse, R109 ;  /* 0x0000006db2a57221 */ /* 0x042fe20000010100 */
[----:B------:R-:W-:Y:S02]  /*1220*/  FADD.FTZ R161, -R178, R110 ;  /* 0x0000006eb2a17221 */ /* 0x000fe40000010100 */
[----:B-----5:R-:W-:Y:S01]  /*1230*/  FMUL.FTZ R159, R128, R159 ;  /* 0x0000009f809f7220 */ /* 0x020fe20000410000 */
[C---:B---3--:R-:W-:Y:S01]  /*1240*/  FADD.FTZ R163, -R178.reuse, R116 ;  /* 0x00000074b2a37221 */ /* 0x048fe20000010100 */
[----:B------:R-:W-:Y:S01]  /*1250*/  FADD.FTZ R167, -R178, R111 ;  /* 0x0000006fb2a77221 */ /* 0x000fe20000010100 */
[----:B----4-:R-:W-:-:S02]  /*1260*/  PRMT R108, R112, 0x7632, R108 ;  /* 0x00007632706c7816 */ /* 0x010fc4000000006c */
[----:B------:R-:W-:Y:S02]  /*1270*/  SHF.L.U32 R109, R112, 0x10, RZ ;  /* 0x00000010706d7819 */ /* 0x000fe400000006ff */
[----:B------:R-:W-:Y:S02]  /*1280*/  PRMT R168, R115, 0x7632, R168 ;  /* 0x0000763273a87816 */ /* 0x000fe400000000a8 */
[----:B------:R-:W-:Y:S01]  /*1290*/  SHF.L.U32 R110, R108, 0x10, RZ ;  /* 0x000000106c6e7819 */ /* 0x000fe200000006ff */
[----:B------:R-:W-:Y:S01]  /*12a0*/  FMUL.FTZ R162, R64, R109 ;  /* 0x0000006d40a27220 */ /* 0x000fe20000410000 */
[----:B------:R-:W-:Y:S01]  /*12b0*/  SHF.L.U32 R116, R168, 0x10, RZ ;  /* 0x00000010a8747819 */ /* 0x000fe200000006ff */
[----:B------:R-:W-:Y:S01]  /*12c0*/  FMUL.FTZ R168, R128, R165 ;  /* 0x000000a580a87220 */ /* 0x000fe20000410000 */
[C---:B------:R-:W-:Y:S01]  /*12d0*/  PRMT R111, R113.reuse, 0x7632, R111 ;  /* 0x00007632716f7816 */ /* 0x040fe2000000006f */
[----:B------:R-:W-:Y:S01]  /*12e0*/  FADD.FTZ R16, R16, R109 ;  /* 0x0000006d10107221 */ /* 0x000fe20000010000 */
[----:B------:R-:W-:Y:S01]  /*12f0*/  SHF.L.U32 R113, R113, 0x10, RZ ;  /* 0x0000001071717819 */ /* 0x000fe200000006ff */
[----:B------:R-:W-:Y:S01]  /*1300*/  FFMA.FTZ R40, R159, R109, R40 ;  /* 0x0000006d9f287223 */ /* 0x000fe20000010028 */
        /* <DEDUP_REMOVED lines=51> */
.L_x_5069:
[----:B------:R-:W-:Y:S05]  /*1640*/  BSYNC B0 ;  /* 0x0000000000007941 */ /* 0x000fea0003800000 */
.L_x_5068:
        /* <DEDUP_REMOVED lines=27> */
.L_x_5092:
        /* <DEDUP_REMOVED lines=30> */
[----:B------:R-:W-:Y:S01]  /*19e0*/  MOV R108, R124 ;  /* 0x0000007c006c7202 */ /* 0x000fe20000000f00 */
[-CC-:B------:R-:W-:Y:S01]  /*19f0*/  FFMA.FTZ R110, R138, R117.reuse, R118.reuse ;  /* 0x000000758a6e7223 */ /* 0x180fe20000010076 */
[----:B------:R-:W-:Y:S01]  /*1a00*/  ISETP.NE.AND.EX P5, PT, RZ, UR9, PT, P5 ;  /* 0x00000009ff007c0c */ /* 0x000fe2000bfa5350 */
[----:B------:R-:W-:Y:S01]  /*1a10*/  FADD.FTZ R109, R130, -R109 ;  /* 0x8000006d826d7221 */ /* 0x000fe20000010000 */
[----:B------:R-:W-:Y:S01]  /*1a20*/  LOP3.LUT P6, RZ, R108, 0xff, RZ, 0xc0, !PT ;  /* 0x000000ff6cff7812 */ /* 0x000fe200078cc0ff */
[-CC-:B------:R-:W-:Y:S01]  /*1a30*/  FFMA.FTZ R108, R136, R117.reuse, R118.reuse ;  /* 0x00000075886c7223 */ /* 0x180fe20000010076 */
[----:B------:R-:W-:Y:S01]  /*1a40*/  FFMA.FTZ R113, R129, R117, R118 ;  /* 0x0000007581717223 */ /* 0x000fe20000010076 */
[----:B------:R-:W-:Y:S01]  /*1a50*/  FMUL.FTZ R109, R128, R109 ;  /* 0x0000006d806d7220 */ /* 0x000fe20000410000 */
[----:B------:R-:W-:Y:S01]  /*1a60*/  FADD.FTZ R115, R135, -R110 ;  /* 0x8000006e87737221 */ /* 0x000fe20000010000 */
[----:B------:R-:W-:Y:S01]  /*1a70*/  FADD.FTZ R111, R133, -R108 ;  /* 0x8000006c856f7221 */ /* 0x000fe20000010000 */
[----:B------:R-:W-:Y:S01]  /*1a80*/  FFMA.FTZ R119, R131, R117, R118 ;  /* 0x0000007583777223 */ /* 0x000fe20000010076 */
[----:B------:R-:W-:Y:S01]  /*1a90*/  FADD.FTZ R113, R132, -R113 ;  /* 0x8000007184717221 */ /* 0x000fe20000010000 */
[C---:B------:R-:W-:Y:S01]  /*1aa0*/  FMUL.FTZ R178, R128.reuse, R115 ;  /* 0x0000007380b27220 */ /* 0x040fe20000410000 */
[----:B------:R-:W-:Y:S01]  /*1ab0*/  FMUL.FTZ R110, R128, R111 ;  /* 0x0000006f806e7220 */ /* 0x000fe20000410000 */
[----:B------:R-:W-:Y:S01]  /*1ac0*/  FADD.FTZ R175, R134, -R119 ;  /* 0x8000007786af7221 */ /* 0x000fe20000010000 */
[----:B------:R-:W-:Y:S01]  /*1ad0*/  @P5 FADD.FTZ R109, R8, R109 ;  /* 0x0000006d086d5221 */ /* 0x000fe20000010000 */
[----:B------:R-:W-:Y:S01]  /*1ae0*/  FMUL.FTZ R119, R128, R113 ;  /* 0x0000007180777220 */ /* 0x000fe20000410000 */
[----:B------:R-:W-:Y:S01]  /*1af0*/  @P5 FADD.FTZ R110, R9, R110 ;  /* 0x0000006e096e5221 */ /* 0x000fe20000010000 */
[----:B------:R-:W-:Y:S01]  /*1b00*/  @P5 FADD.FTZ R178, R11, R178 ;  /* 0x000000b20bb25221 */ /* 0x000fe20000010000 */
[-C--:B------:R-:W-:Y:S01]  /*1b10*/  FMUL.FTZ R108, R109, R116.reuse ;  /* 0x000000746d6c7220 */ /* 0x080fe20000410000 */
[----:B------:R-:W-:Y:S01]  /*1b20*/  @P5 FADD.FTZ R119, R10, R119 ;  /* 0x000000770a775221 */ /* 0x000fe20000010000 */
[-C--:B------:R-:W-:Y:S01]  /*1b30*/  FMUL.FTZ R111, R110, R116.reuse ;  /* 0x000000746e6f7220 */ /* 0x080fe20000410000 */
[----:B------:R-:W-:Y:S01]  /*1b40*/  FMUL.FTZ R177, R128, R175 ;  /* 0x000000af80b17220 */ /* 0x000fe20000410000 */
[----:B------:R-:W-:Y:S01]  /*1b50*/  FMUL.FTZ R108, R108, UR15 ;  /* 0x0000000f6c6c7c20 */ /* 0x000fe20008410000 */
[-C--:B------:R-:W-:Y:S01]  /*1b60*/  FMUL.FTZ R112, R119, R116.reuse ;  /* 0x0000007477707220 */ /* 0x080fe20000410000 */
[----:B------:R-:W-:Y:S01]  /*1b70*/  FMUL.FTZ R111, R111, UR15 ;  /* 0x0000000f6f6f7c20 */ /* 0x000fe20008410000 */
[-C--:B------:R-:W-:Y:S01]  /*1b80*/  FMUL.FTZ R113, R178, R116.reuse ;  /* 0x00000074b2717220 */ /* 0x080fe20000410000 */
[----:B------:R-:W-:Y:S01]  /*1b90*/  @P5 FADD.FTZ R177, R4, R177 ;  /* 0x000000b104b15221 */ /* 0x000fe20000010000 */
[----:B------:R-:W-:Y:S01]  /*1ba0*/  FSEL R108, R108, RZ, P6 ;  /* 0x000000ff6c6c7208 */ /* 0x000fe20003000000 */
[----:B------:R-:W-:Y:S01]  /*1bb0*/  FMUL.FTZ R112, R112, UR15 ;  /* 0x0000000f70707c20 */ /* 0x000fe20008410000 */
[----:B------:R-:W-:Y:S01]  /*1bc0*/  LOP3.LUT P6, RZ, R124, 0xff00, RZ, 0xc0, !PT ;  /* 0x0000ff007cff7812 */ /* 0x000fe200078cc0ff */
[----:B------:R-:W-:Y:S01]  /*1bd0*/  FMUL.FTZ R113, R113, UR15 ;  /* 0x0000000f71717c20 */ /* 0x000fe20008410000 */
[----:B------:R-:W-:-:S02]  /*1be0*/  FMUL.FTZ R114, R177, R116 ;  /* 0x00000074b1727220 */ /* 0x000fc40000410000 */
[----:B------:R-:W-:Y:S02]  /*1bf0*/  FSEL R111, R111, RZ, P6 ;  /* 0x000000ff6f6f7208 */ /* 0x000fe40003000000 */
[----:B------:R-:W-:Y:S01]  /*1c00*/  LOP3.LUT P6, RZ, R124, 0xff0000, RZ, 0xc0, !PT ;  /* 0x00ff00007cff7812 */ /* 0x000fe200078cc0ff */
[----:B------:R-:W-:Y:S01]  /*1c10*/  FMUL.FTZ R114, R114, UR15 ;  /* 0x0000000f72727c20 */ /* 0x000fe20008410000 */
[----:B------:R-:W-:Y:S02]  /*1c20*/  F2FP.BF16.F32.PACK_AB R108, R111, R108 ;  /* 0x0000006c6f6c723e */ /* 0x000fe400000010ff */
[----:B------:R-:W-:Y:S01]  /*1c30*/  FSEL R175, R112, RZ, P6 ;  /* 0x000000ff70af7208 */ /* 0x000fe20003000000 */
[----:B------:R-:W-:Y:S01]  /*1c40*/  FFMA.FTZ R112, R140, R117, R118 ;  /* 0x000000758c707223 */ /* 0x000fe20000010076 */
[----:B------:R-:W-:-:S04]  /*1c50*/  LOP3.LUT P6, RZ, R124, 0xff000000, RZ, 0xc0, !PT ;  /* 0xff0000007cff7812 */ /* 0x000fc800078cc0ff */
        /* <DEDUP_REMOVED lines=10> */
[----:B------:R-:W-:Y:S01]  /*1d00*/  FADD.FTZ R109, R139, -R112 ;  /* 0x800000708b6d7221 */ /* 0x000fe20000010000 */
[----:B------:R-:W-:Y:S01]  /*1d10*/  FFMA.FTZ R112, R144, R117, R118 ;  /* 0x0000007590707223 */ /* 0x000fe20000010076 */
[----:B------:R-:W-:Y:S02]  /*1d20*/  SEL R101, R110, R101, P6 ;  /* 0x000000656e657207 */ /* 0x000fe40003000000 */
[C---:B------:R-:W-:Y:S01]  /*1d30*/  FMUL.FTZ R110, R128.reuse, R109 ;  /* 0x0000006d806e7220 */ /* 0x040fe20000410000 */
[----:B------:R-:W-:Y:S01]  /*1d40*/  FADD.FTZ R109, R141, -R112 ;  /* 0x800000708d6d7221 */ /* 0x000fe20000010000 */
[----:B------:R-:W-:Y:S01]  /*1d50*/  SEL R102, R119, R102, P6 ;  /* 0x0000006677667207 */ /* 0x000fe20003000000 */
[----:B------:R-:W0:Y:S01]  /*1d60*/  LDC.64 R112, c[0x0][0x2f8] ;  /* 0x0000be00ff707b82 */ /* 0x000e220000000a00 */
[----:B------:R-:W-:Y:S01]  /*1d70*/  @P5 FADD.FTZ R110, R5, R110 ;  /* 0x0000006e056e5221 */ /* 0x000fe20000010000 */
[----:B------:R-:W-:Y:S01]  /*1d80*/  FMUL.FTZ R184, R128, R109 ;  /* 0x0000006d80b87220 */ /* 0x000fe20000410000 */
[-C--:B------:R-:W-:Y:S01]  /*1d90*/  FMUL.FTZ R119, R183, R116.reuse ;  /* 0x00000074b7777220 */ /* 0x080fe20000410000 */
[----:B------:R-:W-:Y:S01]  /*1da0*/  SEL R103, R178, R103, P6 ;  /* 0x00000067b2677207 */ /* 0x000fe20003000000 */
[-C--:B------:R-:W-:Y:S01]  /*1db0*/  FMUL.FTZ R109, R110, R116.reuse ;  /* 0x000000746e6d7220 */ /* 0x080fe20000410000 */
[----:B------:R-:W-:Y:S01]  /*1dc0*/  @P5 FADD.FTZ R184, R7, R184 ;  /* 0x000000b807b85221 */ /* 0x000fe20000010000 */
[----:B------:R-:W-:Y:S01]  /*1dd0*/  LOP3.LUT P5, RZ, R125, 0xff00, RZ, 0xc0, !PT ;  /* 0x0000ff007dff7812 */ /* 0x000fe200078ac0ff */
[----:B------:R-:W1:Y:S01]  /*1de0*/  @P6 LDC.64 R114, c[0x0][0x308] ;  /* 0x0000c200ff726b82 */ /* 0x000e620000000a00 */
[----:B------:R-:W-:Y:S01]  /*1df0*/  FMUL.FTZ R109, R109, UR15 ;  /* 0x0000000f6d6d7c20 */ /* 0x000fe20008410000 */
[----:B------:R-:W-:Y:S01]  /*1e00*/  FMUL.FTZ R119, R119, UR15 ;  /* 0x0000000f77777c20 */ /* 0x000fe20008410000 */
[C---:B------:R-:W-:Y:S01]  /*1e10*/  FMUL.FTZ R185, R184.reuse, R116 ;  /* 0x00000074b8b97220 */ /* 0x040fe20000410000 */
[----:B------:R-:W-:-:S02]  /*1e20*/  SEL R107, R184, R107, P6 ;  /* 0x0000006bb86b7207 */ /* 0x000fc40003000000 */
[----:B------:R-:W-:Y:S01]  /*1e30*/  FSEL R178, R109, RZ, P5 ;  /* 0x000000ff6db27208 */ /* 0x000fe20002800000 */
[----:B------:R-:W-:Y:S01]  /*1e40*/  FMUL.FTZ R185, R185, UR15 ;  /* 0x0000000fb9b97c20 */ /* 0x000fe20008410000 */
[----:B------:R-:W-:Y:S02]  /*1e50*/  LOP3.LUT P5, RZ, R125, 0xff0000, RZ, 0xc0, !PT ;  /* 0x00ff00007dff7812 */ /* 0x000fe400078ac0ff */
[----:B------:R-:W-:Y:S02]  /*1e60*/  SEL R104, R177, R104, P6 ;  /* 0x00000068b1687207 */ /* 0x000fe40003000000 */
[----:B------:R-:W-:Y:S02]  /*1e70*/  FSEL R119, R119, RZ, P5 ;  /* 0x000000ff77777208 */ /* 0x000fe40002800000 */
[----:B------:R-:W-:Y:S02]  /*1e80*/  LOP3.LUT P5, RZ, R125, 0xff000000, RZ, 0xc0, !PT ;  /* 0xff0000007dff7812 */ /* 0x000fe400078ac0ff */
[----:B------:R-:W-:Y:S01]  /*1e90*/  SEL R105, R110, R105, P6 ;  /* 0x000000696e697207 */ /* 0x000fe20003000000 */
[----:B0-----:R-:W-:Y:S01]  /*1ea0*/  IMAD.WIDE.U32 R112, R126, 0x10, R112 ;  /* 0x000000107e707825 */ /* 0x001fe200078e0070 */
[----:B------:R-:W-:-:S02]  /*1eb0*/  FSEL R184, R185, RZ, P5 ;  /* 0x000000ffb9b87208 */ /* 0x000fc40002800000 */
[----:B------:R-:W-:Y:S02]  /*1ec0*/  SEL R106, R183, R106, P6 ;  /* 0x0000006ab76a7207 */ /* 0x000fe40003000000 */
[----:B------:R-:W-:Y:S01]  /*1ed0*/  F2FP.BF16.F32.PACK_AB R109, R180, R175 ;  /* 0x000000afb46d723e */ /* 0x000fe200000010ff */
[----:B-1----:R-:W-:Y:S01]  /*1ee0*/  @P6 IMAD.WIDE.U32 R114, R126, 0x20, R114 ;  /* 0x000000207e726825 */ /* 0x002fe200078e0072 */
[----:B------:R-:W-:Y:S02]  /*1ef0*/  F2FP.BF16.F32.PACK_AB R110, R178, R179 ;  /* 0x000000b3b26e723e */ /* 0x000fe400000010ff */
[----:B------:R-:W-:Y:S02]  /*1f00*/  F2FP.BF16.F32.PACK_AB R111, R184, R119 ;  /* 0x00000077b86f723e */ /* 0x000fe400000010ff */
[----:B------:R0:W-:Y:S01]  /*1f10*/  @P6 STG.E.128 desc[UR4][R114.64], R100 ;  /* 0x0000006472006986 */ /* 0x0001e2000c101d04 */
[----:B------:R-:W-:-:S03]  /*1f20*/  IADD3 R126, R126, 0x80, RZ ;  /* 0x000000807e7e7810 */ /* 0x000fc60007ffe0ff */
[----:B------:R0:W-:Y:S04]  /*1f30*/  @P6 STG.E.128 desc[UR4][R114.64+0x10], R104 ;  /* 0x0000106872006986 */ /* 0x0001e8000c101d04 */
[----:B------:R0:W-:Y:S02]  /*1f40*/  STG.E.128 desc[UR4][R112.64], R108 ;  /* 0x0000006c70007986 */ /* 0x0001e4000c101d04 */
.L_x_5072:
[----:B------:R-:W-:Y:S05]  /*1f50*/  BSYNC B0 ;  /* 0x0000000000007941 */ /* 0x000fea0003800000 */
.L_x_5071:
[----:B------:R-:W-:Y:S04]  /*1f60*/  BSSY B0, `(.L_x_5073) ;  /* 0x000005b000007945 */ /* 0x000fe80003800000 */
[----:B------:R-:W-:Y:S05]  /*1f70*/  @!P2 BRA `(.L_x_5074) ;  /* 0x000000040064a947 */ /* 0x000fea0003800000 */
[----:B------:R-:W-:Y:S01]  /*1f80*/  ISETP.NE.U32.AND P5, PT, RZ, UR8, PT ;  /* 0x00000008ff007c0c */ /* 0x000fe2000bfa5070 */
[-CC-:B0-----:R-:W-:Y:S01]  /*1f90*/  FFMA.FTZ R109, R143, R117.reuse, R118.reuse ;  /* 0x000000758f6d7223 */ /* 0x181fe20000010076 */
        /* <DEDUP_REMOVED lines=87> */
.L_x_5074:
[----:B------:R-:W-:Y:S05]  /*2510*/  BSYNC B0 ;  /* 0x0000000000007941 */ /* 0x000fea0003800000 */
.L_x_5073:
[----:B------:R-:W-:Y:S04]  /*2520*/  BSSY B0, `(.L_x_5075) ;  /* 0x000005a000007945 */ /* 0x000fe80003800000 */
[----:B------:R-:W-:Y:S05]  /*2530*/  @!P1 BRA `(.L_x_5076) ;  /* 0x0000000400609947 */ /* 0x000fea0003800000 */
[----:B------:R-:W-:Y:S01]  /*2540*/  ISETP.NE.U32.AND P5, PT, RZ, UR8, PT ;  /* 0x00000008ff007c0c */ /* 0x000fe2000bfa5070 */
[-CC-:B01----:R-:W-:Y:S01]  /*2550*/  FFMA.FTZ R109, R159, R117.reuse, R118.reuse ;  /* 0x000000759f6d7223 */ /* 0x183fe20000010076 */
        /* <DEDUP_REMOVED lines=10> */
[----:B------:R-:W-:Y:S01]  /*2600*/  FADD.FTZ R109, R167, -R110 ;  /* 0x8000006ea76d7221 */ /* 0x000fe20000010000 */
[----:B------:R-:W-:Y:S01]  /*2610*/  FFMA.FTZ R115, R163, R117, R118 ;  /* 0x00000075a3737223 */ /* 0x000fe20000010076 */
[C---:B------:R-:W-:Y:S01]  /*2620*/  FMUL.FTZ R177, R128.reuse, R113 ;  /* 0x0000007180b17220 */ /* 0x040fe20000410000 */
[C---:B------:R-:W-:Y:S01]  /*2630*/  FMUL.FTZ R178, R128.reuse, R111 ;  /* 0x0000006f80b27220 */ /* 0x040fe20000410000 */
[----:B------:R-:W-:Y:S01]  /*2640*/  FMUL.FTZ R184, R128, R109 ;  /* 0x0000006d80b87220 */ /* 0x000fe20000410000 */
[----:B------:R-:W-:Y:S01]  /*2650*/  @P5 FADD.FTZ R119, R92, R119 ;  /* 0x000000775c775221 */ /* 0x000fe20000010000 */
[----:B------:R-:W-:Y:S01]  /*2660*/  @P5 FADD.FTZ R177, R94, R177 ;  /* 0x000000b15eb15221 */ /* 0x000fe20000010000 */
[----:B------:R-:W-:Y:S01]  /*2670*/  @P5 FADD.FTZ R178, R93, R178 ;  /* 0x000000b25db25221 */ /* 0x000fe20000010000 */
[----:B------:R-:W-:Y:S01]  /*2680*/  FADD.FTZ R115, R166, -R115 ;  /* 0x80000073a6737221 */ /* 0x000fe20000010000 */
[-C--:B------:R-:W-:Y:S01]  /*2690*/  FMUL.FTZ R108, R119, R116.reuse ;  /* 0x00000074776c7220 */ /* 0x080fe20000410000 */
[-C--:B------:R-:W-:Y:S01]  /*26a0*/  FMUL.FTZ R110, R177, R116.reuse ;  /* 0x00000074b16e7220 */ /* 0x080fe20000410000 */
[-C--:B------:R-:W-:Y:S01]  /*26b0*/  FMUL.FTZ R109, R178, R116.reuse ;  /* 0x00000074b26d7220 */ /* 0x080fe20000410000 */
[----:B------:R-:W-:Y:S01]  /*26c0*/  @P5 FADD.FTZ R184, R95, R184 ;  /* 0x000000b85fb85221 */ /* 0x000fe20000010000 */
[----:B------:R-:W-:Y:S01]  /*26d0*/  FMUL.FTZ R108, R108, UR15 ;  /* 0x0000000f6c6c7c20 */ /* 0x000fe20008410000 */
[----:B------:R-:W-:Y:S01]  /*26e0*/  FMUL.FTZ R183, R128, R115 ;  /* 0x0000007380b77220 */ /* 0x000fe20000410000 */
[----:B------:R-:W-:Y:S01]  /*26f0*/  FMUL.FTZ R109, R109, UR15 ;  /* 0x0000000f6d6d7c20 */ /* 0x000fe20008410000 */
[----:B------:R-:W-:Y:S01]  /*2700*/  FMUL.FTZ R110, R110, UR15 ;  /* 0x0000000f6e6e7c20 */ /* 0x000fe20008410000 */
[-CC-:B------:R-:W-:Y:S01]  /*2710*/  FFMA.FTZ R112, R172, R117.reuse, R118.reuse ;  /* 0x00000075ac707223 */ /* 0x180fe20000010076 */
[----:B------:R-:W-:Y:S01]  /*2720*/  FSEL R175, R108, RZ, P6 ;  /* 0x000000ff6caf7208 */ /* 0x000fe20003000000 */
[-C--:B------:R-:W-:Y:S01]  /*2730*/  FMUL.FTZ R108, R184, R116.reuse ;  /* 0x00000074b86c7220 */ /* 0x080fe20000410000 */
[----:B------:R-:W-:Y:S01]  /*2740*/  LOP3.LUT P6, RZ, R120, 0xff00, RZ, 0xc0, !PT ;  /* 0x0000ff0078ff7812 */ /* 0x000fe200078cc0ff */
[----:B------:R-:W-:Y:S01]  /*2750*/  @P5 FADD.FTZ R183, R96, R183 ;  /* 0x000000b760b75221 */ /* 0x000fe20000010000 */
[-CC-:B------:R-:W-:Y:S01]  /*2760*/  FFMA.FTZ R115, R169, R117.reuse, R118.reuse ;  /* 0x00000075a9737223 */ /* 0x180fe20000010076 */
[----:B------:R-:W-:Y:S01]  /*2770*/  FMUL.FTZ R108, R108, UR15 ;  /* 0x0000000f6c6c7c20 */ /* 0x000fe20008410000 */
[----:B------:R-:W-:Y:S01]  /*2780*/  FSEL R180, R109, RZ, P6 ;  /* 0x000000ff6db47208 */ /* 0x000fe20003000000 */
[----:B------:R-:W-:Y:S01]  /*2790*/  FMUL.FTZ R109, R183, R116 ;  /* 0x00000074b76d7220 */ /* 0x000fe20000410000 */
[----:B------:R-:W-:Y:S01]  /*27a0*/  LOP3.LUT P6, RZ, R120, 0xff0000, RZ, 0xc0, !PT ;  /* 0x00ff000078ff7812 */ /* 0x000fe200078cc0ff */
[----:B------:R-:W-:Y:S01]  /*27b0*/  FFMA.FTZ R118, R176, R117, R118 ;  /* 0x00000075b0767223 */ /* 0x000fe20000010076 */
[----:B------:R-:W-:Y:S01]  /*27c0*/  FADD.FTZ R113, R171, -R112 ;  /* 0x80000070ab717221 */ /* 0x000fe20000010000 */
[----:B------:R-:W-:Y:S01]  /*27d0*/  FMUL.FTZ R109, R109, UR15 ;  /* 0x0000000f6d6d7c20 */ /* 0x000fe20008410000 */
[----:B------:R-:W-:Y:S01]  /*27e0*/  FSEL R179, R110, RZ, P6 ;  /* 0x000000ff6eb37208 */ /* 0x000fe20003000000 */
[----:B------:R-:W-:Y:S01]  /*27f0*/  FADD.FTZ R187, R173, -R118 ;  /* 0x80000076adbb7221 */ /* 0x000fe20000010000 */
[----:B------:R-:W-:Y:S01]  /*2800*/  LOP3.LUT P6, RZ, R120, 0xff000000, RZ, 0xc0, !PT ;  /* 0xff00000078ff7812 */ /* 0x000fe200078cc0ff */
[----:B------:R-:W-:Y:S01]  /*2810*/  FMUL.FTZ R118, R128, R113 ;  /* 0x0000007180767220 */ /* 0x000fe20000410000 */
[----:B------:R-:W-:-:S02]  /*2820*/  FADD.FTZ R115, R174, -R115 ;  /* 0x80000073ae737221 */ /* 0x000fc40000010000 */
[----:B------:R-:W-:Y:S01]  /*2830*/  FSEL R186, R108, RZ, P6 ;  /* 0x000000ff6cba7208 */ /* 0x000fe20003000000 */
[----:B------:R-:W-:Y:S01]  /*2840*/  @P5 FADD.FTZ R118, R97, R118 ;  /* 0x0000007661765221 */ /* 0x000fe20000010000 */
[----:B------:R-:W-:Y:S01]  /*2850*/  LOP3.LUT P6, RZ, R121, 0xff, RZ, 0xc0, !PT ;  /* 0x000000ff79ff7812 */ /* 0x000fe200078cc0ff */
[C---:B------:R-:W-:Y:S01]  /*2860*/  FMUL.FTZ R117, R128.reuse, R115 ;  /* 0x0000007380757220 */ /* 0x040fe20000410000 */
[----:B------:R-:W-:Y:S02]  /*2870*/  FMUL.FTZ R128, R128, R187 ;  /* 0x000000bb80807220 */ /* 0x000fe40000410000 */
[----:B------:R-:W-:Y:S01]  /*2880*/  FSEL R185, R109, RZ, P6 ;  /* 0x000000ff6db97208 */ /* 0x000fe20003000000 */
[----:B------:R-:W-:Y:S01]  /*2890*/  @P5 FADD.FTZ R117, R98, R117 ;  /* 0x0000007562755221 */ /* 0x000fe20000010000 */
[----:B------:R-:W-:Y:S01]  /*28a0*/  ISETP.NE.U32.AND P6, PT, RZ, UR16, PT ;  /* 0x00000010ff007c0c */ /* 0x000fe2000bfc5070 */
[----:B------:R-:W0:Y:S01]  /*28b0*/  LDC.64 R108, c[0x0][0x2f8] ;  /* 0x0000be00ff6c7b82 */ /* 0x000e220000000a00 */
[----:B------:R-:W-:Y:S01]  /*28c0*/  @P5 FADD.FTZ R128, R99, R128 ;  /* 0x0000008063805221 */ /* 0x000fe20000010000 */
[----:B------:R-:W-:-:S02]  /*28d0*/  LOP3.LUT P5, RZ, R121, 0xff00, RZ, 0xc0, !PT ;  /* 0x0000ff0079ff7812 */ /* 0x000fc400078ac0ff */
        /* <DEDUP_REMOVED lines=30> */
.L_x_5076:
[----:B------:R-:W-:Y:S05]  /*2ac0*/  BSYNC B0 ;  /* 0x0000000000007941 */ /* 0x000fea0003800000 */
.L_x_5075:
[----:B------:R-:W-:Y:S02]  /*2ad0*/  IADD3 R127, R127, UR18, RZ ;  /* 0x000000127f7f7c10 */ /* 0x000fe4000fffe0ff */
[----:B------:R-:W-:Y:S02]  /*2ae0*/  SEL R175, RZ, 0x1, P4 ;  /* 0x00000001ffaf7807 */ /* 0x000fe40002000000 */
[----:B------:R-:W-:-:S13]  /*2af0*/  ISETP.GE.AND P5, PT, R127, UR19, PT ;  /* 0x000000137f007c0c */ /* 0x000fda000bfa6270 */
[----:B------:R-:W-:Y:S05]  /*2b00*/  @!P5 BRA `(.L_x_5077) ;  /* 0xffffffd80058d947 */ /* 0x000fea000383ffff */
.L_x_5063:
        /* <DEDUP_REMOVED lines=16> */
.L_x_5079:
[----:B------:R-:W-:Y:S05]  /*2c10*/  BSYNC B0 ;  /* 0x0000000000007941 */ /* 0x000fea0003800000 */
.L_x_5078:
        /* <DEDUP_REMOVED lines=11> */
.L_x_5081:
[----:B------:R-:W-:Y:S05]  /*2cd0*/  BSYNC B0 ;  /* 0x0000000000007941 */ /* 0x000fea0003800000 */
.L_x_5080:
        /* <DEDUP_REMOVED lines=10> */
.L_x_5070:
[----:B------:R-:W-:Y:S02]  /*2d80*/  MOV R178, R179 ;  /* 0x000000b300b27202 */ /* 0x000fe40000000f00 */
[----:B------:R-:W-:Y:S02]  /*2d90*/  MOV R177, 0x10 ;  /* 0x0000001000b17802 */ /* 0x000fe40000000f00 */
[----:B------:R-:W-:Y:S02]  /*2da0*/  MOV R184, 0x1f ;  /* 0x0000001f00b87802 */ /* 0x000fe40000000f00 */
[----:B------:R-:W-:-:S07]  /*2db0*/  MOV R119, 0xffffffff ;  /* 0xffffffff00777802 */ /* 0x000fce0000000f00 */
[----:B------:R-:W-:Y:S05]  /*2dc0*/  WARPSYNC.COLLECTIVE R119, `(.L_x_5082) ;  /* 0x0000000077087348 */ /* 0x000fea0003c00000 */
[----:B------:R0:W1:Y:S02]  /*2dd0*/  SHFL.DOWN P6, R175, R178, R177, R184 ;  /* 0x080000b1b2af7389 */ /* 0x00006400000c00b8 */
[----:B01----:R-:W-:Y:S01]  /*2de0*/  ENDCOLLECTIVE ;  /* 0x000000000000791b */ /* 0x003fe20003800000 */
.L_x_5082:
[----:B------:R-:W-:Y:S02]  /*2df0*/  MOV R178, R180 ;  /* 0x000000b400b27202 */ /* 0x000fe40000000f00 */
[----:B------:R-:W-:-:S07]  /*2e00*/  MOV R110, R175 ;  /* 0x000000af006e7202 */ /* 0x000fce0000000f00 */
[----:B------:R-:W-:Y:S05]  /*2e10*/  WARPSYNC.COLLECTIVE R119, `(.L_x_5083) ;  /* 0x0000000077087348 */ /* 0x000fea0003c00000 */
[----:B------:R0:W1:Y:S02]  /*2e20*/  SHFL.DOWN P6, R175, R178, R177, R184 ;  /* 0x080000b1b2af7389 */ /* 0x00006400000c00b8 */
[----:B01----:R-:W-:Y:S01]  /*2e30*/  ENDCOLLECTIVE ;  /* 0x000000000000791b */ /* 0x003fe20003800000 */
.L_x_5083:
[----:B------:R-:W-:-:S05]  /*2e40*/  FADD.FTZ R110, R110, R179 ;  /* 0x000000b36e6e7221 */ /* 0x000fca0000010000 */
[----:B------:R-:W-:Y:S02]  /*2e50*/  MOV R178, R110 ;  /* 0x0000006e00b27202 */ /* 0x000fe40000000f00 */
[----:B------:R-:W-:Y:S02]  /*2e60*/  MOV R177, 0x8 ;  /* 0x0000000800b17802 */ /* 0x000fe40000000f00 */
[----:B------:R-:W-:-:S07]  /*2e70*/  MOV R111, R175 ;  /* 0x000000af006f7202 */ /* 0x000fce0000000f00 */
[----:B------:R-:W-:Y:S05]  /*2e80*/  WARPSYNC.COLLECTIVE R119, `(.L_x_5084) ;  /* 0x0000000077087348 */ /* 0x000fea0003c00000 */
[----:B------:R0:W1:Y:S02]  /*2e90*/  SHFL.DOWN P6, R175, R178, R177, R184 ;  /* 0x080000b1b2af7389 */ /* 0x00006400000c00b8 */
[----:B01----:R-:W-:Y:S01]  /*2ea0*/  ENDCOLLECTIVE ;  /* 0x000000000000791b */ /* 0x003fe20003800000 */
.L_x_5084:
[----:B------:R-:W-:-:S05]  /*2eb0*/  FADD.FTZ R111, R111, R180 ;  /* 0x000000b46f6f7221 */ /* 0x000fca0000010000 */
[----:B------:R-:W-:Y:S02]  /*2ec0*/  MOV R178, R111 ;  /* 0x0000006f00b27202 */ /* 0x000fe40000000f00 */
[----:B------:R-:W-:-:S07]  /*2ed0*/  MOV R113, R175 ;  /* 0x000000af00717202 */ /* 0x000fce0000000f00 */
[----:B------:R-:W-:Y:S05]  /*2ee0*/  WARPSYNC.COLLECTIVE R119, `(.L_x_5085) ;  /* 0x0000000077087348 */ /* 0x000fea0003c00000 */
[----:B------:R0:W1:Y:S02]  /*2ef0*/  SHFL.DOWN P6, R175, R178, R177, R184 ;  /* 0x080000b1b2af7389 */ /* 0x00006400000c00b8 */
[----:B01----:R-:W-:Y:S01]  /*2f00*/  ENDCOLLECTIVE ;  /* 0x000000000000791b */ /* 0x003fe20003800000 */
.L_x_5085:
[----:B------:R-:W-:-:S05]  /*2f10*/  FADD.FTZ R113, R110, R113 ;  /* 0x000000716e717221 */ /* 0x000fca0000010000 */
[----:B------:R-:W-:Y:S02]  /*2f20*/  MOV R178, R113 ;  /* 0x0000007100b27202 */ /* 0x000fe40000000f00 */
[----:B------:R-:W-:Y:S02]  /*2f30*/  MOV R177, 0x4 ;  /* 0x0000000400b17802 */ /* 0x000fe40000000f00 */
[----:B------:R-:W-:-:S07]  /*2f40*/  MOV R112, R175 ;  /* 0x000000af00707202 */ /* 0x000fce0000000f00 */
[----:B------:R-:W-:Y:S05]  /*2f50*/  WARPSYNC.COLLECTIVE R119, `(.L_x_5086) ;  /* 0x0000000077087348 */ /* 0x000fea0003c00000 */
[----:B------:R0:W1:Y:S02]  /*2f60*/  SHFL.DOWN P6, R175, R178, R177, R184 ;  /* 0x080000b1b2af7389 */ /* 0x00006400000c00b8 */
[----:B01----:R-:W-:Y:S01]  /*2f70*/  ENDCOLLECTIVE ;  /* 0x000000000000791b */ /* 0x003fe20003800000 */
.L_x_5086:
[----:B------:R-:W-:-:S05]  /*2f80*/  FADD.FTZ R112, R111, R112 ;  /* 0x000000706f707221 */ /* 0x000fca0000010000 */
[----:B------:R-:W-:Y:S02]  /*2f90*/  MOV R178, R112 ;  /* 0x0000007000b27202 */ /* 0x000fe40000000f00 */
[----:B------:R-:W-:-:S07]  /*2fa0*/  MOV R114, R175 ;  /* 0x000000af00727202 */ /* 0x000fce0000000f00 */
[----:B------:R-:W-:Y:S05]  /*2fb0*/  WARPSYNC.COLLECTIVE R119, `(.L_x_5087) ;  /* 0x0000000077087348 */ /* 0x000fea0003c00000 */
[----:B------:R0:W1:Y:S02]  /*2fc0*/  SHFL.DOWN P6, R175, R178, R177, R184 ;  /* 0x080000b1b2af7389 */ /* 0x00006400000c00b8 */
[----:B01----:R-:W-:Y:S01]  /*2fd0*/  ENDCOLLECTIVE ;  /* 0x000000000000791b */ /* 0x003fe20003800000 */
.L_x_5087:
[----:B------:R-:W-:-:S05]  /*2fe0*/  FADD.FTZ R114, R113, R114 ;  /* 0x0000007271727221 */ /* 0x000fca0000010000 */
[----:B------:R-:W-:Y:S02]  /*2ff0*/  MOV R178, R114 ;  /* 0x0000007200b27202 */ /* 0x000fe40000000f00 */
[----:B------:R-:W-:Y:S02]  /*3000*/  MOV R177, 0x2 ;  /* 0x0000000200b17802 */ /* 0x000fe40000000f00 */
[----:B------:R-:W-:-:S07]  /*3010*/  MOV R115, R175 ;  /* 0x000000af00737202 */ /* 0x000fce0000000f00 */
[----:B------:R-:W-:Y:S05]  /*3020*/  WARPSYNC.COLLECTIVE R119, `(.L_x_5088) ;  /* 0x0000000077087348 */ /* 0x000fea0003c00000 */
[----:B------:R0:W1:Y:S02]  /*3030*/  SHFL.DOWN P6, R175, R178, R177, R184 ;  /* 0x080000b1b2af7389 */ /* 0x00006400000c00b8 */
[----:B01----:R-:W-:Y:S01]  /*3040*/  ENDCOLLECTIVE ;  /* 0x000000000000791b */ /* 0x003fe20003800000 */
.L_x_5088:
[----:B------:R-:W-:-:S05]  /*3050*/  FADD.FTZ R115, R112, R115 ;  /* 0x0000007370737221 */ /* 0x000fca0000010000 */
[----:B------:R-:W-:Y:S02]  /*3060*/  MOV R178, R115 ;  /* 0x0000007300b27202 */ /* 0x000fe40000000f00 */
[----:B------:R-:W-:-:S07]  /*3070*/  MOV R117, R175 ;  /* 0x000000af00757202 */ /* 0x000fce0000000f00 */
[----:B------:R-:W-:Y:S05]  /*3080*/  WARPSYNC.COLLECTIVE R119, `(.L_x_5089) ;  /* 0x0000000077087348 */ /* 0x000fea0003c00000 */
[----:B------:R0:W1:Y:S02]  /*3090*/  SHFL.DOWN P6, R175, R178, R177, R184 ;  /* 0x080000b1b2af7389 */ /* 0x00006400000c00b8 */
[----:B01----:R-:W-:Y:S01]  /*30a0*/  ENDCOLLECTIVE ;  /* 0x000000000000791b */ /* 0x003fe20003800000 */
.L_x_5089:
[----:B------:R-:W-:-:S05]  /*30b0*/  FADD.FTZ R117, R114, R117 ;  /* 0x0000007572757221 */ /* 0x000fca0000010000 */
[----:B------:R-:W-:Y:S02]  /*30c0*/  MOV R178, R117 ;  /* 0x0000007500b27202 */ /* 0x000fe40000000f00 */
[----:B------:R-:W-:Y:S02]  /*30d0*/  MOV R177, 0x1 ;  /* 0x0000000100b17802 */ /* 0x000fe40000000f00 */
[----:B------:R-:W-:-:S07]  /*30e0*/  MOV R118, R175 ;  /* 0x000000af00767202 */ /* 0x000fce0000000f00 */
[----:B------:R-:W-:Y:S05]  /*30f0*/  WARPSYNC.COLLECTIVE R119, `(.L_x_5090) ;  /* 0x0000000077087348 */ /* 0x000fea0003c00000 */
[----:B------:R0:W1:Y:S02]  /*3100*/  SHFL.DOWN P6, R175, R178, R177, R184 ;  /* 0x080000b1b2af7389 */ /* 0x00006400000c00b8 */
[----:B01----:R-:W-:Y:S01]  /*3110*/  ENDCOLLECTIVE ;  /* 0x000000000000791b */ /* 0x003fe20003800000 */
.L_x_5090:
[----:B------:R-:W-:-:S05]  /*3120*/  FADD.FTZ R118, R115, R118 ;  /* 0x0000007673767221 */ /* 0x000fca0000010000 */
[----:B------:R-:W-:Y:S02]  /*3130*/  MOV R178, R118 ;  /* 0x0000007600b27202 */ /* 0x000fe40000000f00 */
[----:B------:R-:W-:-:S07]  /*3140*/  MOV R110, R175 ;  /* 0x000000af006e7202 */ /* 0x000fce0000000f00 */
[----:B------:R-:W-:Y:S05]  /*3150*/  WARPSYNC.COLLECTIVE R119, `(.L_x_5091) ;  /* 0x0000000077087348 */ /* 0x000fea0003c00000 */
[----:B------:R0:W1:Y:S02]  /*3160*/  SHFL.DOWN P6, R175, R178, R177, R184 ;  /* 0x080000b1b2af7389 */ /* 0x00006400000c00b8 */
[----:B01----:R-:W-:Y:S01]  /*3170*/  ENDCOLLECTIVE ;  /* 0x000000000000791b */ /* 0x003fe20003800000 */
.L_x_5091:
[----:B------:R-:W-:Y:S01]  /*3180*/  MOV R111, R175 ;  /* 0x000000af006f7202 */ /* 0x000fe20000000f00 */
[----:B------:R-:W-:Y:S06]  /*3190*/  BRA `(.L_x_5092) ;  /* 0xffffffe400987947 */ /* 0x000fec000383ffff */
.L_x_5093:
        /* <DEDUP_REMOVED lines=14> */
.L_x_11347:


//--------------------- .text._ZN10layer_norm13ln_bwd_kernelINS_13Kernel_traitsIf13__nv_bfloat16fS2_fjLj3072ELj1ELj1ELj4ELj16ENS_18Kernel_traits_baseILj3072EfS2_fS2_fjLj128EEEEELb1ELb0ELb0ELb1EEEvNS_9BwdParamsE --------------------------
	.section	.text._ZN10layer_norm13ln_bwd_kernelINS_13Kernel_traitsIf13__nv_bfloat16fS2_fjLj3072ELj1ELj1ELj4ELj16ENS_18Kernel_traits_baseILj3072EfS2_fS2_fjLj128EEEEELb1ELb0ELb0ELb1EEEvNS_9BwdParamsE,"ax",@progbits
	.align	128
        .global         _ZN10layer_norm13ln_bwd_kernelINS_13Kernel_traitsIf13__nv_bfloat16fS2_fjLj3072ELj1ELj1ELj4ELj16ENS_18Kernel_traits_baseILj3072EfS2_fS2_fjLj128EEEEELb1ELb0ELb0ELb1EEEvNS_9BwdParamsE
        .type           _ZN10layer_norm13ln_bwd_kernelINS_13Kernel_traitsIf13__nv_bfloat16fS2_fjLj3072ELj1ELj1ELj4ELj16ENS_18Kernel_traits_baseILj3072EfS2_fS2_fjLj128EEEEELb1ELb0ELb0ELb1EEEvNS_9BwdParamsE,@function
        .size           _ZN10layer_norm13ln_bwd_kernelINS_13Kernel_traitsIf13__nv_bfloat16fS2_fjLj3072ELj1ELj1ELj4ELj16ENS_18Kernel_traits_baseILj3072EfS2_fS2_fjLj128EEEEELb1ELb0ELb0ELb1EEEvNS_9BwdParamsE,(.L_x_11348 - _ZN10layer_norm13ln_bwd_kernelINS_13Kernel_traitsIf13__nv_bfloat16fS2_fjLj3072ELj1ELj1ELj4ELj16ENS_18Kernel_traits_baseILj3072EfS2_fS2_fjLj128EEEEELb1ELb0ELb0ELb1EEEvNS_9BwdParamsE)
        .other          _ZN10layer_norm13ln_bwd_kernelINS_13Kernel_traitsIf13__nv_bfloat16fS2_fjLj3072ELj1ELj1ELj4ELj16ENS_18Kernel_traits_baseILj3072EfS2_fS2_fjLj128EEEEELb1ELb0ELb0ELb1EEEvNS_9BwdParamsE,@"STO_CUDA_ENTRY STV_DEFAULT"
_ZN10layer_norm13ln_bwd_kernelINS_13Kernel_traitsIf13__nv_bfloat16fS2_fjLj3072ELj1ELj1ELj4ELj16ENS_18Kernel_traits_baseILj3072EfS2_fS2_fjLj128EEEEELb1ELb0ELb0ELb1EEEvNS_9BwdParamsE:
.text._ZN10layer_norm13ln_bwd_kernelINS_13Kernel_traitsIf13__nv_bfloat16fS2_fjLj3072ELj1ELj1ELj4ELj16ENS_18Kernel_traits_baseILj3072EfS2_fS2_fjLj128EEEEELb1ELb0ELb0ELb1EEEvNS_9BwdParamsE:
        /* <DEDUP_REMOVED lines=39> */
.L_x_5094:
        /* <DEDUP_REMOVED lines=40> */
.L_x_5098:
[----:B0-----:R-:W0:Y:S01]  /*04f0*/  LDC.64 R2, c[0x0][0x250] ;  /* 0x00009400ff027b82 */ /* 0x001e220000000a00 */
[----:B------:R-:W-:Y:S01]  /*0500*/  IMAD R0, R147, UR9, RZ ;  /* 0x0000000993007c24 */ /* 0x000fe2000f8e02ff */
[----:B------:R-:W-:-:S04]  /*0510*/  SHF.R.S32.HI R60, RZ, 0x1f, R147 ;  /* 0x0000001fff3c7819 */ /* 0x000fc80000011493 */
[----:B------:R-:W-:Y:S02]  /*0520*/  SHF.R.S32.HI R61, RZ, 0x1f, R0 ;  /* 0x0000001fff3d7819 */ /* 0x000fe40000011400 */
[----:B------:R-:W1:Y:S02]  /*0530*/  LDC.64 R88, c[0x0][0x2b8] ;  /* 0x0000ae00ff587b82 */ /* 0x000e640000000a00 */
[----:B------:R-:W-:Y:S02]  /*0540*/  LEA.HI R61, R61, R0, RZ, 0x3 ;  /* 0x000000003d3d7211 */ /* 0x000fe400078f18ff */
[----:B------:R-:W-:-:S04]  /*0550*/  LOP3.LUT R0, R102, 0x7f, RZ, 0xc0, !PT ;  /* 0x0000007f66007812 */ /* 0x000fc800078ec0ff */
[----:B------:R-:W2:Y:S01]  /*0560*/  @P0 LDC.64 R80, c[0x0][0x270] ;  /* 0x00009c00ff500b82 */ /* 0x000ea20000000a00 */
[----:B------:R-:W-:Y:S01]  /*0570*/  LEA.HI.SX32 R155, R61, R0, 0x1d ;  /* 0x000000003d9b7211 */ /* 0x000fe200078feaff */
[----:B0-----:R-:W-:-:S06]  /*0580*/  IMAD.WIDE R2, R147, 0x4, R2 ;  /* 0x0000000493027825 */ /* 0x001fcc00078e0202 */
[----:B------:R-:W0:Y:S01]  /*0590*/  LDC.64 R98, c[0x0][0x238] ;  /* 0x00008e00ff627b82 */ /* 0x000e220000000a00 */
[----:B------:R3:W4:Y:S07]  /*05a0*/  LDG.E R166, desc[UR6][R2.64] ;  /* 0x0000000602a67981 */ /* 0x00072e000c1e1900 */
[----:B------:R-:W0:Y:S01]  /*05b0*/  LDC.64 R164, c[0x0][0x240] ;  /* 0x00009000ffa47b82 */ /* 0x000e220000000a00 */
[----:B--2---:R-:W-:-:S07]  /*05c0*/  @P0 LEA R80, P1, R147, R80, 0x1 ;  /* 0x0000005093500211 */ /* 0x004fce00078208ff */
[----:B---3--:R-:W2:Y:S01]  /*05d0*/  LDC.64 R2, c[0x0][0x258] ;  /* 0x00009600ff027b82 */ /* 0x008ea20000000a00 */
[C---:B-1----:R-:W-:Y:S01]  /*05e0*/  IMAD.WIDE.U32 R64, R155.reuse, 0x10, R88 ;  /* 0x000000109b407825 */ /* 0x042fe200078e0058 */
[C---:B------:R-:W-:Y:S02]  /*05f0*/  IADD3 R154, R155.reuse, 0x80, RZ ;  /* 0x000000809b9a7810 */ /* 0x040fe40007ffe0ff */
[----:B------:R-:W-:Y:S02]  /*0600*/  IADD3 R153, R155, 0x100, RZ ;  /* 0x000001009b997810 */ /* 0x000fe40007ffe0ff */
[----:B------:R-:W-:Y:S01]  /*0610*/  @P0 LEA.HI.X R81, R147, R81, R60, 0x1, P1 ;  /* 0x0000005193510211 */ /* 0x000fe200008f0c3c */
[----:B0-----:R-:W-:Y:S01]  /*0620*/  IMAD.WIDE.U32 R92, R155, 0x20, R98 ;  /* 0x000000209b5c7825 */ /* 0x001fe200078e0062 */
[----:B------:R-:W3:Y:S01]  /*0630*/  LDG.E.128 R64, desc[UR6][R64.64] ;  /* 0x0000000640407981 */ /* 0x000ee2000c1e1d00 */
[----:B------:R-:W0:Y:S02]  /*0640*/  LDC.64 R100, c[0x0][0x2c8] ;  /* 0x0000b200ff647b82 */ /* 0x000e240000000a00 */
[C---:B------:R-:W-:Y:S01]  /*0650*/  IMAD.WIDE.U32 R76, R154.reuse, 0x10, R88 ;  /* 0x000000109a4c7825 */ /* 0x040fe200078e0058 */
[----:B------:R-:W3:Y:S03]  /*0660*/  LDG.E.128 R60, desc[UR6][R92.64] ;  /* 0x000000065c3c7981 */ /* 0x000ee6000c1e1d00 */
[----:B------:R-:W-:Y:S01]  /*0670*/  IMAD.WIDE.U32 R96, R154, 0x20, R98 ;  /* 0x000000209a607825 */ /* 0x000fe200078e0062 */
[----:B------:R-:W3:Y:S03]  /*0680*/  LDG.E.128 R68, desc[UR6][R92.64+0x10] ;  /* 0x000010065c447981 */ /* 0x000ee6000c1e1d00 */
[----:B------:R-:W-:Y:S01]  /*0690*/  IMAD.WIDE.U32 R88, R153, 0x10, R88 ;  /* 0x0000001099587825 */ /* 0x000fe200078e0058 */
[----:B------:R-:W3:Y:S03]  /*06a0*/  @P0 LDG.E.U16 R0, desc[UR6][R80.64] ;  /* 0x0000000650000981 */ /* 0x000ee6000c1e1500 */
[----:B--2---:R-:W-:Y:S01]  /*06b0*/  IMAD.WIDE R2, R147, 0x4, R2 ;  /* 0x0000000493027825 */ /* 0x004fe200078e0202 */
[----:B------:R-:W2:Y:S04]  /*06c0*/  LDG.E.128 R76, desc[UR6][R76.64] ;  /* 0x000000064c4c7981 */ /* 0x000ea8000c1e1d00 */
[----:B------:R-:W2:Y:S01]  /*06d0*/  LDG.E R156, desc[UR6][R2.64] ;  /* 0x00000006029c7981 */ /* 0x000ea2000c1e1900 */
[----:B------:R-:W-:-:S03]  /*06e0*/  IMAD.WIDE.U32 R98, R153, 0x20, R98 ;  /* 0x0000002099627825 */ /* 0x000fc600078e0062 */
[----:B------:R-:W2:Y:S04]  /*06f0*/  LDG.E.128 R72, desc[UR6][R96.64] ;  /* 0x0000000660487981 */ /* 0x000ea8000c1e1d00 */
[----:B------:R1:W2:Y:S04]  /*0700*/  LDG.E.128 R80, desc[UR6][R96.64+0x10] ;  /* 0x0000100660507981 */ /* 0x0002a8000c1e1d00 */
[----:B------:R-:W2:Y:S04]  /*0710*/  LDG.E.128 R88, desc[UR6][R88.64] ;  /* 0x0000000658587981 */ /* 0x000ea8000c1e1d00 */
[----:B------:R-:W2:Y:S04]  /*0720*/  LDG.E.128 R84, desc[UR6][R98.64] ;  /* 0x0000000662547981 */ /* 0x000ea8000c1e1d00 */
[----:B------:R0:W2:Y:S01]  /*0730*/  LDG.E.128 R92, desc[UR6][R98.64+0x10] ;  /* 0x00001006625c7981 */ /* 0x0000a2000c1e1d00 */
[----:B-1----:R-:W-:-:S04]  /*0740*/  IMAD.WIDE.U32 R96, R154, 0x8, R164 ;  /* 0x000000089a607825 */ /* 0x002fc800078e00a4 */
[--C-:B------:R-:W-:Y:S02]  /*0750*/  IMAD.WIDE.U32 R2, R153, 0x8, R164.reuse ;  /* 0x0000000899027825 */ /* 0x100fe400078e00a4 */
[----:B-----5:R-:W5:Y:S02]  /*0760*/  LDG.E.64 R96, desc[UR6][R96.64] ;  /* 0x0000000660607981 */ /* 0x020f64000c1e1b00 */
[----:B0-----:R-:W-:Y:S02]  /*0770*/  IMAD.WIDE.U32 R98, R155, 0x8, R164 ;  /* 0x000000089b627825 */ /* 0x001fe400078e00a4 */
        /* <DEDUP_REMOVED lines=11> */
[----:B------:R3:W5:Y:S01]  /*0830*/  @P1 LDG.E.128 R32, desc[UR6][R158.64+0x10] ;  /* 0x000010069e201981 */ /* 0x000762000c1e1d00 */
[----:B------:R-:W-:-:S03]  /*0840*/  MOV R152, 0x3f800000 ;  /* 0x3f80000000987802 */ /* 0x000fc60000000f00 */
[----:B------:R-:W5:Y:S01]  /*0850*/  @P1 LDG.E.128 R36, desc[UR6][R160.64] ;  /* 0x00000006a0241981 */ /* 0x000f62000c1e1d00 */
[----:B------:R-:W-:-:S03]  /*0860*/  @P1 IMAD.WIDE.U32 R162, R153, 0x20, R162 ;  /* 0x0000002099a21825 */ /* 0x000fc600078e00a2 */
[----:B------:R0:W5:Y:S04]  /*0870*/  @P1 LDG.E.128 R40, desc[UR6][R160.64+0x10] ;  /* 0x00001006a0281981 */ /* 0x000168000c1e1d00 */
[----:B------:R-:W5:Y:S04]  /*0880*/  @P1 LDG.E.128 R44, desc[UR6][R162.64] ;  /* 0x00000006a22c1981 */ /* 0x000f68000c1e1d00 */
[----:B------:R1:W5:Y:S01]  /*0890*/  @P1 LDG.E.128 R48, desc[UR6][R162.64+0x10] ;  /* 0x00001006a2301981 */ /* 0x000362000c1e1d00 */
[----:B------:R-:W-:Y:S01]  /*08a0*/  UMOV UR4, 0xffffffff ;  /* 0xffffffff00047882 */ /* 0x000fe20000000000 */
[----:B------:R-:W-:-:S02]  /*08b0*/  LOP3.LUT P1, RZ, R102, 0x1f, RZ, 0xc0, !PT ;  /* 0x0000001f66ff7812 */ /* 0x000fc4000782c0ff */
[----:B----4-:R-:W-:Y:S02]  /*08c0*/  FSEL R192, R166, RZ, !P2 ;  /* 0x000000ffa6c07208 */ /* 0x010fe40005000000 */
[C---:B---3--:R-:W-:Y:S02]  /*08d0*/  PRMT R158, R64.reuse, 0x7632, R158 ;  /* 0x00007632409e7816 */ /* 0x048fe4000000009e */
[----:B------:R-:W-:Y:S01]  /*08e0*/  SHF.L.U32 R64, R64, 0x10, RZ ;  /* 0x0000001040407819 */ /* 0x000fe200000006ff */
[C---:B------:R-:W-:Y:S01]  /*08f0*/  FADD.FTZ R165, -R192.reuse, R62 ;  /* 0x0000003ec0a57221 */ /* 0x040fe20000010100 */
[C---:B------:R-:W-:Y:S01]  /*0900*/  FADD.FTZ R159, -R192.reuse, R60 ;  /* 0x0000003cc09f7221 */ /* 0x040fe20000010100 */
[C---:B0-----:R-:W-:Y:S02]  /*0910*/  PRMT R160, R65.reuse, 0x7632, R160 ;  /* 0x0000763241a07816 */ /* 0x041fe400000000a0 */
[----:B------:R-:W-:Y:S01]  /*0920*/  SHF.L.U32 R65, R65, 0x10, RZ ;  /* 0x0000001041417819 */ /* 0x000fe200000006ff */
[----:B------:R-:W-:Y:S01]  /*0930*/  FADD.FTZ R169, -R192, R70 ;  /* 0x00000046c0a97221 */ /* 0x000fe20000010100 */
[----:B------:R-:W-:-:S02]  /*0940*/  PRMT R164, R67, 0x7632, R164 ;  /* 0x0000763243a47816 */ /* 0x000fc400000000a4 */
[----:B------:R-:W-:Y:S01]  /*0950*/  SHF.L.U32 R166, R67, 0x10, RZ ;  /* 0x0000001043a67819 */ /* 0x000fe200000006ff */
[----:B------:R-:W-:Y:S01]  /*0960*/  FADD.FTZ R67, -R192, R68 ;  /* 0x00000044c0437221 */ /* 0x000fe20000010100 */
[----:B------:R-:W-:Y:S02]  /*0970*/  @P0 SHF.L.U32 R152, R0, 0x10, RZ ;  /* 0x0000001000980819 */ /* 0x000fe400000006ff */
[C---:B--2---:R-:W-:Y:S02]  /*0980*/  PRMT R178, R79.reuse, 0x7632, R178 ;  /* 0x000076324fb27816 */ /* 0x044fe400000000b2 */
[----:B------:R-:W-:Y:S01]  /*0990*/  SHF.L.U32 R180, R79, 0x10, RZ ;  /* 0x000000104fb47819 */ /* 0x000fe200000006ff */
[-C--:B------:R-:W-:Y:S01]  /*09a0*/  FMUL.FTZ R79, R24, R64.reuse ;  /* 0x00000040184f7220 */ /* 0x080fe20000410000 */
[----:B------:R-:W-:Y:S01]  /*09b0*/  FMUL.FTZ R70, R156, R165 ;  /* 0x000000a59c467220 */ /* 0x000fe20000410000 */
[----:B------:R-:W-:Y:S01]  /*09c0*/  SHF.L.U32 R158, R158, 0x10, RZ ;  /* 0x000000109e9e7819 */ /* 0x000fe200000006ff */
[----:B------:R-:W-:Y:S01]  /*09d0*/  FMUL.FTZ R0, R156, R159 ;  /* 0x0000009f9c007220 */ /* 0x000fe20000410000 */
[----:B------:R-:W-:Y:S01]  /*09e0*/  FADD.FTZ R161, -R192, R61 ;  /* 0x0000003dc0a17221 */ /* 0x000fe20000010100 */
[----:B-1----:R-:W-:Y:S01]  /*09f0*/  PRMT R162, R66, 0x7632, R162 ;  /* 0x0000763242a27816 */ /* 0x002fe200000000a2 */
[----:B------:R-:W-:Y:S01]  /*0a00*/  FADD.FTZ R177, -R192, R74 ;  /* 0x0000004ac0b17221 */ /* 0x000fe20000010100 */
[----:B------:R-:W-:Y:S01]  /*0a10*/  SHF.L.U32 R66, R66, 0x10, RZ ;  /* 0x0000001042427819 */ /* 0x000fe200000006ff */
[----:B------:R-:W-:Y:S01]  /*0a20*/  FADD.FTZ R121, R65, R121 ;  /* 0x0000007941797221 */ /* 0x000fe20000010000 */
[----:B------:R-:W-:Y:S01]  /*0a30*/  FADD.FTZ R183, -R192, R81 ;  /* 0x00000051c0b77221 */ /* 0x000fe20000010100 */
[-C--:B------:R-:W-:Y:S01]  /*0a40*/  FFMA.FTZ R143, R70, R65.reuse, R143 ;  /* 0x00000041468f7223 */ /* 0x080fe2000001008f */
[----:B------:R-:W-:Y:S01]  /*0a50*/  FMUL.FTZ R81, R26, R65 ;  /* 0x000000411a517220 */ /* 0x000fe20000410000 */
[----:B------:R-:W-:Y:S01]  /*0a60*/  FMUL.FTZ R74, R156, R67 ;  /* 0x000000439c4a7220 */ /* 0x000fe20000410000 */
[----:B------:R-:W-:Y:S01]  /*0a70*/  PRMT R188, R90, 0x7632, R188 ;  /* 0x000076325abc7816 */ /* 0x000fe200000000bc */
[----:B------:R-:W-:Y:S01]  /*0a80*/  FADD.FTZ R167, -R192, R69 ;  /* 0x00000045c0a77221 */ /* 0x000fe20000010100 */
[----:B------:R-:W-:Y:S01]  /*0a90*/  SHF.L.U32 R190, R90, 0x10, RZ ;  /* 0x000000105abe7819 */ /* 0x000fe200000006ff */
[----:B------:R-:W-:Y:S01]  /*0aa0*/  FADD.FTZ R123, R64, R123 ;  /* 0x0000007b407b7221 */ /* 0x000fe20000010000 */
[----:B------:R-:W-:Y:S01]  /*0ab0*/  FFMA.FTZ R145, R0, R64, R145 ;  /* 0x0000004000917223 */ /* 0x000fe20000010091 */
[----:B------:R-:W-:Y:S01]  /*0ac0*/  FMUL.FTZ R90, R25, R158 ;  /* 0x0000009e195a7220 */ /* 0x000fe20000410000 */
[----:B------:R-:W-:Y:S01]  /*0ad0*/  FADD.FTZ R65, RZ, R79 ;  /* 0x0000004fff417221 */ /* 0x000fe20000010000 */
[----:B------:R-:W-:Y:S01]  /*0ae0*/  FMUL.FTZ R69, R156, R161 ;  /* 0x000000a19c457220 */ /* 0x000fe20000410000 */
[----:B------:R-:W-:Y:S01]  /*0af0*/  FFMA.FTZ R64, R0, R79, RZ ;  /* 0x0000004f00407223 */ /* 0x000fe200000100ff */
[----:B------:R-:W-:Y:S01]  /*0b00*/  FADD.FTZ R191, -R192, R85 ;  /* 0x00000055c0bf7221 */ /* 0x000fe20000010100 */
[----:B------:R-:W-:Y:S01]  /*0b10*/  SHF.L.U32 R160, R160, 0x10, RZ ;  /* 0x00000010a0a07819 */ /* 0x000fe200000006ff */
[----:B------:R-:W-:Y:S01]  /*0b20*/  FADD.FTZ R119, R66, R119 ;  /* 0x0000007742777221 */ /* 0x000fe20000010000 */
[-C--:B------:R-:W-:Y:S01]  /*0b30*/  FFMA.FTZ R141, R74, R66.reuse, R141 ;  /* 0x000000424a8d7223 */ /* 0x080fe2000001008d */
[----:B------:R-:W-:Y:S01]  /*0b40*/  FMUL.FTZ R85, R20, R66 ;  /* 0x0000004214557220 */ /* 0x000fe20000410000 */
[----:B------:R-:W-:Y:S01]  /*0b50*/  FADD.FTZ R66, R65, R90 ;  /* 0x0000005a41427221 */ /* 0x000fe20000010000 */
[C---:B------:R-:W-:Y:S01]  /*0b60*/  FADD.FTZ R163, -R192.reuse, R63 ;  /* 0x0000003fc0a37221 */ /* 0x040fe20000010100 */
[----:B------:R-:W-:Y:S01]  /*0b70*/  FFMA.FTZ R65, R69, R90, R64 ;  /* 0x0000005a45417223 */ /* 0x000fe20000010040 */
[C---:B------:R-:W-:Y:S01]  /*0b80*/  FADD.FTZ R199, -R192.reuse, R92 ;  /* 0x0000005cc0c77221 */ /* 0x040fe20000010100 */
[----:B------:R-:W-:Y:S01]  /*0b90*/  FADD.FTZ R175, -R192, R73 ;  /* 0x00000049c0af7221 */ /* 0x000fe20000010100 */
[----:B------:R-:W-:Y:S01]  /*0ba0*/  FMUL.FTZ R92, R27, R160 ;  /* 0x000000a01b5c7220 */ /* 0x000fe20000410000 */
[----:B------:R-:W-:Y:S01]  /*0bb0*/  FADD.FTZ R67, R66, R81 ;  /* 0x0000005142437221 */ /* 0x000fe20000010000 */
[----:B------:R-:W-:Y:S01]  /*0bc0*/  FMUL.FTZ R73, R156, R163 ;  /* 0x000000a39c497220 */ /* 0x000fe20000410000 */
[----:B------:R-:W-:Y:S01]  /*0bd0*/  FFMA.FTZ R64, R70, R81, R65 ;  /* 0x0000005146407223 */ /* 0x000fe20000010041 */
[----:B------:R-:W-:Y:S01]  /*0be0*/  SHF.L.U32 R162, R162, 0x10, RZ ;  /* 0x00000010a2a27819 */ /* 0x000fe200000006ff */
[----:B------:R-:W-:Y:S01]  /*0bf0*/  FADD.FTZ R66, R67, R92 ;  /* 0x0000005c43427221 */ /* 0x000fe20000010000 */
[----:B------:R-:W-:Y:S01]  /*0c00*/  FADD.FTZ R173, -R192, R72 ;  /* 0x00000048c0ad7221 */ /* 0x000fe20000010100 */
[----:B------:R-:W-:Y:S01]  /*0c10*/  FFMA.FTZ R65, R73, R92, R64 ;  /* 0x0000005c49417223 */ /* 0x000fe20000010040 */
[----:B------:R-:W-:Y:S01]  /*0c20*/  PRMT R72, R76, 0x7632, R72 ;  /* 0x000076324c487816 */ /* 0x000fe20000000048 */
[----:B------:R-:W-:Y:S01]  /*0c30*/  FADD.FTZ R67, R66, R85 ;  /* 0x0000005542437221 */ /* 0x000fe20000010000 */
[----:B------:R-:W-:Y:S01]  /*0c40*/  SHF.L.U32 R168, R76, 0x10, RZ ;  /* 0x000000104ca87819 */ /* 0x000fe200000006ff */
[----:B------:R-:W-:Y:S01]  /*0c50*/  FMUL.FTZ R76, R21, R162 ;  /* 0x000000a2154c7220 */ /* 0x000fe20000410000 */
[C---:B------:R-:W-:Y:S01]  /*0c60*/  PRMT R170, R77.reuse, 0x7632, R170 ;  /* 0x000076324daa7816 */ /* 0x040fe200000000aa */
[----:B------:R-:W-:Y:S01]  /*0c70*/  FFMA.FTZ R64, R74, R85, R65 ;  /* 0x000000554a407223 */ /* 0x000fe20000010041 */
[----:B------:R-:W-:Y:S01]  /*0c80*/  SHF.L.U32 R172, R77, 0x10, RZ ;  /* 0x000000104dac7819 */ /* 0x000fe200000006ff */
[----:B------:R-:W-:Y:S01]  /*0c90*/  FMUL.FTZ R77, R156, R167 ;  /* 0x000000a79c4d7220 */ /* 0x000fe20000410000 */
[----:B------:R-:W-:Y:S01]  /*0ca0*/  FADD.FTZ R171, -R192, R71 ;  /* 0x00000047c0ab7221 */ /* 0x000fe20000010100 */
[----:B------:R-:W-:Y:S01]  /*0cb0*/  SHF.L.U32 R164, R164, 0x10, RZ ;  /* 0x00000010a4a47819 */ /* 0x000fe200000006ff */
        /* <DEDUP_REMOVED lines=8> */
[----:B------:R-:W-:Y:S01]  /*0d40*/  FADD.FTZ R67, R66, R71 ;  /* 0x0000004742437221 */ /* 0x000fe20000010000 */
[----:B------:R-:W-:Y:S01]  /*0d50*/  FMUL.FTZ R75, R156, R171 ;  /* 0x000000ab9c4b7220 */ /* 0x000fe20000410000 */
        /* <DEDUP_REMOVED lines=24> */
[----:B------:R-:W-:Y:S01]  /*0ee0*/  PRMT R186, R89, 0x7632, R186 ;  /* 0x0000763259ba7816 */ /* 0x000fe200000000ba */
[----:B------:R-:W-:Y:S01]  /*0ef0*/  FMUL.FTZ R164, R19, R170 ;  /* 0x000000aa13a47220 */ /* 0x000fe20000410000 */
[----:B------:R-:W-:Y:S01]  /*0f00*/  SHF.L.U32 R195, R89, 0x10, RZ ;  /* 0x0000001059c37819 */ /* 0x000fe200000006ff */
        /* <DEDUP_REMOVED lines=9> */
[----:B------:R-:W-:Y:S01]  /*0fa0*/  FFMA.FTZ R65, R89, R164, R64 ;  /* 0x000000a459417223 */ /* 0x000fe20000010040 */
[----:B------:R-:W-:Y:S01]  /*0fb0*/  PRMT R62, R91, 0x7632, R62 ;  /* 0x000076325b3e7816 */ /* 0x000fe2000000003e */
[----:B------:R-:W-:Y:S01]  /*0fc0*/  FFMA.FTZ R144, R73, R160, R144 ;  /* 0x000000a049907223 */ /* 0x000fe20000010090 */
[----:B------:R-:W-:Y:S01]  /*0fd0*/  FADD.FTZ R122, R160, R122 ;  /* 0x0000007aa07a7221 */ /* 0x000fe20000010000 */
        /* <DEDUP_REMOVED lines=20> */
[----:B------:R-:W-:Y:S01]  /*1120*/  SHF.L.U32 R182, R182, 0x10, RZ ;  /* 0x00000010b6b67819 */ /* 0x000fe200000006ff */
        /* <DEDUP_REMOVED lines=17> */
[C---:B------:R-:W-:Y:S01]  /*1240*/  FMUL.FTZ R173, R156.reuse, R63 ;  /* 0x0000003f9cad7220 */ /* 0x040fe20000410000 */
[----:B------:R-:W-:Y:S01]  /*1250*/  FMUL.FTZ R175, R11, R186 ;  /* 0x000000ba0baf7220 */ /* 0x000fe20000410000 */
[----:B------:R-:W-:Y:S01]  /*1260*/  FADD.FTZ R64, R65, R94 ;  /* 0x0000005e41407221 */ /* 0x000fe20000010000 */
[----:B------:R-:W-:Y:S01]  /*1270*/  FMUL.FTZ R86, R156, R197 ;  /* 0x000000c59c567220 */ /* 0x000fe20000410000 */
        /* <DEDUP_REMOVED lines=69> */
.L_x_5109:
        /* <DEDUP_REMOVED lines=13> */
.L_x_5097:
        /* <DEDUP_REMOVED lines=53> */
[----:B------:R-:W-:Y:S01]  /*1af0*/  FMUL.FTZ R62, R62, UR11 ;  /* 0x0000000b3e3e7c20 */ /* 0x000fe20008410000 */
[-C--:B------:R-:W-:Y:S01]  /*1b00*/  FMUL.FTZ R66, R70, R152.reuse ;  /* 0x0000009846427220 */ /* 0x080fe20000410000 */
[----:B------:R-:W-:Y:S01]  /*1b10*/  FMUL.FTZ R73, R69, R152 ;  /* 0x0000009845497220 */ /* 0x000fe20000410000 */
[-CC-:B------:R-:W-:Y:S01]  /*1b20*/  FFMA.FTZ R68, R68, R61.reuse, R60.reuse ;  /* 0x0000003d44447223 */ /* 0x180fe2000001003c */
[----:B------:R-:W-:Y:S01]  /*1b30*/  FMUL.FTZ R63, R63, UR11 ;  /* 0x0000000b3f3f7c20 */ /* 0x000fe20008410000 */
[----:B------:R-:W-:Y:S01]  /*1b40*/  FMUL.FTZ R64, R64, UR11 ;  /* 0x0000000b40407c20 */ /* 0x000fe20008410000 */
[----:B------:R-:W-:Y:S01]  /*1b50*/  FMUL.FTZ R66, R66, UR11 ;  /* 0x0000000b42427c20 */ /* 0x000fe20008410000 */
[-CC-:B------:R-:W-:Y:S01]  /*1b60*/  FFMA.FTZ R77, R77, R61.reuse, R60.reuse ;  /* 0x0000003d4d4d7223 */ /* 0x180fe2000001003c */
[----:B------:R-:W-:Y:S01]  /*1b70*/  FSEL R62, R62, RZ, P6 ;  /* 0x000000ff3e3e7208 */ /* 0x000fe20003000000 */
[----:B------:R-:W-:Y:S01]  /*1b80*/  FMUL.FTZ R73, R73, UR11 ;  /* 0x0000000b49497c20 */ /* 0x000fe20008410000 */
[----:B------:R-:W-:Y:S01]  /*1b90*/  FFMA.FTZ R75, R75, R61, R60 ;  /* 0x0000003d4b4b7223 */ /* 0x000fe2000001003c */
[----:B------:R-:W-:Y:S01]  /*1ba0*/  FADD.FTZ R71, R71, -R68 ;  /* 0x8000004447477221 */ /* 0x000fe20000010000 */
[----:B------:R-:W-:Y:S01]  /*1bb0*/  LOP3.LUT P6, RZ, R99, 0xff, RZ, 0xc0, !PT ;  /* 0x000000ff63ff7812 */ /* 0x000fe200078cc0ff */
[----:B------:R-:W-:Y:S01]  /*1bc0*/  FADD.FTZ R77, R76, -R77 ;  /* 0x8000004d4c4d7221 */ /* 0x000fe20000010000 */
[----:B------:R-:W-:Y:S01]  /*1bd0*/  FSEL R79, R63, RZ, P1 ;  /* 0x000000ff3f4f7208 */ /* 0x000fe20000800000 */
[----:B------:R-:W-:Y:S01]  /*1be0*/  FADD.FTZ R75, R78, -R75 ;  /* 0x8000004b4e4b7221 */ /* 0x000fe20000010000 */
[----:B------:R-:W-:Y:S01]  /*1bf0*/  MOV R74, R96 ;  /* 0x00000060004a7202 */ /* 0x000fe20000000f00 */
[----:B------:R-:W-:Y:S01]  /*1c00*/  FMUL.FTZ R71, R156, R71 ;  /* 0x000000479c477220 */ /* 0x000fe20000410000 */
[----:B------:R-:W-:Y:S01]  /*1c10*/  FSEL R63, R64, RZ, P5 ;  /* 0x000000ff403f7208 */ /* 0x000fe20002800000 */
[----:B------:R-:W-:Y:S01]  /*1c20*/  FMUL.FTZ R90, R156, R75 ;  /* 0x0000004b9c5a7220 */ /* 0x000fe20000410000 */
[----:B------:R-:W-:Y:S01]  /*1c30*/  FSEL R64, R66, RZ, P3 ;  /* 0x000000ff42407208 */ /* 0x000fe20001800000 */
[----:B------:R-:W-:Y:S01]  /*1c40*/  @P2 FADD.FTZ R71, R34, R71 ;  /* 0x0000004722472221 */ /* 0x000fe20000010000 */
[----:B------:R-:W-:Y:S01]  /*1c50*/  FSEL R66, R73, RZ, P6 ;  /* 0x000000ff49427208 */ /* 0x000fe20003000000 */
[----:B------:R-:W-:Y:S01]  /*1c60*/  FFMA.FTZ R80, R80, R61, R60 ;  /* 0x0000003d50507223 */ /* 0x000fe2000001003c */
[----:B------:R-:W-:Y:S01]  /*1c70*/  LOP3.LUT P6, RZ, R74, 0xff, RZ, 0xc0, !PT ;  /* 0x000000ff4aff7812 */ /* 0x000fe200078cc0ff */
[----:B------:R-:W-:Y:S01]  /*1c80*/  FMUL.FTZ R74, R156, R77 ;  /* 0x0000004d9c4a7220 */ /* 0x000fe20000410000 */
[----:B------:R-:W-:Y:S01]  /*1c90*/  @P2 FADD.FTZ R90, R35, R90 ;  /* 0x0000005a235a2221 */ /* 0x000fe20000010000 */
[-C--:B------:R-:W-:Y:S01]  /*1ca0*/  FMUL.FTZ R73, R71, R152.reuse ;  /* 0x0000009847497220 */ /* 0x080fe20000410000 */
[----:B------:R-:W-:Y:S01]  /*1cb0*/  FADD.FTZ R163, R163, -R80 ;  /* 0x80000050a3a37221 */ /* 0x000fe20000010000 */
[----:B------:R-:W-:Y:S01]  /*1cc0*/  @P2 FADD.FTZ R74, R33, R74 ;  /* 0x0000004a214a2221 */ /* 0x000fe20000010000 */
[-C--:B------:R-:W-:Y:S01]  /*1cd0*/  FMUL.FTZ R76, R90, R152.reuse ;  /* 0x000000985a4c7220 */ /* 0x080fe20000410000 */
[----:B------:R-:W-:Y:S01]  /*1ce0*/  FMUL.FTZ R75, R73, UR11 ;  /* 0x0000000b494b7c20 */ /* 0x000fe20008410000 */
[----:B------:R-:W-:Y:S01]  /*1cf0*/  FMUL.FTZ R73, R156, R163 ;  /* 0x000000a39c497220 */ /* 0x000fe20000410000 */
[-C--:B------:R-:W-:Y:S01]  /*1d00*/  FMUL.FTZ R68, R74, R152.reuse ;  /* 0x000000984a447220 */ /* 0x080fe20000410000 */
[-CC-:B------:R-:W-:Y:S01]  /*1d10*/  FFMA.FTZ R89, R89, R61.reuse, R60.reuse ;  /* 0x0000003d59597223 */ /* 0x180fe2000001003c */
[C---:B------:R-:W-:Y:S01]  /*1d20*/  LOP3.LUT P1, RZ, R99.reuse, 0xff00, RZ, 0xc0, !PT ;  /* 0x0000ff0063ff7812 */ /* 0x040fe2000782c0ff */
[----:B------:R-:W-:Y:S01]  /*1d30*/  FMUL.FTZ R76, R76, UR11 ;  /* 0x0000000b4c4c7c20 */ /* 0x000fe20008410000 */
[----:B------:R-:W-:Y:S01]  /*1d40*/  FMUL.FTZ R68, R68, UR11 ;  /* 0x0000000b44447c20 */ /* 0x000fe20008410000 */
[C---:B------:R-:W-:Y:S01]  /*1d50*/  LOP3.LUT P5, RZ, R99.reuse, 0xff0000, RZ, 0xc0, !PT ;  /* 0x00ff000063ff7812 */ /* 0x040fe200078ac0ff */
[----:B------:R-:W-:Y:S01]  /*1d60*/  @P2 FADD.FTZ R73, R36, R73 ;  /* 0x0000004924492221 */ /* 0x000fe20000010000 */
[----:B------:R-:W-:Y:S01]  /*1d70*/  LOP3.LUT P3, RZ, R99, 0xff000000, RZ, 0xc0, !PT ;  /* 0xff00000063ff7812 */ /* 0x000fe2000786c0ff */
[----:B------:R-:W-:Y:S01]  /*1d80*/  FADD.FTZ R89, R164, -R89 ;  /* 0x80000059a4597221 */ /* 0x000fe20000010000 */
[----:B------:R-:W-:Y:S01]  /*1d90*/  FSEL R77, R68, RZ, P1 ;  /* 0x000000ff444d7208 */ /* 0x000fe20000800000 */
[--C-:B------:R-:W-:Y:S01]  /*1da0*/  FFMA.FTZ R87, R87, R61, R60.reuse ;  /* 0x0000003d57577223 */ /* 0x100fe2000001003c */
[----:B------:R-:W-:Y:S01]  /*1db0*/  FSEL R80, R75, RZ, P5 ;  /* 0x000000ff4b507208 */ /* 0x000fe20002800000 */
[-C--:B------:R-:W-:Y:S01]  /*1dc0*/  FMUL.FTZ R68, R73, R152.reuse ;  /* 0x0000009849447220 */ /* 0x080fe20000410000 */
[----:B------:R-:W-:Y:S01]  /*1dd0*/  FSEL R85, R76, RZ, P3 ;  /* 0x000000ff4c557208 */ /* 0x000fe20001800000 */
[----:B------:R-:W-:Y:S01]  /*1de0*/  FADD.FTZ R87, R162, -R87 ;  /* 0x80000057a2577221 */ /* 0x000fe20000010000 */
[----:B------:R-:W-:Y:S01]  /*1df0*/  LOP3.LUT P1, RZ, R96, 0xff00, RZ, 0xc0, !PT ;  /* 0x0000ff0060ff7812 */ /* 0x000fe2000782c0ff */
[----:B------:R-:W-:Y:S01]  /*1e00*/  FMUL.FTZ R68, R68, UR11 ;  /* 0x0000000b44447c20 */ /* 0x000fe20008410000 */
[----:B------:R-:W-:Y:S01]  /*1e10*/  LOP3.LUT P5, RZ, R96, 0xff0000, RZ, 0xc0, !PT ;  /* 0x00ff000060ff7812 */ /* 0x000fe200078ac0ff */
[----:B------:R-:W-:Y:S01]  /*1e20*/  FMUL.FTZ R98, R156, R87 ;  /* 0x000000579c627220 */ /* 0x000fe20000410000 */
[----:B------:R-:W-:Y:S01]  /*1e30*/  LOP3.LUT P3, RZ, R96, 0xff000000, RZ, 0xc0, !PT ;  /* 0xff00000060ff7812 */ /* 0x000fe2000786c0ff */
[----:B------:R-:W-:Y:S01]  /*1e40*/  FMUL.FTZ R96, R156, R89 ;  /* 0x000000599c607220 */ /* 0x000fe20000410000 */
[----:B------:R-:W-:Y:S01]  /*1e50*/  FSEL R87, R68, RZ, P6 ;  /* 0x000000ff44577208 */ /* 0x000fe20003000000 */
[-C--:B------:R-:W-:Y:S01]  /*1e60*/  FFMA.FTZ R81, R93, R61.reuse, R60 ;  /* 0x0000003d5d517223 */ /* 0x080fe2000001003c */
[----:B------:R-:W-:Y:S01]  /*1e70*/  @P2 FADD.FTZ R98, R37, R98 ;  /* 0x0000006225622221 */ /* 0x000fe20000010000 */
[----:B------:R-:W-:Y:S01]  /*1e80*/  @P2 FADD.FTZ R96, R39, R96 ;  /* 0x0000006027602221 */ /* 0x000fe20000010000 */
[-CC-:B------:R-:W-:Y:S01]  /*1e90*/  FFMA.FTZ R82, R82, R61.reuse, R60.reuse ;  /* 0x0000003d52527223 */ /* 0x180fe2000001003c */
[----:B------:R-:W-:Y:S01]  /*1ea0*/  FADD.FTZ R81, R160, -R81 ;  /* 0x80000051a0517221 */ /* 0x000fe20000010000 */
[-C--:B------:R-:W-:Y:S01]  /*1eb0*/  FMUL.FTZ R76, R98, R152.reuse ;  /* 0x00000098624c7220 */ /* 0x080fe20000410000 */
[-C--:B------:R-:W-:Y:S01]  /*1ec0*/  FMUL.FTZ R68, R96, R152.reuse ;  /* 0x0000009860447220 */ /* 0x080fe20000410000 */
[-CC-:B------:R-:W-:Y:S01]  /*1ed0*/  FFMA.FTZ R88, R88, R61.reuse, R60.reuse ;  /* 0x0000003d58587223 */ /* 0x180fe2000001003c */
[-CC-:B------:R-:W-:Y:S01]  /*1ee0*/  FFMA.FTZ R72, R72, R61.reuse, R60.reuse ;  /* 0x0000003d48487223 */ /* 0x180fe2000001003c */
[----:B------:R-:W-:Y:S01]  /*1ef0*/  FMUL.FTZ R76, R76, UR11 ;  /* 0x0000000b4c4c7c20 */ /* 0x000fe20008410000 */
[----:B------:R-:W-:Y:S01]  /*1f00*/  FMUL.FTZ R68, R68, UR11 ;  /* 0x0000000b44447c20 */ /* 0x000fe20008410000 */
[-CC-:B------:R-:W-:Y:S01]  /*1f10*/  FFMA.FTZ R91, R91, R61.reuse, R60.reuse ;  /* 0x0000003d5b5b7223 */ /* 0x180fe2000001003c */
[-CC-:B------:R-:W-:Y:S01]  /*1f20*/  FFMA.FTZ R84, R84, R61.reuse, R60.reuse ;  /* 0x0000003d54547223 */ /* 0x180fe2000001003c */
[-CC-:B------:R-:W-:Y:S01]  /*1f30*/  FFMA.FTZ R161, R161, R61.reuse, R60.reuse ;  /* 0x0000003da1a17223 */ /* 0x180fe2000001003c */
[-CC-:B------:R-:W-:Y:S01]  /*1f40*/  FFMA.FTZ R159, R159, R61.reuse, R60.reuse ;  /* 0x0000003d9f9f7223 */ /* 0x180fe2000001003c */
[----:B------:R-:W-:Y:S01]  /*1f50*/  FSEL R93, R68, RZ, P3 ;  /* 0x000000ff445d7208 */ /* 0x000fe20001800000 */
[--C-:B------:R-:W-:Y:S01]  /*1f60*/  FFMA.FTZ R68, R86, R61, R60.reuse ;  /* 0x0000003d56447223 */ /* 0x100fe2000001003c */
[----:B------:R-:W-:Y:S01]  /*1f70*/  FMUL.FTZ R86, R156, R81 ;  /* 0x000000519c567220 */ /* 0x000fe20000410000 */
[-CC-:B------:R-:W-:Y:S01]  /*1f80*/  FFMA.FTZ R158, R158, R61.reuse, R60.reuse ;  /* 0x0000003d9e9e7223 */ /* 0x180fe2000001003c */
[-CC-:B------:R-:W-:Y:S01]  /*1f90*/  FFMA.FTZ R173, R173, R61.reuse, R60.reuse ;  /* 0x0000003dadad7223 */ /* 0x180fe2000001003c */
[-C--:B------:R-:W-:Y:S01]  /*1fa0*/  FFMA.FTZ R170, R170, R61.reuse, R60 ;  /* 0x0000003daaaa7223 */ /* 0x080fe2000001003c */
[----:B------:R-:W-:Y:S01]  /*1fb0*/  @P2 FADD.FTZ R86, R41, R86 ;  /* 0x0000005629562221 */ /* 0x000fe20000010000 */
[----:B------:R-:W-:Y:S01]  /*1fc0*/  FFMA.FTZ R95, R95, R61, R60 ;  /* 0x0000003d5f5f7223 */ /* 0x000fe2000001003c */
[----:B------:R-:W-:Y:S01]  /*1fd0*/  FADD.FTZ R167, R167, -R88 ;  /* 0x80000058a7a77221 */ /* 0x000fe20000010000 */
[----:B------:R-:W-:Y:S01]  /*1fe0*/  FSEL R88, R76, RZ, P1 ;  /* 0x000000ff4c587208 */ /* 0x000fe20000800000 */
[-C--:B------:R-:W-:Y:S01]  /*1ff0*/  FMUL.FTZ R60, R86, R152.reuse ;  /* 0x00000098563c7220 */ /* 0x080fe20000410000 */
[----:B------:R-:W-:Y:S01]  /*2000*/  FADD.FTZ R165, R165, -R82 ;  /* 0x80000052a5a57221 */ /* 0x000fe20000010000 */
[----:B------:R-:W-:Y:S01]  /*2010*/  LOP3.LUT P1, RZ, R97, 0xff00, RZ, 0xc0, !PT ;  /* 0x0000ff0061ff7812 */ /* 0x000fe2000782c0ff */
[----:B------:R-:W-:Y:S01]  /*2020*/  FADD.FTZ R159, R94, -R159 ;  /* 0x8000009f5e9f7221 */ /* 0x000fe20000010000 */
[----:B------:R-:W-:Y:S01]  /*2030*/  FMUL.FTZ R60, R60, UR11 ;  /* 0x0000000b3c3c7c20 */ /* 0x000fe20008410000 */
[----:B------:R-:W-:Y:S01]  /*2040*/  FMUL.FTZ R75, R156, R165 ;  /* 0x000000a59c4b7220 */ /* 0x000fe20000410000 */
[----:B------:R-:W-:Y:S01]  /*2050*/  FADD.FTZ R83, R83, -R72 ;  /* 0x8000004853537221 */ /* 0x000fe20000010000 */
[----:B------:R-:W-:Y:S01]  /*2060*/  FADD.FTZ R61, R166, -R91 ;  /* 0x8000005ba63d7221 */ /* 0x000fe20000010000 */
[----:B------:R-:W-:Y:S01]  /*2070*/  FMUL.FTZ R89, R156, R167 ;  /* 0x000000a79c597220 */ /* 0x000fe20000410000 */
[----:B------:R-:W-:Y:S01]  /*2080*/  FSEL R94, R60, RZ, P1 ;  /* 0x000000ff3c5e7208 */ /* 0x000fe20000800000 */
[----:B------:R-:W-:Y:S01]  /*2090*/  @P2 FADD.FTZ R75, R38, R75 ;  /* 0x0000004b264b2221 */ /* 0x000fe20000010000 */
[----:B------:R-:W-:Y:S01]  /*20a0*/  ISETP.NE.U32.AND P1, PT, RZ, UR12, PT ;  /* 0x0000000cff007c0c */ /* 0x000fe2000bf25070 */
[----:B------:R-:W-:Y:S01]  /*20b0*/  FMUL.FTZ R91, R156, R83 ;  /* 0x000000539c5b7220 */ /* 0x000fe20000410000 */
[----:B------:R-:W-:Y:S01]  /*20c0*/  FADD.FTZ R169, R169, -R84 ;  /* 0x80000054a9a97221 */ /* 0x000fe20000010000 */
[-C--:B------:R-:W-:Y:S01]  /*20d0*/  FMUL.FTZ R78, R75, R152.reuse ;  /* 0x000000984b4e7220 */ /* 0x080fe20000410000 */
[----:B------:R-:W-:Y:S01]  /*20e0*/  ISETP.NE.AND.EX P1, PT, RZ, UR13, PT, P1 ;  /* 0x0000000dff007c0c */ /* 0x000fe2000bf25310 */
[----:B------:R-:W-:Y:S01]  /*20f0*/  @P2 FADD.FTZ R91, R42, R91 ;  /* 0x0000005b2a5b2221 */ /* 0x000fe20000010000 */
[----:B------:R-:W-:Y:S01]  /*2100*/  FMUL.FTZ R100, R156, R61 ;  /* 0x0000003d9c647220 */ /* 0x000fe20000410000 */
[----:B------:R-:W-:Y:S01]  /*2110*/  @P2 FADD.FTZ R89, R40, R89 ;  /* 0x0000005928592221 */ /* 0x000fe20000010000 */
[----:B------:R-:W-:Y:S01]  /*2120*/  FMUL.FTZ R78, R78, UR11 ;  /* 0x0000000b4e4e7c20 */ /* 0x000fe20008410000 */
[----:B------:R-:W-:Y:S01]  /*2130*/  FMUL.FTZ R169, R156, R169 ;  /* 0x000000a99ca97220 */ /* 0x000fe20000410000 */
[-C--:B------:R-:W-:Y:S01]  /*2140*/  FMUL.FTZ R61, R91, R152.reuse ;  /* 0x000000985b3d7220 */ /* 0x080fe20000410000 */
[----:B------:R-:W-:Y:S01]  /*2150*/  FADD.FTZ R161, R168, -R161 ;  /* 0x800000a1a8a17221 */ /* 0x000fe20000010000 */
[----:B------:R-:W-:Y:S01]  /*2160*/  @P2 FADD.FTZ R100, R43, R100 ;  /* 0x000000642b642221 */ /* 0x000fe20000010000 */
[----:B------:R-:W-:Y:S01]  /*2170*/  FMUL.FTZ R159, R156, R159 ;  /* 0x0000009f9c9f7220 */ /* 0x000fe20000410000 */
[-C--:B------:R-:W-:Y:S01]  /*2180*/  FMUL.FTZ R76, R89, R152.reuse ;  /* 0x00000098594c7220 */ /* 0x080fe20000410000 */
[----:B------:R-:W-:Y:S01]  /*2190*/  FADD.FTZ R175, R175, -R68 ;  /* 0x80000044afaf7221 */ /* 0x000fe20000010000 */
[----:B------:R-:W-:Y:S01]  /*21a0*/  FSEL R92, R78, RZ, P5 ;  /* 0x000000ff4e5c7208 */ /* 0x000fe20002800000 */
[----:B------:R-:W-:Y:S01]  /*21b0*/  FADD.FTZ R171, R171, -R158 ;  /* 0x8000009eabab7221 */ /* 0x000fe20000010000 */
[----:B------:R-:W-:Y:S01]  /*21c0*/  FMUL.FTZ R68, R61, UR11 ;  /* 0x0000000b3d447c20 */ /* 0x000fe20008410000 */
[----:B------:R-:W-:Y:S01]  /*21d0*/  @P2 FADD.FTZ R169, R44, R169 ;  /* 0x000000a92ca92221 */ /* 0x000fe20000010000 */
[----:B------:R-:W-:Y:S01]  /*21e0*/  LOP3.LUT P5, RZ, R97, 0xff0000, RZ, 0xc0, !PT ;  /* 0x00ff000061ff7812 */ /* 0x000fe200078ac0ff */
[----:B------:R-:W-:Y:S01]  /*21f0*/  FMUL.FTZ R158, R156, R161 ;  /* 0x000000a19c9e7220 */ /* 0x000fe20000410000 */
[-C--:B------:R-:W-:Y:S01]  /*2200*/  FMUL.FTZ R72, R100, R152.reuse ;  /* 0x0000009864487220 */ /* 0x080fe20000410000 */
[----:B------:R-:W0:Y:S01]  /*2210*/  @P1 LDC.64 R82, c[0x0][0x308] ;  /* 0x0000c200ff521b82 */ /* 0x000e220000000a00 */
[----:B------:R-:W-:Y:S01]  /*2220*/  @P2 FADD.FTZ R159, R46, R159 ;  /* 0x0000009f2e9f2221 */ /* 0x000fe20000010000 */
[----:B------:R-:W-:Y:S01]  /*2230*/  FMUL.FTZ R76, R76, UR11 ;  /* 0x0000000b4c4c7c20 */ /* 0x000fe20008410000 */
[----:B------:R-:W-:Y:S01]  /*2240*/  F2FP.BF16.F32.PACK_AB R61, R64, R63 ;  /* 0x0000003f403d723e */ /* 0x000fe200000010ff */
[----:B------:R-:W-:Y:S01]  /*2250*/  FMUL.FTZ R64, R169, R152 ;  /* 0x00000098a9407220 */ /* 0x000fe20000410000 */
[----:B------:R-:W-:Y:S01]  /*2260*/  LOP3.LUT P6, RZ, R97, 0xff, RZ, 0xc0, !PT ;  /* 0x000000ff61ff7812 */ /* 0x000fe200078cc0ff */
[----:B------:R-:W-:Y:S01]  /*2270*/  FMUL.FTZ R72, R72, UR11 ;  /* 0x0000000b48487c20 */ /* 0x000fe20008410000 */
[----:B------:R-:W-:Y:S01]  /*2280*/  MOV R78, R2 ;  /* 0x00000002004e7202 */ /* 0x000fe20000000f00 */
[----:B------:R-:W-:Y:S01]  /*2290*/  @P2 FADD.FTZ R158, R45, R158 ;  /* 0x0000009e2d9e2221 */ /* 0x000fe20000010000 */
[----:B------:R-:W-:Y:S01]  /*22a0*/  FSEL R157, R68, RZ, P5 ;  /* 0x000000ff449d7208 */ /* 0x000fe20002800000 */
[----:B------:R-:W-:Y:S01]  /*22b0*/  FMUL.FTZ R171, R156, R171 ;  /* 0x000000ab9cab7220 */ /* 0x000fe20000410000 */
[----:B------:R-:W-:Y:S01]  /*22c0*/  LOP3.LUT P3, RZ, R97, 0xff000000, RZ, 0xc0, !PT ;  /* 0xff00000061ff7812 */ /* 0x000fe2000786c0ff */
[----:B------:R-:W-:Y:S01]  /*22d0*/  FMUL.FTZ R68, R159, R152 ;  /* 0x000000989f447220 */ /* 0x000fe20000410000 */
[----:B------:R-:W-:Y:S01]  /*22e0*/  F2FP.BF16.F32.PACK_AB R60, R79, R62 ;  /* 0x0000003e4f3c723e */ /* 0x000fe200000010ff */
[----:B------:R-:W-:Y:S01]  /*22f0*/  FADD.FTZ R95, R174, -R95 ;  /* 0x8000005fae5f7221 */ /* 0x000fe20000010000 */
[----:B------:R-:W-:Y:S01]  /*2300*/  FSEL R97, R76, RZ, P6 ;  /* 0x000000ff4c617208 */ /* 0x000fe20003000000 */
[----:B------:R-:W-:Y:S01]  /*2310*/  FMUL.FTZ R64, R64, UR11 ;  /* 0x0000000b40407c20 */ /* 0x000fe20008410000 */
[----:B------:R-:W-:Y:S01]  /*2320*/  F2FP.BF16.F32.PACK_AB R62, R77, R66 ;  /* 0x000000424d3e723e */ /* 0x000fe200000010ff */
[-C--:B------:R-:W-:Y:S01]  /*2330*/  FMUL.FTZ R66, R158, R152.reuse ;  /* 0x000000989e427220 */ /* 0x080fe20000410000 */
[----:B------:R-:W-:Y:S01]  /*2340*/  LOP3.LUT P6, RZ, R78, 0xff, RZ, 0xc0, !PT ;  /* 0x000000ff4eff7812 */ /* 0x000fe200078cc0ff */
[----:B------:R-:W-:Y:S01]  /*2350*/  @P2 FADD.FTZ R171, R48, R171 ;  /* 0x000000ab30ab2221 */ /* 0x000fe20000010000 */
[----:B------:R-:W-:Y:S01]  /*2360*/  FSEL R166, R72, RZ, P3 ;  /* 0x000000ff48a67208 */ /* 0x000fe20001800000 */
[----:B------:R-:W-:Y:S01]  /*2370*/  FMUL.FTZ R68, R68, UR11 ;  /* 0x0000000b44447c20 */ /* 0x000fe20008410000 */
[----:B------:R-:W-:Y:S01]  /*2380*/  LOP3.LUT P3, RZ, R2, 0xff0000, RZ, 0xc0, !PT ;  /* 0x00ff000002ff7812 */ /* 0x000fe2000786c0ff */
[----:B------:R-:W-:Y:S01]  /*2390*/  FMUL.FTZ R164, R156, R95 ;  /* 0x0000005f9ca47220 */ /* 0x000fe20000410000 */
[----:B------:R-:W-:Y:S01]  /*23a0*/  FMUL.FTZ R66, R66, UR11 ;  /* 0x0000000b42427c20 */ /* 0x000fe20008410000 */
[----:B------:R-:W-:Y:S01]  /*23b0*/  FSEL R95, R64, RZ, P6 ;  /* 0x000000ff405f7208 */ /* 0x000fe20003000000 */
[----:B------:R-:W-:Y:S01]  /*23c0*/  FMUL.FTZ R64, R171, R152 ;  /* 0x00000098ab407220 */ /* 0x000fe20000410000 */
[----:B------:R-:W-:Y:S01]  /*23d0*/  LOP3.LUT P5, RZ, R2, 0xff00, RZ, 0xc0, !PT ;  /* 0x0000ff0002ff7812 */ /* 0x000fe200078ac0ff */
[----:B------:R-:W1:Y:S01]  /*23e0*/  LDC.64 R78, c[0x0][0x2f8] ;  /* 0x0000be00ff4e7b82 */ /* 0x000e620000000a00 */
        /* <DEDUP_REMOVED lines=12> */
[----:B------:R-:W-:Y:S01]  /*24b0*/  F2FP.BF16.F32.PACK_AB R63, R85, R80 ;  /* 0x00000050553f723e */ /* 0x000fe200000010ff */
[----:B------:R-:W-:Y:S01]  /*24c0*/  FMUL.FTZ R177, R156, R177 ;  /* 0x000000b19cb17220 */ /* 0x000fe20000410000 */
[----:B------:R-:W-:Y:S01]  /*24d0*/  FSEL R101, R64, RZ, P5 ;  /* 0x000000ff40657208 */ /* 0x000fe20002800000 */
[----:B------:R-:W3:Y:S01]  /*24e0*/  @P1 LDC.64 R80, c[0x0][0x308] ;  /* 0x0000c200ff501b82 */ /* 0x000ee20000000a00 */
[----:B------:R-:W-:Y:S01]  /*24f0*/  SEL R64, R65, R52, P3 ;  /* 0x0000003441407207 */ /* 0x000fe20001800000 */
[----:B------:R-:W-:Y:S01]  /*2500*/  @P2 FADD.FTZ R160, R47, R160 ;  /* 0x000000a02fa02221 */ /* 0x000fe20000010000 */
[----:B------:R-:W-:Y:S01]  /*2510*/  SEL R66, R67, R54, P3 ;  /* 0x0000003643427207 */ /* 0x000fe20001800000 */
[----:B0-----:R-:W-:Y:S01]  /*2520*/  @P1 IMAD.WIDE.U32 R82, R155, 0x20, R82 ;  /* 0x000000209b521825 */ /* 0x001fe200078e0052 */
[----:B------:R-:W-:-:S03]  /*2530*/  SEL R65, R0, R53, P3 ;  /* 0x0000003500417207 */ /* 0x000fc60001800000 */
[----:B------:R-:W-:Y:S01]  /*2540*/  @P2 FADD.FTZ R162, R49, R162 ;  /* 0x000000a231a22221 */ /* 0x000fe20000010000 */
[----:B------:R-:W-:Y:S01]  /*2550*/  SEL R67, R70, R55, P3 ;  /* 0x0000003746437207 */ /* 0x000fe20001800000 */
[----:B------:R-:W-:Y:S01]  /*2560*/  @P2 FADD.FTZ R177, R50, R177 ;  /* 0x000000b132b12221 */ /* 0x000fe20000010000 */
[----:B------:R-:W-:Y:S01]  /*2570*/  FMUL.FTZ R72, R160, R152 ;  /* 0x00000098a0487220 */ /* 0x000fe20000410000 */
[----:B------:R-:W-:Y:S01]  /*2580*/  @P2 FADD.FTZ R164, R51, R164 ;  /* 0x000000a433a42221 */ /* 0x000fe20000010000 */
[----:B------:R-:W-:Y:S01]  /*2590*/  SEL R68, R69, R56, P3 ;  /* 0x0000003845447207 */ /* 0x000fe20001800000 */
[----:B------:R0:W-:Y:S01]  /*25a0*/  @P1 STG.E.128 desc[UR6][R82.64], R64 ;  /* 0x0000004052001986 */ /* 0x0001e2000c101d06 */
[----:B------:R-:W-:Y:S01]  /*25b0*/  SEL R69, R74, R57, P3 ;  /* 0x000000394a457207 */ /* 0x000fe20001800000 */
[----:B------:R-:W-:Y:S01]  /*25c0*/  FMUL.FTZ R72, R72, UR11 ;  /* 0x0000000b48487c20 */ /* 0x000fe20008410000 */
[----:B------:R-:W-:Y:S01]  /*25d0*/  SEL R70, R71, R58, P3 ;  /* 0x0000003a47467207 */ /* 0x000fe20001800000 */
[----:B-1----:R-:W-:Y:S01]  /*25e0*/  IMAD.WIDE.U32 R84, R155, 0x10, R78 ;  /* 0x000000109b547825 */ /* 0x002fe200078e004e */
[----:B------:R-:W-:-:S02]  /*25f0*/  SEL R71, R90, R59, P3 ;  /* 0x0000003b5a477207 */ /* 0x000fc40001800000 */
[----:B------:R-:W-:Y:S01]  /*2600*/  FSEL R156, R72, RZ, P6 ;  /* 0x000000ff489c7208 */ /* 0x000fe20003000000 */
[C---:B--2---:R-:W-:Y:S01]  /*2610*/  @P1 IMAD.WIDE.U32 R76, R154.reuse, 0x20, R76 ;  /* 0x000000209a4c1825 */ /* 0x044fe200078e004c */
[C---:B------:R-:W-:Y:S01]  /*2620*/  LOP3.LUT P6, RZ, R3.reuse, 0xff00, RZ, 0xc0, !PT ;  /* 0x0000ff0003ff7812 */ /* 0x040fe200078cc0ff */
[----:B------:R1:W-:Y:S01]  /*2630*/  @P1 STG.E.128 desc[UR6][R82.64+0x10], R68 ;  /* 0x0000104452001986 */ /* 0x0003e2000c101d06 */
[C---:B------:R-:W-:Y:S01]  /*2640*/  LOP3.LUT P5, RZ, R3.reuse, 0xff0000, RZ, 0xc0, !PT ;  /* 0x00ff000003ff7812 */ /* 0x040fe200078ac0ff */
[----:B------:R-:W-:Y:S01]  /*2650*/  IMAD.WIDE.U32 R154, R154, 0x10, R78 ;  /* 0x000000109a9a7825 */ /* 0x000fe200078e004e */
[----:B------:R-:W-:Y:S01]  /*2660*/  LOP3.LUT P2, RZ, R3, 0xff000000, RZ, 0xc0, !PT ;  /* 0xff00000003ff7812 */ /* 0x000fe2000784c0ff */
[----:B------:R2:W-:Y:S01]  /*2670*/  STG.E.128 desc[UR6][R84.64], R60 ;  /* 0x0000003c54007986 */ /* 0x0005e2000c101d06 */
[----:B------:R-:W-:Y:S01]  /*2680*/  SEL R72, R73, R52, P3 ;  /* 0x0000003449487207 */ /* 0x000fe20001800000 */
[----:B---3--:R-:W-:Y:S01]  /*2690*/  @P1 IMAD.WIDE.U32 R80, R153, 0x20, R80 ;  /* 0x0000002099501825 */ /* 0x008fe200078e0050 */
[----:B------:R-:W-:-:S02]  /*26a0*/  SEL R74, R75, R54, P3 ;  /* 0x000000364b4a7207 */ /* 0x000fc40001800000 */
[-C--:B0-----:R-:W-:Y:S01]  /*26b0*/  SEL R65, R86, R57.reuse, P3 ;  /* 0x0000003956417207 */ /* 0x081fe20001800000 */
[----:B------:R-:W-:Y:S01]  /*26c0*/  IMAD.WIDE.U32 R78, R153, 0x10, R78 ;  /* 0x00000010994e7825 */ /* 0x000fe200078e004e */
        /* <DEDUP_REMOVED lines=86> */
[----:B------:R-:W-:-:S07]  /*2c30*/  MOV R55, R104 ;  /* 0x0000006800377202 */ /* 0x000fce0000000f00 */
.L_x_5095:
        /* <DEDUP_REMOVED lines=23> */
.L_x_5096:
[----:B------:R-:W-:Y:S01]  /*2db0*/  HFMA2.MMA R180, -RZ, RZ, 0, 9.5367431640625e-07 ;  /* 0x00000010ffb47435 */ /* 0x000fe200000001ff */
[----:B------:R-:W-:Y:S02]  /*2dc0*/  MOV R179, R63 ;  /* 0x0000003f00b37202 */ /* 0x000fe40000000f00 */
[----:B------:R-:W-:Y:S02]  /*2dd0*/  MOV R181, 0x1f ;  /* 0x0000001f00b57802 */ /* 0x000fe40000000f00 */
[----:B------:R-:W-:-:S07]  /*2de0*/  MOV R176, 0xffffffff ;  /* 0xffffffff00b07802 */ /* 0x000fce0000000f00 */
[----:B-----5:R-:W-:Y:S05]  /*2df0*/  WARPSYNC.COLLECTIVE R176, `(.L_x_5099) ;  /* 0x00000000b0087348 */ /* 0x020fea0003c00000 */
[----:B------:R0:W1:Y:S02]  /*2e00*/  SHFL.DOWN P3, R178, R179, R180, R181 ;  /* 0x080000b4b3b27389 */ /* 0x00006400000600b5 */
[----:B01---5:R-:W-:Y:S01]  /*2e10*/  ENDCOLLECTIVE ;  /* 0x000000000000791b */ /* 0x023fe20003800000 */
.L_x_5099:
[----:B------:R-:W-:Y:S02]  /*2e20*/  MOV R179, R61 ;  /* 0x0000003d00b37202 */ /* 0x000fe40000000f00 */
[----:B------:R-:W-:-:S07]  /*2e30*/  MOV R60, R178 ;  /* 0x000000b2003c7202 */ /* 0x000fce0000000f00 */
[----:B------:R-:W-:Y:S05]  /*2e40*/  WARPSYNC.COLLECTIVE R176, `(.L_x_5100) ;  /* 0x00000000b0087348 */ /* 0x000fea0003c00000 */
[----:B------:R0:W1:Y:S02]  /*2e50*/  SHFL.DOWN P3, R178, R179, R180, R181 ;  /* 0x080000b4b3b27389 */ /* 0x00006400000600b5 */
[----:B01----:R-:W-:Y:S01]  /*2e60*/  ENDCOLLECTIVE ;  /* 0x000000000000791b */ /* 0x003fe20003800000 */
.L_x_5100:
[----:B------:R-:W-:Y:S01]  /*2e70*/  FADD.FTZ R60, R63, R60 ;  /* 0x0000003c3f3c7221 */ /* 0x000fe20000010000 */
[----:B------:R-:W-:-:S04]  /*2e80*/  HFMA2.MMA R180, -RZ, RZ, 0, 4.76837158203125e-07 ;  /* 0x00000008ffb47435 */ /* 0x000fc800000001ff */
[----:B------:R-:W-:Y:S02]  /*2e90*/  MOV R179, R60 ;  /* 0x0000003c00b37202 */ /* 0x000fe40000000f00 */
[----:B------:R-:W-:-:S07]  /*2ea0*/  MOV R62, R178 ;  /* 0x000000b2003e7202 */ /* 0x000fce0000000f00 */
[----:B------:R-:W-:Y:S05]  /*2eb0*/  WARPSYNC.COLLECTIVE R176, `(.L_x_5101) ;  /* 0x00000000b0087348 */ /* 0x000fea0003c00000 */
[----:B------:R0:W1:Y:S02]  /*2ec0*/  SHFL.DOWN P3, R178, R179, R180, R181 ;  /* 0x080000b4b3b27389 */ /* 0x00006400000600b5 */
[----:B01----:R-:W-:Y:S01]  /*2ed0*/  ENDCOLLECTIVE ;  /* 0x000000000000791b */ /* 0x003fe20003800000 */
.L_x_5101:
[----:B------:R-:W-:-:S05]  /*2ee0*/  FADD.FTZ R62, R61, R62 ;  /* 0x0000003e3d3e7221 */ /* 0x000fca0000010000 */
[----:B------:R-:W-:Y:S02]  /*2ef0*/  MOV R179, R62 ;  /* 0x0000003e00b37202 */ /* 0x000fe40000000f00 */
[----:B------:R-:W-:-:S07]  /*2f00*/  MOV R65, R178 ;  /* 0x000000b200417202 */ /* 0x000fce0000000f00 */
[----:B------:R-:W-:Y:S05]  /*2f10*/  WARPSYNC.COLLECTIVE R176, `(.L_x_5102) ;  /* 0x00000000b0087348 */ /* 0x000fea0003c00000 */
[----:B------:R0:W1:Y:S02]  /*2f20*/  SHFL.DOWN P3, R178, R179, R180, R181 ;  /* 0x080000b4b3b27389 */ /* 0x00006400000600b5 */
[----:B01----:R-:W-:Y:S01]  /*2f30*/  ENDCOLLECTIVE ;  /* 0x000000000000791b */ /* 0x003fe20003800000 */
.L_x_5102:
[----:B------:R-:W-:Y:S01]  /*2f40*/  FADD.FTZ R65, R60, R65 ;  /* 0x000000413c417221 */ /* 0x000fe20000010000 */
[----:B------:R-:W-:-:S04]  /*2f50*/  HFMA2.MMA R180, -RZ, RZ, 0, 2.384185791015625e-07 ;  /* 0x00000004ffb47435 */ /* 0x000fc800000001ff */
[----:B------:R-:W-:Y:S02]  /*2f60*/  MOV R179, R65 ;  /* 0x0000004100b37202 */ /* 0x000fe40000000f00 */
[----:B------:R-:W-:-:S07]  /*2f70*/  MOV R67, R178 ;  /* 0x000000b200437202 */ /* 0x000fce0000000f00 */
[----:B------:R-:W-:Y:S05]  /*2f80*/  WARPSYNC.COLLECTIVE R176, `(.L_x_5103) ;  /* 0x00000000b0087348 */ /* 0x000fea0003c00000 */
[----:B------:R0:W1:Y:S02]  /*2f90*/  SHFL.DOWN P3, R178, R179, R180, R181 ;  /* 0x080000b4b3b27389 */ /* 0x00006400000600b5 */
[----:B01----:R-:W-:Y:S01]  /*2fa0*/  ENDCOLLECTIVE ;  /* 0x000000000000791b */ /* 0x003fe20003800000 */
.L_x_5103:
[----:B------:R-:W-:-:S05]  /*2fb0*/  FADD.FTZ R67, R62, R67 ;  /* 0x000000433e437221 */ /* 0x000fca0000010000 */
[----:B------:R-:W-:Y:S02]  /*2fc0*/  MOV R179, R67 ;  /* 0x0000004300b37202 */ /* 0x000fe40000000f00 */
[----:B------:R-:W-:-:S07]  /*2fd0*/  MOV R64, R178 ;  /* 0x000000b200407202 */ /* 0x000fce0000000f00 */
[----:B------:R-:W-:Y:S05]  /*2fe0*/  WARPSYNC.COLLECTIVE R176, `(.L_x_5104) ;  /* 0x00000000b0087348 */ /* 0x000fea0003c00000 */
[----:B------:R0:W1:Y:S02]  /*2ff0*/  SHFL.DOWN P3, R178, R179, R180, R181 ;  /* 0x080000b4b3b27389 */ /* 0x00006400000600b5 */
[----:B01----:R-:W-:Y:S01]  /*3000*/  ENDCOLLECTIVE ;  /* 0x000000000000791b */ /* 0x003fe20003800000 */
.L_x_5104:
[----:B------:R-:W-:Y:S01]  /*3010*/  FADD.FTZ R64, R65, R64 ;  /* 0x0000004041407221 */ /* 0x000fe20000010000 */
[----:B------:R-:W-:-:S04]  /*3020*/  HFMA2.MMA R180, -RZ, RZ, 0, 1.1920928955078125e-07 ;  /* 0x00000002ffb47435 */ /* 0x000fc800000001ff */
[----:B------:R-:W-:Y:S02]  /*3030*/  MOV R179, R64 ;  /* 0x0000004000b37202 */ /* 0x000fe40000000f00 */
[----:B------:R-:W-:-:S07]  /*3040*/  MOV R66, R178 ;  /* 0x000000b200427202 */ /* 0x000fce0000000f00 */
[----:B------:R-:W-:Y:S05]  /*3050*/  WARPSYNC.COLLECTIVE R176, `(.L_x_5105) ;  /* 0x00000000b0087348 */ /* 0x000fea0003c00000 */
[----:B------:R0:W1:Y:S02]  /*3060*/  SHFL.DOWN P3, R178, R179, R180, R181 ;  /* 0x080000b4b3b27389 */ /* 0x00006400000600b5 */
[----:B01----:R-:W-:Y:S01]  /*3070*/  ENDCOLLECTIVE ;  /* 0x000000000000791b */ /* 0x003fe20003800000 */
.L_x_5105:
[----:B------:R-:W-:-:S05]  /*3080*/  FADD.FTZ R66, R67, R66 ;  /* 0x0000004243427221 */ /* 0x000fca0000010000 */
[----:B------:R-:W-:Y:S02]  /*3090*/  MOV R179, R66 ;  /* 0x0000004200b37202 */ /* 0x000fe40000000f00 */
[----:B------:R-:W-:-:S07]  /*30a0*/  MOV R61, R178 ;  /* 0x000000b2003d7202 */ /* 0x000fce0000000f00 */
[----:B------:R-:W-:Y:S05]  /*30b0*/  WARPSYNC.COLLECTIVE R176, `(.L_x_5106) ;  /* 0x00000000b0087348 */ /* 0x000fea0003c00000 */
[----:B------:R0:W1:Y:S02]  /*30c0*/  SHFL.DOWN P3, R178, R179, R180, R181 ;  /* 0x080000b4b3b27389 */ /* 0x00006400000600b5 */
[----:B01----:R-:W-:Y:S01]  /*30d0*/  ENDCOLLECTIVE ;  /* 0x000000000000791b */ /* 0x003fe20003800000 */
.L_x_5106:
[----:B------:R-:W-:Y:S01]  /*30e0*/  FADD.FTZ R61, R64, R61 ;  /* 0x0000003d403d7221 */ /* 0x000fe20000010000 */
[----:B------:R-:W-:-:S04]  /*30f0*/  HFMA2.MMA R180, -RZ, RZ, 0, 5.9604644775390625e-08 ;  /* 0x00000001ffb47435 */ /* 0x000fc800000001ff */
[----:B------:R-:W-:Y:S02]  /*3100*/  MOV R179, R61 ;  /* 0x0000003d00b37202 */ /* 0x000fe40000000f00 */
[----:B------:R-:W-:-:S07]  /*3110*/  MOV R63, R178 ;  /* 0x000000b2003f7202 */ /* 0x000fce0000000f00 */
[----:B------:R-:W-:Y:S05]  /*3120*/  WARPSYNC.COLLECTIVE R176, `(.L_x_5107) ;  /* 0x00000000b0087348 */ /* 0x000fea0003c00000 */
[----:B------:R0:W1:Y:S02]  /*3130*/  SHFL.DOWN P3, R178, R179, R180, R181 ;  /* 0x080000b4b3b27389 */ /* 0x00006400000600b5 */
[----:B01----:R-:W-:Y:S01]  /*3140*/  ENDCOLLECTIVE ;  /* 0x000000000000791b */ /* 0x003fe20003800000 */
.L_x_5107:
[----:B------:R-:W-:-:S05]  /*3150*/  FADD.FTZ R63, R66, R63 ;  /* 0x0000003f423f7221 */ /* 0x000fca0000010000 */
[----:B------:R-:W-:Y:S02]  /*3160*/  MOV R179, R63 ;  /* 0x0000003f00b37202 */ /* 0x000fe40000000f00 */
[----:B------:R-:W-:-:S07]  /*3170*/  MOV R60, R178 ;  /* 0x000000b2003c7202 */ /* 0x000fce0000000f00 */
[----:B------:R-:W-:Y:S05]  /*3180*/  WARPSYNC.COLLECTIVE R176, `(.L_x_5108) ;  /* 0x00000000b0087348 */ /* 0x000fea0003c00000 */
[----:B------:R0:W1:Y:S02]  /*3190*/  SHFL.DOWN P3, R178, R179, R180, R181 ;  /* 0x080000b4b3b27389 */ /* 0x00006400000600b5 */
[----:B01----:R-:W-:Y:S01]  /*31a0*/  ENDCOLLECTIVE ;  /* 0x000000000000791b */ /* 0x003fe20003800000 */
.L_x_5108:
[----:B------:R-:W-:Y:S01]  /*31b0*/  MOV R62, R178 ;  /* 0x000000b2003e7202 */ /* 0x000fe20000000f00 */
[----:B------:R-:W-:Y:S06]  /*31c0*/  BRA `(.L_x_5109) ;  /* 0xffffffe400407947 */ /* 0x000fec000383ffff */
.L_x_5110:
        /* <DEDUP_REMOVED lines=11> */
.L_x_11348:


//--------------------- .text._ZN10layer_norm22ln_bwd_finalize_kernelINS_22Kernel_traits_finalizeILj3072Ef13__nv_bfloat16fS2_fjLb0ELj1024ELj4ENS_18Kernel_traits_baseILj3072EfS2_fS2_fjLj1024EEEEELb0ELb0EEEvNS_9BwdParamsE --------------------------
	.section	.text._ZN10layer_norm22ln_bwd_finalize_kernelINS_22Kernel_traits_finalizeILj3072Ef13__nv_bfloat16fS2_fjLb0ELj1024ELj4ENS_18Kernel_traits_baseILj3072EfS2_fS2_fjLj1024EEEEELb0ELb0EEEvNS_9BwdParamsE,"ax",@progbits
	.align	128
        .global         _ZN10layer_norm22ln_bwd_finalize_kernelINS_22Kernel_traits_finalizeILj3072Ef13__nv_bfloat16fS2_fjLb0ELj1024ELj4ENS_18Kernel_traits_baseILj3072EfS2_fS2_fjLj1024EEEEELb0ELb0EEEvNS_9BwdParamsE
        .type           _ZN10layer_norm22ln_bwd_finalize_kernelINS_22Kernel_traits_finalizeILj3072Ef13__nv_bfloat16fS2_fjLb0ELj1024ELj4ENS_18Kernel_traits_baseILj3072EfS2_fS2_fjLj1024EEEEELb0ELb0EEEvNS_9BwdParamsE,@function
        .size           _ZN10layer_norm22ln_bwd_finalize_kernelINS_22Kernel_traits_finalizeILj3072Ef13__nv_bfloat16fS2_fjLb0ELj1024ELj4ENS_18Kernel_traits_baseILj3072EfS2_fS2_fjLj1024EEEEELb0ELb0EEEvNS_9BwdParamsE,(.L_x_11349 - _ZN10layer_norm22ln_bwd_finalize_kernelINS_22Kernel_traits_finalizeILj3072Ef13__nv_bfloat16fS2_fjLb0ELj1024ELj4ENS_18Kernel_traits_baseILj3072EfS2_fS2_fjLj1024EEEEELb0ELb0EEEvNS_9BwdParamsE)
        .other          _ZN10layer_norm22ln_bwd_finalize_kernelINS_22Kernel_traits_finalizeILj3072Ef13__nv_bfloat16fS2_fjLb0ELj1024ELj4ENS_18Kernel_traits_baseILj3072EfS2_fS2_fjLj1024EEEEELb0ELb0EEEvNS_9BwdParamsE,@"STO_CUDA_ENTRY STV_DEFAULT"
_ZN10layer_norm22ln_bwd_finalize_kernelINS_22Kernel_traits_finalizeILj3072Ef13__nv_bfloat16fS2_fjLb0ELj1024ELj4ENS_18Kernel_traits_baseILj3072EfS2_fS2_fjLj1024EEEEELb0ELb0EEEvNS_9BwdParamsE:
.text._ZN10layer_norm22ln_bwd_finalize_kernelINS_22Kernel_traits_finalizeILj3072Ef13__nv_bfloat16fS2_fjLb0ELj1024ELj4ENS_18Kernel_traits_baseILj3072EfS2_fS2_fjLj1024EEEEELb0ELb0EEEvNS_9BwdParamsE:
        /* <DEDUP_REMOVED lines=25> */
.L_x_5123:
        /* <DEDUP_REMOVED lines=30> */
.L_x_5115:
        /* <DEDUP_REMOVED lines=36> */
.L_x_5114:
[----:B------:R-:W-:Y:S05]  /*05b0*/  BSYNC B1 ;  /* 0x0000000000017941 */ /* 0x000fea0003800000 */
.L_x_5113:
        /* <DEDUP_REMOVED lines=24> */
.L_x_5117:
[----:B------:R-:W-:Y:S05]  /*0740*/  BSYNC B1 ;  /* 0x0000000000017941 */ /* 0x000fea0003800000 */
.L_x_5116:
        /* <DEDUP_REMOVED lines=12> */
.L_x_5118:
[----:B------:R-:W-:Y:S05]  /*0810*/  BSYNC B1 ;  /* 0x0000000000017941 */ /* 0x000fea0003800000 */
.L_x_5112:
[----:B------:R-:W-:Y:S05]  /*0820*/  BSYNC B0 ;  /* 0x0000000000007941 */ /* 0x000fea0003800000 */
.L_x_5111:
        /* <DEDUP_REMOVED lines=29> */
.L_x_5134:
[----:B---3--:R-:W-:Y:S01]  /*0a00*/  FADD.FTZ R9, R18, R9 ;  /* 0x0000000912097221 */ /* 0x008fe20000010000 */
[----:B--2---:R-:W-:-:S04]  /*0a10*/  FADD.FTZ R11, R10, R11 ;  /* 0x0000000b0a0b7221 */ /* 0x004fc80000010000 */
[----:B------:R2:W-:Y:S04]  /*0a20*/  @!P1 STS [R6+0x2000], R9 ;  /* 0x0020000906009388 */ /* 0x0005e80000000800 */
[----:B------:R2:W-:Y:S02]  /*0a30*/  @!P1 STS [R6+0x2080], R11 ;  /* 0x0020800b06009388 */ /* 0x0005e40000000800 */
.L_x_5119:
        /* <DEDUP_REMOVED lines=16> */
.L_x_5122:
[----:B------:R-:W-:Y:S05]  /*0b40*/  BSYNC B0 ;  /* 0x0000000000007941 */ /* 0x000fea0003800000 */
.L_x_5121:
[C---:B------:R-:W-:Y:S01]  /*0b50*/  ISETP.GT.U32.AND P1, PT, R3.reuse, -0xc01, PT ;  /* 0xfffff3ff0300780c */ /* 0x040fe20003f24070 */
[----:B------:R-:W-:Y:S01]  /*0b60*/  VIADD R4, R4, 0x600 ;  /* 0x0000060004047836 */ /* 0x000fe20000000000 */
[----:B------:R-:W-:-:S11]  /*0b70*/  IADD3 R3, R3, 0xc00, RZ ;  /* 0x00000c0003037810 */ /* 0x000fd60007ffe0ff */
[----:B------:R-:W-:Y:S05]  /*0b80*/  @P1 BRA `(.L_x_5123) ;  /* 0xfffffff400801947 */ /* 0x000fea000383ffff */
[----:B------:R-:W-:Y:S05]  /*0b90*/  EXIT ;  /* 0x000000000000794d */ /* 0x000fea0003800000 */
.L_x_5120:
[----:B------:R-:W-:Y:S01]  /*0ba0*/  HFMA2.MMA R21, -RZ, RZ, 0, 5.9604644775390625e-08 ;  /* 0x00000001ff157435 */ /* 0x000fe200000001ff */
[----:B0--3--:R-:W-:Y:S01]  /*0bb0*/  MOV R22, R10 ;  /* 0x0000000a00167202 */ /* 0x009fe20000000f00 */
[----:B------:R-:W-:Y:S01]  /*0bc0*/  IMAD.MOV.U32 R19, RZ, RZ, -0x1 ;  /* 0xffffffffff137424 */ /* 0x000fe200078e00ff */
[----:B------:R-:W-:-:S08]  /*0bd0*/  MOV R24, 0x1f ;  /* 0x0000001f00187802 */ /* 0x000fd00000000f00 */
[----:B-12---:R-:W-:Y:S05]  /*0be0*/  WARPSYNC.COLLECTIVE R19, `(.L_x_5124) ;  /* 0x0000000013087348 */ /* 0x006fea0003c00000 */
[----:B------:R0:W3:Y:S02]  /*0bf0*/  SHFL.BFLY P2, R20, R22, R21, R24 ;  /* 0x0c00001516147389 */ /* 0x0000e40000040018 */
[----:B0123--:R-:W-:Y:S01]  /*0c00*/  ENDCOLLECTIVE ;  /* 0x000000000000791b */ /* 0x00ffe20003800000 */
.L_x_5124:
[----:B------:R-:W-:Y:S01]  /*0c10*/  HFMA2.MMA R21, -RZ, RZ, 0, 1.1920928955078125e-07 ;  /* 0x00000002ff157435 */ /* 0x000fe200000001ff */
[----:B------:R-:W-:-:S05]  /*0c20*/  MOV R11, R20 ;  /* 0x00000014000b7202 */ /* 0x000fca0000000f00 */
[----:B------:R-:W-:-:S05]  /*0c30*/  FADD.FTZ R11, R10, R11 ;  /* 0x0000000b0a0b7221 */ /* 0x000fca0000010000 */
[----:B------:R-:W-:-:S07]  /*0c40*/  MOV R22, R11 ;  /* 0x0000000b00167202 */ /* 0x000fce0000000f00 */
[----:B------:R-:W-:Y:S05]  /*0c50*/  WARPSYNC.COLLECTIVE R19, `(.L_x_5125) ;  /* 0x0000000013087348 */ /* 0x000fea0003c00000 */
[----:B------:R0:W1:Y:S02]  /*0c60*/  SHFL.BFLY P2, R20, R22, R21, R24 ;  /* 0x0c00001516147389 */ /* 0x0000640000040018 */
[----:B01----:R-:W-:Y:S01]  /*0c70*/  ENDCOLLECTIVE ;  /* 0x000000000000791b */ /* 0x003fe20003800000 */
.L_x_5125:
[----:B------:R-:W-:Y:S01]  /*0c80*/  HFMA2.MMA R21, -RZ, RZ, 0, 2.384185791015625e-07 ;  /* 0x00000004ff157435 */ /* 0x000fe200000001ff */
[----:B------:R-:W-:-:S04]  /*0c90*/  IMAD.MOV.U32 R14, RZ, RZ, R20 ;  /* 0x000000ffff0e7224 */ /* 0x000fc800078e0014 */
[----:B------:R-:W-:-:S05]  /*0ca0*/  FADD.FTZ R14, R11, R14 ;  /* 0x0000000e0b0e7221 */ /* 0x000fca0000010000 */
[----:B------:R-:W-:-:S07]  /*0cb0*/  MOV R22, R14 ;  /* 0x0000000e00167202 */ /* 0x000fce0000000f00 */
[----:B------:R-:W-:Y:S05]  /*0cc0*/  WARPSYNC.COLLECTIVE R19, `(.L_x_5126) ;  /* 0x0000000013087348 */ /* 0x000fea0003c00000 */
[----:B------:R0:W1:Y:S02]  /*0cd0*/  SHFL.BFLY P2, R20, R22, R21, R24 ;  /* 0x0c00001516147389 */ /* 0x0000640000040018 */
[----:B01----:R-:W-:Y:S01]  /*0ce0*/  ENDCOLLECTIVE ;  /* 0x000000000000791b */ /* 0x003fe20003800000 */
.L_x_5126:
[----:B------:R-:W-:Y:S01]  /*0cf0*/  IMAD.MOV.U32 R21, RZ, RZ, 0x8 ;  /* 0x00000008ff157424 */ /* 0x000fe200078e00ff */
[----:B------:R-:W-:-:S05]  /*0d00*/  MOV R13, R20 ;  /* 0x00000014000d7202 */ /* 0x000fca0000000f00 */
[----:B------:R-:W-:-:S05]  /*0d10*/  FADD.FTZ R13, R14, R13 ;  /* 0x0000000d0e0d7221 */ /* 0x000fca0000010000 */
[----:B------:R-:W-:-:S07]  /*0d20*/  MOV R22, R13 ;  /* 0x0000000d00167202 */ /* 0x000fce0000000f00 */
[----:B------:R-:W-:Y:S05]  /*0d30*/  WARPSYNC.COLLECTIVE R19, `(.L_x_5127) ;  /* 0x0000000013087348 */ /* 0x000fea0003c00000 */
[----:B------:R0:W1:Y:S02]  /*0d40*/  SHFL.BFLY P2, R20, R22, R21, R24 ;  /* 0x0c00001516147389 */ /* 0x0000640000040018 */
[----:B01----:R-:W-:Y:S01]  /*0d50*/  ENDCOLLECTIVE ;  /* 0x000000000000791b */ /* 0x003fe20003800000 */
.L_x_5127:
[----:B------:R-:W-:Y:S01]  /*0d60*/  HFMA2.MMA R21, -RZ, RZ, 0, 9.5367431640625e-07 ;  /* 0x00000010ff157435 */ /* 0x000fe200000001ff */
[----:B------:R-:W-:-:S05]  /*0d70*/  MOV R10, R20 ;  /* 0x00000014000a7202 */ /* 0x000fca0000000f00 */
[----:B------:R-:W-:-:S05]  /*0d80*/  FADD.FTZ R10, R13, R10 ;  /* 0x0000000a0d0a7221 */ /* 0x000fca0000010000 */
[----:B------:R-:W-:-:S07]  /*0d90*/  MOV R22, R10 ;  /* 0x0000000a00167202 */ /* 0x000fce0000000f00 */
[----:B------:R-:W-:Y:S05]  /*0da0*/  WARPSYNC.COLLECTIVE R19, `(.L_x_5128) ;  /* 0x0000000013087348 */ /* 0x000fea0003c00000 */
[----:B------:R0:W1:Y:S02]  /*0db0*/  SHFL.BFLY P2, R20, R22, R21, R24 ;  /* 0x0c00001516147389 */ /* 0x0000640000040018 */
[----:B01----:R-:W-:Y:S01]  /*0dc0*/  ENDCOLLECTIVE ;  /* 0x000000000000791b */ /* 0x003fe20003800000 */
.L_x_5128:
[----:B------:R-:W-:Y:S01]  /*0dd0*/  HFMA2.MMA R21, -RZ, RZ, 0, 5.9604644775390625e-08 ;  /* 0x00000001ff157435 */ /* 0x000fe200000001ff */
[----:B------:R-:W-:Y:S01]  /*0de0*/  IMAD.MOV.U32 R22, RZ, RZ, R9 ;  /* 0x000000ffff167224 */ /* 0x000fe200078e0009 */
[----:B------:R-:W-:-:S09]  /*0df0*/  MOV R11, R20 ;  /* 0x00000014000b7202 */ /* 0x000fd20000000f00 */
[----:B------:R-:W-:Y:S05]  /*0e00*/  WARPSYNC.COLLECTIVE R19, `(.L_x_5129) ;  /* 0x0000000013087348 */ /* 0x000fea0003c00000 */
[----:B------:R0:W1:Y:S02]  /*0e10*/  SHFL.BFLY P2, R20, R22, R21, R24 ;  /* 0x0c00001516147389 */ /* 0x0000640000040018 */
[----:B01----:R-:W-:Y:S01]  /*0e20*/  ENDCOLLECTIVE ;  /* 0x000000000000791b */ /* 0x003fe20003800000 */
.L_x_5129:
[----:B------:R-:W-:Y:S01]  /*0e30*/  HFMA2.MMA R21, -RZ, RZ, 0, 1.1920928955078125e-07 ;  /* 0x00000002ff157435 */ /* 0x000fe200000001ff */
[----:B------:R-:W-:-:S05]  /*0e40*/  MOV R14, R20 ;  /* 0x00000014000e7202 */ /* 0x000fca0000000f00 */
[----:B------:R-:W-:-:S05]  /*0e50*/  FADD.FTZ R15, R9, R14 ;  /* 0x0000000e090f7221 */ /* 0x000fca0000010000 */
[----:B------:R-:W-:-:S07]  /*0e60*/  MOV R22, R15 ;  /* 0x0000000f00167202 */ /* 0x000fce0000000f00 */
[----:B------:R-:W-:Y:S05]  /*0e70*/  WARPSYNC.COLLECTIVE R19, `(.L_x_5130) ;  /* 0x0000000013087348 */ /* 0x000fea0003c00000 */
[----:B------:R0:W1:Y:S02]  /*0e80*/  SHFL.BFLY P2, R20, R22, R21, R24 ;  /* 0x0c00001516147389 */ /* 0x0000640000040018 */
[----:B01----:R-:W-:Y:S01]  /*0e90*/  ENDCOLLECTIVE ;  /* 0x000000000000791b */ /* 0x003fe20003800000 */
.L_x_5130:
[----:B------:R-:W-:Y:S01]  /*0ea0*/  HFMA2.MMA R21, -RZ, RZ, 0, 2.384185791015625e-07 ;  /* 0x00000004ff157435 */ /* 0x000fe200000001ff */
[----:B------:R-:W-:-:S04]  /*0eb0*/  IMAD.MOV.U32 R16, RZ, RZ, R20 ;  /* 0x000000ffff107224 */ /* 0x000fc800078e0014 */
[----:B------:R-:W-:-:S05]  /*0ec0*/  FADD.FTZ R16, R15, R16 ;  /* 0x000000100f107221 */ /* 0x000fca0000010000 */
[----:B------:R-:W-:-:S07]  /*0ed0*/  MOV R22, R16 ;  /* 0x0000001000167202 */ /* 0x000fce0000000f00 */
[----:B------:R-:W-:Y:S05]  /*0ee0*/  WARPSYNC.COLLECTIVE R19, `(.L_x_5131) ;  /* 0x0000000013087348 */ /* 0x000fea0003c00000 */
[----:B------:R0:W1:Y:S02]  /*0ef0*/  SHFL.BFLY P2, R20, R22, R21, R24 ;  /* 0x0c00001516147389 */ /* 0x0000640000040018 */
[----:B01----:R-:W-:Y:S01]  /*0f00*/  ENDCOLLECTIVE ;  /* 0x000000000000791b */ /* 0x003fe20003800000 */
.L_x_5131:
[----:B------:R-:W-:Y:S01]  /*0f10*/  IMAD.MOV.U32 R21, RZ, RZ, 0x8 ;  /* 0x00000008ff157424 */ /* 0x000fe200078e00ff */
[----:B------:R-:W-:-:S05]  /*0f20*/  MOV R17, R20 ;  /* 0x0000001400117202 */ /* 0x000fca0000000f00 */
[----:B------:R-:W-:-:S05]  /*0f30*/  FADD.FTZ R17, R16, R17 ;  /* 0x0000001110117221 */ /* 0x000fca0000010000 */
[----:B------:R-:W-:-:S07]  /*0f40*/  MOV R22, R17 ;  /* 0x0000001100167202 */ /* 0x000fce0000000f00 */
[----:B------:R-:W-:Y:S05]  /*0f50*/  WARPSYNC.COLLECTIVE R19, `(.L_x_5132) ;  /* 0x0000000013087348 */ /* 0x000fea0003c00000 */
[----:B------:R0:W1:Y:S02]  /*0f60*/  SHFL.BFLY P2, R20, R22, R21, R24 ;  /* 0x0c00001516147389 */ /* 0x0000640000040018 */
[----:B01----:R-:W-:Y:S01]  /*0f70*/  ENDCOLLECTIVE ;  /* 0x000000000000791b */ /* 0x003fe20003800000 */
.L_x_5132:
[----:B------:R-:W-:Y:S01]  /*0f80*/  HFMA2.MMA R21, -RZ, RZ, 0, 9.5367431640625e-07 ;  /* 0x00000010ff157435 */ /* 0x000fe200000001ff */
[----:B------:R-:W-:-:S05]  /*0f90*/  MOV R18, R20 ;  /* 0x0000001400127202 */ /* 0x000fca0000000f00 */
[----:B------:R-:W-:-:S05]  /*0fa0*/  FADD.FTZ R18, R17, R18 ;  /* 0x0000001211127221 */ /* 0x000fca0000010000 */
[----:B------:R-:W-:-:S07]  /*0fb0*/  MOV R22, R18 ;  /* 0x0000001200167202 */ /* 0x000fce0000000f00 */
[----:B------:R-:W-:Y:S05]  /*0fc0*/  WARPSYNC.COLLECTIVE R19, `(.L_x_5133) ;  /* 0x0000000013087348 */ /* 0x000fea0003c00000 */
[----:B------:R0:W1:Y:S02]  /*0fd0*/  SHFL.BFLY P2, R20, R22, R21, R24 ;  /* 0x0c00001516147389 */ /* 0x0000640000040018 */
[----:B01----:R-:W-:Y:S01]  /*0fe0*/  ENDCOLLECTIVE ;  /* 0x000000000000791b */ /* 0x003fe20003800000 */
.L_x_5133:
[----:B------:R-:W-:Y:S01]  /*0ff0*/  MOV R9, R20 ;  /* 0x0000001400097202 */ /* 0x000fe20000000f00 */
[----:B------:R-:W-:Y:S06]  /*1000*/  BRA `(.L_x_5134) ;  /* 0xfffffff8007c7947 */ /* 0x000fec000383ffff */
.L_x_5135:
        /* <DEDUP_REMOVED lines=15> */
.L_x_11349:


//--------------------- .text._ZN10layer_norm13ln_bwd_kernelINS_13Kernel_traitsIf13__nv_bfloat16fS2_fjLj3072ELj1ELj1ELj4ELj16ENS_18Kernel_traits_baseILj3072EfS2_fS2_fjLj128EEEEELb1ELb0ELb1ELb0EEEvNS_9BwdParamsE --------------------------
	.section	.text._ZN10layer_norm13ln_bwd_kernelINS_13Kernel_traitsIf13__nv_bfloat16fS2_fjLj3072ELj1ELj1ELj4ELj16ENS_18Kernel_traits_baseILj3072EfS2_fS2_fjLj128EEEEELb1ELb0ELb1ELb0EEEvNS_9BwdParamsE,"ax",@progbits
	.align	128
        .global         _ZN10layer_norm13ln_bwd_kernelINS_13Kernel_traitsIf13__nv_bfloat16fS2_fjLj3072ELj1ELj1ELj4ELj16ENS_18Kernel_traits_baseILj3072EfS2_fS2_fjLj128EEEEELb1ELb0ELb1ELb0EEEvNS_9BwdParamsE
        .type           _ZN10layer_norm13ln_bwd_kernelINS_13Kernel_traitsIf13__nv_bfloat16fS2_fjLj3072ELj1ELj1ELj4ELj16ENS_18Kernel_traits_baseILj3072EfS2_fS2_fjLj128EEEEELb1ELb0ELb1ELb0EEEvNS_9BwdParamsE,@function
        .size           _ZN10layer_norm13ln_bwd_kernelINS_13Kernel_traitsIf13__nv_bfloat16fS2_fjLj3072ELj1ELj1ELj4ELj16ENS_18Kernel_traits_baseILj3072EfS2_fS2_fjLj128EEEEELb1ELb0ELb1ELb0EEEvNS_9BwdParamsE,(.L_x_11350 - _ZN10layer_norm13ln_bwd_kernelINS_13Kernel_traitsIf13__nv_bfloat16fS2_fjLj3072ELj1ELj1ELj4ELj16ENS_18Kernel_traits_baseILj3072EfS2_fS2_fjLj128EEEEELb1ELb0ELb1ELb0EEEvNS_9BwdParamsE)
        .other          _ZN10layer_norm13ln_bwd_kernelINS_13Kernel_traitsIf13__nv_bfloat16fS2_fjLj3072ELj1ELj1ELj4ELj16ENS_18Kernel_traits_baseILj3072EfS2_fS2_fjLj128EEEEELb1ELb0ELb1ELb0EEEvNS_9BwdParamsE,@"STO_CUDA_ENTRY STV_DEFAULT"
_ZN10layer_norm13ln_bwd_kernelINS_13Kernel_traitsIf13__nv_bfloat16fS2_fjLj3072ELj1ELj1ELj4ELj16ENS_18Kernel_traits_baseILj3072EfS2_fS2_fjLj128EEEEELb1ELb0ELb1ELb0EEEvNS_9BwdParamsE:
.text._ZN10layer_norm13ln_bwd_kernelINS_13Kernel_traitsIf13__nv_bfloat16fS2_fjLj3072ELj1ELj1ELj4ELj16ENS_18Kernel_traits_baseILj3072EfS2_fS2_fjLj128EEEEELb1ELb0ELb1ELb0EEEvNS_9BwdParamsE:
        /* <DEDUP_REMOVED lines=13> */
[----:B------:R-:W-:-:S04]  /*00d0*/  LOP3.LUT R4, R2, 0x7f, RZ, 0x3c, !PT ;  /* 0x0000007f02047812 */ /* 0x000fc800078e3cff */
[----:B------:R-:W-:-:S04]  /*00e0*/  LEA.HI.SX32 R3, R3, R4, 0x1d ;  /* 0x0000000403037211 */ /* 0x000fc800078feaff */
[C---:B------:R-:W-:Y:S02]  /*00f0*/  LOP3.LUT P5, RZ, R3.reuse, 0xffffff80, RZ, 0xc0, !PT ;  /* 0xffffff8003ff7812 */ /* 0x040fe400078ac0ff */
[C---:B------:R-:W-:Y:S02]  /*0100*/  ISETP.GE.U32.AND P4, PT, R3.reuse, 0x100, PT ;  /* 0x000001000300780c */ /* 0x040fe40003f86070 */
[----:B------:R-:W-:Y:S01]  /*0110*/  ISETP.GE.U32.AND P3, PT, R3, 0x180, PT ;  /* 0x000001800300780c */ /* 0x000fe20003f66070 */
[----:B------:R-:W-:-:S08]  /*0120*/  IMAD.MOV.U32 R3, RZ, RZ, R2 ;  /* 0x000000ffff037224 */ /* 0x000fd000078e0002 */
        /* <DEDUP_REMOVED lines=43> */
[----:B------:R-:W-:Y:S01]  /*03e0*/  HFMA2.MMA R73, -RZ, RZ, 0, 0 ;  /* 0x00000000ff497435 */ /* 0x000fe200000001ff */
[----:B------:R-:W-:-:S10]  /*03f0*/  IMAD.MOV.U32 R185, RZ, RZ, 0x1 ;  /* 0x00000001ffb97424 */ /* 0x000fd400078e00ff */
.L_x_5203:
[----:B012---:R-:W1:Y:S08]  /*0400*/  LDC.64 R114, c[0x0][0x288] ;  /* 0x0000a200ff727b82 */ /* 0x007e700000000a00 */
        /* <DEDUP_REMOVED lines=34> */
[----:B-1----:R-:W-:-:S06]  /*0630*/  IMAD.WIDE.U32 R128, R115, 0x8, R128 ;  /* 0x0000000873807825 */ /* 0x002fcc00078e0080 */
[----:B------:R-:W5:Y:S01]  /*0640*/  LDG.E.64 R128, desc[UR4][R128.64] ;  /* 0x0000000480807981 */ /* 0x000f62000c1e1b00 */
[----:B------:R-:W-:Y:S01]  /*0650*/  IADD3 R117, R136, 0x80, RZ ;  /* 0x0000008088757810 */ /* 0x000fe20007ffe0ff */
[----:B--2---:R-:W-:-:S07]  /*0660*/  VIADD R115, R115, 0x80 ;  /* 0x0000008073737836 */ /* 0x004fce0000000000 */
.L_x_5140:
[----:B------:R-:W-:Y:S05]  /*0670*/  BSYNC B1 ;  /* 0x0000000000017941 */ /* 0x000fea0003800000 */
.L_x_5139:
        /* <DEDUP_REMOVED lines=8> */
[----:B------:R1:W5:Y:S04]  /*0700*/  @P0 LDG.E.128 R16, desc[UR4][R112.64] ;  /* 0x0000000470100981 */ /* 0x000368000c1e1d00 */
[----:B------:R1:W5:Y:S01]  /*0710*/  @P0 LDG.E.128 R12, desc[UR4][R112.64+0x10] ;  /* 0x00001004700c0981 */ /* 0x000362000c1e1d00 */
[----:B------:R-:W-:-:S02]  /*0720*/  IADD3 R115, R115, 0x80, RZ ;  /* 0x0000008073737810 */ /* 0x000fc40007ffe0ff */
[----:B------:R-:W-:-:S07]  /*0730*/  IADD3 R117, R117, 0x80, RZ ;  /* 0x0000008075757810 */ /* 0x000fce0007ffe0ff */
.L_x_5142:
[----:B------:R-:W-:Y:S05]  /*0740*/  BSYNC B1 ;  /* 0x0000000000017941 */ /* 0x000fea0003800000 */
.L_x_5141:
[----:B------:R-:W-:Y:S01]  /*0750*/  CS2R R190, SRZ ;  /* 0x0000000000be7805 */ /* 0x000fe2000001ff00 */
[----:B------:R-:W-:Y:S06]  /*0760*/  @!P3 BRA `(.L_x_5143) ;  /* 0x000000100088b947 */ /* 0x000fec0003800000 */
[----:B------:R-:W2:Y:S01]  /*0770*/  LDC.64 R124, c[0x0][0x240] ;  /* 0x00009000ff7c7b82 */ /* 0x000ea20000000a00 */
[----:B------:R-:W-:-:S04]  /*0780*/  ISETP.NE.U32.AND P0, PT, RZ, UR6, PT ;  /* 0x00000006ff007c0c */ /* 0x000fc8000bf05070 */
[----:B------:R-:W-:-:S13]  /*0790*/  ISETP.NE.AND.EX P0, PT, RZ, UR7, PT, P0 ;  /* 0x00000007ff007c0c */ /* 0x000fda000bf05300 */
[----:B------:R-:W-:-:S05]  /*07a0*/  @P0 IMAD.WIDE.U32 R130, R117, 0x20, R130 ;  /* 0x0000002075820825 */ /* 0x000fca00078e0082 */
[----:B------:R3:W5:Y:S01]  /*07b0*/  @P0 LDG.E.128 R8, desc[UR4][R130.64] ;  /* 0x0000000482080981 */ /* 0x000762000c1e1d00 */
[----:B--2---:R-:W-:-:S03]  /*07c0*/  IMAD.WIDE.U32 R124, R115, 0x8, R124 ;  /* 0x00000008737c7825 */ /* 0x004fc600078e007c */
[----:B------:R3:W5:Y:S04]  /*07d0*/  @P0 LDG.E.128 R4, desc[UR4][R130.64+0x10] ;  /* 0x0000100482040981 */ /* 0x000768000c1e1d00 */
[----:B------:R-:W5:Y:S01]  /*07e0*/  LDG.E.64 R124, desc[UR4][R124.64] ;  /* 0x000000047c7c7981 */ /* 0x000f62000c1e1b00 */
[----:B------:R-:W-:Y:S01]  /*07f0*/  IMAD.MOV.U32 R190, RZ, RZ, RZ ;  /* 0x000000ffffbe7224 */ /* 0x000fe200078e00ff */
[----:B------:R-:W-:Y:S06]  /*0800*/  BRA `(.L_x_5143) ;  /* 0x0000001000607947 */ /* 0x000fec0003800000 */
.L_x_5138:
        /* <DEDUP_REMOVED lines=38> */
[C-C-:B---3--:R-:W-:Y:S01]  /*0a70*/  FADD.FTZ R3, -R186.reuse, R112.reuse ;  /* 0x00000070ba037221 */ /* 0x148fe20000010100 */
[----:B------:R-:W-:Y:S01]  /*0a80*/  FADD.FTZ R169, -R186, R113 ;  /* 0x00000071baa97221 */ /* 0x000fe20000010100 */
[----:B----4-:R-:W-:-:S02]  /*0a90*/  PRMT R112, R116, 0x7632, R112 ;  /* 0x0000763274707816 */ /* 0x010fc40000000070 */
[----:B------:R-:W-:Y:S01]  /*0aa0*/  SHF.L.U32 R113, R116, 0x10, RZ ;  /* 0x0000001074717819 */ /* 0x000fe200000006ff */
[----:B------:R-:W-:Y:S01]  /*0ab0*/  FMUL.FTZ R184, R134, R169 ;  /* 0x000000a986b87220 */ /* 0x000fe20000410000 */
[----:B------:R-:W-:Y:S01]  /*0ac0*/  SHF.L.U32 R112, R112, 0x10, RZ ;  /* 0x0000001070707819 */ /* 0x000fe200000006ff */
[----:B------:R-:W-:Y:S02]  /*0ad0*/  FMUL.FTZ R3, R134, R3 ;  /* 0x0000000386037220 */ /* 0x000fe40000410000 */
[-C--:B------:R-:W-:Y:S01]  /*0ae0*/  FMUL.FTZ R180, R96, R113.reuse ;  /* 0x0000007160b47220 */ /* 0x080fe20000410000 */
[C-C-:B------:R-:W-:Y:S01]  /*0af0*/  FADD.FTZ R181, -R186.reuse, R114.reuse ;  /* 0x00000072bab57221 */ /* 0x140fe20000010100 */
[----:B------:R-:W-:Y:S01]  /*0b00*/  FADD.FTZ R115, -R186, R115 ;  /* 0x00000073ba737221 */ /* 0x000fe20000010100 */
[----:B------:R-:W-:Y:S01]  /*0b10*/  PRMT R114, R117, 0x7632, R114 ;  /* 0x0000763275727816 */ /* 0x000fe20000000072 */
[-C--:B------:R-:W-:Y:S01]  /*0b20*/  FFMA.FTZ R73, R184, R112.reuse, R73 ;  /* 0x00000070b8497223 */ /* 0x080fe20000010049 */
[----:B------:R-:W-:Y:S01]  /*0b30*/  FADD.FTZ R49, R49, R112 ;  /* 0x0000007031317221 */ /* 0x000fe20000010000 */
[----:B------:R-:W-:Y:S01]  /*0b40*/  FMUL.FTZ R175, R97, R112 ;  /* 0x0000007061af7220 */ /* 0x000fe20000410000 */
[----:B------:R-:W-:Y:S01]  /*0b50*/  FADD.FTZ R48, R48, R113 ;  /* 0x0000007130307221 */ /* 0x000fe20000010000 */
[----:B------:R-:W-:Y:S01]  /*0b60*/  FFMA.FTZ R72, R3, R113, R72 ;  /* 0x0000007103487223 */ /* 0x000fe20000010048 */
[----:B------:R-:W-:Y:S01]  /*0b70*/  FADD.FTZ R112, RZ, R180 ;  /* 0x000000b4ff707221 */ /* 0x000fe20000010000 */
[----:B------:R-:W-:-:S02]  /*0b80*/  IMAD.U32 R117, R117, 0x10000, RZ ;  /* 0x0001000075757824 */ /* 0x000fc400078e00ff */
        /* <DEDUP_REMOVED lines=9> */
[----:B0-----:R-:W-:Y:S01]  /*0c20*/  SHF.L.U32 R133, R118, 0x10, RZ ;  /* 0x0000001076857819 */ /* 0x001fe200000006ff */
[----:B------:R-:W-:Y:S01]  /*0c30*/  FADD.FTZ R51, R51, R114 ;  /* 0x0000007233337221 */ /* 0x000fe20000010000 */
[----:B------:R-:W-:Y:S01]  /*0c40*/  FMUL.FTZ R173, R99, R114 ;  /* 0x0000007263ad7220 */ /* 0x000fe20000410000 */
[C---:B------:R-:W-:Y:S01]  /*0c50*/  FADD.FTZ R179, -R186.reuse, R120 ;  /* 0x00000078bab37221 */ /* 0x040fe20000010100 */
        /* <DEDUP_REMOVED lines=37> */
.L_x_5145:
[----:B------:R-:W-:Y:S05]  /*0eb0*/  BSYNC B1 ;  /* 0x0000000000017941 */ /* 0x000fea0003800000 */
.L_x_5144:
[----:B------:R-:W-:Y:S04]  /*0ec0*/  BSSY B1, `(.L_x_5146) ;  /* 0x0000058000017945 */ /* 0x000fe80003800000 */
[----:B------:R-:W-:Y:S05]  /*0ed0*/  @!P4 BRA `(.L_x_5147) ;  /* 0x000000040058c947 */ /* 0x000fea0003800000 */
[----:B------:R-:W0:Y:S08]  /*0ee0*/  LDC.64 R154, c[0x0][0x238] ;  /* 0x00008e00ff9a7b82 */ /* 0x000e300000000a00 */
[----:B------:R-:W1:Y:S08]  /*0ef0*/  LDC.64 R112, c[0x0][0x2b8] ;  /* 0x0000ae00ff707b82 */ /* 0x000e700000000a00 */
[----:B------:R-:W2:Y:S01]  /*0f00*/  LDC.64 R126, c[0x0][0x240] ;  /* 0x00009000ff7e7b82 */ /* 0x000ea20000000a00 */
[----:B0-----:R-:W-:-:S05]  /*0f10*/  IMAD.WIDE.U32 R154, R189, 0x20, R154 ;  /* 0x00000020bd9a7825 */ /* 0x001fca00078e009a */
[----:B------:R0:W3:Y:S01]  /*0f20*/  LDG.E.128 R120, desc[UR4][R154.64+0x10] ;  /* 0x000010049a787981 */ /* 0x0000e2000c1e1d00 */
[----:B-1----:R-:W-:-:S03]  /*0f30*/  IMAD.WIDE.U32 R116, R188, 0x10, R112 ;  /* 0x00000010bc747825 */ /* 0x002fc600078e0070 */
[----:B------:R-:W4:Y:S04]  /*0f40*/  LDG.E.128 R112, desc[UR4][R154.64] ;  /* 0x000000049a707981 */ /* 0x000f28000c1e1d00 */
[----:B------:R-:W3:Y:S01]  /*0f50*/  LDG.E.128 R116, desc[UR4][R116.64] ;  /* 0x0000000474747981 */ /* 0x000ee2000c1e1d00 */
[----:B--2---:R-:W-:-:S06]  /*0f60*/  IMAD.WIDE.U32 R126, R187, 0x8, R126 ;  /* 0x00000008bb7e7825 */ /* 0x004fcc00078e007e */
[----:B------:R-:W5:Y:S01]  /*0f70*/  LDG.E.64 R126, desc[UR4][R126.64] ;  /* 0x000000047e7e7981 */ /* 0x000f62000c1e1b00 */
[----:B------:R-:W-:-:S04]  /*0f80*/  ISETP.NE.U32.AND P0, PT, RZ, UR6, PT ;  /* 0x00000006ff007c0c */ /* 0x000fc8000bf05070 */
[----:B------:R-:W-:-:S13]  /*0f90*/  ISETP.NE.AND.EX P0, PT, RZ, UR7, PT, P0 ;  /* 0x00000007ff007c0c */ /* 0x000fda000bf05300 */
[----:B------:R-:W-:-:S05]  /*0fa0*/  @P0 IMAD.WIDE.U32 R132, R189, 0x20, R130 ;  /* 0x00000020bd840825 */ /* 0x000fca00078e0082 */
[----:B------:R-:W5:Y:S04]  /*0fb0*/  @P0 LDG.E.128 R16, desc[UR4][R132.64] ;  /* 0x0000000484100981 */ /* 0x000f68000c1e1d00 */
[----:B------:R1:W5:Y:S01]  /*0fc0*/  @P0 LDG.E.128 R12, desc[UR4][R132.64+0x10] ;  /* 0x00001004840c0981 */ /* 0x000362000c1e1d00 */
[----:B------:R-:W-:Y:S02]  /*0fd0*/  IADD3 R188, R188, 0x80, RZ ;  /* 0x00000080bcbc7810 */ /* 0x000fe40007ffe0ff */
[----:B------:R-:W-:Y:S02]  /*0fe0*/  IADD3 R187, R187, 0x80, RZ ;  /* 0x00000080bbbb7810 */ /* 0x000fe40007ffe0ff */
[----:B------:R-:W-:Y:S01]  /*0ff0*/  IADD3 R189, R189, 0x80, RZ ;  /* 0x00000080bdbd7810 */ /* 0x000fe20007ffe0ff */
[C-C-:B----4-:R-:W-:Y:S01]  /*1000*/  FADD.FTZ R167, -R186.reuse, R112.reuse ;  /* 0x00000070baa77221 */ /* 0x150fe20000010100 */
[----:B------:R-:W-:Y:S01]  /*1010*/  FADD.FTZ R153, -R186, R113 ;  /* 0x00000071ba997221 */ /* 0x000fe20000010100 */
[----:B---3--:R-:W-:-:S02]  /*1020*/  PRMT R112, R116, 0x7632, R112 ;  /* 0x0000763274707816 */ /* 0x008fc40000000070 */
[----:B------:R-:W-:Y:S01]  /*1030*/  SHF.L.U32 R113, R116, 0x10, RZ ;  /* 0x0000001074717819 */ /* 0x000fe200000006ff */
[----:B------:R-:W-:Y:S01]  /*1040*/  FADD.FTZ R165, -R186, R114 ;  /* 0x00000072baa57221 */ /* 0x000fe20000010100 */
[----:B------:R-:W-:Y:S01]  /*1050*/  FMUL.FTZ R167, R134, R167 ;  /* 0x000000a786a77220 */ /* 0x000fe20000410000 */
[----:B------:R-:W-:Y:S02]  /*1060*/  IMAD.U32 R114, R112, 0x10000, RZ ;  /* 0x0001000070727824 */ /* 0x000fe400078e00ff */
[-C--:B------:R-:W-:Y:S01]  /*1070*/  FMUL.FTZ R164, R88, R113.reuse ;  /* 0x0000007158a47220 */ /* 0x080fe20000410000 */
[--C-:B0-----:R-:W-:Y:S01]  /*1080*/  FADD.FTZ R155, -R186, R115.reuse ;  /* 0x00000073ba9b7221 */ /* 0x101fe20000010100 */
[C---:B------:R-:W-:Y:S01]  /*1090*/  PRMT R115, R117.reuse, 0x7632, R115 ;  /* 0x0000763275737816 */ /* 0x040fe20000000073 */
[----:B------:R-:W-:Y:S01]  /*10a0*/  FADD.FTZ R40, R40, R113 ;  /* 0x0000007128287221 */ /* 0x000fe20000010000 */
[----:B------:R-:W-:Y:S01]  /*10b0*/  SHF.L.U32 R117, R117, 0x10, RZ ;  /* 0x0000001075757819 */ /* 0x000fe200000006ff */
        /* <DEDUP_REMOVED lines=10> */
[----:B------:R-:W-:Y:S01]  /*1160*/  PRMT R154, R118, 0x7632, R154 ;  /* 0x00007632769a7816 */ /* 0x000fe2000000009a */
[----:B------:R-:W-:Y:S01]  /*1170*/  FFMA.FTZ R65, R168, R114, R65 ;  /* 0x00000072a8417223 */ /* 0x000fe20000010041 */
[----:B------:R-:W-:Y:S01]  /*1180*/  FADD.FTZ R41, R41, R114 ;  /* 0x0000007229297221 */ /* 0x000fe20000010000 */
[----:B-1----:R-:W-:-:S02]  /*1190*/  IMAD.U32 R133, R118, 0x10000, RZ ;  /* 0x0001000076857824 */ /* 0x002fc400078e00ff */
        /* <DEDUP_REMOVED lines=18> */
[----:B------:R-:W-:Y:S01]  /*12c0*/  FADD.FTZ R123, -R186, R123 ;  /* 0x0000007bba7b7221 */ /* 0x000fe20000010100 */
[----:B------:R-:W-:-:S02]  /*12d0*/  IMAD.U32 R118, R118, 0x10000, RZ ;  /* 0x0001000076767824 */ /* 0x000fc400078e00ff */
        /* <DEDUP_REMOVED lines=21> */
[----:B------:R-:W-:-:S07]  /*1430*/  FFMA.FTZ R190, R154, R153, R113 ;  /* 0x000000999abe7223 */ /* 0x000fce0000010071 */
.L_x_5147:
[----:B------:R-:W-:Y:S05]  /*1440*/  BSYNC B1 ;  /* 0x0000000000017941 */ /* 0x000fea0003800000 */
.L_x_5146:
        /* <DEDUP_REMOVED lines=18> */
[----:B------:R-:W-:Y:S02]  /*1570*/  FADD.FTZ R149, -R186, R114 ;  /* 0x00000072ba957221 */ /* 0x000fe40000010100 */
[----:B------:R-:W-:Y:S01]  /*1580*/  FMUL.FTZ R151, R134, R151 ;  /* 0x0000009786977220 */ /* 0x000fe20000410000 */
[C---:B----4-:R-:W-:Y:S01]  /*1590*/  PRMT R112, R116.reuse, 0x7632, R112 ;  /* 0x0000763274707816 */ /* 0x050fe20000000070 */
[----:B------:R-:W-:-:S03]  /*15a0*/  IMAD.U32 R113, R116, 0x10000, RZ ;  /* 0x0001000074717824 */ /* 0x000fc600078e00ff */
[----:B------:R-:W-:Y:S01]  /*15b0*/  SHF.L.U32 R112, R112, 0x10, RZ ;  /* 0x0000001070707819 */ /* 0x000fe200000006ff */
[----:B------:R-:W-:Y:S01]  /*15c0*/  FMUL.FTZ R148, R80, R113 ;  /* 0x0000007150947220 */ /* 0x000fe20000410000 */
[C---:B------:R-:W-:Y:S01]  /*15d0*/  PRMT R114, R117.reuse, 0x7632, R114 ;  /* 0x0000763275727816 */ /* 0x040fe20000000072 */
[----:B------:R-:W-:Y:S01]  /*15e0*/  FADD.FTZ R115, -R186, R115 ;  /* 0x00000073ba737221 */ /* 0x000fe20000010100 */
[----:B------:R-:W-:Y:S01]  /*15f0*/  SHF.L.U32 R117, R117, 0x10, RZ ;  /* 0x0000001075757819 */ /* 0x000fe200000006ff */
[----:B------:R-:W-:Y:S01]  /*1600*/  FMUL.FTZ R152, R134, R137 ;  /* 0x0000008986987220 */ /* 0x000fe20000410000 */
[----:B------:R-:W-:Y:S01]  /*1610*/  FADD.FTZ R32, R32, R113 ;  /* 0x0000007120207221 */ /* 0x000fe20000010000 */
[----:B------:R-:W-:Y:S01]  /*1620*/  FFMA.FTZ R56, R151, R113, R56 ;  /* 0x0000007197387223 */ /* 0x000fe20000010038 */
[----:B------:R-:W-:Y:S01]  /*1630*/  FADD.FTZ R191, R191, R148 ;  /* 0x00000094bfbf7221 */ /* 0x000fe20000010000 */
[----:B------:R-:W-:Y:S01]  /*1640*/  FMUL.FTZ R142, R81, R112 ;  /* 0x00000070518e7220 */ /* 0x000fe20000410000 */
[----:B------:R-:W-:Y:S01]  /*1650*/  FFMA.FTZ R113, R151, R148, R190 ;  /* 0x0000009497717223 */ /* 0x000fe200000100be */
[----:B------:R-:W-:Y:S01]  /*1660*/  SHF.L.U32 R114, R114, 0x10, RZ ;  /* 0x0000001072727819 */ /* 0x000fe200000006ff */
[----:B------:R-:W-:Y:S01]  /*1670*/  FADD.FTZ R147, -R186, R120 ;  /* 0x00000078ba937221 */ /* 0x000fe20000010100 */
[----:B------:R-:W-:Y:S01]  /*1680*/  FMUL.FTZ R150, R134, R115 ;  /* 0x0000007386967220 */ /* 0x000fe20000410000 */
[----:B------:R-:W-:Y:S01]  /*1690*/  FFMA.FTZ R57, R152, R112, R57 ;  /* 0x0000007098397223 */ /* 0x000fe20000010039 */
[----:B------:R-:W-:Y:S01]  /*16a0*/  FADD.FTZ R33, R33, R112 ;  /* 0x0000007021217221 */ /* 0x000fe20000010000 */
[----:B------:R-:W-:Y:S01]  /*16b0*/  FMUL.FTZ R149, R134, R149 ;  /* 0x0000009586957220 */ /* 0x000fe20000410000 */
[----:B------:R-:W-:Y:S01]  /*16c0*/  FMUL.FTZ R146, R82, R117 ;  /* 0x0000007552927220 */ /* 0x000fe20000410000 */
[----:B------:R-:W-:Y:S01]  /*16d0*/  FADD.FTZ R191, R191, R142 ;  /* 0x0000008ebfbf7221 */ /* 0x000fe20000010000 */
[----:B------:R-:W-:Y:S01]  /*16e0*/  FFMA.FTZ R112, R152, R142, R113 ;  /* 0x0000008e98707223 */ /* 0x000fe20000010071 */
[----:B------:R-:W-:Y:S01]  /*16f0*/  SHF.L.U32 R145, R118, 0x10, RZ ;  /* 0x0000001076917819 */ /* 0x000fe200000006ff */
[----:B------:R-:W-:Y:S01]  /*1700*/  FMUL.FTZ R147, R134, R147 ;  /* 0x0000009386937220 */ /* 0x000fe20000410000 */
[----:B------:R-:W-:Y:S01]  /*1710*/  PRMT R116, R118, 0x7632, R116 ;  /* 0x0000763276747816 */ /* 0x000fe20000000074 */
[-C--:B------:R-:W-:Y:S01]  /*1720*/  FFMA.FTZ R59, R150, R114.reuse, R59 ;  /* 0x00000072963b7223 */ /* 0x080fe2000001003b */
[----:B------:R-:W-:Y:S01]  /*1730*/  FADD.FTZ R35, R35, R114 ;  /* 0x0000007223237221 */ /* 0x000fe20000010000 */
        /* <DEDUP_REMOVED lines=10> */
[C---:B------:R-:W-:Y:S01]  /*17e0*/  PRMT R118, R119.reuse, 0x7632, R118 ;  /* 0x0000763277767816 */ /* 0x040fe20000000076 */
        /* <DEDUP_REMOVED lines=25> */
[----:B0-----:R-:W-:-:S07]  /*1980*/  FFMA.FTZ R190, R138, R137, R114 ;  /* 0x000000898abe7223 */ /* 0x001fce0000010072 */
.L_x_5143:
[----:B------:R-:W-:Y:S05]  /*1990*/  BSYNC B0 ;  /* 0x0000000000007941 */ /* 0x000fea0003800000 */
.L_x_5137:
        /* <DEDUP_REMOVED lines=25> */
[----:B------:R1:W4:Y:S02]  /*1b30*/  SHFL.DOWN PT, R115, R120, 0x1, 0x1f ;  /* 0x08201f0078737f89 */ /* 0x00032400000e0000 */
.L_x_5218:
[----:B------:R-:W0:Y:S01]  /*1b40*/  S2R R117, SR_CgaCtaId ;  /* 0x0000000000757919 */ /* 0x000e220000008800 */
[----:B------:R-:W-:Y:S01]  /*1b50*/  LOP3.LUT P6, RZ, R192, 0x1f, RZ, 0xc0, !PT ;  /* 0x0000001fc0ff7812 */ /* 0x000fe200078cc0ff */
[----:B--23--:R-:W-:Y:S01]  /*1b60*/  FADD.FTZ R130, R121, R114 ;  /* 0x0000007279827221 */ /* 0x00cfe20000010000 */
[----:B------:R-:W-:Y:S01]  /*1b70*/  MOV R116, 0x400 ;  /* 0x0000040000747802 */ /* 0x000fe20000000f00 */
[----:B----4-:R-:W-:Y:S01]  /*1b80*/  FADD.FTZ R131, R120, R115 ;  /* 0x0000007378837221 */ /* 0x010fe20000010000 */
[----:B------:R-:W-:Y:S05]  /*1b90*/  WARPSYNC.ALL ;  /* 0x0000000000007948 */ /* 0x000fea0003800000 */
[----:B------:R-:W-:Y:S01]  /*1ba0*/  @P1 VIADD R183, R183, 0xffffffff ;  /* 0xffffffffb7b71836 */ /* 0x000fe20000000000 */
[----:B------:R-:W-:Y:S03]  /*1bb0*/  BSSY B0, `(.L_x_5149) ;  /* 0x00000cf000007945 */ /* 0x000fe60003800000 */
[----:B------:R-:W-:Y:S01]  /*1bc0*/  @!P6 LOP3.LUT R112, R112, 0x3, RZ, 0xc0, !PT ;  /* 0x000000037070e812 */ /* 0x000fe200078ec0ff */
[----:B------:R-:W-:-:S04]  /*1bd0*/  @P1 IMAD R183, R183, R0, RZ ;  /* 0x00000000b7b71224 */ /* 0x000fc800078e02ff */
[----:B------:R-:W-:Y:S01]  /*1be0*/  @!P6 IMAD.IADD R112, R113, 0x1, R112 ;  /* 0x000000017170e824 */ /* 0x000fe200078e0270 */
[----:B0-----:R-:W-:-:S04]  /*1bf0*/  LEA R116, R117, R116, 0x18 ;  /* 0x0000007475747211 */ /* 0x001fc800078ec0ff */
[-C--:B-1----:R-:W-:Y:S02]  /*1c00*/  @!P6 LEA R121, R112, R116.reuse, 0x3 ;  /* 0x000000747079e211 */ /* 0x082fe400078e18ff */
        /* <DEDUP_REMOVED lines=10> */
[----:B------:R-:W-:Y:S02]  /*1cb0*/  @P1 SHF.R.S32.HI R114, RZ, 0x1f, R183 ;  /* 0x0000001fff721819 */ /* 0x000fe400000114b7 */
[----:B-1----:R-:W-:Y:S01]  /*1cc0*/  FADD.FTZ R123, R123, R116 ;  /* 0x000000747b7b7221 */ /* 0x002fe20000010000 */
[----:B------:R-:W-:Y:S01]  /*1cd0*/  FADD.FTZ R112, R112, R117 ;  /* 0x0000007570707221 */ /* 0x000fe20000010000 */
[----:B------:R-:W-:Y:S02]  /*1ce0*/  @P1 LEA.HI R183, R114, R183, RZ, 0x3 ;  /* 0x000000b772b71211 */ /* 0x000fe400078f18ff */
[----:B------:R-:W-:Y:S01]  /*1cf0*/  FADD.FTZ R118, R118, R123 ;  /* 0x0000007b76767221 */ /* 0x000fe20000010000 */
[----:B------:R-:W-:Y:S01]  /*1d00*/  FADD.FTZ R119, R119, R112 ;  /* 0x0000007077777221 */ /* 0x000fe20000010000 */
[----:B------:R-:W-:-:S02]  /*1d10*/  HFMA2.MMA R112, -RZ, RZ, 0, 0 ;  /* 0x00000000ff707435 */ /* 0x000fc400000001ff */
[----:B------:R-:W-:Y:S01]  /*1d20*/  FMUL.FTZ R113, R118, UR8 ;  /* 0x0000000876717c20 */ /* 0x000fe20008410000 */
[----:B------:R-:W-:-:S03]  /*1d30*/  FMUL.FTZ R186, R119, UR8 ;  /* 0x0000000877ba7c20 */ /* 0x000fc60008410000 */
[----:B------:R-:W-:Y:S02]  /*1d40*/  @P1 LEA.HI.SX32 R112, R183, R2, 0x1d ;  /* 0x00000002b7701211 */ /* 0x000fe400078feaff */
        /* <DEDUP_REMOVED lines=24> */
.L_x_5152:
[----:B------:R-:W-:Y:S05]  /*1ed0*/  BSYNC B1 ;  /* 0x0000000000017941 */ /* 0x000fea0003800000 */
.L_x_5151:
        /* <DEDUP_REMOVED lines=15> */
.L_x_5154:
[----:B------:R-:W-:Y:S05]  /*1fd0*/  BSYNC B1 ;  /* 0x0000000000017941 */ /* 0x000fea0003800000 */
.L_x_5153:
        /* <DEDUP_REMOVED lines=15> */
.L_x_5156:
[----:B------:R-:W-:Y:S05]  /*20d0*/  BSYNC B1 ;  /* 0x0000000000017941 */ /* 0x000fea0003800000 */
.L_x_5155:
        /* <DEDUP_REMOVED lines=15> */
.L_x_5158:
[----:B------:R-:W-:Y:S05]  /*21d0*/  BSYNC B1 ;  /* 0x0000000000017941 */ /* 0x000fea0003800000 */
.L_x_5157:
        /* <DEDUP_REMOVED lines=15> */
.L_x_5160:
[----:B------:R-:W-:Y:S05]  /*22d0*/  BSYNC B1 ;  /* 0x0000000000017941 */ /* 0x000fea0003800000 */
.L_x_5159:
        /* <DEDUP_REMOVED lines=15> */
.L_x_5162:
[----:B------:R-:W-:Y:S05]  /*23d0*/  BSYNC B1 ;  /* 0x0000000000017941 */ /* 0x000fea0003800000 */
.L_x_5161:
        /* <DEDUP_REMOVED lines=15> */
.L_x_5164:
[----:B------:R-:W-:Y:S05]  /*24d0*/  BSYNC B1 ;  /* 0x0000000000017941 */ /* 0x000fea0003800000 */
.L_x_5163:
        /* <DEDUP_REMOVED lines=18> */
.L_x_5166:
[----:B------:R-:W-:Y:S05]  /*2600*/  BSYNC B1 ;  /* 0x0000000000017941 */ /* 0x000fea0003800000 */
.L_x_5165:
[----:B------:R-:W-:Y:S01]  /*2610*/  ISETP.NE.AND P6, PT, R131, RZ, PT ;  /* 0x000000ff8300720c */ /* 0x000fe20003fc5270 */
[----:B0-----:R-:W-:Y:S01]  /*2620*/  @P1 FMUL.FTZ R115, R198, R115 ;  /* 0x00000073c6731220 */ /* 0x001fe20000410000 */
        /* <DEDUP_REMOVED lines=12> */
[----:B------:R-:W-:Y:S02]  /*26f0*/  @P1 LOP3.LUT P6, RZ, R129, 0xff000000, RZ, 0xc0, !PT ;  /* 0xff00000081ff1812 */ /* 0x000fe400078cc0ff */
[----:B------:R-:W-:Y:S02]  /*2700*/  @P1 F2FP.BF16.F32.PACK_AB R122, RZ, R122 ;  /* 0x0000007aff7a123e */ /* 0x000fe400000010ff */
[----:B------:R-:W-:Y:S02]  /*2710*/  @P1 FSEL R119, R114, RZ, P6 ;  /* 0x000000ff72771208 */ /* 0x000fe40003000000 */
[----:B------:R-:W-:Y:S01]  /*2720*/  ISETP.NE.U32.AND P6, PT, R190, RZ, PT ;  /* 0x000000ffbe00720c */ /* 0x000fe20003fc5070 */
[----:B------:R-:W0:Y:S01]  /*2730*/  @P1 LDC.64 R114, c[0x0][0x2f8] ;  /* 0x0000be00ff721b82 */ /* 0x000e220000000a00 */
        /* <DEDUP_REMOVED lines=8> */
[----:B------:R-:W1:Y:S01]  /*27c0*/  @P6 LDC.64 R116, c[0x0][0x308] ;  /* 0x0000c200ff746b82 */ /* 0x000e620000000a00 */
[----:B------:R-:W-:-:S02]  /*27d0*/  @P1 F2FP.BF16.F32.PACK_AB R119, RZ, R119 ;  /* 0x00000077ff77123e */ /* 0x000fc400000010ff */
[----:B------:R-:W-:Y:S02]  /*27e0*/  @P1 PRMT R111, R132, 0x7610, R111 ;  /* 0x00007610846f1816 */ /* 0x000fe4000000006f */
[----:B------:R-:W-:Y:S02]  /*27f0*/  @P1 PRMT R108, R108, 0x5410, R187 ;  /* 0x000054106c6c1816 */ /* 0x000fe400000000bb */
[----:B------:R-:W-:Y:S01]  /*2800*/  @P1 PRMT R109, R109, 0x5410, R120 ;  /* 0x000054106d6d1816 */ /* 0x000fe20000000078 */
[----:B0-----:R-:W-:Y:S01]  /*2810*/  @P1 IMAD.WIDE.U32 R114, R112, 0x10, R114 ;  /* 0x0000001070721825 */ /* 0x001fe200078e0072 */
[----:B------:R-:W-:Y:S02]  /*2820*/  @P1 PRMT R110, R110, 0x5410, R130 ;  /* 0x000054106e6e1816 */ /* 0x000fe40000000082 */
[----:B------:R-:W-:Y:S02]  /*2830*/  @P1 PRMT R111, R111, 0x5410, R119 ;  /* 0x000054106f6f1816 */ /* 0x000fe40000000077 */
[----:B------:R-:W-:Y:S01]  /*2840*/  IADD3 R112, R112, 0x80, RZ ;  /* 0x0000008070707810 */ /* 0x000fe20007ffe0ff */
[C---:B-1----:R-:W-:Y:S01]  /*2850*/  @P6 IMAD.WIDE.U32 R116, R136.reuse, 0x20, R116 ;  /* 0x0000002088746825 */ /* 0x042fe200078e0074 */
[----:B------:R-:W-:-:S04]  /*2860*/  IADD3 R136, R136, 0x80, RZ ;  /* 0x0000008088887810 */ /* 0x000fc80007ffe0ff */
[----:B------:R0:W-:Y:S04]  /*2870*/  @P6 STG.E.128 desc[UR4][R116.64], R100 ;  /* 0x0000006474006986 */ /* 0x0001e8000c101d04 */
[----:B------:R0:W-:Y:S04]  /*2880*/  @P6 STG.E.128 desc[UR4][R116.64+0x10], R104 ;  /* 0x0000106874006986 */ /* 0x0001e8000c101d04 */
[----:B------:R0:W-:Y:S02]  /*2890*/  @P1 STG.E.128 desc[UR4][R114.64], R108 ;  /* 0x0000006c72001986 */ /* 0x0001e4000c101d04 */
.L_x_5150:
[----:B------:R-:W-:Y:S05]  /*28a0*/  BSYNC B0 ;  /* 0x0000000000007941 */ /* 0x000fea0003800000 */
.L_x_5149:
[----:B------:R-:W-:Y:S04]  /*28b0*/  BSSY B0, `(.L_x_5167) ;  /* 0x00000b5000007945 */ /* 0x000fe80003800000 */
[----:B------:R-:W-:Y:S05]  /*28c0*/  @!P4 BRA `(.L_x_5168) ;  /* 0x0000000800ccc947 */ /* 0x000fea0003800000 */
[----:B------:R-:W1:Y:S01]  /*28d0*/  @!P2 LDC.64 R188, c[0x0][0x2c8] ;  /* 0x0000b200ffbcab82 */ /* 0x000e620000000a00 */
[----:B------:R-:W-:Y:S07]  /*28e0*/  BSSY B1, `(.L_x_5169) ;  /* 0x0000015000017945 */ /* 0x000fee0003800000 */
[----:B------:R-:W2:Y:S08]  /*28f0*/  LDC.64 R190, c[0x0][0x308] ;  /* 0x0000c200ffbe7b82 */ /* 0x000eb00000000a00 */
[----:B0-----:R-:W0:Y:S08]  /*2900*/  @P1 LDC.64 R114, c[0x0][0x298] ;  /* 0x0000a600ff721b82 */ /* 0x001e300000000a00 */
[----:B------:R-:W3:Y:S01]  /*2910*/  @P1 LDC.64 R116, c[0x0][0x298] ;  /* 0x0000a600ff741b82 */ /* 0x000ee20000000a00 */
[----:B-1----:R-:W-:-:S04]  /*2920*/  @!P2 ISETP.NE.U32.AND P6, PT, R188, RZ, PT ;  /* 0x000000ffbc00a20c */ /* 0x002fc80003fc5070 */
[----:B------:R-:W-:-:S03]  /*2930*/  @!P2 ISETP.NE.AND.EX P6, PT, R189, RZ, PT, P6 ;  /* 0x000000ffbd00a20c */ /* 0x000fc60003fc5360 */
[----:B------:R-:W1:Y:S01]  /*2940*/  @P1 LDC.64 R118, c[0x0][0x298] ;  /* 0x0000a600ff761b82 */ /* 0x000e620000000a00 */
[----:B-----5:R-:W-:-:S07]  /*2950*/  @!P2 FSEL R183, R16, RZ, P6 ;  /* 0x000000ff10b7a208 */ /* 0x020fce0003000000 */
[----:B------:R-:W4:Y:S08]  /*2960*/  @P1 LDC.64 R120, c[0x0][0x298] ;  /* 0x0000a600ff781b82 */ /* 0x000f300000000a00 */
[----:B------:R-:W0:Y:S08]  /*2970*/  @P1 LDC.64 R122, c[0x0][0x298] ;  /* 0x0000a600ff7a1b82 */ /* 0x000e300000000a00 */
[----:B------:R-:W0:Y:S08]  /*2980*/  @P1 LDC.64 R130, c[0x0][0x298] ;  /* 0x0000a600ff821b82 */ /* 0x000e300000000a00 */
[----:B------:R-:W0:Y:S01]  /*2990*/  @P1 LDC.64 R132, c[0x0][0x298] ;  /* 0x0000a600ff841b82 */ /* 0x000e220000000a00 */
[----:B--23--:R-:W-:Y:S05]  /*29a0*/  @!P2 BRA `(.L_x_5170) ;  /* 0x000000000020a947 */ /* 0x00cfea0003800000 */
        /* <DEDUP_REMOVED lines=8> */
.L_x_5170:
[----:B------:R-:W-:Y:S05]  /*2a30*/  BSYNC B1 ;  /* 0x0000000000017941 */ /* 0x000fea0003800000 */
.L_x_5169:
        /* <DEDUP_REMOVED lines=15> */
.L_x_5172:
[----:B------:R-:W-:Y:S05]  /*2b30*/  BSYNC B1 ;  /* 0x0000000000017941 */ /* 0x000fea0003800000 */
.L_x_5171:
        /* <DEDUP_REMOVED lines=15> */
.L_x_5174:
[----:B------:R-:W-:Y:S05]  /*2c30*/  BSYNC B1 ;  /* 0x0000000000017941 */ /* 0x000fea0003800000 */
.L_x_5173:
[----:B-1----:R-:W-:Y:S01]  /*2c40*/  @P1 FMUL.FTZ R119, R117, R119 ;  /* 0x0000007775771220 */ /* 0x002fe20000410000 */
        /* <DEDUP_REMOVED lines=14> */
.L_x_5176:
[----:B------:R-:W-:Y:S05]  /*2d30*/  BSYNC B1 ;  /* 0x0000000000017941 */ /* 0x000fea0003800000 */
.L_x_5175:
        /* <DEDUP_REMOVED lines=15> */
.L_x_5178:
[----:B------:R-:W-:Y:S05]  /*2e30*/  BSYNC B1 ;  /* 0x0000000000017941 */ /* 0x000fea0003800000 */
.L_x_5177:
        /* <DEDUP_REMOVED lines=15> */
.L_x_5180:
[----:B------:R-:W-:Y:S05]  /*2f30*/  BSYNC B1 ;  /* 0x0000000000017941 */ /* 0x000fea0003800000 */
.L_x_5179:
        /* <DEDUP_REMOVED lines=15> */
.L_x_5182:
[----:B------:R-:W-:Y:S05]  /*3030*/  BSYNC B1 ;  /* 0x0000000000017941 */ /* 0x000fea0003800000 */
.L_x_5181:
        /* <DEDUP_REMOVED lines=18> */
.L_x_5184:
[----:B------:R-:W-:Y:S05]  /*3160*/  BSYNC B1 ;  /* 0x0000000000017941 */ /* 0x000fea0003800000 */
.L_x_5183:
        /* <DEDUP_REMOVED lines=36> */
[----:B-1----:R-:W-:-:S04]  /*33b0*/  @P6 IMAD.WIDE.U32 R116, R136, 0x20, R116 ;  /* 0x0000002088746825 */ /* 0x002fc800078e0074 */
[----:B------:R-:W-:Y:S01]  /*33c0*/  VIADD R136, R136, 0x80 ;  /* 0x0000008088887836 */ /* 0x000fe20000000000 */
[----:B------:R1:W-:Y:S04]  /*33d0*/  @P6 STG.E.128 desc[UR4][R116.64], R100 ;  /* 0x0000006474006986 */ /* 0x0003e8000c101d04 */
[----:B------:R1:W-:Y:S04]  /*33e0*/  @P6 STG.E.128 desc[UR4][R116.64+0x10], R104 ;  /* 0x0000106874006986 */ /* 0x0003e8000c101d04 */
[----:B------:R1:W-:Y:S02]  /*33f0*/  @P1 STG.E.128 desc[UR4][R114.64], R108 ;  /* 0x0000006c72001986 */ /* 0x0003e4000c101d04 */
.L_x_5168:
[----:B------:R-:W-:Y:S05]  /*3400*/  BSYNC B0 ;  /* 0x0000000000007941 */ /* 0x000fea0003800000 */
.L_x_5167:
[----:B------:R-:W-:Y:S04]  /*3410*/  BSSY B0, `(.L_x_5185) ;  /* 0x00000b1000007945 */ /* 0x000fe80003800000 */
[----:B------:R-:W-:Y:S05]  /*3420*/  @!P3 BRA `(.L_x_5186) ;  /* 0x0000000800bcb947 */ /* 0x000fea0003800000 */
[----:B------:R-:W2:Y:S01]  /*3430*/  @!P2 LDC.64 R190, c[0x0][0x2c8] ;  /* 0x0000b200ffbeab82 */ /* 0x000ea20000000a00 */
[----:B------:R-:W-:Y:S07]  /*3440*/  BSSY B1, `(.L_x_5187) ;  /* 0x0000015000017945 */ /* 0x000fee0003800000 */
[----:B------:R-:W3:Y:S08]  /*3450*/  LDC.64 R188, c[0x0][0x308] ;  /* 0x0000c200ffbc7b82 */ /* 0x000ef00000000a00 */
[----:B01----:R-:W0:Y:S08]  /*3460*/  @P1 LDC.64 R114, c[0x0][0x298] ;  /* 0x0000a600ff721b82 */ /* 0x003e300000000a00 */
[----:B------:R-:W1:Y:S01]  /*3470*/  @P1 LDC.64 R116, c[0x0][0x298] ;  /* 0x0000a600ff741b82 */ /* 0x000e620000000a00 */
[----:B--2---:R-:W-:-:S04]  /*3480*/  @!P2 ISETP.NE.U32.AND P6, PT, R190, RZ, PT ;  /* 0x000000ffbe00a20c */ /* 0x004fc80003fc5070 */
[----:B------:R-:W-:-:S03]  /*3490*/  @!P2 ISETP.NE.AND.EX P6, PT, R191, RZ, PT, P6 ;  /* 0x000000ffbf00a20c */ /* 0x000fc60003fc5360 */
[----:B------:R-:W2:Y:S01]  /*34a0*/  @P1 LDC.64 R118, c[0x0][0x298] ;  /* 0x0000a600ff761b82 */ /* 0x000ea20000000a00 */
[----:B-----5:R-:W-:-:S07]  /*34b0*/  @!P2 FSEL R183, R8, RZ, P6 ;  /* 0x000000ff08b7a208 */ /* 0x020fce0003000000 */
[----:B------:R-:W4:Y:S08]  /*34c0*/  @P1 LDC.64 R120, c[0x0][0x298] ;  /* 0x0000a600ff781b82 */ /* 0x000f300000000a00 */
[----:B------:R-:W0:Y:S08]  /*34d0*/  @P1 LDC.64 R122, c[0x0][0x298] ;  /* 0x0000a600ff7a1b82 */ /* 0x000e300000000a00 */
[----:B------:R-:W0:Y:S08]  /*34e0*/  @P1 LDC.64 R130, c[0x0][0x298] ;  /* 0x0000a600ff821b82 */ /* 0x000e300000000a00 */
[----:B------:R-:W0:Y:S01]  /*34f0*/  @P1 LDC.64 R132, c[0x0][0x298] ;  /* 0x0000a600ff841b82 */ /* 0x000e220000000a00 */
[----:B-1-3--:R-:W-:Y:S05]  /*3500*/  @!P2 BRA `(.L_x_5188) ;  /* 0x000000000020a947 */ /* 0x00afea0003800000 */
        /* <DEDUP_REMOVED lines=8> */
.L_x_5188:
[----:B------:R-:W-:Y:S05]  /*3590*/  BSYNC B1 ;  /* 0x0000000000017941 */ /* 0x000fea0003800000 */
.L_x_5187:
        /* <DEDUP_REMOVED lines=15> */
.L_x_5190:
[----:B------:R-:W-:Y:S05]  /*3690*/  BSYNC B1 ;  /* 0x0000000000017941 */ /* 0x000fea0003800000 */
.L_x_5189:
        /* <DEDUP_REMOVED lines=15> */
.L_x_5192:
[----:B------:R-:W-:Y:S05]  /*3790*/  BSYNC B1 ;  /* 0x0000000000017941 */ /* 0x000fea0003800000 */
.L_x_5191:
[----:B--2---:R-:W-:Y:S01]  /*37a0*/  @P1 FMUL.FTZ R119, R195, R119 ;  /* 0x00000077c3771220 */ /* 0x004fe20000410000 */
        /* <DEDUP_REMOVED lines=14> */
.L_x_5194:
[----:B------:R-:W-:Y:S05]  /*3890*/  BSYNC B1 ;  /* 0x0000000000017941 */ /* 0x000fea0003800000 */
.L_x_5193:
        /* <DEDUP_REMOVED lines=15> */
.L_x_5196:
[----:B------:R-:W-:Y:S05]  /*3990*/  BSYNC B1 ;  /* 0x0000000000017941 */ /* 0x000fea0003800000 */
.L_x_5195:
        /* <DEDUP_REMOVED lines=15> */
.L_x_5198:
[----:B------:R-:W-:Y:S05]  /*3a90*/  BSYNC B1 ;  /* 0x0000000000017941 */ /* 0x000fea0003800000 */
.L_x_5197:
        /* <DEDUP_REMOVED lines=15> */
.L_x_5200:
[----:B------:R-:W-:Y:S05]  /*3b90*/  BSYNC B1 ;  /* 0x0000000000017941 */ /* 0x000fea0003800000 */
.L_x_5199:
        /* <DEDUP_REMOVED lines=19> */
.L_x_5202:
[----:B------:R-:W-:Y:S05]  /*3cd0*/  BSYNC B1 ;  /* 0x0000000000017941 */ /* 0x000fea0003800000 */
.L_x_5201:
        /* <DEDUP_REMOVED lines=8> */
[----:B------:R-:W0:Y:S01]  /*3d60*/  @P1 LDC.64 R116, c[0x0][0x2f8] ;  /* 0x0000be00ff741b82 */ /* 0x000e220000000a00 */
[----:B------:R-:W-:Y:S02]  /*3d70*/  ISETP.NE.U32.AND P2, PT, R188, RZ, PT ;  /* 0x000000ffbc00720c */ /* 0x000fe40003f45070 */
[----:B------:R-:W-:-:S02]  /*3d80*/  @P1 F2FP.BF16.F32.PACK_AB R132, RZ, R132 ;  /* 0x00000084ff84123e */ /* 0x000fc400000010ff */
[----:B------:R-:W-:Y:S02]  /*3d90*/  ISETP.NE.AND.EX P2, PT, R189, RZ, PT, P2 ;  /* 0x000000ffbd00720c */ /* 0x000fe40003f45320 */
[----:B------:R-:W-:Y:S02]  /*3da0*/  @P1 F2FP.BF16.F32.PACK_AB R187, RZ, R187 ;  /* 0x000000bbffbb123e */ /* 0x000fe400000010ff */
[----:B------:R-:W-:Y:S02]  /*3db0*/  @P1 F2FP.BF16.F32.PACK_AB R120, RZ, R120 ;  /* 0x00000078ff78123e */ /* 0x000fe400000010ff */
[----:B------:R-:W-:Y:S02]  /*3dc0*/  @P1 F2FP.BF16.F32.PACK_AB R130, RZ, R130 ;  /* 0x00000082ff82123e */ /* 0x000fe400000010ff */
[----:B------:R-:W-:Y:S02]  /*3dd0*/  @P1 F2FP.BF16.F32.PACK_AB R113, RZ, R113 ;  /* 0x00000071ff71123e */ /* 0x000fe400000010ff */
[----:B------:R-:W-:-:S02]  /*3de0*/  @P1 PRMT R108, R185, 0x7610, R108 ;  /* 0x00007610b96c1816 */ /* 0x000fc4000000006c */
[----:B------:R-:W-:Y:S02]  /*3df0*/  @P1 PRMT R109, R118, 0x7610, R109 ;  /* 0x00007610766d1816 */ /* 0x000fe4000000006d */
[----:B------:R-:W-:Y:S02]  /*3e00*/  @P1 PRMT R110, R122, 0x7610, R110 ;  /* 0x000076107a6e1816 */ /* 0x000fe4000000006e */
[----:B------:R-:W-:Y:S02]  /*3e10*/  @P1 PRMT R111, R132, 0x7610, R111 ;  /* 0x00007610846f1816 */ /* 0x000fe4000000006f */
[----:B------:R-:W-:Y:S01]  /*3e20*/  SEL R100, R183, R100, P2 ;  /* 0x00000064b7647207 */ /* 0x000fe20001000000 */
[----:B0-----:R-:W-:Y:S01]  /*3e30*/  @P1 IMAD.WIDE.U32 R116, R112, 0x10, R116 ;  /* 0x0000001070741825 */ /* 0x001fe200078e0074 */
[----:B------:R-:W-:Y:S02]  /*3e40*/  SEL R101, R194, R101, P2 ;  /* 0x00000065c2657207 */ /* 0x000fe40001000000 */
[----:B------:R-:W-:-:S02]  /*3e50*/  SEL R102, R195, R102, P2 ;  /* 0x00000066c3667207 */ /* 0x000fc40001000000 */
[----:B------:R-:W-:Y:S02]  /*3e60*/  SEL R103, R196, R103, P2 ;  /* 0x00000067c4677207 */ /* 0x000fe40001000000 */
[----:B------:R-:W-:Y:S02]  /*3e70*/  SEL R104, R119, R104, P2 ;  /* 0x0000006877687207 */ /* 0x000fe40001000000 */
[----:B------:R-:W-:Y:S01]  /*3e80*/  SEL R105, R198, R105, P2 ;  /* 0x00000069c6697207 */ /* 0x000fe20001000000 */
[----:B------:R2:W-:Y:S01]  /*3e90*/  @P6 STG.E.128 desc[UR4][R114.64], R100 ;  /* 0x0000006472006986 */ /* 0x0005e2000c101d04 */
[----:B------:R-:W-:Y:S02]  /*3ea0*/  SEL R106, R121, R106, P2 ;  /* 0x0000006a796a7207 */ /* 0x000fe40001000000 */
[----:B------:R-:W-:Y:S02]  /*3eb0*/  SEL R107, R200, R107, P2 ;  /* 0x0000006bc86b7207 */ /* 0x000fe40001000000 */
[----:B------:R-:W-:-:S02]  /*3ec0*/  @P1 PRMT R108, R108, 0x5410, R187 ;  /* 0x000054106c6c1816 */ /* 0x000fc400000000bb */
[----:B------:R-:W-:Y:S01]  /*3ed0*/  @P1 PRMT R109, R109, 0x5410, R120 ;  /* 0x000054106d6d1816 */ /* 0x000fe20000000078 */
[----:B------:R2:W-:Y:S01]  /*3ee0*/  @P6 STG.E.128 desc[UR4][R114.64+0x10], R104 ;  /* 0x0000106872006986 */ /* 0x0005e2000c101d04 */
[----:B------:R-:W-:Y:S02]  /*3ef0*/  @P1 PRMT R110, R110, 0x5410, R130 ;  /* 0x000054106e6e1816 */ /* 0x000fe40000000082 */
[----:B------:R-:W-:-:S05]  /*3f00*/  @P1 PRMT R111, R111, 0x5410, R113 ;  /* 0x000054106f6f1816 */ /* 0x000fca0000000071 */
[----:B------:R2:W-:Y:S02]  /*3f10*/  @P1 STG.E.128 desc[UR4][R116.64], R108 ;  /* 0x0000006c74001986 */ /* 0x0005e4000c101d04 */
.L_x_5186:
[----:B------:R-:W-:Y:S05]  /*3f20*/  BSYNC B0 ;  /* 0x0000000000007941 */ /* 0x000fea0003800000 */
.L_x_5185:
[----:B------:R-:W-:Y:S01]  /*3f30*/  VIADD R135, R135, UR10 ;  /* 0x0000000a87877c36 */ /* 0x000fe20008000000 */
[----:B------:R-:W-:-:S04]  /*3f40*/  SEL R185, RZ, 0x1, P0 ;  /* 0x00000001ffb97807 */ /* 0x000fc80000000000 */
[----:B------:R-:W-:-:S13]  /*3f50*/  ISETP.GE.AND P1, PT, R135, UR11, PT ;  /* 0x0000000b87007c0c */ /* 0x000fda000bf26270 */
[----:B------:R-:W-:Y:S05]  /*3f60*/  @!P1 BRA `(.L_x_5203) ;  /* 0xffffffc400249947 */ /* 0x000fea000383ffff */
.L_x_5136:
        /* <DEDUP_REMOVED lines=16> */
.L_x_5205:
[----:B------:R-:W-:Y:S05]  /*4070*/  BSYNC B0 ;  /* 0x0000000000007941 */ /* 0x000fea0003800000 */
.L_x_5204:
        /* <DEDUP_REMOVED lines=11> */
.L_x_5207:
[----:B------:R-:W-:Y:S05]  /*4130*/  BSYNC B0 ;  /* 0x0000000000007941 */ /* 0x000fea0003800000 */
.L_x_5206:
        /* <DEDUP_REMOVED lines=10> */
.L_x_5148:
[----:B------:R-:W-:Y:S01]  /*41e0*/  HFMA2.MMA R133, -RZ, RZ, 0, 1.847743988037109375e-06 ;  /* 0x0000001fff857435 */ /* 0x000fe200000001ff */
[----:B---3--:R-:W-:Y:S01]  /*41f0*/  IMAD.MOV.U32 R131, RZ, RZ, R191 ;  /* 0x000000ffff837224 */ /* 0x008fe200078e00bf */
[----:B------:R-:W-:Y:S01]  /*4200*/  MOV R130, 0x10 ;  /* 0x0000001000827802 */ /* 0x000fe20000000f00 */
[----:B------:R-:W-:-:S08]  /*4210*/  IMAD.MOV.U32 R122, RZ, RZ, -0x1 ;  /* 0xffffffffff7a7424 */ /* 0x000fd000078e00ff */
[----:B0----5:R-:W-:Y:S05]  /*4220*/  WARPSYNC.COLLECTIVE R122, `(.L_x_5208) ;  /* 0x000000007a087348 */ /* 0x021fea0003c00000 */
[----:B------:R1:W2:Y:S02]  /*4230*/  SHFL.DOWN P6, R123, R131, R130, R133 ;  /* 0x08000082837b7389 */ /* 0x0002a400000c0085 */
[----:B012--5:R-:W-:Y:S01]  /*4240*/  ENDCOLLECTIVE ;  /* 0x000000000000791b */ /* 0x027fe20003800000 */
.L_x_5208:
[----:B------:R-:W-:Y:S02]  /*4250*/  MOV R131, R190 ;  /* 0x000000be00837202 */ /* 0x000fe40000000f00 */
[----:B------:R-:W-:-:S07]  /*4260*/  MOV R114, R123 ;  /* 0x0000007b00727202 */ /* 0x000fce0000000f00 */
[----:B------:R-:W-:Y:S05]  /*4270*/  WARPSYNC.COLLECTIVE R122, `(.L_x_5209) ;  /* 0x000000007a087348 */ /* 0x000fea0003c00000 */
[----:B------:R0:W1:Y:S02]  /*4280*/  SHFL.DOWN P6, R123, R131, R130, R133 ;  /* 0x08000082837b7389 */ /* 0x00006400000c0085 */
[----:B01----:R-:W-:Y:S01]  /*4290*/  ENDCOLLECTIVE ;  /* 0x000000000000791b */ /* 0x003fe20003800000 */
.L_x_5209:
[----:B------:R-:W-:Y:S01]  /*42a0*/  FADD.FTZ R114, R114, R191 ;  /* 0x000000bf72727221 */ /* 0x000fe20000010000 */
[----:B------:R-:W-:-:S04]  /*42b0*/  HFMA2.MMA R130, -RZ, RZ, 0, 4.76837158203125e-07 ;  /* 0x00000008ff827435 */ /* 0x000fc800000001ff */
[----:B------:R-:W-:Y:S01]  /*42c0*/  MOV R131, R114 ;  /* 0x0000007200837202 */ /* 0x000fe20000000f00 */
[----:B------:R-:W-:-:S07]  /*42d0*/  IMAD.MOV.U32 R115, RZ, RZ, R123 ;  /* 0x000000ffff737224 */ /* 0x000fce00078e007b */
[----:B------:R-:W-:Y:S05]  /*42e0*/  WARPSYNC.COLLECTIVE R122, `(.L_x_5210) ;  /* 0x000000007a087348 */ /* 0x000fea0003c00000 */
[----:B------:R0:W1:Y:S02]  /*42f0*/  SHFL.DOWN P6, R123, R131, R130, R133 ;  /* 0x08000082837b7389 */ /* 0x00006400000c0085 */
[----:B01----:R-:W-:Y:S01]  /*4300*/  ENDCOLLECTIVE ;  /* 0x000000000000791b */ /* 0x003fe20003800000 */
.L_x_5210:
[----:B------:R-:W-:-:S05]  /*4310*/  FADD.FTZ R115, R115, R190 ;  /* 0x000000be73737221 */ /* 0x000fca0000010000 */
[----:B------:R-:W-:Y:S01]  /*4320*/  MOV R131, R115 ;  /* 0x0000007300837202 */ /* 0x000fe20000000f00 */
[----:B------:R-:W-:-:S07]  /*4330*/  IMAD.MOV.U32 R117, RZ, RZ, R123 ;  /* 0x000000ffff757224 */ /* 0x000fce00078e007b */
[----:B------:R-:W-:Y:S05]  /*4340*/  WARPSYNC.COLLECTIVE R122, `(.L_x_5211) ;  /* 0x000000007a087348 */ /* 0x000fea0003c00000 */
[----:B------:R0:W1:Y:S02]  /*4350*/  SHFL.DOWN P6, R123, R131, R130, R133 ;  /* 0x08000082837b7389 */ /* 0x00006400000c0085 */
[----:B01----:R-:W-:Y:S01]  /*4360*/  ENDCOLLECTIVE ;  /* 0x000000000000791b */ /* 0x003fe20003800000 */
.L_x_5211:
[----:B------:R-:W-:Y:S01]  /*4370*/  FADD.FTZ R117, R114, R117 ;  /* 0x0000007572757221 */ /* 0x000fe20000010000 */
[----:B------:R-:W-:-:S03]  /*4380*/  HFMA2.MMA R130, -RZ, RZ, 0, 2.384185791015625e-07 ;  /* 0x00000004ff827435 */ /* 0x000fc600000001ff */
[----:B------:R-:W-:Y:S01]  /*4390*/  IMAD.MOV.U32 R131, RZ, RZ, R117 ;  /* 0x000000ffff837224 */ /* 0x000fe200078e0075 */
[----:B------:R-:W-:-:S07]  /*43a0*/  MOV R116, R123 ;  /* 0x0000007b00747202 */ /* 0x000fce0000000f00 */
[----:B------:R-:W-:Y:S05]  /*43b0*/  WARPSYNC.COLLECTIVE R122, `(.L_x_5212) ;  /* 0x000000007a087348 */ /* 0x000fea0003c00000 */
[----:B------:R0:W1:Y:S02]  /*43c0*/  SHFL.DOWN P6, R123, R131, R130, R133 ;  /* 0x08000082837b7389 */ /* 0x00006400000c0085 */
[----:B01----:R-:W-:Y:S01]  /*43d0*/  ENDCOLLECTIVE ;  /* 0x000000000000791b */ /* 0x003fe20003800000 */
.L_x_5212:
[----:B------:R-:W-:-:S04]  /*43e0*/  FADD.FTZ R116, R115, R116 ;  /* 0x0000007473747221 */ /* 0x000fc80000010000 */
[----:B------:R-:W-:Y:S01]  /*43f0*/  IMAD.MOV.U32 R131, RZ, RZ, R116 ;  /* 0x000000ffff837224 */ /* 0x000fe200078e0074 */
[----:B------:R-:W-:-:S07]  /*4400*/  MOV R118, R123 ;  /* 0x0000007b00767202 */ /* 0x000fce0000000f00 */
[----:B------:R-:W-:Y:S05]  /*4410*/  WARPSYNC.COLLECTIVE R122, `(.L_x_5213) ;  /* 0x000000007a087348 */ /* 0x000fea0003c00000 */
[----:B------:R0:W1:Y:S02]  /*4420*/  SHFL.DOWN P6, R123, R131, R130, R133 ;  /* 0x08000082837b7389 */ /* 0x00006400000c0085 */
[----:B01----:R-:W-:Y:S01]  /*4430*/  ENDCOLLECTIVE ;  /* 0x000000000000791b */ /* 0x003fe20003800000 */
.L_x_5213:
[----:B------:R-:W-:-:S05]  /*4440*/  FADD.FTZ R118, R117, R118 ;  /* 0x0000007675767221 */ /* 0x000fca0000010000 */
[----:B------:R-:W-:Y:S01]  /*4450*/  MOV R131, R118 ;  /* 0x0000007600837202 */ /* 0x000fe20000000f00 */
[----:B------:R-:W-:Y:S01]  /*4460*/  IMAD.MOV.U32 R130, RZ, RZ, 0x2 ;  /* 0x00000002ff827424 */ /* 0x000fe200078e00ff */
[----:B------:R-:W-:-:S07]  /*4470*/  MOV R119, R123 ;  /* 0x0000007b00777202 */ /* 0x000fce0000000f00 */
[----:B------:R-:W-:Y:S05]  /*4480*/  WARPSYNC.COLLECTIVE R122, `(.L_x_5214) ;  /* 0x000000007a087348 */ /* 0x000fea0003c00000 */
[----:B------:R0:W1:Y:S02]  /*4490*/  SHFL.DOWN P6, R123, R131, R130, R133 ;  /* 0x08000082837b7389 */ /* 0x00006400000c0085 */
[----:B01----:R-:W-:Y:S01]  /*44a0*/  ENDCOLLECTIVE ;  /* 0x000000000000791b */ /* 0x003fe20003800000 */
.L_x_5214:
[----:B------:R-:W-:-:S05]  /*44b0*/  FADD.FTZ R119, R116, R119 ;  /* 0x0000007774777221 */ /* 0x000fca0000010000 */
[----:B------:R-:W-:Y:S02]  /*44c0*/  MOV R131, R119 ;  /* 0x0000007700837202 */ /* 0x000fe40000000f00 */
[----:B------:R-:W-:-:S07]  /*44d0*/  MOV R121, R123 ;  /* 0x0000007b00797202 */ /* 0x000fce0000000f00 */
[----:B------:R-:W-:Y:S05]  /*44e0*/  WARPSYNC.COLLECTIVE R122, `(.L_x_5215) ;  /* 0x000000007a087348 */ /* 0x000fea0003c00000 */
[----:B------:R0:W1:Y:S02]  /*44f0*/  SHFL.DOWN P6, R123, R131, R130, R133 ;  /* 0x08000082837b7389 */ /* 0x00006400000c0085 */
[----:B01----:R-:W-:Y:S01]  /*4500*/  ENDCOLLECTIVE ;  /* 0x000000000000791b */ /* 0x003fe20003800000 */
.L_x_5215:
[----:B------:R-:W-:Y:S01]  /*4510*/  FADD.FTZ R121, R118, R121 ;  /* 0x0000007976797221 */ /* 0x000fe20000010000 */
[----:B------:R-:W-:-:S04]  /*4520*/  HFMA2.MMA R130, -RZ, RZ, 0, 5.9604644775390625e-08 ;  /* 0x00000001ff827435 */ /* 0x000fc800000001ff */
[----:B------:R-:W-:Y:S01]  /*4530*/  MOV R131, R121 ;  /* 0x0000007900837202 */ /* 0x000fe20000000f00 */
[----:B------:R-:W-:-:S07]  /*4540*/  IMAD.MOV.U32 R120, RZ, RZ, R123 ;  /* 0x000000ffff787224 */ /* 0x000fce00078e007b */
[----:B------:R-:W-:Y:S05]  /*4550*/  WARPSYNC.COLLECTIVE R122, `(.L_x_5216) ;  /* 0x000000007a087348 */ /* 0x000fea0003c00000 */
[----:B------:R0:W1:Y:S02]  /*4560*/  SHFL.DOWN P6, R123, R131, R130, R133 ;  /* 0x08000082837b7389 */ /* 0x00006400000c0085 */
[----:B01----:R-:W-:Y:S01]  /*4570*/  ENDCOLLECTIVE ;  /* 0x000000000000791b */ /* 0x003fe20003800000 */
.L_x_5216:
[----:B------:R-:W-:-:S05]  /*4580*/  FADD.FTZ R120, R119, R120 ;  /* 0x0000007877787221 */ /* 0x000fca0000010000 */
[----:B------:R-:W-:Y:S01]  /*4590*/  MOV R131, R120 ;  /* 0x0000007800837202 */ /* 0x000fe20000000f00 */
[----:B------:R-:W-:-:S07]  /*45a0*/  IMAD.MOV.U32 R114, RZ, RZ, R123 ;  /* 0x000000ffff727224 */ /* 0x000fce00078e007b */
[----:B------:R-:W-:Y:S05]  /*45b0*/  WARPSYNC.COLLECTIVE R122, `(.L_x_5217) ;  /* 0x000000007a087348 */ /* 0x000fea0003c00000 */
[----:B------:R0:W1:Y:S02]  /*45c0*/  SHFL.DOWN P6, R123, R131, R130, R133 ;  /* 0x08000082837b7389 */ /* 0x00006400000c0085 */
[----:B01----:R-:W-:Y:S01]  /*45d0*/  ENDCOLLECTIVE ;  /* 0x000000000000791b */ /* 0x003fe20003800000 */
.L_x_5217:
[----:B------:R-:W-:Y:S01]  /*45e0*/  MOV R115, R123 ;  /* 0x0000007b00737202 */ /* 0x000fe20000000f00 */
[----:B------:R-:W-:Y:S06]  /*45f0*/  BRA `(.L_x_5218) ;  /* 0xffffffd400507947 */ /* 0x000fec000383ffff */
.L_x_5219:
        /* <DEDUP_REMOVED lines=16> */
.L_x_11350:


//--------------------- .text._ZN10layer_norm22ln_bwd_finalize_kernelINS_22Kernel_traits_finalizeILj3072Ef13__nv_bfloat16fS2_fjLb0ELj1024ELj4ENS_18Kernel_traits_baseILj3072EfS2_fS2_fjLj1024EEEEELb0ELb1EEEvNS_9BwdParamsE --------------------------
	.section	.text._ZN10layer_norm22ln_bwd_finalize_kernelINS_22Kernel_traits_finalizeILj3072Ef13__nv_bfloat16fS2_fjLb0ELj1024ELj4ENS_18Kernel_traits_baseILj3072EfS2_fS2_fjLj1024EEEEELb0ELb1EEEvNS_9BwdParamsE,"ax",@progbits
	.align	128
        .global         _ZN10layer_norm22ln_bwd_finalize_kernelINS_22Kernel_traits_finalizeILj3072Ef13__nv_bfloat16fS2_fjLb0ELj1024ELj4ENS_18Kernel_traits_baseILj3072EfS2_fS2_fjLj1024EEEEELb0ELb1EEEvNS_9BwdParamsE
        .type           _ZN10layer_norm22ln_bwd_finalize_kernelINS_22Kernel_traits_finalizeILj3072Ef13__nv_bfloat16fS2_fjLb0ELj1024ELj4ENS_18Kernel_traits_baseILj3072EfS2_fS2_fjLj1024EEEEELb0ELb1EEEvNS_9BwdParamsE,@function
        .size           _ZN10layer_norm22ln_bwd_finalize_kernelINS_22Kernel_traits_finalizeILj3072Ef13__nv_bfloat16fS2_fjLb0ELj1024ELj4ENS_18Kernel_traits_baseILj3072EfS2_fS2_fjLj1024EEEEELb0ELb1EEEvNS_9BwdParamsE,(.L_x_11351 - _ZN10layer_norm22ln_bwd_finalize_kernelINS_22Kernel_traits_finalizeILj3072Ef13__nv_bfloat16fS2_fjLb0ELj1024ELj4ENS_18Kernel_traits_baseILj3072EfS2_fS2_fjLj1024EEEEELb0ELb1EEEvNS_9BwdParamsE)
        .other          _ZN10layer_norm22ln_bwd_finalize_kernelINS_22Kernel_traits_finalizeILj3072Ef13__nv_bfloat16fS2_fjLb0ELj1024ELj4ENS_18Kernel_traits_baseILj3072EfS2_fS2_fjLj1024EEEEELb0ELb1EEEvNS_9BwdParamsE,@"STO_CUDA_ENTRY STV_DEFAULT"
_ZN10layer_norm22ln_bwd_finalize_kernelINS_22Kernel_traits_finalizeILj3072Ef13__nv_bfloat16fS2_fjLb0ELj1024ELj4ENS_18Kernel_traits_baseILj3072EfS2_fS2_fjLj1024EEEEELb0ELb1EEEvNS_9BwdParamsE:
.text._ZN10layer_norm22ln_bwd_finalize_kernelINS_22Kernel_traits_finalizeILj3072Ef13__nv_bfloat16fS2_fjLb0ELj1024ELj4ENS_18Kernel_traits_baseILj3072EfS2_fS2_fjLj1024EEEEELb0ELb1EEEvNS_9BwdParamsE:
        /* <DEDUP_REMOVED lines=26> */
.L_x_5229:
        /* <DEDUP_REMOVED lines=31> */
.L_x_5224:
        /* <DEDUP_REMOVED lines=34> */
.L_x_5223:
[----:B------:R-:W-:Y:S05]  /*05b0*/  BSYNC B1 ;  /* 0x0000000000017941 */ /* 0x000fea0003800000 */
.L_x_5222:
        /* <DEDUP_REMOVED lines=25> */
.L_x_5226:
[----:B------:R-:W-:Y:S05]  /*0750*/  BSYNC B1 ;  /* 0x0000000000017941 */ /* 0x000fea0003800000 */
.L_x_5225:
        /* <DEDUP_REMOVED lines=12> */
.L_x_5221:
[----:B------:R-:W-:Y:S05]  /*0820*/  BSYNC B0 ;  /* 0x0000000000007941 */ /* 0x000fea0003800000 */
.L_x_5220:
        /* <DEDUP_REMOVED lines=29> */
.L_x_5240:
[----:B------:R-:W-:Y:S01]  /*0a00*/  @!P1 SHF.R.U32.HI R12, RZ, 0x3, R0 ;  /* 0x00000003ff0c9819 */ /* 0x000fe20000011600 */
[----:B----4-:R-:W-:Y:S01]  /*0a10*/  FADD.FTZ R14, R9, R14 ;  /* 0x0000000e090e7221 */ /* 0x010fe20000010000 */
[----:B---3--:R-:W-:Y:S02]  /*0a20*/  FADD.FTZ R11, R10, R11 ;  /* 0x0000000b0a0b7221 */ /* 0x008fe40000010000 */
[----:B------:R-:W-:-:S05]  /*0a30*/  @!P1 LOP3.LUT R12, R12, 0x1ffffffc, RZ, 0xc0, !PT ;  /* 0x1ffffffc0c0c9812 */ /* 0x000fca00078ec0ff */
[----:B------:R3:W-:Y:S04]  /*0a40*/  @!P1 STS [R12+UR4+0x2000], R14 ;  /* 0x0020000e0c009988 */ /* 0x0007e80008000804 */
[----:B------:R3:W-:Y:S02]  /*0a50*/  @!P1 STS [R12+UR4+0x2080], R11 ;  /* 0x0020800b0c009988 */ /* 0x0007e40008000804 */
.L_x_5227:
        /* <DEDUP_REMOVED lines=15> */
.L_x_5228:
[----:B------:R-:W-:Y:S01]  /*0b50*/  HFMA2.MMA R19, -RZ, RZ, 0, 5.9604644775390625e-08 ;  /* 0x00000001ff137435 */ /* 0x000fe200000001ff */
[----:B0--3--:R-:W-:Y:S01]  /*0b60*/  MOV R20, R10 ;  /* 0x0000000a00147202 */ /* 0x009fe20000000f00 */
[----:B------:R-:W-:Y:S01]  /*0b70*/  IMAD.MOV.U32 R22, RZ, RZ, 0x1f ;  /* 0x0000001fff167424 */ /* 0x000fe200078e00ff */
[----:B------:R-:W-:-:S08]  /*0b80*/  MOV R17, 0xffffffff ;  /* 0xffffffff00117802 */ /* 0x000fd00000000f00 */
[----:B-12---:R-:W-:Y:S05]  /*0b90*/  WARPSYNC.COLLECTIVE R17, `(.L_x_5230) ;  /* 0x0000000011087348 */ /* 0x006fea0003c00000 */
[----:B------:R0:W3:Y:S02]  /*0ba0*/  SHFL.BFLY P2, R18, R20, R19, R22 ;  /* 0x0c00001314127389 */ /* 0x0000e40000040016 */
[----:B0123--:R-:W-:Y:S01]  /*0bb0*/  ENDCOLLECTIVE ;  /* 0x000000000000791b */ /* 0x00ffe20003800000 */
.L_x_5230:
[----:B------:R-:W-:Y:S01]  /*0bc0*/  HFMA2.MMA R19, -RZ, RZ, 0, 1.1920928955078125e-07 ;  /* 0x00000002ff137435 */ /* 0x000fe200000001ff */
[----:B------:R-:W-:-:S05]  /*0bd0*/  MOV R11, R18 ;  /* 0x00000012000b7202 */ /* 0x000fca0000000f00 */
[----:B------:R-:W-:-:S05]  /*0be0*/  FADD.FTZ R11, R10, R11 ;  /* 0x0000000b0a0b7221 */ /* 0x000fca0000010000 */
[----:B------:R-:W-:-:S07]  /*0bf0*/  MOV R20, R11 ;  /* 0x0000000b00147202 */ /* 0x000fce0000000f00 */
[----:B------:R-:W-:Y:S05]  /*0c00*/  WARPSYNC.COLLECTIVE R17, `(.L_x_5231) ;  /* 0x0000000011087348 */ /* 0x000fea0003c00000 */
[----:B------:R0:W1:Y:S02]  /*0c10*/  SHFL.BFLY P2, R18, R20, R19, R22 ;  /* 0x0c00001314127389 */ /* 0x0000640000040016 */
[----:B01----:R-:W-:Y:S01]  /*0c20*/  ENDCOLLECTIVE ;  /* 0x000000000000791b */ /* 0x003fe20003800000 */
.L_x_5231:
[----:B------:R-:W-:Y:S01]  /*0c30*/  HFMA2.MMA R19, -RZ, RZ, 0, 2.384185791015625e-07 ;  /* 0x00000004ff137435 */ /* 0x000fe200000001ff */
[----:B------:R-:W-:-:S04]  /*0c40*/  IMAD.MOV.U32 R12, RZ, RZ, R18 ;  /* 0x000000ffff0c7224 */ /* 0x000fc800078e0012 */
[----:B------:R-:W-:-:S05]  /*0c50*/  FADD.FTZ R12, R11, R12 ;  /* 0x0000000c0b0c7221 */ /* 0x000fca0000010000 */
[----:B------:R-:W-:-:S07]  /*0c60*/  MOV R20, R12 ;  /* 0x0000000c00147202 */ /* 0x000fce0000000f00 */
[----:B------:R-:W-:Y:S05]  /*0c70*/  WARPSYNC.COLLECTIVE R17, `(.L_x_5232) ;  /* 0x0000000011087348 */ /* 0x000fea0003c00000 */
[----:B------:R0:W1:Y:S02]  /*0c80*/  SHFL.BFLY P2, R18, R20, R19, R22 ;  /* 0x0c00001314127389 */ /* 0x0000640000040016 */
[----:B01----:R-:W-:Y:S01]  /*0c90*/  ENDCOLLECTIVE ;  /* 0x000000000000791b */ /* 0x003fe20003800000 */
.L_x_5232:
[----:B------:R-:W-:Y:S01]  /*0ca0*/  IMAD.MOV.U32 R19, RZ, RZ, 0x8 ;  /* 0x00000008ff137424 */ /* 0x000fe200078e00ff */
[----:B------:R-:W-:-:S05]  /*0cb0*/  MOV R13, R18 ;  /* 0x00000012000d7202 */ /* 0x000fca0000000f00 */
[----:B------:R-:W-:-:S05]  /*0cc0*/  FADD.FTZ R13, R12, R13 ;  /* 0x0000000d0c0d7221 */ /* 0x000fca0000010000 */
[----:B------:R-:W-:-:S07]  /*0cd0*/  MOV R20, R13 ;  /* 0x0000000d00147202 */ /* 0x000fce0000000f00 */
[----:B------:R-:W-:Y:S05]  /*0ce0*/  WARPSYNC.COLLECTIVE R17, `(.L_x_5233) ;  /* 0x0000000011087348 */ /* 0x000fea0003c00000 */
[----:B------:R0:W1:Y:S02]  /*0cf0*/  SHFL.BFLY P2, R18, R20, R19, R22 ;  /* 0x0c00001314127389 */ /* 0x0000640000040016 */
[----:B01----:R-:W-:Y:S01]  /*0d00*/  ENDCOLLECTIVE ;  /* 0x000000000000791b */ /* 0x003fe20003800000 */
.L_x_5233:
[----:B------:R-:W-:Y:S01]  /*0d10*/  HFMA2.MMA R19, -RZ, RZ, 0, 9.5367431640625e-07 ;  /* 0x00000010ff137435 */ /* 0x000fe200000001ff */
[----:B------:R-:W-:-:S05]  /*0d20*/  MOV R10, R18 ;  /* 0x00000012000a7202 */ /* 0x000fca0000000f00 */
[----:B------:R-:W-:-:S05]  /*0d30*/  FADD.FTZ R10, R13, R10 ;  /* 0x0000000a0d0a7221 */ /* 0x000fca0000010000 */
[----:B------:R-:W-:-:S07]  /*0d40*/  MOV R20, R10 ;  /* 0x0000000a00147202 */ /* 0x000fce0000000f00 */
[----:B------:R-:W-:Y:S05]  /*0d50*/  WARPSYNC.COLLECTIVE R17, `(.L_x_5234) ;  /* 0x0000000011087348 */ /* 0x000fea0003c00000 */
[----:B------:R0:W1:Y:S02]  /*0d60*/  SHFL.BFLY P2, R18, R20, R19, R22 ;  /* 0x0c00001314127389 */ /* 0x0000640000040016 */
[----:B01----:R-:W-:Y:S01]  /*0d70*/  ENDCOLLECTIVE ;  /* 0x000000000000791b */ /* 0x003fe20003800000 */
.L_x_5234:
[----:B------:R-:W-:Y:S01]  /*0d80*/  HFMA2.MMA R19, -RZ, RZ, 0, 5.9604644775390625e-08 ;  /* 0x00000001ff137435 */ /* 0x000fe200000001ff */
[----:B------:R-:W-:Y:S01]  /*0d90*/  IMAD.MOV.U32 R20, RZ, RZ, R9 ;  /* 0x000000ffff147224 */ /* 0x000fe200078e0009 */
[----:B------:R-:W-:-:S09]  /*0da0*/  MOV R11, R18 ;  /* 0x00000012000b7202 */ /* 0x000fd20000000f00 */
[----:B------:R-:W-:Y:S05]  /*0db0*/  WARPSYNC.COLLECTIVE R17, `(.L_x_5235) ;  /* 0x0000000011087348 */ /* 0x000fea0003c00000 */
[----:B------:R0:W1:Y:S02]  /*0dc0*/  SHFL.BFLY P2, R18, R20, R19, R22 ;  /* 0x0c00001314127389 */ /* 0x0000640000040016 */
[----:B01----:R-:W-:Y:S01]  /*0dd0*/  ENDCOLLECTIVE ;  /* 0x000000000000791b */ /* 0x003fe20003800000 */
.L_x_5235:
[----:B------:R-:W-:Y:S01]  /*0de0*/  HFMA2.MMA R19, -RZ, RZ, 0, 1.1920928955078125e-07 ;  /* 0x00000002ff137435 */ /* 0x000fe200000001ff */
[----:B------:R-:W-:-:S05]  /*0df0*/  MOV R12, R18 ;  /* 0x00000012000c7202 */ /* 0x000fca0000000f00 */
[----:B------:R-:W-:-:S05]  /*0e00*/  FADD.FTZ R14, R9, R12 ;  /* 0x0000000c090e7221 */ /* 0x000fca0000010000 */
[----:B------:R-:W-:-:S07]  /*0e10*/  MOV R20, R14 ;  /* 0x0000000e00147202 */ /* 0x000fce0000000f00 */
[----:B------:R-:W-:Y:S05]  /*0e20*/  WARPSYNC.COLLECTIVE R17, `(.L_x_5236) ;  /* 0x0000000011087348 */ /* 0x000fea0003c00000 */
[----:B------:R0:W1:Y:S02]  /*0e30*/  SHFL.BFLY P2, R18, R20, R19, R22 ;  /* 0x0c00001314127389 */ /* 0x0000640000040016 */
[----:B01----:R-:W-:Y:S01]  /*0e40*/  ENDCOLLECTIVE ;  /* 0x000000000000791b */ /* 0x003fe20003800000 */
.L_x_5236:
[----:B------:R-:W-:Y:S01]  /*0e50*/  HFMA2.MMA R19, -RZ, RZ, 0, 2.384185791015625e-07 ;  /* 0x00000004ff137435 */ /* 0x000fe200000001ff */
[----:B------:R-:W-:-:S04]  /*0e60*/  IMAD.MOV.U32 R13, RZ, RZ, R18 ;  /* 0x000000ffff0d7224 */ /* 0x000fc800078e0012 */
[----:B------:R-:W-:-:S05]  /*0e70*/  FADD.FTZ R15, R14, R13 ;  /* 0x0000000d0e0f7221 */ /* 0x000fca0000010000 */
[----:B------:R-:W-:-:S07]  /*0e80*/  MOV R20, R15 ;  /* 0x0000000f00147202 */ /* 0x000fce0000000f00 */
[----:B------:R-:W-:Y:S05]  /*0e90*/  WARPSYNC.COLLECTIVE R17, `(.L_x_5237) ;  /* 0x0000000011087348 */ /* 0x000fea0003c00000 */
[----:B------:R0:W1:Y:S02]  /*0ea0*/  SHFL.BFLY P2, R18, R20, R19, R22 ;  /* 0x0c00001314127389 */ /* 0x0000640000040016 */
[----:B01----:R-:W-:Y:S01]  /*0eb0*/  ENDCOLLECTIVE ;  /* 0x000000000000791b */ /* 0x003fe20003800000 */
.L_x_5237:
[----:B------:R-:W-:Y:S01]  /*0ec0*/  IMAD.MOV.U32 R19, RZ, RZ, 0x8 ;  /* 0x00000008ff137424 */ /* 0x000fe200078e00ff */
[----:B------:R-:W-:-:S05]  /*0ed0*/  MOV R16, R18 ;  /* 0x0000001200107202 */ /* 0x000fca0000000f00 */
[----:B------:R-:W-:-:S05]  /*0ee0*/  FADD.FTZ R16, R15, R16 ;  /* 0x000000100f107221 */ /* 0x000fca0000010000 */
[----:B------:R-:W-:-:S07]  /*0ef0*/  MOV R20, R16 ;  /* 0x0000001000147202 */ /* 0x000fce0000000f00 */
[----:B------:R-:W-:Y:S05]  /*0f00*/  WARPSYNC.COLLECTIVE R17, `(.L_x_5238) ;  /* 0x0000000011087348 */ /* 0x000fea0003c00000 */
[----:B------:R0:W1:Y:S02]  /*0f10*/  SHFL.BFLY P2, R18, R20, R19, R22 ;  /* 0x0c00001314127389 */ /* 0x0000640000040016 */
[----:B01----:R-:W-:Y:S01]  /*0f20*/  ENDCOLLECTIVE ;  /* 0x000000000000791b */ /* 0x003fe20003800000 */
.L_x_5238:
[----:B------:R-:W-:Y:S01]  /*0f30*/  HFMA2.MMA R19, -RZ, RZ, 0, 9.5367431640625e-07 ;  /* 0x00000010ff137435 */ /* 0x000fe200000001ff */
[----:B------:R-:W-:-:S05]  /*0f40*/  MOV R9, R18 ;  /* 0x0000001200097202 */ /* 0x000fca0000000f00 */
[----:B------:R-:W-:-:S05]  /*0f50*/  FADD.FTZ R9, R16, R9 ;  /* 0x0000000910097221 */ /* 0x000fca0000010000 */
[----:B------:R-:W-:-:S07]  /*0f60*/  MOV R20, R9 ;  /* 0x0000000900147202 */ /* 0x000fce0000000f00 */
[----:B------:R-:W-:Y:S05]  /*0f70*/  WARPSYNC.COLLECTIVE R17, `(.L_x_5239) ;  /* 0x0000000011087348 */ /* 0x000fea0003c00000 */
[----:B------:R0:W1:Y:S02]  /*0f80*/  SHFL.BFLY P2, R18, R20, R19, R22 ;  /* 0x0c00001314127389 */ /* 0x0000640000040016 */
[----:B01----:R-:W-:Y:S01]  /*0f90*/  ENDCOLLECTIVE ;  /* 0x000000000000791b */ /* 0x003fe20003800000 */
.L_x_5239:
[----:B------:R-:W-:Y:S01]  /*0fa0*/  MOV R14, R18 ;  /* 0x00000012000e7202 */ /* 0x000fe20000000f00 */
[----:B------:R-:W-:Y:S06]  /*0fb0*/  BRA `(.L_x_5240) ;  /* 0xfffffff800907947 */ /* 0x000fec000383ffff */
.L_x_5241:
        /* <DEDUP_REMOVED lines=12> */
.L_x_11351:


//--------------------- .text._ZN10layer_norm13ln_bwd_kernelINS_13Kernel_traitsIf13__nv_bfloat16fS2_fjLj3072ELj1ELj1ELj4ELj16ENS_18Kernel_traits_baseILj3072EfS2_fS2_fjLj128EEEEELb1ELb0ELb1ELb1EEEvNS_9BwdParamsE --------------------------
	.section	.text._ZN10layer_norm13ln_bwd_kernelINS_13Kernel_traitsIf13__nv_bfloat16fS2_fjLj3072ELj1ELj1ELj4ELj16ENS_18Kernel_traits_baseILj3072EfS2_fS2_fjLj128EEEEELb1ELb0ELb1ELb1EEEvNS_9BwdParamsE,"ax",@progbits
	.align	128
        .global         _ZN10layer_norm13ln_bwd_kernelINS_13Kernel_traitsIf13__nv_bfloat16fS2_fjLj3072ELj1ELj1ELj4ELj16ENS_18Kernel_traits_baseILj3072EfS2_fS2_fjLj128EEEEELb1ELb0ELb1ELb1EEEvNS_9BwdParamsE
        .type           _ZN10layer_norm13ln_bwd_kernelINS_13Kernel_traitsIf13__nv_bfloat16fS2_fjLj3072ELj1ELj1ELj4ELj16ENS_18Kernel_traits_baseILj3072EfS2_fS2_fjLj128EEEEELb1ELb0ELb1ELb1EEEvNS_9BwdParamsE,@function
        .size           _ZN10layer_norm13ln_bwd_kernelINS_13Kernel_traitsIf13__nv_bfloat16fS2_fjLj3072ELj1ELj1ELj4ELj16ENS_18Kernel_traits_baseILj3072EfS2_fS2_fjLj128EEEEELb1ELb0ELb1ELb1EEEvNS_9BwdParamsE,(.L_x_11352 - _ZN10layer_norm13ln_bwd_kernelINS_13Kernel_traitsIf13__nv_bfloat16fS2_fjLj3072ELj1ELj1ELj4ELj16ENS_18Kernel_traits_baseILj3072EfS2_fS2_fjLj128EEEEELb1ELb0ELb1ELb1EEEvNS_9BwdParamsE)
        .other          _ZN10layer_norm13ln_bwd_kernelINS_13Kernel_traitsIf13__nv_bfloat16fS2_fjLj3072ELj1ELj1ELj4ELj16ENS_18Kernel_traits_baseILj3072EfS2_fS2_fjLj128EEEEELb1ELb0ELb1ELb1EEEvNS_9BwdParamsE,@"STO_CUDA_ENTRY STV_DEFAULT"
_ZN10layer_norm13ln_bwd_kernelINS_13Kernel_traitsIf13__nv_bfloat16fS2_fjLj3072ELj1ELj1ELj4ELj16ENS_18Kernel_traits_baseILj3072EfS2_fS2_fjLj128EEEEELb1ELb0ELb1ELb1EEEvNS_9BwdParamsE:
.text._ZN10layer_norm13ln_bwd_kernelINS_13Kernel_traitsIf13__nv_bfloat16fS2_fjLj3072ELj1ELj1ELj4ELj16ENS_18Kernel_traits_baseILj3072EfS2_fS2_fjLj128EEEEELb1ELb0ELb1ELb1EEEvNS_9BwdParamsE:
        /* <DEDUP_REMOVED lines=37> */
.L_x_5242:
[----:B------:R-:W-:Y:S01]  /*0250*/  SHF.L.U32 R0, R146, 0x5, RZ ;  /* 0x0000000592007819 */ /* 0x000fe200000006ff */
[----:B------:R-:W-:Y:S01]  /*0260*/  ULDC.64 UR6, c[0x0][0x260] ;  /* 0x0000980000067ab9 */ /* 0x000fe20000000a00 */
[----:B------:R-:W0:Y:S02]  /*0270*/  LDC.U8 R144, c[0x0][0x2a0] ;  /* 0x0000a800ff907b82 */ /* 0x000e240000000000 */
[----:B------:R-:W-:-:S04]  /*0280*/  LOP3.LUT R0, R0, 0xfe0, RZ, 0xc0, !PT ;  /* 0x00000fe000007812 */ /* 0x000fc800078ec0ff */
[----:B------:R-:W-:-:S05]  /*0290*/  IADD3 R2, P0, R0, UR6, RZ ;  /* 0x0000000600027c10 */ /* 0x000fca000ff1e0ff */
[----:B------:R-:W-:-:S05]  /*02a0*/  IMAD.X R3, RZ, RZ, UR7, P0 ;  /* 0x00000007ff037e24 */ /* 0x000fca00080e06ff */
        /* <DEDUP_REMOVED lines=31> */
.L_x_5296:
[----:B0-----:R-:W0:Y:S08]  /*04a0*/  LDC.64 R114, c[0x0][0x288] ;  /* 0x0000a200ff727b82 */ /* 0x001e300000000a00 */
[----:B------:R-:W1:Y:S08]  /*04b0*/  LDC R136, c[0x0][0x218] ;  /* 0x00008600ff887b82 */ /* 0x000e700000000800 */
[----:B------:R-:W2:Y:S01]  /*04c0*/  LDC.64 R112, c[0x0][0x258] ;  /* 0x00009600ff707b82 */ /* 0x000ea20000000a00 */
[----:B0-----:R-:W-:-:S07]  /*04d0*/  IMAD.WIDE R114, R145, 0x4, R114 ;  /* 0x0000000491727825 */ /* 0x001fce00078e0272 */
[----:B------:R-:W0:Y:S01]  /*04e0*/  LDC.64 R116, c[0x0][0x280] ;  /* 0x0000a000ff747b82 */ /* 0x000e220000000a00 */
[----:B------:R3:W4:Y:S07]  /*04f0*/  LDG.E R124, desc[UR4][R114.64] ;  /* 0x00000004727c7981 */ /* 0x00072e000c1e1900 */
[----:B------:R-:W3:Y:S01]  /*0500*/  LDC.64 R120, c[0x0][0x250] ;  /* 0x00009400ff787b82 */ /* 0x000ee20000000a00 */
[----:B-1----:R-:W-:-:S07]  /*0510*/  IMAD R0, R145, R136, RZ ;  /* 0x0000008891007224 */ /* 0x002fce00078e02ff */
[----:B------:R-:W1:Y:S01]  /*0520*/  LDC.64 R122, c[0x0][0x2c8] ;  /* 0x0000b200ff7a7b82 */ /* 0x000e620000000a00 */
[----:B------:R-:W-:Y:S01]  /*0530*/  SHF.R.S32.HI R119, RZ, 0x1f, R0 ;  /* 0x0000001fff777819 */ /* 0x000fe20000011400 */
[----:B--2---:R-:W-:Y:S01]  /*0540*/  IMAD.WIDE R112, R145, 0x4, R112 ;  /* 0x0000000491707825 */ /* 0x004fe200078e0270 */
[----:B------:R-:W-:Y:S02]  /*0550*/  LOP3.LUT R132, R146, 0x7f, RZ, 0xc0, !PT ;  /* 0x0000007f92847812 */ /* 0x000fe400078ec0ff */
[----:B------:R-:W-:Y:S01]  /*0560*/  LEA.HI R119, R119, R0, RZ, 0x3 ;  /* 0x0000000077777211 */ /* 0x000fe200078f18ff */
[----:B------:R-:W-:Y:S01]  /*0570*/  BSSY B0, `(.L_x_5244) ;  /* 0x000012d000007945 */ /* 0x000fe20003800000 */
[----:B-----5:R-:W5:Y:S01]  /*0580*/  LDG.E R2, desc[UR4][R112.64] ;  /* 0x0000000470027981 */ /* 0x020f62000c1e1900 */
[----:B0-----:R-:W-:Y:S01]  /*0590*/  IMAD.WIDE R116, R145, 0x4, R116 ;  /* 0x0000000491747825 */ /* 0x001fe200078e0274 */
[----:B------:R-:W-:-:S04]  /*05a0*/  LEA.HI.SX32 R135, R119, R132, 0x1d ;  /* 0x0000008477877211 */ /* 0x000fc800078feaff */
[C---:B------:R-:W-:Y:S01]  /*05b0*/  IADD3 R133, R135.reuse, 0x80, RZ ;  /* 0x0000008087857810 */ /* 0x040fe20007ffe0ff */
[----:B------:R-:W-:Y:S01]  /*05c0*/  VIADD R0, R135, 0x100 ;  /* 0x0000010087007836 */ /* 0x000fe20000000000 */
[----:B------:R0:W5:Y:S01]  /*05d0*/  LDG.E R134, desc[UR4][R116.64] ;  /* 0x0000000474867981 */ /* 0x000162000c1e1900 */
[----:B---3--:R-:W-:-:S04]  /*05e0*/  IMAD.WIDE R120, R145, 0x4, R120 ;  /* 0x0000000491787825 */ /* 0x008fc800078e0278 */
[----:B------:R-:W-:Y:S02]  /*05f0*/  VIADD R145, R145, UR8 ;  /* 0x0000000891917c36 */ /* 0x000fe40008000000 */
[----:B-1----:R-:W-:-:S03]  /*0600*/  IMAD.WIDE.U32 R114, R133, 0x20, R122 ;  /* 0x0000002085727825 */ /* 0x002fc600078e007a */
[----:B------:R-:W-:Y:S01]  /*0610*/  ISETP.GE.AND P3, PT, R145, UR9, PT ;  /* 0x0000000991007c0c */ /* 0x000fe2000bf66270 */
[----:B0-----:R-:W-:-:S04]  /*0620*/  IMAD.WIDE.U32 R116, R135, 0x20, R122 ;  /* 0x0000002087747825 */ /* 0x001fc800078e007a */
        /* <DEDUP_REMOVED lines=32> */
.L_x_5245:
[----:B------:R-:W0:Y:S01]  /*0830*/  LDC.64 R172, c[0x0][0x2b8] ;  /* 0x0000ae00ffac7b82 */ /* 0x000e220000000a00 */
[----:B------:R-:W-:Y:S01]  /*0840*/  IADD3 R3, R124, -0x1, RZ ;  /* 0xffffffff7c037810 */ /* 0x000fe20007ffe0ff */
[----:B------:R1:W2:Y:S04]  /*0850*/  LDG.E R119, desc[UR4][R120.64] ;  /* 0x0000000478777981 */ /* 0x0002a8000c1e1900 */
[----:B------:R-:W-:Y:S02]  /*0860*/  IMAD R3, R3, R136, RZ ;  /* 0x0000008803037224 */ /* 0x000fe400078e02ff */
[----:B------:R-:W3:Y:S03]  /*0870*/  LDC.64 R126, c[0x0][0x238] ;  /* 0x00008e00ff7e7b82 */ /* 0x000ee60000000a00 */
[----:B------:R-:W-:-:S04]  /*0880*/  SHF.R.S32.HI R122, RZ, 0x1f, R3 ;  /* 0x0000001fff7a7819 */ /* 0x000fc80000011403 */
[----:B------:R-:W-:-:S04]  /*0890*/  LEA.HI R3, R122, R3, RZ, 0x3 ;  /* 0x000000037a037211 */ /* 0x000fc800078f18ff */
[----:B------:R-:W-:-:S05]  /*08a0*/  LEA.HI.SX32 R3, R3, R132, 0x1d ;  /* 0x0000008403037211 */ /* 0x000fca00078feaff */
[----:B0-----:R-:W-:-:S04]  /*08b0*/  IMAD.WIDE.U32 R140, R3, 0x10, R172 ;  /* 0x00000010038c7825 */ /* 0x001fc800078e00ac */
[C---:B------:R-:W-:Y:S01]  /*08c0*/  VIADD R161, R3.reuse, 0x80 ;  /* 0x0000008003a17836 */ /* 0x040fe20000000000 */
[----:B------:R-:W-:Y:S01]  /*08d0*/  IADD3 R3, R3, 0x100, RZ ;  /* 0x0000010003037810 */ /* 0x000fe20007ffe0ff */
[----:B------:R-:W4:Y:S01]  /*08e0*/  LDG.E.128 R140, desc[UR4][R140.64] ;  /* 0x000000048c8c7981 */ /* 0x000f22000c1e1d00 */
[----:B---3--:R-:W-:-:S04]  /*08f0*/  IMAD.WIDE.U32 R122, R135, 0x20, R126 ;  /* 0x00000020877a7825 */ /* 0x008fc800078e007e */
[--C-:B------:R-:W-:Y:S01]  /*0900*/  IMAD.WIDE.U32 R160, R161, 0x10, R172.reuse ;  /* 0x00000010a1a07825 */ /* 0x100fe200078e00ac */
[----:B------:R-:W3:Y:S03]  /*0910*/  LDG.E.128 R128, desc[UR4][R122.64] ;  /* 0x000000047a807981 */ /* 0x000ee6000c1e1d00 */
[----:B------:R-:W-:Y:S01]  /*0920*/  IMAD.WIDE.U32 R172, R3, 0x10, R172 ;  /* 0x0000001003ac7825 */ /* 0x000fe200078e00ac */
[----:B------:R-:W3:Y:S03]  /*0930*/  LDG.E.128 R152, desc[UR4][R122.64+0x10] ;  /* 0x000010047a987981 */ /* 0x000ee6000c1e1d00 */
[--C-:B------:R-:W-:Y:S01]  /*0940*/  IMAD.WIDE.U32 R124, R133, 0x20, R126.reuse ;  /* 0x00000020857c7825 */ /* 0x100fe200078e007e */
[----:B------:R-:W3:Y:S03]  /*0950*/  LDG.E.128 R160, desc[UR4][R160.64] ;  /* 0x00000004a0a07981 */ /* 0x000ee6000c1e1d00 */
[----:B-1----:R-:W-:Y:S01]  /*0960*/  IMAD.WIDE.U32 R120, R0, 0x20, R126 ;  /* 0x0000002000787825 */ /* 0x002fe200078e007e */
[----:B------:R-:W3:Y:S01]  /*0970*/  LDG.E.128 R172, desc[UR4][R172.64] ;  /* 0x00000004acac7981 */ /* 0x000ee2000c1e1d00 */
[C---:B-----5:R-:W-:Y:S01]  /*0980*/  ISETP.GE.AND P4, PT, R134.reuse, 0x1, PT ;  /* 0x000000018600780c */ /* 0x060fe20003f86270 */
[----:B------:R-:W0:Y:S02]  /*0990*/  LDC.64 R126, c[0x0][0x240] ;  /* 0x00009000ff7e7b82 */ /* 0x000e240000000a00 */
[----:B------:R-:W3:Y:S04]  /*09a0*/  LDG.E.128 R156, desc[UR4][R124.64] ;  /* 0x000000047c9c7981 */ /* 0x000ee8000c1e1d00 */
[----:B------:R1:W3:Y:S04]  /*09b0*/  LDG.E.128 R164, desc[UR4][R124.64+0x10] ;  /* 0x000010047ca47981 */ /* 0x0002e8000c1e1d00 */
[----:B------:R-:W3:Y:S04]  /*09c0*/  LDG.E.128 R176, desc[UR4][R120.64] ;  /* 0x0000000478b07981 */ /* 0x000ee8000c1e1d00 */
[----:B------:R1:W3:Y:S01]  /*09d0*/  LDG.E.128 R168, desc[UR4][R120.64+0x10] ;  /* 0x0000100478a87981 */ /* 0x0002e2000c1e1d00 */
[----:B------:R-:W-:-:S04]  /*09e0*/  @P4 VIADD R3, R134, 0xffffffff ;  /* 0xffffffff86034836 */ /* 0x000fc80000000000 */
[----:B------:R-:W-:Y:S01]  /*09f0*/  @P4 IMAD R3, R3, R136, RZ ;  /* 0x0000008803034224 */ /* 0x000fe200078e02ff */
[----:B-1----:R-:W-:-:S04]  /*0a00*/  HFMA2.MMA R125, -RZ, RZ, 0, 0 ;  /* 0x00000000ff7d7435 */ /* 0x002fc800000001ff */
[----:B------:R-:W-:-:S04]  /*0a10*/  @P4 SHF.R.S32.HI R122, RZ, 0x1f, R3 ;  /* 0x0000001fff7a4819 */ /* 0x000fc80000011403 */
[----:B------:R-:W-:-:S04]  /*0a20*/  @P4 LEA.HI R3, R122, R3, RZ, 0x3 ;  /* 0x000000037a034211 */ /* 0x000fc800078f18ff */
[----:B------:R-:W-:-:S04]  /*0a30*/  @P4 LEA.HI.SX32 R125, R3, R132, 0x1d ;  /* 0x00000084037d4211 */ /* 0x000fc800078feaff */
[C---:B------:R-:W-:Y:S01]  /*0a40*/  IADD3 R123, R125.reuse, 0x80, RZ ;  /* 0x000000807d7b7810 */ /* 0x040fe20007ffe0ff */
[C---:B------:R-:W-:Y:S02]  /*0a50*/  VIADD R121, R125.reuse, 0x100 ;  /* 0x000001007d797836 */ /* 0x040fe40000000000 */
[----:B0-----:R-:W-:-:S04]  /*0a60*/  IMAD.WIDE.U32 R124, R125, 0x8, R126 ;  /* 0x000000087d7c7825 */ /* 0x001fc800078e007e */
        /* <DEDUP_REMOVED lines=15> */
[----:B------:R-:W-:-:S04]  /*0b60*/  ISETP.NE.AND P0, PT, R144, RZ, PT ;  /* 0x000000ff9000720c */ /* 0x000fc80003f05270 */
[----:B--2---:R-:W-:Y:S02]  /*0b70*/  FSEL R150, R119, RZ, !P0 ;  /* 0x000000ff77967208 */ /* 0x004fe40004000000 */
[----:B----4-:R-:W-:Y:S01]  /*0b80*/  PRMT R114, R140, 0x7632, R114 ;  /* 0x000076328c727816 */ /* 0x010fe20000000072 */
[----:B------:R-:W-:Y:S01]  /*0b90*/  IMAD.U32 R127, R142, 0x10000, RZ ;  /* 0x000100008e7f7824 */ /* 0x000fe200078e00ff */
[----:B------:R-:W-:Y:S02]  /*0ba0*/  SHF.L.U32 R119, R140, 0x10, RZ ;  /* 0x000000108c777819 */ /* 0x000fe400000006ff */
[----:B------:R-:W-:Y:S01]  /*0bb0*/  PRMT R126, R142, 0x7632, R126 ;  /* 0x000076328e7e7816 */ /* 0x000fe2000000007e */
[C---:B---3--:R-:W-:Y:S01]  /*0bc0*/  FADD.FTZ R129, -R150.reuse, R129 ;  /* 0x0000008196817221 */ /* 0x048fe20000010100 */
        /* <DEDUP_REMOVED lines=8> */
[----:B------:R-:W-:Y:S01]  /*0c50*/  IMAD.U32 R185, R161, 0x10000, RZ ;  /* 0x00010000a1b97824 */ /* 0x000fe200078e00ff */
[----:B------:R-:W-:-:S02]  /*0c60*/  PRMT R142, R163, 0x7632, R142 ;  /* 0x00007632a38e7816 */ /* 0x000fc4000000008e */
[----:B------:R-:W-:Y:S01]  /*0c70*/  SHF.L.U32 R189, R163, 0x10, RZ ;  /* 0x00000010a3bd7819 */ /* 0x000fe200000006ff */
[----:B0-----:R-:W-:Y:S01]  /*0c80*/  IMAD.U32 R113, R175, 0x10000, RZ ;  /* 0x00010000af717824 */ /* 0x001fe200078e00ff */
[C---:B------:R-:W-:Y:S02]  /*0c90*/  PRMT R190, R173.reuse, 0x7632, R190 ;  /* 0x00007632adbe7816 */ /* 0x040fe400000000be */
[----:B------:R-:W-:Y:S01]  /*0ca0*/  SHF.L.U32 R197, R173, 0x10, RZ ;  /* 0x00000010adc57819 */ /* 0x000fe200000006ff */
[C---:B------:R-:W-:Y:S01]  /*0cb0*/  FADD.FTZ R139, -R150.reuse, R156 ;  /* 0x0000009c968b7221 */ /* 0x040fe20000010100 */
[----:B------:R-:W-:Y:S01]  /*0cc0*/  PRMT R112, R175, 0x7632, R112 ;  /* 0x00007632af707816 */ /* 0x000fe20000000070 */
        /* <DEDUP_REMOVED lines=15> */
[----:B------:R-:W-:Y:S01]  /*0dc0*/  SHF.L.U32 R114, R114, 0x10, RZ ;  /* 0x0000001072727819 */ /* 0x000fe200000006ff */
[C---:B------:R-:W-:Y:S01]  /*0dd0*/  IMAD.U32 R193, R172.reuse, 0x10000, RZ ;  /* 0x00010000acc17824 */ /* 0x040fe200078e00ff */
[----:B------:R-:W-:Y:S01]  /*0de0*/  PRMT R179, R172, 0x7632, R179 ;  /* 0x00007632acb37816 */ /* 0x000fe200000000b3 */
[C---:B------:R-:W-:Y:S01]  /*0df0*/  FMUL.FTZ R150, R2.reuse, R129 ;  /* 0x0000008102967220 */ /* 0x040fe20000410000 */
[----:B------:R-:W-:Y:S01]  /*0e00*/  FMUL.FTZ R3, R2, R3 ;  /* 0x0000000302037220 */ /* 0x000fe20000410000 */
[----:B------:R-:W-:Y:S01]  /*0e10*/  FMUL.FTZ R172, R48, R119 ;  /* 0x0000007730ac7220 */ /* 0x000fe20000410000 */
[C---:B------:R-:W-:Y:S01]  /*0e20*/  PRMT R116, R141.reuse, 0x7632, R116 ;  /* 0x000076328d747816 */ /* 0x040fe20000000074 */
[----:B------:R-:W-:Y:S01]  /*0e30*/  FMUL.FTZ R151, R2, R151 ;  /* 0x0000009702977220 */ /* 0x000fe20000410000 */
[----:B------:R-:W-:Y:S01]  /*0e40*/  SHF.L.U32 R141, R141, 0x10, RZ ;  /* 0x000000108d8d7819 */ /* 0x000fe200000006ff */
[-C--:B------:R-:W-:Y:S01]  /*0e50*/  FFMA.FTZ R53, R150, R114.reuse, R53 ;  /* 0x0000007296357223 */ /* 0x080fe20000010035 */
[----:B------:R-:W-:Y:S01]  /*0e60*/  FADD.FTZ R97, R97, R114 ;  /* 0x0000007261617221 */ /* 0x000fe20000010000 */
[----:B------:R-:W-:Y:S01]  /*0e70*/  FMUL.FTZ R171, R49, R114 ;  /* 0x0000007231ab7220 */ /* 0x000fe20000410000 */
[C---:B------:R-:W-:Y:S01]  /*0e80*/  FFMA.FTZ R52, R3.reuse, R119, R52 ;  /* 0x0000007703347223 */ /* 0x040fe20000010034 */
[----:B------:R-:W-:Y:S01]  /*0e90*/  FADD.FTZ R96, R96, R119 ;  /* 0x0000007760607221 */ /* 0x000fe20000010000 */
[----:B------:R-:W-:Y:S01]  /*0ea0*/  FADD.FTZ R114, RZ, R172 ;  /* 0x000000acff727221 */ /* 0x000fe20000010000 */
[----:B------:R-:W-:Y:S01]  /*0eb0*/  FFMA.FTZ R119, R3, R172, RZ ;  /* 0x000000ac03777223 */ /* 0x000fe200000100ff */
[----:B------:R-:W-:Y:S01]  /*0ec0*/  SHF.L.U32 R116, R116, 0x10, RZ ;  /* 0x0000001074747819 */ /* 0x000fe200000006ff */
[----:B------:R-:W-:Y:S01]  /*0ed0*/  FMUL.FTZ R152, R2, R131 ;  /* 0x0000008302987220 */ /* 0x000fe20000410000 */
[----:B------:R-:W-:Y:S01]  /*0ee0*/  PRMT R192, R174, 0x7632, R192 ;  /* 0x00007632aec07816 */ /* 0x000fe200000000c0 */
[----:B------:R-:W-:Y:S01]  /*0ef0*/  FADD.FTZ R92, R92, R127 ;  /* 0x0000007f5c5c7221 */ /* 0x000fe20000010000 */
[----:B------:R-:W-:Y:S01]  /*0f00*/  SHF.L.U32 R117, R174, 0x10, RZ ;  /* 0x00000010ae757819 */ /* 0x000fe200000006ff */
[-C--:B------:R-:W-:Y:S01]  /*0f10*/  FFMA.FTZ R56, R151, R127.reuse, R56 ;  /* 0x0000007f97387223 */ /* 0x080fe20000010038 */
[----:B------:R-:W-:Y:S01]  /*0f20*/  FMUL.FTZ R176, R44, R127 ;  /* 0x0000007f2cb07220 */ /* 0x000fe20000410000 */
[----:B------:R-:W-:Y:S01]  /*0f30*/  FMUL.FTZ R174, R50, R141 ;  /* 0x0000008d32ae7220 */ /* 0x000fe20000410000 */
[----:B------:R-:W-:Y:S01]  /*0f40*/  FADD.FTZ R127, R114, R171 ;  /* 0x000000ab727f7221 */ /* 0x000fe20000010000 */
[C---:B------:R-:W-:Y:S01]  /*0f50*/  FMUL.FTZ R149, R2.reuse, R149 ;  /* 0x0000009502957220 */ /* 0x040fe20000410000 */
        /* <DEDUP_REMOVED lines=8> */
[----:B------:R-:W-:-:S02]  /*0fe0*/  IMAD.U32 R126, R126, 0x10000, RZ ;  /* 0x000100007e7e7824 */ /* 0x000fc400078e00ff */
[----:B------:R-:W-:Y:S01]  /*0ff0*/  FADD.FTZ R127, R116, R173 ;  /* 0x000000ad747f7221 */ /* 0x000fe20000010000 */
[----:B------:R-:W-:Y:S01]  /*1000*/  FFMA.FTZ R114, R152, R173, R119 ;  /* 0x000000ad98727223 */ /* 0x000fe20000010077 */
[C---:B------:R-:W-:Y:S01]  /*1010*/  PRMT R128, R143.reuse, 0x7632, R128 ;  /* 0x000076328f807816 */ /* 0x040fe20000000080 */
[C---:B------:R-:W-:Y:S01]  /*1020*/  FMUL.FTZ R170, R2.reuse, R169 ;  /* 0x000000a902aa7220 */ /* 0x040fe20000410000 */
[----:B------:R-:W-:Y:S01]  /*1030*/  SHF.L.U32 R143, R143, 0x10, RZ ;  /* 0x000000108f8f7819 */ /* 0x000fe200000006ff */
[C---:B------:R-:W-:Y:S01]  /*1040*/  FMUL.FTZ R169, R2.reuse, R175 ;  /* 0x000000af02a97220 */ /* 0x040fe20000410000 */
        /* <DEDUP_REMOVED lines=10> */
[----:B------:R-:W-:Y:S01]  /*10f0*/  FMUL.FTZ R166, R2, R177 ;  /* 0x000000b102a67220 */ /* 0x000fe20000410000 */
        /* <DEDUP_REMOVED lines=16> */
[C---:B------:R-:W-:Y:S01]  /*1200*/  FFMA.FTZ R119, R155.reuse, R180, R116 ;  /* 0x000000b49b777223 */ /* 0x040fe20000010074 */
[----:B------:R-:W-:Y:S02]  /*1210*/  IMAD.U32 R138, R138, 0x10000, RZ ;  /* 0x000100008a8a7824 */ /* 0x000fe400078e00ff */
[----:B------:R-:W-:Y:S01]  /*1220*/  FMUL.FTZ R182, R42, R185 ;  /* 0x000000b92ab67220 */ /* 0x000fe20000410000 */
[----:B------:R-:W-:Y:S01]  /*1230*/  FADD.FTZ R127, R114, R179 ;  /* 0x000000b3727f7221 */ /* 0x000fe20000010000 */
[----:B------:R-:W-:Y:S01]  /*1240*/  FMUL.FTZ R157, R2, R183 ;  /* 0x000000b7029d7220 */ /* 0x000fe20000410000 */
[----:B------:R-:W-:Y:S01]  /*1250*/  FFMA.FTZ R114, R158, R179, R119 ;  /* 0x000000b39e727223 */ /* 0x000fe20000010077 */
        /* <DEDUP_REMOVED lines=40> */
[----:B------:R-:W-:Y:S01]  /*14e0*/  FMUL.FTZ R187, R33, R126 ;  /* 0x0000007e21bb7220 */ /* 0x000fe20000410000 */
[----:B------:R-:W-:Y:S01]  /*14f0*/  FFMA.FTZ R117, R163, R188, R116 ;  /* 0x000000bca3757223 */ /* 0x000fe20000010074 */
[----:B------:R-:W-:Y:S01]  /*1500*/  FADD.FTZ R95, R95, R128 ;  /* 0x000000805f5f7221 */ /* 0x000fe20000010000 */
[----:B------:R-:W-:Y:S01]  /*1510*/  FFMA.FTZ R59, R156, R128, R59 ;  /* 0x000000809c3b7223 */ /* 0x000fe2000001003b */
[----:B------:R-:W-:Y:S01]  /*1520*/  SHF.L.U32 R128, R190, 0x10, RZ ;  /* 0x00000010be807819 */ /* 0x000fe200000006ff */
[----:B------:R-:W-:-:S02]  /*1530*/  IMAD.U32 R116, R112, 0x10000, RZ ;  /* 0x0001000070747824 */ /* 0x000fc400078e00ff */
        /* <DEDUP_REMOVED lines=48> */
.L_x_5246:
[----:B------:R-:W-:Y:S05]  /*1840*/  BSYNC B0 ;  /* 0x0000000000007941 */ /* 0x000fea0003800000 */
.L_x_5244:
        /* <DEDUP_REMOVED lines=31> */
.L_x_5307:
        /* <DEDUP_REMOVED lines=8> */
[----:B------:R-:W-:-:S02]  /*1ac0*/  @!P2 ISETP.NE.U32.AND P6, PT, R147, RZ, PT ;  /* 0x000000ff9300a20c */ /* 0x000fc40003fc5070 */
[----:B------:R-:W-:Y:S02]  /*1ad0*/  @!P2 ISETP.NE.U32.AND P1, PT, R147, RZ, PT ;  /* 0x000000ff9300a20c */ /* 0x000fe40003f25070 */
[C---:B------:R-:W-:Y:S02]  /*1ae0*/  @!P2 ISETP.NE.AND.EX P6, PT, R148.reuse, RZ, PT, P6 ;  /* 0x000000ff9400a20c */ /* 0x040fe40003fc5360 */
[----:B------:R-:W-:Y:S02]  /*1af0*/  @!P2 ISETP.NE.AND.EX P1, PT, R148, RZ, PT, P1 ;  /* 0x000000ff9400a20c */ /* 0x000fe40003f25310 */
[----:B------:R-:W-:Y:S02]  /*1b00*/  @!P2 FSEL R137, R24, RZ, P6 ;  /* 0x000000ff1889a208 */ /* 0x000fe40003000000 */
[----:B------:R-:W-:Y:S02]  /*1b10*/  @P4 LOP3.LUT P6, RZ, R138, 0xff, RZ, 0xc0, !PT ;  /* 0x000000ff8aff4812 */ /* 0x000fe400078cc0ff */
[----:B------:R-:W-:-:S02]  /*1b20*/  @!P2 FSEL R138, R25, RZ, P1 ;  /* 0x000000ff198aa208 */ /* 0x000fc40000800000 */
[----:B------:R-:W-:-:S04]  /*1b30*/  @!P2 ISETP.NE.U32.AND P1, PT, R147, RZ, PT ;  /* 0x000000ff9300a20c */ /* 0x000fc80003f25070 */
[----:B------:R-:W-:Y:S02]  /*1b40*/  @!P2 ISETP.NE.AND.EX P1, PT, R148, RZ, PT, P1 ;  /* 0x000000ff9400a20c */ /* 0x000fe40003f25310 */
[----:B---3--:R-:W-:Y:S02]  /*1b50*/  LEA R116, R117, R116, 0x18 ;  /* 0x0000007475747211 */ /* 0x008fe400078ec0ff */
[----:B------:R-:W-:Y:S02]  /*1b60*/  @!P2 FSEL R142, R27, RZ, P1 ;  /* 0x000000ff1b8ea208 */ /* 0x000fe40000800000 */
[----:B------:R-:W-:Y:S01]  /*1b70*/  LEA R129, R113, R116, 0x3 ;  /* 0x0000007471817211 */ /* 0x000fe200078e18ff */
[----:B------:R-:W-:-:S05]  /*1b80*/  @!P0 IMAD R128, R112, 0x8, R116 ;  /* 0x0000000870808824 */ /* 0x000fca00078e0274 */
        /* <DEDUP_REMOVED lines=32> */
.L_x_5249:
[----:B------:R-:W-:Y:S05]  /*1d90*/  BSYNC B0 ;  /* 0x0000000000007941 */ /* 0x000fea0003800000 */
.L_x_5248:
        /* <DEDUP_REMOVED lines=9> */
.L_x_5251:
[----:B------:R-:W-:Y:S05]  /*1e30*/  BSYNC B0 ;  /* 0x0000000000007941 */ /* 0x000fea0003800000 */
.L_x_5250:
        /* <DEDUP_REMOVED lines=8> */
.L_x_5253:
[----:B------:R-:W-:Y:S05]  /*1ec0*/  BSYNC B0 ;  /* 0x0000000000007941 */ /* 0x000fea0003800000 */
.L_x_5252:
        /* <DEDUP_REMOVED lines=8> */
.L_x_5255:
[----:B------:R-:W-:Y:S05]  /*1f50*/  BSYNC B0 ;  /* 0x0000000000007941 */ /* 0x000fea0003800000 */
.L_x_5254:
        /* <DEDUP_REMOVED lines=17> */
.L_x_5257:
[----:B------:R-:W-:Y:S05]  /*2070*/  BSYNC B0 ;  /* 0x0000000000007941 */ /* 0x000fea0003800000 */
.L_x_5256:
        /* <DEDUP_REMOVED lines=22> */
[----:B------:R-:W-:Y:S01]  /*21e0*/  @!P2 ISETP.NE.U32.AND P6, PT, R147, RZ, PT ;  /* 0x000000ff9300a20c */ /* 0x000fe20003fc5070 */
[----:B------:R-:W3:Y:S01]  /*21f0*/  @P4 LDC.64 R128, c[0x0][0x298] ;  /* 0x0000a600ff804b82 */ /* 0x000ee20000000a00 */
[----:B------:R-:W-:Y:S02]  /*2200*/  @P4 IADD3 R209, R134, -0x1, RZ ;  /* 0xffffffff86d14810 */ /* 0x000fe40007ffe0ff */
        /* <DEDUP_REMOVED lines=12> */
.L_x_5259:
[----:B------:R-:W-:Y:S05]  /*22d0*/  BSYNC B0 ;  /* 0x0000000000007941 */ /* 0x000fea0003800000 */
.L_x_5258:
        /* <DEDUP_REMOVED lines=8> */
.L_x_5261:
[----:B------:R-:W-:Y:S05]  /*2360*/  BSYNC B0 ;  /* 0x0000000000007941 */ /* 0x000fea0003800000 */
.L_x_5260:
[----:B------:R-:W-:Y:S01]  /*2370*/  @P4 FMUL.FTZ R115, R202, R115 ;  /* 0x00000073ca734220 */ /* 0x000fe20000410000 */
[----:B--2---:R-:W-:Y:S01]  /*2380*/  @P4 FMUL.FTZ R127, R203, R127 ;  /* 0x0000007fcb7f4220 */ /* 0x004fe20000410000 */
[----:B------:R-:W-:Y:S01]  /*2390*/  @!P2 ISETP.NE.AND.EX P6, PT, R148, RZ, PT, P6 ;  /* 0x000000ff9400a20c */ /* 0x000fe20003fc5360 */
[----:B------:R-:W-:Y:S01]  /*23a0*/  BSSY B0, `(.L_x_5262) ;  /* 0x000000d000007945 */ /* 0x000fe20003800000 */
[----:B------:R-:W-:Y:S01]  /*23b0*/  @P4 LOP3.LUT P0, RZ, R125, 0xff00, RZ, 0xc0, !PT ;  /* 0x0000ff007dff4812 */ /* 0x000fe2000780c0ff */
[----:B------:R-:W-:Y:S02]  /*23c0*/  @P4 IMAD R209, R209, R136, RZ ;  /* 0x00000088d1d14224 */ /* 0x000fe400078e02ff */
        /* <DEDUP_REMOVED lines=10> */
.L_x_5263:
[----:B------:R-:W-:Y:S05]  /*2470*/  BSYNC B0 ;  /* 0x0000000000007941 */ /* 0x000fea0003800000 */
.L_x_5262:
        /* <DEDUP_REMOVED lines=19> */
.L_x_5265:
[----:B------:R-:W-:Y:S05]  /*25b0*/  BSYNC B0 ;  /* 0x0000000000007941 */ /* 0x000fea0003800000 */
.L_x_5264:
[----:B----4-:R-:W-:Y:S01]  /*25c0*/  @P4 FMUL.FTZ R131, R207, R131 ;  /* 0x00000083cf834220 */ /* 0x010fe20000410000 */
[----:B------:R-:W-:Y:S01]  /*25d0*/  @!P2 ISETP.NE.U32.AND P0, PT, R147, RZ, PT ;  /* 0x000000ff9300a20c */ /* 0x000fe20003f05070 */
[----:B------:R-:W-:Y:S01]  /*25e0*/  BSSY B0, `(.L_x_5266) ;  /* 0x0000011000007945 */ /* 0x000fe20003800000 */
[----:B------:R-:W-:Y:S01]  /*25f0*/  @P4 LOP3.LUT P6, RZ, R199, 0xff, RZ, 0xc0, !PT ;  /* 0x000000ffc7ff4812 */ /* 0x000fe200078cc0ff */
[----:B------:R-:W-:Y:S01]  /*2600*/  @P4 FMUL.FTZ R130, R131, R130 ;  /* 0x0000008283824220 */ /* 0x000fe20000410000 */
[----:B------:R-:W-:Y:S01]  /*2610*/  @!P2 ISETP.NE.AND.EX P0, PT, R148, RZ, PT, P0 ;  /* 0x000000ff9400a20c */ /* 0x000fe20003f05300 */
[----:B------:R-:W-:Y:S01]  /*2620*/  IMAD.MOV.U32 R199, RZ, RZ, RZ ;  /* 0x000000ffffc77224 */ /* 0x000fe200078e00ff */
[----:B------:R-:W-:Y:S02]  /*2630*/  @P4 LEA.HI R209, R114, R209, RZ, 0x3 ;  /* 0x000000d172d14211 */ /* 0x000fe400078f18ff */
[----:B------:R-:W-:Y:S02]  /*2640*/  @P4 F2FP.BF16.F32.PACK_AB R114, RZ, R200 ;  /* 0x000000c8ff72423e */ /* 0x000fe400000010ff */
[----:B------:R-:W-:-:S02]  /*2650*/  @P4 FSEL R200, R130, RZ, P6 ;  /* 0x000000ff82c84208 */ /* 0x000fc40003000000 */
        /* <DEDUP_REMOVED lines=9> */
.L_x_5267:
[----:B------:R-:W-:Y:S05]  /*26f0*/  BSYNC B0 ;  /* 0x0000000000007941 */ /* 0x000fea0003800000 */
.L_x_5266:
        /* <DEDUP_REMOVED lines=28> */
.L_x_5269:
[----:B------:R-:W-:Y:S05]  /*28c0*/  BSYNC B0 ;  /* 0x0000000000007941 */ /* 0x000fea0003800000 */
.L_x_5268:
        /* <DEDUP_REMOVED lines=12> */
[----:B------:R-:W-:Y:S02]  /*2990*/  @P4 F2FP.BF16.F32.PACK_AB R128, RZ, R128 ;  /* 0x00000080ff80423e */ /* 0x000fe400000010ff */
[----:B------:R-:W-:Y:S01]  /*29a0*/  @P4 PRMT R106, R143, 0x7610, R106 ;  /* 0x000076108f6a4816 */ /* 0x000fe2000000006a */
[----:B------:R-:W-:Y:S01]  /*29b0*/  @P4 IMAD.WIDE.U32 R142, R199, 0x10, R116 ;  /* 0x00000010c78e4825 */ /* 0x000fe200078e0074 */
[----:B------:R-:W-:Y:S02]  /*29c0*/  @!P2 ISETP.NE.AND.EX P0, PT, R148, RZ, PT, P0 ;  /* 0x000000ff9400a20c */ /* 0x000fe40003f05300 */
[----:B------:R-:W-:Y:S02]  /*29d0*/  @P4 PRMT R106, R106, 0x5410, R118 ;  /* 0x000054106a6a4816 */ /* 0x000fe40000000076 */
[----:B------:R-:W-:-:S02]  /*29e0*/  @P4 PRMT R107, R128, 0x7610, R107 ;  /* 0x00007610806b4816 */ /* 0x000fc4000000006b */
[----:B------:R-:W-:Y:S02]  /*29f0*/  @P4 PRMT R105, R105, 0x5410, R206 ;  /* 0x0000541069694816 */ /* 0x000fe400000000ce */
[----:B------:R-:W-:Y:S02]  /*2a00*/  @P4 F2FP.BF16.F32.PACK_AB R129, RZ, R129 ;  /* 0x00000081ff81423e */ /* 0x000fe400000010ff */
[----:B0-----:R-:W-:Y:S02]  /*2a10*/  SEL R112, R201, R108, P6 ;  /* 0x0000006cc9707207 */ /* 0x001fe40003000000 */
[----:B------:R-:W-:Y:S02]  /*2a20*/  SEL R113, R202, R109, P6 ;  /* 0x0000006dca717207 */ /* 0x000fe40003000000 */
        /* <DEDUP_REMOVED lines=13> */
.L_x_5271:
[----:B------:R-:W-:Y:S05]  /*2b00*/  BSYNC B0 ;  /* 0x0000000000007941 */ /* 0x000fea0003800000 */
.L_x_5270:
        /* <DEDUP_REMOVED lines=31> */
.L_x_5273:
[----:B------:R-:W-:Y:S05]  /*2d00*/  BSYNC B0 ;  /* 0x0000000000007941 */ /* 0x000fea0003800000 */
.L_x_5272:
        /* <DEDUP_REMOVED lines=15> */
.L_x_5275:
[----:B------:R-:W-:Y:S05]  /*2e00*/  BSYNC B0 ;  /* 0x0000000000007941 */ /* 0x000fea0003800000 */
.L_x_5274:
        /* <DEDUP_REMOVED lines=15> */
.L_x_5277:
[----:B------:R-:W-:Y:S05]  /*2f00*/  BSYNC B0 ;  /* 0x0000000000007941 */ /* 0x000fea0003800000 */
.L_x_5276:
        /* <DEDUP_REMOVED lines=15> */
.L_x_5279:
[----:B------:R-:W-:Y:S05]  /*3000*/  BSYNC B0 ;  /* 0x0000000000007941 */ /* 0x000fea0003800000 */
.L_x_5278:
        /* <DEDUP_REMOVED lines=15> */
.L_x_5281:
[----:B------:R-:W-:Y:S05]  /*3100*/  BSYNC B0 ;  /* 0x0000000000007941 */ /* 0x000fea0003800000 */
.L_x_5280:
        /* <DEDUP_REMOVED lines=15> */
.L_x_5283:
[----:B------:R-:W-:Y:S05]  /*3200*/  BSYNC B0 ;  /* 0x0000000000007941 */ /* 0x000fea0003800000 */
.L_x_5282:
        /* <DEDUP_REMOVED lines=15> */
.L_x_5285:
[----:B------:R-:W-:Y:S05]  /*3300*/  BSYNC B0 ;  /* 0x0000000000007941 */ /* 0x000fea0003800000 */
.L_x_5284:
        /* <DEDUP_REMOVED lines=15> */
.L_x_5287:
[----:B------:R-:W-:Y:S05]  /*3400*/  BSYNC B0 ;  /* 0x0000000000007941 */ /* 0x000fea0003800000 */
.L_x_5286:
        /* <DEDUP_REMOVED lines=15> */
.L_x_5289:
[----:B------:R-:W-:Y:S05]  /*3500*/  BSYNC B0 ;  /* 0x0000000000007941 */ /* 0x000fea0003800000 */
.L_x_5288:
        /* <DEDUP_REMOVED lines=24> */
.L_x_5291:
[----:B------:R-:W-:Y:S05]  /*3690*/  BSYNC B0 ;  /* 0x0000000000007941 */ /* 0x000fea0003800000 */
.L_x_5290:
        /* <DEDUP_REMOVED lines=28> */
.L_x_5293:
[----:B------:R-:W-:Y:S05]  /*3860*/  BSYNC B0 ;  /* 0x0000000000007941 */ /* 0x000fea0003800000 */
.L_x_5292:
        /* <DEDUP_REMOVED lines=39> */
.L_x_5295:
[----:B------:R-:W-:Y:S05]  /*3ae0*/  BSYNC B0 ;  /* 0x0000000000007941 */ /* 0x000fea0003800000 */
.L_x_5294:
        /* <DEDUP_REMOVED lines=18> */
.L_x_5243:
        /* <DEDUP_REMOVED lines=23> */
.L_x_5247:
[----:B------:R-:W-:Y:S01]  /*3d80*/  HFMA2.MMA R130, -RZ, RZ, 0, 9.5367431640625e-07 ;  /* 0x00000010ff827435 */ /* 0x000fe200000001ff */
[----:B------:R-:W-:Y:S01]  /*3d90*/  IMAD.MOV.U32 R131, RZ, RZ, R119 ;  /* 0x000000ffff837224 */ /* 0x000fe200078e0077 */
[----:B------:R-:W-:Y:S01]  /*3da0*/  MOV R137, 0x1f ;  /* 0x0000001f00897802 */ /* 0x000fe20000000f00 */
[----:B------:R-:W-:-:S08]  /*3db0*/  IMAD.MOV.U32 R128, RZ, RZ, -0x1 ;  /* 0xffffffffff807424 */ /* 0x000fd000078e00ff */
[----:B------:R-:W-:Y:S05]  /*3dc0*/  WARPSYNC.COLLECTIVE R128, `(.L_x_5297) ;  /* 0x0000000080087348 */ /* 0x000fea0003c00000 */
[----:B------:R0:W1:Y:S02]  /*3dd0*/  SHFL.DOWN P1, R129, R131, R130, R137 ;  /* 0x0800008283817389 */ /* 0x0000640000020089 */
[----:B01----:R-:W-:Y:S01]  /*3de0*/  ENDCOLLECTIVE ;  /* 0x000000000000791b */ /* 0x003fe20003800000 */
.L_x_5297:
[----:B------:R-:W-:Y:S02]  /*3df0*/  MOV R131, R126 ;  /* 0x0000007e00837202 */ /* 0x000fe40000000f00 */
[----:B------:R-:W-:-:S07]  /*3e00*/  MOV R114, R129 ;  /* 0x0000008100727202 */ /* 0x000fce0000000f00 */
[----:B------:R-:W-:Y:S05]  /*3e10*/  WARPSYNC.COLLECTIVE R128, `(.L_x_5298) ;  /* 0x0000000080087348 */ /* 0x000fea0003c00000 */
[----:B------:R0:W1:Y:S02]  /*3e20*/  SHFL.DOWN P1, R129, R131, R130, R137 ;  /* 0x0800008283817389 */ /* 0x0000640000020089 */
[----:B01----:R-:W-:Y:S01]  /*3e30*/  ENDCOLLECTIVE ;  /* 0x000000000000791b */ /* 0x003fe20003800000 */
.L_x_5298:
[----:B------:R-:W-:Y:S01]  /*3e40*/  FADD.FTZ R114, R114, R119 ;  /* 0x0000007772727221 */ /* 0x000fe20000010000 */
[----:B------:R-:W-:-:S04]  /*3e50*/  HFMA2.MMA R130, -RZ, RZ, 0, 4.76837158203125e-07 ;  /* 0x00000008ff827435 */ /* 0x000fc800000001ff */
[----:B------:R-:W-:Y:S01]  /*3e60*/  MOV R131, R114 ;  /* 0x0000007200837202 */ /* 0x000fe20000000f00 */
[----:B------:R-:W-:-:S07]  /*3e70*/  IMAD.MOV.U32 R115, RZ, RZ, R129 ;  /* 0x000000ffff737224 */ /* 0x000fce00078e0081 */
[----:B------:R-:W-:Y:S05]  /*3e80*/  WARPSYNC.COLLECTIVE R128, `(.L_x_5299) ;  /* 0x0000000080087348 */ /* 0x000fea0003c00000 */
[----:B------:R0:W1:Y:S02]  /*3e90*/  SHFL.DOWN P1, R129, R131, R130, R137 ;  /* 0x0800008283817389 */ /* 0x0000640000020089 */
[----:B01----:R-:W-:Y:S01]  /*3ea0*/  ENDCOLLECTIVE ;  /* 0x000000000000791b */ /* 0x003fe20003800000 */
.L_x_5299:
[----:B------:R-:W-:-:S05]  /*3eb0*/  FADD.FTZ R115, R115, R126 ;  /* 0x0000007e73737221 */ /* 0x000fca0000010000 */
[----:B------:R-:W-:Y:S01]  /*3ec0*/  MOV R131, R115 ;  /* 0x0000007300837202 */ /* 0x000fe20000000f00 */
[----:B------:R-:W-:-:S07]  /*3ed0*/  IMAD.MOV.U32 R117, RZ, RZ, R129 ;  /* 0x000000ffff757224 */ /* 0x000fce00078e0081 */
[----:B------:R-:W-:Y:S05]  /*3ee0*/  WARPSYNC.COLLECTIVE R128, `(.L_x_5300) ;  /* 0x0000000080087348 */ /* 0x000fea0003c00000 */
[----:B------:R0:W1:Y:S02]  /*3ef0*/  SHFL.DOWN P1, R129, R131, R130, R137 ;  /* 0x0800008283817389 */ /* 0x0000640000020089 */
[----:B01----:R-:W-:Y:S01]  /*3f00*/  ENDCOLLECTIVE ;  /* 0x000000000000791b */ /* 0x003fe20003800000 */
.L_x_5300:
[----:B------:R-:W-:Y:S01]  /*3f10*/  FADD.FTZ R117, R114, R117 ;  /* 0x0000007572757221 */ /* 0x000fe20000010000 */
[----:B------:R-:W-:-:S03]  /*3f20*/  HFMA2.MMA R130, -RZ, RZ, 0, 2.384185791015625e-07 ;  /* 0x00000004ff827435 */ /* 0x000fc600000001ff */
[----:B------:R-:W-:Y:S01]  /*3f30*/  IMAD.MOV.U32 R131, RZ, RZ, R117 ;  /* 0x000000ffff837224 */ /* 0x000fe200078e0075 */
[----:B------:R-:W-:-:S07]  /*3f40*/  MOV R116, R129 ;  /* 0x0000008100747202 */ /* 0x000fce0000000f00 */
[----:B------:R-:W-:Y:S05]  /*3f50*/  WARPSYNC.COLLECTIVE R128, `(.L_x_5301) ;  /* 0x0000000080087348 */ /* 0x000fea0003c00000 */
[----:B------:R0:W1:Y:S02]  /*3f60*/  SHFL.DOWN P1, R129, R131, R130, R137 ;  /* 0x0800008283817389 */ /* 0x0000640000020089 */
[----:B01----:R-:W-:Y:S01]  /*3f70*/  ENDCOLLECTIVE ;  /* 0x000000000000791b */ /* 0x003fe20003800000 */
.L_x_5301:
[----:B------:R-:W-:-:S04]  /*3f80*/  FADD.FTZ R116, R115, R116 ;  /* 0x0000007473747221 */ /* 0x000fc80000010000 */
[----:B------:R-:W-:Y:S01]  /*3f90*/  IMAD.MOV.U32 R131, RZ, RZ, R116 ;  /* 0x000000ffff837224 */ /* 0x000fe200078e0074 */
[----:B------:R-:W-:-:S07]  /*3fa0*/  MOV R118, R129 ;  /* 0x0000008100767202 */ /* 0x000fce0000000f00 */
[----:B------:R-:W-:Y:S05]  /*3fb0*/  WARPSYNC.COLLECTIVE R128, `(.L_x_5302) ;  /* 0x0000000080087348 */ /* 0x000fea0003c00000 */
[----:B------:R0:W1:Y:S02]  /*3fc0*/  SHFL.DOWN P1, R129, R131, R130, R137 ;  /* 0x0800008283817389 */ /* 0x0000640000020089 */
[----:B01----:R-:W-:Y:S01]  /*3fd0*/  ENDCOLLECTIVE ;  /* 0x000000000000791b */ /* 0x003fe20003800000 */
.L_x_5302:
[----:B------:R-:W-:-:S05]  /*3fe0*/  FADD.FTZ R118, R117, R118 ;  /* 0x0000007675767221 */ /* 0x000fca0000010000 */
[----:B------:R-:W-:Y:S01]  /*3ff0*/  MOV R131, R118 ;  /* 0x0000007600837202 */ /* 0x000fe20000000f00 */
[----:B------:R-:W-:Y:S01]  /*4000*/  IMAD.MOV.U32 R130, RZ, RZ, 0x2 ;  /* 0x00000002ff827424 */ /* 0x000fe200078e00ff */
[----:B------:R-:W-:-:S07]  /*4010*/  MOV R127, R129 ;  /* 0x00000081007f7202 */ /* 0x000fce0000000f00 */
[----:B------:R-:W-:Y:S05]  /*4020*/  WARPSYNC.COLLECTIVE R128, `(.L_x_5303) ;  /* 0x0000000080087348 */ /* 0x000fea0003c00000 */
[----:B------:R0:W1:Y:S02]  /*4030*/  SHFL.DOWN P1, R129, R131, R130, R137 ;  /* 0x0800008283817389 */ /* 0x0000640000020089 */
[----:B01----:R-:W-:Y:S01]  /*4040*/  ENDCOLLECTIVE ;  /* 0x000000000000791b */ /* 0x003fe20003800000 */
.L_x_5303:
[----:B------:R-:W-:-:S05]  /*4050*/  FADD.FTZ R127, R116, R127 ;  /* 0x0000007f747f7221 */ /* 0x000fca0000010000 */
[----:B------:R-:W-:Y:S02]  /*4060*/  MOV R131, R127 ;  /* 0x0000007f00837202 */ /* 0x000fe40000000f00 */
[----:B------:R-:W-:-:S07]  /*4070*/  MOV R119, R129 ;  /* 0x0000008100777202 */ /* 0x000fce0000000f00 */
[----:B------:R-:W-:Y:S05]  /*4080*/  WARPSYNC.COLLECTIVE R128, `(.L_x_5304) ;  /* 0x0000000080087348 */ /* 0x000fea0003c00000 */
[----:B------:R0:W1:Y:S02]  /*4090*/  SHFL.DOWN P1, R129, R131, R130, R137 ;  /* 0x0800008283817389 */ /* 0x0000640000020089 */
[----:B01----:R-:W-:Y:S01]  /*40a0*/  ENDCOLLECTIVE ;  /* 0x000000000000791b */ /* 0x003fe20003800000 */
.L_x_5304:
[----:B------:R-:W-:Y:S01]  /*40b0*/  FADD.FTZ R119, R118, R119 ;  /* 0x0000007776777221 */ /* 0x000fe20000010000 */
[----:B------:R-:W-:-:S04]  /*40c0*/  HFMA2.MMA R130, -RZ, RZ, 0, 5.9604644775390625e-08 ;  /* 0x00000001ff827435 */ /* 0x000fc800000001ff */
[----:B------:R-:W-:Y:S01]  /*40d0*/  MOV R131, R119 ;  /* 0x0000007700837202 */ /* 0x000fe20000000f00 */
[----:B------:R-:W-:-:S07]  /*40e0*/  IMAD.MOV.U32 R126, RZ, RZ, R129 ;  /* 0x000000ffff7e7224 */ /* 0x000fce00078e0081 */
[----:B------:R-:W-:Y:S05]  /*40f0*/  WARPSYNC.COLLECTIVE R128, `(.L_x_5305) ;  /* 0x0000000080087348 */ /* 0x000fea0003c00000 */
[----:B------:R0:W1:Y:S02]  /*4100*/  SHFL.DOWN P1, R129, R131, R130, R137 ;  /* 0x0800008283817389 */ /* 0x0000640000020089 */
[----:B01----:R-:W-:Y:S01]  /*4110*/  ENDCOLLECTIVE ;  /* 0x000000000000791b */ /* 0x003fe20003800000 */
.L_x_5305:
[----:B------:R-:W-:-:S05]  /*4120*/  FADD.FTZ R114, R127, R126 ;  /* 0x0000007e7f727221 */ /* 0x000fca0000010000 */
[----:B------:R-:W-:Y:S01]  /*4130*/  MOV R131, R114 ;  /* 0x0000007200837202 */ /* 0x000fe20000000f00 */
[----:B------:R-:W-:-:S07]  /*4140*/  IMAD.MOV.U32 R126, RZ, RZ, R129 ;  /* 0x000000ffff7e7224 */ /* 0x000fce00078e0081 */
[----:B------:R-:W-:Y:S05]  /*4150*/  WARPSYNC.COLLECTIVE R128, `(.L_x_5306) ;  /* 0x0000000080087348 */ /* 0x000fea0003c00000 */
[----:B------:R0:W1:Y:S02]  /*4160*/  SHFL.DOWN P1, R129, R131, R130, R137 ;  /* 0x0800008283817389 */ /* 0x0000640000020089 */
[----:B01----:R-:W-:Y:S01]  /*4170*/  ENDCOLLECTIVE ;  /* 0x000000000000791b */ /* 0x003fe20003800000 */
.L_x_5306:
[----:B------:R-:W-:Y:S01]  /*4180*/  MOV R115, R129 ;  /* 0x0000008100737202 */ /* 0x000fe20000000f00 */
[----:B------:R-:W-:Y:S06]  /*4190*/  BRA `(.L_x_5307) ;  /* 0xffffffd800287947 */ /* 0x000fec000383ffff */
.L_x_5308:
        /* <DEDUP_REMOVED lines=14> */
.L_x_11352:


//--------------------- .text._ZN10layer_norm13ln_bwd_kernelINS_13Kernel_traitsIf13__nv_bfloat16fS2_fjLj3072ELj1ELj1ELj4ELj16ENS_18Kernel_traits_baseILj3072EfS2_fS2_fjLj128EEEEELb1ELb1ELb0ELb0EEEvNS_9BwdParamsE --------------------------
	.section	.text._ZN10layer_norm13ln_bwd_kernelINS_13Kernel_traitsIf13__nv_bfloat16fS2_fjLj3072ELj1ELj1ELj4ELj16ENS_18Kernel_traits_baseILj3072EfS2_fS2_fjLj128EEEEELb1ELb1ELb0ELb0EEEvNS_9BwdParamsE,"ax",@progbits
	.align	128
        .global         _ZN10layer_norm13ln_bwd_kernelINS_13Kernel_traitsIf13__nv_bfloat16fS2_fjLj3072ELj1ELj1ELj4ELj16ENS_18Kernel_traits_baseILj3072EfS2_fS2_fjLj128EEEEELb1ELb1ELb0ELb0EEEvNS_9BwdParamsE
        .type           _ZN10layer_norm13ln_bwd_kernelINS_13Kernel_traitsIf13__nv_bfloat16fS2_fjLj3072ELj1ELj1ELj4ELj16ENS_18Kernel_traits_baseILj3072EfS2_fS2_fjLj128EEEEELb1ELb1ELb0ELb0EEEvNS_9BwdParamsE,@function
        .size           _ZN10layer_norm13ln_bwd_kernelINS_13Kernel_traitsIf13__nv_bfloat16fS2_fjLj3072ELj1ELj1ELj4ELj16ENS_18Kernel_traits_baseILj3072EfS2_fS2_fjLj128EEEEELb1ELb1ELb0ELb0EEEvNS_9BwdParamsE,(.L_x_11353 - _ZN10layer_norm13ln_bwd_kernelINS_13Kernel_traitsIf13__nv_bfloat16fS2_fjLj3072ELj1ELj1ELj4ELj16ENS_18Kernel_traits_baseILj3072EfS2_fS2_fjLj128EEEEELb1ELb1ELb0ELb0EEEvNS_9BwdParamsE)
        .other          _ZN10layer_norm13ln_bwd_kernelINS_13Kernel_traitsIf13__nv_bfloat16fS2_fjLj3072ELj1ELj1ELj4ELj16ENS_18Kernel_traits_baseILj3072EfS2_fS2_fjLj128EEEEELb1ELb1ELb0ELb0EEEvNS_9BwdParamsE,@"STO_CUDA_ENTRY STV_DEFAULT"
_ZN10layer_norm13ln_bwd_kernelINS_13Kernel_traitsIf13__nv_bfloat16fS2_fjLj3072ELj1ELj1ELj4ELj16ENS_18Kernel_traits_baseILj3072EfS2_fS2_fjLj128EEEEELb1ELb1ELb0ELb0EEEvNS_9BwdParamsE:
.text._ZN10layer_norm13ln_bwd_kernelINS_13Kernel_traitsIf13__nv_bfloat16fS2_fjLj3072ELj1ELj1ELj4ELj16ENS_18Kernel_traits_baseILj3072EfS2_fS2_fjLj128EEEEELb1ELb1ELb0ELb0EEEvNS_9BwdParamsE:
        /* <DEDUP_REMOVED lines=98> */
.L_x_5323:
[----:B------:R-:W0:Y:S01]  /*0620*/  LDC.64 R178, c[0x0][0x250] ;  /* 0x00009400ffb27b82 */ /* 0x000e220000000a00 */
[----:B------:R-:W-:Y:S02]  /*0630*/  SHF.R.S32.HI R2, RZ, 0x1f, R5 ;  /* 0x0000001fff027819 */ /* 0x000fe40000011405 */
[----:B------:R-:W-:-:S05]  /*0640*/  ISETP.NE.AND P5, PT, R6, RZ, PT ;  /* 0x000000ff0600720c */ /* 0x000fca0003fa5270 */
[----:B-12---:R-:W1:Y:S08]  /*0650*/  @P3 LDC.64 R176, c[0x0][0x270] ;  /* 0x00009c00ffb03b82 */ /* 0x006e700000000a00 */
        /* <DEDUP_REMOVED lines=51> */
[C---:B---3--:R-:W-:Y:S01]  /*0990*/  FADD.FTZ R187, -R228.reuse, R177 ;  /* 0x000000b1e4bb7221 */ /* 0x048fe20000010100 */
[----:B------:R-:W-:Y:S01]  /*09a0*/  SHF.L.U32 R185, R185, 0x10, RZ ;  /* 0x00000010b9b97819 */ /* 0x000fe200000006ff */
[C---:B------:R-:W-:Y:S01]  /*09b0*/  FADD.FTZ R231, -R228.reuse, R179 ;  /* 0x000000b3e4e77221 */ /* 0x040fe20000010100 */
[----:B------:R-:W-:Y:S01]  /*09c0*/  FMUL.FTZ R216, R157, R180 ;  /* 0x000000b49dd87220 */ /* 0x000fe20000410000 */
[----:B------:R-:W-:Y:S01]  /*09d0*/  FADD.FTZ R177, RZ, R220 ;  /* 0x000000dcffb17221 */ /* 0x000fe20000010000 */
[----:B------:R-:W-:Y:S01]  /*09e0*/  FFMA.FTZ R179, R3, R220, RZ ;  /* 0x000000dc03b37223 */ /* 0x000fe200000100ff */
[----:B------:R-:W-:Y:S01]  /*09f0*/  FADD.FTZ R211, -R228, R176 ;  /* 0x000000b0e4d37221 */ /* 0x000fe20000010100 */
[----:B------:R-:W-:Y:S01]  /*0a00*/  SHF.L.U32 R182, R182, 0x10, RZ ;  /* 0x00000010b6b67819 */ /* 0x000fe200000006ff */
[----:B0-----:R-:W-:Y:S01]  /*0a10*/  FADD.FTZ R191, -R228, R178 ;  /* 0x000000b2e4bf7221 */ /* 0x001fe20000010100 */
[----:B------:R-:W-:Y:S01]  /*0a20*/  FMUL.FTZ R215, R158, R185 ;  /* 0x000000b99ed77220 */ /* 0x000fe20000410000 */
        /* <DEDUP_REMOVED lines=44> */
.L_x_5311:
[----:B------:R-:W-:Y:S05]  /*0cf0*/  BSYNC B0 ;  /* 0x0000000000007941 */ /* 0x000fea0003800000 */
.L_x_5310:
        /* <DEDUP_REMOVED lines=21> */
[C---:B------:R-:W-:Y:S01]  /*0e50*/  FADD.FTZ R179, -R228.reuse, R18 ;  /* 0x00000012e4b37221 */ /* 0x040fe20000010100 */
[----:B------:R-:W-:Y:S01]  /*0e60*/  FADD.FTZ R19, -R228, R19 ;  /* 0x00000013e4137221 */ /* 0x000fe20000010100 */
[----:B-----5:R-:W-:-:S02]  /*0e70*/  FMUL.FTZ R9, R8, R9 ;  /* 0x0000000908097220 */ /* 0x020fc40000410000 */
[----:B-1----:R-:W-:Y:S01]  /*0e80*/  FMUL.FTZ R11, R8, R179 ;  /* 0x000000b3080b7220 */ /* 0x002fe20000410000 */
[C---:B----4-:R-:W-:Y:S02]  /*0e90*/  PRMT R16, R20.reuse, 0x7632, R16 ;  /* 0x0000763214107816 */ /* 0x050fe40000000010 */
[----:B------:R-:W-:Y:S02]  /*0ea0*/  SHF.L.U32 R17, R20, 0x10, RZ ;  /* 0x0000001014117819 */ /* 0x000fe400000006ff */
[C---:B------:R-:W-:Y:S02]  /*0eb0*/  PRMT R20, R22.reuse, 0x7632, R20 ;  /* 0x0000763216147816 */ /* 0x040fe40000000014 */
[----:B------:R-:W-:Y:S01]  /*0ec0*/  SHF.L.U32 R181, R22, 0x10, RZ ;  /* 0x0000001016b57819 */ /* 0x000fe200000006ff */
[----:B------:R-:W-:Y:S01]  /*0ed0*/  FMUL.FTZ R10, R140, R17 ;  /* 0x000000118c0a7220 */ /* 0x000fe20000410000 */
[C---:B------:R-:W-:Y:S02]  /*0ee0*/  PRMT R18, R21.reuse, 0x7632, R18 ;  /* 0x0000763215127816 */ /* 0x040fe40000000012 */
[----:B------:R-:W-:Y:S01]  /*0ef0*/  SHF.L.U32 R22, R16, 0x10, RZ ;  /* 0x0000001010167819 */ /* 0x000fe200000006ff */
[----:B---3--:R-:W-:Y:S01]  /*0f00*/  FADD.FTZ R233, -R228, R15 ;  /* 0x0000000fe4e97221 */ /* 0x008fe20000010100 */
[----:B------:R-:W-:Y:S01]  /*0f10*/  SHF.L.U32 R21, R21, 0x10, RZ ;  /* 0x0000001015157819 */ /* 0x000fe200000006ff */
[----:B------:R-:W-:Y:S01]  /*0f20*/  FMUL.FTZ R16, R8, R177 ;  /* 0x000000b108107220 */ /* 0x000fe20000410000 */
[----:B------:R-:W-:Y:S01]  /*0f30*/  SHF.L.U32 R176, R18, 0x10, RZ ;  /* 0x0000001012b07819 */ /* 0x000fe200000006ff */
[----:B------:R-:W-:Y:S01]  /*0f40*/  FMUL.FTZ R18, R8, R19 ;  /* 0x0000001308127220 */ /* 0x000fe20000410000 */
[----:B------:R-:W-:Y:S01]  /*0f50*/  SHF.L.U32 R178, R20, 0x10, RZ ;  /* 0x0000001014b27819 */ /* 0x000fe200000006ff */
[----:B------:R-:W-:Y:S01]  /*0f60*/  FADD.FTZ R20, R229, R10 ;  /* 0x0000000ae5147221 */ /* 0x000fe20000010000 */
[----:B------:R-:W-:Y:S01]  /*0f70*/  FMUL.FTZ R15, R141, R22 ;  /* 0x000000168d0f7220 */ /* 0x000fe20000410000 */
[----:B------:R-:W-:Y:S01]  /*0f80*/  PRMT R180, R23, 0x7632, R180 ;  /* 0x0000763217b47816 */ /* 0x000fe200000000b4 */
        /* <DEDUP_REMOVED lines=17> */
[C---:B------:R-:W-:Y:S01]  /*10a0*/  FADD.FTZ R183, -R228.reuse, R13 ;  /* 0x0000000de4b77221 */ /* 0x040fe20000010100 */
        /* <DEDUP_REMOVED lines=28> */
.L_x_5313:
[----:B------:R-:W-:Y:S05]  /*1270*/  BSYNC B0 ;  /* 0x0000000000007941 */ /* 0x000fea0003800000 */
.L_x_5312:
        /* <DEDUP_REMOVED lines=20> */
[C---:B---3--:R-:W-:Y:S01]  /*13c0*/  FADD.FTZ R195, -R228.reuse, R184 ;  /* 0x000000b8e4c37221 */ /* 0x048fe20000010100 */
[----:B------:R-:W-:Y:S01]  /*13d0*/  FADD.FTZ R193, -R228, R178 ;  /* 0x000000b2e4c17221 */ /* 0x000fe20000010100 */
[C---:B-----5:R-:W-:Y:S02]  /*13e0*/  FMUL.FTZ R189, R8.reuse, R189 ;  /* 0x000000bd08bd7220 */ /* 0x060fe40000410000 */
[----:B------:R-:W-:Y:S01]  /*13f0*/  FMUL.FTZ R195, R8, R195 ;  /* 0x000000c308c37220 */ /* 0x000fe20000410000 */
[----:B------:R-:W-:Y:S01]  /*1400*/  FADD.FTZ R201, -R228, R179 ;  /* 0x000000b3e4c97221 */ /* 0x000fe20000010100 */
[----:B----4-:R-:W-:-:S02]  /*1410*/  PRMT R176, R180, 0x7632, R176 ;  /* 0x00007632b4b07816 */ /* 0x010fc400000000b0 */
[----:B------:R-:W-:Y:S02]  /*1420*/  SHF.L.U32 R177, R180, 0x10, RZ ;  /* 0x00000010b4b17819 */ /* 0x000fe400000006ff */
[C---:B------:R-:W-:Y:S02]  /*1430*/  PRMT R200, R182.reuse, 0x7632, R200 ;  /* 0x00007632b6c87816 */ /* 0x040fe400000000c8 */
[----:B0-----:R-:W-:Y:S01]  /*1440*/  SHF.L.U32 R197, R182, 0x10, RZ ;  /* 0x00000010b6c57819 */ /* 0x001fe200000006ff */
[----:B------:R-:W-:Y:S01]  /*1450*/  FMUL.FTZ R196, R124, R177 ;  /* 0x000000b17cc47220 */ /* 0x000fe20000410000 */
[----:B------:R-:W-:Y:S02]  /*1460*/  SHF.L.U32 R178, R176, 0x10, RZ ;  /* 0x00000010b0b27819 */ /* 0x000fe400000006ff */
[----:B------:R-:W-:Y:S01]  /*1470*/  PRMT R202, R183, 0x7632, R202 ;  /* 0x00007632b7ca7816 */ /* 0x000fe200000000ca */
[----:B------:R-:W-:Y:S01]  /*1480*/  FADD.FTZ R64, R64, R197 ;  /* 0x000000c540407221 */ /* 0x000fe20000010000 */
[----:B------:R-:W-:Y:S01]  /*1490*/  SHF.L.U32 R182, R200, 0x10, RZ ;  /* 0x00000010c8b67819 */ /* 0x000fe200000006ff */
[-C--:B------:R-:W-:Y:S01]  /*14a0*/  FFMA.FTZ R88, R195, R197.reuse, R88 ;  /* 0x000000c5c3587223 */ /* 0x080fe20000010058 */
[C---:B------:R-:W-:Y:S01]  /*14b0*/  PRMT R179, R181.reuse, 0x7632, R179 ;  /* 0x00007632b5b37816 */ /* 0x040fe200000000b3 */
[----:B------:R-:W-:Y:S01]  /*14c0*/  FMUL.FTZ R200, R120, R197 ;  /* 0x000000c578c87220 */ /* 0x000fe20000410000 */
[----:B------:R-:W-:Y:S01]  /*14d0*/  SHF.L.U32 R181, R181, 0x10, RZ ;  /* 0x00000010b5b57819 */ /* 0x000fe200000006ff */
[----:B------:R-:W-:Y:S01]  /*14e0*/  FADD.FTZ R68, R68, R177 ;  /* 0x000000b144447221 */ /* 0x000fe20000010000 */
[----:B------:R-:W-:Y:S01]  /*14f0*/  FFMA.FTZ R92, R189, R177, R92 ;  /* 0x000000b1bd5c7223 */ /* 0x000fe2000001005c */
[----:B------:R-:W-:Y:S01]  /*1500*/  SHF.L.U32 R184, R202, 0x10, RZ ;  /* 0x00000010cab87819 */ /* 0x000fe200000006ff */
        /* <DEDUP_REMOVED lines=45> */
.L_x_5315:
[----:B------:R-:W-:Y:S05]  /*17e0*/  BSYNC B0 ;  /* 0x0000000000007941 */ /* 0x000fea0003800000 */
.L_x_5314:
        /* <DEDUP_REMOVED lines=27> */
.L_x_5338:
        /* <DEDUP_REMOVED lines=33> */
[----:B------:R-:W-:Y:S02]  /*1bb0*/  ISETP.NE.AND.EX P5, PT, RZ, UR9, PT, P5 ;  /* 0x00000009ff007c0c */ /* 0x000fe4000bfa5350 */
[----:B------:R-:W-:Y:S01]  /*1bc0*/  LOP3.LUT P6, RZ, R227, 0xff, RZ, 0xc0, !PT ;  /* 0x000000ffe3ff7812 */ /* 0x000fe200078cc0ff */
[-CC-:B------:R-:W-:Y:S01]  /*1bd0*/  FFMA.FTZ R180, R211, R219.reuse, R230.reuse ;  /* 0x000000dbd3b47223 */ /* 0x180fe200000100e6 */
[-CC-:B------:R-:W-:Y:S01]  /*1be0*/  FFMA.FTZ R185, R3, R219.reuse, R230.reuse ;  /* 0x000000db03b97223 */ /* 0x180fe200000100e6 */
[-CC-:B------:R-:W-:Y:S01]  /*1bf0*/  FFMA.FTZ R229, R218, R219.reuse, R230.reuse ;  /* 0x000000dbdae57223 */ /* 0x180fe200000100e6 */
[-C--:B------:R-:W-:Y:S01]  /*1c00*/  FFMA.FTZ R231, R191, R219.reuse, R230 ;  /* 0x000000dbbfe77223 */ /* 0x080fe200000100e6 */
[----:B------:R-:W-:Y:S01]  /*1c10*/  FADD.FTZ R183, R209, -R180 ;  /* 0x800000b4d1b77221 */ /* 0x000fe20000010000 */
[----:B------:R-:W-:Y:S01]  /*1c20*/  FFMA.FTZ R239, R194, R219, R230 ;  /* 0x000000dbc2ef7223 */ /* 0x000fe200000100e6 */
[----:B------:R-:W-:Y:S01]  /*1c30*/  FADD.FTZ R185, R220, -R185 ;  /* 0x800000b9dcb97221 */ /* 0x000fe20000010000 */
[----:B------:R-:W-:Y:S01]  /*1c40*/  FADD.FTZ R229, R216, -R229 ;  /* 0x800000e5d8e57221 */ /* 0x000fe20000010000 */
[----:B------:R-:W-:Y:S01]  /*1c50*/  FMUL.FTZ R183, R8, R183 ;  /* 0x000000b708b77220 */ /* 0x000fe20000410000 */
[----:B------:R-:W-:Y:S01]  /*1c60*/  FADD.FTZ R237, R190, -R231 ;  /* 0x800000e7beed7221 */ /* 0x000fe20000010000 */
[----:B------:R-:W-:Y:S01]  /*1c70*/  FADD.FTZ R239, R192, -R239 ;  /* 0x800000efc0ef7221 */ /* 0x000fe20000010000 */
[----:B------:R-:W-:Y:S01]  /*1c80*/  FMUL.FTZ R231, R8, R185 ;  /* 0x000000b908e77220 */ /* 0x000fe20000410000 */
[----:B------:R-:W-:Y:S01]  /*1c90*/  @P5 FADD.FTZ R183, R32, R183 ;  /* 0x000000b720b75221 */ /* 0x000fe20000010000 */
[----:B------:R-:W-:-:S02]  /*1ca0*/  FMUL.FTZ R185, R8, R237 ;  /* 0x000000ed08b97220 */ /* 0x000fc40000410000 */
[----:B------:R-:W-:Y:S01]  /*1cb0*/  @P5 FADD.FTZ R231, R36, R231 ;  /* 0x000000e724e75221 */ /* 0x000fe20000010000 */
[----:B------:R-:W-:Y:S01]  /*1cc0*/  FMUL.FTZ R180, R183, R186 ;  /* 0x000000bab7b47220 */ /* 0x000fe20000410000 */
[----:B------:R-:W-:-:S03]  /*1cd0*/  @P5 FADD.FTZ R185, R34, R185 ;  /* 0x000000b922b95221 */ /* 0x000fc60000010000 */
[----:B------:R-:W-:-:S04]  /*1ce0*/  FMUL.FTZ R181, R180, UR15 ;  /* 0x0000000fb4b57c20 */ /* 0x000fc80008410000 */
[----:B------:R-:W-:-:S05]  /*1cf0*/  FMUL.FTZ R182, R144, R181 ;  /* 0x000000b590b67220 */ /* 0x000fca0000410000 */
[----:B------:R-:W-:Y:S02]  /*1d00*/  FSEL R182, R182, RZ, P6 ;  /* 0x000000ffb6b67208 */ /* 0x000fe40003000000 */
        /* <DEDUP_REMOVED lines=9> */
[----:B------:R-:W-:Y:S01]  /*1da0*/  FMUL.FTZ R180, R228, R186 ;  /* 0x000000bae4b47220 */ /* 0x000fe20000410000 */
[----:B------:R-:W-:Y:S02]  /*1db0*/  MOV R178, RZ ;  /* 0x000000ff00b27202 */ /* 0x000fe40000000f00 */
[----:B------:R-:W-:Y:S01]  /*1dc0*/  @P6 SHF.L.U32 R181, R181, 0x10, RZ ;  /* 0x00000010b5b56819 */ /* 0x000fe200000006ff */
[----:B------:R-:W-:-:S04]  /*1dd0*/  FMUL.FTZ R184, R180, UR15 ;  /* 0x0000000fb4b87c20 */ /* 0x000fc80008410000 */
[----:B------:R-:W-:Y:S01]  /*1de0*/  FMUL.FTZ R180, R145, R184 ;  /* 0x000000b891b47220 */ /* 0x000fe20000410000 */
[----:B------:R-:W-:Y:S01]  /*1df0*/  @P6 FMUL.FTZ R178, R184, R181 ;  /* 0x000000b5b8b26220 */ /* 0x000fe20000410000 */
[----:B------:R-:W-:-:S03]  /*1e00*/  FFMA.FTZ R184, R214, R219, R230 ;  /* 0x000000dbd6b87223 */ /* 0x000fc600000100e6 */
[----:B------:R-:W-:Y:S01]  /*1e10*/  FSEL R181, R180, RZ, P6 ;  /* 0x000000ffb4b57208 */ /* 0x000fe20003000000 */
[----:B------:R-:W-:Y:S01]  /*1e20*/  FFMA.FTZ R180, R217, R219, R230 ;  /* 0x000000dbd9b47223 */ /* 0x000fe200000100e6 */
[----:B------:R-:W-:Y:S01]  /*1e30*/  FADD.FTZ R235, R213, -R184 ;  /* 0x800000b8d5eb7221 */ /* 0x000fe20000010000 */
[C---:B------:R-:W-:Y:S01]  /*1e40*/  FMUL.FTZ R184, R8.reuse, R229 ;  /* 0x000000e508b87220 */ /* 0x040fe20000410000 */
[----:B------:R-:W-:Y:S01]  /*1e50*/  HFMA2.MMA R229, -RZ, RZ, 0, 0 ;  /* 0x00000000ffe57435 */ /* 0x000fe200000001ff */
[----:B------:R-:W-:Y:S01]  /*1e60*/  FADD.FTZ R233, R215, -R180 ;  /* 0x800000b4d7e97221 */ /* 0x000fe20000010000 */
[C---:B------:R-:W-:Y:S01]  /*1e70*/  FMUL.FTZ R230, R8.reuse, R235 ;  /* 0x000000eb08e67220 */ /* 0x040fe20000410000 */
[C---:B------:R-:W-:Y:S01]  /*1e80*/  FMUL.FTZ R180, R8.reuse, R239 ;  /* 0x000000ef08b47220 */ /* 0x040fe20000410000 */
[----:B------:R-:W-:Y:S01]  /*1e90*/  @P5 FADD.FTZ R184, R37, R184 ;  /* 0x000000b825b85221 */ /* 0x000fe20000010000 */
[----:B------:R-:W-:Y:S01]  /*1ea0*/  FMUL.FTZ R233, R8, R233 ;  /* 0x000000e908e97220 */ /* 0x000fe20000410000 */
[----:B------:R-:W-:Y:S01]  /*1eb0*/  @P5 FADD.FTZ R230, R39, R230 ;  /* 0x000000e627e65221 */ /* 0x000fe20000010000 */
[----:B------:R-:W-:Y:S01]  /*1ec0*/  @P5 FADD.FTZ R180, R35, R180 ;  /* 0x000000b423b45221 */ /* 0x000fe20000010000 */
[----:B------:R-:W-:Y:S01]  /*1ed0*/  HFMA2.MMA R235, -RZ, RZ, 0, 0 ;  /* 0x00000000ffeb7435 */ /* 0x000fe200000001ff */
[----:B------:R-:W-:Y:S01]  /*1ee0*/  @P5 FADD.FTZ R233, R38, R233 ;  /* 0x000000e926e95221 */ /* 0x000fe20000010000 */
[----:B------:R-:W-:Y:S01]  /*1ef0*/  ISETP.NE.U32.AND P5, PT, RZ, UR16, PT ;  /* 0x00000010ff007c0c */ /* 0x000fe2000bfa5070 */
[----:B------:R-:W-:Y:S01]  /*1f00*/  FADD.FTZ R57, R57, R178 ;  /* 0x000000b239397221 */ /* 0x000fe20000010000 */
[----:B------:R-:W-:-:S02]  /*1f10*/  F2FP.BF16.F32.PACK_AB R182, R181, R182 ;  /* 0x000000b6b5b6723e */ /* 0x000fc400000010ff */
[----:B------:R-:W-:-:S04]  /*1f20*/  ISETP.NE.AND.EX P5, PT, RZ, UR17, PT, P5 ;  /* 0x00000011ff007c0c */ /* 0x000fc8000bfa5350 */
[----:B------:R-:W-:Y:S02]  /*1f30*/  SEL R172, R183, R172, P5 ;  /* 0x000000acb7ac7207 */ /* 0x000fe40002800000 */
[----:B------:R-:W-:Y:S02]  /*1f40*/  SEL R173, R228, R173, P5 ;  /* 0x000000ade4ad7207 */ /* 0x000fe40002800000 */
        /* <DEDUP_REMOVED lines=8> */
[----:B------:R-:W-:Y:S01]  /*1fd0*/  SEL R174, R185, R174, P5 ;  /* 0x000000aeb9ae7207 */ /* 0x000fe20002800000 */
[----:B------:R-:W-:Y:S01]  /*1fe0*/  FMUL.FTZ R233, R233, UR15 ;  /* 0x0000000fe9e97c20 */ /* 0x000fe20008410000 */
[----:B------:R-:W-:Y:S01]  /*1ff0*/  SEL R175, R180, R175, P5 ;  /* 0x000000afb4af7207 */ /* 0x000fe20002800000 */
[----:B------:R-:W-:Y:S01]  /*2000*/  FMUL.FTZ R184, R184, UR15 ;  /* 0x0000000fb8b87c20 */ /* 0x000fe20008410000 */
[----:B------:R-:W-:Y:S01]  /*2010*/  LOP3.LUT P5, RZ, R226, 0xff0000, RZ, 0xc0, !PT ;  /* 0x00ff0000e2ff7812 */ /* 0x000fe200078ac0ff */
[----:B------:R-:W-:Y:S01]  /*2020*/  FMUL.FTZ R228, R150, R233 ;  /* 0x000000e996e47220 */ /* 0x000fe20000410000 */
[-C--:B------:R-:W-:Y:S01]  /*2030*/  FMUL.FTZ R185, R185, R186.reuse ;  /* 0x000000bab9b97220 */ /* 0x080fe20000410000 */
[----:B------:R-:W-:-:S03]  /*2040*/  FMUL.FTZ R180, R180, R186 ;  /* 0x000000bab4b47220 */ /* 0x000fc60000410000 */
[----:B------:R-:W-:Y:S01]  /*2050*/  FMUL.FTZ R185, R185, UR15 ;  /* 0x0000000fb9b97c20 */ /* 0x000fe20008410000 */
[----:B------:R-:W-:-:S04]  /*2060*/  FMUL.FTZ R238, R180, UR15 ;  /* 0x0000000fb4ee7c20 */ /* 0x000fc80008410000 */
[----:B------:R-:W-:Y:S02]  /*2070*/  FMUL.FTZ R180, R147, R238 ;  /* 0x000000ee93b47220 */ /* 0x000fe40000410000 */
[----:B------:R-:W-:-:S05]  /*2080*/  @P5 SHF.L.U32 R183, R177, 0x10, RZ ;  /* 0x00000010b1b75819 */ /* 0x000fca00000006ff */
[----:B------:R-:W-:Y:S01]  /*2090*/  @P5 FMUL.FTZ R229, R233, R183 ;  /* 0x000000b7e9e55220 */ /* 0x000fe20000410000 */
[----:B------:R-:W-:Y:S01]  /*20a0*/  FSEL R183, R228, RZ, P5 ;  /* 0x000000ffe4b77208 */ /* 0x000fe20002800000 */
[----:B------:R-:W-:Y:S01]  /*20b0*/  FMUL.FTZ R233, R230, UR15 ;  /* 0x0000000fe6e97c20 */ /* 0x000fe20008410000 */
[----:B------:R-:W-:Y:S01]  /*20c0*/  LOP3.LUT P5, RZ, R226, 0xff000000, RZ, 0xc0, !PT ;  /* 0xff000000e2ff7812 */ /* 0x000fe200078ac0ff */
[----:B------:R-:W-:Y:S01]  /*20d0*/  FADD.FTZ R62, R62, R229 ;  /* 0x000000e53e3e7221 */ /* 0x000fe20000010000 */
[----:B------:R-:W-:Y:S01]  /*20e0*/  MOV R228, RZ ;  /* 0x000000ff00e47202 */ /* 0x000fe20000000f00 */
[----:B------:R-:W-:-:S10]  /*20f0*/  FMUL.FTZ R232, R151, R233 ;  /* 0x000000e997e87220 */ /* 0x000fd40000410000 */
[----:B------:R-:W-:-:S04]  /*2100*/  @P5 PRMT R177, R177, 0x7632, R177 ;  /* 0x00007632b1b15816 */ /* 0x000fc800000000b1 */
[----:B------:R-:W-:Y:S02]  /*2110*/  @P5 SHF.L.U32 R230, R177, 0x10, RZ ;  /* 0x00000010b1e65819 */ /* 0x000fe400000006ff */
[----:B------:R-:W-:-:S03]  /*2120*/  MOV R177, R226 ;  /* 0x000000e200b17202 */ /* 0x000fc60000000f00 */
[----:B------:R-:W-:Y:S01]  /*2130*/  @P5 FMUL.FTZ R228, R233, R230 ;  /* 0x000000e6e9e45220 */ /* 0x000fe20000410000 */
[----:B------:R-:W-:Y:S01]  /*2140*/  FSEL R230, R232, RZ, P5 ;  /* 0x000000ffe8e67208 */ /* 0x000fe20002800000 */
[----:B------:R-:W-:Y:S01]  /*2150*/  FMUL.FTZ R232, R231, UR15 ;  /* 0x0000000fe7e87c20 */ /* 0x000fe20008410000 */
[----:B------:R-:W-:Y:S01]  /*2160*/  LOP3.LUT P5, RZ, R177, 0xff, RZ, 0xc0, !PT ;  /* 0x000000ffb1ff7812 */ /* 0x000fe200078ac0ff */
[----:B------:R-:W-:Y:S01]  /*2170*/  HFMA2.MMA R231, -RZ, RZ, 0, 0 ;  /* 0x00000000ffe77435 */ /* 0x000fe200000001ff */
[----:B------:R-:W-:Y:S01]  /*2180*/  F2FP.BF16.F32.PACK_AB R181, R230, R183 ;  /* 0x000000b7e6b5723e */ /* 0x000fe200000010ff */
[----:B------:R-:W-:Y:S01]  /*2190*/  FMUL.FTZ R233, R148, R232 ;  /* 0x000000e894e97220 */ /* 0x000fe20000410000 */
[----:B------:R-:W-:-:S04]  /*21a0*/  FADD.FTZ R63, R63, R228 ;  /* 0x000000e43f3f7221 */ /* 0x000fc80000010000 */
[----:B------:R-:W-:-:S05]  /*21b0*/  FSEL R233, R233, RZ, P5 ;  /* 0x000000ffe9e97208 */ /* 0x000fca0002800000 */
[----:B------:R-:W-:-:S05]  /*21c0*/  @P5 SHF.L.U32 R177, R176, 0x10, RZ ;  /* 0x00000010b0b15819 */ /* 0x000fca00000006ff */
[----:B------:R-:W-:Y:S01]  /*21d0*/  @P5 FMUL.FTZ R231, R232, R177 ;  /* 0x000000b1e8e75220 */ /* 0x000fe20000410000 */
[----:B------:R-:W-:Y:S01]  /*21e0*/  LOP3.LUT P5, RZ, R226, 0xff00, RZ, 0xc0, !PT ;  /* 0x0000ff00e2ff7812 */ /* 0x000fe200078ac0ff */
[----:B------:R-:W-:Y:S01]  /*21f0*/  FMUL.FTZ R177, R149, R184 ;  /* 0x000000b895b17220 */ /* 0x000fe20000410000 */
[----:B------:R-:W-:Y:S01]  /*2200*/  MOV R232, RZ ;  /* 0x000000ff00e87202 */ /* 0x000fe20000000f00 */
[----:B------:R-:W-:-:S03]  /*2210*/  FADD.FTZ R60, R60, R231 ;  /* 0x000000e73c3c7221 */ /* 0x000fc60000010000 */
[----:B------:R-:W-:Y:S01]  /*2220*/  FSEL R234, R177, RZ, P5 ;  /* 0x000000ffb1ea7208 */ /* 0x000fe20002800000 */
[----:B------:R-:W-:-:S06]  /*2230*/  FMUL.FTZ R177, R146, R185 ;  /* 0x000000b992b17220 */ /* 0x000fcc0000410000 */
[----:B------:R-:W-:-:S04]  /*2240*/  @P5 PRMT R176, R176, 0x7632, R176 ;  /* 0x00007632b0b05816 */ /* 0x000fc800000000b0 */
[----:B------:R-:W-:-:S05]  /*2250*/  @P5 SHF.L.U32 R176, R176, 0x10, RZ ;  /* 0x00000010b0b05819 */ /* 0x000fca00000006ff */
[----:B------:R-:W-:Y:S01]  /*2260*/  @P5 FMUL.FTZ R232, R184, R176 ;  /* 0x000000b0b8e85220 */ /* 0x000fe20000410000 */
[----:B------:R-:W-:-:S03]  /*2270*/  LOP3.LUT P5, RZ, R227, 0xff0000, RZ, 0xc0, !PT ;  /* 0x00ff0000e3ff7812 */ /* 0x000fc600078ac0ff */
[----:B------:R-:W-:Y:S01]  /*2280*/  FADD.FTZ R61, R61, R232 ;  /* 0x000000e83d3d7221 */ /* 0x000fe20000010000 */
[----:B------:R-:W-:-:S09]  /*2290*/  FSEL R236, R177, RZ, P5 ;  /* 0x000000ffb1ec7208 */ /* 0x000fd20002800000 */
[----:B------:R-:W-:-:S05]  /*22a0*/  @P5 SHF.L.U32 R176, R179, 0x10, RZ ;  /* 0x00000010b3b05819 */ /* 0x000fca00000006ff */
        /* <DEDUP_REMOVED lines=11> */
[----:B------:R-:W-:-:S04]  /*2360*/  LOP3.LUT P5, RZ, R227, 0xff000000, RZ, 0xc0, !PT ;  /* 0xff000000e3ff7812 */ /* 0x000fc800078ac0ff */
[----:B------:R-:W-:Y:S02]  /*2370*/  FSEL R237, R180, RZ, P5 ;  /* 0x000000ffb4ed7208 */ /* 0x000fe40002800000 */
[----:B------:R-:W-:Y:S02]  /*2380*/  F2FP.BF16.F32.PACK_AB R180, R234, R233 ;  /* 0x000000e9eab4723e */ /* 0x000fe400000010ff */
[----:B------:R-:W-:-:S05]  /*2390*/  F2FP.BF16.F32.PACK_AB R183, R237, R236 ;  /* 0x000000ecedb7723e */ /* 0x000fca00000010ff */
[----:B------:R1:W-:Y:S01]  /*23a0*/  STG.E.128 desc[UR4][R176.64], R180 ;  /* 0x000000b4b0007986 */ /* 0x0003e2000c101d04 */
[----:B------:R-:W-:Y:S02]  /*23b0*/  @P5 PRMT R179, R179, 0x7632, R179 ;  /* 0x00007632b3b35816 */ /* 0x000fe400000000b3 */
[----:B0-----:R-:W-:Y:S02]  /*23c0*/  MOV R184, RZ ;  /* 0x000000ff00b87202 */ /* 0x001fe40000000f00 */
[----:B------:R-:W-:-:S05]  /*23d0*/  @P5 SHF.L.U32 R179, R179, 0x10, RZ ;  /* 0x00000010b3b35819 */ /* 0x000fca00000006ff */
[----:B------:R-:W-:-:S04]  /*23e0*/  @P5 FMUL.FTZ R184, R238, R179 ;  /* 0x000000b3eeb85220 */ /* 0x000fc80000410000 */
[----:B------:R-:W-:-:S07]  /*23f0*/  FADD.FTZ R59, R59, R184 ;  /* 0x000000b83b3b7221 */ /* 0x000fce0000010000 */
.L_x_5318:
[----:B------:R-:W-:Y:S05]  /*2400*/  BSYNC B0 ;  /* 0x0000000000007941 */ /* 0x000fea0003800000 */
.L_x_5317:
        /* <DEDUP_REMOVED lines=27> */
[----:B------:R-:W-:-:S04]  /*25c0*/  FMUL.FTZ R180, R183, R186 ;  /* 0x000000bab7b47220 */ /* 0x000fc80000410000 */
        /* <DEDUP_REMOVED lines=20> */
[-CC-:B------:R-:W-:Y:S01]  /*2710*/  FFMA.FTZ R180, R16, R219.reuse, R230.reuse ;  /* 0x000000db10b47223 */ /* 0x180fe200000100e6 */
[----:B------:R-:W-:Y:S01]  /*2720*/  FFMA.FTZ R230, R188, R219, R230 ;  /* 0x000000dbbce67223 */ /* 0x000fe200000100e6 */
[----:B------:R-:W-:Y:S01]  /*2730*/  FADD.FTZ R235, R17, -R184 ;  /* 0x800000b811eb7221 */ /* 0x000fe20000010000 */
[----:B------:R-:W-:Y:S01]  /*2740*/  F2FP.BF16.F32.PACK_AB R182, R181, R182 ;  /* 0x000000b6b5b6723e */ /* 0x000fe200000010ff */
[----:B------:R-:W-:Y:S01]  /*2750*/  FADD.FTZ R229, R15, -R180 ;  /* 0x800000b40fe57221 */ /* 0x000fe20000010000 */
[----:B------:R-:W-:Y:S01]  /*2760*/  FADD.FTZ R239, R23, -R230 ;  /* 0x800000e617ef7221 */ /* 0x000fe20000010000 */
[C---:B------:R-:W-:Y:S01]  /*2770*/  FMUL.FTZ R230, R8.reuse, R235 ;  /* 0x000000eb08e67220 */ /* 0x040fe20000410000 */
[----:B------:R-:W-:Y:S01]  /*2780*/  HFMA2.MMA R235, -RZ, RZ, 0, 0 ;  /* 0x00000000ffeb7435 */ /* 0x000fe200000001ff */
[C---:B------:R-:W-:Y:S01]  /*2790*/  FMUL.FTZ R184, R8.reuse, R229 ;  /* 0x000000e508b87220 */ /* 0x040fe20000410000 */
[----:B------:R-:W-:Y:S01]  /*27a0*/  FMUL.FTZ R180, R8, R239 ;  /* 0x000000ef08b47220 */ /* 0x000fe20000410000 */
[----:B------:R-:W-:Y:S01]  /*27b0*/  @P5 FADD.FTZ R230, R31, R230 ;  /* 0x000000e61fe65221 */ /* 0x000fe20000010000 */
[----:B------:R-:W-:Y:S01]  /*27c0*/  HFMA2.MMA R229, -RZ, RZ, 0, 0 ;  /* 0x00000000ffe57435 */ /* 0x000fe200000001ff */
[----:B------:R-:W-:Y:S01]  /*27d0*/  @P5 FADD.FTZ R184, R29, R184 ;  /* 0x000000b81db85221 */ /* 0x000fe20000010000 */
[----:B------:R-:W-:Y:S01]  /*27e0*/  @P5 FADD.FTZ R180, R27, R180 ;  /* 0x000000b41bb45221 */ /* 0x000fe20000010000 */
[----:B------:R-:W-:Y:S01]  /*27f0*/  ISETP.NE.U32.AND P5, PT, RZ, UR16, PT ;  /* 0x00000010ff007c0c */ /* 0x000fe2000bfa5070 */
[----:B------:R-:W-:-:S03]  /*2800*/  FADD.FTZ R49, R49, R178 ;  /* 0x000000b231317221 */ /* 0x000fc60000010000 */
        /* <DEDUP_REMOVED lines=78> */
.L_x_5320:
[----:B------:R-:W-:Y:S05]  /*2cf0*/  BSYNC B0 ;  /* 0x0000000000007941 */ /* 0x000fea0003800000 */
.L_x_5319:
[----:B------:R-:W-:Y:S04]  /*2d00*/  BSSY B0, `(.L_x_5321) ;  /* 0x000008c000007945 */ /* 0x000fe80003800000 */
[----:B------:R-:W-:Y:S05]  /*2d10*/  @!P2 BRA `(.L_x_5322) ;  /* 0x000000080028a947 */ /* 0x000fea0003800000 */
[----:B------:R-:W-:-:S04]  /*2d20*/  ISETP.NE.U32.AND P5, PT, RZ, UR16, PT ;  /* 0x00000010ff007c0c */ /* 0x000fc8000bfa5070 */
[----:B------:R-:W-:-:S13]  /*2d30*/  ISETP.NE.AND.EX P5, PT, RZ, UR17, PT, P5 ;  /* 0x00000011ff007c0c */ /* 0x000fda000bfa5350 */
[----:B------:R-:W-:-:S04]  /*2d40*/  @P5 LEA R184, P6, R7, UR16, 0x5 ;  /* 0x0000001007b85c11 */ /* 0x000fc8000f8c28ff */
[----:B------:R-:W-:Y:S02]  /*2d50*/  @P5 LEA.HI.X R185, R7, UR17, RZ, 0x5, P6 ;  /* 0x0000001107b95c11 */ /* 0x000fe4000b0f2cff */
[----:B------:R-:W-:-:S04]  /*2d60*/  ISETP.NE.AND P6, PT, R6, RZ, PT ;  /* 0x000000ff0600720c */ /* 0x000fc80003fc5270 */
[----:B-12---:R-:W-:Y:S02]  /*2d70*/  FSEL R182, R187, RZ, !P6 ;  /* 0x000000ffbbb67208 */ /* 0x006fe40007000000 */
[----:B------:R-:W-:-:S03]  /*2d80*/  ISETP.NE.U32.AND P6, PT, RZ, UR8, PT ;  /* 0x00000008ff007c0c */ /* 0x000fc6000bfc5070 */
[-CC-:B------:R-:W-:Y:S01]  /*2d90*/  FFMA.FTZ R177, R189, R219.reuse, R182.reuse ;  /* 0x000000dbbdb17223 */ /* 0x180fe200000100b6 */
[-CC-:B------:R-:W-:Y:S01]  /*2da0*/  FFMA.FTZ R176, R202, R219.reuse, R182.reuse ;  /* 0x000000dbcab07223 */ /* 0x180fe200000100b6 */
[-CC-:B------:R-:W-:Y:S01]  /*2db0*/  FFMA.FTZ R187, R195, R219.reuse, R182.reuse ;  /* 0x000000dbc3bb7223 */ /* 0x180fe200000100b6 */
[-CC-:B------:R-:W-:Y:S01]  /*2dc0*/  FFMA.FTZ R181, R193, R219.reuse, R182.reuse ;  /* 0x000000dbc1b57223 */ /* 0x180fe200000100b6 */
        /* <DEDUP_REMOVED lines=8> */
[----:B------:R-:W-:Y:S01]  /*2e50*/  FADD.FTZ R183, R199, -R178 ;  /* 0x800000b2c7b77221 */ /* 0x000fe20000010000 */
[----:B------:R-:W0:Y:S01]  /*2e60*/  LDC.64 R176, c[0x0][0x220] ;  /* 0x00008800ffb07b82 */ /* 0x000e220000000a00 */
[----:B------:R-:W-:Y:S01]  /*2e70*/  FMUL.FTZ R228, R8, R179 ;  /* 0x000000b308e47220 */ /* 0x000fe20000410000 */
[----:B------:R-:W-:Y:S01]  /*2e80*/  ISETP.NE.AND.EX P6, PT, RZ, UR9, PT, P6 ;  /* 0x00000009ff007c0c */ /* 0x000fe2000bfc5360 */
        /* <DEDUP_REMOVED lines=9> */
[----:B------:R-:W-:-:S03]  /*2f20*/  FMUL.FTZ R8, R8, R233 ;  /* 0x000000e908087220 */ /* 0x000fc60000410000 */
        /* <DEDUP_REMOVED lines=9> */
[----:B0-----:R-:W-:Y:S01]  /*2fc0*/  IMAD.WIDE.U32 R176, R7, 0x10, R176 ;  /* 0x0000001007b07825 */ /* 0x001fe200078e00b0 */
[----:B------:R-:W-:-:S02]  /*2fd0*/  MOV R219, R222 ;  /* 0x000000de00db7202 */ /* 0x000fc40000000f00 */
[----:B------:R-:W-:-:S03]  /*2fe0*/  ISETP.NE.AND.EX P6, PT, RZ, UR17, PT, P6 ;  /* 0x00000011ff007c0c */ /* 0x000fc6000bfc5360 */
[----:B------:R-:W2:Y:S01]  /*2ff0*/  LDG.E.128 R176, desc[UR4][R176.64] ;  /* 0x00000004b0b07981 */ /* 0x000ea2000c1e1d00 */
[----:B------:R-:W-:Y:S02]  /*3000*/  SEL R168, R187, R168, P6 ;  /* 0x000000a8bba87207 */ /* 0x000fe40003000000 */
[----:B------:R-:W-:Y:S02]  /*3010*/  SEL R169, R228, R169, P6 ;  /* 0x000000a9e4a97207 */ /* 0x000fe40003000000 */
[----:B------:R-:W-:Y:S02]  /*3020*/  SEL R170, R229, R170, P6 ;  /* 0x000000aae5aa7207 */ /* 0x000fe40003000000 */
[----:B------:R-:W-:Y:S02]  /*3030*/  SEL R171, R230, R171, P6 ;  /* 0x000000abe6ab7207 */ /* 0x000fe40003000000 */
[----:B------:R-:W-:Y:S02]  /*3040*/  SEL R172, R183, R172, P6 ;  /* 0x000000acb7ac7207 */ /* 0x000fe40003000000 */
[----:B------:R-:W-:-:S02]  /*3050*/  SEL R173, R180, R173, P6 ;  /* 0x000000adb4ad7207 */ /* 0x000fc40003000000 */
[----:B------:R-:W-:Y:S02]  /*3060*/  SEL R174, R181, R174, P6 ;  /* 0x000000aeb5ae7207 */ /* 0x000fe40003000000 */
[----:B------:R-:W-:Y:S02]  /*3070*/  SEL R175, R8, R175, P6 ;  /* 0x000000af08af7207 */ /* 0x000fe40003000000 */
[----:B------:R-:W-:Y:S01]  /*3080*/  LOP3.LUT P6, RZ, R219, 0xff, RZ, 0xc0, !PT ;  /* 0x000000ffdbff7812 */ /* 0x000fe200078cc0ff */
[----:B------:R-:W-:Y:S01]  /*3090*/  FMUL.FTZ R182, R187, R186 ;  /* 0x000000babbb67220 */ /* 0x000fe20000410000 */
[----:B------:R-:W-:-:S03]  /*30a0*/  HFMA2.MMA R187, -RZ, RZ, 0, 0 ;  /* 0x00000000ffbb7435 */ /* 0x000fc600000001ff */
[----:B------:R-:W-:-:S04]  /*30b0*/  FMUL.FTZ R221, R182, UR15 ;  /* 0x0000000fb6dd7c20 */ /* 0x000fc80008410000 */
[----:B------:R-:W-:Y:S01]  /*30c0*/  FMUL.FTZ R219, R116, R221 ;  /* 0x000000dd74db7220 */ /* 0x000fe20000410000 */
[-C--:B------:R-:W-:Y:S01]  /*30d0*/  FMUL.FTZ R228, R228, R186.reuse ;  /* 0x000000bae4e47220 */ /* 0x080fe20000410000 */
[----:B------:R-:W-:-:S04]  /*30e0*/  FMUL.FTZ R229, R229, R186 ;  /* 0x000000bae5e57220 */ /* 0x000fc80000410000 */
[----:B------:R-:W-:-:S04]  /*30f0*/  FMUL.FTZ R231, R229, UR15 ;  /* 0x0000000fe5e77c20 */ /* 0x000fc80008410000 */
[----:B------:R-:W-:Y:S01]  /*3100*/  FMUL.FTZ R229, R118, R231 ;  /* 0x000000e776e57220 */ /* 0x000fe20000410000 */
[-C--:B------:R-:W-:Y:S01]  /*3110*/  FMUL.FTZ R230, R230, R186.reuse ;  /* 0x000000bae6e67220 */ /* 0x080fe20000410000 */
[----:B------:R-:W-:-:S04]  /*3120*/  FMUL.FTZ R183, R183, R186 ;  /* 0x000000bab7b77220 */ /* 0x000fc80000410000 */
[----:B------:R-:W-:Y:S01]  /*3130*/  FMUL.FTZ R183, R183, UR15 ;  /* 0x0000000fb7b77c20 */ /* 0x000fe20008410000 */
[----:B------:R-:W-:-:S04]  /*3140*/  FMUL.FTZ R180, R180, R186 ;  /* 0x000000bab4b47220 */ /* 0x000fc80000410000 */
[----:B------:R-:W-:Y:S01]  /*3150*/  FMUL.FTZ R180, R180, UR15 ;  /* 0x0000000fb4b47c20 */ /* 0x000fe20008410000 */
[----:B------:R-:W-:Y:S01]  /*3160*/  FMUL.FTZ R181, R181, R186 ;  /* 0x000000bab5b57220 */ /* 0x000fe20000410000 */
[----:B------:R-:W-:-:S03]  /*3170*/  HFMA2.MMA R233, -RZ, RZ, 0, 0 ;  /* 0x00000000ffe97435 */ /* 0x000fc600000001ff */
[----:B------:R-:W-:Y:S01]  /*3180*/  FMUL.FTZ R181, R181, UR15 ;  /* 0x0000000fb5b57c20 */ /* 0x000fe20008410000 */
[----:B------:R-:W-:Y:S01]  /*3190*/  FMUL.FTZ R8, R8, R186 ;  /* 0x000000ba08087220 */ /* 0x000fe20000410000 */
[----:B------:R0:W-:Y:S04]  /*31a0*/  @P5 STG.E.128 desc[UR4][R184.64], R168 ;  /* 0x000000a8b8005986 */ /* 0x0001e8000c101d04 */
[----:B------:R0:W-:Y:S01]  /*31b0*/  @P5 STG.E.128 desc[UR4][R184.64+0x10], R172 ;  /* 0x000010acb8005986 */ /* 0x0001e2000c101d04 */
[----:B------:R-:W-:Y:S01]  /*31c0*/  FMUL.FTZ R186, R8, UR15 ;  /* 0x0000000f08ba7c20 */ /* 0x000fe20008410000 */
[----:B--2---:R-:W-:-:S05]  /*31d0*/  @P6 SHF.L.U32 R182, R176, 0x10, RZ ;  /* 0x00000010b0b66819 */ /* 0x004fca00000006ff */
        /* <DEDUP_REMOVED lines=11> */
[----:B------:R-:W-:-:S03]  /*3290*/  HFMA2.MMA R219, -RZ, RZ, 0, 0 ;  /* 0x00000000ffdb7435 */ /* 0x000fc600000001ff */
[----:B------:R-:W-:-:S09]  /*32a0*/  FSEL R229, R229, RZ, P6 ;  /* 0x000000ffe5e57208 */ /* 0x000fd20003000000 */
[----:B------:R-:W-:-:S05]  /*32b0*/  @P6 SHF.L.U32 R176, R177, 0x10, RZ ;  /* 0x00000010b1b06819 */ /* 0x000fca00000006ff */
[----:B------:R-:W-:Y:S01]  /*32c0*/  @P6 FMUL.FTZ R219, R231, R176 ;  /* 0x000000b0e7db6220 */ /* 0x000fe20000410000 */
[----:B------:R-:W-:Y:S01]  /*32d0*/  LOP3.LUT P6, RZ, R222, 0xff000000, RZ, 0xc0, !PT ;  /* 0xff000000deff7812 */ /* 0x000fe200078cc0ff */
[----:B------:R-:W-:Y:S01]  /*32e0*/  FMUL.FTZ R176, R230, UR15 ;  /* 0x0000000fe6b07c20 */ /* 0x000fe20008410000 */
[----:B------:R-:W-:-:S03]  /*32f0*/  CS2R R230, SRZ ;  /* 0x0000000000e67805 */ /* 0x000fc6000001ff00 */
[----:B------:R-:W-:-:S08]  /*3300*/  FMUL.FTZ R232, R119, R176 ;  /* 0x000000b077e87220 */ /* 0x000fd00000410000 */
[----:B------:R-:W-:-:S04]  /*3310*/  @P6 PRMT R177, R177, 0x7632, R177 ;  /* 0x00007632b1b16816 */ /* 0x000fc800000000b1 */
[----:B------:R-:W-:Y:S02]  /*3320*/  @P6 SHF.L.U32 R177, R177, 0x10, RZ ;  /* 0x00000010b1b16819 */ /* 0x000fe400000006ff */
[----:B------:R-:W-:-:S03]  /*3330*/  FSEL R232, R232, RZ, P6 ;  /* 0x000000ffe8e87208 */ /* 0x000fc60003000000 */
[----:B------:R-:W-:Y:S01]  /*3340*/  @P6 FMUL.FTZ R230, R176, R177 ;  /* 0x000000b1b0e66220 */ /* 0x000fe20000410000 */
[----:B------:R-:W-:Y:S01]  /*3350*/  LOP3.LUT P6, RZ, R223, 0xff, RZ, 0xc0, !PT ;  /* 0x000000ffdfff7812 */ /* 0x000fe200078cc0ff */
[----:B------:R-:W-:-:S12]  /*3360*/  FMUL.FTZ R177, R112, R183 ;  /* 0x000000b770b17220 */ /* 0x000fd80000410000 */
[----:B------:R-:W-:-:S05]  /*3370*/  @P6 SHF.L.U32 R176, R178, 0x10, RZ ;  /* 0x00000010b2b06819 */ /* 0x000fca00000006ff */
[----:B------:R-:W-:Y:S01]  /*3380*/  @P6 FMUL.FTZ R231, R183, R176 ;  /* 0x000000b0b7e76220 */ /* 0x000fe20000410000 */
[----:B------:R-:W-:Y:S02]  /*3390*/  FSEL R183, R177, RZ, P6 ;  /* 0x000000ffb1b77208 */ /* 0x000fe40003000000 */
        /* <DEDUP_REMOVED lines=8> */
[----:B------:R-:W-:-:S12]  /*3420*/  FMUL.FTZ R177, R114, R181 ;  /* 0x000000b572b17220 */ /* 0x000fd80000410000 */
[----:B------:R-:W-:-:S05]  /*3430*/  @P6 SHF.L.U32 R176, R179, 0x10, RZ ;  /* 0x00000010b3b06819 */ /* 0x000fca00000006ff */
[----:B------:R-:W-:Y:S01]  /*3440*/  @P6 FMUL.FTZ R233, R181, R176 ;  /* 0x000000b0b5e96220 */ /* 0x000fe20000410000 */
[----:B------:R-:W-:Y:S02]  /*3450*/  LEA R176, P5, R7, UR18, 0x4 ;  /* 0x0000001207b07c11 */ /* 0x000fe4000f8a20ff */
[----:B------:R-:W-:Y:S02]  /*3460*/  FSEL R235, R177, RZ, P6 ;  /* 0x000000ffb1eb7208 */ /* 0x000fe40003000000 */
[----:B------:R-:W-:Y:S01]  /*3470*/  LEA.HI.X R177, R7, UR19, RZ, 0x4, P5 ;  /* 0x0000001307b17c11 */ /* 0x000fe2000a8f24ff */
[----:B------:R-:W-:Y:S01]  /*3480*/  FMUL.FTZ R7, R115, R186 ;  /* 0x000000ba73077220 */ /* 0x000fe20000410000 */
[----:B------:R-:W-:Y:S02]  /*3490*/  LOP3.LUT P5, RZ, R223, 0xff000000, RZ, 0xc0, !PT ;  /* 0xff000000dfff7812 */ /* 0x000fe400078ac0ff */
[----:B------:R-:W-:Y:S02]  /*34a0*/  F2FP.BF16.F32.PACK_AB R180, R221, R182 ;  /* 0x000000b6ddb4723e */ /* 0x000fe400000010ff */
[----:B------:R-:W-:-:S02]  /*34b0*/  FSEL R8, R7, RZ, P5 ;  /* 0x000000ff07087208 */ /* 0x000fc40002800000 */
        /* <DEDUP_REMOVED lines=15> */
[----:B0-----:R-:W-:-:S07]  /*35b0*/  FADD.FTZ R43, R43, R8 ;  /* 0x000000082b2b7221 */ /* 0x001fce0000010000 */
.L_x_5322:
[----:B------:R-:W-:Y:S05]  /*35c0*/  BSYNC B0 ;  /* 0x0000000000007941 */ /* 0x000fea0003800000 */
.L_x_5321:
[----:B------:R-:W-:Y:S02]  /*35d0*/  IADD3 R5, R5, UR20, RZ ;  /* 0x0000001405057c10 */ /* 0x000fe4000fffe0ff */
[----:B------:R-:W-:Y:S02]  /*35e0*/  SEL R219, RZ, 0x1, P4 ;  /* 0x00000001ffdb7807 */ /* 0x000fe40002000000 */
[----:B------:R-:W-:-:S13]  /*35f0*/  ISETP.GE.AND P5, PT, R5, UR21, PT ;  /* 0x0000001505007c0c */ /* 0x000fda000bfa6270 */
[----:B------:R-:W-:Y:S05]  /*3600*/  @!P5 BRA `(.L_x_5323) ;  /* 0xffffffd00004d947 */ /* 0x000fea000383ffff */
.L_x_5309:
        /* <DEDUP_REMOVED lines=8> */
[----:B------:R-:W3:Y:S08]  /*3690*/  LDC.64 R4, c[0x0][0x2d8] ;  /* 0x0000b600ff047b82 */ /* 0x000ef00000000a00 */
[----:B------:R-:W4:Y:S01]  /*36a0*/  LDC.64 R6, c[0x0][0x2f0] ;  /* 0x0000bc00ff067b82 */ /* 0x000f220000000a00 */
[----:B0-----:R-:W-:-:S05]  /*36b0*/  IMAD.WIDE.U32 R2, R9, 0x20, R2 ;  /* 0x0000002009027825 */ /* 0x001fca00078e0002 */
        /* <DEDUP_REMOVED lines=9> */
.L_x_5325:
[----:B------:R-:W-:Y:S05]  /*3750*/  BSYNC B0 ;  /* 0x0000000000007941 */ /* 0x000fea0003800000 */
.L_x_5324:
[----:B------:R-:W-:Y:S04]  /*3760*/  BSSY B0, `(.L_x_5326) ;  /* 0x000000f000007945 */ /* 0x000fe80003800000 */
[----:B------:R-:W-:Y:S05]  /*3770*/  @!P1 BRA `(.L_x_5327) ;  /* 0x0000000000349947 */ /* 0x000fea0003800000 */
[----:B0-----:R-:W0:Y:S08]  /*3780*/  LDC.64 R2, c[0x0][0x2d0] ;  /* 0x0000b400ff027b82 */ /* 0x001e300000000a00 */
        /* <DEDUP_REMOVED lines=12> */
.L_x_5327:
[----:B------:R-:W-:Y:S05]  /*3850*/  BSYNC B0 ;  /* 0x0000000000007941 */ /* 0x000fea0003800000 */
.L_x_5326:
[----:B------:R-:W-:Y:S05]  /*3860*/  @!P2 EXIT ;  /* 0x000000000000a94d */ /* 0x000fea0003800000 */
[----:B0-----:R-:W0:Y:S08]  /*3870*/  LDC.64 R2, c[0x0][0x2d0] ;  /* 0x0000b400ff027b82 */ /* 0x001e300000000a00 */
[----:B------:R-:W3:Y:S08]  /*3880*/  LDC.64 R4, c[0x0][0x2d8] ;  /* 0x0000b600ff047b82 */ /* 0x000ef00000000a00 */
[----:B------:R-:W4:Y:S01]  /*3890*/  LDC.64 R6, c[0x0][0x2f0] ;  /* 0x0000bc00ff067b82 */ /* 0x000f220000000a00 */
[----:B0-----:R-:W-:-:S05]  /*38a0*/  IMAD.WIDE.U32 R2, R9, 0x20, R2 ;  /* 0x0000002009027825 */ /* 0x001fca00078e0002 */
        /* <DEDUP_REMOVED lines=9> */
.L_x_5316:
[----:B------:R-:W-:Y:S02]  /*3940*/  MOV R228, R229 ;  /* 0x000000e500e47202 */ /* 0x000fe40000000f00 */
[----:B------:R-:W-:Y:S02]  /*3950*/  MOV R221, 0x10 ;  /* 0x0000001000dd7802 */ /* 0x000fe40000000f00 */
[----:B------:R-:W-:Y:S02]  /*3960*/  MOV R232, 0x1f ;  /* 0x0000001f00e87802 */ /* 0x000fe40000000f00 */
[----:B------:R-:W-:-:S07]  /*3970*/  MOV R187, 0xffffffff ;  /* 0xffffffff00bb7802 */ /* 0x000fce0000000f00 */
[----:B------:R-:W-:Y:S05]  /*3980*/  WARPSYNC.COLLECTIVE R187, `(.L_x_5328) ;  /* 0x00000000bb087348 */ /* 0x000fea0003c00000 */
[----:B------:R0:W1:Y:S02]  /*3990*/  SHFL.DOWN P6, R219, R228, R221, R232 ;  /* 0x080000dde4db7389 */ /* 0x00006400000c00e8 */
[----:B01----:R-:W-:Y:S01]  /*39a0*/  ENDCOLLECTIVE ;  /* 0x000000000000791b */ /* 0x003fe20003800000 */
.L_x_5328:
[----:B------:R-:W-:Y:S02]  /*39b0*/  MOV R228, R230 ;  /* 0x000000e600e47202 */ /* 0x000fe40000000f00 */
[----:B------:R-:W-:-:S07]  /*39c0*/  MOV R178, R219 ;  /* 0x000000db00b27202 */ /* 0x000fce0000000f00 */
[----:B------:R-:W-:Y:S05]  /*39d0*/  WARPSYNC.COLLECTIVE R187, `(.L_x_5329) ;  /* 0x00000000bb087348 */ /* 0x000fea0003c00000 */
[----:B------:R0:W1:Y:S02]  /*39e0*/  SHFL.DOWN P6, R219, R228, R221, R232 ;  /* 0x080000dde4db7389 */ /* 0x00006400000c00e8 */
[----:B01----:R-:W-:Y:S01]  /*39f0*/  ENDCOLLECTIVE ;  /* 0x000000000000791b */ /* 0x003fe20003800000 */
.L_x_5329:
[----:B------:R-:W-:-:S05]  /*3a00*/  FADD.FTZ R178, R178, R229 ;  /* 0x000000e5b2b27221 */ /* 0x000fca0000010000 */
[----:B------:R-:W-:Y:S02]  /*3a10*/  MOV R228, R178 ;  /* 0x000000b200e47202 */ /* 0x000fe40000000f00 */
[----:B------:R-:W-:Y:S02]  /*3a20*/  MOV R221, 0x8 ;  /* 0x0000000800dd7802 */ /* 0x000fe40000000f00 */
[----:B------:R-:W-:-:S07]  /*3a30*/  MOV R179, R219 ;  /* 0x000000db00b37202 */ /* 0x000fce0000000f00 */
[----:B------:R-:W-:Y:S05]  /*3a40*/  WARPSYNC.COLLECTIVE R187, `(.L_x_5330) ;  /* 0x00000000bb087348 */ /* 0x000fea0003c00000 */
[----:B------:R0:W1:Y:S02]  /*3a50*/  SHFL.DOWN P6, R219, R228, R221, R232 ;  /* 0x080000dde4db7389 */ /* 0x00006400000c00e8 */
[----:B01----:R-:W-:Y:S01]  /*3a60*/  ENDCOLLECTIVE ;  /* 0x000000000000791b */ /* 0x003fe20003800000 */
.L_x_5330:
[----:B------:R-:W-:-:S05]  /*3a70*/  FADD.FTZ R179, R179, R230 ;  /* 0x000000e6b3b37221 */ /* 0x000fca0000010000 */
[----:B------:R-:W-:Y:S02]  /*3a80*/  MOV R228, R179 ;  /* 0x000000b300e47202 */ /* 0x000fe40000000f00 */
[----:B------:R-:W-:-:S07]  /*3a90*/  MOV R181, R219 ;  /* 0x000000db00b57202 */ /* 0x000fce0000000f00 */
[----:B------:R-:W-:Y:S05]  /*3aa0*/  WARPSYNC.COLLECTIVE R187, `(.L_x_5331) ;  /* 0x00000000bb087348 */ /* 0x000fea0003c00000 */
[----:B------:R0:W1:Y:S02]  /*3ab0*/  SHFL.DOWN P6, R219, R228, R221, R232 ;  /* 0x080000dde4db7389 */ /* 0x00006400000c00e8 */
[----:B01----:R-:W-:Y:S01]  /*3ac0*/  ENDCOLLECTIVE ;  /* 0x000000000000791b */ /* 0x003fe20003800000 */
.L_x_5331:
[----:B------:R-:W-:-:S05]  /*3ad0*/  FADD.FTZ R181, R178, R181 ;  /* 0x000000b5b2b57221 */ /* 0x000fca0000010000 */
[----:B------:R-:W-:Y:S02]  /*3ae0*/  MOV R228, R181 ;  /* 0x000000b500e47202 */ /* 0x000fe40000000f00 */
[----:B------:R-:W-:Y:S02]  /*3af0*/  MOV R221, 0x4 ;  /* 0x0000000400dd7802 */ /* 0x000fe40000000f00 */
[----:B------:R-:W-:-:S07]  /*3b00*/  MOV R180, R219 ;  /* 0x000000db00b47202 */ /* 0x000fce0000000f00 */
[----:B------:R-:W-:Y:S05]  /*3b10*/  WARPSYNC.COLLECTIVE R187, `(.L_x_5332) ;  /* 0x00000000bb087348 */ /* 0x000fea0003c00000 */
[----:B------:R0:W1:Y:S02]  /*3b20*/  SHFL.DOWN P6, R219, R228, R221, R232 ;  /* 0x080000dde4db7389 */ /* 0x00006400000c00e8 */
[----:B01----:R-:W-:Y:S01]  /*3b30*/  ENDCOLLECTIVE ;  /* 0x000000000000791b */ /* 0x003fe20003800000 */
.L_x_5332:
[----:B------:R-:W-:-:S05]  /*3b40*/  FADD.FTZ R180, R179, R180 ;  /* 0x000000b4b3b47221 */ /* 0x000fca0000010000 */
[----:B------:R-:W-:Y:S02]  /*3b50*/  MOV R228, R180 ;  /* 0x000000b400e47202 */ /* 0x000fe40000000f00 */
[----:B------:R-:W-:-:S07]  /*3b60*/  MOV R182, R219 ;  /* 0x000000db00b67202 */ /* 0x000fce0000000f00 */
[----:B------:R-:W-:Y:S05]  /*3b70*/  WARPSYNC.COLLECTIVE R187, `(.L_x_5333) ;  /* 0x00000000bb087348 */ /* 0x000fea0003c00000 */
[----:B------:R0:W1:Y:S02]  /*3b80*/  SHFL.DOWN P6, R219, R228, R221, R232 ;  /* 0x080000dde4db7389 */ /* 0x00006400000c00e8 */
[----:B01----:R-:W-:Y:S01]  /*3b90*/  ENDCOLLECTIVE ;  /* 0x000000000000791b */ /* 0x003fe20003800000 */
.L_x_5333:
[----:B------:R-:W-:-:S05]  /*3ba0*/  FADD.FTZ R182, R181, R182 ;  /* 0x000000b6b5b67221 */ /* 0x000fca0000010000 */
[----:B------:R-:W-:Y:S02]  /*3bb0*/  MOV R228, R182 ;  /* 0x000000b600e47202 */ /* 0x000fe40000000f00 */
[----:B------:R-:W-:Y:S02]  /*3bc0*/  MOV R221, 0x2 ;  /* 0x0000000200dd7802 */ /* 0x000fe40000000f00 */
[----:B------:R-:W-:-:S07]  /*3bd0*/  MOV R183, R219 ;  /* 0x000000db00b77202 */ /* 0x000fce0000000f00 */
[----:B------:R-:W-:Y:S05]  /*3be0*/  WARPSYNC.COLLECTIVE R187, `(.L_x_5334) ;  /* 0x00000000bb087348 */ /* 0x000fea0003c00000 */
[----:B------:R0:W1:Y:S02]  /*3bf0*/  SHFL.DOWN P6, R219, R228, R221, R232 ;  /* 0x080000dde4db7389 */ /* 0x00006400000c00e8 */
[----:B01----:R-:W-:Y:S01]  /*3c00*/  ENDCOLLECTIVE ;  /* 0x000000000000791b */ /* 0x003fe20003800000 */
.L_x_5334:
[----:B------:R-:W-:-:S05]  /*3c10*/  FADD.FTZ R183, R180, R183 ;  /* 0x000000b7b4b77221 */ /* 0x000fca0000010000 */
[----:B------:R-:W-:Y:S02]  /*3c20*/  MOV R228, R183 ;  /* 0x000000b700e47202 */ /* 0x000fe40000000f00 */
[----:B------:R-:W-:-:S07]  /*3c30*/  MOV R185, R219 ;  /* 0x000000db00b97202 */ /* 0x000fce0000000f00 */
[----:B------:R-:W-:Y:S05]  /*3c40*/  WARPSYNC.COLLECTIVE R187, `(.L_x_5335) ;  /* 0x00000000bb087348 */ /* 0x000fea0003c00000 */
[----:B------:R0:W1:Y:S02]  /*3c50*/  SHFL.DOWN P6, R219, R228, R221, R232 ;  /* 0x080000dde4db7389 */ /* 0x00006400000c00e8 */
[----:B01----:R-:W-:Y:S01]  /*3c60*/  ENDCOLLECTIVE ;  /* 0x000000000000791b */ /* 0x003fe20003800000 */
.L_x_5335:
[----:B------:R-:W-:-:S05]  /*3c70*/  FADD.FTZ R185, R182, R185 ;  /* 0x000000b9b6b97221 */ /* 0x000fca0000010000 */
[----:B------:R-:W-:Y:S02]  /*3c80*/  MOV R228, R185 ;  /* 0x000000b900e47202 */ /* 0x000fe40000000f00 */
[----:B------:R-:W-:Y:S02]  /*3c90*/  MOV R221, 0x1 ;  /* 0x0000000100dd7802 */ /* 0x000fe40000000f00 */
[----:B------:R-:W-:-:S07]  /*3ca0*/  MOV R184, R219 ;  /* 0x000000db00b87202 */ /* 0x000fce0000000f00 */
[----:B------:R-:W-:Y:S05]  /*3cb0*/  WARPSYNC.COLLECTIVE R187, `(.L_x_5336) ;  /* 0x00000000bb087348 */ /* 0x000fea0003c00000 */
[----:B------:R0:W1:Y:S02]  /*3cc0*/  SHFL.DOWN P6, R219, R228, R221, R232 ;  /* 0x080000dde4db7389 */ /* 0x00006400000c00e8 */
[----:B01----:R-:W-:Y:S01]  /*3cd0*/  ENDCOLLECTIVE ;  /* 0x000000000000791b */ /* 0x003fe20003800000 */
.L_x_5336:
[----:B------:R-:W-:-:S05]  /*3ce0*/  FADD.FTZ R178, R183, R184 ;  /* 0x000000b8b7b27221 */ /* 0x000fca0000010000 */
[----:B------:R-:W-:Y:S02]  /*3cf0*/  MOV R228, R178 ;  /* 0x000000b200e47202 */ /* 0x000fe40000000f00 */
[----:B------:R-:W-:-:S07]  /*3d00*/  MOV R184, R219 ;  /* 0x000000db00b87202 */ /* 0x000fce0000000f00 */
[----:B------:R-:W-:Y:S05]  /*3d10*/  WARPSYNC.COLLECTIVE R187, `(.L_x_5337) ;  /* 0x00000000bb087348 */ /* 0x000fea0003c00000 */
[----:B------:R0:W1:Y:S02]  /*3d20*/  SHFL.DOWN P6, R219, R228, R221, R232 ;  /* 0x080000dde4db7389 */ /* 0x00006400000c00e8 */
[----:B01----:R-:W-:Y:S01]  /*3d30*/  ENDCOLLECTIVE ;  /* 0x000000000000791b */ /* 0x003fe20003800000 */
.L_x_5337:
[----:B------:R-:W-:Y:S01]  /*3d40*/  MOV R179, R219 ;  /* 0x000000db00b37202 */ /* 0x000fe20000000f00 */
[----:B------:R-:W-:Y:S06]  /*3d50*/  BRA `(.L_x_5338) ;  /* 0xffffffdc00107947 */ /* 0x000fec000383ffff */
.L_x_5339:
        /* <DEDUP_REMOVED lines=10> */
.L_x_11353:


//--------------------- .text._ZN10layer_norm13ln_bwd_kernelINS_13Kernel_traitsIf13__nv_bfloat16fS2_fjLj3072ELj1ELj1ELj4ELj16ENS_18Kernel_traits_baseILj3072EfS2_fS2_fjLj128EEEEELb1ELb1ELb0ELb1EEEvNS_9BwdParamsE --------------------------
	.section	.text._ZN10layer_norm13ln_bwd_kernelINS_13Kernel_traitsIf13__nv_bfloat16fS2_fjLj3072ELj1ELj1ELj4ELj16ENS_18Kernel_traits_baseILj3072EfS2_fS2_fjLj128EEEEELb1ELb1ELb0ELb1EEEvNS_9BwdParamsE,"ax",@progbits
	.align	128
        .global         _ZN10layer_norm13ln_bwd_kernelINS_13Kernel_traitsIf13__nv_bfloat16fS2_fjLj3072ELj1ELj1ELj4ELj16ENS_18Kernel_traits_baseILj3072EfS2_fS2_fjLj128EEEEELb1ELb1ELb0ELb1EEEvNS_9BwdParamsE
        .type           _ZN10layer_norm13ln_bwd_kernelINS_13Kernel_traitsIf13__nv_bfloat16fS2_fjLj3072ELj1ELj1ELj4ELj16ENS_18Kernel_traits_baseILj3072EfS2_fS2_fjLj128EEEEELb1ELb1ELb0ELb1EEEvNS_9BwdParamsE,@function
        .size           _ZN10layer_norm13ln_bwd_kernelINS_13Kernel_traitsIf13__nv_bfloat16fS2_fjLj3072ELj1ELj1ELj4ELj16ENS_18Kernel_traits_baseILj3072EfS2_fS2_fjLj128EEEEELb1ELb1ELb0ELb1EEEvNS_9BwdParamsE,(.L_x_11354 - _ZN10layer_norm13ln_bwd_kernelINS_13Kernel_traitsIf13__nv_bfloat16fS2_fjLj3072ELj1ELj1ELj4ELj16ENS_18Kernel_traits_baseILj3072EfS2_fS2_fjLj128EEEEELb1ELb1ELb0ELb1EEEvNS_9BwdParamsE)
        .other          _ZN10layer_norm13ln_bwd_kernelINS_13Kernel_traitsIf13__nv_bfloat16fS2_fjLj3072ELj1ELj1ELj4ELj16ENS_18Kernel_traits_baseILj3072EfS2_fS2_fjLj128EEEEELb1ELb1ELb0ELb1EEEvNS_9BwdParamsE,@"STO_CUDA_ENTRY STV_DEFAULT"
_ZN10layer_norm13ln_bwd_kernelINS_13Kernel_traitsIf13__nv_bfloat16fS2_fjLj3072ELj1ELj1ELj4ELj16ENS_18Kernel_traits_baseILj3072EfS2_fS2_fjLj128EEEEELb1ELb1ELb0ELb1EEEvNS_9BwdParamsE:
.text._ZN10layer_norm13ln_bwd_kernelINS_13Kernel_traitsIf13__nv_bfloat16fS2_fjLj3072ELj1ELj1ELj4ELj16ENS_18Kernel_traits_baseILj3072EfS2_fS2_fjLj128EEEEELb1ELb1ELb0ELb1EEEvNS_9BwdParamsE:
[----:B------:R-:W-:Y:S01]  /*0000*/  LDC R1, c[0x0][0x28] ;  /* 0x00000a00ff017b82 */ /* 0x000fe20000000800 */
[----:B------:R-:W0:Y:S07]  /*0010*/  S2R R177, SR_TID.X ;  /* 0x0000000000b17919 */ /* 0x000e2e0000002100 */
[----:B------:R-:W0:Y:S01]  /*0020*/  S2UR UR4, SR_CTAID.X ;  /* 0x00000000000479c3 */ /* 0x000e220000002500 */
        /* <DEDUP_REMOVED lines=49> */
.L_x_5340:
        /* <DEDUP_REMOVED lines=12> */
[----:B------:R-:W-:-:S02]  /*0400*/  HFMA2.MMA R196, -RZ, RZ, 0, 0 ;  /* 0x00000000ffc47435 */ /* 0x000fc400000001ff */
[----:B------:R-:W-:Y:S01]  /*0410*/  HFMA2.MMA R198, -RZ, RZ, 0, 0 ;  /* 0x00000000ffc67435 */ /* 0x000fe200000001ff */
[----:B------:R-:W5:Y:S01]  /*0420*/  LDG.E.128 R76, desc[UR4][R2.64+0x10] ;  /* 0x00001004024c7981 */ /* 0x000f62000c1e1d00 */
[----:B------:R-:W-:Y:S02]  /*0430*/  ISETP.NE.AND.EX P0, PT, RZ, UR7, PT, P0 ;  /* 0x00000007ff007c0c */ /* 0x000fe4000bf05300 */
[----:B------:R-:W-:Y:S02]  /*0440*/  CS2R R174, SRZ ;  /* 0x0000000000ae7805 */ /* 0x000fe4000001ff00 */
[----:B------:R-:W-:Y:S01]  /*0450*/  MOV R176, RZ ;  /* 0x000000ff00b07202 */ /* 0x000fe20000000f00 */
        /* <DEDUP_REMOVED lines=41> */
[----:B0-----:R-:W-:-:S02]  /*06f0*/  CS2R R2, SRZ ;  /* 0x0000000000027805 */ /* 0x001fc4000001ff00 */
[----:B------:R-:W-:Y:S02]  /*0700*/  MOV R0, RZ ;  /* 0x000000ff00007202 */ /* 0x000fe40000000f00 */
[----:B-1----:R-:W-:-:S07]  /*0710*/  CS2R R4, SRZ ;  /* 0x0000000000047805 */ /* 0x002fce000001ff00 */
.L_x_5343:
        /* <DEDUP_REMOVED lines=12> */
[C---:B-1----:R-:W-:Y:S01]  /*07e0*/  IMAD.WIDE R134, R197.reuse, 0x4, R134 ;  /* 0x00000004c5867825 */ /* 0x042fe200078e0286 */
[----:B------:R-:W-:Y:S02]  /*07f0*/  @P0 LEA.HI.X R137, R197, R117, R120, 0x1, P1 ;  /* 0x00000075c5890211 */ /* 0x000fe400008f0c78 */
[C---:B------:R-:W-:Y:S02]  /*0800*/  IADD3 R203, R209.reuse, 0x80, RZ ;  /* 0x00000080d1cb7810 */ /* 0x040fe40007ffe0ff */
[----:B------:R-:W4:Y:S01]  /*0810*/  LDG.E R212, desc[UR4][R134.64] ;  /* 0x0000000486d47981 */ /* 0x000f22000c1e1900 */
[C-C-:B--2---:R-:W-:Y:S01]  /*0820*/  IMAD.WIDE.U32 R120, R209.reuse, 0x10, R144.reuse ;  /* 0x00000010d1787825 */ /* 0x144fe200078e0090 */
[----:B------:R-:W-:Y:S02]  /*0830*/  IADD3 R199, R209, 0x100, RZ ;  /* 0x00000100d1c77810 */ /* 0x000fe40007ffe0ff */
[----:B------:R-:W2:Y:S01]  /*0840*/  @P0 LDG.E.U16 R210, desc[UR4][R136.64] ;  /* 0x0000000488d20981 */ /* 0x000ea2000c1e1500 */
[----:B------:R-:W1:Y:S01]  /*0850*/  LDC.64 R178, c[0x0][0x2c8] ;  /* 0x0000b200ffb27b82 */ /* 0x000e620000000a00 */
[----:B------:R-:W-:-:S02]  /*0860*/  IMAD.WIDE.U32 R132, R203, 0x10, R144 ;  /* 0x00000010cb847825 */ /* 0x000fc400078e0090 */
[----:B------:R-:W2:Y:S02]  /*0870*/  LDG.E.128 R120, desc[UR4][R120.64] ;  /* 0x0000000478787981 */ /* 0x000ea4000c1e1d00 */
[--C-:B---3--:R-:W-:Y:S02]  /*0880*/  IMAD.WIDE.U32 R148, R209, 0x20, R180.reuse ;  /* 0x00000020d1947825 */ /* 0x108fe400078e00b4 */
[----:B------:R-:W3:Y:S02]  /*0890*/  LDG.E.128 R132, desc[UR4][R132.64] ;  /* 0x0000000484847981 */ /* 0x000ee4000c1e1d00 */
[----:B------:R-:W-:Y:S02]  /*08a0*/  IMAD.WIDE.U32 R200, R203, 0x20, R180 ;  /* 0x00000020cbc87825 */ /* 0x000fe400078e00b4 */
[----:B------:R-:W3:Y:S02]  /*08b0*/  LDG.E.128 R116, desc[UR4][R148.64] ;  /* 0x0000000494747981 */ /* 0x000ee4000c1e1d00 */
[----:B0-----:R-:W-:-:S02]  /*08c0*/  IMAD.WIDE R170, R197, 0x4, R162 ;  /* 0x00000004c5aa7825 */ /* 0x001fc400078e02a2 */
[----:B------:R-:W3:Y:S01]  /*08d0*/  LDG.E.128 R128, desc[UR4][R200.64] ;  /* 0x00000004c8807981 */ /* 0x000ee2000c1e1d00 */
[----:B------:R-:W0:Y:S01]  /*08e0*/  LDC.64 R162, c[0x0][0x240] ;  /* 0x00009000ffa27b82 */ /* 0x000e220000000a00 */
[C---:B------:R-:W-:Y:S02]  /*08f0*/  IMAD.WIDE.U32 R144, R199.reuse, 0x10, R144 ;  /* 0x00000010c7907825 */ /* 0x040fe400078e0090 */
[----:B------:R-:W3:Y:S02]  /*0900*/  LDG.E.128 R124, desc[UR4][R148.64+0x10] ;  /* 0x00001004947c7981 */ /* 0x000ee4000c1e1d00 */
[----:B------:R-:W-:Y:S02]  /*0910*/  IMAD.WIDE.U32 R180, R199, 0x20, R180 ;  /* 0x00000020c7b47825 */ /* 0x000fe400078e00b4 */
[----:B------:R0:W3:Y:S04]  /*0920*/  LDG.E R202, desc[UR4][R170.64] ;  /* 0x00000004aaca7981 */ /* 0x0000e8000c1e1900 */
[----:B------:R-:W3:Y:S04]  /*0930*/  LDG.E.128 R144, desc[UR4][R144.64] ;  /* 0x0000000490907981 */ /* 0x000ee8000c1e1d00 */
[----:B------:R-:W3:Y:S04]  /*0940*/  LDG.E.128 R140, desc[UR4][R180.64] ;  /* 0x00000004b48c7981 */ /* 0x000ee8000c1e1d00 */
[----:B------:R1:W3:Y:S04]  /*0950*/  LDG.E.128 R148, desc[UR4][R180.64+0x10] ;  /* 0x00001004b4947981 */ /* 0x0002e8000c1e1d00 */
[----:B------:R1:W3:Y:S01]  /*0960*/  LDG.E.128 R136, desc[UR4][R200.64+0x10] ;  /* 0x00001004c8887981 */ /* 0x0002e2000c1e1d00 */
[----:B0-----:R-:W-:-:S04]  /*0970*/  IMAD.WIDE.U32 R170, R203, 0x8, R162 ;  /* 0x00000008cbaa7825 */ /* 0x001fc800078e00a2 */
[--C-:B-1----:R-:W-:Y:S02]  /*0980*/  IMAD.WIDE.U32 R180, R209, 0x8, R162.reuse ;  /* 0x00000008d1b47825 */ /* 0x102fe400078e00a2 */
[----:B-----5:R-:W5:Y:S02]  /*0990*/  LDG.E.64 R170, desc[UR4][R170.64] ;  /* 0x00000004aaaa7981 */ /* 0x020f64000c1e1b00 */
        /* <DEDUP_REMOVED lines=8> */
[----:B------:R-:W-:-:S02]  /*0a20*/  ISETP.NE.AND P2, PT, RZ, UR10, PT ;  /* 0x0000000aff007c0c */ /* 0x000fc4000bf45270 */
[----:B------:R-:W-:Y:S01]  /*0a30*/  LOP3.LUT P4, RZ, R208, 0xff, RZ, 0xc0, !PT ;  /* 0x000000ffd0ff7812 */ /* 0x000fe2000788c0ff */
[----:B0-----:R-:W-:-:S05]  /*0a40*/  @P1 IMAD.WIDE.U32 R204, R203, 0x20, R204 ;  /* 0x00000020cbcc1825 */ /* 0x001fca00078e00cc */
[----:B------:R-:W5:Y:S01]  /*0a50*/  @P1 LDG.E.128 R92, desc[UR4][R204.64] ;  /* 0x00000004cc5c1981 */ /* 0x000f62000c1e1d00 */
[----:B-1----:R-:W-:-:S03]  /*0a60*/  @P1 IMAD.WIDE.U32 R200, R199, 0x20, R200 ;  /* 0x00000020c7c81825 */ /* 0x002fc600078e00c8 */
[----:B------:R-:W5:Y:S04]  /*0a70*/  @P1 LDG.E.128 R96, desc[UR4][R204.64+0x10] ;  /* 0x00001004cc601981 */ /* 0x000f68000c1e1d00 */
[----:B------:R-:W5:Y:S01]  /*0a80*/  @P1 LDG.E.128 R100, desc[UR4][R200.64] ;  /* 0x00000004c8641981 */ /* 0x000f62000c1e1d00 */
[----:B------:R-:W-:-:S03]  /*0a90*/  @P1 IMAD.WIDE.U32 R206, R209, 0x20, R206 ;  /* 0x00000020d1ce1825 */ /* 0x000fc600078e00ce */
[----:B------:R-:W5:Y:S04]  /*0aa0*/  @P1 LDG.E.128 R104, desc[UR4][R200.64+0x10] ;  /* 0x00001004c8681981 */ /* 0x000f68000c1e1d00 */
[----:B------:R-:W5:Y:S04]  /*0ab0*/  @P1 LDG.E.128 R84, desc[UR4][R206.64] ;  /* 0x00000004ce541981 */ /* 0x000f68000c1e1d00 */
[----:B------:R0:W5:Y:S02]  /*0ac0*/  @P1 LDG.E.128 R88, desc[UR4][R206.64+0x10] ;  /* 0x00001004ce581981 */ /* 0x000164000c1e1d00 */
[----:B0-----:R-:W-:Y:S01]  /*0ad0*/  MOV R206, 0x3f800000 ;  /* 0x3f80000000ce7802 */ /* 0x001fe20000000f00 */
[----:B------:R-:W-:Y:S01]  /*0ae0*/  UMOV UR6, 0xffffffff ;  /* 0xffffffff00067882 */ /* 0x000fe20000000000 */
[----:B------:R-:W-:-:S02]  /*0af0*/  LOP3.LUT P1, RZ, R177, 0x1f, RZ, 0xc0, !PT ;  /* 0x0000001fb1ff7812 */ /* 0x000fc4000782c0ff */
[----:B----4-:R-:W-:Y:S02]  /*0b00*/  FSEL R212, R212, RZ, !P2 ;  /* 0x000000ffd4d47208 */ /* 0x010fe40005000000 */
[C---:B--2---:R-:W-:Y:S02]  /*0b10*/  PRMT R208, R120.reuse, 0x7632, R208 ;  /* 0x0000763278d07816 */ /* 0x044fe400000000d0 */
[----:B------:R-:W-:Y:S02]  /*0b20*/  SHF.L.U32 R245, R120, 0x10, RZ ;  /* 0x0000001078f57819 */ /* 0x000fe400000006ff */
[----:B------:R-:W-:Y:S02]  /*0b30*/  PRMT R204, R122, 0x7632, R204 ;  /* 0x000076327acc7816 */ /* 0x000fe400000000cc */
[----:B------:R-:W-:Y:S01]  /*0b40*/  SHF.L.U32 R208, R208, 0x10, RZ ;  /* 0x00000010d0d07819 */ /* 0x000fe200000006ff */
[C---:B---3--:R-:W-:Y:S01]  /*0b50*/  FADD.FTZ R233, -R212.reuse, R116 ;  /* 0x00000074d4e97221 */ /* 0x048fe20000010100 */
[----:B------:R-:W-:Y:S01]  /*0b60*/  FADD.FTZ R249, -R212, R118 ;  /* 0x00000076d4f97221 */ /* 0x000fe20000010100 */
[----:B------:R-:W-:Y:S01]  /*0b70*/  FMUL.FTZ R228, R80, R245 ;  /* 0x000000f550e47220 */ /* 0x000fe20000410000 */
[C---:B------:R-:W-:Y:S01]  /*0b80*/  FADD.FTZ R247, -R212.reuse, R117 ;  /* 0x00000075d4f77221 */ /* 0x040fe20000010100 */
[C---:B------:R-:W-:Y:S01]  /*0b90*/  FADD.FTZ R201, -R212.reuse, R131 ;  /* 0x00000083d4c97221 */ /* 0x040fe20000010100 */
[----:B------:R-:W-:Y:S01]  /*0ba0*/  FADD.FTZ R251, -R212, R119 ;  /* 0x00000077d4fb7221 */ /* 0x000fe20000010100 */
[----:B------:R-:W-:Y:S01]  /*0bb0*/  @P0 SHF.L.U32 R206, R210, 0x10, RZ ;  /* 0x00000010d2ce0819 */ /* 0x000fe200000006ff */
[C---:B------:R-:W-:Y:S01]  /*0bc0*/  FADD.FTZ R221, -R212.reuse, R129 ;  /* 0x00000081d4dd7221 */ /* 0x040fe20000010100 */
[C---:B------:R-:W-:Y:S01]  /*0bd0*/  FADD.FTZ R241, -R212.reuse, R125 ;  /* 0x0000007dd4f17221 */ /* 0x040fe20000010100 */
[----:B------:R-:W-:Y:S01]  /*0be0*/  SHF.L.U32 R213, R121, 0x10, RZ ;  /* 0x0000001079d57819 */ /* 0x000fe200000006ff */
[----:B------:R-:W-:Y:S01]  /*0bf0*/  FADD.FTZ R219, -R212, R128 ;  /* 0x00000080d4db7221 */ /* 0x000fe20000010100 */
[C---:B------:R-:W-:Y:S01]  /*0c00*/  PRMT R119, R135.reuse, 0x7632, R119 ;  /* 0x0000763287777816 */ /* 0x040fe20000000077 */
[C---:B------:R-:W-:Y:S01]  /*0c10*/  FMUL.FTZ R131, R202.reuse, R233 ;  /* 0x000000e9ca837220 */ /* 0x040fe20000410000 */
[----:B------:R-:W-:Y:S01]  /*0c20*/  SHF.L.U32 R125, R135, 0x10, RZ ;  /* 0x00000010877d7819 */ /* 0x000fe200000006ff */
[----:B------:R-:W-:Y:S01]  /*0c30*/  FMUL.FTZ R232, R202, R249 ;  /* 0x000000f9cae87220 */ /* 0x000fe20000410000 */
[----:B------:R-:W-:-:S02]  /*0c40*/  PRMT R210, R121, 0x7632, R210 ;  /* 0x0000763279d27816 */ /* 0x000fc400000000d2 */
[C---:B------:R-:W-:Y:S02]  /*0c50*/  PRMT R129, R145.reuse, 0x7632, R129 ;  /* 0x0000763291817816 */ /* 0x040fe40000000081 */
[----:B------:R-:W-:Y:S01]  /*0c60*/  SHF.L.U32 R237, R145, 0x10, RZ ;  /* 0x0000001091ed7819 */ /* 0x000fe200000006ff */
[----:B------:R-:W-:Y:S01]  /*0c70*/  FADD.FTZ R145, RZ, R228 ;  /* 0x000000e4ff917221 */ /* 0x000fe20000010000 */
[----:B------:R-:W-:Y:S01]  /*0c80*/  SHF.L.U32 R135, R204, 0x10, RZ ;  /* 0x00000010cc877819 */ /* 0x000fe200000006ff */
[----:B------:R-:W-:Y:S01]  /*0c90*/  FMUL.FTZ R204, R81, R208 ;  /* 0x000000d051cc7220 */ /* 0x000fe20000410000 */
[----:B------:R-:W-:Y:S01]  /*0ca0*/  PRMT R128, R144, 0x7632, R128 ;  /* 0x0000763290807816 */ /* 0x000fe20000000080 */
[----:B------:R-:W-:Y:S01]  /*0cb0*/  FMUL.FTZ R233, R202, R247 ;  /* 0x000000f7cae97220 */ /* 0x000fe20000410000 */
[----:B------:R-:W-:Y:S01]  /*0cc0*/  SHF.L.U32 R235, R144, 0x10, RZ ;  /* 0x0000001090eb7819 */ /* 0x000fe200000006ff */
[----:B------:R-:W-:Y:S01]  /*0cd0*/  FFMA.FTZ R144, R131, R228, RZ ;  /* 0x000000e483907223 */ /* 0x000fe200000100ff */
[C---:B------:R-:W-:Y:S01]  /*0ce0*/  FADD.FTZ R226, -R212.reuse, R124 ;  /* 0x0000007cd4e27221 */ /* 0x040fe20000010100 */
[C---:B------:R-:W-:Y:S01]  /*0cf0*/  FADD.FTZ R217, -R212.reuse, R140 ;  /* 0x0000008cd4d97221 */ /* 0x040fe20000010100 */
[----:B------:R-:W-:Y:S01]  /*0d00*/  FADD.FTZ R239, -R212, R148 ;  /* 0x00000094d4ef7221 */ /* 0x000fe20000010100 */
[----:B------:R-:W-:Y:S01]  /*0d10*/  SHF.L.U32 R210, R210, 0x10, RZ ;  /* 0x00000010d2d27819 */ /* 0x000fe200000006ff */
[----:B------:R-:W-:Y:S01]  /*0d20*/  FADD.FTZ R192, R213, R192 ;  /* 0x000000c0d5c07221 */ /* 0x000fe20000010000 */
[-C--:B------:R-:W-:Y:S01]  /*0d30*/  FFMA.FTZ R193, R232, R213.reuse, R193 ;  /* 0x000000d5e8c17223 */ /* 0x080fe200000100c1 */
[----:B------:R-:W-:Y:S01]  /*0d40*/  FMUL.FTZ R213, R82, R213 ;  /* 0x000000d552d57220 */ /* 0x000fe20000410000 */
[----:B------:R-:W-:Y:S01]  /*0d50*/  SHF.L.U32 R140, R119, 0x10, RZ ;  /* 0x00000010778c7819 */ /* 0x000fe200000006ff */
[----:B------:R-:W-:Y:S01]  /*0d60*/  FADD.FTZ R148, R145, R204 ;  /* 0x000000cc91947221 */ /* 0x000fe20000010000 */
[----:B------:R-:W-:Y:S01]  /*0d70*/  FFMA.FTZ R119, R233, R204, R144 ;  /* 0x000000cce9777223 */ /* 0x000fe20000010090 */
[----:B------:R-:W-:Y:S01]  /*0d80*/  SHF.L.U32 R211, R122, 0x10, RZ ;  /* 0x000000107ad37819 */ /* 0x000fe200000006ff */
[----:B------:R-:W-:Y:S01]  /*0d90*/  FADD.FTZ R215, -R212, R139 ;  /* 0x0000008bd4d77221 */ /* 0x000fe20000010100 */
[----:B------:R-:W-:Y:S01]  /*0da0*/  FMUL.FTZ R226, R202, R226 ;  /* 0x000000e2cae27220 */ /* 0x000fe20000410000 */
[----:B------:R-:W-:Y:S01]  /*0db0*/  FMUL.FTZ R139, R83, R210 ;  /* 0x000000d2538b7220 */ /* 0x000fe20000410000 */
[----:B------:R-:W-:Y:S01]  /*0dc0*/  FADD.FTZ R148, R148, R213 ;  /* 0x000000d594947221 */ /* 0x000fe20000010000 */
[----:B------:R-:W-:Y:S01]  /*0dd0*/  FMUL.FTZ R230, R202, R251 ;  /* 0x000000fbcae67220 */ /* 0x000fe20000410000 */
[----:B------:R-:W-:Y:S01]  /*0de0*/  FFMA.FTZ R119, R232, R213, R119 ;  /* 0x000000d5e8777223 */ /* 0x000fe20000010077 */
[C---:B------:R-:W-:Y:S01]  /*0df0*/  FADD.FTZ R216, -R212.reuse, R126 ;  /* 0x0000007ed4d87221 */ /* 0x040fe20000010100 */
[----:B------:R-:W-:Y:S01]  /*0e00*/  FADD.FTZ R243, -R212, R138 ;  /* 0x0000008ad4f37221 */ /* 0x000fe20000010100 */
[----:B------:R-:W-:Y:S01]  /*0e10*/  FADD.FTZ R188, R211, R188 ;  /* 0x000000bcd3bc7221 */ /* 0x000fe20000010000 */
[----:B------:R-:W-:Y:S01]  /*0e20*/  FFMA.FTZ R189, R226, R211, R189 ;  /* 0x000000d3e2bd7223 */ /* 0x000fe200000100bd */
[----:B------:R-:W-:Y:S01]  /*0e30*/  FMUL.FTZ R138, R202, R241 ;  /* 0x000000f1ca8a7220 */ /* 0x000fe20000410000 */
[C---:B------:R-:W-:Y:S01]  /*0e40*/  PRMT R200, R123.reuse, 0x7632, R200 ;  /* 0x000076327bc87816 */ /* 0x040fe200000000c8 */
[----:B------:R-:W-:Y:S01]  /*0e50*/  FMUL.FTZ R211, R76, R211 ;  /* 0x000000d34cd37220 */ /* 0x000fe20000410000 */
[----:B------:R-:W-:Y:S01]  /*0e60*/  SHF.L.U32 R225, R123, 0x10, RZ ;  /* 0x000000107be17819 */ /* 0x000fe200000006ff */
[----:B------:R-:W-:Y:S01]  /*0e70*/  FADD.FTZ R148, R148, R139 ;  /* 0x0000008b94947221 */ /* 0x000fe20000010000 */
[----:B------:R-:W-:Y:S01]  /*0e80*/  PRMT R122, R134, 0x7632, R122 ;  /* 0x00007632867a7816 */ /* 0x000fe2000000007a */
[----:B------:R-:W-:Y:S01]  /*0e90*/  FFMA.FTZ R119, R230, R139, R119 ;  /* 0x0000008be6777223 */ /* 0x000fe20000010077 */
[----:B------:R-:W-:Y:S01]  /*0ea0*/  SHF.L.U32 R123, R134, 0x10, RZ ;  /* 0x00000010867b7819 */ /* 0x000fe200000006ff */
[----:B------:R-:W-:Y:S01]  /*0eb0*/  FMUL.FTZ R134, R202, R216 ;  /* 0x000000d8ca867220 */ /* 0x000fe20000410000 */
[----:B------:R-:W-:Y:S01]  /*0ec0*/  FADD.FTZ R227, -R212, R136 ;  /* 0x00000088d4e37221 */ /* 0x000fe20000010100 */
[----:B------:R-:W-:Y:S01]  /*0ed0*/  FADD.FTZ R186, R135, R186 ;  /* 0x000000ba87ba7221 */ /* 0x000fe20000010000 */
[-C--:B------:R-:W-:Y:S01]  /*0ee0*/  FFMA.FTZ R187, R138, R135.reuse, R187 ;  /* 0x000000878abb7223 */ /* 0x080fe200000100bb */
[----:B------:R-:W-:Y:S01]  /*0ef0*/  FMUL.FTZ R135, R77, R135 ;  /* 0x000000874d877220 */ /* 0x000fe20000410000 */
[----:B------:R-:W-:Y:S01]  /*0f00*/  FADD.FTZ R148, R148, R211 ;  /* 0x000000d394947221 */ /* 0x000fe20000010000 */
[C---:B------:R-:W-:Y:S01]  /*0f10*/  PRMT R126, R133.reuse, 0x7632, R126 ;  /* 0x00007632857e7816 */ /* 0x040fe2000000007e */
[----:B------:R-:W-:Y:S01]  /*0f20*/  FFMA.FTZ R119, R226, R211, R119 ;  /* 0x000000d3e2777223 */ /* 0x000fe20000010077 */
[----:B------:R-:W-:Y:S01]  /*0f30*/  SHF.L.U32 R207, R133, 0x10, RZ ;  /* 0x0000001085cf7819 */ /* 0x000fe200000006ff */
[----:B------:R-:W-:Y:S01]  /*0f40*/  FADD.FTZ R184, R225, R184 ;  /* 0x000000b8e1b87221 */ /* 0x000fe20000010000 */
[-C--:B------:R-:W-:Y:S01]  /*0f50*/  FFMA.FTZ R185, R134, R225.reuse, R185 ;  /* 0x000000e186b97223 */ /* 0x080fe200000100b9 */
[----:B------:R-:W-:Y:S01]  /*0f60*/  FMUL.FTZ R133, R78, R225 ;  /* 0x000000e14e857220 */ /* 0x000fe20000410000 */
[----:B------:R-:W-:Y:S01]  /*0f70*/  SHF.L.U32 R200, R200, 0x10, RZ ;  /* 0x00000010c8c87819 */ /* 0x000fe200000006ff */
[----:B------:R-:W-:Y:S01]  /*0f80*/  FMUL.FTZ R225, R202, R227 ;  /* 0x000000e3cae17220 */ /* 0x000fe20000410000 */
[----:B------:R-:W-:Y:S01]  /*0f90*/  FADD.FTZ R148, R148, R135 ;  /* 0x0000008794947221 */ /* 0x000fe20000010000 */
[----:B------:R-:W-:Y:S01]  /*0fa0*/  FADD.FTZ R214, -R212, R127 ;  /* 0x0000007fd4d67221 */ /* 0x000fe20000010100 */
[----:B------:R-:W-:Y:S01]  /*0fb0*/  FFMA.FTZ R119, R138, R135, R119 ;  /* 0x000000878a777223 */ /* 0x000fe20000010077 */
[----:B------:R-:W-:Y:S01]  /*0fc0*/  FADD.FTZ R223, -R212, R130 ;  /* 0x00000082d4df7221 */ /* 0x000fe20000010100 */
        /* <DEDUP_REMOVED lines=10> */
[----:B------:R-:W-:Y:S01]  /*1070*/  FMUL.FTZ R221, R202, R221 ;  /* 0x000000ddcadd7220 */ /* 0x000fe20000410000 */
        /* <DEDUP_REMOVED lines=8> */
[C---:B------:R-:W-:Y:S01]  /*1100*/  FADD.FTZ R229, -R212.reuse, R141 ;  /* 0x0000008dd4e57221 */ /* 0x040fe20000010100 */
[----:B------:R-:W-:Y:S01]  /*1110*/  FFMA.FTZ R124, R219, R214, R148 ;  /* 0x000000d6db7c7223 */ /* 0x000fe20000010094 */
[C---:B------:R-:W-:Y:S01]  /*1120*/  FADD.FTZ R137, -R212.reuse, R137 ;  /* 0x00000089d4897221 */ /* 0x040fe20000010100 */
[C---:B------:R-:W-:Y:S01]  /*1130*/  FADD.FTZ R231, -R212.reuse, R142 ;  /* 0x0000008ed4e77221 */ /* 0x040fe20000010100 */
[C---:B------:R-:W-:Y:S01]  /*1140*/  FADD.FTZ R143, -R212.reuse, R143 ;  /* 0x0000008fd48f7221 */ /* 0x040fe20000010100 */
[C---:B------:R-:W-:Y:S01]  /*1150*/  FADD.FTZ R121, -R212.reuse, R149 ;  /* 0x00000095d4797221 */ /* 0x040fe20000010100 */
[C---:B------:R-:W-:Y:S01]  /*1160*/  FADD.FTZ R141, -R212.reuse, R150 ;  /* 0x00000096d48d7221 */ /* 0x040fe20000010100 */
[----:B------:R-:W-:Y:S01]  /*1170*/  FADD.FTZ R151, -R212, R151 ;  /* 0x00000097d4977221 */ /* 0x000fe20000010100 */
[----:B------:R-:W-:Y:S01]  /*1180*/  SHF.L.U32 R126, R126, 0x10, RZ ;  /* 0x000000107e7e7819 */ /* 0x000fe200000006ff */
[----:B------:R-:W-:Y:S01]  /*1190*/  FMUL.FTZ R212, R202, R201 ;  /* 0x000000c9cad47220 */ /* 0x000fe20000410000 */
[----:B------:R-:W-:Y:S01]  /*11a0*/  FMUL.FTZ R216, R74, R207 ;  /* 0x000000cf4ad87220 */ /* 0x000fe20000410000 */
[----:B------:R-:W-:Y:S01]  /*11b0*/  FADD.FTZ R119, R119, R224 ;  /* 0x000000e077777221 */ /* 0x000fe20000010000 */
[C---:B------:R-:W-:Y:S01]  /*11c0*/  FMUL.FTZ R223, R202.reuse, R223 ;  /* 0x000000dfcadf7220 */ /* 0x040fe20000410000 */
        /* <DEDUP_REMOVED lines=44> */
[----:B------:R-:W-:Y:S01]  /*1490*/  SHF.L.U32 R144, R129, 0x10, RZ ;  /* 0x0000001081907819 */ /* 0x000fe200000006ff */
        /* <DEDUP_REMOVED lines=24> */
[----:B------:R-:W-:Y:S01]  /*1620*/  SHF.R.U32.HI R116, RZ, 0x5, R177 ;  /* 0x00000005ff747819 */ /* 0x000fe200000116b1 */
[----:B------:R-:W-:Y:S01]  /*1630*/  FADD.FTZ R117, R124, R201 ;  /* 0x000000c97c757221 */ /* 0x000fe20000010000 */
[----:B------:R-:W-:Y:S01]  /*1640*/  FFMA.FTZ R122, R140, R201, R119 ;  /* 0x000000c98c7a7223 */ /* 0x000fe20000010077 */
[----:B------:R-:W-:Y:S01]  /*1650*/  FFMA.FTZ R11, R146, R144, R11 ;  /* 0x00000090920b7223 */ /* 0x000fe2000001000b */
[----:B------:R-:W-:Y:S01]  /*1660*/  FADD.FTZ R27, R144, R27 ;  /* 0x0000001b901b7221 */ /* 0x000fe20000010000 */
[----:B------:R-:W-:Y:S01]  /*1670*/  FMUL.FTZ R144, R202, R151 ;  /* 0x00000097ca907220 */ /* 0x000fe20000410000 */
[----:B------:R-:W-:Y:S01]  /*1680*/  LOP3.LUT R120, R116, 0x7fffffc, RZ, 0xc0, !PT ;  /* 0x07fffffc74787812 */ /* 0x000fe200078ec0ff */
        /* <DEDUP_REMOVED lines=43> */
.L_x_5354:
        /* <DEDUP_REMOVED lines=11> */
[----:B------:R-:W-:Y:S01]  /*19f0*/  @!P1 STS.64 [R208+0x3000], R128 ;  /* 0x00300080d0009388 */ /* 0x000fe20000000a00 */
[----:B------:R-:W-:Y:S06]  /*1a00*/  BAR.SYNC.DEFER_BLOCKING 0x0 ;  /* 0x0000000000007b1d */ /* 0x000fec0000010000 */
[----:B------:R-:W2:Y:S01]  /*1a10*/  LDG.E.128 R116, desc[UR4][R116.64] ;  /* 0x0000000474747981 */ /* 0x000ea2000c1e1d00 */
[----:B------:R-:W-:Y:S02]  /*1a20*/  LEA R215, R120, R121, 0x3 ;  /* 0x0000007978d77211 */ /* 0x000fe400078e18ff */
[----:B------:R-:W-:-:S02]  /*1a30*/  ISETP.NE.U32.AND P1, PT, R178, RZ, PT ;  /* 0x000000ffb200720c */ /* 0x000fc40003f25070 */
[C---:B-----5:R-:W-:Y:S01]  /*1a40*/  LOP3.LUT P6, RZ, R180.reuse, 0xff00, RZ, 0xc0, !PT ;  /* 0x0000ff00b4ff7812 */ /* 0x060fe200078cc0ff */
[----:B0-----:R-:W0:Y:S01]  /*1a50*/  LDS.128 R120, [R215+0x3000] ;  /* 0x00300000d7787984 */ /* 0x001e220000000c00 */
        /* <DEDUP_REMOVED lines=17> */
[----:B------:R-:W-:Y:S01]  /*1b70*/  ISETP.NE.U32.AND P2, PT, RZ, UR14, PT ;  /* 0x0000000eff007c0c */ /* 0x000fe2000bf45070 */
        /* <DEDUP_REMOVED lines=9> */
[C---:B------:R-:W-:Y:S01]  /*1c10*/  FMUL.FTZ R122, R202.reuse, R233 ;  /* 0x000000e9ca7a7220 */ /* 0x040fe20000410000 */
[----:B------:R-:W-:Y:S01]  /*1c20*/  FMUL.FTZ R125, R202, R125 ;  /* 0x0000007dca7d7220 */ /* 0x000fe20000410000 */
[----:B------:R-:W-:Y:S01]  /*1c30*/  FADD.FTZ R139, R139, -R230 ;  /* 0x800000e68b8b7221 */ /* 0x000fe20000010000 */
[----:B------:R-:W-:Y:S01]  /*1c40*/  @P1 FADD.FTZ R123, R84, R123 ;  /* 0x0000007b547b1221 */ /* 0x000fe20000010000 */
[----:B------:R-:W-:Y:S01]  /*1c50*/  @P1 FADD.FTZ R122, R85, R122 ;  /* 0x0000007a557a1221 */ /* 0x000fe20000010000 */
[----:B------:R-:W-:Y:S01]  /*1c60*/  @P1 FADD.FTZ R125, R86, R125 ;  /* 0x0000007d567d1221 */ /* 0x000fe20000010000 */
[----:B------:R-:W-:Y:S01]  /*1c70*/  FADD.FTZ R127, R211, -R226 ;  /* 0x800000e2d37f7221 */ /* 0x000fe20000010000 */
[----:B------:R-:W-:Y:S01]  /*1c80*/  FMUL.FTZ R120, R123, R206 ;  /* 0x000000ce7b787220 */ /* 0x000fe20000410000 */
[----:B------:R-:W-:Y:S01]  /*1c90*/  FMUL.FTZ R124, R202, R139 ;  /* 0x0000008bca7c7220 */ /* 0x000fe20000410000 */
[----:B------:R-:W-:Y:S01]  /*1ca0*/  HFMA2.MMA R211, -RZ, RZ, 0, 0 ;  /* 0x00000000ffd37435 */ /* 0x000fe200000001ff */
[----:B------:R-:W-:Y:S01]  /*1cb0*/  ISETP.NE.AND.EX P2, PT, RZ, UR15, PT, P2 ;  /* 0x0000000fff007c0c */ /* 0x000fe2000bf45320 */
[----:B------:R-:W-:Y:S01]  /*1cc0*/  FMUL.FTZ R128, R120, UR13 ;  /* 0x0000000d78807c20 */ /* 0x000fe20008410000 */
[----:B------:R-:W-:Y:S01]  /*1cd0*/  @P1 FADD.FTZ R124, R87, R124 ;  /* 0x0000007c577c1221 */ /* 0x000fe20000010000 */
[----:B------:R-:W-:Y:S01]  /*1ce0*/  FMUL.FTZ R127, R202, R127 ;  /* 0x0000007fca7f7220 */ /* 0x000fe20000410000 */
[-CC-:B------:R-:W-:Y:S01]  /*1cf0*/  FFMA.FTZ R138, R138, R215.reuse, R208.reuse ;  /* 0x000000d78a8a7223 */ /* 0x180fe200000100d0 */
[----:B------:R-:W-:Y:S01]  /*1d00*/  HFMA2.MMA R213, -RZ, RZ, 0, 0 ;  /* 0x00000000ffd57435 */ /* 0x000fe200000001ff */
[----:B------:R-:W-:Y:S01]  /*1d10*/  FFMA.FTZ R134, R134, R215, R208 ;  /* 0x000000d786867223 */ /* 0x000fe200000100d0 */
[----:B------:R-:W-:Y:S01]  /*1d20*/  @P1 FADD.FTZ R127, R88, R127 ;  /* 0x0000007f587f1221 */ /* 0x000fe20000010000 */
[----:B------:R-:W-:-:S02]  /*1d30*/  FADD.FTZ R233, R135, -R138 ;  /* 0x8000008a87e97221 */ /* 0x000fc40000010000 */
[----:B------:R-:W-:Y:S01]  /*1d40*/  FADD.FTZ R133, R133, -R134 ;  /* 0x8000008685857221 */ /* 0x000fe20000010000 */
[----:B------:R-:W-:Y:S01]  /*1d50*/  FMUL.FTZ R135, R127, R206 ;  /* 0x000000ce7f877220 */ /* 0x000fe20000410000 */
[C---:B------:R-:W-:Y:S01]  /*1d60*/  FMUL.FTZ R126, R202.reuse, R233 ;  /* 0x000000e9ca7e7220 */ /* 0x040fe20000410000 */
[----:B------:R-:W0:Y:S01]  /*1d70*/  LDC.64 R138, c[0x0][0x2f8] ;  /* 0x0000be00ff8a7b82 */ /* 0x000e220000000a00 */
[----:B------:R-:W-:Y:S01]  /*1d80*/  FMUL.FTZ R133, R202, R133 ;  /* 0x00000085ca857220 */ /* 0x000fe20000410000 */
[----:B------:R-:W-:Y:S01]  /*1d90*/  FMUL.FTZ R135, R135, UR13 ;  /* 0x0000000d87877c20 */ /* 0x000fe20008410000 */
[----:B------:R-:W-:Y:S02]  /*1da0*/  @P1 FADD.FTZ R126, R89, R126 ;  /* 0x0000007e597e1221 */ /* 0x000fe40000010000 */
[----:B------:R-:W-:Y:S01]  /*1db0*/  @P1 FADD.FTZ R133, R90, R133 ;  /* 0x000000855a851221 */ /* 0x000fe20000010000 */
[----:B0-----:R-:W-:Y:S01]  /*1dc0*/  IMAD.WIDE.U32 R138, R209, 0x10, R138 ;  /* 0x00000010d18a7825 */ /* 0x001fe200078e008a */
[----:B--2---:R-:W-:-:S02]  /*1dd0*/  @P5 SHF.L.U32 R121, R116, 0x10, RZ ;  /* 0x0000001074795819 */ /* 0x004fc400000006ff */
[----:B------:R-:W-:Y:S01]  /*1de0*/  @P6 PRMT R120, R116, 0x7632, R120 ;  /* 0x0000763274786816 */ /* 0x000fe20000000078 */
[----:B------:R-:W-:Y:S02]  /*1df0*/  FMUL.FTZ R116, R122, R206 ;  /* 0x000000ce7a747220 */ /* 0x000fe40000410000 */
[----:B------:R-:W-:Y:S01]  /*1e00*/  @P5 FMUL.FTZ R179, R128, R121 ;  /* 0x0000007980b35220 */ /* 0x000fe20000410000 */
[----:B------:R-:W-:Y:S01]  /*1e10*/  @P6 SHF.L.U32 R120, R120, 0x10, RZ ;  /* 0x0000001078786819 */ /* 0x000fe200000006ff */
[----:B------:R-:W-:Y:S01]  /*1e20*/  FMUL.FTZ R128, R56, R128 ;  /* 0x0000008038807220 */ /* 0x000fe20000410000 */
[----:B------:R-:W-:Y:S01]  /*1e30*/  FMUL.FTZ R131, R116, UR13 ;  /* 0x0000000d74837c20 */ /* 0x000fe20008410000 */
[----:B------:R-:W-:Y:S01]  /*1e40*/  FMUL.FTZ R121, R125, R206 ;  /* 0x000000ce7d797220 */ /* 0x000fe20000410000 */
[----:B------:R-:W-:Y:S02]  /*1e50*/  @P3 SHF.L.U32 R116, R117, 0x10, RZ ;  /* 0x0000001075743819 */ /* 0x000fe400000006ff */
[----:B------:R-:W-:Y:S01]  /*1e60*/  @P6 FMUL.FTZ R178, R131, R120 ;  /* 0x0000007883b26220 */ /* 0x000fe20000410000 */
[----:B------:R-:W-:Y:S01]  /*1e70*/  FSEL R128, R128, RZ, P5 ;  /* 0x000000ff80807208 */ /* 0x000fe20002800000 */
[----:B------:R-:W-:Y:S01]  /*1e80*/  FMUL.FTZ R131, R57, R131 ;  /* 0x0000008339837220 */ /* 0x000fe20000410000 */
[----:B------:R-:W-:Y:S01]  /*1e90*/  LOP3.LUT P5, RZ, R180, 0xff000000, RZ, 0xc0, !PT ;  /* 0xff000000b4ff7812 */ /* 0x000fe200078ac0ff */
[----:B------:R-:W-:Y:S01]  /*1ea0*/  FMUL.FTZ R121, R121, UR13 ;  /* 0x0000000d79797c20 */ /* 0x000fe20008410000 */
[----:B------:R-:W-:-:S02]  /*1eb0*/  MOV R180, RZ ;  /* 0x000000ff00b47202 */ /* 0x000fc40000000f00 */
[----:B------:R-:W-:Y:S01]  /*1ec0*/  FSEL R131, R131, RZ, P6 ;  /* 0x000000ff83837208 */ /* 0x000fe20003000000 */
[----:B------:R-:W-:Y:S01]  /*1ed0*/  FMUL.FTZ R129, R58, R121 ;  /* 0x000000793a817220 */ /* 0x000fe20000410000 */
[----:B------:R-:W-:Y:S01]  /*1ee0*/  LOP3.LUT P6, RZ, R181, 0xff, RZ, 0xc0, !PT ;  /* 0x000000ffb5ff7812 */ /* 0x000fe200078cc0ff */
[----:B------:R-:W-:Y:S01]  /*1ef0*/  @P3 FMUL.FTZ R211, R121, R116 ;  /* 0x0000007479d33220 */ /* 0x000fe20000410000 */
[----:B------:R-:W-:Y:S01]  /*1f00*/  FMUL.FTZ R116, R124, R206 ;  /* 0x000000ce7c747220 */ /* 0x000fe20000410000 */
[----:B------:R-:W0:Y:S01]  /*1f10*/  @P2 LDC.64 R120, c[0x0][0x308] ;  /* 0x0000c200ff782b82 */ /* 0x000e220000000a00 */
[----:B------:R-:W-:Y:S02]  /*1f20*/  FSEL R129, R129, RZ, P3 ;  /* 0x000000ff81817208 */ /* 0x000fe40001800000 */
[----:B------:R-:W-:Y:S01]  /*1f30*/  LOP3.LUT P3, RZ, R181, 0xff00, RZ, 0xc0, !PT ;  /* 0x0000ff00b5ff7812 */ /* 0x000fe2000786c0ff */
[----:B------:R-:W-:Y:S01]  /*1f40*/  FMUL.FTZ R226, R116, UR13 ;  /* 0x0000000d74e27c20 */ /* 0x000fe20008410000 */
[----:B------:R-:W-:-:S02]  /*1f50*/  @P5 PRMT R117, R117, 0x7632, R117 ;  /* 0x0000763275755816 */ /* 0x000fc40000000075 */
[----:B------:R-:W-:Y:S01]  /*1f60*/  F2FP.BF16.F32.PACK_AB R128, R131, R128 ;  /* 0x000000808380723e */ /* 0x000fe200000010ff */
[----:B------:R-:W-:Y:S01]  /*1f70*/  FMUL.FTZ R116, R59, R226 ;  /* 0x000000e23b747220 */ /* 0x000fe20000410000 */
[----:B------:R-:W-:Y:S02]  /*1f80*/  @P5 SHF.L.U32 R117, R117, 0x10, RZ ;  /* 0x0000001075755819 */ /* 0x000fe400000006ff */
[----:B------:R-:W-:-:S03]  /*1f90*/  @P6 SHF.L.U32 R204, R118, 0x10, RZ ;  /* 0x0000001076cc6819 */ /* 0x000fc600000006ff */
[----:B------:R-:W-:Y:S01]  /*1fa0*/  @P5 FMUL.FTZ R180, R226, R117 ;  /* 0x00000075e2b45220 */ /* 0x000fe20000410000 */
[----:B------:R-:W-:Y:S01]  /*1fb0*/  FSEL R226, R116, RZ, P5 ;  /* 0x000000ff74e27208 */ /* 0x000fe20002800000 */
[----:B------:R-:W-:Y:S01]  /*1fc0*/  @P6 FMUL.FTZ R213, R135, R204 ;  /* 0x000000cc87d56220 */ /* 0x000fe20000410000 */
[----:B------:R-:W-:Y:S01]  /*1fd0*/  FMUL.FTZ R116, R52, R135 ;  /* 0x0000008734747220 */ /* 0x000fe20000410000 */
[----:B------:R-:W-:Y:S01]  /*1fe0*/  @P3 PRMT R118, R118, 0x7632, R118 ;  /* 0x0000763276763816 */ /* 0x000fe20000000076 */
[----:B------:R-:W-:Y:S01]  /*1ff0*/  FFMA.FTZ R135, R132, R215, R208 ;  /* 0x000000d784877223 */ /* 0x000fe200000100d0 */
[----:B------:R-:W-:Y:S01]  /*2000*/  FMUL.FTZ R117, R126, R206 ;  /* 0x000000ce7e757220 */ /* 0x000fe20000410000 */
[----:B------:R-:W-:Y:S02]  /*2010*/  MOV R204, RZ ;  /* 0x000000ff00cc7202 */ /* 0x000fe40000000f00 */
[----:B------:R-:W-:Y:S01]  /*2020*/  @P3 SHF.L.U32 R118, R118, 0x10, RZ ;  /* 0x0000001076763819 */ /* 0x000fe200000006ff */
[----:B------:R-:W-:Y:S01]  /*2030*/  FADD.FTZ R135, R130, -R135 ;  /* 0x8000008782877221 */ /* 0x000fe20000010000 */
[----:B------:R-:W-:Y:S01]  /*2040*/  FMUL.FTZ R228, R117, UR13 ;  /* 0x0000000d75e47c20 */ /* 0x000fe20008410000 */
[----:B------:R-:W-:Y:S01]  /*2050*/  FSEL R233, R116, RZ, P6 ;  /* 0x000000ff74e97208 */ /* 0x000fe20003000000 */
[----:B0-----:R-:W-:-:S04]  /*2060*/  @P2 IMAD.WIDE.U32 R116, R209, 0x20, R120 ;  /* 0x00000020d1742825 */ /* 0x001fc800078e0078 */
[----:B------:R-:W-:Y:S01]  /*2070*/  FMUL.FTZ R132, R202, R135 ;  /* 0x00000087ca847220 */ /* 0x000fe20000410000 */
[----:B------:R-:W-:Y:S01]  /*2080*/  @P3 FMUL.FTZ R204, R228, R118 ;  /* 0x00000076e4cc3220 */ /* 0x000fe20000410000 */
[----:B------:R-:W-:Y:S01]  /*2090*/  FMUL.FTZ R118, R53, R228 ;  /* 0x000000e435767220 */ /* 0x000fe20000410000 */
[-C--:B------:R-:W-:Y:S01]  /*20a0*/  FMUL.FTZ R120, R133, R206.reuse ;  /* 0x000000ce85787220 */ /* 0x080fe20000410000 */
[----:B------:R-:W-:Y:S01]  /*20b0*/  @P1 FADD.FTZ R132, R91, R132 ;  /* 0x000000845b841221 */ /* 0x000fe20000010000 */
[----:B------:R-:W-:Y:S02]  /*20c0*/  LOP3.LUT P5, RZ, R181, 0xff0000, RZ, 0xc0, !PT ;  /* 0x00ff0000b5ff7812 */ /* 0x000fe400078ac0ff */
[----:B------:R-:W-:Y:S01]  /*20d0*/  FSEL R118, R118, RZ, P3 ;  /* 0x000000ff76767208 */ /* 0x000fe20001800000 */
[----:B------:R-:W-:Y:S01]  /*20e0*/  FMUL.FTZ R121, R132, R206 ;  /* 0x000000ce84797220 */ /* 0x000fe20000410000 */
[----:B------:R-:W-:Y:S02]  /*20f0*/  ISETP.NE.U32.AND P3, PT, RZ, UR14, PT ;  /* 0x0000000eff007c0c */ /* 0x000fe4000bf65070 */
[----:B------:R-:W-:Y:S01]  /*2100*/  F2FP.BF16.F32.PACK_AB R130, R118, R233 ;  /* 0x000000e97682723e */ /* 0x000fe200000010ff */
[----:B------:R-:W-:Y:S01]  /*2110*/  FMUL.FTZ R233, R120, UR13 ;  /* 0x0000000d78e97c20 */ /* 0x000fe20008410000 */
[----:B------:R-:W-:Y:S01]  /*2120*/  FMUL.FTZ R228, R121, UR13 ;  /* 0x0000000d79e47c20 */ /* 0x000fe20008410000 */
[----:B------:R-:W-:-:S02]  /*2130*/  LOP3.LUT P6, RZ, R181, 0xff000000, RZ, 0xc0, !PT ;  /* 0xff000000b5ff7812 */ /* 0x000fc400078cc0ff */
[----:B------:R-:W-:Y:S01]  /*2140*/  FMUL.FTZ R118, R54, R233 ;  /* 0x000000e936767220 */ /* 0x000fe20000410000 */
[----:B------:R-:W-:Y:S01]  /*2150*/  FMUL.FTZ R131, R55, R228 ;  /* 0x000000e437837220 */ /* 0x000fe20000410000 */
[----:B------:R-:W-:Y:S02]  /*2160*/  ISETP.NE.AND.EX P3, PT, RZ, UR15, PT, P3 ;  /* 0x0000000fff007c0c */ /* 0x000fe4000bf65330 */
[----:B------:R-:W-:Y:S02]  /*2170*/  F2FP.BF16.F32.PACK_AB R129, R226, R129 ;  /* 0x00000081e281723e */ /* 0x000fe400000010ff */
[----:B------:R-:W-:Y:S02]  /*2180*/  SEL R120, R123, R108, P3 ;  /* 0x0000006c7b787207 */ /* 0x000fe40001800000 */
[----:B------:R-:W-:Y:S02]  /*2190*/  SEL R121, R122, R109, P3 ;  /* 0x0000006d7a797207 */ /* 0x000fe40001800000 */
[----:B------:R-:W-:-:S02]  /*21a0*/  FSEL R118, R118, RZ, P5 ;  /* 0x000000ff76767208 */ /* 0x000fc40002800000 */
[----:B------:R-:W-:Y:S02]  /*21b0*/  FSEL R131, R131, RZ, P6 ;  /* 0x000000ff83837208 */ /* 0x000fe40003000000 */
[----:B------:R-:W-:Y:S02]  /*21c0*/  SEL R122, R125, R110, P3 ;  /* 0x0000006e7d7a7207 */ /* 0x000fe40001800000 */
[----:B------:R-:W-:Y:S02]  /*21d0*/  SEL R123, R124, R111, P3 ;  /* 0x0000006f7c7b7207 */ /* 0x000fe40001800000 */
[----:B------:R-:W-:Y:S02]  /*21e0*/  SEL R124, R127, R112, P3 ;  /* 0x000000707f7c7207 */ /* 0x000fe40001800000 */
[----:B------:R-:W-:Y:S01]  /*21f0*/  SEL R125, R126, R113, P3 ;  /* 0x000000717e7d7207 */ /* 0x000fe20001800000 */
[----:B------:R-:W-:Y:S01]  /*2200*/  @P2 STG.E.128 desc[UR4][R116.64], R120 ;  /* 0x0000007874002986 */ /* 0x000fe2000c101d04 */
[----:B------:R-:W-:-:S02]  /*2210*/  SEL R126, R133, R114, P3 ;  /* 0x00000072857e7207 */ /* 0x000fc40001800000 */
[----:B------:R-:W-:Y:S01]  /*2220*/  SEL R127, R132, R115, P3 ;  /* 0x00000073847f7207 */ /* 0x000fe20001800000 */
[----:B------:R-:W-:Y:S01]  /*2230*/  IMAD.WIDE.U32 R132, R203, 0x10, R136 ;  /* 0x00000010cb847825 */ /* 0x000fe200078e0088 */
[----:B------:R-:W-:-:S03]  /*2240*/  F2FP.BF16.F32.PACK_AB R131, R131, R118 ;  /* 0x000000768383723e */ /* 0x000fc600000010ff */
[----:B------:R0:W-:Y:S04]  /*2250*/  @P2 STG.E.128 desc[UR4][R116.64+0x10], R124 ;  /* 0x0000107c74002986 */ /* 0x0001e8000c101d04 */
[----:B------:R1:W-:Y:S04]  /*2260*/  STG.E.128 desc[UR4][R138.64], R128 ;  /* 0x000000808a007986 */ /* 0x0003e8000c101d04 */
[----:B------:R-:W2:Y:S01]  /*2270*/  LDG.E.128 R132, desc[UR4][R132.64] ;  /* 0x0000000484847981 */ /* 0x000ea2000c1e1d00 */
[----:B------:R-:W-:Y:S01]  /*2280*/  @P5 SHF.L.U32 R118, R119, 0x10, RZ ;  /* 0x0000001077765819 */ /* 0x000fe200000006ff */
[-CC-:B------:R-:W-:Y:S01]  /*2290*/  FFMA.FTZ R221, R221, R215.reuse, R208.reuse ;  /* 0x000000d7dddd7223 */ /* 0x180fe200000100d0 */
[----:B------:R-:W-:Y:S01]  /*22a0*/  @P6 PRMT R119, R119, 0x7632, R119 ;  /* 0x0000763277776816 */ /* 0x000fe20000000077 */
[----:B------:R-:W-:Y:S01]  /*22b0*/  HFMA2.MMA R181, -RZ, RZ, 0, 0 ;  /* 0x00000000ffb57435 */ /* 0x000fe200000001ff */
[----:B------:R-:W-:Y:S01]  /*22c0*/  FFMA.FTZ R219, R219, R215, R208 ;  /* 0x000000d7dbdb7223 */ /* 0x000fe200000100d0 */
[----:B------:R-:W-:Y:S01]  /*22d0*/  MOV R226, RZ ;  /* 0x000000ff00e27202 */ /* 0x000fe20000000f00 */
[----:B------:R-:W-:Y:S01]  /*22e0*/  FADD.FTZ R221, R224, -R221 ;  /* 0x800000dde0dd7221 */ /* 0x000fe20000010000 */
[----:B------:R-:W-:Y:S01]  /*22f0*/  @P6 SHF.L.U32 R119, R119, 0x10, RZ ;  /* 0x0000001077776819 */ /* 0x000fe200000006ff */
[----:B------:R-:W-:Y:S01]  /*2300*/  FADD.FTZ R219, R214, -R219 ;  /* 0x800000dbd6db7221 */ /* 0x000fe20000010000 */
[----:B------:R-:W-:Y:S01]  /*2310*/  @P5 FMUL.FTZ R181, R233, R118 ;  /* 0x00000076e9b55220 */ /* 0x000fe20000410000 */
[----:B------:R-:W-:Y:S01]  /*2320*/  MOV R209, R170 ;  /* 0x000000aa00d17202 */ /* 0x000fe20000000f00 */
[----:B------:R-:W-:Y:S01]  /*2330*/  FMUL.FTZ R118, R202, R221 ;  /* 0x000000ddca767220 */ /* 0x000fe20000410000 */
[----:B------:R-:W-:Y:S01]  /*2340*/  @P6 FMUL.FTZ R226, R228, R119 ;  /* 0x00000077e4e26220 */ /* 0x000fe20000410000 */
[----:B------:R-:W-:Y:S01]  /*2350*/  LOP3.LUT P6, RZ, R170, 0xff00, RZ, 0xc0, !PT ;  /* 0x0000ff00aaff7812 */ /* 0x000fe200078cc0ff */
[----:B0-----:R-:W-:Y:S01]  /*2360*/  FMUL.FTZ R117, R202, R219 ;  /* 0x000000dbca757220 */ /* 0x001fe20000410000 */
[----:B------:R-:W-:Y:S01]  /*2370*/  LOP3.LUT P5, RZ, R209, 0xff, RZ, 0xc0, !PT ;  /* 0x000000ffd1ff7812 */ /* 0x000fe200078ac0ff */
[----:B------:R-:W-:Y:S01]  /*2380*/  @P1 FADD.FTZ R118, R93, R118 ;  /* 0x000000765d761221 */ /* 0x000fe20000010000 */
[-CC-:B------:R-:W-:Y:S01]  /*2390*/  FFMA.FTZ R223, R223, R215.reuse, R208.reuse ;  /* 0x000000d7dfdf7223 */ /* 0x180fe200000100d0 */
[----:B------:R-:W-:Y:S01]  /*23a0*/  @P1 FADD.FTZ R117, R92, R117 ;  /* 0x000000755c751221 */ /* 0x000fe20000010000 */
[----:B------:R-:W-:Y:S01]  /*23b0*/  HFMA2.MMA R209, -RZ, RZ, 0, 0 ;  /* 0x00000000ffd17435 */ /* 0x000fe200000001ff */
[-C--:B------:R-:W-:Y:S01]  /*23c0*/  FMUL.FTZ R119, R118, R206.reuse ;  /* 0x000000ce76777220 */ /* 0x080fe20000410000 */
[----:B------:R-:W-:Y:S01]  /*23d0*/  FADD.FTZ R223, R216, -R223 ;  /* 0x800000dfd8df7221 */ /* 0x000fe20000010000 */
[----:B------:R-:W-:Y:S01]  /*23e0*/  FMUL.FTZ R116, R117, R206 ;  /* 0x000000ce75747220 */ /* 0x000fe20000410000 */
[----:B------:R-:W-:Y:S01]  /*23f0*/  MOV R214, RZ ;  /* 0x000000ff00d67202 */ /* 0x000fe20000000f00 */
[----:B------:R-:W-:Y:S01]  /*2400*/  FMUL.FTZ R119, R119, UR13 ;  /* 0x0000000d77777c20 */ /* 0x000fe20008410000 */
[----:B------:R-:W-:Y:S01]  /*2410*/  FFMA.FTZ R212, R212, R215, R208 ;  /* 0x000000d7d4d47223 */ /* 0x000fe200000100d0 */
[----:B------:R-:W-:Y:S01]  /*2420*/  FMUL.FTZ R123, R116, UR13 ;  /* 0x0000000d747b7c20 */ /* 0x000fe20008410000 */
[----:B------:R-:W-:Y:S01]  /*2430*/  HFMA2.MMA R219, -RZ, RZ, 0, 0 ;  /* 0x00000000ffdb7435 */ /* 0x000fe200000001ff */
[----:B------:R-:W-:Y:S01]  /*2440*/  FMUL.FTZ R121, R49, R119 ;  /* 0x0000007731797220 */ /* 0x000fe20000410000 */
[----:B------:R-:W-:Y:S01]  /*2450*/  FADD.FTZ R229, R229, -R212 ;  /* 0x800000d4e5e57221 */ /* 0x000fe20000010000 */
[----:B------:R-:W-:Y:S01]  /*2460*/  FMUL.FTZ R124, R48, R123 ;  /* 0x0000007b307c7220 */ /* 0x000fe20000410000 */
[-CC-:B------:R-:W-:Y:S01]  /*2470*/  FFMA.FTZ R222, R222, R215.reuse, R208.reuse ;  /* 0x000000d7dede7223 */ /* 0x180fe200000100d0 */
[-C--:B------:R-:W-:Y:S01]  /*2480*/  FFMA.FTZ R225, R225, R215.reuse, R208 ;  /* 0x000000d7e1e17223 */ /* 0x080fe200000100d0 */
[----:B------:R-:W-:Y:S01]  /*2490*/  FSEL R121, R121, RZ, P6 ;  /* 0x000000ff79797208 */ /* 0x000fe20003000000 */
[----:B-1----:R-:W0:Y:S01]  /*24a0*/  @P2 LDC.64 R138, c[0x0][0x308] ;  /* 0x0000c200ff8a2b82 */ /* 0x002e220000000a00 */
[----:B------:R-:W-:Y:S01]  /*24b0*/  FSEL R124, R124, RZ, P5 ;  /* 0x000000ff7c7c7208 */ /* 0x000fe20002800000 */
[----:B------:R-:W-:Y:S01]  /*24c0*/  FADD.FTZ R231, R231, -R222 ;  /* 0x800000dee7e77221 */ /* 0x000fe20000010000 */
[----:B------:R-:W-:Y:S01]  /*24d0*/  FADD.FTZ R225, R218, -R225 ;  /* 0x800000e1dae17221 */ /* 0x000fe20000010000 */
[-CC-:B------:R-:W-:Y:S01]  /*24e0*/  FFMA.FTZ R227, R227, R215.reuse, R208.reuse ;  /* 0x000000d7e3e37223 */ /* 0x180fe200000100d0 */
[----:B------:R-:W-:Y:S01]  /*24f0*/  FFMA.FTZ R210, R210, R215, R208 ;  /* 0x000000d7d2d27223 */ /* 0x000fe200000100d0 */
[----:B------:R-:W-:Y:S01]  /*2500*/  MOV R212, RZ ;  /* 0x000000ff00d47202 */ /* 0x000fe20000000f00 */
[----:B------:R-:W-:Y:S01]  /*2510*/  FMUL.FTZ R225, R202, R225 ;  /* 0x000000e1cae17220 */ /* 0x000fe20000410000 */
[----:B------:R-:W-:Y:S01]  /*2520*/  FADD.FTZ R227, R220, -R227 ;  /* 0x800000e3dce37221 */ /* 0x000fe20000010000 */
[----:B------:R-:W-:Y:S01]  /*2530*/  FADD.FTZ R217, R217, -R210 ;  /* 0x800000d2d9d97221 */ /* 0x000fe20000010000 */
[----:B------:R-:W-:Y:S01]  /*2540*/  HFMA2.MMA R221, -RZ, RZ, 0, 0 ;  /* 0x00000000ffdd7435 */ /* 0x000fe200000001ff */
[----:B------:R-:W-:Y:S01]  /*2550*/  @P1 FADD.FTZ R225, R96, R225 ;  /* 0x000000e160e11221 */ /* 0x000fe20000010000 */
[----:B------:R-:W-:Y:S01]  /*2560*/  FMUL.FTZ R227, R202, R227 ;  /* 0x000000e3cae37220 */ /* 0x000fe20000410000 */
[----:B------:R-:W-:-:S03]  /*2570*/  F2FP.BF16.F32.PACK_AB R124, R121, R124 ;  /* 0x0000007c797c723e */ /* 0x000fc600000010ff */
[----:B------:R-:W-:-:S04]  /*2580*/  @P1 FADD.FTZ R227, R98, R227 ;  /* 0x000000e362e31221 */ /* 0x000fc80000010000 */
[----:B------:R-:W-:Y:S01]  /*2590*/  FMUL.FTZ R121, R227, R206 ;  /* 0x000000cee3797220 */ /* 0x000fe20000410000 */
[----:B0-----:R-:W-:Y:S01]  /*25a0*/  @P2 IMAD.WIDE.U32 R138, R203, 0x20, R138 ;  /* 0x00000020cb8a2825 */ /* 0x001fe200078e008a */
[C---:B--2---:R-:W-:Y:S02]  /*25b0*/  @P6 PRMT R120, R132.reuse, 0x7632, R120 ;  /* 0x0000763284786816 */ /* 0x044fe40000000078 */
[----:B------:R-:W-:Y:S02]  /*25c0*/  @P5 SHF.L.U32 R132, R132, 0x10, RZ ;  /* 0x0000001084845819 */ /* 0x000fe400000006ff */
[----:B------:R-:W-:-:S03]  /*25d0*/  @P6 SHF.L.U32 R120, R120, 0x10, RZ ;  /* 0x0000001078786819 */ /* 0x000fc600000006ff */
[----:B------:R-:W-:Y:S01]  /*25e0*/  @P5 FMUL.FTZ R209, R123, R132 ;  /* 0x000000847bd15220 */ /* 0x000fe20000410000 */
[----:B------:R-:W-:Y:S01]  /*25f0*/  LOP3.LUT P5, RZ, R170, 0xff0000, RZ, 0xc0, !PT ;  /* 0x00ff0000aaff7812 */ /* 0x000fe200078ac0ff */
[----:B------:R-:W-:Y:S01]  /*2600*/  @P6 FMUL.FTZ R214, R119, R120 ;  /* 0x0000007877d66220 */ /* 0x000fe20000410000 */
[----:B------:R-:W-:Y:S01]  /*2610*/  FMUL.FTZ R119, R202, R223 ;  /* 0x000000dfca777220 */ /* 0x000fe20000410000 */
[----:B------:R-:W-:Y:S01]  /*2620*/  LOP3.LUT P6, RZ, R170, 0xff000000, RZ, 0xc0, !PT ;  /* 0xff000000aaff7812 */ /* 0x000fe200078cc0ff */
[----:B------:R-:W-:Y:S01]  /*2630*/  FMUL.FTZ R120, R202, R229 ;  /* 0x000000e5ca787220 */ /* 0x000fe20000410000 */
[----:B------:R-:W-:Y:S01]  /*2640*/  MOV R170, RZ ;  /* 0x000000ff00aa7202 */ /* 0x000fe20000000f00 */
[----:B------:R-:W-:Y:S02]  /*2650*/  @P1 FADD.FTZ R119, R94, R119 ;  /* 0x000000775e771221 */ /* 0x000fe40000010000 */
[----:B------:R-:W-:Y:S02]  /*2660*/  @P1 FADD.FTZ R120, R95, R120 ;  /* 0x000000785f781221 */ /* 0x000fe40000010000 */
[----:B------:R-:W-:-:S02]  /*2670*/  FMUL.FTZ R116, R119, R206 ;  /* 0x000000ce77747220 */ /* 0x000fc40000410000 */
[----:B------:R-:W-:Y:S02]  /*2680*/  FMUL.FTZ R122, R120, R206 ;  /* 0x000000ce787a7220 */ /* 0x000fe40000410000 */
[----:B------:R-:W-:Y:S02]  /*2690*/  FMUL.FTZ R125, R116, UR13 ;  /* 0x0000000d747d7c20 */ /* 0x000fe40008410000 */
[C---:B------:R-:W-:Y:S01]  /*26a0*/  @P6 PRMT R123, R133.reuse, 0x7632, R123 ;  /* 0x00007632857b6816 */ /* 0x040fe2000000007b */
[----:B------:R-:W-:Y:S01]  /*26b0*/  FMUL.FTZ R126, R122, UR13 ;  /* 0x0000000d7a7e7c20 */ /* 0x000fe20008410000 */
[----:B------:R-:W-:Y:S01]  /*26c0*/  @P5 SHF.L.U32 R133, R133, 0x10, RZ ;  /* 0x0000001085855819 */ /* 0x000fe200000006ff */
[----:B------:R-:W-:Y:S01]  /*26d0*/  FMUL.FTZ R116, R50, R125 ;  /* 0x0000007d32747220 */ /* 0x000fe20000410000 */
[----:B------:R-:W-:Y:S01]  /*26e0*/  @P6 SHF.L.U32 R123, R123, 0x10, RZ ;  /* 0x000000107b7b6819 */ /* 0x000fe200000006ff */
[----:B------:R-:W-:Y:S02]  /*26f0*/  FMUL.FTZ R122, R51, R126 ;  /* 0x0000007e337a7220 */ /* 0x000fe40000410000 */
[----:B------:R-:W-:Y:S01]  /*2700*/  @P5 FMUL.FTZ R219, R125, R133 ;  /* 0x000000857ddb5220 */ /* 0x000fe20000410000 */
[----:B------:R-:W-:Y:S01]  /*2710*/  FSEL R129, R116, RZ, P5 ;  /* 0x000000ff74817208 */ /* 0x000fe20002800000 */
[----:B------:R-:W-:Y:S01]  /*2720*/  @P6 FMUL.FTZ R170, R126, R123 ;  /* 0x0000007b7eaa6220 */ /* 0x000fe20000410000 */
[----:B------:R-:W-:Y:S01]  /*2730*/  LOP3.LUT P5, RZ, R171, 0xff00, RZ, 0xc0, !PT ;  /* 0x0000ff00abff7812 */ /* 0x000fe200078ac0ff */
[----:B------:R-:W-:Y:S01]  /*2740*/  FMUL.FTZ R126, R202, R231 ;  /* 0x000000e7ca7e7220 */ /* 0x000fe20000410000 */
[----:B------:R-:W-:Y:S01]  /*2750*/  FSEL R122, R122, RZ, P6 ;  /* 0x000000ff7a7a7208 */ /* 0x000fe20003000000 */
[----:B------:R-:W-:Y:S01]  /*2760*/  FMUL.FTZ R116, R225, R206 ;  /* 0x000000cee1747220 */ /* 0x000fe20000410000 */
[----:B------:R-:W-:Y:S01]  /*2770*/  LOP3.LUT P6, RZ, R171, 0xff, RZ, 0xc0, !PT ;  /* 0x000000ffabff7812 */ /* 0x000fe200078cc0ff */
[----:B------:R-:W-:-:S02]  /*2780*/  @P1 FADD.FTZ R126, R97, R126 ;  /* 0x0000007e617e1221 */ /* 0x000fc40000010000 */
[----:B------:R-:W-:Y:S02]  /*2790*/  FMUL.FTZ R127, R116, UR13 ;  /* 0x0000000d747f7c20 */ /* 0x000fe40008410000 */
[----:B------:R-:W-:Y:S02]  /*27a0*/  FMUL.FTZ R123, R126, R206 ;  /* 0x000000ce7e7b7220 */ /* 0x000fe40000410000 */
[----:B------:R-:W-:Y:S02]  /*27b0*/  FMUL.FTZ R116, R44, R127 ;  /* 0x0000007f2c747220 */ /* 0x000fe40000410000 */
[----:B------:R-:W-:Y:S01]  /*27c0*/  @P5 PRMT R125, R134, 0x7632, R125 ;  /* 0x00007632867d5816 */ /* 0x000fe2000000007d */
[----:B------:R-:W-:Y:S02]  /*27d0*/  FMUL.FTZ R128, R123, UR13 ;  /* 0x0000000d7b807c20 */ /* 0x000fe40008410000 */
[----:B------:R-:W-:Y:S02]  /*27e0*/  FSEL R130, R116, RZ, P6 ;  /* 0x000000ff74827208 */ /* 0x000fe40003000000 */
[----:B------:R-:W-:Y:S01]  /*27f0*/  @P5 SHF.L.U32 R125, R125, 0x10, RZ ;  /* 0x000000107d7d5819 */ /* 0x000fe200000006ff */
[----:B------:R-:W-:Y:S01]  /*2800*/  FMUL.FTZ R123, R45, R128 ;  /* 0x000000802d7b7220 */ /* 0x000fe20000410000 */
[----:B------:R-:W-:-:S02]  /*2810*/  @P6 SHF.L.U32 R134, R134, 0x10, RZ ;  /* 0x0000001086866819 */ /* 0x000fc400000006ff */
[----:B------:R-:W-:Y:S01]  /*2820*/  SEL R116, R117, R108, P3 ;  /* 0x0000006c75747207 */ /* 0x000fe20001800000 */
[----:B------:R-:W-:Y:S01]  /*2830*/  @P5 FMUL.FTZ R212, R128, R125 ;  /* 0x0000007d80d45220 */ /* 0x000fe20000410000 */
[----:B------:R-:W-:Y:S01]  /*2840*/  FMUL.FTZ R128, R202, R217 ;  /* 0x000000d9ca807220 */ /* 0x000fe20000410000 */
[----:B------:R-:W-:Y:S01]  /*2850*/  @P6 FMUL.FTZ R221, R127, R134 ;  /* 0x000000867fdd6220 */ /* 0x000fe20000410000 */
[----:B------:R-:W-:Y:S02]  /*2860*/  LEA R132, P6, R203, UR16, 0x4 ;  /* 0x00000010cb847c11 */ /* 0x000fe4000f8c20ff */
[----:B------:R-:W-:Y:S01]  /*2870*/  @P1 FADD.FTZ R128, R99, R128 ;  /* 0x0000008063801221 */ /* 0x000fe20000010000 */
[----:B------:R-:W-:Y:S02]  /*2880*/  FSEL R127, R123, RZ, P5 ;  /* 0x000000ff7b7f7208 */ /* 0x000fe40002800000 */
[----:B------:R-:W-:Y:S01]  /*2890*/  LEA.HI.X R133, R203, UR17, RZ, 0x4, P6 ;  /* 0x00000011cb857c11 */ /* 0x000fe2000b0f24ff */
[----:B------:R-:W-:Y:S01]  /*28a0*/  FMUL.FTZ R134, R128, R206 ;  /* 0x000000ce80867220 */ /* 0x000fe20000410000 */
[----:B------:R-:W-:Y:S01]  /*28b0*/  FMUL.FTZ R203, R121, UR13 ;  /* 0x0000000d79cb7c20 */ /* 0x000fe20008410000 */
[----:B------:R-:W-:-:S02]  /*28c0*/  F2FP.BF16.F32.PACK_AB R125, R122, R129 ;  /* 0x000000817a7d723e */ /* 0x000fc400000010ff */
[----:B------:R-:W-:Y:S01]  /*28d0*/  FMUL.FTZ R134, R134, UR13 ;  /* 0x0000000d86867c20 */ /* 0x000fe20008410000 */
[----:B------:R-:W-:Y:S01]  /*28e0*/  FMUL.FTZ R122, R46, R203 ;  /* 0x000000cb2e7a7220 */ /* 0x000fe20000410000 */
[----:B------:R-:W-:Y:S02]  /*28f0*/  LOP3.LUT P5, RZ, R171, 0xff0000, RZ, 0xc0, !PT ;  /* 0x00ff0000abff7812 */ /* 0x000fe400078ac0ff */
[----:B------:R-:W-:Y:S01]  /*2900*/  FMUL.FTZ R123, R47, R134 ;  /* 0x000000862f7b7220 */ /* 0x000fe20000410000 */
[----:B------:R-:W-:Y:S02]  /*2910*/  LOP3.LUT P6, RZ, R171, 0xff000000, RZ, 0xc0, !PT ;  /* 0xff000000abff7812 */ /* 0x000fe400078cc0ff */
[----:B------:R-:W-:Y:S02]  /*2920*/  FSEL R129, R122, RZ, P5 ;  /* 0x000000ff7a817208 */ /* 0x000fe40002800000 */
[----:B------:R-:W-:Y:S02]  /*2930*/  FSEL R210, R123, RZ, P6 ;  /* 0x000000ff7bd27208 */ /* 0x000fe40003000000 */
[----:B------:R-:W-:-:S02]  /*2940*/  SEL R117, R118, R109, P3 ;  /* 0x0000006d76757207 */ /* 0x000fc40001800000 */
[----:B------:R-:W-:Y:S02]  /*2950*/  SEL R118, R119, R110, P3 ;  /* 0x0000006e77767207 */ /* 0x000fe40001800000 */
[----:B------:R-:W-:Y:S02]  /*2960*/  SEL R121, R126, R113, P3 ;  /* 0x000000717e797207 */ /* 0x000fe40001800000 */
[----:B------:R-:W-:Y:S02]  /*2970*/  SEL R119, R120, R111, P3 ;  /* 0x0000006f78777207 */ /* 0x000fe40001800000 */
[----:B------:R-:W-:Y:S02]  /*2980*/  F2FP.BF16.F32.PACK_AB R126, R127, R130 ;  /* 0x000000827f7e723e */ /* 0x000fe400000010ff */
[----:B------:R-:W-:Y:S01]  /*2990*/  SEL R120, R225, R112, P3 ;  /* 0x00000070e1787207 */ /* 0x000fe20001800000 */
[----:B------:R0:W-:Y:S01]  /*29a0*/  @P2 STG.E.128 desc[UR4][R138.64], R116 ;  /* 0x000000748a002986 */ /* 0x0001e2000c101d04 */
[----:B------:R-:W-:-:S02]  /*29b0*/  SEL R122, R227, R114, P3 ;  /* 0x00000072e37a7207 */ /* 0x000fc40001800000 */
[----:B------:R-:W-:Y:S02]  /*29c0*/  SEL R123, R128, R115, P3 ;  /* 0x00000073807b7207 */ /* 0x000fe40001800000 */
[----:B------:R-:W-:Y:S01]  /*29d0*/  F2FP.BF16.F32.PACK_AB R127, R210, R129 ;  /* 0x00000081d27f723e */ /* 0x000fe200000010ff */
[----:B------:R-:W-:Y:S02]  /*29e0*/  IMAD.WIDE.U32 R128, R199, 0x10, R136 ;  /* 0x00000010c7807825 */ /* 0x000fe400078e0088 */
[----:B------:R1:W-:Y:S04]  /*29f0*/  @P2 STG.E.128 desc[UR4][R138.64+0x10], R120 ;  /* 0x000010788a002986 */ /* 0x0003e8000c101d04 */
[----:B------:R2:W-:Y:S04]  /*2a00*/  STG.E.128 desc[UR4][R132.64], R124 ;  /* 0x0000007c84007986 */ /* 0x0005e8000c101d04 */
[----:B------:R-:W3:Y:S01]  /*2a10*/  LDG.E.128 R128, desc[UR4][R128.64] ;  /* 0x0000000480807981 */ /* 0x000ee2000c1e1d00 */
[----:B------:R-:W-:Y:S01]  /*2a20*/  HFMA2.MMA R137, -RZ, RZ, 0, 0 ;  /* 0x00000000ff897435 */ /* 0x000fe200000001ff */
[----:B------:R-:W-:Y:S01]  /*2a30*/  @P5 SHF.L.U32 R136, R135, 0x10, RZ ;  /* 0x0000001087885819 */ /* 0x000fe200000006ff */
[-CC-:B------:R-:W-:Y:S01]  /*2a40*/  FFMA.FTZ R142, R142, R215.reuse, R208.reuse ;  /* 0x000000d78e8e7223 */ /* 0x180fe200000100d0 */
[-CC-:B------:R-:W-:Y:S01]  /*2a50*/  FFMA.FTZ R149, R149, R215.reuse, R208.reuse ;  /* 0x000000d795957223 */ /* 0x180fe200000100d0 */
[-CC-:B------:R-:W-:Y:S01]  /*2a60*/  FFMA.FTZ R146, R146, R215.reuse, R208.reuse ;  /* 0x000000d792927223 */ /* 0x180fe200000100d0 */
[-CC-:B------:R-:W-:Y:S01]  /*2a70*/  FFMA.FTZ R143, R143, R215.reuse, R208.reuse ;  /* 0x000000d78f8f7223 */ /* 0x180fe200000100d0 */
[----:B------:R-:W-:Y:S01]  /*2a80*/  @P5 FMUL.FTZ R137, R203, R136 ;  /* 0x00000088cb895220 */ /* 0x000fe20000410000 */
[-CC-:B------:R-:W-:Y:S01]  /*2a90*/  FFMA.FTZ R136, R147, R215.reuse, R208.reuse ;  /* 0x000000d793887223 */ /* 0x180fe200000100d0 */
[-CC-:B------:R-:W-:Y:S01]  /*2aa0*/  FFMA.FTZ R140, R140, R215.reuse, R208.reuse ;  /* 0x000000d78c8c7223 */ /* 0x180fe200000100d0 */
[-CC-:B------:R-:W-:Y:S01]  /*2ab0*/  FFMA.FTZ R141, R141, R215.reuse, R208.reuse ;  /* 0x000000d78d8d7223 */ /* 0x180fe200000100d0 */
[----:B------:R-:W-:Y:S01]  /*2ac0*/  FFMA.FTZ R144, R144, R215, R208 ;  /* 0x000000d790907223 */ /* 0x000fe200000100d0 */
[----:B------:R-:W-:Y:S01]  /*2ad0*/  @P6 PRMT R135, R135, 0x7632, R135 ;  /* 0x0000763287876816 */ /* 0x000fe20000000087 */
[----:B------:R-:W-:Y:S01]  /*2ae0*/  FADD.FTZ R145, R145, -R136 ;  /* 0x8000008891917221 */ /* 0x000fe20000010000 */
[----:B------:R-:W-:Y:S01]  /*2af0*/  MOV R171, R162 ;  /* 0x000000a200ab7202 */ /* 0x000fe20000000f00 */
[----:B------:R-:W-:Y:S01]  /*2b00*/  FADD.FTZ R207, R207, -R142 ;  /* 0x8000008ecfcf7221 */ /* 0x000fe20000010000 */
[----:B------:R-:W-:Y:S01]  /*2b10*/  FADD.FTZ R149, R200, -R149 ;  /* 0x80000095c8957221 */ /* 0x000fe20000010000 */
[----:B------:R-:W-:Y:S01]  /*2b20*/  FADD.FTZ R205, R205, -R146 ;  /* 0x80000092cdcd7221 */ /* 0x000fe20000010000 */
[----:B------:R-:W-:Y:S01]  /*2b30*/  FADD.FTZ R143, R150, -R143 ;  /* 0x8000008f968f7221 */ /* 0x000fe20000010000 */
[----:B------:R-:W-:Y:S01]  /*2b40*/  FADD.FTZ R201, R201, -R140 ;  /* 0x8000008cc9c97221 */ /* 0x000fe20000010000 */
[----:B------:R-:W-:Y:S01]  /*2b50*/  FADD.FTZ R141, R148, -R141 ;  /* 0x8000008d948d7221 */ /* 0x000fe20000010000 */
[----:B------:R-:W-:Y:S01]  /*2b60*/  FADD.FTZ R151, R151, -R144 ;  /* 0x8000009097977221 */ /* 0x000fe20000010000 */
[----:B0-----:R-:W-:Y:S01]  /*2b70*/  HFMA2.MMA R118, -RZ, RZ, 0, 0 ;  /* 0x00000000ff767435 */ /* 0x001fe200000001ff */
[----:B------:R-:W-:Y:S01]  /*2b80*/  @P6 SHF.L.U32 R135, R135, 0x10, RZ ;  /* 0x0000001087876819 */ /* 0x000fe200000006ff */
[C---:B------:R-:W-:Y:S01]  /*2b90*/  FMUL.FTZ R145, R202.reuse, R145 ;  /* 0x00000091ca917220 */ /* 0x040fe20000410000 */
[----:B------:R-:W-:Y:S01]  /*2ba0*/  LOP3.LUT P5, RZ, R171, 0xff, RZ, 0xc0, !PT ;  /* 0x000000ffabff7812 */ /* 0x000fe200078ac0ff */
[C---:B-1----:R-:W-:Y:S01]  /*2bb0*/  FMUL.FTZ R122, R202.reuse, R207 ;  /* 0x000000cfca7a7220 */ /* 0x042fe20000410000 */
[C---:B------:R-:W-:Y:S01]  /*2bc0*/  FMUL.FTZ R149, R202.reuse, R149 ;  /* 0x00000095ca957220 */ /* 0x040fe20000410000 */
[C---:B--2---:R-:W-:Y:S01]  /*2bd0*/  FMUL.FTZ R124, R202.reuse, R205 ;  /* 0x000000cdca7c7220 */ /* 0x044fe20000410000 */
[C---:B------:R-:W-:Y:S01]  /*2be0*/  FMUL.FTZ R143, R202.reuse, R143 ;  /* 0x0000008fca8f7220 */ /* 0x040fe20000410000 */
[C---:B------:R-:W-:Y:S01]  /*2bf0*/  FMUL.FTZ R126, R202.reuse, R201 ;  /* 0x000000c9ca7e7220 */ /* 0x040fe20000410000 */
[C---:B------:R-:W-:Y:S01]  /*2c00*/  FMUL.FTZ R141, R202.reuse, R141 ;  /* 0x0000008dca8d7220 */ /* 0x040fe20000410000 */
[----:B------:R-:W-:Y:S01]  /*2c10*/  FMUL.FTZ R202, R202, R151 ;  /* 0x00000097caca7220 */ /* 0x000fe20000410000 */
[----:B------:R-:W-:Y:S01]  /*2c20*/  @P6 FMUL.FTZ R118, R134, R135 ;  /* 0x0000008786766220 */ /* 0x000fe20000410000 */
[----:B------:R-:W0:Y:S01]  /*2c30*/  @P2 LDC.64 R116, c[0x0][0x308] ;  /* 0x0000c200ff742b82 */ /* 0x000e220000000a00 */
[----:B------:R-:W-:Y:S01]  /*2c40*/  @P1 FADD.FTZ R145, R100, R145 ;  /* 0x0000009164911221 */ /* 0x000fe20000010000 */
[----:B------:R-:W-:Y:S01]  /*2c50*/  LOP3.LUT P6, RZ, R162, 0xff0000, RZ, 0xc0, !PT ;  /* 0x00ff0000a2ff7812 */ /* 0x000fe200078cc0ff */
[----:B------:R-:W-:Y:S01]  /*2c60*/  @P1 FADD.FTZ R122, R101, R122 ;  /* 0x0000007a657a1221 */ /* 0x000fe20000010000 */
[----:B------:R-:W-:Y:S01]  /*2c70*/  @P1 FADD.FTZ R149, R102, R149 ;  /* 0x0000009566951221 */ /* 0x000fe20000010000 */
[----:B------:R-:W-:Y:S01]  /*2c80*/  @P1 FADD.FTZ R124, R103, R124 ;  /* 0x0000007c677c1221 */ /* 0x000fe20000010000 */
[----:B------:R-:W-:Y:S01]  /*2c90*/  @P1 FADD.FTZ R143, R104, R143 ;  /* 0x0000008f688f1221 */ /* 0x000fe20000010000 */
[----:B------:R-:W-:Y:S01]  /*2ca0*/  @P1 FADD.FTZ R126, R105, R126 ;  /* 0x0000007e697e1221 */ /* 0x000fe20000010000 */
[----:B------:R-:W-:Y:S01]  /*2cb0*/  @P1 FADD.FTZ R141, R106, R141 ;  /* 0x0000008d6a8d1221 */ /* 0x000fe20000010000 */
[----:B------:R-:W-:Y:S01]  /*2cc0*/  @P1 FADD.FTZ R202, R107, R202 ;  /* 0x000000ca6bca1221 */ /* 0x000fe20000010000 */
[----:B------:R-:W-:Y:S01]  /*2cd0*/  LOP3.LUT P1, RZ, R163, 0xff, RZ, 0xc0, !PT ;  /* 0x000000ffa3ff7812 */ /* 0x000fe2000782c0ff */
[----:B------:R-:W-:Y:S01]  /*2ce0*/  FMUL.FTZ R119, R145, R206 ;  /* 0x000000ce91777220 */ /* 0x000fe20000410000 */
[C---:B------:R-:W-:Y:S01]  /*2cf0*/  SEL R110, R149.reuse, R110, P3 ;  /* 0x0000006e956e7207 */ /* 0x040fe20001800000 */
[----:B------:R-:W-:Y:S01]  /*2d00*/  FMUL.FTZ R149, R149, R206 ;  /* 0x000000ce95957220 */ /* 0x000fe20000410000 */
[----:B------:R-:W-:Y:S01]  /*2d10*/  SEL R112, R143, R112, P3 ;  /* 0x000000708f707207 */ /* 0x000fe20001800000 */
[----:B------:R-:W-:Y:S01]  /*2d20*/  FMUL.FTZ R121, R119, UR13 ;  /* 0x0000000d77797c20 */ /* 0x000fe20008410000 */
[-C--:B------:R-:W-:Y:S01]  /*2d30*/  FMUL.FTZ R143, R143, R206.reuse ;  /* 0x000000ce8f8f7220 */ /* 0x080fe20000410000 */
[----:B------:R-:W-:Y:S01]  /*2d40*/  MOV R123, RZ ;  /* 0x000000ff007b7202 */ /* 0x000fe20000000f00 */
[----:B------:R-:W-:Y:S01]  /*2d50*/  HFMA2.MMA R125, -RZ, RZ, 0, 0 ;  /* 0x00000000ff7d7435 */ /* 0x000fe200000001ff */
[----:B------:R-:W-:Y:S01]  /*2d60*/  FMUL.FTZ R149, R149, UR13 ;  /* 0x0000000d95957c20 */ /* 0x000fe20008410000 */
[----:B------:R-:W-:Y:S01]  /*2d70*/  FMUL.FTZ R143, R143, UR13 ;  /* 0x0000000d8f8f7c20 */ /* 0x000fe20008410000 */
[----:B------:R-:W-:Y:S01]  /*2d80*/  MOV R127, RZ ;  /* 0x000000ff007f7202 */ /* 0x000fe20000000f00 */
[----:B------:R-:W-:Y:S01]  /*2d90*/  FADD.FTZ R166, R137, R166 ;  /* 0x000000a689a67221 */ /* 0x000fe20000010000 */
[C---:B------:R-:W-:Y:S01]  /*2da0*/  SEL R109, R122.reuse, R109, P3 ;  /* 0x0000006d7a6d7207 */ /* 0x040fe20001800000 */
[-C--:B------:R-:W-:Y:S01]  /*2db0*/  FMUL.FTZ R122, R122, R206.reuse ;  /* 0x000000ce7a7a7220 */ /* 0x080fe20000410000 */
        /* <DEDUP_REMOVED lines=9> */
[----:B0-----:R-:W-:-:S04]  /*2e50*/  @P2 IMAD.WIDE.U32 R116, R199, 0x20, R116 ;  /* 0x00000020c7742825 */ /* 0x001fc800078e0074 */
[----:B------:R-:W-:Y:S01]  /*2e60*/  FMUL.FTZ R135, R122, UR13 ;  /* 0x0000000d7a877c20 */ /* 0x000fe20008410000 */
[----:B------:R-:W-:Y:S01]  /*2e70*/  FMUL.FTZ R141, R141, UR13 ;  /* 0x0000000d8d8d7c20 */ /* 0x000fe20008410000 */
[----:B------:R-:W-:Y:S01]  /*2e80*/  FMUL.FTZ R202, R202, UR13 ;  /* 0x0000000dcaca7c20 */ /* 0x000fe20008410000 */
[----:B------:R-:W-:Y:S01]  /*2e90*/  FMUL.FTZ R137, R126, UR13 ;  /* 0x0000000d7e897c20 */ /* 0x000fe20008410000 */
[----:B------:R-:W-:Y:S01]  /*2ea0*/  FMUL.FTZ R136, R124, UR13 ;  /* 0x0000000d7c887c20 */ /* 0x000fe20008410000 */
[----:B------:R-:W-:Y:S01]  /*2eb0*/  @P2 STG.E.128 desc[UR4][R116.64], R108 ;  /* 0x0000006c74002986 */ /* 0x000fe2000c101d04 */
[----:B------:R-:W-:Y:S01]  /*2ec0*/  FADD.FTZ R165, R118, R165 ;  /* 0x000000a576a57221 */ /* 0x000fe20000010000 */
[----:B------:R-:W-:Y:S01]  /*2ed0*/  FMUL.FTZ R122, R39, R202 ;  /* 0x000000ca277a7220 */ /* 0x000fe20000410000 */
[----:B------:R-:W-:Y:S01]  /*2ee0*/  FMUL.FTZ R118, R37, R137 ;  /* 0x0000008925767220 */ /* 0x000fe20000410000 */
[----:B------:R0:W-:Y:S01]  /*2ef0*/  @P2 STG.E.128 desc[UR4][R116.64+0x10], R112 ;  /* 0x0000107074002986 */ /* 0x0001e2000c101d04 */
[C---:B------:R-:W-:Y:S01]  /*2f00*/  LOP3.LUT P2, RZ, R162.reuse, 0xff00, RZ, 0xc0, !PT ;  /* 0x0000ff00a2ff7812 */ /* 0x040fe2000784c0ff */
[----:B------:R-:W-:Y:S01]  /*2f10*/  HFMA2.MMA R126, -RZ, RZ, 0, 0 ;  /* 0x00000000ff7e7435 */ /* 0x000fe200000001ff */
[----:B------:R-:W-:Y:S01]  /*2f20*/  LOP3.LUT P3, RZ, R162, 0xff000000, RZ, 0xc0, !PT ;  /* 0xff000000a2ff7812 */ /* 0x000fe2000786c0ff */
        /* <DEDUP_REMOVED lines=16> */
[----:B------:R-:W-:Y:S01]  /*3030*/  FADD.FTZ R159, R170, R159 ;  /* 0x0000009faa9f7221 */ /* 0x000fe20000010000 */
[----:B------:R-:W-:Y:S01]  /*3040*/  FADD.FTZ R161, R212, R161 ;  /* 0x000000a1d4a17221 */ /* 0x000fe20000010000 */
[----:B------:R-:W-:-:S02]  /*3050*/  SEL R208, RZ, 0x1, P4 ;  /* 0x00000001ffd07807 */ /* 0x000fc40002000000 */
[----:B------:R-:W-:Y:S02]  /*3060*/  FSEL R117, R117, RZ, P3 ;  /* 0x000000ff75757208 */ /* 0x000fe40001800000 */
[----:B------:R-:W-:Y:S02]  /*3070*/  FSEL R133, R116, RZ, P2 ;  /* 0x000000ff74857208 */ /* 0x000fe40001000000 */
[C---:B---3--:R-:W-:Y:S02]  /*3080*/  @P5 SHF.L.U32 R120, R128.reuse, 0x10, RZ ;  /* 0x0000001080785819 */ /* 0x048fe400000006ff */
[----:B------:R-:W-:Y:S02]  /*3090*/  @P6 SHF.L.U32 R119, R129, 0x10, RZ ;  /* 0x0000001081776819 */ /* 0x000fe400000006ff */
[----:B------:R-:W-:Y:S01]  /*30a0*/  @P2 PRMT R128, R128, 0x7632, R128 ;  /* 0x0000763280802816 */ /* 0x000fe20000000080 */
[----:B------:R-:W-:Y:S01]  /*30b0*/  @P5 FMUL.FTZ R123, R121, R120 ;  /* 0x00000078797b5220 */ /* 0x000fe20000410000 */
[----:B------:R-:W-:Y:S01]  /*30c0*/  @P1 SHF.L.U32 R120, R130, 0x10, RZ ;  /* 0x0000001082781819 */ /* 0x000fe200000006ff */
[----:B------:R-:W-:Y:S01]  /*30d0*/  @P6 FMUL.FTZ R125, R149, R119 ;  /* 0x00000077957d6220 */ /* 0x000fe20000410000 */
[----:B------:R-:W-:Y:S01]  /*30e0*/  FMUL.FTZ R119, R40, R121 ;  /* 0x0000007928777220 */ /* 0x000fe20000410000 */
[----:B------:R-:W-:Y:S01]  /*30f0*/  FMUL.FTZ R121, R36, R143 ;  /* 0x0000008f24797220 */ /* 0x000fe20000410000 */
[----:B------:R-:W-:Y:S01]  /*3100*/  @P3 PRMT R129, R129, 0x7632, R129 ;  /* 0x0000763281813816 */ /* 0x000fe20000000081 */
[----:B------:R-:W-:Y:S01]  /*3110*/  @P1 FMUL.FTZ R127, R143, R120 ;  /* 0x000000788f7f1220 */ /* 0x000fe20000410000 */
[----:B------:R-:W-:Y:S01]  /*3120*/  FMUL.FTZ R120, R42, R149 ;  /* 0x000000952a787220 */ /* 0x000fe20000410000 */
[----:B------:R-:W-:Y:S01]  /*3130*/  FSEL R132, R119, RZ, P5 ;  /* 0x000000ff77847208 */ /* 0x000fe20002800000 */
[----:B------:R-:W-:Y:S01]  /*3140*/  FMUL.FTZ R119, R38, R141 ;  /* 0x0000008d26777220 */ /* 0x000fe20000410000 */
[----:B------:R-:W-:Y:S01]  /*3150*/  FSEL R138, R121, RZ, P1 ;  /* 0x000000ff798a7208 */ /* 0x000fe20000800000 */
[----:B------:R-:W-:Y:S01]  /*3160*/  FADD.FTZ R168, R123, R168 ;  /* 0x000000a87ba87221 */ /* 0x000fe20000010000 */
[----:B------:R-:W-:Y:S01]  /*3170*/  FSEL R134, R120, RZ, P6 ;  /* 0x000000ff78867208 */ /* 0x000fe20003000000 */
[----:B------:R-:W-:Y:S01]  /*3180*/  FADD.FTZ R172, R125, R172 ;  /* 0x000000ac7dac7221 */ /* 0x000fe20000010000 */
[----:B------:R-:W-:Y:S01]  /*3190*/  LEA R120, P5, R199, UR16, 0x4 ;  /* 0x00000010c7787c11 */ /* 0x000fe2000f8a20ff */
[----:B------:R-:W-:Y:S01]  /*31a0*/  FADD.FTZ R174, R127, R174 ;  /* 0x000000ae7fae7221 */ /* 0x000fe20000010000 */
[----:B------:R-:W-:-:S02]  /*31b0*/  LOP3.LUT P1, RZ, R163, 0xff00, RZ, 0xc0, !PT ;  /* 0x0000ff00a3ff7812 */ /* 0x000fc4000782c0ff */
[----:B------:R-:W-:Y:S02]  /*31c0*/  LEA.HI.X R121, R199, UR17, RZ, 0x4, P5 ;  /* 0x00000011c7797c11 */ /* 0x000fe4000a8f24ff */
[C---:B------:R-:W-:Y:S02]  /*31d0*/  LOP3.LUT P6, RZ, R163.reuse, 0xff0000, RZ, 0xc0, !PT ;  /* 0x00ff0000a3ff7812 */ /* 0x040fe400078cc0ff */
[----:B------:R-:W-:Y:S02]  /*31e0*/  LOP3.LUT P5, RZ, R163, 0xff000000, RZ, 0xc0, !PT ;  /* 0xff000000a3ff7812 */ /* 0x000fe400078ac0ff */
[----:B------:R-:W-:Y:S02]  /*31f0*/  FSEL R119, R119, RZ, P6 ;  /* 0x000000ff77777208 */ /* 0x000fe40003000000 */
[----:B------:R-:W-:Y:S02]  /*3200*/  FSEL R122, R122, RZ, P5 ;  /* 0x000000ff7a7a7208 */ /* 0x000fe40002800000 */
[----:B------:R-:W-:-:S02]  /*3210*/  FSEL R139, R118, RZ, P1 ;  /* 0x000000ff768b7208 */ /* 0x000fc40000800000 */
[----:B------:R-:W-:Y:S01]  /*3220*/  F2FP.BF16.F32.PACK_AB R119, R122, R119 ;  /* 0x000000777a77723e */ /* 0x000fe200000010ff */
[----:B------:R-:W-:Y:S01]  /*3230*/  HFMA2.MMA R122, -RZ, RZ, 0, 0 ;  /* 0x00000000ff7a7435 */ /* 0x000fe200000001ff */
[----:B------:R-:W-:Y:S02]  /*3240*/  F2FP.BF16.F32.PACK_AB R118, R139, R138 ;  /* 0x0000008a8b76723e */ /* 0x000fe400000010ff */
[----:B------:R-:W-:Y:S02]  /*3250*/  F2FP.BF16.F32.PACK_AB R117, R117, R134 ;  /* 0x000000867575723e */ /* 0x000fe400000010ff */
[----:B------:R-:W-:Y:S01]  /*3260*/  F2FP.BF16.F32.PACK_AB R116, R133, R132 ;  /* 0x000000848574723e */ /* 0x000fe200000010ff */
[----:B------:R-:W-:Y:S01]  /*3270*/  HFMA2.MMA R132, -RZ, RZ, 0, 0 ;  /* 0x00000000ff847435 */ /* 0x000fe200000001ff */
[----:B------:R-:W-:Y:S02]  /*3280*/  @P1 PRMT R130, R130, 0x7632, R130 ;  /* 0x0000763282821816 */ /* 0x000fe40000000082 */
[----:B------:R-:W-:Y:S01]  /*3290*/  @P5 PRMT R134, R131, 0x7632, R134 ;  /* 0x0000763283865816 */ /* 0x000fe20000000086 */
[----:B------:R0:W-:Y:S01]  /*32a0*/  STG.E.128 desc[UR4][R120.64], R116 ;  /* 0x0000007478007986 */ /* 0x0001e2000c101d04 */
[----:B------:R-:W-:-:S02]  /*32b0*/  @P1 SHF.L.U32 R130, R130, 0x10, RZ ;  /* 0x0000001082821819 */ /* 0x000fc400000006ff */
[----:B------:R-:W-:Y:S02]  /*32c0*/  @P6 SHF.L.U32 R133, R131, 0x10, RZ ;  /* 0x0000001083856819 */ /* 0x000fe400000006ff */
[----:B------:R-:W-:Y:S01]  /*32d0*/  @P2 SHF.L.U32 R128, R128, 0x10, RZ ;  /* 0x0000001080802819 */ /* 0x000fe200000006ff */
[----:B------:R-:W-:Y:S01]  /*32e0*/  @P1 FMUL.FTZ R126, R137, R130 ;  /* 0x00000082897e1220 */ /* 0x000fe20000410000 */
[----:B------:R-:W-:Y:S02]  /*32f0*/  ISETP.GE.AND P1, PT, R197, UR19, PT ;  /* 0x00000013c5007c0c */ /* 0x000fe4000bf26270 */
[----:B------:R-:W-:Y:S01]  /*3300*/  @P3 SHF.L.U32 R129, R129, 0x10, RZ ;  /* 0x0000001081813819 */ /* 0x000fe200000006ff */
[----:B------:R-:W-:Y:S01]  /*3310*/  @P2 FMUL.FTZ R122, R135, R128 ;  /* 0x00000080877a2220 */ /* 0x000fe20000410000 */
[----:B------:R-:W-:Y:S01]  /*3320*/  @P5 SHF.L.U32 R134, R134, 0x10, RZ ;  /* 0x0000001086865819 */ /* 0x000fe200000006ff */
[----:B------:R-:W-:Y:S01]  /*3330*/  FADD.FTZ R173, R126, R173 ;  /* 0x000000ad7ead7221 */ /* 0x000fe20000010000 */
        /* <DEDUP_REMOVED lines=62> */
.L_x_5341:
        /* <DEDUP_REMOVED lines=31> */
.L_x_5342:
[----:B------:R-:W-:Y:S01]  /*3910*/  HFMA2.MMA R127, -RZ, RZ, 0, 9.5367431640625e-07 ;  /* 0x00000010ff7f7435 */ /* 0x000fe200000001ff */
[----:B------:R-:W-:Y:S02]  /*3920*/  MOV R128, R124 ;  /* 0x0000007c00807202 */ /* 0x000fe40000000f00 */
[----:B------:R-:W-:Y:S02]  /*3930*/  MOV R136, 0x1f ;  /* 0x0000001f00887802 */ /* 0x000fe40000000f00 */
[----:B------:R-:W-:-:S07]  /*3940*/  MOV R125, 0xffffffff ;  /* 0xffffffff007d7802 */ /* 0x000fce0000000f00 */
[----:B-----5:R-:W-:Y:S05]  /*3950*/  WARPSYNC.COLLECTIVE R125, `(.L_x_5344) ;  /* 0x000000007d087348 */ /* 0x020fea0003c00000 */
[----:B------:R0:W1:Y:S02]  /*3960*/  SHFL.DOWN P3, R129, R128, R127, R136 ;  /* 0x0800007f80817389 */ /* 0x0000640000060088 */
[----:B01---5:R-:W-:Y:S01]  /*3970*/  ENDCOLLECTIVE ;  /* 0x000000000000791b */ /* 0x023fe20003800000 */
.L_x_5344:
[----:B------:R-:W-:Y:S02]  /*3980*/  MOV R128, R122 ;  /* 0x0000007a00807202 */ /* 0x000fe40000000f00 */
[----:B------:R-:W-:-:S07]  /*3990*/  MOV R117, R129 ;  /* 0x0000008100757202 */ /* 0x000fce0000000f00 */
[----:B------:R-:W-:Y:S05]  /*39a0*/  WARPSYNC.COLLECTIVE R125, `(.L_x_5345) ;  /* 0x000000007d087348 */ /* 0x000fea0003c00000 */
[----:B------:R0:W1:Y:S02]  /*39b0*/  SHFL.DOWN P3, R129, R128, R127, R136 ;  /* 0x0800007f80817389 */ /* 0x0000640000060088 */
[----:B01----:R-:W-:Y:S01]  /*39c0*/  ENDCOLLECTIVE ;  /* 0x000000000000791b */ /* 0x003fe20003800000 */
.L_x_5345:
[----:B------:R-:W-:Y:S01]  /*39d0*/  FADD.FTZ R117, R124, R117 ;  /* 0x000000757c757221 */ /* 0x000fe20000010000 */
[----:B------:R-:W-:-:S04]  /*39e0*/  HFMA2.MMA R127, -RZ, RZ, 0, 4.76837158203125e-07 ;  /* 0x00000008ff7f7435 */ /* 0x000fc800000001ff */
[----:B------:R-:W-:Y:S02]  /*39f0*/  MOV R128, R117 ;  /* 0x0000007500807202 */ /* 0x000fe40000000f00 */
[----:B------:R-:W-:-:S07]  /*3a00*/  MOV R119, R129 ;  /* 0x0000008100777202 */ /* 0x000fce0000000f00 */
[----:B------:R-:W-:Y:S05]  /*3a10*/  WARPSYNC.COLLECTIVE R125, `(.L_x_5346) ;  /* 0x000000007d087348 */ /* 0x000fea0003c00000 */
[----:B------:R0:W1:Y:S02]  /*3a20*/  SHFL.DOWN P3, R129, R128, R127, R136 ;  /* 0x0800007f80817389 */ /* 0x0000640000060088 */
[----:B01----:R-:W-:Y:S01]  /*3a30*/  ENDCOLLECTIVE ;  /* 0x000000000000791b */ /* 0x003fe20003800000 */
.L_x_5346:
[----:B------:R-:W-:-:S05]  /*3a40*/  FADD.FTZ R119, R122, R119 ;  /* 0x000000777a777221 */ /* 0x000fca0000010000 */
[----:B------:R-:W-:Y:S02]  /*3a50*/  MOV R128, R119 ;  /* 0x0000007700807202 */ /* 0x000fe40000000f00 */
[----:B------:R-:W-:-:S07]  /*3a60*/  MOV R118, R129 ;  /* 0x0000008100767202 */ /* 0x000fce0000000f00 */
[----:B------:R-:W-:Y:S05]  /*3a70*/  WARPSYNC.COLLECTIVE R125, `(.L_x_5347) ;  /* 0x000000007d087348 */ /* 0x000fea0003c00000 */
[----:B------:R0:W1:Y:S02]  /*3a80*/  SHFL.DOWN P3, R129, R128, R127, R136 ;  /* 0x0800007f80817389 */ /* 0x0000640000060088 */
[----:B01----:R-:W-:Y:S01]  /*3a90*/  ENDCOLLECTIVE ;  /* 0x000000000000791b */ /* 0x003fe20003800000 */
.L_x_5347:
[----:B------:R-:W-:Y:S01]  /*3aa0*/  FADD.FTZ R118, R117, R118 ;  /* 0x0000007675767221 */ /* 0x000fe20000010000 */
[----:B------:R-:W-:-:S04]  /*3ab0*/  HFMA2.MMA R127, -RZ, RZ, 0, 2.384185791015625e-07 ;  /* 0x00000004ff7f7435 */ /* 0x000fc800000001ff */
[----:B------:R-:W-:Y:S02]  /*3ac0*/  MOV R128, R118 ;  /* 0x0000007600807202 */ /* 0x000fe40000000f00 */
[----:B------:R-:W-:-:S07]  /*3ad0*/  MOV R126, R129 ;  /* 0x00000081007e7202 */ /* 0x000fce0000000f00 */
[----:B------:R-:W-:Y:S05]  /*3ae0*/  WARPSYNC.COLLECTIVE R125, `(.L_x_5348) ;  /* 0x000000007d087348 */ /* 0x000fea0003c00000 */
[----:B------:R0:W1:Y:S02]  /*3af0*/  SHFL.DOWN P3, R129, R128, R127, R136 ;  /* 0x0800007f80817389 */ /* 0x0000640000060088 */
[----:B01----:R-:W-:Y:S01]  /*3b00*/  ENDCOLLECTIVE ;  /* 0x000000000000791b */ /* 0x003fe20003800000 */
.L_x_5348:
[----:B------:R-:W-:-:S05]  /*3b10*/  FADD.FTZ R126, R119, R126 ;  /* 0x0000007e777e7221 */ /* 0x000fca0000010000 */
[----:B------:R-:W-:Y:S02]  /*3b20*/  MOV R128, R126 ;  /* 0x0000007e00807202 */ /* 0x000fe40000000f00 */
[----:B------:R-:W-:-:S07]  /*3b30*/  MOV R121, R129 ;  /* 0x0000008100797202 */ /* 0x000fce0000000f00 */
[----:B------:R-:W-:Y:S05]  /*3b40*/  WARPSYNC.COLLECTIVE R125, `(.L_x_5349) ;  /* 0x000000007d087348 */ /* 0x000fea0003c00000 */
[----:B------:R0:W1:Y:S02]  /*3b50*/  SHFL.DOWN P3, R129, R128, R127, R136 ;  /* 0x0800007f80817389 */ /* 0x0000640000060088 */
[----:B01----:R-:W-:Y:S01]  /*3b60*/  ENDCOLLECTIVE ;  /* 0x000000000000791b */ /* 0x003fe20003800000 */
.L_x_5349:
[----:B------:R-:W-:Y:S01]  /*3b70*/  FADD.FTZ R121, R118, R121 ;  /* 0x0000007976797221 */ /* 0x000fe20000010000 */
[----:B------:R-:W-:-:S04]  /*3b80*/  HFMA2.MMA R127, -RZ, RZ, 0, 1.1920928955078125e-07 ;  /* 0x00000002ff7f7435 */ /* 0x000fc800000001ff */
[----:B------:R-:W-:Y:S02]  /*3b90*/  MOV R128, R121 ;  /* 0x0000007900807202 */ /* 0x000fe40000000f00 */
[----:B------:R-:W-:-:S07]  /*3ba0*/  MOV R123, R129 ;  /* 0x00000081007b7202 */ /* 0x000fce0000000f00 */
[----:B------:R-:W-:Y:S05]  /*3bb0*/  WARPSYNC.COLLECTIVE R125, `(.L_x_5350) ;  /* 0x000000007d087348 */ /* 0x000fea0003c00000 */
[----:B------:R0:W1:Y:S02]  /*3bc0*/  SHFL.DOWN P3, R129, R128, R127, R136 ;  /* 0x0800007f80817389 */ /* 0x0000640000060088 */
[----:B01----:R-:W-:Y:S01]  /*3bd0*/  ENDCOLLECTIVE ;  /* 0x000000000000791b */ /* 0x003fe20003800000 */
.L_x_5350:
[----:B------:R-:W-:-:S05]  /*3be0*/  FADD.FTZ R123, R126, R123 ;  /* 0x0000007b7e7b7221 */ /* 0x000fca0000010000 */
[----:B------:R-:W-:Y:S02]  /*3bf0*/  MOV R128, R123 ;  /* 0x0000007b00807202 */ /* 0x000fe40000000f00 */
[----:B------:R-:W-:-:S07]  /*3c00*/  MOV R122, R129 ;  /* 0x00000081007a7202 */ /* 0x000fce0000000f00 */
[----:B------:R-:W-:Y:S05]  /*3c10*/  WARPSYNC.COLLECTIVE R125, `(.L_x_5351) ;  /* 0x000000007d087348 */ /* 0x000fea0003c00000 */
[----:B------:R0:W1:Y:S02]  /*3c20*/  SHFL.DOWN P3, R129, R128, R127, R136 ;  /* 0x0800007f80817389 */ /* 0x0000640000060088 */
[----:B01----:R-:W-:Y:S01]  /*3c30*/  ENDCOLLECTIVE ;  /* 0x000000000000791b */ /* 0x003fe20003800000 */
.L_x_5351:
[----:B------:R-:W-:Y:S01]  /*3c40*/  FADD.FTZ R122, R121, R122 ;  /* 0x0000007a797a7221 */ /* 0x000fe20000010000 */
[----:B------:R-:W-:-:S04]  /*3c50*/  HFMA2.MMA R127, -RZ, RZ, 0, 5.9604644775390625e-08 ;  /* 0x00000001ff7f7435 */ /* 0x000fc800000001ff */
[----:B------:R-:W-:Y:S02]  /*3c60*/  MOV R128, R122 ;  /* 0x0000007a00807202 */ /* 0x000fe40000000f00 */
[----:B------:R-:W-:-:S07]  /*3c70*/  MOV R124, R129 ;  /* 0x00000081007c7202 */ /* 0x000fce0000000f00 */
[----:B------:R-:W-:Y:S05]  /*3c80*/  WARPSYNC.COLLECTIVE R125, `(.L_x_5352) ;  /* 0x000000007d087348 */ /* 0x000fea0003c00000 */
[----:B------:R0:W1:Y:S02]  /*3c90*/  SHFL.DOWN P3, R129, R128, R127, R136 ;  /* 0x0800007f80817389 */ /* 0x0000640000060088 */
[----:B01----:R-:W-:Y:S01]  /*3ca0*/  ENDCOLLECTIVE ;  /* 0x000000000000791b */ /* 0x003fe20003800000 */
.L_x_5352:
[----:B------:R-:W-:-:S05]  /*3cb0*/  FADD.FTZ R124, R123, R124 ;  /* 0x0000007c7b7c7221 */ /* 0x000fca0000010000 */
[----:B------:R-:W-:Y:S02]  /*3cc0*/  MOV R128, R124 ;  /* 0x0000007c00807202 */ /* 0x000fe40000000f00 */
[----:B------:R-:W-:-:S07]  /*3cd0*/  MOV R117, R129 ;  /* 0x0000008100757202 */ /* 0x000fce0000000f00 */
[----:B------:R-:W-:Y:S05]  /*3ce0*/  WARPSYNC.COLLECTIVE R125, `(.L_x_5353) ;  /* 0x000000007d087348 */ /* 0x000fea0003c00000 */
[----:B------:R0:W1:Y:S02]  /*3cf0*/  SHFL.DOWN P3, R129, R128, R127, R136 ;  /* 0x0800007f80817389 */ /* 0x0000640000060088 */
[----:B01----:R-:W-:Y:S01]  /*3d00*/  ENDCOLLECTIVE ;  /* 0x000000000000791b */ /* 0x003fe20003800000 */
.L_x_5353:
[----:B------:R-:W-:Y:S05]  /*3d10*/  BRA `(.L_x_5354) ;  /* 0xffffffdc00087947 */ /* 0x000fea000383ffff */
.L_x_5355:
        /* <DEDUP_REMOVED lines=14> */
.L_x_11354:


//--------------------- .text._ZN10layer_norm22ln_bwd_finalize_kernelINS_22Kernel_traits_finalizeILj3072Ef13__nv_bfloat16fS2_fjLb1ELj1024ELj4ENS_18Kernel_traits_baseILj3072EfS2_fS2_fjLj1024EEEEELb1ELb0EEEvNS_9BwdParamsE --------------------------
	.section	.text._ZN10layer_norm22ln_bwd_finalize_kernelINS_22Kernel_traits_finalizeILj3072Ef13__nv_bfloat16fS2_fjLb1ELj1024ELj4ENS_18Kernel_traits_baseILj3072EfS2_fS2_fjLj1024EEEEELb1ELb0EEEvNS_9BwdParamsE,"ax",@progbits
	.align	128
        .global         _ZN10layer_norm22ln_bwd_finalize_kernelINS_22Kernel_traits_finalizeILj3072Ef13__nv_bfloat16fS2_fjLb1ELj1024ELj4ENS_18Kernel_traits_baseILj3072EfS2_fS2_fjLj1024EEEEELb1ELb0EEEvNS_9BwdParamsE
        .type           _ZN10layer_norm22ln_bwd_finalize_kernelINS_22Kernel_traits_finalizeILj3072Ef13__nv_bfloat16fS2_fjLb1ELj1024ELj4ENS_18Kernel_traits_baseILj3072EfS2_fS2_fjLj1024EEEEELb1ELb0EEEvNS_9BwdParamsE,@function
        .size           _ZN10layer_norm22ln_bwd_finalize_kernelINS_22Kernel_traits_finalizeILj3072Ef13__nv_bfloat16fS2_fjLb1ELj1024ELj4ENS_18Kernel_traits_baseILj3072EfS2_fS2_fjLj1024EEEEELb1ELb0EEEvNS_9BwdParamsE,(.L_x_11355 - _ZN10layer_norm22ln_bwd_finalize_kernelINS_22Kernel_traits_finalizeILj3072Ef13__nv_bfloat16fS2_fjLb1ELj1024ELj4ENS_18Kernel_traits_baseILj3072EfS2_fS2_fjLj1024EEEEELb1ELb0EEEvNS_9BwdParamsE)
        .other          _ZN10layer_norm22ln_bwd_finalize_kernelINS_22Kernel_traits_finalizeILj3072Ef13__nv_bfloat16fS2_fjLb1ELj1024ELj4ENS_18Kernel_traits_baseILj3072EfS2_fS2_fjLj1024EEEEELb1ELb0EEEvNS_9BwdParamsE,@"STO_CUDA_ENTRY STV_DEFAULT"
_ZN10layer_norm22ln_bwd_finalize_kernelINS_22Kernel_traits_finalizeILj3072Ef13__nv_bfloat16fS2_fjLb1ELj1024ELj4ENS_18Kernel_traits_baseILj3072EfS2_fS2_fjLj1024EEEEELb1ELb0EEEvNS_9BwdParamsE:
.text._ZN10layer_norm22ln_bwd_finalize_kernelINS_22Kernel_traits_finalizeILj3072Ef13__nv_bfloat16fS2_fjLb1ELj1024ELj4ENS_18Kernel_traits_baseILj3072EfS2_fS2_fjLj1024EEEEELb1ELb0EEEvNS_9BwdParamsE:
        /* <DEDUP_REMOVED lines=24> */
.L_x_5368:
        /* <DEDUP_REMOVED lines=36> */
.L_x_5360:
        /* <DEDUP_REMOVED lines=49> */
.L_x_5359:
[----:B------:R-:W-:Y:S05]  /*06d0*/  BSYNC B1 ;  /* 0x0000000000017941 */ /* 0x000fea0003800000 */
.L_x_5358:
        /* <DEDUP_REMOVED lines=31> */
.L_x_5362:
[----:B------:R-:W-:Y:S05]  /*08d0*/  BSYNC B1 ;  /* 0x0000000000017941 */ /* 0x000fea0003800000 */
.L_x_5361:
        /* <DEDUP_REMOVED lines=16> */
.L_x_5363:
[----:B------:R-:W-:Y:S05]  /*09e0*/  BSYNC B1 ;  /* 0x0000000000017941 */ /* 0x000fea0003800000 */
.L_x_5357:
[----:B------:R-:W-:Y:S05]  /*09f0*/  BSYNC B0 ;  /* 0x0000000000007941 */ /* 0x000fea0003800000 */
.L_x_5356:
        /* <DEDUP_REMOVED lines=40> */
.L_x_5384:
        /* <DEDUP_REMOVED lines=8> */
.L_x_5364:
        /* <DEDUP_REMOVED lines=20> */
.L_x_5367:
[----:B------:R-:W-:Y:S05]  /*0e40*/  BSYNC B0 ;  /* 0x0000000000007941 */ /* 0x000fea0003800000 */
.L_x_5366:
[C---:B------:R-:W-:Y:S01]  /*0e50*/  ISETP.GT.U32.AND P1, PT, R4.reuse, -0xc01, PT ;  /* 0xfffff3ff0400780c */ /* 0x040fe20003f24070 */
[----:B------:R-:W-:Y:S01]  /*0e60*/  VIADD R4, R4, 0xc00 ;  /* 0x00000c0004047836 */ /* 0x000fe20000000000 */
[----:B------:R-:W-:-:S11]  /*0e70*/  IADD3 R5, R5, 0x600, RZ ;  /* 0x0000060005057810 */ /* 0x000fd60007ffe0ff */
[----:B------:R-:W-:Y:S05]  /*0e80*/  @P1 BRA `(.L_x_5368) ;  /* 0xfffffff000bc1947 */ /* 0x000fea000383ffff */
[----:B------:R-:W-:Y:S05]  /*0e90*/  EXIT ;  /* 0x000000000000794d */ /* 0x000fea0003800000 */
.L_x_5365:
[----:B0-----:R-:W-:Y:S01]  /*0ea0*/  HFMA2.MMA R24, -RZ, RZ, 0, 5.9604644775390625e-08 ;  /* 0x00000001ff187435 */ /* 0x001fe200000001ff */
[----:B----4-:R-:W-:Y:S02]  /*0eb0*/  MOV R23, R10 ;  /* 0x0000000a00177202 */ /* 0x010fe40000000f00 */
[----:B------:R-:W-:Y:S02]  /*0ec0*/  MOV R25, 0x1f ;  /* 0x0000001f00197802 */ /* 0x000fe40000000f00 */
[----:B------:R-:W-:-:S07]  /*0ed0*/  MOV R20, 0xffffffff ;  /* 0xffffffff00147802 */ /* 0x000fce0000000f00 */
[----:B-123--:R-:W-:Y:S05]  /*0ee0*/  WARPSYNC.COLLECTIVE R20, `(.L_x_5369) ;  /* 0x0000000014087348 */ /* 0x00efea0003c00000 */
[----:B------:R0:W4:Y:S02]  /*0ef0*/  SHFL.BFLY P2, R22, R23, R24, R25 ;  /* 0x0c00001817167389 */ /* 0x0001240000040019 */
[----:B01234-:R-:W-:Y:S01]  /*0f00*/  ENDCOLLECTIVE ;  /* 0x000000000000791b */ /* 0x01ffe20003800000 */
.L_x_5369:
[----:B------:R-:W-:Y:S01]  /*0f10*/  IMAD.MOV.U32 R24, RZ, RZ, 0x2 ;  /* 0x00000002ff187424 */ /* 0x000fe200078e00ff */
[----:B------:R-:W-:-:S05]  /*0f20*/  MOV R11, R22 ;  /* 0x00000016000b7202 */ /* 0x000fca0000000f00 */
[----:B------:R-:W-:-:S05]  /*0f30*/  FADD.FTZ R11, R10, R11 ;  /* 0x0000000b0a0b7221 */ /* 0x000fca0000010000 */
[----:B------:R-:W-:-:S07]  /*0f40*/  MOV R23, R11 ;  /* 0x0000000b00177202 */ /* 0x000fce0000000f00 */
[----:B------:R-:W-:Y:S05]  /*0f50*/  WARPSYNC.COLLECTIVE R20, `(.L_x_5370) ;  /* 0x0000000014087348 */ /* 0x000fea0003c00000 */
[----:B------:R0:W1:Y:S02]  /*0f60*/  SHFL.BFLY P2, R22, R23, R24, R25 ;  /* 0x0c00001817167389 */ /* 0x0000640000040019 */
[----:B01----:R-:W-:Y:S01]  /*0f70*/  ENDCOLLECTIVE ;  /* 0x000000000000791b */ /* 0x003fe20003800000 */
.L_x_5370:
[----:B------:R-:W-:Y:S01]  /*0f80*/  HFMA2.MMA R24, -RZ, RZ, 0, 2.384185791015625e-07 ;  /* 0x00000004ff187435 */ /* 0x000fe200000001ff */
[----:B------:R-:W-:-:S05]  /*0f90*/  MOV R14, R22 ;  /* 0x00000016000e7202 */ /* 0x000fca0000000f00 */
[----:B------:R-:W-:-:S05]  /*0fa0*/  FADD.FTZ R14, R11, R14 ;  /* 0x0000000e0b0e7221 */ /* 0x000fca0000010000 */
[----:B------:R-:W-:-:S07]  /*0fb0*/  MOV R23, R14 ;  /* 0x0000000e00177202 */ /* 0x000fce0000000f00 */
[----:B------:R-:W-:Y:S05]  /*0fc0*/  WARPSYNC.COLLECTIVE R20, `(.L_x_5371) ;  /* 0x0000000014087348 */ /* 0x000fea0003c00000 */
[----:B------:R0:W1:Y:S02]  /*0fd0*/  SHFL.BFLY P2, R22, R23, R24, R25 ;  /* 0x0c00001817167389 */ /* 0x0000640000040019 */
[----:B01----:R-:W-:Y:S01]  /*0fe0*/  ENDCOLLECTIVE ;  /* 0x000000000000791b */ /* 0x003fe20003800000 */
.L_x_5371:
[----:B------:R-:W-:Y:S01]  /*0ff0*/  HFMA2.MMA R24, -RZ, RZ, 0, 4.76837158203125e-07 ;  /* 0x00000008ff187435 */ /* 0x000fe200000001ff */
[----:B------:R-:W-:-:S05]  /*1000*/  MOV R13, R22 ;  /* 0x00000016000d7202 */ /* 0x000fca0000000f00 */
[----:B------:R-:W-:-:S05]  /*1010*/  FADD.FTZ R13, R14, R13 ;  /* 0x0000000d0e0d7221 */ /* 0x000fca0000010000 */
[----:B------:R-:W-:-:S07]  /*1020*/  MOV R23, R13 ;  /* 0x0000000d00177202 */ /* 0x000fce0000000f00 */
[----:B------:R-:W-:Y:S05]  /*1030*/  WARPSYNC.COLLECTIVE R20, `(.L_x_5372) ;  /* 0x0000000014087348 */ /* 0x000fea0003c00000 */
[----:B------:R0:W1:Y:S02]  /*1040*/  SHFL.BFLY P2, R22, R23, R24, R25 ;  /* 0x0c00001817167389 */ /* 0x0000640000040019 */
[----:B01----:R-:W-:Y:S01]  /*1050*/  ENDCOLLECTIVE ;  /* 0x000000000000791b */ /* 0x003fe20003800000 */
.L_x_5372:
[----:B------:R-:W-:Y:S01]  /*1060*/  HFMA2.MMA R24, -RZ, RZ, 0, 9.5367431640625e-07 ;  /* 0x00000010ff187435 */ /* 0x000fe200000001ff */
[----:B------:R-:W-:-:S05]  /*1070*/  MOV R10, R22 ;  /* 0x00000016000a7202 */ /* 0x000fca0000000f00 */
[----:B------:R-:W-:-:S04]  /*1080*/  FADD.FTZ R11, R13, R10 ;  /* 0x0000000a0d0b7221 */ /* 0x000fc80000010000 */
[----:B------:R-:W-:-:S07]  /*1090*/  IMAD.MOV.U32 R23, RZ, RZ, R11 ;  /* 0x000000ffff177224 */ /* 0x000fce00078e000b */
[----:B------:R-:W-:Y:S05]  /*10a0*/  WARPSYNC.COLLECTIVE R20, `(.L_x_5373) ;  /* 0x0000000014087348 */ /* 0x000fea0003c00000 */
[----:B------:R0:W1:Y:S02]  /*10b0*/  SHFL.BFLY P2, R22, R23, R24, R25 ;  /* 0x0c00001817167389 */ /* 0x0000640000040019 */
[----:B01----:R-:W-:Y:S01]  /*10c0*/  ENDCOLLECTIVE ;  /* 0x000000000000791b */ /* 0x003fe20003800000 */
.L_x_5373:
[----:B------:R-:W-:Y:S01]  /*10d0*/  HFMA2.MMA R24, -RZ, RZ, 0, 5.9604644775390625e-08 ;  /* 0x00000001ff187435 */ /* 0x000fe200000001ff */
[----:B------:R-:W-:Y:S02]  /*10e0*/  MOV R23, R12 ;  /* 0x0000000c00177202 */ /* 0x000fe40000000f00 */
[----:B------:R-:W-:-:S08]  /*10f0*/  MOV R10, R22 ;  /* 0x00000016000a7202 */ /* 0x000fd00000000f00 */
[----:B------:R-:W-:Y:S05]  /*1100*/  WARPSYNC.COLLECTIVE R20, `(.L_x_5374) ;  /* 0x0000000014087348 */ /* 0x000fea0003c00000 */
[----:B------:R0:W1:Y:S02]  /*1110*/  SHFL.BFLY P2, R22, R23, R24, R25 ;  /* 0x0c00001817167389 */ /* 0x0000640000040019 */
[----:B01----:R-:W-:Y:S01]  /*1120*/  ENDCOLLECTIVE ;  /* 0x000000000000791b */ /* 0x003fe20003800000 */
.L_x_5374:
[----:B------:R-:W-:Y:S01]  /*1130*/  HFMA2.MMA R24, -RZ, RZ, 0, 1.1920928955078125e-07 ;  /* 0x00000002ff187435 */ /* 0x000fe200000001ff */
[----:B------:R-:W-:-:S05]  /*1140*/  MOV R13, R22 ;  /* 0x00000016000d7202 */ /* 0x000fca0000000f00 */
[----:B------:R-:W-:-:S05]  /*1150*/  FADD.FTZ R15, R12, R13 ;  /* 0x0000000d0c0f7221 */ /* 0x000fca0000010000 */
[----:B------:R-:W-:-:S07]  /*1160*/  MOV R23, R15 ;  /* 0x0000000f00177202 */ /* 0x000fce0000000f00 */
[----:B------:R-:W-:Y:S05]  /*1170*/  WARPSYNC.COLLECTIVE R20, `(.L_x_5375) ;  /* 0x0000000014087348 */ /* 0x000fea0003c00000 */
[----:B------:R0:W1:Y:S02]  /*1180*/  SHFL.BFLY P2, R22, R23, R24, R25 ;  /* 0x0c00001817167389 */ /* 0x0000640000040019 */
[----:B01----:R-:W-:Y:S01]  /*1190*/  ENDCOLLECTIVE ;  /* 0x000000000000791b */ /* 0x003fe20003800000 */
.L_x_5375:
[----:B------:R-:W-:Y:S01]  /*11a0*/  HFMA2.MMA R24, -RZ, RZ, 0, 2.384185791015625e-07 ;  /* 0x00000004ff187435 */ /* 0x000fe200000001ff */
[----:B------:R-:W-:-:S04]  /*11b0*/  IMAD.MOV.U32 R16, RZ, RZ, R22 ;  /* 0x000000ffff107224 */ /* 0x000fc800078e0016 */
[----:B------:R-:W-:-:S05]  /*11c0*/  FADD.FTZ R16, R15, R16 ;  /* 0x000000100f107221 */ /* 0x000fca0000010000 */
[----:B------:R-:W-:-:S07]  /*11d0*/  MOV R23, R16 ;  /* 0x0000001000177202 */ /* 0x000fce0000000f00 */
[----:B------:R-:W-:Y:S05]  /*11e0*/  WARPSYNC.COLLECTIVE R20, `(.L_x_5376) ;  /* 0x0000000014087348 */ /* 0x000fea0003c00000 */
[----:B------:R0:W1:Y:S02]  /*11f0*/  SHFL.BFLY P2, R22, R23, R24, R25 ;  /* 0x0c00001817167389 */ /* 0x0000640000040019 */
[----:B01----:R-:W-:Y:S01]  /*1200*/  ENDCOLLECTIVE ;  /* 0x000000000000791b */ /* 0x003fe20003800000 */
.L_x_5376:
[----:B------:R-:W-:Y:S01]  /*1210*/  HFMA2.MMA R24, -RZ, RZ, 0, 4.76837158203125e-07 ;  /* 0x00000008ff187435 */ /* 0x000fe200000001ff */
[----:B------:R-:W-:-:S05]  /*1220*/  MOV R17, R22 ;  /* 0x0000001600117202 */ /* 0x000fca0000000f00 */
[----:B------:R-:W-:-:S05]  /*1230*/  FADD.FTZ R17, R16, R17 ;  /* 0x0000001110117221 */ /* 0x000fca0000010000 */
[----:B------:R-:W-:-:S07]  /*1240*/  MOV R23, R17 ;  /* 0x0000001100177202 */ /* 0x000fce0000000f00 */
[----:B------:R-:W-:Y:S05]  /*1250*/  WARPSYNC.COLLECTIVE R20, `(.L_x_5377) ;  /* 0x0000000014087348 */ /* 0x000fea0003c00000 */
[----:B------:R0:W1:Y:S02]  /*1260*/  SHFL.BFLY P2, R22, R23, R24, R25 ;  /* 0x0c00001817167389 */ /* 0x0000640000040019 */
[----:B01----:R-:W-:Y:S01]  /*1270*/  ENDCOLLECTIVE ;  /* 0x000000000000791b */ /* 0x003fe20003800000 */
.L_x_5377:
[----:B------:R-:W-:Y:S01]  /*1280*/  IMAD.MOV.U32 R24, RZ, RZ, 0x10 ;  /* 0x00000010ff187424 */ /* 0x000fe200078e00ff */
[----:B------:R-:W-:-:S05]  /*1290*/  MOV R12, R22 ;  /* 0x00000016000c7202 */ /* 0x000fca0000000f00 */
[----:B------:R-:W-:-:S05]  /*12a0*/  FADD.FTZ R12, R17, R12 ;  /* 0x0000000c110c7221 */ /* 0x000fca0000010000 */
[----:B------:R-:W-:-:S07]  /*12b0*/  MOV R23, R12 ;  /* 0x0000000c00177202 */ /* 0x000fce0000000f00 */
[----:B------:R-:W-:Y:S05]  /*12c0*/  WARPSYNC.COLLECTIVE R20, `(.L_x_5378) ;  /* 0x0000000014087348 */ /* 0x000fea0003c00000 */
[----:B------:R0:W1:Y:S02]  /*12d0*/  SHFL.BFLY P2, R22, R23, R24, R25 ;  /* 0x0c00001817167389 */ /* 0x0000640000040019 */
[----:B01----:R-:W-:Y:S01]  /*12e0*/  ENDCOLLECTIVE ;  /* 0x000000000000791b */ /* 0x003fe20003800000 */
.L_x_5378:
[----:B------:R-:W-:Y:S01]  /*12f0*/  HFMA2.MMA R24, -RZ, RZ, 0, 5.9604644775390625e-08 ;  /* 0x00000001ff187435 */ /* 0x000fe200000001ff */
[----:B------:R-:W-:Y:S02]  /*1300*/  MOV R23, R8 ;  /* 0x0000000800177202 */ /* 0x000fe40000000f00 */
[----:B------:R-:W-:-:S08]  /*1310*/  MOV R15, R22 ;  /* 0x00000016000f7202 */ /* 0x000fd00000000f00 */
[----:B------:R-:W-:Y:S05]  /*1320*/  WARPSYNC.COLLECTIVE R20, `(.L_x_5379) ;  /* 0x0000000014087348 */ /* 0x000fea0003c00000 */
[----:B------:R0:W1:Y:S02]  /*1330*/  SHFL.BFLY P2, R22, R23, R24, R25 ;  /* 0x0c00001817167389 */ /* 0x0000640000040019 */
[----:B01----:R-:W-:Y:S01]  /*1340*/  ENDCOLLECTIVE ;  /* 0x000000000000791b */ /* 0x003fe20003800000 */
.L_x_5379:
[----:B------:R-:W-:Y:S01]  /*1350*/  HFMA2.MMA R24, -RZ, RZ, 0, 1.1920928955078125e-07 ;  /* 0x00000002ff187435 */ /* 0x000fe200000001ff */
[----:B------:R-:W-:-:S05]  /*1360*/  MOV R17, R22 ;  /* 0x0000001600117202 */ /* 0x000fca0000000f00 */
[----:B------:R-:W-:-:S05]  /*1370*/  FADD.FTZ R18, R8, R17 ;  /* 0x0000001108127221 */ /* 0x000fca0000010000 */
[----:B------:R-:W-:-:S07]  /*1380*/  MOV R23, R18 ;  /* 0x0000001200177202 */ /* 0x000fce0000000f00 */
[----:B------:R-:W-:Y:S05]  /*1390*/  WARPSYNC.COLLECTIVE R20, `(.L_x_5380) ;  /* 0x0000000014087348 */ /* 0x000fea0003c00000 */
[----:B------:R0:W1:Y:S02]  /*13a0*/  SHFL.BFLY P2, R22, R23, R24, R25 ;  /* 0x0c00001817167389 */ /* 0x0000640000040019 */
[----:B01----:R-:W-:Y:S01]  /*13b0*/  ENDCOLLECTIVE ;  /* 0x000000000000791b */ /* 0x003fe20003800000 */
.L_x_5380:
[----:B------:R-:W-:Y:S01]  /*13c0*/  HFMA2.MMA R24, -RZ, RZ, 0, 2.384185791015625e-07 ;  /* 0x00000004ff187435 */ /* 0x000fe200000001ff */
[----:B------:R-:W-:-:S05]  /*13d0*/  MOV R13, R22 ;  /* 0x00000016000d7202 */ /* 0x000fca0000000f00 */
[----:B------:R-:W-:-:S04]  /*13e0*/  FADD.FTZ R19, R18, R13 ;  /* 0x0000000d12137221 */ /* 0x000fc80000010000 */
[----:B------:R-:W-:-:S07]  /*13f0*/  IMAD.MOV.U32 R23, RZ, RZ, R19 ;  /* 0x000000ffff177224 */ /* 0x000fce00078e0013 */
[----:B------:R-:W-:Y:S05]  /*1400*/  WARPSYNC.COLLECTIVE R20, `(.L_x_5381) ;  /* 0x0000000014087348 */ /* 0x000fea0003c00000 */
[----:B------:R0:W1:Y:S02]  /*1410*/  SHFL.BFLY P2, R22, R23, R24, R25 ;  /* 0x0c00001817167389 */ /* 0x0000640000040019 */
[----:B01----:R-:W-:Y:S01]  /*1420*/  ENDCOLLECTIVE ;  /* 0x000000000000791b */ /* 0x003fe20003800000 */
.L_x_5381:
[----:B------:R-:W-:Y:S01]  /*1430*/  HFMA2.MMA R24, -RZ, RZ, 0, 4.76837158203125e-07 ;  /* 0x00000008ff187435 */ /* 0x000fe200000001ff */
[----:B------:R-:W-:-:S05]  /*1440*/  MOV R8, R22 ;  /* 0x0000001600087202 */ /* 0x000fca0000000f00 */
[----:B------:R-:W-:-:S05]  /*1450*/  FADD.FTZ R8, R19, R8 ;  /* 0x0000000813087221 */ /* 0x000fca0000010000 */
[----:B------:R-:W-:-:S07]  /*1460*/  MOV R23, R8 ;  /* 0x0000000800177202 */ /* 0x000fce0000000f00 */
[----:B------:R-:W-:Y:S05]  /*1470*/  WARPSYNC.COLLECTIVE R20, `(.L_x_5382) ;  /* 0x0000000014087348 */ /* 0x000fea0003c00000 */
[----:B------:R0:W1:Y:S02]  /*1480*/  SHFL.BFLY P2, R22, R23, R24, R25 ;  /* 0x0c00001817167389 */ /* 0x0000640000040019 */
[----:B01----:R-:W-:Y:S01]  /*1490*/  ENDCOLLECTIVE ;  /* 0x000000000000791b */ /* 0x003fe20003800000 */
.L_x_5382:
[----:B------:R-:W-:Y:S01]  /*14a0*/  HFMA2.MMA R24, -RZ, RZ, 0, 9.5367431640625e-07 ;  /* 0x00000010ff187435 */ /* 0x000fe200000001ff */
[----:B------:R-:W-:-:S05]  /*14b0*/  MOV R21, R22 ;  /* 0x0000001600157202 */ /* 0x000fca0000000f00 */
[----:B------:R-:W-:-:S05]  /*14c0*/  FADD.FTZ R21, R8, R21 ;  /* 0x0000001508157221 */ /* 0x000fca0000010000 */
[----:B------:R-:W-:-:S07]  /*14d0*/  MOV R23, R21 ;  /* 0x0000001500177202 */ /* 0x000fce0000000f00 */
[----:B------:R-:W-:Y:S05]  /*14e0*/  WARPSYNC.COLLECTIVE R20, `(.L_x_5383) ;  /* 0x0000000014087348 */ /* 0x000fea0003c00000 */
[----:B------:R0:W1:Y:S02]  /*14f0*/  SHFL.BFLY P2, R22, R23, R24, R25 ;  /* 0x0c00001817167389 */ /* 0x0000640000040019 */
[----:B01----:R-:W-:Y:S01]  /*1500*/  ENDCOLLECTIVE ;  /* 0x000000000000791b */ /* 0x003fe20003800000 */
.L_x_5383:
[----:B------:R-:W-:Y:S01]  /*1510*/  MOV R14, R22 ;  /* 0x00000016000e7202 */ /* 0x000fe20000000f00 */
[----:B------:R-:W-:Y:S06]  /*1520*/  BRA `(.L_x_5384) ;  /* 0xfffffff400d47947 */ /* 0x000fec000383ffff */
.L_x_5385:
        /* <DEDUP_REMOVED lines=13> */
.L_x_11355:


//--------------------- .text._ZN10layer_norm13ln_bwd_kernelINS_13Kernel_traitsIf13__nv_bfloat16fS2_fjLj3072ELj1ELj1ELj4ELj16ENS_18Kernel_traits_baseILj3072EfS2_fS2_fjLj128EEEEELb1ELb1ELb1ELb0EEEvNS_9BwdParamsE --------------------------
	.section	.text._ZN10layer_norm13ln_bwd_kernelINS_13Kernel_traitsIf13__nv_bfloat16fS2_fjLj3072ELj1ELj1ELj4ELj16ENS_18Kernel_traits_baseILj3072EfS2_fS2_fjLj128EEEEELb1ELb1ELb1ELb0EEEvNS_9BwdParamsE,"ax",@progbits
	.align	128
        .global         _ZN10layer_norm13ln_bwd_kernelINS_13Kernel_traitsIf13__nv_bfloat16fS2_fjLj3072ELj1ELj1ELj4ELj16ENS_18Kernel_traits_baseILj3072EfS2_fS2_fjLj128EEEEELb1ELb1ELb1ELb0EEEvNS_9BwdParamsE
        .type           _ZN10layer_norm13ln_bwd_kernelINS_13Kernel_traitsIf13__nv_bfloat16fS2_fjLj3072ELj1ELj1ELj4ELj16ENS_18Kernel_traits_baseILj3072EfS2_fS2_fjLj128EEEEELb1ELb1ELb1ELb0EEEvNS_9BwdParamsE,@function
        .size           _ZN10layer_norm13ln_bwd_kernelINS_13Kernel_traitsIf13__nv_bfloat16fS2_fjLj3072ELj1ELj1ELj4ELj16ENS_18Kernel_traits_baseILj3072EfS2_fS2_fjLj128EEEEELb1ELb1ELb1ELb0EEEvNS_9BwdParamsE,(.L_x_11356 - _ZN10layer_norm13ln_bwd_kernelINS_13Kernel_traitsIf13__nv_bfloat16fS2_fjLj3072ELj1ELj1ELj4ELj16ENS_18Kernel_traits_baseILj3072EfS2_fS2_fjLj128EEEEELb1ELb1ELb1ELb0EEEvNS_9BwdParamsE)
        .other          _ZN10layer_norm13ln_bwd_kernelINS_13Kernel_traitsIf13__nv_bfloat16fS2_fjLj3072ELj1ELj1ELj4ELj16ENS_18Kernel_traits_baseILj3072EfS2_fS2_fjLj128EEEEELb1ELb1ELb1ELb0EEEvNS_9BwdParamsE,@"STO_CUDA_ENTRY STV_DEFAULT"
_ZN10layer_norm13ln_bwd_kernelINS_13Kernel_traitsIf13__nv_bfloat16fS2_fjLj3072ELj1ELj1ELj4ELj16ENS_18Kernel_traits_baseILj3072EfS2_fS2_fjLj128EEEEELb1ELb1ELb1ELb0EEEvNS_9BwdParamsE:
.text._ZN10layer_norm13ln_bwd_kernelINS_13Kernel_traitsIf13__nv_bfloat16fS2_fjLj3072ELj1ELj1ELj4ELj16ENS_18Kernel_traits_baseILj3072EfS2_fS2_fjLj128EEEEELb1ELb1ELb1ELb0EEEvNS_9BwdParamsE:
        /* <DEDUP_REMOVED lines=87> */
[----:B------:R-:W-:Y:S01]  /*0570*/  HFMA2.MMA R81, -RZ, RZ, 0, 0 ;  /* 0x00000000ff517435 */ /* 0x000fe200000001ff */
[----:B------:R-:W-:-:S10]  /*0580*/  IMAD.MOV.U32 R237, RZ, RZ, 0x1 ;  /* 0x00000001ffed7424 */ /* 0x000fd400078e00ff */
.L_x_5507:
[----:B01----:R-:W1:Y:S08]  /*0590*/  LDC.64 R184, c[0x0][0x288] ;  /* 0x0000a200ffb87b82 */ /* 0x003e700000000a00 */
[----:B--2---:R-:W2:Y:S08]  /*05a0*/  LDC.64 R186, c[0x0][0x258] ;  /* 0x00009600ffba7b82 */ /* 0x004eb00000000a00 */
[----:B------:R-:W3:Y:S01]  /*05b0*/  LDC.64 R4, c[0x0][0x280] ;  /* 0x0000a000ff047b82 */ /* 0x000ee20000000a00 */
[C---:B-1----:R-:W-:Y:S01]  /*05c0*/  IMAD.WIDE R184, R2.reuse, 0x4, R184 ;  /* 0x0000000402b87825 */ /* 0x042fe200078e02b8 */
[----:B------:R-:W1:Y:S06]  /*05d0*/  S2R R234, SR_TID.X ;  /* 0x0000000000ea7919 */ /* 0x000e6c0000002100 */
[----:B----4-:R-:W4:Y:S01]  /*05e0*/  LDC.64 R242, c[0x0][0x2c8] ;  /* 0x0000b200fff27b82 */ /* 0x010f220000000a00 */
        /* <DEDUP_REMOVED lines=9> */
[----:B-1----:R-:W-:Y:S01]  /*0680*/  LOP3.LUT R4, R234, 0x7f, RZ, 0xc0, !PT ;  /* 0x0000007fea047812 */ /* 0x002fe200078ec0ff */
[----:B------:R-:W-:Y:S03]  /*0690*/  BSSY B0, `(.L_x_5387) ;  /* 0x000014c000007945 */ /* 0x000fe60003800000 */
[----:B------:R-:W-:-:S05]  /*06a0*/  LEA.HI.SX32 R6, R191, R4, 0x1d ;  /* 0x00000004bf067211 */ /* 0x000fca00078feaff */
[----:B----4-:R-:W-:Y:S01]  /*06b0*/  IMAD.WIDE.U32 R244, R6, 0x20, R242 ;  /* 0x0000002006f47825 */ /* 0x010fe200078e00f2 */
[----:B------:R-:W-:-:S13]  /*06c0*/  ISETP.GT.AND P1, PT, R190, RZ, PT ;  /* 0x000000ffbe00720c */ /* 0x000fda0003f24270 */
        /* <DEDUP_REMOVED lines=18> */
[----:B------:R-:W-:Y:S01]  /*07f0*/  VIADD R189, R6, 0x80 ;  /* 0x0000008006bd7836 */ /* 0x000fe20000000000 */
[----:B------:R-:W-:-:S07]  /*0800*/  IADD3 R187, R187, 0x80, RZ ;  /* 0x00000080bbbb7810 */ /* 0x000fce0007ffe0ff */
.L_x_5390:
[----:B------:R-:W-:Y:S05]  /*0810*/  BSYNC B1 ;  /* 0x0000000000017941 */ /* 0x000fea0003800000 */
.L_x_5389:
        /* <DEDUP_REMOVED lines=10> */
[----:B------:R-:W-:Y:S01]  /*08c0*/  VIADD R187, R187, 0x80 ;  /* 0x00000080bbbb7836 */ /* 0x000fe20000000000 */
[----:B------:R-:W-:-:S07]  /*08d0*/  IADD3 R189, R189, 0x80, RZ ;  /* 0x00000080bdbd7810 */ /* 0x000fce0007ffe0ff */
.L_x_5392:
[----:B------:R-:W-:Y:S05]  /*08e0*/  BSYNC B1 ;  /* 0x0000000000017941 */ /* 0x000fea0003800000 */
.L_x_5391:
[----:B------:R-:W-:Y:S01]  /*08f0*/  HFMA2.MMA R241, -RZ, RZ, 0, 0 ;  /* 0x00000000fff17435 */ /* 0x000fe200000001ff */
[----:B------:R-:W-:Y:S01]  /*0900*/  IMAD.MOV.U32 R238, RZ, RZ, RZ ;  /* 0x000000ffffee7224 */ /* 0x000fe200078e00ff */
[----:B------:R-:W-:Y:S09]  /*0910*/  @!P2 BRA `(.L_x_5393) ;  /* 0x00000010008ca947 */ /* 0x000ff20003800000 */
        /* <DEDUP_REMOVED lines=8> */
[----:B------:R-:W-:Y:S01]  /*09a0*/  MOV R238, RZ ;  /* 0x000000ff00ee7202 */ /* 0x000fe20000000f00 */
[----:B------:R-:W-:Y:S06]  /*09b0*/  BRA `(.L_x_5393) ;  /* 0x0000001000647947 */ /* 0x000fec0003800000 */
.L_x_5388:
[----:B------:R-:W1:Y:S02]  /*09c0*/  LDC.64 R184, c[0x0][0x250] ;  /* 0x00009400ffb87b82 */ /* 0x000e640000000a00 */
[----:B-1----:R-:W-:-:S06]  /*09d0*/  IMAD.WIDE R184, R2, 0x4, R184 ;  /* 0x0000000402b87825 */ /* 0x002fcc00078e02b8 */
[----:B------:R-:W2:Y:S01]  /*09e0*/  LDG.E R184, desc[UR4][R184.64] ;  /* 0x00000004b8b87981 */ /* 0x000ea2000c1e1900 */
[----:B-----5:R-:W-:Y:S01]  /*09f0*/  ISETP.GE.AND P0, PT, R232, 0x1, PT ;  /* 0x00000001e800780c */ /* 0x020fe20003f06270 */
[----:B------:R-:W-:Y:S01]  /*0a00*/  VIADD R186, R190, 0xffffffff ;  /* 0xffffffffbeba7836 */ /* 0x000fe20000000000 */
[----:B0-----:R-:W-:Y:S01]  /*0a10*/  ISETP.NE.AND P5, PT, R3, RZ, PT ;  /* 0x000000ff0300720c */ /* 0x001fe20003fa5270 */
[----:B------:R-:W-:Y:S01]  /*0a20*/  BSSY B1, `(.L_x_5394) ;  /* 0x0000065000017945 */ /* 0x000fe20003800000 */
[----:B------:R-:W-:Y:S01]  /*0a30*/  HFMA2.MMA R241, -RZ, RZ, 0, 0 ;  /* 0x00000000fff17435 */ /* 0x000fe200000001ff */
[----:B------:R-:W-:Y:S01]  /*0a40*/  IMAD R186, R186, R5, RZ ;  /* 0x00000005baba7224 */ /* 0x000fe200078e02ff */
[----:B------:R-:W-:Y:S01]  /*0a50*/  MOV R236, RZ ;  /* 0x000000ff00ec7202 */ /* 0x000fe20000000f00 */
[----:B------:R-:W-:Y:S01]  /*0a60*/  IMAD.MOV.U32 R238, RZ, RZ, RZ ;  /* 0x000000ffffee7224 */ /* 0x000fe200078e00ff */
[----:B------:R-:W-:Y:S02]  /*0a70*/  MOV R239, R6 ;  /* 0x0000000600ef7202 */ /* 0x000fe40000000f00 */
        /* <DEDUP_REMOVED lines=24> */
[----:B------:R-:W-:Y:S01]  /*0c00*/  VIADD R239, R6, 0x80 ;  /* 0x0000008006ef7836 */ /* 0x000fe20000000000 */
[----:B------:R-:W-:Y:S01]  /*0c10*/  IADD3 R240, R240, 0x80, RZ ;  /* 0x00000080f0f07810 */ /* 0x000fe20007ffe0ff */
[----:B------:R-:W-:-:S02]  /*0c20*/  VIADD R236, R236, 0x80 ;  /* 0x00000080ecec7836 */ /* 0x000fc40000000000 */
[C---:B---3--:R-:W-:Y:S01]  /*0c30*/  FADD.FTZ R233, -R235.reuse, R184 ;  /* 0x000000b8ebe97221 */ /* 0x048fe20000010100 */
[----:B------:R-:W-:-:S03]  /*0c40*/  FADD.FTZ R185, -R235, R185 ;  /* 0x000000b9ebb97221 */ /* 0x000fc60000010100 */
[----:B------:R-:W-:Y:S01]  /*0c50*/  FMUL.FTZ R233, R0, R233 ;  /* 0x000000e900e97220 */ /* 0x000fe20000410000 */
[C---:B----4-:R-:W-:Y:S02]  /*0c60*/  PRMT R23, R188.reuse, 0x7632, R23 ;  /* 0x00007632bc177816 */ /* 0x050fe40000000017 */
[----:B------:R-:W-:Y:S01]  /*0c70*/  SHF.L.U32 R231, R188, 0x10, RZ ;  /* 0x00000010bce77819 */ /* 0x000fe200000006ff */
[----:B------:R-:W-:Y:S01]  /*0c80*/  FMUL.FTZ R230, R0, R185 ;  /* 0x000000b900e67220 */ /* 0x000fe20000410000 */
[----:B------:R-:W-:Y:S01]  /*0c90*/  SHF.L.U32 R228, R23, 0x10, RZ ;  /* 0x0000001017e47819 */ /* 0x000fe200000006ff */
[----:B------:R-:W-:Y:S02]  /*0ca0*/  FADD.FTZ R229, -R235, R186 ;  /* 0x000000baebe57221 */ /* 0x000fe40000010100 */
[----:B------:R-:W-:Y:S01]  /*0cb0*/  FADD.FTZ R100, R100, R231 ;  /* 0x000000e764647221 */ /* 0x000fe20000010000 */
[-C--:B------:R-:W-:Y:S01]  /*0cc0*/  FFMA.FTZ R80, R233, R231.reuse, R80 ;  /* 0x000000e7e9507223 */ /* 0x080fe20000010050 */
[----:B------:R-:W-:Y:S01]  /*0cd0*/  FMUL.FTZ R231, R32, R231 ;  /* 0x000000e720e77220 */ /* 0x000fe20000410000 */
[----:B------:R-:W-:Y:S01]  /*0ce0*/  PRMT R184, R189, 0x7632, R184 ;  /* 0x00007632bdb87816 */ /* 0x000fe200000000b8 */
[----:B------:R-:W-:Y:S01]  /*0cf0*/  FADD.FTZ R187, -R235, R187 ;  /* 0x000000bbebbb7221 */ /* 0x000fe20000010100 */
[----:B------:R-:W-:Y:S01]  /*0d00*/  PRMT R186, R190, 0x7632, R186 ;  /* 0x00007632beba7816 */ /* 0x000fe200000000ba */
[----:B------:R-:W-:Y:S01]  /*0d10*/  FFMA.FTZ R81, R230, R228, R81 ;  /* 0x000000e4e6517223 */ /* 0x000fe20000010051 */
[----:B------:R-:W-:Y:S01]  /*0d20*/  FADD.FTZ R101, R101, R228 ;  /* 0x000000e465657221 */ /* 0x000fe20000010000 */
[----:B------:R-:W-:-:S02]  /*0d30*/  IMAD.U32 R189, R189, 0x10000, RZ ;  /* 0x00010000bdbd7824 */ /* 0x000fc400078e00ff */
[----:B------:R-:W-:Y:S01]  /*0d40*/  FMUL.FTZ R228, R33, R228 ;  /* 0x000000e421e47220 */ /* 0x000fe20000410000 */
[----:B------:R-:W-:Y:S01]  /*0d50*/  FADD.FTZ R23, RZ, R231 ;  /* 0x000000e7ff177221 */ /* 0x000fe20000010000 */
[----:B------:R-:W-:Y:S01]  /*0d60*/  FFMA.FTZ R185, R233, R231, RZ ;  /* 0x000000e7e9b97223 */ /* 0x000fe200000100ff */
[----:B------:R-:W-:Y:S01]  /*0d70*/  SHF.L.U32 R224, R184, 0x10, RZ ;  /* 0x00000010b8e07819 */ /* 0x000fe200000006ff */
[----:B------:R-:W-:Y:S01]  /*0d80*/  FADD.FTZ R225, -R235, R192 ;  /* 0x000000c0ebe17221 */ /* 0x000fe20000010100 */
[----:B------:R-:W-:Y:S01]  /*0d90*/  FMUL.FTZ R226, R0, R187 ;  /* 0x000000bb00e27220 */ /* 0x000fe20000410000 */
[----:B------:R-:W-:Y:S02]  /*0da0*/  IMAD.U32 R220, R186, 0x10000, RZ ;  /* 0x00010000badc7824 */ /* 0x000fe400078e00ff */
[----:B------:R-:W-:Y:S01]  /*0db0*/  FMUL.FTZ R229, R0, R229 ;  /* 0x000000e500e57220 */ /* 0x000fe20000410000 */
[----:B------:R-:W-:Y:S01]  /*0dc0*/  FMUL.FTZ R227, R34, R189 ;  /* 0x000000bd22e37220 */ /* 0x000fe20000410000 */
[----:B------:R-:W-:Y:S01]  /*0dd0*/  FADD.FTZ R184, R23, R228 ;  /* 0x000000e417b87221 */ /* 0x000fe20000010000 */
[----:B------:R-:W-:Y:S01]  /*0de0*/  FFMA.FTZ R186, R230, R228, R185 ;  /* 0x000000e4e6ba7223 */ /* 0x000fe200000100b9 */
[----:B------:R-:W-:Y:S01]  /*0df0*/  SHF.L.U32 R223, R190, 0x10, RZ ;  /* 0x00000010bedf7819 */ /* 0x000fe200000006ff */
[----:B------:R-:W-:Y:S01]  /*0e00*/  FADD.FTZ R193, -R235, R193 ;  /* 0x000000c1ebc17221 */ /* 0x000fe20000010100 */
[----:B------:R-:W-:Y:S01]  /*0e10*/  FMUL.FTZ R225, R0, R225 ;  /* 0x000000e100e17220 */ /* 0x000fe20000410000 */
[-C--:B------:R-:W-:Y:S01]  /*0e20*/  FFMA.FTZ R83, R226, R224.reuse, R83 ;  /* 0x000000e0e2537223 */ /* 0x080fe20000010053 */
[----:B------:R-:W-:Y:S01]  /*0e30*/  FADD.FTZ R103, R103, R224 ;  /* 0x000000e067677221 */ /* 0x000fe20000010000 */
        /* <DEDUP_REMOVED lines=35> */
.L_x_5395:
[----:B------:R-:W-:Y:S05]  /*1070*/  BSYNC B1 ;  /* 0x0000000000017941 */ /* 0x000fea0003800000 */
.L_x_5394:
        /* <DEDUP_REMOVED lines=20> */
[C---:B---3--:R-:W-:Y:S01]  /*11c0*/  FADD.FTZ R9, -R235.reuse, R9 ;  /* 0x00000009eb097221 */ /* 0x048fe20000010100 */
[C---:B------:R-:W-:Y:S01]  /*11d0*/  FADD.FTZ R191, -R235.reuse, R11 ;  /* 0x0000000bebbf7221 */ /* 0x040fe20000010100 */
[C---:B------:R-:W-:Y:S01]  /*11e0*/  FADD.FTZ R189, -R235.reuse, R10 ;  /* 0x0000000aebbd7221 */ /* 0x040fe20000010100 */
[C---:B------:R-:W-:Y:S01]  /*11f0*/  FADD.FTZ R7, -R235.reuse, R8 ;  /* 0x00000008eb077221 */ /* 0x040fe20000010100 */
[----:B----4-:R-:W-:Y:S01]  /*1200*/  FADD.FTZ R185, -R235, R17 ;  /* 0x00000011ebb97221 */ /* 0x010fe20000010100 */
[----:B------:R-:W-:Y:S01]  /*1210*/  FMUL.FTZ R8, R0, R9 ;  /* 0x0000000900087220 */ /* 0x000fe20000410000 */
[----:B------:R-:W-:-:S02]  /*1220*/  PRMT R11, R12, 0x7632, R11 ;  /* 0x000076320c0b7816 */ /* 0x000fc4000000000b */
[----:B------:R-:W-:Y:S02]  /*1230*/  SHF.L.U32 R187, R12, 0x10, RZ ;  /* 0x000000100cbb7819 */ /* 0x000fe400000006ff */
[----:B------:R-:W-:Y:S01]  /*1240*/  PRMT R22, R13, 0x7632, R22 ;  /* 0x000076320d167816 */ /* 0x000fe20000000016 */
[----:B------:R-:W-:Y:S01]  /*1250*/  FADD.FTZ R17, -R235, R18 ;  /* 0x00000012eb117221 */ /* 0x000fe20000010100 */
[----:B------:R-:W-:Y:S01]  /*1260*/  SHF.L.U32 R13, R13, 0x10, RZ ;  /* 0x000000100d0d7819 */ /* 0x000fe200000006ff */
[----:B------:R-:W-:Y:S01]  /*1270*/  FMUL.FTZ R9, R0, R189 ;  /* 0x000000bd00097220 */ /* 0x000fe20000410000 */
[C---:B0-----:R-:W-:Y:S02]  /*1280*/  PRMT R20, R15.reuse, 0x7632, R20 ;  /* 0x000076320f147816 */ /* 0x041fe40000000014 */
[----:B------:R-:W-:Y:S01]  /*1290*/  SHF.L.U32 R195, R15, 0x10, RZ ;  /* 0x000000100fc37819 */ /* 0x000fe200000006ff */
[----:B------:R-:W-:Y:S01]  /*12a0*/  FADD.FTZ R15, -R235, R16 ;  /* 0x00000010eb0f7221 */ /* 0x000fe20000010100 */
[----:B------:R-:W-:-:S02]  /*12b0*/  IMAD.U32 R18, R11, 0x10000, RZ ;  /* 0x000100000b127824 */ /* 0x000fc400078e00ff */
[----:B------:R-:W-:Y:S01]  /*12c0*/  FMUL.FTZ R12, R48, R187 ;  /* 0x000000bb300c7220 */ /* 0x000fe20000410000 */
[----:B------:R-:W-:Y:S01]  /*12d0*/  FMUL.FTZ R7, R0, R7 ;  /* 0x0000000700077220 */ /* 0x000fe20000410000 */
[C---:B------:R-:W-:Y:S01]  /*12e0*/  PRMT R184, R14.reuse, 0x7632, R184 ;  /* 0x000076320eb87816 */ /* 0x040fe200000000b8 */
[----:B------:R-:W-:Y:S02]  /*12f0*/  IMAD.U32 R193, R14, 0x10000, RZ ;  /* 0x000100000ec17824 */ /* 0x000fe400078e00ff */
[----:B------:R-:W-:Y:S01]  /*1300*/  FMUL.FTZ R11, R0, R15 ;  /* 0x0000000f000b7220 */ /* 0x000fe20000410000 */
[----:B------:R-:W-:Y:S01]  /*1310*/  FADD.FTZ R110, R110, R13 ;  /* 0x0000000d6e6e7221 */ /* 0x000fe20000010000 */
[-C--:B------:R-:W-:Y:S01]  /*1320*/  FFMA.FTZ R90, R9, R13.reuse, R90 ;  /* 0x0000000d095a7223 */ /* 0x080fe2000001005a */
[----:B------:R-:W-:Y:S01]  /*1330*/  FMUL.FTZ R14, R50, R13 ;  /* 0x0000000d320e7220 */ /* 0x000fe20000410000 */
[----:B------:R-:W-:Y:S02]  /*1340*/  IMAD.U32 R186, R20, 0x10000, RZ ;  /* 0x0001000014ba7824 */ /* 0x000fe400078e00ff */
[----:B------:R-:W-:Y:S01]  /*1350*/  FMUL.FTZ R13, R0, R17 ;  /* 0x00000011000d7220 */ /* 0x000fe20000410000 */
[----:B------:R-:W-:Y:S01]  /*1360*/  FADD.FTZ R20, R241, R12 ;  /* 0x0000000cf1147221 */ /* 0x000fe20000010000 */
[----:B------:R-:W-:Y:S01]  /*1370*/  FMUL.FTZ R15, R49, R18 ;  /* 0x00000012310f7220 */ /* 0x000fe20000410000 */
[----:B------:R-:W-:Y:S01]  /*1380*/  FFMA.FTZ R17, R7, R12, R238 ;  /* 0x0000000c07117223 */ /* 0x000fe200000100ee */
[----:B------:R-:W-:Y:S01]  /*1390*/  SHF.L.U32 R22, R22, 0x10, RZ ;  /* 0x0000001016167819 */ /* 0x000fe200000006ff */
        /* <DEDUP_REMOVED lines=38> */
.L_x_5397:
[----:B------:R-:W-:Y:S05]  /*1600*/  BSYNC B1 ;  /* 0x0000000000017941 */ /* 0x000fea0003800000 */
.L_x_5396:
        /* <DEDUP_REMOVED lines=18> */
[C---:B0-----:R-:W-:Y:S01]  /*1730*/  FADD.FTZ R205, -R235.reuse, R186 ;  /* 0x000000baebcd7221 */ /* 0x041fe20000010100 */
[----:B------:R-:W-:Y:S01]  /*1740*/  FADD.FTZ R209, -R235, R187 ;  /* 0x000000bbebd17221 */ /* 0x000fe20000010100 */
[----:B------:R-:W-:Y:S01]  /*1750*/  FMUL.FTZ R197, R0, R197 ;  /* 0x000000c500c57220 */ /* 0x000fe20000410000 */
[C---:B----4-:R-:W-:Y:S01]  /*1760*/  PRMT R184, R188.reuse, 0x7632, R184 ;  /* 0x00007632bcb87816 */ /* 0x050fe200000000b8 */
[----:B------:R-:W-:-:S03]  /*1770*/  IMAD.U32 R185, R188, 0x10000, RZ ;  /* 0x00010000bcb97824 */ /* 0x000fc600078e00ff */
[----:B------:R-:W-:Y:S01]  /*1780*/  SHF.L.U32 R186, R184, 0x10, RZ ;  /* 0x00000010b8ba7819 */ /* 0x000fe200000006ff */
[----:B------:R-:W-:Y:S01]  /*1790*/  FMUL.FTZ R208, R64, R185 ;  /* 0x000000b940d07220 */ /* 0x000fe20000410000 */
[C---:B------:R-:W-:Y:S01]  /*17a0*/  PRMT R187, R189.reuse, 0x7632, R187 ;  /* 0x00007632bdbb7816 */ /* 0x040fe200000000bb */
[----:B------:R-:W-:Y:S01]  /*17b0*/  FMUL.FTZ R206, R0, R209 ;  /* 0x000000d100ce7220 */ /* 0x000fe20000410000 */
[----:B------:R-:W-:Y:S01]  /*17c0*/  SHF.L.U32 R189, R189, 0x10, RZ ;  /* 0x00000010bdbd7819 */ /* 0x000fe200000006ff */
[----:B------:R-:W-:Y:S01]  /*17d0*/  FADD.FTZ R211, -R235, R192 ;  /* 0x000000c0ebd37221 */ /* 0x000fe20000010100 */
[----:B------:R-:W-:Y:S01]  /*17e0*/  FADD.FTZ R116, R116, R185 ;  /* 0x000000b974747221 */ /* 0x000fe20000010000 */
[----:B------:R-:W-:Y:S01]  /*17f0*/  FFMA.FTZ R120, R197, R185, R120 ;  /* 0x000000b9c5787223 */ /* 0x000fe20000010078 */
[----:B------:R-:W-:Y:S01]  /*1800*/  FADD.FTZ R184, R241, R208 ;  /* 0x000000d0f1b87221 */ /* 0x000fe20000010000 */
[----:B------:R-:W-:Y:S01]  /*1810*/  FMUL.FTZ R209, R65, R186 ;  /* 0x000000ba41d17220 */ /* 0x000fe20000410000 */
[----:B------:R-:W-:Y:S01]  /*1820*/  FMUL.FTZ R204, R0, R207 ;  /* 0x000000cf00cc7220 */ /* 0x000fe20000410000 */
[----:B------:R-:W-:Y:S01]  /*1830*/  FFMA.FTZ R185, R197, R208, R238 ;  /* 0x000000d0c5b97223 */ /* 0x000fe200000100ee */
[----:B------:R-:W-:Y:S01]  /*1840*/  PRMT R212, R190, 0x7632, R212 ;  /* 0x00007632bed47816 */ /* 0x000fe200000000d4 */
[----:B------:R-:W-:Y:S01]  /*1850*/  FMUL.FTZ R207, R0, R211 ;  /* 0x000000d300cf7220 */ /* 0x000fe20000410000 */
[----:B------:R-:W-:-:S02]  /*1860*/  SHF.L.U32 R213, R190, 0x10, RZ ;  /* 0x00000010bed57819 */ /* 0x000fc400000006ff */
[----:B------:R-:W-:Y:S01]  /*1870*/  SHF.L.U32 R188, R187, 0x10, RZ ;  /* 0x00000010bbbc7819 */ /* 0x000fe200000006ff */
[----:B------:R-:W-:Y:S01]  /*1880*/  FADD.FTZ R187, R184, R209 ;  /* 0x000000d1b8bb7221 */ /* 0x000fe20000010000 */
[----:B------:R-:W-:Y:S01]  /*1890*/  FMUL.FTZ R205, R0, R205 ;  /* 0x000000cd00cd7220 */ /* 0x000fe20000410000 */
[----:B------:R-:W-:Y:S01]  /*18a0*/  FMUL.FTZ R210, R66, R189 ;  /* 0x000000bd42d27220 */ /* 0x000fe20000410000 */
[----:B------:R-:W-:Y:S01]  /*18b0*/  FFMA.FTZ R184, R204, R209, R185 ;  /* 0x000000d1ccb87223 */ /* 0x000fe200000100b9 */
[----:B------:R-:W-:Y:S02]  /*18c0*/  IMAD.U32 R190, R212, 0x10000, RZ ;  /* 0x00010000d4be7824 */ /* 0x000fe400078e00ff */
[----:B------:R-:W-:Y:S01]  /*18d0*/  FADD.FTZ R96, R96, R213 ;  /* 0x000000d560607221 */ /* 0x000fe20000010000 */
[-C--:B------:R-:W-:Y:S01]  /*18e0*/  FFMA.FTZ R124, R207, R213.reuse, R124 ;  /* 0x000000d5cf7c7223 */ /* 0x080fe2000001007c */
[----:B------:R-:W-:Y:S01]  /*18f0*/  FMUL.FTZ R212, R68, R213 ;  /* 0x000000d544d47220 */ /* 0x000fe20000410000 */
[----:B------:R-:W-:Y:S01]  /*1900*/  FFMA.FTZ R121, R204, R186, R121 ;  /* 0x000000bacc797223 */ /* 0x000fe20000010079 */
[----:B------:R-:W-:Y:S01]  /*1910*/  FADD.FTZ R117, R117, R186 ;  /* 0x000000ba75757221 */ /* 0x000fe20000010000 */
[----:B------:R-:W-:Y:S01]  /*1920*/  FMUL.FTZ R213, R67, R188 ;  /* 0x000000bc43d57220 */ /* 0x000fe20000410000 */
[----:B------:R-:W-:Y:S01]  /*1930*/  FADD.FTZ R186, R187, R210 ;  /* 0x000000d2bbba7221 */ /* 0x000fe20000010000 */
[----:B------:R-:W-:Y:S01]  /*1940*/  FFMA.FTZ R185, R205, R210, R184 ;  /* 0x000000d2cdb97223 */ /* 0x000fe200000100b8 */
[----:B------:R-:W-:Y:S01]  /*1950*/  PRMT R214, R191, 0x7632, R214 ;  /* 0x00007632bfd67816 */ /* 0x000fe200000000d6 */
[C---:B------:R-:W-:Y:S01]  /*1960*/  FADD.FTZ R215, -R235.reuse, R194 ;  /* 0x000000c2ebd77221 */ /* 0x040fe20000010100 */
[----:B------:R-:W-:Y:S01]  /*1970*/  FADD.FTZ R193, -R235, R193 ;  /* 0x000000c1ebc17221 */ /* 0x000fe20000010100 */
[----:B------:R-:W-:Y:S01]  /*1980*/  FADD.FTZ R187, R186, R213 ;  /* 0x000000d5babb7221 */ /* 0x000fe20000010000 */
[----:B------:R-:W-:Y:S01]  /*1990*/  FFMA.FTZ R184, R206, R213, R185 ;  /* 0x000000d5ceb87223 */ /* 0x000fe200000100b9 */
[----:B------:R-:W-:Y:S01]  /*19a0*/  SHF.L.U32 R192, R214, 0x10, RZ ;  /* 0x00000010d6c07819 */ /* 0x000fe200000006ff */
[----:B------:R-:W-:Y:S01]  /*19b0*/  FMUL.FTZ R211, R0, R215 ;  /* 0x000000d700d37220 */ /* 0x000fe20000410000 */
[----:B------:R-:W-:-:S02]  /*19c0*/  IMAD.U32 R191, R191, 0x10000, RZ ;  /* 0x00010000bfbf7824 */ /* 0x000fc400078e00ff */
        /* <DEDUP_REMOVED lines=24> */
.L_x_5393:
[----:B------:R-:W-:Y:S05]  /*1b50*/  BSYNC B0 ;  /* 0x0000000000007941 */ /* 0x000fea0003800000 */
.L_x_5387:
        /* <DEDUP_REMOVED lines=26> */
.L_x_5522:
[----:B------:R-:W0:Y:S01]  /*1d00*/  S2R R189, SR_CgaCtaId ;  /* 0x0000000000bd7919 */ /* 0x000e220000008800 */
[----:B------:R-:W-:Y:S01]  /*1d10*/  @!P5 LOP3.LUT R185, R185, 0x3, RZ, 0xc0, !PT ;  /* 0x00000003b9b9d812 */ /* 0x000fe200078ec0ff */
[----:B--2---:R-:W-:Y:S01]  /*1d20*/  FADD.FTZ R192, R193, R192 ;  /* 0x000000c0c1c07221 */ /* 0x004fe20000010000 */
[----:B------:R-:W-:Y:S01]  /*1d30*/  MOV R188, 0x400 ;  /* 0x0000040000bc7802 */ /* 0x000fe20000000f00 */
[----:B-1-3--:R-:W-:Y:S01]  /*1d40*/  FADD.FTZ R193, R186, R187 ;  /* 0x000000bbbac17221 */ /* 0x00afe20000010000 */
[----:B------:R-:W-:Y:S05]  /*1d50*/  WARPSYNC.ALL ;  /* 0x0000000000007948 */ /* 0x000fea0003800000 */
[----:B------:R-:W-:Y:S01]  /*1d60*/  @!P5 IMAD.IADD R185, R184, 0x1, R185 ;  /* 0x00000001b8b9d824 */ /* 0x000fe200078e02b9 */
[----:B------:R-:W-:Y:S01]  /*1d70*/  BSSY B0, `(.L_x_5399) ;  /* 0x000011c000007945 */ /* 0x000fe20003800000 */
[----:B------:R-:W-:-:S04]  /*1d80*/  @P0 VIADD R232, R232, 0xffffffff ;  /* 0xffffffffe8e80836 */ /* 0x000fc80000000000 */
[----:B------:R-:W-:Y:S01]  /*1d90*/  @P0 IMAD R232, R232, R5, RZ ;  /* 0x00000005e8e80224 */ /* 0x000fe200078e02ff */
[----:B0-----:R-:W-:-:S04]  /*1da0*/  LEA R188, R189, R188, 0x18 ;  /* 0x000000bcbdbc7211 */ /* 0x001fc800078ec0ff */
[-C--:B------:R-:W-:Y:S02]  /*1db0*/  @!P5 LEA R195, R185, R188.reuse, 0x3 ;  /* 0x000000bcb9c3d211 */ /* 0x080fe400078e18ff */
[----:B------:R-:W-:-:S03]  /*1dc0*/  LEA R234, R184, R188, 0x3 ;  /* 0x000000bcb8ea7211 */ /* 0x000fc600078e18ff */
        /* <DEDUP_REMOVED lines=28> */
.L_x_5402:
[----:B------:R-:W-:Y:S05]  /*1f90*/  BSYNC B1 ;  /* 0x0000000000017941 */ /* 0x000fea0003800000 */
.L_x_5401:
        /* <DEDUP_REMOVED lines=13> */
.L_x_5404:
[----:B------:R-:W-:Y:S05]  /*2070*/  BSYNC B1 ;  /* 0x0000000000017941 */ /* 0x000fea0003800000 */
.L_x_5403:
[----:B------:R-:W-:Y:S04]  /*2080*/  BSSY B1, `(.L_x_5405) ;  /* 0x000000d000017945 */ /* 0x000fe80003800000 */
[----:B------:R-:W-:Y:S05]  /*2090*/  @!P0 BRA `(.L_x_5406) ;  /* 0x00000000002c8947 */ /* 0x000fea0003800000 */
[----:B------:R-:W-:Y:S01]  /*20a0*/  LOP3.LUT P5, RZ, R202, 0xff, RZ, 0xc0, !PT ;  /* 0x000000ffcaff7812 */ /* 0x000fe200078ac0ff */
        /* <DEDUP_REMOVED lines=10> */
.L_x_5406:
[----:B------:R-:W-:Y:S05]  /*2150*/  BSYNC B1 ;  /* 0x0000000000017941 */ /* 0x000fea0003800000 */
.L_x_5405:
        /* <DEDUP_REMOVED lines=13> */
.L_x_5408:
[----:B------:R-:W-:Y:S05]  /*2230*/  BSYNC B1 ;  /* 0x0000000000017941 */ /* 0x000fea0003800000 */
.L_x_5407:
[----:B------:R-:W-:Y:S04]  /*2240*/  BSSY B1, `(.L_x_5409) ;  /* 0x000000e000017945 */ /* 0x000fe80003800000 */
[----:B------:R-:W-:Y:S05]  /*2250*/  @!P0 BRA `(.L_x_5410) ;  /* 0x0000000000308947 */ /* 0x000fea0003800000 */
[----:B------:R-:W-:Y:S01]  /*2260*/  LOP3.LUT P5, RZ, R202, 0xff00, RZ, 0xc0, !PT ;  /* 0x0000ff00caff7812 */ /* 0x000fe200078ac0ff */
        /* <DEDUP_REMOVED lines=11> */
.L_x_5410:
[----:B------:R-:W-:Y:S05]  /*2320*/  BSYNC B1 ;  /* 0x0000000000017941 */ /* 0x000fea0003800000 */
.L_x_5409:
        /* <DEDUP_REMOVED lines=13> */
.L_x_5412:
[----:B------:R-:W-:Y:S05]  /*2400*/  BSYNC B1 ;  /* 0x0000000000017941 */ /* 0x000fea0003800000 */
.L_x_5411:
[----:B------:R-:W-:Y:S04]  /*2410*/  BSSY B1, `(.L_x_5413) ;  /* 0x000000d000017945 */ /* 0x000fe80003800000 */
[----:B------:R-:W-:Y:S05]  /*2420*/  @!P0 BRA `(.L_x_5414) ;  /* 0x00000000002c8947 */ /* 0x000fea0003800000 */
[----:B------:R-:W-:Y:S01]  /*2430*/  LOP3.LUT P5, RZ, R202, 0xff0000, RZ, 0xc0, !PT ;  /* 0x00ff0000caff7812 */ /* 0x000fe200078ac0ff */
[----:B------:R-:W-:Y:S01]  /*2440*/  FMUL.FTZ R190, R191, UR11 ;  /* 0x0000000bbfbe7c20 */ /* 0x000fe20008410000 */
[----:B------:R-:W-:-:S03]  /*2450*/  HFMA2.MMA R235, -RZ, RZ, 0, 0 ;  /* 0x00000000ffeb7435 */ /* 0x000fc600000001ff */
[----:B------:R-:W-:-:S04]  /*2460*/  FMUL.FTZ R237, R190, UR10 ;  /* 0x0000000abeed7c20 */ /* 0x000fc80008410000 */
[----:B------:R-:W-:-:S04]  /*2470*/  FMUL.FTZ R232, R46, R237 ;  /* 0x000000ed2ee87220 */ /* 0x000fc80000410000 */
[----:B------:R-:W-:Y:S01]  /*2480*/  @P5 IMAD.U32 R190, R177, 0x10000, RZ ;  /* 0x00010000b1be5824 */ /* 0x000fe200078e00ff */
[----:B------:R-:W-:-:S03]  /*2490*/  FSEL R232, R232, RZ, P5 ;  /* 0x000000ffe8e87208 */ /* 0x000fc60002800000 */
[----:B------:R-:W-:Y:S01]  /*24a0*/  @P5 FMUL.FTZ R235, R237, R190 ;  /* 0x000000beedeb5220 */ /* 0x000fe20000410000 */
[----:B------:R-:W-:-:S03]  /*24b0*/  F2FP.BF16.F32.PACK_AB R232, RZ, R232 ;  /* 0x000000e8ffe8723e */ /* 0x000fc600000010ff */
[----:B------:R-:W-:Y:S01]  /*24c0*/  FADD.FTZ R130, R130, R235 ;  /* 0x000000eb82827221 */ /* 0x000fe20000010000 */
[----:B------:R-:W-:-:S07]  /*24d0*/  PRMT R181, R232, 0x7610, R181 ;  /* 0x00007610e8b57816 */ /* 0x000fce00000000b5 */
.L_x_5414:
[----:B------:R-:W-:Y:S05]  /*24e0*/  BSYNC B1 ;  /* 0x0000000000017941 */ /* 0x000fea0003800000 */
.L_x_5413:
        /* <DEDUP_REMOVED lines=13> */
.L_x_5416:
[----:B------:R-:W-:Y:S05]  /*25c0*/  BSYNC B1 ;  /* 0x0000000000017941 */ /* 0x000fea0003800000 */
.L_x_5415:
[----:B------:R-:W-:Y:S04]  /*25d0*/  BSSY B1, `(.L_x_5417) ;  /* 0x000000e000017945 */ /* 0x000fe80003800000 */
[----:B------:R-:W-:Y:S05]  /*25e0*/  @!P0 BRA `(.L_x_5418) ;  /* 0x0000000000308947 */ /* 0x000fea0003800000 */
[----:B------:R-:W-:Y:S01]  /*25f0*/  LOP3.LUT P5, RZ, R202, 0xff000000, RZ, 0xc0, !PT ;  /* 0xff000000caff7812 */ /* 0x000fe200078ac0ff */
[----:B------:R-:W-:-:S04]  /*2600*/  FMUL.FTZ R232, R190, UR11 ;  /* 0x0000000bbee87c20 */ /* 0x000fc80008410000 */
[----:B------:R-:W-:Y:S01]  /*2610*/  FMUL.FTZ R235, R232, UR10 ;  /* 0x0000000ae8eb7c20 */ /* 0x000fe20008410000 */
[----:B------:R-:W-:-:S07]  /*2620*/  MOV R232, RZ ;  /* 0x000000ff00e87202 */ /* 0x000fce0000000f00 */
[----:B------:R-:W-:-:S04]  /*2630*/  @P5 PRMT R234, R177, 0x7632, R234 ;  /* 0x00007632b1ea5816 */ /* 0x000fc800000000ea */
[----:B------:R-:W-:-:S05]  /*2640*/  @P5 SHF.L.U32 R234, R234, 0x10, RZ ;  /* 0x00000010eaea5819 */ /* 0x000fca00000006ff */
[----:B------:R-:W-:Y:S01]  /*2650*/  @P5 FMUL.FTZ R232, R235, R234 ;  /* 0x000000eaebe85220 */ /* 0x000fe20000410000 */
[----:B------:R-:W-:-:S03]  /*2660*/  FMUL.FTZ R234, R47, R235 ;  /* 0x000000eb2fea7220 */ /* 0x000fc60000410000 */
[----:B------:R-:W-:Y:S02]  /*2670*/  FADD.FTZ R131, R131, R232 ;  /* 0x000000e883837221 */ /* 0x000fe40000010000 */
[----:B------:R-:W-:-:S04]  /*2680*/  FSEL R234, R234, RZ, P5 ;  /* 0x000000ffeaea7208 */ /* 0x000fc80002800000 */
[----:B------:R-:W-:-:S04]  /*2690*/  F2FP.BF16.F32.PACK_AB R234, RZ, R234 ;  /* 0x000000eaffea723e */ /* 0x000fc800000010ff */
[----:B------:R-:W-:-:S07]  /*26a0*/  PRMT R181, R181, 0x5410, R234 ;  /* 0x00005410b5b57816 */ /* 0x000fce00000000ea */
.L_x_5418:
[----:B------:R-:W-:Y:S05]  /*26b0*/  BSYNC B1 ;  /* 0x0000000000017941 */ /* 0x000fea0003800000 */
.L_x_5417:
        /* <DEDUP_REMOVED lines=13> */
.L_x_5420:
[----:B------:R-:W-:Y:S05]  /*2790*/  BSYNC B1 ;  /* 0x0000000000017941 */ /* 0x000fea0003800000 */
.L_x_5419:
[----:B------:R-:W-:Y:S04]  /*27a0*/  BSSY B1, `(.L_x_5421) ;  /* 0x000000d000017945 */ /* 0x000fe80003800000 */
[----:B------:R-:W-:Y:S05]  /*27b0*/  @!P0 BRA `(.L_x_5422) ;  /* 0x00000000002c8947 */ /* 0x000fea0003800000 */
[----:B------:R-:W-:Y:S01]  /*27c0*/  LOP3.LUT P5, RZ, R203, 0xff, RZ, 0xc0, !PT ;  /* 0x000000ffcbff7812 */ /* 0x000fe200078ac0ff */
[----:B------:R-:W-:Y:S01]  /*27d0*/  FMUL.FTZ R232, R235, UR11 ;  /* 0x0000000bebe87c20 */ /* 0x000fe20008410000 */
[----:B------:R-:W-:-:S03]  /*27e0*/  IMAD.MOV.U32 R237, RZ, RZ, RZ ;  /* 0x000000ffffed7224 */ /* 0x000fc600078e00ff */
[----:B------:R-:W-:-:S08]  /*27f0*/  FMUL.FTZ R239, R232, UR10 ;  /* 0x0000000ae8ef7c20 */ /* 0x000fd00008410000 */
[----:B------:R-:W-:-:S05]  /*2800*/  @P5 SHF.L.U32 R232, R178, 0x10, RZ ;  /* 0x00000010b2e85819 */ /* 0x000fca00000006ff */
[----:B------:R-:W-:Y:S01]  /*2810*/  @P5 FMUL.FTZ R237, R239, R232 ;  /* 0x000000e8efed5220 */ /* 0x000fe20000410000 */
[----:B------:R-:W-:-:S03]  /*2820*/  FMUL.FTZ R232, R40, R239 ;  /* 0x000000ef28e87220 */ /* 0x000fc60000410000 */
[----:B------:R-:W-:Y:S02]  /*2830*/  FADD.FTZ R132, R132, R237 ;  /* 0x000000ed84847221 */ /* 0x000fe40000010000 */
[----:B------:R-:W-:-:S04]  /*2840*/  FSEL R232, R232, RZ, P5 ;  /* 0x000000ffe8e87208 */ /* 0x000fc80002800000 */
[----:B------:R-:W-:-:S04]  /*2850*/  F2FP.BF16.F32.PACK_AB R232, RZ, R232 ;  /* 0x000000e8ffe8723e */ /* 0x000fc800000010ff */
[----:B------:R-:W-:-:S07]  /*2860*/  PRMT R182, R232, 0x7610, R182 ;  /* 0x00007610e8b67816 */ /* 0x000fce00000000b6 */
.L_x_5422:
[----:B------:R-:W-:Y:S05]  /*2870*/  BSYNC B1 ;  /* 0x0000000000017941 */ /* 0x000fea0003800000 */
.L_x_5421:
        /* <DEDUP_REMOVED lines=13> */
.L_x_5424:
[----:B------:R-:W-:Y:S05]  /*2950*/  BSYNC B1 ;  /* 0x0000000000017941 */ /* 0x000fea0003800000 */
.L_x_5423:
[----:B------:R-:W-:Y:S04]  /*2960*/  BSSY B1, `(.L_x_5425) ;  /* 0x000000e000017945 */ /* 0x000fe80003800000 */
[----:B------:R-:W-:Y:S05]  /*2970*/  @!P0 BRA `(.L_x_5426) ;  /* 0x0000000000308947 */ /* 0x000fea0003800000 */
[----:B------:R-:W-:Y:S01]  /*2980*/  LOP3.LUT P5, RZ, R203, 0xff00, RZ, 0xc0, !PT ;  /* 0x0000ff00cbff7812 */ /* 0x000fe200078ac0ff */
[----:B------:R-:W-:-:S04]  /*2990*/  FMUL.FTZ R234, R232, UR11 ;  /* 0x0000000be8ea7c20 */ /* 0x000fc80008410000 */
[----:B------:R-:W-:Y:S01]  /*29a0*/  FMUL.FTZ R237, R234, UR10 ;  /* 0x0000000aeaed7c20 */ /* 0x000fe20008410000 */
[----:B------:R-:W-:-:S07]  /*29b0*/  IMAD.MOV.U32 R234, RZ, RZ, RZ ;  /* 0x000000ffffea7224 */ /* 0x000fce00078e00ff */
        /* <DEDUP_REMOVED lines=8> */
.L_x_5426:
[----:B------:R-:W-:Y:S05]  /*2a40*/  BSYNC B1 ;  /* 0x0000000000017941 */ /* 0x000fea0003800000 */
.L_x_5425:
        /* <DEDUP_REMOVED lines=13> */
.L_x_5428:
[----:B------:R-:W-:Y:S05]  /*2b20*/  BSYNC B1 ;  /* 0x0000000000017941 */ /* 0x000fea0003800000 */
.L_x_5427:
[----:B------:R-:W-:Y:S04]  /*2b30*/  BSSY B1, `(.L_x_5429) ;  /* 0x000000d000017945 */ /* 0x000fe80003800000 */
[----:B------:R-:W-:Y:S05]  /*2b40*/  @!P0 BRA `(.L_x_5430) ;  /* 0x00000000002c8947 */ /* 0x000fea0003800000 */
[----:B------:R-:W-:Y:S01]  /*2b50*/  LOP3.LUT P5, RZ, R203, 0xff0000, RZ, 0xc0, !PT ;  /* 0x00ff0000cbff7812 */ /* 0x000fe200078ac0ff */
[----:B------:R-:W-:Y:S01]  /*2b60*/  FMUL.FTZ R234, R237, UR11 ;  /* 0x0000000bedea7c20 */ /* 0x000fe20008410000 */
[----:B------:R-:W-:-:S03]  /*2b70*/  HFMA2.MMA R239, -RZ, RZ, 0, 0 ;  /* 0x00000000ffef7435 */ /* 0x000fc600000001ff */
        /* <DEDUP_REMOVED lines=8> */
.L_x_5430:
[----:B------:R-:W-:Y:S05]  /*2c00*/  BSYNC B1 ;  /* 0x0000000000017941 */ /* 0x000fea0003800000 */
.L_x_5429:
        /* <DEDUP_REMOVED lines=13> */
.L_x_5432:
[----:B------:R-:W-:Y:S05]  /*2ce0*/  BSYNC B1 ;  /* 0x0000000000017941 */ /* 0x000fea0003800000 */
.L_x_5431:
        /* <DEDUP_REMOVED lines=24> */
.L_x_5434:
[----:B------:R-:W-:Y:S05]  /*2e70*/  BSYNC B1 ;  /* 0x0000000000017941 */ /* 0x000fea0003800000 */
.L_x_5433:
[----:B------:R-:W-:Y:S01]  /*2e80*/  ISETP.NE.U32.AND P5, PT, R186, RZ, PT ;  /* 0x000000ffba00720c */ /* 0x000fe20003fa5070 */
[----:B------:R-:W0:Y:S03]  /*2e90*/  @P0 LDC.64 R184, c[0x0][0x2f8] ;  /* 0x0000be00ffb80b82 */ /* 0x000e260000000a00 */
[----:B------:R-:W-:-:S13]  /*2ea0*/  ISETP.NE.AND.EX P5, PT, R187, RZ, PT, P5 ;  /* 0x000000ffbb00720c */ /* 0x000fda0003fa5350 */
[----:B------:R-:W1:Y:S01]  /*2eb0*/  @P5 LDC.64 R186, c[0x0][0x308] ;  /* 0x0000c200ffba5b82 */ /* 0x000e620000000a00 */
[----:B0-----:R-:W-:-:S04]  /*2ec0*/  @P0 IMAD.WIDE.U32 R184, R193, 0x10, R184 ;  /* 0x00000010c1b80825 */ /* 0x001fc800078e00b8 */
[----:B------:R-:W-:Y:S02]  /*2ed0*/  VIADD R193, R193, 0x80 ;  /* 0x00000080c1c17836 */ /* 0x000fe40000000000 */
[C---:B-1----:R-:W-:Y:S01]  /*2ee0*/  @P5 IMAD.WIDE.U32 R186, R6.reuse, 0x20, R186 ;  /* 0x0000002006ba5825 */ /* 0x042fe200078e00ba */
[----:B------:R-:W-:-:S04]  /*2ef0*/  IADD3 R6, R6, 0x80, RZ ;  /* 0x0000008006067810 */ /* 0x000fc80007ffe0ff */
[----:B------:R0:W-:Y:S04]  /*2f00*/  @P5 STG.E.128 desc[UR4][R186.64], R172 ;  /* 0x000000acba005986 */ /* 0x0001e8000c101d04 */
[----:B------:R0:W-:Y:S04]  /*2f10*/  @P5 STG.E.128 desc[UR4][R186.64+0x10], R168 ;  /* 0x000010a8ba005986 */ /* 0x0001e8000c101d04 */
[----:B------:R0:W-:Y:S02]  /*2f20*/  @P0 STG.E.128 desc[UR4][R184.64], R180 ;  /* 0x000000b4b8000986 */ /* 0x0001e4000c101d04 */
.L_x_5400:
[----:B------:R-:W-:Y:S05]  /*2f30*/  BSYNC B0 ;  /* 0x0000000000007941 */ /* 0x000fea0003800000 */
.L_x_5399:
        /* <DEDUP_REMOVED lines=11> */
.L_x_5438:
[----:B------:R-:W-:Y:S05]  /*2ff0*/  BSYNC B1 ;  /* 0x0000000000017941 */ /* 0x000fea0003800000 */
.L_x_5437:
        /* <DEDUP_REMOVED lines=13> */
.L_x_5440:
[----:B------:R-:W-:Y:S05]  /*30d0*/  BSYNC B1 ;  /* 0x0000000000017941 */ /* 0x000fea0003800000 */
.L_x_5439:
[----:B------:R-:W-:Y:S04]  /*30e0*/  BSSY B1, `(.L_x_5441) ;  /* 0x000000d000017945 */ /* 0x000fe80003800000 */
[----:B------:R-:W-:Y:S05]  /*30f0*/  @!P0 BRA `(.L_x_5442) ;  /* 0x00000000002c8947 */ /* 0x000fea0003800000 */
[----:B------:R-:W-:Y:S01]  /*3100*/  LOP3.LUT P5, RZ, R200, 0xff, RZ, 0xc0, !PT ;  /* 0x000000ffc8ff7812 */ /* 0x000fe200078ac0ff */
        /* <DEDUP_REMOVED lines=10> */
.L_x_5442:
[----:B------:R-:W-:Y:S05]  /*31b0*/  BSYNC B1 ;  /* 0x0000000000017941 */ /* 0x000fea0003800000 */
.L_x_5441:
        /* <DEDUP_REMOVED lines=13> */
.L_x_5444:
[----:B------:R-:W-:Y:S05]  /*3290*/  BSYNC B1 ;  /* 0x0000000000017941 */ /* 0x000fea0003800000 */
.L_x_5443:
[----:B------:R-:W-:Y:S04]  /*32a0*/  BSSY B1, `(.L_x_5445) ;  /* 0x000000e000017945 */ /* 0x000fe80003800000 */
[----:B------:R-:W-:Y:S05]  /*32b0*/  @!P0 BRA `(.L_x_5446) ;  /* 0x0000000000308947 */ /* 0x000fea0003800000 */
[----:B------:R-:W-:Y:S01]  /*32c0*/  LOP3.LUT P5, RZ, R200, 0xff00, RZ, 0xc0, !PT ;  /* 0x0000ff00c8ff7812 */ /* 0x000fe200078ac0ff */
[----:B------:R-:W-:-:S04]  /*32d0*/  FMUL.FTZ R190, R188, UR11 ;  /* 0x0000000bbcbe7c20 */ /* 0x000fc80008410000 */
[----:B------:R-:W-:Y:S01]  /*32e0*/  FMUL.FTZ R234, R190, UR10 ;  /* 0x0000000abeea7c20 */ /* 0x000fe20008410000 */
[----:B------:R-:W-:-:S03]  /*32f0*/  MOV R190, RZ ;  /* 0x000000ff00be7202 */ /* 0x000fc60000000f00 */
[----:B------:R-:W-:-:S04]  /*3300*/  FMUL.FTZ R232, R61, R234 ;  /* 0x000000ea3de87220 */ /* 0x000fc80000410000 */
[----:B------:R-:W-:Y:S02]  /*3310*/  @P5 PRMT R191, R176, 0x7632, R191 ;  /* 0x00007632b0bf5816 */ /* 0x000fe400000000bf */
[----:B------:R-:W-:-:S03]  /*3320*/  FSEL R232, R232, RZ, P5 ;  /* 0x000000ffe8e87208 */ /* 0x000fc60002800000 */
[----:B------:R-:W-:Y:S01]  /*3330*/  @P5 IMAD.U32 R191, R191, 0x10000, RZ ;  /* 0x00010000bfbf5824 */ /* 0x000fe200078e00ff */
[----:B------:R-:W-:-:S03]  /*3340*/  F2FP.BF16.F32.PACK_AB R232, RZ, R232 ;  /* 0x000000e8ffe8723e */ /* 0x000fc600000010ff */
[----:B------:R-:W-:Y:S01]  /*3350*/  @P5 FMUL.FTZ R190, R234, R191 ;  /* 0x000000bfeabe5220 */ /* 0x000fe20000410000 */
[----:B------:R-:W-:-:S03]  /*3360*/  PRMT R180, R180, 0x5410, R232 ;  /* 0x00005410b4b47816 */ /* 0x000fc600000000e8 */
[----:B------:R-:W-:-:S07]  /*3370*/  FADD.FTZ R137, R137, R190 ;  /* 0x000000be89897221 */ /* 0x000fce0000010000 */
.L_x_5446:
[----:B------:R-:W-:Y:S05]  /*3380*/  BSYNC B1 ;  /* 0x0000000000017941 */ /* 0x000fea0003800000 */
.L_x_5445:
        /* <DEDUP_REMOVED lines=13> */
.L_x_5448:
[----:B------:R-:W-:Y:S05]  /*3460*/  BSYNC B1 ;  /* 0x0000000000017941 */ /* 0x000fea0003800000 */
.L_x_5447:
[----:B------:R-:W-:Y:S04]  /*3470*/  BSSY B1, `(.L_x_5449) ;  /* 0x000000d000017945 */ /* 0x000fe80003800000 */
[----:B------:R-:W-:Y:S05]  /*3480*/  @!P0 BRA `(.L_x_5450) ;  /* 0x00000000002c8947 */ /* 0x000fea0003800000 */
[----:B------:R-:W-:Y:S01]  /*3490*/  LOP3.LUT P5, RZ, R200, 0xff0000, RZ, 0xc0, !PT ;  /* 0x00ff0000c8ff7812 */ /* 0x000fe200078ac0ff */
[----:B------:R-:W-:Y:S01]  /*34a0*/  FMUL.FTZ R190, R191, UR11 ;  /* 0x0000000bbfbe7c20 */ /* 0x000fe20008410000 */
[----:B------:R-:W-:-:S03]  /*34b0*/  HFMA2.MMA R235, -RZ, RZ, 0, 0 ;  /* 0x00000000ffeb7435 */ /* 0x000fc600000001ff */
        /* <DEDUP_REMOVED lines=8> */
.L_x_5450:
[----:B------:R-:W-:Y:S05]  /*3540*/  BSYNC B1 ;  /* 0x0000000000017941 */ /* 0x000fea0003800000 */
.L_x_5449:
        /* <DEDUP_REMOVED lines=13> */
.L_x_5452:
[----:B------:R-:W-:Y:S05]  /*3620*/  BSYNC B1 ;  /* 0x0000000000017941 */ /* 0x000fea0003800000 */
.L_x_5451:
        /* <DEDUP_REMOVED lines=14> */
.L_x_5454:
[----:B------:R-:W-:Y:S05]  /*3710*/  BSYNC B1 ;  /* 0x0000000000017941 */ /* 0x000fea0003800000 */
.L_x_5453:
        /* <DEDUP_REMOVED lines=13> */
.L_x_5456:
[----:B------:R-:W-:Y:S05]  /*37f0*/  BSYNC B1 ;  /* 0x0000000000017941 */ /* 0x000fea0003800000 */
.L_x_5455:
[----:B------:R-:W-:Y:S04]  /*3800*/  BSSY B1, `(.L_x_5457) ;  /* 0x000000d000017945 */ /* 0x000fe80003800000 */
[----:B------:R-:W-:Y:S05]  /*3810*/  @!P0 BRA `(.L_x_5458) ;  /* 0x00000000002c8947 */ /* 0x000fea0003800000 */
[----:B------:R-:W-:Y:S01]  /*3820*/  LOP3.LUT P5, RZ, R201, 0xff, RZ, 0xc0, !PT ;  /* 0x000000ffc9ff7812 */ /* 0x000fe200078ac0ff */
[----:B------:R-:W-:Y:S01]  /*3830*/  FMUL.FTZ R232, R235, UR11 ;  /* 0x0000000bebe87c20 */ /* 0x000fe20008410000 */
[----:B------:R-:W-:-:S03]  /*3840*/  HFMA2.MMA R237, -RZ, RZ, 0, 0 ;  /* 0x00000000ffed7435 */ /* 0x000fc600000001ff */
[----:B------:R-:W-:-:S08]  /*3850*/  FMUL.FTZ R239, R232, UR10 ;  /* 0x0000000ae8ef7c20 */ /* 0x000fd00008410000 */
[----:B------:R-:W-:-:S04]  /*3860*/  @P5 IMAD.U32 R232, R178, 0x10000, RZ ;  /* 0x00010000b2e85824 */ /* 0x000fc800078e00ff */
[-C--:B------:R-:W-:Y:S01]  /*3870*/  @P5 FMUL.FTZ R237, R232, R239.reuse ;  /* 0x000000efe8ed5220 */ /* 0x080fe20000410000 */
[----:B------:R-:W-:-:S03]  /*3880*/  FMUL.FTZ R232, R56, R239 ;  /* 0x000000ef38e87220 */ /* 0x000fc60000410000 */
[----:B------:R-:W-:Y:S02]  /*3890*/  FADD.FTZ R140, R140, R237 ;  /* 0x000000ed8c8c7221 */ /* 0x000fe40000010000 */
[----:B------:R-:W-:-:S04]  /*38a0*/  FSEL R232, R232, RZ, P5 ;  /* 0x000000ffe8e87208 */ /* 0x000fc80002800000 */
[----:B------:R-:W-:-:S04]  /*38b0*/  F2FP.BF16.F32.PACK_AB R232, RZ, R232 ;  /* 0x000000e8ffe8723e */ /* 0x000fc800000010ff */
[----:B------:R-:W-:-:S07]  /*38c0*/  PRMT R182, R232, 0x7610, R182 ;  /* 0x00007610e8b67816 */ /* 0x000fce00000000b6 */
.L_x_5458:
[----:B------:R-:W-:Y:S05]  /*38d0*/  BSYNC B1 ;  /* 0x0000000000017941 */ /* 0x000fea0003800000 */
.L_x_5457:
        /* <DEDUP_REMOVED lines=13> */
.L_x_5460:
[----:B------:R-:W-:Y:S05]  /*39b0*/  BSYNC B1 ;  /* 0x0000000000017941 */ /* 0x000fea0003800000 */
.L_x_5459:
        /* <DEDUP_REMOVED lines=14> */
.L_x_5462:
[----:B------:R-:W-:Y:S05]  /*3aa0*/  BSYNC B1 ;  /* 0x0000000000017941 */ /* 0x000fea0003800000 */
.L_x_5461:
        /* <DEDUP_REMOVED lines=13> */
.L_x_5464:
[----:B------:R-:W-:Y:S05]  /*3b80*/  BSYNC B1 ;  /* 0x0000000000017941 */ /* 0x000fea0003800000 */
.L_x_5463:
[----:B------:R-:W-:Y:S04]  /*3b90*/  BSSY B1, `(.L_x_5465) ;  /* 0x000000d000017945 */ /* 0x000fe80003800000 */
[----:B------:R-:W-:Y:S05]  /*3ba0*/  @!P0 BRA `(.L_x_5466) ;  /* 0x00000000002c8947 */ /* 0x000fea0003800000 */
[----:B------:R-:W-:Y:S01]  /*3bb0*/  LOP3.LUT P5, RZ, R201, 0xff0000, RZ, 0xc0, !PT ;  /* 0x00ff0000c9ff7812 */ /* 0x000fe200078ac0ff */
[----:B------:R-:W-:Y:S01]  /*3bc0*/  FMUL.FTZ R234, R237, UR11 ;  /* 0x0000000bedea7c20 */ /* 0x000fe20008410000 */
[----:B------:R-:W-:-:S03]  /*3bd0*/  IMAD.MOV.U32 R239, RZ, RZ, RZ ;  /* 0x000000ffffef7224 */ /* 0x000fc600078e00ff */
[----:B------:R-:W-:-:S08]  /*3be0*/  FMUL.FTZ R241, R234, UR10 ;  /* 0x0000000aeaf17c20 */ /* 0x000fd00008410000 */
[----:B------:R-:W-:-:S05]  /*3bf0*/  @P5 SHF.L.U32 R234, R179, 0x10, RZ ;  /* 0x00000010b3ea5819 */ /* 0x000fca00000006ff */
[-C--:B------:R-:W-:Y:S01]  /*3c00*/  @P5 FMUL.FTZ R239, R234, R241.reuse ;  /* 0x000000f1eaef5220 */ /* 0x080fe20000410000 */
[----:B------:R-:W-:-:S03]  /*3c10*/  FMUL.FTZ R234, R58, R241 ;  /* 0x000000f13aea7220 */ /* 0x000fc60000410000 */
[----:B------:R-:W-:Y:S02]  /*3c20*/  FADD.FTZ R142, R142, R239 ;  /* 0x000000ef8e8e7221 */ /* 0x000fe40000010000 */
[----:B------:R-:W-:-:S04]  /*3c30*/  FSEL R234, R234, RZ, P5 ;  /* 0x000000ffeaea7208 */ /* 0x000fc80002800000 */
[----:B------:R-:W-:-:S04]  /*3c40*/  F2FP.BF16.F32.PACK_AB R234, RZ, R234 ;  /* 0x000000eaffea723e */ /* 0x000fc800000010ff */
[----:B------:R-:W-:-:S07]  /*3c50*/  PRMT R183, R234, 0x7610, R183 ;  /* 0x00007610eab77816 */ /* 0x000fce00000000b7 */
.L_x_5466:
[----:B------:R-:W-:Y:S05]  /*3c60*/  BSYNC B1 ;  /* 0x0000000000017941 */ /* 0x000fea0003800000 */
.L_x_5465:
        /* <DEDUP_REMOVED lines=17> */
.L_x_5468:
[----:B------:R-:W-:Y:S05]  /*3d80*/  BSYNC B1 ;  /* 0x0000000000017941 */ /* 0x000fea0003800000 */
.L_x_5467:
        /* <DEDUP_REMOVED lines=10> */
[----:B------:R-:W-:-:S03]  /*3e30*/  HFMA2.MMA R184, -RZ, RZ, 0, 0 ;  /* 0x00000000ffb87435 */ /* 0x000fc600000001ff */
[----:B------:R-:W-:-:S04]  /*3e40*/  FMUL.FTZ R234, R234, UR10 ;  /* 0x0000000aeaea7c20 */ /* 0x000fc80008410000 */
        /* <DEDUP_REMOVED lines=8> */
.L_x_5470:
[----:B------:R-:W-:Y:S05]  /*3ed0*/  BSYNC B1 ;  /* 0x0000000000017941 */ /* 0x000fea0003800000 */
.L_x_5469:
[----:B------:R-:W-:Y:S01]  /*3ee0*/  ISETP.NE.U32.AND P5, PT, R186, RZ, PT ;  /* 0x000000ffba00720c */ /* 0x000fe20003fa5070 */
[----:B------:R-:W0:Y:S03]  /*3ef0*/  @P0 LDC.64 R184, c[0x0][0x2f8] ;  /* 0x0000be00ffb80b82 */ /* 0x000e260000000a00 */
[----:B------:R-:W-:-:S13]  /*3f00*/  ISETP.NE.AND.EX P5, PT, R187, RZ, PT, P5 ;  /* 0x000000ffbb00720c */ /* 0x000fda0003fa5350 */
[----:B------:R-:W1:Y:S01]  /*3f10*/  @P5 LDC.64 R186, c[0x0][0x308] ;  /* 0x0000c200ffba5b82 */ /* 0x000e620000000a00 */
[C---:B0-----:R-:W-:Y:S01]  /*3f20*/  @P0 IMAD.WIDE.U32 R184, R193.reuse, 0x10, R184 ;  /* 0x00000010c1b80825 */ /* 0x041fe200078e00b8 */
[----:B------:R-:W-:-:S03]  /*3f30*/  IADD3 R193, R193, 0x80, RZ ;  /* 0x00000080c1c17810 */ /* 0x000fc60007ffe0ff */
[C---:B-1----:R-:W-:Y:S01]  /*3f40*/  @P5 IMAD.WIDE.U32 R186, R6.reuse, 0x20, R186 ;  /* 0x0000002006ba5825 */ /* 0x042fe200078e00ba */
[----:B------:R-:W-:-:S04]  /*3f50*/  IADD3 R6, R6, 0x80, RZ ;  /* 0x0000008006067810 */ /* 0x000fc80007ffe0ff */
[----:B------:R1:W-:Y:S04]  /*3f60*/  @P5 STG.E.128 desc[UR4][R186.64], R172 ;  /* 0x000000acba005986 */ /* 0x0003e8000c101d04 */
[----:B------:R1:W-:Y:S04]  /*3f70*/  @P5 STG.E.128 desc[UR4][R186.64+0x10], R168 ;  /* 0x000010a8ba005986 */ /* 0x0003e8000c101d04 */
[----:B------:R1:W-:Y:S02]  /*3f80*/  @P0 STG.E.128 desc[UR4][R184.64], R180 ;  /* 0x000000b4b8000986 */ /* 0x0003e4000c101d04 */
.L_x_5436:
[----:B------:R-:W-:Y:S05]  /*3f90*/  BSYNC B0 ;  /* 0x0000000000007941 */ /* 0x000fea0003800000 */
.L_x_5435:
        /* <DEDUP_REMOVED lines=11> */
.L_x_5474:
[----:B------:R-:W-:Y:S05]  /*4050*/  BSYNC B1 ;  /* 0x0000000000017941 */ /* 0x000fea0003800000 */
.L_x_5473:
        /* <DEDUP_REMOVED lines=13> */
.L_x_5476:
[----:B------:R-:W-:Y:S05]  /*4130*/  BSYNC B1 ;  /* 0x0000000000017941 */ /* 0x000fea0003800000 */
.L_x_5475:
[----:B------:R-:W-:Y:S04]  /*4140*/  BSSY B1, `(.L_x_5477) ;  /* 0x000000d000017945 */ /* 0x000fe80003800000 */
[----:B------:R-:W-:Y:S05]  /*4150*/  @!P0 BRA `(.L_x_5478) ;  /* 0x00000000002c8947 */ /* 0x000fea0003800000 */
[----:B------:R-:W-:Y:S01]  /*4160*/  LOP3.LUT P5, RZ, R198, 0xff, RZ, 0xc0, !PT ;  /* 0x000000ffc6ff7812 */ /* 0x000fe200078ac0ff */
[----:B------:R-:W-:Y:S01]  /*4170*/  FMUL.FTZ R188, R235, UR11 ;  /* 0x0000000bebbc7c20 */ /* 0x000fe20008410000 */
[----:B------:R-:W-:-:S03]  /*4180*/  MOV R189, RZ ;  /* 0x000000ff00bd7202 */ /* 0x000fc60000000f00 */
        /* <DEDUP_REMOVED lines=8> */
.L_x_5478:
[----:B------:R-:W-:Y:S05]  /*4210*/  BSYNC B1 ;  /* 0x0000000000017941 */ /* 0x000fea0003800000 */
.L_x_5477:
        /* <DEDUP_REMOVED lines=13> */
.L_x_5480:
[----:B------:R-:W-:Y:S05]  /*42f0*/  BSYNC B1 ;  /* 0x0000000000017941 */ /* 0x000fea0003800000 */
.L_x_5479:
[----:B------:R-:W-:Y:S04]  /*4300*/  BSSY B1, `(.L_x_5481) ;  /* 0x000000e000017945 */ /* 0x000fe80003800000 */
[----:B------:R-:W-:Y:S05]  /*4310*/  @!P0 BRA `(.L_x_5482) ;  /* 0x0000000000308947 */ /* 0x000fea0003800000 */
[----:B------:R-:W-:Y:S01]  /*4320*/  LOP3.LUT P5, RZ, R198, 0xff00, RZ, 0xc0, !PT ;  /* 0x0000ff00c6ff7812 */ /* 0x000fe200078ac0ff */
[----:B------:R-:W-:-:S04]  /*4330*/  FMUL.FTZ R188, R232, UR11 ;  /* 0x0000000be8bc7c20 */ /* 0x000fc80008410000 */
[----:B------:R-:W-:Y:S01]  /*4340*/  FMUL.FTZ R234, R188, UR10 ;  /* 0x0000000abcea7c20 */ /* 0x000fe20008410000 */
[----:B------:R-:W-:-:S03]  /*4350*/  HFMA2.MMA R188, -RZ, RZ, 0, 0 ;  /* 0x00000000ffbc7435 */ /* 0x000fc600000001ff */
        /* <DEDUP_REMOVED lines=8> */
.L_x_5482:
[----:B------:R-:W-:Y:S05]  /*43e0*/  BSYNC B1 ;  /* 0x0000000000017941 */ /* 0x000fea0003800000 */
.L_x_5481:
        /* <DEDUP_REMOVED lines=13> */
.L_x_5484:
[----:B------:R-:W-:Y:S05]  /*44c0*/  BSYNC B1 ;  /* 0x0000000000017941 */ /* 0x000fea0003800000 */
.L_x_5483:
        /* <DEDUP_REMOVED lines=13> */
.L_x_5486:
[----:B------:R-:W-:Y:S05]  /*45a0*/  BSYNC B1 ;  /* 0x0000000000017941 */ /* 0x000fea0003800000 */
.L_x_5485:
        /* <DEDUP_REMOVED lines=13> */
.L_x_5488:
[----:B------:R-:W-:Y:S05]  /*4680*/  BSYNC B1 ;  /* 0x0000000000017941 */ /* 0x000fea0003800000 */
.L_x_5487:
        /* <DEDUP_REMOVED lines=14> */
.L_x_5490:
[----:B------:R-:W-:Y:S05]  /*4770*/  BSYNC B1 ;  /* 0x0000000000017941 */ /* 0x000fea0003800000 */
.L_x_5489:
        /* <DEDUP_REMOVED lines=13> */
.L_x_5492:
[----:B------:R-:W-:Y:S05]  /*4850*/  BSYNC B1 ;  /* 0x0000000000017941 */ /* 0x000fea0003800000 */
.L_x_5491:
[----:B------:R-:W-:Y:S04]  /*4860*/  BSSY B1, `(.L_x_5493) ;  /* 0x000000d000017945 */ /* 0x000fe80003800000 */
[----:B------:R-:W-:Y:S05]  /*4870*/  @!P0 BRA `(.L_x_5494) ;  /* 0x00000000002c8947 */ /* 0x000fea0003800000 */
[----:B------:R-:W-:Y:S01]  /*4880*/  LOP3.LUT P5, RZ, R199, 0xff, RZ, 0xc0, !PT ;  /* 0x000000ffc7ff7812 */ /* 0x000fe200078ac0ff */
[----:B------:R-:W-:Y:S01]  /*4890*/  FMUL.FTZ R188, R239, UR11 ;  /* 0x0000000befbc7c20 */ /* 0x000fe20008410000 */
[----:B------:R-:W-:-:S03]  /*48a0*/  MOV R189, RZ ;  /* 0x000000ff00bd7202 */ /* 0x000fc60000000f00 */
        /* <DEDUP_REMOVED lines=8> */
.L_x_5494:
[----:B------:R-:W-:Y:S05]  /*4930*/  BSYNC B1 ;  /* 0x0000000000017941 */ /* 0x000fea0003800000 */
.L_x_5493:
        /* <DEDUP_REMOVED lines=13> */
.L_x_5496:
[----:B------:R-:W-:Y:S05]  /*4a10*/  BSYNC B1 ;  /* 0x0000000000017941 */ /* 0x000fea0003800000 */
.L_x_5495:
[----:B------:R-:W-:Y:S04]  /*4a20*/  BSSY B1, `(.L_x_5497) ;  /* 0x000000e000017945 */ /* 0x000fe80003800000 */
[----:B------:R-:W-:Y:S05]  /*4a30*/  @!P0 BRA `(.L_x_5498) ;  /* 0x0000000000308947 */ /* 0x000fea0003800000 */
[----:B------:R-:W-:Y:S01]  /*4a40*/  LOP3.LUT P5, RZ, R199, 0xff00, RZ, 0xc0, !PT ;  /* 0x0000ff00c7ff7812 */ /* 0x000fe200078ac0ff */
[----:B------:R-:W-:-:S04]  /*4a50*/  FMUL.FTZ R188, R236, UR11 ;  /* 0x0000000becbc7c20 */ /* 0x000fc80008410000 */
[----:B------:R-:W-:Y:S01]  /*4a60*/  FMUL.FTZ R190, R188, UR10 ;  /* 0x0000000abcbe7c20 */ /* 0x000fe20008410000 */
[----:B------:R-:W-:-:S07]  /*4a70*/  HFMA2.MMA R188, -RZ, RZ, 0, 0 ;  /* 0x00000000ffbc7435 */ /* 0x000fce00000001ff */
[----:B------:R-:W-:-:S05]  /*4a80*/  @P5 PRMT R189, R178, 0x7632, R189 ;  /* 0x00007632b2bd5816 */ /* 0x000fca00000000bd */
[----:B------:R-:W-:-:S04]  /*4a90*/  @P5 IMAD.U32 R189, R189, 0x10000, RZ ;  /* 0x00010000bdbd5824 */ /* 0x000fc800078e00ff */
[----:B------:R-:W-:Y:S01]  /*4aa0*/  @P5 FMUL.FTZ R188, R190, R189 ;  /* 0x000000bdbebc5220 */ /* 0x000fe20000410000 */
[----:B------:R-:W-:-:S03]  /*4ab0*/  FMUL.FTZ R189, R73, R190 ;  /* 0x000000be49bd7220 */ /* 0x000fc60000410000 */
[----:B------:R-:W-:Y:S02]  /*4ac0*/  FADD.FTZ R149, R149, R188 ;  /* 0x000000bc95957221 */ /* 0x000fe40000010000 */
[----:B------:R-:W-:-:S04]  /*4ad0*/  FSEL R189, R189, RZ, P5 ;  /* 0x000000ffbdbd7208 */ /* 0x000fc80002800000 */
[----:B------:R-:W-:-:S04]  /*4ae0*/  F2FP.BF16.F32.PACK_AB R189, RZ, R189 ;  /* 0x000000bdffbd723e */ /* 0x000fc800000010ff */
[----:B------:R-:W-:-:S07]  /*4af0*/  PRMT R182, R182, 0x5410, R189 ;  /* 0x00005410b6b67816 */ /* 0x000fce00000000bd */
.L_x_5498:
[----:B------:R-:W-:Y:S05]  /*4b00*/  BSYNC B1 ;  /* 0x0000000000017941 */ /* 0x000fea0003800000 */
.L_x_5497:
        /* <DEDUP_REMOVED lines=13> */
.L_x_5500:
[----:B------:R-:W-:Y:S05]  /*4be0*/  BSYNC B1 ;  /* 0x0000000000017941 */ /* 0x000fea0003800000 */
.L_x_5499:
[----:B------:R-:W-:Y:S04]  /*4bf0*/  BSSY B1, `(.L_x_5501) ;  /* 0x000000d000017945 */ /* 0x000fe80003800000 */
[----:B------:R-:W-:Y:S05]  /*4c00*/  @!P0 BRA `(.L_x_5502) ;  /* 0x00000000002c8947 */ /* 0x000fea0003800000 */
[----:B------:R-:W-:Y:S01]  /*4c10*/  LOP3.LUT P5, RZ, R199, 0xff0000, RZ, 0xc0, !PT ;  /* 0x00ff0000c7ff7812 */ /* 0x000fe200078ac0ff */
[----:B------:R-:W-:Y:S01]  /*4c20*/  FMUL.FTZ R188, R241, UR11 ;  /* 0x0000000bf1bc7c20 */ /* 0x000fe20008410000 */
[----:B------:R-:W-:-:S03]  /*4c30*/  MOV R189, RZ ;  /* 0x000000ff00bd7202 */ /* 0x000fc60000000f00 */
        /* <DEDUP_REMOVED lines=8> */
.L_x_5502:
[----:B------:R-:W-:Y:S05]  /*4cc0*/  BSYNC B1 ;  /* 0x0000000000017941 */ /* 0x000fea0003800000 */
.L_x_5501:
        /* <DEDUP_REMOVED lines=10> */
[----:B----4-:R-:W-:Y:S02]  /*4d70*/  FSEL R243, R192, RZ, !P1 ;  /* 0x000000ffc0f37208 */ /* 0x010fe40004800000 */
[----:B------:R-:W-:-:S03]  /*4d80*/  ISETP.NE.U32.AND P1, PT, R184, RZ, PT ;  /* 0x000000ffb800720c */ /* 0x000fc60003f25070 */
[----:B------:R-:W-:Y:S01]  /*4d90*/  FFMA.FTZ R184, R218, R195, R243 ;  /* 0x000000c3dab87223 */ /* 0x000fe200000100f3 */
[----:B------:R-:W-:-:S03]  /*4da0*/  ISETP.NE.AND.EX P1, PT, R185, RZ, PT, P1 ;  /* 0x000000ffb900720c */ /* 0x000fc60003f25310 */
[----:B------:R-:W-:-:S04]  /*4db0*/  FADD.FTZ R185, R217, -R184 ;  /* 0x800000b8d9b97221 */ /* 0x000fc80000010000 */
[----:B------:R-:W-:-:S06]  /*4dc0*/  FMUL.FTZ R238, R0, R185 ;  /* 0x000000b900ee7220 */ /* 0x000fcc0000410000 */
[----:B------:R-:W-:-:S07]  /*4dd0*/  @P1 FADD.FTZ R238, R27, R238 ;  /* 0x000000ee1bee1221 */ /* 0x000fce0000010000 */
.L_x_5504:
[----:B------:R-:W-:Y:S05]  /*4de0*/  BSYNC B1 ;  /* 0x0000000000017941 */ /* 0x000fea0003800000 */
.L_x_5503:
        /* <DEDUP_REMOVED lines=26> */
.L_x_5506:
[----:B------:R-:W-:Y:S05]  /*4f90*/  BSYNC B1 ;  /* 0x0000000000017941 */ /* 0x000fea0003800000 */
.L_x_5505:
[----:B------:R2:W-:Y:S04]  /*4fa0*/  @P5 STG.E.128 desc[UR4][R190.64], R172 ;  /* 0x000000acbe005986 */ /* 0x0005e8000c101d04 */
[----:B------:R2:W-:Y:S04]  /*4fb0*/  @P5 STG.E.128 desc[UR4][R190.64+0x10], R168 ;  /* 0x000010a8be005986 */ /* 0x0005e8000c101d04 */
[----:B------:R2:W-:Y:S02]  /*4fc0*/  @P0 STG.E.128 desc[UR4][R188.64], R180 ;  /* 0x000000b4bc000986 */ /* 0x0005e4000c101d04 */
.L_x_5472:
[----:B------:R-:W-:Y:S05]  /*4fd0*/  BSYNC B0 ;  /* 0x0000000000007941 */ /* 0x000fea0003800000 */
.L_x_5471:
[----:B------:R-:W-:Y:S01]  /*4fe0*/  VIADD R2, R2, UR12 ;  /* 0x0000000c02027c36 */ /* 0x000fe20008000000 */
[----:B------:R-:W-:-:S04]  /*4ff0*/  ISETP.NE.AND P1, PT, R194, RZ, PT ;  /* 0x000000ffc200720c */ /* 0x000fc80003f25270 */
[----:B------:R-:W-:Y:S02]  /*5000*/  ISETP.GE.AND P0, PT, R2, UR13, PT ;  /* 0x0000000d02007c0c */ /* 0x000fe4000bf06270 */
[----:B------:R-:W-:-:S11]  /*5010*/  SEL R237, RZ, 0x1, P1 ;  /* 0x00000001ffed7807 */ /* 0x000fd60000800000 */
[----:B------:R-:W-:Y:S05]  /*5020*/  @!P0 BRA `(.L_x_5507) ;  /* 0xffffffb400588947 */ /* 0x000fea000383ffff */
.L_x_5386:
        /* <DEDUP_REMOVED lines=8> */
[----:B------:R-:W0:Y:S08]  /*50b0*/  LDC.64 R4, c[0x0][0x2d8] ;  /* 0x0000b600ff047b82 */ /* 0x000e300000000a00 */
[----:B------:R-:W1:Y:S01]  /*50c0*/  LDC.64 R6, c[0x0][0x2f0] ;  /* 0x0000bc00ff067b82 */ /* 0x000e620000000a00 */
[----:B---3--:R-:W-:-:S05]  /*50d0*/  IMAD.WIDE.U32 R2, R9, 0x20, R2 ;  /* 0x0000002009027825 */ /* 0x008fca00078e0002 */
        /* <DEDUP_REMOVED lines=9> */
.L_x_5509:
[----:B------:R-:W-:Y:S05]  /*5170*/  BSYNC B0 ;  /* 0x0000000000007941 */ /* 0x000fea0003800000 */
.L_x_5508:
[----:B------:R-:W-:Y:S04]  /*5180*/  BSSY B0, `(.L_x_5510) ;  /* 0x000000f000007945 */ /* 0x000fe80003800000 */
[----:B------:R-:W-:Y:S05]  /*5190*/  @!P3 BRA `(.L_x_5511) ;  /* 0x000000000034b947 */ /* 0x000fea0003800000 */
[----:B---3--:R-:W3:Y:S08]  /*51a0*/  LDC.64 R2, c[0x0][0x2d0] ;  /* 0x0000b400ff027b82 */ /* 0x008ef00000000a00 */
        /* <DEDUP_REMOVED lines=12> */
.L_x_5511:
[----:B------:R-:W-:Y:S05]  /*5270*/  BSYNC B0 ;  /* 0x0000000000007941 */ /* 0x000fea0003800000 */
.L_x_5510:
[----:B------:R-:W-:Y:S05]  /*5280*/  @!P2 EXIT ;  /* 0x000000000000a94d */ /* 0x000fea0003800000 */
[----:B---3--:R-:W3:Y:S08]  /*5290*/  LDC.64 R2, c[0x0][0x2d0] ;  /* 0x0000b400ff027b82 */ /* 0x008ef00000000a00 */
[----:B------:R-:W0:Y:S08]  /*52a0*/  LDC.64 R4, c[0x0][0x2d8] ;  /* 0x0000b600ff047b82 */ /* 0x000e300000000a00 */
[----:B------:R-:W1:Y:S01]  /*52b0*/  LDC.64 R6, c[0x0][0x2f0] ;  /* 0x0000bc00ff067b82 */ /* 0x000e620000000a00 */
[----:B---3--:R-:W-:-:S05]  /*52c0*/  IMAD.WIDE.U32 R2, R9, 0x20, R2 ;  /* 0x0000002009027825 */ /* 0x008fca00078e0002 */
        /* <DEDUP_REMOVED lines=9> */
.L_x_5398:
[----:B------:R-:W-:Y:S01]  /*5360*/  HFMA2.MMA R240, -RZ, RZ, 0, 1.847743988037109375e-06 ;  /* 0x0000001ffff07435 */ /* 0x000fe200000001ff */
[----:B------:R-:W-:Y:S01]  /*5370*/  IMAD.MOV.U32 R236, RZ, RZ, R241 ;  /* 0x000000ffffec7224 */ /* 0x000fe200078e00f1 */
[----:B------:R-:W-:Y:S01]  /*5380*/  MOV R235, 0x10 ;  /* 0x0000001000eb7802 */ /* 0x000fe20000000f00 */
[----:B------:R-:W-:-:S08]  /*5390*/  IMAD.MOV.U32 R195, RZ, RZ, -0x1 ;  /* 0xffffffffffc37424 */ /* 0x000fd000078e00ff */
[----:B0---45:R-:W-:Y:S05]  /*53a0*/  WARPSYNC.COLLECTIVE R195, `(.L_x_5512) ;  /* 0x00000000c3087348 */ /* 0x031fea0003c00000 */
[----:B------:R1:W2:Y:S02]  /*53b0*/  SHFL.DOWN P6, R234, R236, R235, R240 ;  /* 0x080000ebecea7389 */ /* 0x0002a400000c00f0 */
[----:B012-45:R-:W-:Y:S01]  /*53c0*/  ENDCOLLECTIVE ;  /* 0x000000000000791b */ /* 0x037fe20003800000 */
.L_x_5512:
[----:B------:R-:W-:Y:S02]  /*53d0*/  MOV R236, R238 ;  /* 0x000000ee00ec7202 */ /* 0x000fe40000000f00 */
[----:B------:R-:W-:-:S07]  /*53e0*/  MOV R186, R234 ;  /* 0x000000ea00ba7202 */ /* 0x000fce0000000f00 */
[----:B------:R-:W-:Y:S05]  /*53f0*/  WARPSYNC.COLLECTIVE R195, `(.L_x_5513) ;  /* 0x00000000c3087348 */ /* 0x000fea0003c00000 */
[----:B------:R0:W1:Y:S02]  /*5400*/  SHFL.DOWN P6, R234, R236, R235, R240 ;  /* 0x080000ebecea7389 */ /* 0x00006400000c00f0 */
[----:B01----:R-:W-:Y:S01]  /*5410*/  ENDCOLLECTIVE ;  /* 0x000000000000791b */ /* 0x003fe20003800000 */
.L_x_5513:
[----:B------:R-:W-:Y:S01]  /*5420*/  FADD.FTZ R186, R186, R241 ;  /* 0x000000f1baba7221 */ /* 0x000fe20000010000 */
[----:B------:R-:W-:-:S04]  /*5430*/  HFMA2.MMA R235, -RZ, RZ, 0, 4.76837158203125e-07 ;  /* 0x00000008ffeb7435 */ /* 0x000fc800000001ff */
[----:B------:R-:W-:Y:S01]  /*5440*/  MOV R236, R186 ;  /* 0x000000ba00ec7202 */ /* 0x000fe20000000f00 */
[----:B------:R-:W-:-:S07]  /*5450*/  IMAD.MOV.U32 R187, RZ, RZ, R234 ;  /* 0x000000ffffbb7224 */ /* 0x000fce00078e00ea */
[----:B------:R-:W-:Y:S05]  /*5460*/  WARPSYNC.COLLECTIVE R195, `(.L_x_5514) ;  /* 0x00000000c3087348 */ /* 0x000fea0003c00000 */
[----:B------:R0:W1:Y:S02]  /*5470*/  SHFL.DOWN P6, R234, R236, R235, R240 ;  /* 0x080000ebecea7389 */ /* 0x00006400000c00f0 */
[----:B01----:R-:W-:Y:S01]  /*5480*/  ENDCOLLECTIVE ;  /* 0x000000000000791b */ /* 0x003fe20003800000 */
.L_x_5514:
[----:B------:R-:W-:-:S05]  /*5490*/  FADD.FTZ R187, R187, R238 ;  /* 0x000000eebbbb7221 */ /* 0x000fca0000010000 */
[----:B------:R-:W-:Y:S01]  /*54a0*/  MOV R236, R187 ;  /* 0x000000bb00ec7202 */ /* 0x000fe20000000f00 */
[----:B------:R-:W-:-:S07]  /*54b0*/  IMAD.MOV.U32 R189, RZ, RZ, R234 ;  /* 0x000000ffffbd7224 */ /* 0x000fce00078e00ea */
[----:B------:R-:W-:Y:S05]  /*54c0*/  WARPSYNC.COLLECTIVE R195, `(.L_x_5515) ;  /* 0x00000000c3087348 */ /* 0x000fea0003c00000 */
[----:B------:R0:W1:Y:S02]  /*54d0*/  SHFL.DOWN P6, R234, R236, R235, R240 ;  /* 0x080000ebecea7389 */ /* 0x00006400000c00f0 */
[----:B01----:R-:W-:Y:S01]  /*54e0*/  ENDCOLLECTIVE ;  /* 0x000000000000791b */ /* 0x003fe20003800000 */
.L_x_5515:
[----:B------:R-:W-:Y:S01]  /*54f0*/  FADD.FTZ R189, R186, R189 ;  /* 0x000000bdbabd7221 */ /* 0x000fe20000010000 */
[----:B------:R-:W-:-:S03]  /*5500*/  HFMA2.MMA R235, -RZ, RZ, 0, 2.384185791015625e-07 ;  /* 0x00000004ffeb7435 */ /* 0x000fc600000001ff */
[----:B------:R-:W-:Y:S01]  /*5510*/  IMAD.MOV.U32 R236, RZ, RZ, R189 ;  /* 0x000000ffffec7224 */ /* 0x000fe200078e00bd */
[----:B------:R-:W-:-:S07]  /*5520*/  MOV R188, R234 ;  /* 0x000000ea00bc7202 */ /* 0x000fce0000000f00 */
[----:B------:R-:W-:Y:S05]  /*5530*/  WARPSYNC.COLLECTIVE R195, `(.L_x_5516) ;  /* 0x00000000c3087348 */ /* 0x000fea0003c00000 */
[----:B------:R0:W1:Y:S02]  /*5540*/  SHFL.DOWN P6, R234, R236, R235, R240 ;  /* 0x080000ebecea7389 */ /* 0x00006400000c00f0 */
[----:B01----:R-:W-:Y:S01]  /*5550*/  ENDCOLLECTIVE ;  /* 0x000000000000791b */ /* 0x003fe20003800000 */
.L_x_5516:
[----:B------:R-:W-:-:S04]  /*5560*/  FADD.FTZ R188, R187, R188 ;  /* 0x000000bcbbbc7221 */ /* 0x000fc80000010000 */
[----:B------:R-:W-:Y:S01]  /*5570*/  IMAD.MOV.U32 R236, RZ, RZ, R188 ;  /* 0x000000ffffec7224 */ /* 0x000fe200078e00bc */
[----:B------:R-:W-:-:S07]  /*5580*/  MOV R190, R234 ;  /* 0x000000ea00be7202 */ /* 0x000fce0000000f00 */
[----:B------:R-:W-:Y:S05]  /*5590*/  WARPSYNC.COLLECTIVE R195, `(.L_x_5517) ;  /* 0x00000000c3087348 */ /* 0x000fea0003c00000 */
[----:B------:R0:W1:Y:S02]  /*55a0*/  SHFL.DOWN P6, R234, R236, R235, R240 ;  /* 0x080000ebecea7389 */ /* 0x00006400000c00f0 */
[----:B01----:R-:W-:Y:S01]  /*55b0*/  ENDCOLLECTIVE ;  /* 0x000000000000791b */ /* 0x003fe20003800000 */
.L_x_5517:
[----:B------:R-:W-:-:S05]  /*55c0*/  FADD.FTZ R190, R189, R190 ;  /* 0x000000bebdbe7221 */ /* 0x000fca0000010000 */
[----:B------:R-:W-:Y:S01]  /*55d0*/  MOV R236, R190 ;  /* 0x000000be00ec7202 */ /* 0x000fe20000000f00 */
[----:B------:R-:W-:Y:S01]  /*55e0*/  IMAD.MOV.U32 R235, RZ, RZ, 0x2 ;  /* 0x00000002ffeb7424 */ /* 0x000fe200078e00ff */
[----:B------:R-:W-:-:S07]  /*55f0*/  MOV R191, R234 ;  /* 0x000000ea00bf7202 */ /* 0x000fce0000000f00 */
[----:B------:R-:W-:Y:S05]  /*5600*/  WARPSYNC.COLLECTIVE R195, `(.L_x_5518) ;  /* 0x00000000c3087348 */ /* 0x000fea0003c00000 */
[----:B------:R0:W1:Y:S02]  /*5610*/  SHFL.DOWN P6, R234, R236, R235, R240 ;  /* 0x080000ebecea7389 */ /* 0x00006400000c00f0 */
[----:B01----:R-:W-:Y:S01]  /*5620*/  ENDCOLLECTIVE ;  /* 0x000000000000791b */ /* 0x003fe20003800000 */
.L_x_5518:
[----:B------:R-:W-:-:S05]  /*5630*/  FADD.FTZ R191, R188, R191 ;  /* 0x000000bfbcbf7221 */ /* 0x000fca0000010000 */
[----:B------:R-:W-:Y:S02]  /*5640*/  MOV R236, R191 ;  /* 0x000000bf00ec7202 */ /* 0x000fe40000000f00 */
[----:B------:R-:W-:-:S07]  /*5650*/  MOV R193, R234 ;  /* 0x000000ea00c17202 */ /* 0x000fce0000000f00 */
[----:B------:R-:W-:Y:S05]  /*5660*/  WARPSYNC.COLLECTIVE R195, `(.L_x_5519) ;  /* 0x00000000c3087348 */ /* 0x000fea0003c00000 */
[----:B------:R0:W1:Y:S02]  /*5670*/  SHFL.DOWN P6, R234, R236, R235, R240 ;  /* 0x080000ebecea7389 */ /* 0x00006400000c00f0 */
[----:B01----:R-:W-:Y:S01]  /*5680*/  ENDCOLLECTIVE ;  /* 0x000000000000791b */ /* 0x003fe20003800000 */
.L_x_5519:
[----:B------:R-:W-:Y:S01]  /*5690*/  FADD.FTZ R193, R190, R193 ;  /* 0x000000c1bec17221 */ /* 0x000fe20000010000 */
[----:B------:R-:W-:-:S04]  /*56a0*/  HFMA2.MMA R235, -RZ, RZ, 0, 5.9604644775390625e-08 ;  /* 0x00000001ffeb7435 */ /* 0x000fc800000001ff */
[----:B------:R-:W-:Y:S01]  /*56b0*/  MOV R236, R193 ;  /* 0x000000c100ec7202 */ /* 0x000fe20000000f00 */
[----:B------:R-:W-:-:S07]  /*56c0*/  IMAD.MOV.U32 R192, RZ, RZ, R234 ;  /* 0x000000ffffc07224 */ /* 0x000fce00078e00ea */
[----:B------:R-:W-:Y:S05]  /*56d0*/  WARPSYNC.COLLECTIVE R195, `(.L_x_5520) ;  /* 0x00000000c3087348 */ /* 0x000fea0003c00000 */
[----:B------:R0:W1:Y:S02]  /*56e0*/  SHFL.DOWN P6, R234, R236, R235, R240 ;  /* 0x080000ebecea7389 */ /* 0x00006400000c00f0 */
[----:B01----:R-:W-:Y:S01]  /*56f0*/  ENDCOLLECTIVE ;  /* 0x000000000000791b */ /* 0x003fe20003800000 */
.L_x_5520:
[----:B------:R-:W-:-:S05]  /*5700*/  FADD.FTZ R186, R191, R192 ;  /* 0x000000c0bfba7221 */ /* 0x000fca0000010000 */
[----:B------:R-:W-:Y:S01]  /*5710*/  MOV R236, R186 ;  /* 0x000000ba00ec7202 */ /* 0x000fe20000000f00 */
[----:B------:R-:W-:-:S07]  /*5720*/  IMAD.MOV.U32 R192, RZ, RZ, R234 ;  /* 0x000000ffffc07224 */ /* 0x000fce00078e00ea */
[----:B------:R-:W-:Y:S05]  /*5730*/  WARPSYNC.COLLECTIVE R195, `(.L_x_5521) ;  /* 0x00000000c3087348 */ /* 0x000fea0003c00000 */
[----:B------:R0:W1:Y:S02]  /*5740*/  SHFL.DOWN P6, R234, R236, R235, R240 ;  /* 0x080000ebecea7389 */ /* 0x00006400000c00f0 */
[----:B01----:R-:W-:Y:S01]  /*5750*/  ENDCOLLECTIVE ;  /* 0x000000000000791b */ /* 0x003fe20003800000 */
.L_x_5521:
[----:B------:R-:W-:Y:S01]  /*5760*/  MOV R187, R234 ;  /* 0x000000ea00bb7202 */ /* 0x000fe20000000f00 */
[----:B------:R-:W-:Y:S06]  /*5770*/  BRA `(.L_x_5522) ;  /* 0xffffffc400607947 */ /* 0x000fec000383ffff */
.L_x_5523:
        /* <DEDUP_REMOVED lines=16> */
.L_x_11356:


//--------------------- .text._ZN10layer_norm22ln_bwd_finalize_kernelINS_22Kernel_traits_finalizeILj3072Ef13__nv_bfloat16fS2_fjLb1ELj1024ELj4ENS_18Kernel_traits_baseILj3072EfS2_fS2_fjLj1024EEEEELb1ELb1EEEvNS_9BwdParamsE --------------------------
	.section	.text._ZN10layer_norm22ln_bwd_finalize_kernelINS_22Kernel_traits_finalizeILj3072Ef13__nv_bfloat16fS2_fjLb1ELj1024ELj4ENS_18Kernel_traits_baseILj3072EfS2_fS2_fjLj1024EEEEELb1ELb1EEEvNS_9BwdParamsE,"ax",@progbits
	.align	128
        .global         _ZN10layer_norm22ln_bwd_finalize_kernelINS_22Kernel_traits_finalizeILj3072Ef13__nv_bfloat16fS2_fjLb1ELj1024ELj4ENS_18Kernel_traits_baseILj3072EfS2_fS2_fjLj1024EEEEELb1ELb1EEEvNS_9BwdParamsE
        .type           _ZN10layer_norm22ln_bwd_finalize_kernelINS_22Kernel_traits_finalizeILj3072Ef13__nv_bfloat16fS2_fjLb1ELj1024ELj4ENS_18Kernel_traits_baseILj3072EfS2_fS2_fjLj1024EEEEELb1ELb1EEEvNS_9BwdParamsE,@function
        .size           _ZN10layer_norm22ln_bwd_finalize_kernelINS_22Kernel_traits_finalizeILj3072Ef13__nv_bfloat16fS2_fjLb1ELj1024ELj4ENS_18Kernel_traits_baseILj3072EfS2_fS2_fjLj1024EEEEELb1ELb1EEEvNS_9BwdParamsE,(.L_x_11357 - _ZN10layer_norm22ln_bwd_finalize_kernelINS_22Kernel_traits_finalizeILj3072Ef13__nv_bfloat16fS2_fjLb1ELj1024ELj4ENS_18Kernel_traits_baseILj3072EfS2_fS2_fjLj1024EEEEELb1ELb1EEEvNS_9BwdParamsE)
        .other          _ZN10layer_norm22ln_bwd_finalize_kernelINS_22Kernel_traits_finalizeILj3072Ef13__nv_bfloat16fS2_fjLb1ELj1024ELj4ENS_18Kernel_traits_baseILj3072EfS2_fS2_fjLj1024EEEEELb1ELb1EEEvNS_9BwdParamsE,@"STO_CUDA_ENTRY STV_DEFAULT"
_ZN10layer_norm22ln_bwd_finalize_kernelINS_22Kernel_traits_finalizeILj3072Ef13__nv_bfloat16fS2_fjLb1ELj1024ELj4ENS_18Kernel_traits_baseILj3072EfS2_fS2_fjLj1024EEEEELb1ELb1EEEvNS_9BwdParamsE:
.text._ZN10layer_norm22ln_bwd_finalize_kernelINS_22Kernel_traits_finalizeILj3072Ef13__nv_bfloat16fS2_fjLb1ELj1024ELj4ENS_18Kernel_traits_baseILj3072EfS2_fS2_fjLj1024EEEEELb1ELb1EEEvNS_9BwdParamsE:
        /* <DEDUP_REMOVED lines=25> */
.L_x_5535:
        /* <DEDUP_REMOVED lines=33> */
.L_x_5528:
        /* <DEDUP_REMOVED lines=49> */
.L_x_5527:
[----:B------:R-:W-:Y:S05]  /*06b0*/  BSYNC B1 ;  /* 0x0000000000017941 */ /* 0x000fea0003800000 */
.L_x_5526:
        /* <DEDUP_REMOVED lines=32> */
.L_x_5530:
[----:B------:R-:W-:Y:S05]  /*08c0*/  BSYNC B1 ;  /* 0x0000000000017941 */ /* 0x000fea0003800000 */
.L_x_5529:
        /* <DEDUP_REMOVED lines=16> */
.L_x_5525:
[----:B------:R-:W-:Y:S05]  /*09d0*/  BSYNC B0 ;  /* 0x0000000000007941 */ /* 0x000fea0003800000 */
.L_x_5524:
        /* <DEDUP_REMOVED lines=40> */
.L_x_5551:
        /* <DEDUP_REMOVED lines=8> */
.L_x_5531:
        /* <DEDUP_REMOVED lines=18> */
.L_x_5534:
[----:B------:R-:W-:Y:S05]  /*0e00*/  BSYNC B0 ;  /* 0x0000000000007941 */ /* 0x000fea0003800000 */
.L_x_5533:
[C---:B------:R-:W-:Y:S01]  /*0e10*/  ISETP.GT.U32.AND P1, PT, R4.reuse, -0xc01, PT ;  /* 0xfffff3ff0400780c */ /* 0x040fe20003f24070 */
[----:B------:R-:W-:Y:S01]  /*0e20*/  VIADD R4, R4, 0xc00 ;  /* 0x00000c0004047836 */ /* 0x000fe20000000000 */
[----:B------:R-:W-:-:S11]  /*0e30*/  IADD3 R5, R5, 0x600, RZ ;  /* 0x0000060005057810 */ /* 0x000fd60007ffe0ff */
[----:B------:R-:W-:Y:S05]  /*0e40*/  @P1 BRA `(.L_x_5535) ;  /* 0xfffffff000d01947 */ /* 0x000fea000383ffff */
[----:B------:R-:W-:Y:S05]  /*0e50*/  EXIT ;  /* 0x000000000000794d */ /* 0x000fea0003800000 */
.L_x_5532:
[----:B------:R-:W-:Y:S01]  /*0e60*/  HFMA2.MMA R22, -RZ, RZ, 0, 5.9604644775390625e-08 ;  /* 0x00000001ff167435 */ /* 0x000fe200000001ff */
[----:B---3--:R-:W-:Y:S02]  /*0e70*/  MOV R23, R8 ;  /* 0x0000000800177202 */ /* 0x008fe40000000f00 */
[----:B------:R-:W-:Y:S02]  /*0e80*/  MOV R25, 0x1f ;  /* 0x0000001f00197802 */ /* 0x000fe40000000f00 */
[----:B------:R-:W-:-:S07]  /*0e90*/  MOV R20, 0xffffffff ;  /* 0xffffffff00147802 */ /* 0x000fce0000000f00 */
[----:B012---:R-:W-:Y:S05]  /*0ea0*/  WARPSYNC.COLLECTIVE R20, `(.L_x_5536) ;  /* 0x0000000014087348 */ /* 0x007fea0003c00000 */
[----:B------:R3:W4:Y:S02]  /*0eb0*/  SHFL.BFLY P2, R21, R23, R22, R25 ;  /* 0x0c00001617157389 */ /* 0x0007240000040019 */
[----:B01234-:R-:W-:Y:S01]  /*0ec0*/  ENDCOLLECTIVE ;  /* 0x000000000000791b */ /* 0x01ffe20003800000 */
.L_x_5536:
[----:B------:R-:W-:Y:S01]  /*0ed0*/  HFMA2.MMA R22, -RZ, RZ, 0, 1.1920928955078125e-07 ;  /* 0x00000002ff167435 */ /* 0x000fe200000001ff */
[----:B------:R-:W-:-:S05]  /*0ee0*/  MOV R9, R21 ;  /* 0x0000001500097202 */ /* 0x000fca0000000f00 */
[----:B------:R-:W-:-:S05]  /*0ef0*/  FADD.FTZ R9, R8, R9 ;  /* 0x0000000908097221 */ /* 0x000fca0000010000 */
[----:B------:R-:W-:-:S07]  /*0f00*/  MOV R23, R9 ;  /* 0x0000000900177202 */ /* 0x000fce0000000f00 */
[----:B------:R-:W-:Y:S05]  /*0f10*/  WARPSYNC.COLLECTIVE R20, `(.L_x_5537) ;  /* 0x0000000014087348 */ /* 0x000fea0003c00000 */
[----:B------:R0:W1:Y:S02]  /*0f20*/  SHFL.BFLY P2, R21, R23, R22, R25 ;  /* 0x0c00001617157389 */ /* 0x0000640000040019 */
[----:B01----:R-:W-:Y:S01]  /*0f30*/  ENDCOLLECTIVE ;  /* 0x000000000000791b */ /* 0x003fe20003800000 */
.L_x_5537:
[----:B------:R-:W-:Y:S01]  /*0f40*/  HFMA2.MMA R22, -RZ, RZ, 0, 2.384185791015625e-07 ;  /* 0x00000004ff167435 */ /* 0x000fe200000001ff */
[----:B------:R-:W-:-:S04]  /*0f50*/  IMAD.MOV.U32 R12, RZ, RZ, R21 ;  /* 0x000000ffff0c7224 */ /* 0x000fc800078e0015 */
[----:B------:R-:W-:-:S05]  /*0f60*/  FADD.FTZ R12, R9, R12 ;  /* 0x0000000c090c7221 */ /* 0x000fca0000010000 */
[----:B------:R-:W-:-:S07]  /*0f70*/  MOV R23, R12 ;  /* 0x0000000c00177202 */ /* 0x000fce0000000f00 */
[----:B------:R-:W-:Y:S05]  /*0f80*/  WARPSYNC.COLLECTIVE R20, `(.L_x_5538) ;  /* 0x0000000014087348 */ /* 0x000fea0003c00000 */
[----:B------:R0:W1:Y:S02]  /*0f90*/  SHFL.BFLY P2, R21, R23, R22, R25 ;  /* 0x0c00001617157389 */ /* 0x0000640000040019 */
[----:B01----:R-:W-:Y:S01]  /*0fa0*/  ENDCOLLECTIVE ;  /* 0x000000000000791b */ /* 0x003fe20003800000 */
.L_x_5538:
[----:B------:R-:W-:Y:S01]  /*0fb0*/  HFMA2.MMA R22, -RZ, RZ, 0, 4.76837158203125e-07 ;  /* 0x00000008ff167435 */ /* 0x000fe200000001ff */
[----:B------:R-:W-:-:S05]  /*0fc0*/  MOV R13, R21 ;  /* 0x00000015000d7202 */ /* 0x000fca0000000f00 */
[----:B------:R-:W-:-:S05]  /*0fd0*/  FADD.FTZ R13, R12, R13 ;  /* 0x0000000d0c0d7221 */ /* 0x000fca0000010000 */
[----:B------:R-:W-:-:S07]  /*0fe0*/  MOV R23, R13 ;  /* 0x0000000d00177202 */ /* 0x000fce0000000f00 */
[----:B------:R-:W-:Y:S05]  /*0ff0*/  WARPSYNC.COLLECTIVE R20, `(.L_x_5539) ;  /* 0x0000000014087348 */ /* 0x000fea0003c00000 */
[----:B------:R0:W1:Y:S02]  /*1000*/  SHFL.BFLY P2, R21, R23, R22, R25 ;  /* 0x0c00001617157389 */ /* 0x0000640000040019 */
[----:B01----:R-:W-:Y:S01]  /*1010*/  ENDCOLLECTIVE ;  /* 0x000000000000791b */ /* 0x003fe20003800000 */
.L_x_5539:
[----:B------:R-:W-:Y:S01]  /*1020*/  HFMA2.MMA R22, -RZ, RZ, 0, 9.5367431640625e-07 ;  /* 0x00000010ff167435 */ /* 0x000fe200000001ff */
[----:B------:R-:W-:-:S05]  /*1030*/  MOV R8, R21 ;  /* 0x0000001500087202 */ /* 0x000fca0000000f00 */
[----:B------:R-:W-:-:S05]  /*1040*/  FADD.FTZ R9, R13, R8 ;  /* 0x000000080d097221 */ /* 0x000fca0000010000 */
[----:B------:R-:W-:-:S07]  /*1050*/  MOV R23, R9 ;  /* 0x0000000900177202 */ /* 0x000fce0000000f00 */
[----:B------:R-:W-:Y:S05]  /*1060*/  WARPSYNC.COLLECTIVE R20, `(.L_x_5540) ;  /* 0x0000000014087348 */ /* 0x000fea0003c00000 */
[----:B------:R0:W1:Y:S02]  /*1070*/  SHFL.BFLY P2, R21, R23, R22, R25 ;  /* 0x0c00001617157389 */ /* 0x0000640000040019 */
[----:B01----:R-:W-:Y:S01]  /*1080*/  ENDCOLLECTIVE ;  /* 0x000000000000791b */ /* 0x003fe20003800000 */
.L_x_5540:
[----:B------:R-:W-:Y:S01]  /*1090*/  HFMA2.MMA R22, -RZ, RZ, 0, 5.9604644775390625e-08 ;  /* 0x00000001ff167435 */ /* 0x000fe200000001ff */
[----:B------:R-:W-:Y:S01]  /*10a0*/  IMAD.MOV.U32 R23, RZ, RZ, R11 ;  /* 0x000000ffff177224 */ /* 0x000fe200078e000b */
[----:B------:R-:W-:-:S09]  /*10b0*/  MOV R8, R21 ;  /* 0x0000001500087202 */ /* 0x000fd20000000f00 */
[----:B------:R-:W-:Y:S05]  /*10c0*/  WARPSYNC.COLLECTIVE R20, `(.L_x_5541) ;  /* 0x0000000014087348 */ /* 0x000fea0003c00000 */
[----:B------:R0:W1:Y:S02]  /*10d0*/  SHFL.BFLY P2, R21, R23, R22, R25 ;  /* 0x0c00001617157389 */ /* 0x0000640000040019 */
[----:B01----:R-:W-:Y:S01]  /*10e0*/  ENDCOLLECTIVE ;  /* 0x000000000000791b */ /* 0x003fe20003800000 */
.L_x_5541:
[----:B------:R-:W-:Y:S01]  /*10f0*/  HFMA2.MMA R22, -RZ, RZ, 0, 1.1920928955078125e-07 ;  /* 0x00000002ff167435 */ /* 0x000fe200000001ff */
[----:B------:R-:W-:-:S05]  /*1100*/  MOV R12, R21 ;  /* 0x00000015000c7202 */ /* 0x000fca0000000f00 */
[----:B------:R-:W-:-:S05]  /*1110*/  FADD.FTZ R14, R11, R12 ;  /* 0x0000000c0b0e7221 */ /* 0x000fca0000010000 */
[----:B------:R-:W-:-:S07]  /*1120*/  MOV R23, R14 ;  /* 0x0000000e00177202 */ /* 0x000fce0000000f00 */
[----:B------:R-:W-:Y:S05]  /*1130*/  WARPSYNC.COLLECTIVE R20, `(.L_x_5542) ;  /* 0x0000000014087348 */ /* 0x000fea0003c00000 */
[----:B------:R0:W1:Y:S02]  /*1140*/  SHFL.BFLY P2, R21, R23, R22, R25 ;  /* 0x0c00001617157389 */ /* 0x0000640000040019 */
[----:B01----:R-:W-:Y:S01]  /*1150*/  ENDCOLLECTIVE ;  /* 0x000000000000791b */ /* 0x003fe20003800000 */
.L_x_5542:
[----:B------:R-:W-:Y:S01]  /*1160*/  HFMA2.MMA R22, -RZ, RZ, 0, 2.384185791015625e-07 ;  /* 0x00000004ff167435 */ /* 0x000fe200000001ff */
[----:B------:R-:W-:-:S05]  /*1170*/  MOV R13, R21 ;  /* 0x00000015000d7202 */ /* 0x000fca0000000f00 */
[----:B------:R-:W-:-:S05]  /*1180*/  FADD.FTZ R15, R14, R13 ;  /* 0x0000000d0e0f7221 */ /* 0x000fca0000010000 */
[----:B------:R-:W-:-:S07]  /*1190*/  MOV R23, R15 ;  /* 0x0000000f00177202 */ /* 0x000fce0000000f00 */
[----:B------:R-:W-:Y:S05]  /*11a0*/  WARPSYNC.COLLECTIVE R20, `(.L_x_5543) ;  /* 0x0000000014087348 */ /* 0x000fea0003c00000 */
[----:B------:R0:W1:Y:S02]  /*11b0*/  SHFL.BFLY P2, R21, R23, R22, R25 ;  /* 0x0c00001617157389 */ /* 0x0000640000040019 */
[----:B01----:R-:W-:Y:S01]  /*11c0*/  ENDCOLLECTIVE ;  /* 0x000000000000791b */ /* 0x003fe20003800000 */
.L_x_5543:
[----:B------:R-:W-:Y:S01]  /*11d0*/  IMAD.MOV.U32 R22, RZ, RZ, 0x8 ;  /* 0x00000008ff167424 */ /* 0x000fe200078e00ff */
[----:B------:R-:W-:-:S05]  /*11e0*/  MOV R16, R21 ;  /* 0x0000001500107202 */ /* 0x000fca0000000f00 */
[----:B------:R-:W-:-:S05]  /*11f0*/  FADD.FTZ R16, R15, R16 ;  /* 0x000000100f107221 */ /* 0x000fca0000010000 */
[----:B------:R-:W-:-:S07]  /*1200*/  MOV R23, R16 ;  /* 0x0000001000177202 */ /* 0x000fce0000000f00 */
[----:B------:R-:W-:Y:S05]  /*1210*/  WARPSYNC.COLLECTIVE R20, `(.L_x_5544) ;  /* 0x0000000014087348 */ /* 0x000fea0003c00000 */
[----:B------:R0:W1:Y:S02]  /*1220*/  SHFL.BFLY P2, R21, R23, R22, R25 ;  /* 0x0c00001617157389 */ /* 0x0000640000040019 */
[----:B01----:R-:W-:Y:S01]  /*1230*/  ENDCOLLECTIVE ;  /* 0x000000000000791b */ /* 0x003fe20003800000 */
.L_x_5544:
[----:B------:R-:W-:Y:S01]  /*1240*/  HFMA2.MMA R22, -RZ, RZ, 0, 9.5367431640625e-07 ;  /* 0x00000010ff167435 */ /* 0x000fe200000001ff */
[----:B------:R-:W-:-:S05]  /*1250*/  MOV R11, R21 ;  /* 0x00000015000b7202 */ /* 0x000fca0000000f00 */
[----:B------:R-:W-:-:S05]  /*1260*/  FADD.FTZ R11, R16, R11 ;  /* 0x0000000b100b7221 */ /* 0x000fca0000010000 */
[----:B------:R-:W-:-:S07]  /*1270*/  MOV R23, R11 ;  /* 0x0000000b00177202 */ /* 0x000fce0000000f00 */
[----:B------:R-:W-:Y:S05]  /*1280*/  WARPSYNC.COLLECTIVE R20, `(.L_x_5545) ;  /* 0x0000000014087348 */ /* 0x000fea0003c00000 */
[----:B------:R0:W1:Y:S02]  /*1290*/  SHFL.BFLY P2, R21, R23, R22, R25 ;  /* 0x0c00001617157389 */ /* 0x0000640000040019 */
[----:B01----:R-:W-:Y:S01]  /*12a0*/  ENDCOLLECTIVE ;  /* 0x000000000000791b */ /* 0x003fe20003800000 */
.L_x_5545:
[----:B------:R-:W-:Y:S01]  /*12b0*/  HFMA2.MMA R22, -RZ, RZ, 0, 5.9604644775390625e-08 ;  /* 0x00000001ff167435 */ /* 0x000fe200000001ff */
[----:B------:R-:W-:Y:S02]  /*12c0*/  MOV R23, R10 ;  /* 0x0000000a00177202 */ /* 0x000fe40000000f00 */
[----:B------:R-:W-:-:S08]  /*12d0*/  MOV R12, R21 ;  /* 0x00000015000c7202 */ /* 0x000fd00000000f00 */
[----:B------:R-:W-:Y:S05]  /*12e0*/  WARPSYNC.COLLECTIVE R20, `(.L_x_5546) ;  /* 0x0000000014087348 */ /* 0x000fea0003c00000 */
[----:B------:R0:W1:Y:S02]  /*12f0*/  SHFL.BFLY P2, R21, R23, R22, R25 ;  /* 0x0c00001617157389 */ /* 0x0000640000040019 */
[----:B01----:R-:W-:Y:S01]  /*1300*/  ENDCOLLECTIVE ;  /* 0x000000000000791b */ /* 0x003fe20003800000 */
.L_x_5546:
[----:B------:R-:W-:Y:S01]  /*1310*/  HFMA2.MMA R22, -RZ, RZ, 0, 1.1920928955078125e-07 ;  /* 0x00000002ff167435 */ /* 0x000fe200000001ff */
[----:B------:R-:W-:-:S05]  /*1320*/  MOV R13, R21 ;  /* 0x00000015000d7202 */ /* 0x000fca0000000f00 */
[----:B------:R-:W-:-:S05]  /*1330*/  FADD.FTZ R17, R10, R13 ;  /* 0x0000000d0a117221 */ /* 0x000fca0000010000 */
[----:B------:R-:W-:-:S07]  /*1340*/  MOV R23, R17 ;  /* 0x0000001100177202 */ /* 0x000fce0000000f00 */
[----:B------:R-:W-:Y:S05]  /*1350*/  WARPSYNC.COLLECTIVE R20, `(.L_x_5547) ;  /* 0x0000000014087348 */ /* 0x000fea0003c00000 */
[----:B------:R0:W1:Y:S02]  /*1360*/  SHFL.BFLY P2, R21, R23, R22, R25 ;  /* 0x0c00001617157389 */ /* 0x0000640000040019 */
[----:B01----:R-:W-:Y:S01]  /*1370*/  ENDCOLLECTIVE ;  /* 0x000000000000791b */ /* 0x003fe20003800000 */
.L_x_5547:
[----:B------:R-:W-:Y:S01]  /*1380*/  HFMA2.MMA R22, -RZ, RZ, 0, 2.384185791015625e-07 ;  /* 0x00000004ff167435 */ /* 0x000fe200000001ff */
[----:B------:R-:W-:-:S04]  /*1390*/  IMAD.MOV.U32 R16, RZ, RZ, R21 ;  /* 0x000000ffff107224 */ /* 0x000fc800078e0015 */
[----:B------:R-:W-:-:S05]  /*13a0*/  FADD.FTZ R18, R17, R16 ;  /* 0x0000001011127221 */ /* 0x000fca0000010000 */
[----:B------:R-:W-:-:S07]  /*13b0*/  MOV R23, R18 ;  /* 0x0000001200177202 */ /* 0x000fce0000000f00 */
[----:B------:R-:W-:Y:S05]  /*13c0*/  WARPSYNC.COLLECTIVE R20, `(.L_x_5548) ;  /* 0x0000000014087348 */ /* 0x000fea0003c00000 */
[----:B------:R0:W1:Y:S02]  /*13d0*/  SHFL.BFLY P2, R21, R23, R22, R25 ;  /* 0x0c00001617157389 */ /* 0x0000640000040019 */
[----:B01----:R-:W-:Y:S01]  /*13e0*/  ENDCOLLECTIVE ;  /* 0x000000000000791b */ /* 0x003fe20003800000 */
.L_x_5548:
[----:B------:R-:W-:Y:S01]  /*13f0*/  HFMA2.MMA R22, -RZ, RZ, 0, 4.76837158203125e-07 ;  /* 0x00000008ff167435 */ /* 0x000fe200000001ff */
[----:B------:R-:W-:-:S05]  /*1400*/  MOV R19, R21 ;  /* 0x0000001500137202 */ /* 0x000fca0000000f00 */
[----:B------:R-:W-:-:S05]  /*1410*/  FADD.FTZ R19, R18, R19 ;  /* 0x0000001312137221 */ /* 0x000fca0000010000 */
[----:B------:R-:W-:-:S07]  /*1420*/  MOV R23, R19 ;  /* 0x0000001300177202 */ /* 0x000fce0000000f00 */
[----:B------:R-:W-:Y:S05]  /*1430*/  WARPSYNC.COLLECTIVE R20, `(.L_x_5549) ;  /* 0x0000000014087348 */ /* 0x000fea0003c00000 */
[----:B------:R0:W1:Y:S02]  /*1440*/  SHFL.BFLY P2, R21, R23, R22, R25 ;  /* 0x0c00001617157389 */ /* 0x0000640000040019 */
[----:B01----:R-:W-:Y:S01]  /*1450*/  ENDCOLLECTIVE ;  /* 0x000000000000791b */ /* 0x003fe20003800000 */
.L_x_5549:
[----:B------:R-:W-:Y:S01]  /*1460*/  HFMA2.MMA R22, -RZ, RZ, 0, 9.5367431640625e-07 ;  /* 0x00000010ff167435 */ /* 0x000fe200000001ff */
[----:B------:R-:W-:-:S05]  /*1470*/  MOV R10, R21 ;  /* 0x00000015000a7202 */ /* 0x000fca0000000f00 */
[----:B------:R-:W-:-:S05]  /*1480*/  FADD.FTZ R10, R19, R10 ;  /* 0x0000000a130a7221 */ /* 0x000fca0000010000 */
[----:B------:R-:W-:-:S07]  /*1490*/  MOV R23, R10 ;  /* 0x0000000a00177202 */ /* 0x000fce0000000f00 */
[----:B------:R-:W-:Y:S05]  /*14a0*/  WARPSYNC.COLLECTIVE R20, `(.L_x_5550) ;  /* 0x0000000014087348 */ /* 0x000fea0003c00000 */
[----:B------:R0:W1:Y:S02]  /*14b0*/  SHFL.BFLY P2, R21, R23, R22, R25 ;  /* 0x0c00001617157389 */ /* 0x0000640000040019 */
[----:B01----:R-:W-:Y:S01]  /*14c0*/  ENDCOLLECTIVE ;  /* 0x000000000000791b */ /* 0x003fe20003800000 */
.L_x_5550:
[----:B------:R-:W-:Y:S01]  /*14d0*/  MOV R15, R21 ;  /* 0x00000015000f7202 */ /* 0x000fe20000000f00 */
[----:B------:R-:W-:Y:S06]  /*14e0*/  BRA `(.L_x_5551) ;  /* 0xfffffff400dc7947 */ /* 0x000fec000383ffff */
.L_x_5552:
        /* <DEDUP_REMOVED lines=9> */
.L_x_11357:


//--------------------- .text._ZN10layer_norm13ln_bwd_kernelINS_13Kernel_traitsIf13__nv_bfloat16fS2_fjLj3072ELj1ELj1ELj4ELj16ENS_18Kernel_traits_baseILj3072EfS2_fS2_fjLj128EEEEELb1ELb1ELb1ELb1EEEvNS_9BwdParamsE --------------------------
	.section	.text._ZN10layer_norm13ln_bwd_kernelINS_13Kernel_traitsIf13__nv_bfloat16fS2_fjLj3072ELj1ELj1ELj4ELj16ENS_18Kernel_traits_baseILj3072EfS2_fS2_fjLj128EEEEELb1ELb1ELb1ELb1EEEvNS_9BwdParamsE,"ax",@progbits
	.align	128
        .global         _ZN10layer_norm13ln_bwd_kernelINS_13Kernel_traitsIf13__nv_bfloat16fS2_fjLj3072ELj1ELj1ELj4ELj16ENS_18Kernel_traits_baseILj3072EfS2_fS2_fjLj128EEEEELb1ELb1ELb1ELb1EEEvNS_9BwdParamsE
        .type           _ZN10layer_norm13ln_bwd_kernelINS_13Kernel_traitsIf13__nv_bfloat16fS2_fjLj3072ELj1ELj1ELj4ELj16ENS_18Kernel_traits_baseILj3072EfS2_fS2_fjLj128EEEEELb1ELb1ELb1ELb1EEEvNS_9BwdParamsE,@function
        .size           _ZN10layer_norm13ln_bwd_kernelINS_13Kernel_traitsIf13__nv_bfloat16fS2_fjLj3072ELj1ELj1ELj4ELj16ENS_18Kernel_traits_baseILj3072EfS2_fS2_fjLj128EEEEELb1ELb1ELb1ELb1EEEvNS_9BwdParamsE,(.L_x_11358 - _ZN10layer_norm13ln_bwd_kernelINS_13Kernel_traitsIf13__nv_bfloat16fS2_fjLj3072ELj1ELj1ELj4ELj16ENS_18Kernel_traits_baseILj3072EfS2_fS2_fjLj128EEEEELb1ELb1ELb1ELb1EEEvNS_9BwdParamsE)
        .other          _ZN10layer_norm13ln_bwd_kernelINS_13Kernel_traitsIf13__nv_bfloat16fS2_fjLj3072ELj1ELj1ELj4ELj16ENS_18Kernel_traits_baseILj3072EfS2_fS2_fjLj128EEEEELb1ELb1ELb1ELb1EEEvNS_9BwdParamsE,@"STO_CUDA_ENTRY STV_DEFAULT"
_ZN10layer_norm13ln_bwd_kernelINS_13Kernel_traitsIf13__nv_bfloat16fS2_fjLj3072ELj1ELj1ELj4ELj16ENS_18Kernel_traits_baseILj3072EfS2_fS2_fjLj128EEEEELb1ELb1ELb1ELb1EEEvNS_9BwdParamsE:
.text._ZN10layer_norm13ln_bwd_kernelINS_13Kernel_traitsIf13__nv_bfloat16fS2_fjLj3072ELj1ELj1ELj4ELj16ENS_18Kernel_traits_baseILj3072EfS2_fS2_fjLj128EEEEELb1ELb1ELb1ELb1EEEvNS_9BwdParamsE:
        /* <DEDUP_REMOVED lines=50> */
.L_x_5553:
        /* <DEDUP_REMOVED lines=58> */
.L_x_5659:
[----:B-1----:R-:W0:Y:S08]  /*06c0*/  LDC.64 R10, c[0x0][0x288] ;  /* 0x0000a200ff0a7b82 */ /* 0x002e300000000a00 */
[----:B------:R-:W1:Y:S08]  /*06d0*/  LDC.64 R12, c[0x0][0x258] ;  /* 0x00009600ff0c7b82 */ /* 0x000e700000000a00 */
[----:B------:R-:W2:Y:S01]  /*06e0*/  LDC.64 R4, c[0x0][0x280] ;  /* 0x0000a000ff047b82 */ /* 0x000ea20000000a00 */
[----:B0-----:R-:W-:-:S07]  /*06f0*/  IMAD.WIDE R10, R7, 0x4, R10 ;  /* 0x00000004070a7825 */ /* 0x001fce00078e020a */
[----:B------:R-:W0:Y:S01]  /*0700*/  LDC.64 R212, c[0x0][0x250] ;  /* 0x00009400ffd47b82 */ /* 0x000e220000000a00 */
[----:B------:R3:W4:Y:S01]  /*0710*/  LDG.E R2, desc[UR4][R10.64] ;  /* 0x000000040a027981 */ /* 0x000722000c1e1900 */
[----:B-1----:R-:W-:-:S06]  /*0720*/  IMAD.WIDE R186, R7, 0x4, R12 ;  /* 0x0000000407ba7825 */ /* 0x002fcc00078e020c */
[----:B------:R-:W1:Y:S01]  /*0730*/  LDC.64 R218, c[0x0][0x2c8] ;  /* 0x0000b200ffda7b82 */ /* 0x000e620000000a00 */
[----:B--2---:R-:W-:-:S07]  /*0740*/  IMAD.WIDE R184, R7, 0x4, R4 ;  /* 0x0000000407b87825 */ /* 0x004fce00078e0204 */
[----:B------:R-:W2:Y:S01]  /*0750*/  LDC R12, c[0x0][0x218] ;  /* 0x00008600ff0c7b82 */ /* 0x000ea20000000800 */
[----:B-----5:R0:W5:Y:S04]  /*0760*/  LDG.E R5, desc[UR4][R186.64] ;  /* 0x00000004ba057981 */ /* 0x020168000c1e1900 */
[----:B------:R0:W5:Y:S01]  /*0770*/  LDG.E R13, desc[UR4][R184.64] ;  /* 0x00000004b80d7981 */ /* 0x000162000c1e1900 */
[----:B---3--:R-:W-:Y:S01]  /*0780*/  LOP3.LUT R11, R8, 0x7f, RZ, 0xc0, !PT ;  /* 0x0000007f080b7812 */ /* 0x008fe200078ec0ff */
[----:B------:R-:W-:Y:S01]  /*0790*/  BSSY B0, `(.L_x_5555) ;  /* 0x000012c000007945 */ /* 0x000fe20003800000 */
[----:B0-----:R-:W-:-:S04]  /*07a0*/  IMAD.WIDE R212, R7, 0x4, R212 ;  /* 0x0000000407d47825 */ /* 0x001fc800078e02d4 */
[C---:B--2---:R-:W-:Y:S01]  /*07b0*/  IMAD R0, R7.reuse, R12, RZ ;  /* 0x0000000c07007224 */ /* 0x044fe200078e02ff */
[----:B------:R-:W-:-:S04]  /*07c0*/  IADD3 R7, R7, UR10, RZ ;  /* 0x0000000a07077c10 */ /* 0x000fc8000fffe0ff */
[----:B------:R-:W-:Y:S02]  /*07d0*/  SHF.R.S32.HI R9, RZ, 0x1f, R0 ;  /* 0x0000001fff097819 */ /* 0x000fe40000011400 */
[----:B------:R-:W-:Y:S02]  /*07e0*/  ISETP.GE.AND P5, PT, R7, UR11, PT ;  /* 0x0000000b07007c0c */ /* 0x000fe4000bfa6270 */
[----:B------:R-:W-:-:S04]  /*07f0*/  LEA.HI R0, R9, R0, RZ, 0x3 ;  /* 0x0000000009007211 */ /* 0x000fc800078f18ff */
[----:B------:R-:W-:-:S04]  /*0800*/  LEA.HI.SX32 R10, R0, R11, 0x1d ;  /* 0x0000000b000a7211 */ /* 0x000fc800078feaff */
[C---:B------:R-:W-:Y:S01]  /*0810*/  IADD3 R4, R10.reuse, 0x100, RZ ;  /* 0x000001000a047810 */ /* 0x040fe20007ffe0ff */
[C---:B------:R-:W-:Y:S02]  /*0820*/  VIADD R9, R10.reuse, 0x80 ;  /* 0x000000800a097836 */ /* 0x040fe40000000000 */
[----:B-1----:R-:W-:-:S04]  /*0830*/  IMAD.WIDE.U32 R242, R10, 0x20, R218 ;  /* 0x000000200af27825 */ /* 0x002fc800078e00da */
[----:B------:R-:W-:-:S04]  /*0840*/  IMAD.WIDE.U32 R240, R9, 0x20, R218 ;  /* 0x0000002009f07825 */ /* 0x000fc800078e00da */
[----:B------:R-:W-:Y:S01]  /*0850*/  IMAD.WIDE.U32 R218, R4, 0x20, R218 ;  /* 0x0000002004da7825 */ /* 0x000fe200078e00da */
[----:B----4-:R-:W-:-:S13]  /*0860*/  ISETP.GT.AND P6, PT, R2, RZ, PT ;  /* 0x000000ff0200720c */ /* 0x010fda0003fc4270 */
        /* <DEDUP_REMOVED lines=27> */
[----:B------:R-:W-:Y:S01]  /*0a20*/  CS2R R186, SRZ ;  /* 0x0000000000ba7805 */ /* 0x000fe2000001ff00 */
[----:B-1----:R-:W-:Y:S06]  /*0a30*/  BRA `(.L_x_5557) ;  /* 0x0000001000047947 */ /* 0x002fec0003800000 */
.L_x_5556:
        /* <DEDUP_REMOVED lines=12> */
[----:B------:R-:W-:Y:S01]  /*0b00*/  IMAD.WIDE.U32 R214, R9, 0x20, R196 ;  /* 0x0000002009d67825 */ /* 0x000fe200078e00c4 */
[----:B------:R-:W2:Y:S03]  /*0b10*/  LDG.E.128 R16, desc[UR4][R2.64] ;  /* 0x0000000402107981 */ /* 0x000ea6000c1e1d00 */
[C-C-:B---3--:R-:W-:Y:S01]  /*0b20*/  IMAD.WIDE.U32 R20, R15.reuse, 0x10, R204.reuse ;  /* 0x000000100f147825 */ /* 0x148fe200078e00cc */
[----:B------:R0:W3:Y:S03]  /*0b30*/  LDG.E.128 R184, desc[UR4][R2.64+0x10] ;  /* 0x0000100402b87981 */ /* 0x0000e6000c1e1d00 */
[----:B------:R-:W-:Y:S01]  /*0b40*/  VIADD R15, R15, 0x100 ;  /* 0x000001000f0f7836 */ /* 0x000fe20000000000 */
[----:B------:R-:W3:Y:S01]  /*0b50*/  LDG.E.128 R188, desc[UR4][R214.64] ;  /* 0x00000004d6bc7981 */ /* 0x000ee2000c1e1d00 */
[----:B------:R-:W-:-:S03]  /*0b60*/  IMAD.WIDE.U32 R192, R193, 0x10, R204 ;  /* 0x00000010c1c07825 */ /* 0x000fc600078e00cc */
[----:B------:R-:W3:Y:S01]  /*0b70*/  LDG.E.128 R20, desc[UR4][R20.64] ;  /* 0x0000000414147981 */ /* 0x000ee2000c1e1d00 */
[----:B------:R-:W-:-:S03]  /*0b80*/  IMAD.WIDE.U32 R204, R15, 0x10, R204 ;  /* 0x000000100fcc7825 */ /* 0x000fc600078e00cc */
[----:B------:R-:W3:Y:S01]  /*0b90*/  LDG.E.128 R192, desc[UR4][R192.64] ;  /* 0x00000004c0c07981 */ /* 0x000ee2000c1e1d00 */
[----:B-1----:R-:W-:-:S03]  /*0ba0*/  IMAD.WIDE.U32 R212, R4, 0x20, R196 ;  /* 0x0000002004d47825 */ /* 0x002fc600078e00c4 */
[----:B------:R-:W3:Y:S04]  /*0bb0*/  LDG.E.128 R204, desc[UR4][R204.64] ;  /* 0x00000004cccc7981 */ /* 0x000ee8000c1e1d00 */
[----:B------:R-:W3:Y:S04]  /*0bc0*/  LDG.E.128 R208, desc[UR4][R212.64+0x10] ;  /* 0x00001004d4d07981 */ /* 0x000ee8000c1e1d00 */
[----:B------:R-:W3:Y:S04]  /*0bd0*/  LDG.E.128 R200, desc[UR4][R212.64] ;  /* 0x00000004d4c87981 */ /* 0x000ee8000c1e1d00 */
[----:B------:R1:W3:Y:S01]  /*0be0*/  LDG.E.128 R196, desc[UR4][R214.64+0x10] ;  /* 0x00001004d6c47981 */ /* 0x0002e2000c1e1d00 */
[----:B0-----:R-:W-:-:S05]  /*0bf0*/  @P4 IADD3 R3, R13, -0x1, RZ ;  /* 0xffffffff0d034810 */ /* 0x001fca0007ffe0ff */
[----:B------:R-:W-:-:S05]  /*0c00*/  @P4 IMAD R3, R3, R12, RZ ;  /* 0x0000000c03034224 */ /* 0x000fca00078e02ff */
[----:B------:R-:W-:Y:S01]  /*0c10*/  @P4 SHF.R.S32.HI R220, RZ, 0x1f, R3 ;  /* 0x0000001fffdc4819 */ /* 0x000fe20000011403 */
[----:B------:R-:W-:-:S03]  /*0c20*/  IMAD.MOV.U32 R239, RZ, RZ, RZ ;  /* 0x000000ffffef7224 */ /* 0x000fc600078e00ff */
        /* <DEDUP_REMOVED lines=21> */
[----:B--2---:R-:W-:-:S05]  /*0d80*/  FSEL R236, R236, RZ, !P0 ;  /* 0x000000ffecec7208 */ /* 0x004fca0004000000 */
[C---:B------:R-:W-:Y:S01]  /*0d90*/  FADD.FTZ R16, -R236.reuse, R16 ;  /* 0x00000010ec107221 */ /* 0x040fe20000010100 */
[C---:B------:R-:W-:Y:S01]  /*0da0*/  FADD.FTZ R220, -R236.reuse, R17 ;  /* 0x00000011ecdc7221 */ /* 0x040fe20000010100 */
[C---:B------:R-:W-:Y:S02]  /*0db0*/  FADD.FTZ R18, -R236.reuse, R18 ;  /* 0x00000012ec127221 */ /* 0x040fe40000010100 */
[C---:B------:R-:W-:Y:S01]  /*0dc0*/  FMUL.FTZ R3, R5.reuse, R16 ;  /* 0x0000001005037220 */ /* 0x040fe20000410000 */
[----:B------:R-:W-:Y:S01]  /*0dd0*/  FMUL.FTZ R16, R5, R220 ;  /* 0x000000dc05107220 */ /* 0x000fe20000410000 */
[C---:B------:R-:W-:Y:S01]  /*0de0*/  FADD.FTZ R222, -R236.reuse, R19 ;  /* 0x00000013ecde7221 */ /* 0x040fe20000010100 */
[C---:B---3--:R-:W-:Y:S01]  /*0df0*/  FADD.FTZ R226, -R236.reuse, R187 ;  /* 0x000000bbece27221 */ /* 0x048fe20000010100 */
[----:B0-----:R-:W-:Y:S01]  /*0e00*/  FADD.FTZ R240, -R236, R190 ;  /* 0x000000beecf07221 */ /* 0x001fe20000010100 */
[C---:B------:R-:W-:Y:S02]  /*0e10*/  PRMT R216, R20.reuse, 0x7632, R216 ;  /* 0x0000763214d87816 */ /* 0x040fe400000000d8 */
[----:B------:R-:W-:Y:S01]  /*0e20*/  SHF.L.U32 R223, R20, 0x10, RZ ;  /* 0x0000001014df7819 */ /* 0x000fe200000006ff */
[----:B------:R-:W-:Y:S01]  /*0e30*/  FADD.FTZ R20, -R236, R184 ;  /* 0x000000b8ec147221 */ /* 0x000fe20000010100 */
[----:B-1----:R-:W-:-:S02]  /*0e40*/  PRMT R218, R22, 0x7632, R218 ;  /* 0x0000763216da7816 */ /* 0x002fc400000000da */
[----:B------:R-:W-:Y:S01]  /*0e50*/  SHF.L.U32 R227, R22, 0x10, RZ ;  /* 0x0000001016e37819 */ /* 0x000fe200000006ff */
[----:B------:R-:W-:Y:S01]  /*0e60*/  FADD.FTZ R22, -R236, R185 ;  /* 0x000000b9ec167221 */ /* 0x000fe20000010100 */
[----:B------:R-:W-:Y:S02]  /*0e70*/  PRMT R217, R21, 0x7632, R217 ;  /* 0x0000763215d97816 */ /* 0x000fe400000000d9 */
[C---:B------:R-:W-:Y:S02]  /*0e80*/  PRMT R190, R206.reuse, 0x7632, R190 ;  /* 0x00007632cebe7816 */ /* 0x040fe400000000be */
[----:B------:R-:W-:Y:S01]  /*0e90*/  SHF.L.U32 R235, R206, 0x10, RZ ;  /* 0x00000010ceeb7819 */ /* 0x000fe200000006ff */
[----:B------:R-:W-:Y:S01]  /*0ea0*/  FMUL.FTZ R206, R124, R223 ;  /* 0x000000df7cce7220 */ /* 0x000fe20000410000 */
[----:B------:R-:W-:Y:S01]  /*0eb0*/  SHF.L.U32 R220, R216, 0x10, RZ ;  /* 0x00000010d8dc7819 */ /* 0x000fe200000006ff */
[----:B------:R-:W-:Y:S01]  /*0ec0*/  FADD.FTZ R232, -R236, R188 ;  /* 0x000000bcece87221 */ /* 0x000fe20000010100 */
[C---:B------:R-:W-:Y:S01]  /*0ed0*/  FMUL.FTZ R17, R5.reuse, R20 ;  /* 0x0000001405117220 */ /* 0x040fe20000410000 */
[----:B------:R-:W-:Y:S01]  /*0ee0*/  PRMT R184, R192, 0x7632, R184 ;  /* 0x00007632c0b87816 */ /* 0x000fe200000000b8 */
[----:B------:R-:W-:Y:S01]  /*0ef0*/  FMUL.FTZ R15, R5, R18 ;  /* 0x00000012050f7220 */ /* 0x000fe20000410000 */
[----:B------:R-:W-:Y:S01]  /*0f00*/  PRMT R185, R193, 0x7632, R185 ;  /* 0x00007632c1b97816 */ /* 0x000fe200000000b9 */
[----:B------:R-:W-:Y:S01]  /*0f10*/  FMUL.FTZ R20, R5, R22 ;  /* 0x0000001605147220 */ /* 0x000fe20000410000 */
[C---:B------:R-:W-:Y:S01]  /*0f20*/  PRMT R230, R205.reuse, 0x7632, R230 ;  /* 0x00007632cde67816 */ /* 0x040fe200000000e6 */
[----:B------:R-:W-:-:S02]  /*0f30*/  IMAD.U32 R241, R205, 0x10000, RZ ;  /* 0x00010000cdf17824 */ /* 0x000fc400078e00ff */
[C---:B------:R-:W-:Y:S01]  /*0f40*/  FADD.FTZ R208, -R236.reuse, R208 ;  /* 0x000000d0ecd07221 */ /* 0x040fe20000010100 */
[C---:B------:R-:W-:Y:S01]  /*0f50*/  FMUL.FTZ R18, R5.reuse, R222 ;  /* 0x000000de05127220 */ /* 0x040fe20000410000 */
[----:B------:R-:W-:Y:S01]  /*0f60*/  FMUL.FTZ R22, R5, R226 ;  /* 0x000000e205167220 */ /* 0x000fe20000410000 */
[----:B------:R-:W-:Y:S02]  /*0f70*/  IMAD.U32 R221, R21, 0x10000, RZ ;  /* 0x0001000015dd7824 */ /* 0x000fe400078e00ff */
[----:B------:R-:W-:Y:S01]  /*0f80*/  FMUL.FTZ R205, R125, R220 ;  /* 0x000000dc7dcd7220 */ /* 0x000fe20000410000 */
[----:B------:R-:W-:Y:S02]  /*0f90*/  IMAD.U32 R222, R217, 0x10000, RZ ;  /* 0x00010000d9de7824 */ /* 0x000fe400078e00ff */
[----:B------:R-:W-:Y:S01]  /*0fa0*/  FADD.FTZ R226, RZ, R206 ;  /* 0x000000ceffe27221 */ /* 0x000fe20000010000 */
[----:B------:R-:W-:Y:S01]  /*0fb0*/  FMUL.FTZ R21, R5, R232 ;  /* 0x000000e805157220 */ /* 0x000fe20000410000 */
[----:B------:R-:W-:Y:S01]  /*0fc0*/  FFMA.FTZ R217, R3, R206, RZ ;  /* 0x000000ce03d97223 */ /* 0x000fe200000100ff */
[----:B------:R-:W-:Y:S01]  /*0fd0*/  FADD.FTZ R248, -R236, R201 ;  /* 0x000000c9ecf87221 */ /* 0x000fe20000010100 */
[----:B------:R-:W-:Y:S01]  /*0fe0*/  SHF.L.U32 R232, R184, 0x10, RZ ;  /* 0x00000010b8e87819 */ /* 0x000fe200000006ff */
[----:B------:R-:W-:Y:S01]  /*0ff0*/  FMUL.FTZ R201, R5, R208 ;  /* 0x000000d005c97220 */ /* 0x000fe20000410000 */
[----:B------:R-:W-:-:S02]  /*1000*/  IMAD.U32 R184, R185, 0x10000, RZ ;  /* 0x00010000b9b87824 */ /* 0x000fc400078e00ff */
[----:B------:R-:W-:Y:S01]  /*1010*/  FMUL.FTZ R208, R126, R221 ;  /* 0x000000dd7ed07220 */ /* 0x000fe20000410000 */
[----:B------:R-:W-:Y:S01]  /*1020*/  FADD.FTZ R185, R226, R205 ;  /* 0x000000cde2b97221 */ /* 0x000fe20000010000 */
[----:B------:R-:W-:Y:S01]  /*1030*/  SHF.L.U32 R218, R218, 0x10, RZ ;  /* 0x00000010dada7819 */ /* 0x000fe200000006ff */
[----:B------:R-:W-:Y:S01]  /*1040*/  FFMA.FTZ R226, R16, R205, R217 ;  /* 0x000000cd10e27223 */ /* 0x000fe200000100d9 */
[C---:B------:R-:W-:Y:S01]  /*1050*/  PRMT R219, R23.reuse, 0x7632, R219 ;  /* 0x0000763217db7816 */ /* 0x040fe200000000db */
[----:B------:R-:W-:Y:S01]  /*1060*/  IMAD.U32 R225, R23, 0x10000, RZ ;  /* 0x0001000017e17824 */ /* 0x000fe200078e00ff */
[----:B------:R-:W-:Y:S01]  /*1070*/  PRMT R187, R195, 0x7632, R187 ;  /* 0x00007632c3bb7816 */ /* 0x000fe200000000bb */
[C---:B------:R-:W-:Y:S01]  /*1080*/  FADD.FTZ R234, -R236.reuse, R189 ;  /* 0x000000bdecea7221 */ /* 0x040fe20000010100 */
        /* <DEDUP_REMOVED lines=8> */
[----:B------:R-:W-:Y:S01]  /*1110*/  FADD.FTZ R204, -R236, R209 ;  /* 0x000000d1eccc7221 */ /* 0x000fe20000010100 */
[----:B------:R-:W-:Y:S01]  /*1120*/  FFMA.FTZ R185, R15, R208, R226 ;  /* 0x000000d00fb97223 */ /* 0x000fe200000100e2 */
[----:B------:R-:W-:Y:S01]  /*1130*/  SHF.L.U32 R229, R192, 0x10, RZ ;  /* 0x00000010c0e57819 */ /* 0x000fe200000006ff */
[----:B------:R-:W-:Y:S01]  /*1140*/  FADD.FTZ R250, -R236, R203 ;  /* 0x000000cbecfa7221 */ /* 0x000fe20000010100 */
[----:B------:R-:W-:Y:S01]  /*1150*/  FADD.FTZ R117, R117, R218 ;  /* 0x000000da75757221 */ /* 0x000fe20000010000 */
[-C--:B------:R-:W-:Y:S01]  /*1160*/  FFMA.FTZ R89, R20, R218.reuse, R89 ;  /* 0x000000da14597223 */ /* 0x080fe20000010059 */
[----:B------:R-:W-:Y:S01]  /*1170*/  FMUL.FTZ R209, R129, R218 ;  /* 0x000000da81d17220 */ /* 0x000fe20000410000 */
[----:B------:R-:W-:Y:S01]  /*1180*/  FADD.FTZ R242, -R236, R191 ;  /* 0x000000bfecf27221 */ /* 0x000fe20000010100 */
[C---:B------:R-:W-:Y:S01]  /*1190*/  FMUL.FTZ R192, R5.reuse, R234 ;  /* 0x000000ea05c07220 */ /* 0x040fe20000410000 */
[----:B------:R-:W-:Y:S01]  /*11a0*/  FMUL.FTZ R203, R5, R210 ;  /* 0x000000d205cb7220 */ /* 0x000fe20000410000 */
[----:B------:R-:W-:-:S02]  /*11b0*/  IMAD.U32 R218, R187, 0x10000, RZ ;  /* 0x00010000bbda7824 */ /* 0x000fc400078e00ff */
[----:B------:R-:W-:Y:S01]  /*11c0*/  FMUL.FTZ R210, R128, R227 ;  /* 0x000000e380d27220 */ /* 0x000fe20000410000 */
[----:B------:R-:W-:Y:S01]  /*11d0*/  SHF.L.U32 R234, R228, 0x10, RZ ;  /* 0x00000010e4ea7819 */ /* 0x000fe200000006ff */
[----:B------:R-:W-:Y:S01]  /*11e0*/  FADD.FTZ R187, R240, R207 ;  /* 0x000000cff0bb7221 */ /* 0x000fe20000010000 */
[--C-:B------:R-:W-:Y:S01]  /*11f0*/  FADD.FTZ R224, -R236, R186.reuse ;  /* 0x000000baece07221 */ /* 0x100fe20000010100 */
[----:B------:R-:W-:Y:S01]  /*1200*/  FFMA.FTZ R228, R18, R207, R185 ;  /* 0x000000cf12e47223 */ /* 0x000fe200000100b9 */
[C---:B------:R-:W-:Y:S02]  /*1210*/  PRMT R186, R194.reuse, 0x7632, R186 ;  /* 0x00007632c2ba7816 */ /* 0x040fe400000000ba */
[----:B------:R-:W-:Y:S01]  /*1220*/  SHF.L.U32 R231, R194, 0x10, RZ ;  /* 0x00000010c2e77819 */ /* 0x000fe200000006ff */
[----:B------:R-:W-:Y:S01]  /*1230*/  FMUL.FTZ R194, R5, R242 ;  /* 0x000000f205c27220 */ /* 0x000fe20000410000 */
[----:B------:R-:W-:Y:S01]  /*1240*/  FADD.FTZ R242, R187, R210 ;  /* 0x000000d2bbf27221 */ /* 0x000fe20000010000 */
[----:B------:R-:W-:Y:S01]  /*1250*/  FFMA.FTZ R185, R17, R210, R228 ;  /* 0x000000d211b97223 */ /* 0x000fe200000100e4 */
[----:B------:R-:W-:Y:S01]  /*1260*/  FMUL.FTZ R19, R5, R224 ;  /* 0x000000e005137220 */ /* 0x000fe20000410000 */
[----:B------:R-:W-:-:S02]  /*1270*/  IMAD.U32 R224, R219, 0x10000, RZ ;  /* 0x00010000dbe07824 */ /* 0x000fc400078e00ff */
[----:B------:R-:W-:Y:S01]  /*1280*/  FMUL.FTZ R216, R130, R225 ;  /* 0x000000e182d87220 */ /* 0x000fe20000410000 */
[----:B------:R-:W-:Y:S02]  /*1290*/  IMAD.U32 R240, R230, 0x10000, RZ ;  /* 0x00010000e6f07824 */ /* 0x000fe400078e00ff */
        /* <DEDUP_REMOVED lines=17> */
[-C--:B------:R-:W-:Y:S01]  /*13b0*/  FFMA.FTZ R85, R192, R232.reuse, R85 ;  /* 0x000000e8c0557223 */ /* 0x080fe20000010055 */
[----:B------:R-:W-:Y:S01]  /*13c0*/  FADD.FTZ R113, R113, R232 ;  /* 0x000000e871717221 */ /* 0x000fe20000010000 */
[----:B------:R-:W-:Y:S01]  /*13d0*/  FMUL.FTZ R217, R133, R232 ;  /* 0x000000e885d97220 */ /* 0x000fe20000410000 */
[----:B------:R-:W-:-:S02]  /*13e0*/  IMAD.U32 R191, R193, 0x10000, RZ ;  /* 0x00010000c1bf7824 */ /* 0x000fc400078e00ff */
[----:B------:R-:W-:Y:S01]  /*13f0*/  FADD.FTZ R232, R187, R220 ;  /* 0x000000dcbbe87221 */ /* 0x000fe20000010000 */
        /* <DEDUP_REMOVED lines=13> */
[C---:B------:R-:W-:Y:S01]  /*14d0*/  FMUL.FTZ R193, R5.reuse, R196 ;  /* 0x000000c405c17220 */ /* 0x040fe20000410000 */
[----:B------:R-:W-:Y:S01]  /*14e0*/  SHF.L.U32 R186, R186, 0x10, RZ ;  /* 0x00000010baba7819 */ /* 0x000fe200000006ff */
        /* <DEDUP_REMOVED lines=86> */
.L_x_5557:
[----:B------:R-:W-:Y:S05]  /*1a50*/  BSYNC B0 ;  /* 0x0000000000007941 */ /* 0x000fea0003800000 */
.L_x_5555:
[----:B------:R-:W-:Y:S01]  /*1a60*/  LOP3.LUT P3, RZ, R14, 0xff, RZ, 0xc0, !PT ;  /* 0x000000ff0eff7812 */ /* 0x000fe2000786c0ff */
[----:B-----5:R-:W-:Y:S01]  /*1a70*/  IMAD.MOV.U32 R188, RZ, RZ, R214 ;  /* 0x000000ffffbc7224 */ /* 0x020fe200078e00d6 */
[----:B------:R-:W-:Y:S01]  /*1a80*/  SHF.R.U32.HI R185, RZ, 0x5, R8 ;  /* 0x00000005ffb97819 */ /* 0x000fe20000011608 */
[----:B------:R-:W-:Y:S01]  /*1a90*/  UMOV UR6, 0xffffffff ;  /* 0xffffffff00067882 */ /* 0x000fe20000000000 */
[----:B------:R-:W-:Y:S02]  /*1aa0*/  MOV R14, R238 ;  /* 0x000000ee000e7202 */ /* 0x000fe40000000f00 */
[----:B------:R-:W-:Y:S02]  /*1ab0*/  LOP3.LUT R184, R185, 0x7fffffc, RZ, 0xc0, !PT ;  /* 0x07fffffcb9b87812 */ /* 0x000fe400078ec0ff */
[----:B------:R-:W-:Y:S02]  /*1ac0*/  MOV R189, R212 ;  /* 0x000000d400bd7202 */ /* 0x000fe40000000f00 */
[----:B------:R-:W-:-:S02]  /*1ad0*/  PRMT R240, R14, 0x7610, R240 ;  /* 0x000076100ef07816 */ /* 0x000fc400000000f0 */
[----:B------:R-:W-:Y:S01]  /*1ae0*/  LOP3.LUT P0, RZ, R8, 0x1f, RZ, 0xc0, !PT ;  /* 0x0000001f08ff7812 */ /* 0x000fe2000780c0ff */
[----:B------:R-:W-:Y:S01]  /*1af0*/  @!P3 VIADD R184, R184, 0x4 ;  /* 0x00000004b8b8b836 */ /* 0x000fe20000000000 */
[----:B------:R-:W-:Y:S02]  /*1b00*/  PRMT R237, R188, 0x7610, R237 ;  /* 0x00007610bced7816 */ /* 0x000fe400000000ed */
[----:B------:R-:W-:Y:S01]  /*1b10*/  PRMT R14, R189, 0x7610, R14 ;  /* 0x00007610bd0e7816 */ /* 0x000fe2000000000e */
[----:B------:R-:W-:Y:S08]  /*1b20*/  BRA.DIV UR6, `(.L_x_5558) ;  /* 0x0000003606007947 */ /* 0x000ff0000b800000 */
        /* <DEDUP_REMOVED lines=18> */
.L_x_5670:
[----:B------:R-:W3:Y:S01]  /*1c50*/  S2R R191, SR_CgaCtaId ;  /* 0x0000000000bf7919 */ /* 0x000ee20000008800 */
[----:B------:R-:W-:Y:S01]  /*1c60*/  @P4 VIADD R13, R13, 0xffffffff ;  /* 0xffffffff0d0d4836 */ /* 0x000fe20000000000 */
[----:B------:R-:W-:Y:S01]  /*1c70*/  @!P0 LOP3.LUT R185, R185, 0x3, RZ, 0xc0, !PT ;  /* 0x00000003b9b98812 */ /* 0x000fe200078ec0ff */
[----:B------:R-:W-:Y:S01]  /*1c80*/  HFMA2.MMA R235, -RZ, RZ, 0, 0 ;  /* 0x00000000ffeb7435 */ /* 0x000fe200000001ff */
[----:B------:R-:W-:Y:S01]  /*1c90*/  MOV R190, 0x400 ;  /* 0x0000040000be7802 */ /* 0x000fe20000000f00 */
[----:B------:R-:W-:Y:S01]  /*1ca0*/  @P4 IMAD R13, R13, R12, RZ ;  /* 0x0000000c0d0d4224 */ /* 0x000fe200078e02ff */
[----:B------:R-:W-:Y:S01]  /*1cb0*/  @!P0 IADD3 R185, R184, R185, RZ ;  /* 0x000000b9b8b98210 */ /* 0x000fe20007ffe0ff */
[----:B-1----:R-:W-:Y:S01]  /*1cc0*/  FADD.FTZ R218, R186, R189 ;  /* 0x000000bdbada7221 */ /* 0x002fe20000010000 */
[----:B--2---:R-:W-:Y:S01]  /*1cd0*/  FADD.FTZ R219, R187, R188 ;  /* 0x000000bcbbdb7221 */ /* 0x004fe20000010000 */
[----:B------:R-:W-:Y:S05]  /*1ce0*/  WARPSYNC.ALL ;  /* 0x0000000000007948 */ /* 0x000fea0003800000 */
[----:B------:R-:W-:-:S02]  /*1cf0*/  @P4 SHF.R.S32.HI R12, RZ, 0x1f, R13 ;  /* 0x0000001fff0c4819 */ /* 0x000fc4000001140d */
[----:B------:R-:W-:Y:S02]  /*1d00*/  @!P6 ISETP.NE.U32.AND P1, PT, R2, RZ, PT ;  /* 0x000000ff0200e20c */ /* 0x000fe40003f25070 */
[----:B------:R-:W-:Y:S02]  /*1d10*/  @P4 LEA.HI R12, R12, R13, RZ, 0x3 ;  /* 0x0000000d0c0c4211 */ /* 0x000fe400078f18ff */
[----:B---3--:R-:W-:Y:S02]  /*1d20*/  LEA R190, R191, R190, 0x18 ;  /* 0x000000bebfbe7211 */ /* 0x008fe400078ec0ff */
[----:B------:R-:W-:Y:S02]  /*1d30*/  @P4 LEA.HI.SX32 R235, R12, R11, 0x1d ;  /* 0x0000000b0ceb4211 */ /* 0x000fe400078feaff */
[----:B------:R-:W1:Y:S01]  /*1d40*/  @P4 LDC.64 R12, c[0x0][0x220] ;  /* 0x00008800ff0c4b82 */ /* 0x000e620000000a00 */
[----:B------:R-:W-:Y:S01]  /*1d50*/  @!P0 IMAD R241, R185, 0x8, R190 ;  /* 0x00000008b9f18824 */ /* 0x000fe200078e02be */
[----:B------:R-:W-:Y:S01]  /*1d60*/  LEA R242, R184, R190, 0x3 ;  /* 0x000000beb8f27211 */ /* 0x000fe200078e18ff */
[----:B------:R-:W-:Y:S01]  /*1d70*/  BSSY B0, `(.L_x_5559) ;  /* 0x000001f000007945 */ /* 0x000fe20003800000 */
[----:B------:R-:W-:-:S02]  /*1d80*/  @!P6 ISETP.NE.AND.EX P1, PT, R0, RZ, PT, P1 ;  /* 0x000000ff0000e20c */ /* 0x000fc40003f25310 */
[----:B------:R-:W-:Y:S02]  /*1d90*/  @!P0 STS.64 [R241+0x3000], R218 ;  /* 0x003000daf1008388 */ /* 0x000fe40000000a00 */
[----:B------:R-:W-:Y:S01]  /*1da0*/  BAR.SYNC.DEFER_BLOCKING 0x0 ;  /* 0x0000000000007b1d */ /* 0x000fe20000010000 */
[----:B------:R-:W-:-:S04]  /*1db0*/  ISETP.NE.U32.AND P0, PT, RZ, UR16, PT ;  /* 0x00000010ff007c0c */ /* 0x000fc8000bf05070 */
[----:B------:R-:W-:Y:S01]  /*1dc0*/  ISETP.NE.AND.EX P0, PT, RZ, UR17, PT, P0 ;  /* 0x00000011ff007c0c */ /* 0x000fe2000bf05300 */
[----:B-1----:R-:W-:-:S05]  /*1dd0*/  @P4 IMAD.WIDE.U32 R12, R235, 0x10, R12 ;  /* 0x00000010eb0c4825 */ /* 0x002fca00078e000c */
[----:B------:R1:W5:Y:S04]  /*1de0*/  @P4 LDG.E.128 R100, desc[UR4][R12.64] ;  /* 0x000000040c644981 */ /* 0x000368000c1e1d00 */
[----:B0-----:R-:W0:Y:S04]  /*1df0*/  LDS.128 R184, [R242+0x3000] ;  /* 0x00300000f2b87984 */ /* 0x001e280000000c00 */
[----:B------:R-:W2:Y:S01]  /*1e00*/  LDS.128 R188, [R242+0x3010] ;  /* 0x00301000f2bc7984 */ /* 0x000ea20000000c00 */
[----:B0-----:R-:W-:Y:S01]  /*1e10*/  FADD.FTZ R11, RZ, R184 ;  /* 0x000000b8ff0b7221 */ /* 0x001fe20000010000 */
[----:B------:R-:W-:-:S03]  /*1e20*/  FADD.FTZ R184, RZ, R185 ;  /* 0x000000b9ffb87221 */ /* 0x000fc60000010000 */
[----:B------:R-:W-:Y:S01]  /*1e30*/  FADD.FTZ R11, R186, R11 ;  /* 0x0000000bba0b7221 */ /* 0x000fe20000010000 */
[----:B------:R-:W-:Y:S02]  /*1e40*/  FADD.FTZ R186, R187, R184 ;  /* 0x000000b8bbba7221 */ /* 0x000fe40000010000 */
[----:B------:R-:W0:Y:S01]  /*1e50*/  @P0 LDC.64 R184, c[0x0][0x308] ;  /* 0x0000c200ffb80b82 */ /* 0x000e220000000a00 */
        /* <DEDUP_REMOVED lines=16> */
.L_x_5560:
[----:B------:R-:W-:Y:S05]  /*1f60*/  BSYNC B0 ;  /* 0x0000000000007941 */ /* 0x000fea0003800000 */
.L_x_5559:
[----:B------:R-:W-:Y:S01]  /*1f70*/  BSSY B0, `(.L_x_5561) ;  /* 0x000000e000007945 */ /* 0x000fe20003800000 */
[----:B------:R-:W-:-:S03]  /*1f80*/  @!P6 ISETP.NE.U32.AND P2, PT, R2, RZ, PT ;  /* 0x000000ff0200e20c */ /* 0x000fc60003f45070 */
[----:B------:R-:W-:Y:S10]  /*1f90*/  @!P4 BRA `(.L_x_5562) ;  /* 0x00000000002cc947 */ /* 0x000ff40003800000 */
[----:B------:R-:W-:Y:S01]  /*1fa0*/  LOP3.LUT P1, RZ, R240, 0xff, RZ, 0xc0, !PT ;  /* 0x000000fff0ff7812 */ /* 0x000fe2000782c0ff */
[----:B------:R-:W-:-:S04]  /*1fb0*/  FMUL.FTZ R11, R187, UR15 ;  /* 0x0000000fbb0b7c20 */ /* 0x000fc80008410000 */
[----:B------:R-:W-:Y:S01]  /*1fc0*/  FMUL.FTZ R189, R11, UR14 ;  /* 0x0000000e0bbd7c20 */ /* 0x000fe20008410000 */
[----:B------:R-:W-:-:S03]  /*1fd0*/  IMAD.MOV.U32 R11, RZ, RZ, RZ ;  /* 0x000000ffff0b7224 */ /* 0x000fc600078e00ff */
[----:B------:R-:W-:-:S04]  /*1fe0*/  FMUL.FTZ R13, R148, R189 ;  /* 0x000000bd940d7220 */ /* 0x000fc80000410000 */
[----:B-----5:R-:W-:Y:S02]  /*1ff0*/  @P1 SHF.L.U32 R12, R100, 0x10, RZ ;  /* 0x00000010640c1819 */ /* 0x020fe400000006ff */
[----:B------:R-:W-:-:S03]  /*2000*/  FSEL R13, R13, RZ, P1 ;  /* 0x000000ff0d0d7208 */ /* 0x000fc60000800000 */
[----:B------:R-:W-:Y:S01]  /*2010*/  @P1 FMUL.FTZ R11, R189, R12 ;  /* 0x0000000cbd0b1220 */ /* 0x000fe20000410000 */
[----:B------:R-:W-:-:S03]  /*2020*/  F2FP.BF16.F32.PACK_AB R13, RZ, R13 ;  /* 0x0000000dff0d723e */ /* 0x000fc600000010ff */
[----:B------:R-:W-:Y:S01]  /*2030*/  FADD.FTZ R48, R48, R11 ;  /* 0x0000000b30307221 */ /* 0x000fe20000010000 */
[----:B------:R-:W-:-:S07]  /*2040*/  PRMT R92, R13, 0x7610, R92 ;  /* 0x000076100d5c7816 */ /* 0x000fce000000005c */
.L_x_5562:
[----:B------:R-:W-:Y:S05]  /*2050*/  BSYNC B0 ;  /* 0x0000000000007941 */ /* 0x000fea0003800000 */
.L_x_5561:
[----:B------:R-:W-:Y:S01]  /*2060*/  @!P6 ISETP.NE.U32.AND P1, PT, R2, RZ, PT ;  /* 0x000000ff0200e20c */ /* 0x000fe20003f25070 */
[----:B------:R-:W-:Y:S01]  /*2070*/  BSSY B0, `(.L_x_5563) ;  /* 0x000000e000007945 */ /* 0x000fe20003800000 */
[C---:B------:R-:W-:Y:S02]  /*2080*/  @!P6 ISETP.NE.AND.EX P2, PT, R0.reuse, RZ, PT, P2 ;  /* 0x000000ff0000e20c */ /* 0x040fe40003f45320 */
[----:B------:R-:W-:Y:S02]  /*2090*/  @!P6 ISETP.NE.AND.EX P1, PT, R0, RZ, PT, P1 ;  /* 0x000000ff0000e20c */ /* 0x000fe40003f25310 */
        /* <DEDUP_REMOVED lines=11> */
.L_x_5564:
[----:B------:R-:W-:Y:S05]  /*2150*/  BSYNC B0 ;  /* 0x0000000000007941 */ /* 0x000fea0003800000 */
.L_x_5563:
[----:B------:R-:W-:Y:S04]  /*2160*/  BSSY B0, `(.L_x_5565) ;  /* 0x000000e000007945 */ /* 0x000fe80003800000 */
[----:B------:R-:W-:Y:S05]  /*2170*/  @!P4 BRA `(.L_x_5566) ;  /* 0x000000000030c947 */ /* 0x000fea0003800000 */
[----:B------:R-:W-:Y:S01]  /*2180*/  LOP3.LUT P1, RZ, R238, 0xff00, RZ, 0xc0, !PT ;  /* 0x0000ff00eeff7812 */ /* 0x000fe2000782c0ff */
[----:B------:R-:W-:-:S04]  /*2190*/  FMUL.FTZ R11, R12, UR15 ;  /* 0x0000000f0c0b7c20 */ /* 0x000fc80008410000 */
[----:B------:R-:W-:-:S08]  /*21a0*/  FMUL.FTZ R188, R11, UR14 ;  /* 0x0000000e0bbc7c20 */ /* 0x000fd00008410000 */
[----:B-----5:R-:W-:-:S05]  /*21b0*/  @P1 PRMT R186, R100, 0x7632, R186 ;  /* 0x0000763264ba1816 */ /* 0x020fca00000000ba */
[----:B------:R-:W-:Y:S01]  /*21c0*/  @P1 IMAD.U32 R11, R186, 0x10000, RZ ;  /* 0x00010000ba0b1824 */ /* 0x000fe200078e00ff */
[----:B------:R-:W-:-:S03]  /*21d0*/  MOV R186, RZ ;  /* 0x000000ff00ba7202 */ /* 0x000fc60000000f00 */
[----:B------:R-:W-:Y:S01]  /*21e0*/  @P1 FMUL.FTZ R186, R188, R11 ;  /* 0x0000000bbcba1220 */ /* 0x000fe20000410000 */
[----:B------:R-:W-:-:S03]  /*21f0*/  FMUL.FTZ R11, R149, R188 ;  /* 0x000000bc950b7220 */ /* 0x000fc60000410000 */
[----:B------:R-:W-:Y:S02]  /*2200*/  FADD.FTZ R49, R49, R186 ;  /* 0x000000ba31317221 */ /* 0x000fe40000010000 */
[----:B------:R-:W-:-:S04]  /*2210*/  FSEL R11, R11, RZ, P1 ;  /* 0x000000ff0b0b7208 */ /* 0x000fc80000800000 */
[----:B------:R-:W-:-:S04]  /*2220*/  F2FP.BF16.F32.PACK_AB R11, RZ, R11 ;  /* 0x0000000bff0b723e */ /* 0x000fc800000010ff */
[----:B------:R-:W-:-:S07]  /*2230*/  PRMT R92, R92, 0x5410, R11 ;  /* 0x000054105c5c7816 */ /* 0x000fce000000000b */
.L_x_5566:
[----:B------:R-:W-:Y:S05]  /*2240*/  BSYNC B0 ;  /* 0x0000000000007941 */ /* 0x000fea0003800000 */
.L_x_5565:
        /* <DEDUP_REMOVED lines=10> */
.L_x_5568:
[----:B------:R-:W-:Y:S05]  /*22f0*/  BSYNC B0 ;  /* 0x0000000000007941 */ /* 0x000fea0003800000 */
.L_x_5567:
[----:B------:R-:W-:Y:S01]  /*2300*/  @!P6 ISETP.NE.U32.AND P1, PT, R2, RZ, PT ;  /* 0x000000ff0200e20c */ /* 0x000fe20003f25070 */
[----:B------:R-:W-:Y:S03]  /*2310*/  BSSY B0, `(.L_x_5569) ;  /* 0x000000e000007945 */ /* 0x000fe60003800000 */
[----:B------:R-:W-:Y:S01]  /*2320*/  @!P6 ISETP.NE.AND.EX P1, PT, R0, RZ, PT, P1 ;  /* 0x000000ff0000e20c */ /* 0x000fe20003f25310 */
[----:B------:R-:W-:-:S12]  /*2330*/  @!P4 BRA `(.L_x_5570) ;  /* 0x00000000002cc947 */ /* 0x000fd80003800000 */
[----:B------:R-:W-:Y:S01]  /*2340*/  LOP3.LUT P2, RZ, R238, 0xff0000, RZ, 0xc0, !PT ;  /* 0x00ff0000eeff7812 */ /* 0x000fe2000784c0ff */
[----:B------:R-:W-:-:S04]  /*2350*/  FMUL.FTZ R11, R13, UR15 ;  /* 0x0000000f0d0b7c20 */ /* 0x000fc80008410000 */
[----:B------:R-:W-:Y:S01]  /*2360*/  FMUL.FTZ R189, R11, UR14 ;  /* 0x0000000e0bbd7c20 */ /* 0x000fe20008410000 */
[----:B------:R-:W-:-:S07]  /*2370*/  IMAD.MOV.U32 R11, RZ, RZ, RZ ;  /* 0x000000ffff0b7224 */ /* 0x000fce00078e00ff */
[----:B-----5:R-:W-:-:S05]  /*2380*/  @P2 SHF.L.U32 R186, R101, 0x10, RZ ;  /* 0x0000001065ba2819 */ /* 0x020fca00000006ff */
[----:B------:R-:W-:Y:S01]  /*2390*/  @P2 FMUL.FTZ R11, R189, R186 ;  /* 0x000000babd0b2220 */ /* 0x000fe20000410000 */
[----:B------:R-:W-:-:S03]  /*23a0*/  FMUL.FTZ R186, R150, R189 ;  /* 0x000000bd96ba7220 */ /* 0x000fc60000410000 */
[----:B------:R-:W-:Y:S02]  /*23b0*/  FADD.FTZ R50, R50, R11 ;  /* 0x0000000b32327221 */ /* 0x000fe40000010000 */
[----:B------:R-:W-:-:S04]  /*23c0*/  FSEL R186, R186, RZ, P2 ;  /* 0x000000ffbaba7208 */ /* 0x000fc80001000000 */
[----:B------:R-:W-:-:S04]  /*23d0*/  F2FP.BF16.F32.PACK_AB R186, RZ, R186 ;  /* 0x000000baffba723e */ /* 0x000fc800000010ff */
[----:B------:R-:W-:-:S07]  /*23e0*/  PRMT R93, R186, 0x7610, R93 ;  /* 0x00007610ba5d7816 */ /* 0x000fce000000005d */
.L_x_5570:
[----:B------:R-:W-:Y:S05]  /*23f0*/  BSYNC B0 ;  /* 0x0000000000007941 */ /* 0x000fea0003800000 */
.L_x_5569:
[----:B------:R-:W-:Y:S01]  /*2400*/  BSSY B0, `(.L_x_5571) ;  /* 0x000000b000007945 */ /* 0x000fe20003800000 */
[----:B------:R-:W-:-:S03]  /*2410*/  @!P6 FSEL R188, R47, RZ, P1 ;  /* 0x000000ff2fbce208 */ /* 0x000fc60000800000 */
        /* <DEDUP_REMOVED lines=9> */
.L_x_5572:
[----:B------:R-:W-:Y:S05]  /*24b0*/  BSYNC B0 ;  /* 0x0000000000007941 */ /* 0x000fea0003800000 */
.L_x_5571:
[----:B------:R-:W-:Y:S01]  /*24c0*/  @!P6 ISETP.NE.U32.AND P1, PT, R2, RZ, PT ;  /* 0x000000ff0200e20c */ /* 0x000fe20003f25070 */
[----:B------:R-:W-:Y:S03]  /*24d0*/  BSSY B0, `(.L_x_5573) ;  /* 0x000000f000007945 */ /* 0x000fe60003800000 */
[----:B------:R-:W-:Y:S01]  /*24e0*/  @!P6 ISETP.NE.AND.EX P1, PT, R0, RZ, PT, P1 ;  /* 0x000000ff0000e20c */ /* 0x000fe20003f25310 */
[----:B------:R-:W-:-:S12]  /*24f0*/  @!P4 BRA `(.L_x_5574) ;  /* 0x000000000030c947 */ /* 0x000fd80003800000 */
[----:B------:R-:W-:Y:S01]  /*2500*/  LOP3.LUT P2, RZ, R238, 0xff000000, RZ, 0xc0, !PT ;  /* 0xff000000eeff7812 */ /* 0x000fe2000784c0ff */
[----:B------:R-:W-:-:S04]  /*2510*/  FMUL.FTZ R11, R188, UR15 ;  /* 0x0000000fbc0b7c20 */ /* 0x000fc80008410000 */
[----:B------:R-:W-:-:S08]  /*2520*/  FMUL.FTZ R190, R11, UR14 ;  /* 0x0000000e0bbe7c20 */ /* 0x000fd00008410000 */
[----:B-----5:R-:W-:-:S05]  /*2530*/  @P2 PRMT R186, R101, 0x7632, R186 ;  /* 0x0000763265ba2816 */ /* 0x020fca00000000ba */
[----:B------:R-:W-:Y:S01]  /*2540*/  @P2 IMAD.U32 R11, R186, 0x10000, RZ ;  /* 0x00010000ba0b2824 */ /* 0x000fe200078e00ff */
[----:B------:R-:W-:-:S06]  /*2550*/  HFMA2.MMA R186, -RZ, RZ, 0, 0 ;  /* 0x00000000ffba7435 */ /* 0x000fcc00000001ff */
[----:B------:R-:W-:Y:S01]  /*2560*/  @P2 FMUL.FTZ R186, R190, R11 ;  /* 0x0000000bbeba2220 */ /* 0x000fe20000410000 */
[----:B------:R-:W-:-:S03]  /*2570*/  FMUL.FTZ R11, R151, R190 ;  /* 0x000000be970b7220 */ /* 0x000fc60000410000 */
[----:B------:R-:W-:Y:S02]  /*2580*/  FADD.FTZ R51, R51, R186 ;  /* 0x000000ba33337221 */ /* 0x000fe40000010000 */
[----:B------:R-:W-:-:S04]  /*2590*/  FSEL R11, R11, RZ, P2 ;  /* 0x000000ff0b0b7208 */ /* 0x000fc80001000000 */
[----:B------:R-:W-:-:S04]  /*25a0*/  F2FP.BF16.F32.PACK_AB R11, RZ, R11 ;  /* 0x0000000bff0b723e */ /* 0x000fc800000010ff */
[----:B------:R-:W-:-:S07]  /*25b0*/  PRMT R93, R93, 0x5410, R11 ;  /* 0x000054105d5d7816 */ /* 0x000fce000000000b */
.L_x_5574:
[----:B------:R-:W-:Y:S05]  /*25c0*/  BSYNC B0 ;  /* 0x0000000000007941 */ /* 0x000fea0003800000 */
.L_x_5573:
        /* <DEDUP_REMOVED lines=11> */
.L_x_5576:
[----:B------:R-:W-:Y:S05]  /*2680*/  BSYNC B0 ;  /* 0x0000000000007941 */ /* 0x000fea0003800000 */
.L_x_5575:
        /* <DEDUP_REMOVED lines=15> */
.L_x_5578:
[----:B------:R-:W-:Y:S05]  /*2780*/  BSYNC B0 ;  /* 0x0000000000007941 */ /* 0x000fea0003800000 */
.L_x_5577:
        /* <DEDUP_REMOVED lines=11> */
.L_x_5580:
[----:B------:R-:W-:Y:S05]  /*2840*/  BSYNC B0 ;  /* 0x0000000000007941 */ /* 0x000fea0003800000 */
.L_x_5579:
        /* <DEDUP_REMOVED lines=16> */
.L_x_5582:
[----:B------:R-:W-:Y:S05]  /*2950*/  BSYNC B0 ;  /* 0x0000000000007941 */ /* 0x000fea0003800000 */
.L_x_5581:
        /* <DEDUP_REMOVED lines=11> */
.L_x_5584:
[----:B------:R-:W-:Y:S05]  /*2a10*/  BSYNC B0 ;  /* 0x0000000000007941 */ /* 0x000fea0003800000 */
.L_x_5583:
        /* <DEDUP_REMOVED lines=15> */
.L_x_5586:
[----:B------:R-:W-:Y:S05]  /*2b10*/  BSYNC B0 ;  /* 0x0000000000007941 */ /* 0x000fea0003800000 */
.L_x_5585:
        /* <DEDUP_REMOVED lines=11> */
.L_x_5588:
[----:B------:R-:W-:Y:S05]  /*2bd0*/  BSYNC B0 ;  /* 0x0000000000007941 */ /* 0x000fea0003800000 */
.L_x_5587:
[----:B------:R-:W-:Y:S01]  /*2be0*/  ISETP.NE.U32.AND P1, PT, RZ, UR16, PT ;  /* 0x00000010ff007c0c */ /* 0x000fe2000bf25070 */
[----:B0-----:R-:W-:Y:S01]  /*2bf0*/  @P0 IMAD.WIDE.U32 R10, R10, 0x20, R184 ;  /* 0x000000200a0a0825 */ /* 0x001fe200078e00b8 */
[----:B------:R-:W-:Y:S02]  /*2c00*/  BSSY B0, `(.L_x_5589) ;  /* 0x0000014000007945 */ /* 0x000fe40003800000 */
[----:B------:R-:W-:-:S04]  /*2c10*/  ISETP.NE.AND.EX P1, PT, RZ, UR17, PT, P1 ;  /* 0x00000011ff007c0c */ /* 0x000fc8000bf25310 */
[----:B------:R-:W-:Y:S02]  /*2c20*/  SEL R184, R187, R80, P1 ;  /* 0x00000050bbb87207 */ /* 0x000fe40000800000 */
[----:B------:R-:W-:Y:S02]  /*2c30*/  SEL R185, R12, R81, P1 ;  /* 0x000000510cb97207 */ /* 0x000fe40000800000 */
[----:B------:R-:W-:Y:S02]  /*2c40*/  SEL R186, R13, R82, P1 ;  /* 0x000000520dba7207 */ /* 0x000fe40000800000 */
[----:B------:R-:W-:-:S05]  /*2c50*/  SEL R187, R188, R83, P1 ;  /* 0x00000053bcbb7207 */ /* 0x000fca0000800000 */
[----:B------:R0:W-:Y:S01]  /*2c60*/  @P0 STG.E.128 desc[UR4][R10.64], R184 ;  /* 0x000000b80a000986 */ /* 0x0001e2000c101d04 */
[----:B------:R-:W-:Y:S05]  /*2c70*/  @!P4 BRA `(.L_x_5590) ;  /* 0x000000000030c947 */ /* 0x000fea0003800000 */
[----:B------:R-:W-:Y:S01]  /*2c80*/  LOP3.LUT P2, RZ, R239, 0xff000000, RZ, 0xc0, !PT ;  /* 0xff000000efff7812 */ /* 0x000fe2000784c0ff */
[----:B------:R-:W-:-:S04]  /*2c90*/  FMUL.FTZ R12, R240, UR15 ;  /* 0x0000000ff00c7c20 */ /* 0x000fc80008410000 */
[----:B0-----:R-:W-:Y:S01]  /*2ca0*/  FMUL.FTZ R186, R12, UR14 ;  /* 0x0000000e0cba7c20 */ /* 0x001fe20008410000 */
        /* <DEDUP_REMOVED lines=9> */
.L_x_5590:
[----:B------:R-:W-:Y:S05]  /*2d40*/  BSYNC B0 ;  /* 0x0000000000007941 */ /* 0x000fea0003800000 */
.L_x_5589:
[----:B------:R-:W-:Y:S01]  /*2d50*/  @!P6 ISETP.NE.U32.AND P2, PT, R2, RZ, PT ;  /* 0x000000ff0200e20c */ /* 0x000fe20003f45070 */
[----:B------:R-:W1:Y:S01]  /*2d60*/  @P4 LDC.64 R12, c[0x0][0x2f8] ;  /* 0x0000be00ff0c4b82 */ /* 0x000e620000000a00 */
[----:B0-----:R-:W-:Y:S01]  /*2d70*/  SEL R187, R240, R175, P1 ;  /* 0x000000aff0bb7207 */ /* 0x001fe20000800000 */
[----:B------:R-:W-:Y:S01]  /*2d80*/  BSSY B0, `(.L_x_5591) ;  /* 0x0000023000007945 */ /* 0x000fe20003800000 */
[----:B------:R-:W-:Y:S02]  /*2d90*/  @!P6 ISETP.NE.AND.EX P2, PT, R0, RZ, PT, P2 ;  /* 0x000000ff0000e20c */ /* 0x000fe40003f45320 */
[----:B------:R-:W-:Y:S02]  /*2da0*/  SEL R184, R191, R172, P1 ;  /* 0x000000acbfb87207 */ /* 0x000fe40000800000 */
[----:B------:R-:W-:Y:S02]  /*2db0*/  @!P6 FSEL R241, R36, RZ, P2 ;  /* 0x000000ff24f1e208 */ /* 0x000fe40001000000 */
[----:B------:R-:W-:-:S02]  /*2dc0*/  @!P6 ISETP.NE.U32.AND P2, PT, R2, RZ, PT ;  /* 0x000000ff0200e20c */ /* 0x000fc40003f45070 */
[----:B------:R-:W-:Y:S02]  /*2dd0*/  SEL R185, R190, R173, P1 ;  /* 0x000000adbeb97207 */ /* 0x000fe40000800000 */
[----:B------:R-:W-:Y:S02]  /*2de0*/  @!P6 ISETP.NE.AND.EX P2, PT, R0, RZ, PT, P2 ;  /* 0x000000ff0000e20c */ /* 0x000fe40003f45320 */
[----:B------:R-:W-:Y:S02]  /*2df0*/  SEL R186, R243, R174, P1 ;  /* 0x000000aef3ba7207 */ /* 0x000fe40000800000 */
[----:B------:R-:W-:Y:S02]  /*2e00*/  @!P6 FSEL R188, R37, RZ, P2 ;  /* 0x000000ff25bce208 */ /* 0x000fe40001000000 */
[----:B------:R-:W-:Y:S01]  /*2e10*/  @!P6 ISETP.NE.U32.AND P2, PT, R2, RZ, PT ;  /* 0x000000ff0200e20c */ /* 0x000fe20003f45070 */
[----:B------:R0:W-:Y:S03]  /*2e20*/  @P0 STG.E.128 desc[UR4][R10.64+0x10], R184 ;  /* 0x000010b80a000986 */ /* 0x0001e6000c101d04 */
[----:B------:R-:W-:Y:S01]  /*2e30*/  @!P6 ISETP.NE.AND.EX P2, PT, R0, RZ, PT, P2 ;  /* 0x000000ff0000e20c */ /* 0x000fe20003f45320 */
[----:B-1----:R-:W-:-:S03]  /*2e40*/  @P4 IMAD.WIDE.U32 R12, R235, 0x10, R12 ;  /* 0x00000010eb0c4825 */ /* 0x002fc600078e000c */
[----:B------:R-:W-:Y:S02]  /*2e50*/  @!P6 FSEL R189, R38, RZ, P2 ;  /* 0x000000ff26bde208 */ /* 0x000fe40001000000 */
[----:B------:R-:W-:Y:S01]  /*2e60*/  @!P6 ISETP.NE.U32.AND P2, PT, R2, RZ, PT ;  /* 0x000000ff0200e20c */ /* 0x000fe20003f45070 */
[----:B------:R0:W-:Y:S03]  /*2e70*/  @P4 STG.E.128 desc[UR4][R12.64], R92 ;  /* 0x0000005c0c004986 */ /* 0x0001e6000c101d04 */
[----:B------:R-:W-:-:S04]  /*2e80*/  @!P6 ISETP.NE.AND.EX P2, PT, R0, RZ, PT, P2 ;  /* 0x000000ff0000e20c */ /* 0x000fc80003f45320 */
[----:B------:R-:W-:Y:S02]  /*2e90*/  @!P6 FSEL R240, R39, RZ, P2 ;  /* 0x000000ff27f0e208 */ /* 0x000fe40001000000 */
[----:B------:R-:W-:-:S04]  /*2ea0*/  @!P6 ISETP.NE.U32.AND P2, PT, R2, RZ, PT ;  /* 0x000000ff0200e20c */ /* 0x000fc80003f45070 */
        /* <DEDUP_REMOVED lines=10> */
[----:B------:R-:W-:Y:S01]  /*2f50*/  @!P6 FSEL R238, R35, RZ, P2 ;  /* 0x000000ff23eee208 */ /* 0x000fe20001000000 */
[----:B0-----:R-:W-:Y:S08]  /*2f60*/  @!P4 BRA `(.L_x_5592) ;  /* 0x000000000010c947 */ /* 0x001ff00003800000 */
[----:B------:R-:W0:Y:S01]  /*2f70*/  LDC.64 R10, c[0x0][0x220] ;  /* 0x00008800ff0a7b82 */ /* 0x000e220000000a00 */
[----:B------:R-:W-:-:S04]  /*2f80*/  VIADD R13, R235, 0x80 ;  /* 0x00000080eb0d7836 */ /* 0x000fc80000000000 */
[----:B0-----:R-:W-:-:S05]  /*2f90*/  IMAD.WIDE.U32 R10, R13, 0x10, R10 ;  /* 0x000000100d0a7825 */ /* 0x001fca00078e000a */
[----:B-----5:R0:W5:Y:S02]  /*2fa0*/  LDG.E.128 R100, desc[UR4][R10.64] ;  /* 0x000000040a647981 */ /* 0x020164000c1e1d00 */
.L_x_5592:
[----:B------:R-:W-:Y:S05]  /*2fb0*/  BSYNC B0 ;  /* 0x0000000000007941 */ /* 0x000fea0003800000 */
.L_x_5591:
        /* <DEDUP_REMOVED lines=10> */
.L_x_5594:
[----:B------:R-:W-:Y:S05]  /*3060*/  BSYNC B0 ;  /* 0x0000000000007941 */ /* 0x000fea0003800000 */
.L_x_5593:
[----:B------:R-:W-:Y:S04]  /*3070*/  BSSY B0, `(.L_x_5595) ;  /* 0x000000d000007945 */ /* 0x000fe80003800000 */
[----:B------:R-:W-:Y:S05]  /*3080*/  @!P4 BRA `(.L_x_5596) ;  /* 0x00000000002cc947 */ /* 0x000fea0003800000 */
[----:B------:R-:W-:Y:S01]  /*3090*/  LOP3.LUT P2, RZ, R237, 0xff, RZ, 0xc0, !PT ;  /* 0x000000ffedff7812 */ /* 0x000fe2000784c0ff */
[----:B0-----:R-:W-:Y:S01]  /*30a0*/  FMUL.FTZ R10, R241, UR15 ;  /* 0x0000000ff10a7c20 */ /* 0x001fe20008410000 */
[----:B------:R-:W-:-:S03]  /*30b0*/  MOV R11, RZ ;  /* 0x000000ff000b7202 */ /* 0x000fc60000000f00 */
[----:B------:R-:W-:-:S08]  /*30c0*/  FMUL.FTZ R13, R10, UR14 ;  /* 0x0000000e0a0d7c20 */ /* 0x000fd00008410000 */
[----:B-----5:R-:W-:-:S04]  /*30d0*/  @P2 IMAD.U32 R10, R100, 0x10000, RZ ;  /* 0x00010000640a2824 */ /* 0x020fc800078e00ff */
[-C--:B------:R-:W-:Y:S01]  /*30e0*/  @P2 FMUL.FTZ R11, R10, R13.reuse ;  /* 0x0000000d0a0b2220 */ /* 0x080fe20000410000 */
[----:B------:R-:W-:-:S03]  /*30f0*/  FMUL.FTZ R10, R156, R13 ;  /* 0x0000000d9c0a7220 */ /* 0x000fc60000410000 */
[----:B------:R-:W-:Y:S02]  /*3100*/  FADD.FTZ R56, R56, R11 ;  /* 0x0000000b38387221 */ /* 0x000fe40000010000 */
[----:B------:R-:W-:-:S04]  /*3110*/  FSEL R10, R10, RZ, P2 ;  /* 0x000000ff0a0a7208 */ /* 0x000fc80001000000 */
[----:B------:R-:W-:-:S04]  /*3120*/  F2FP.BF16.F32.PACK_AB R10, RZ, R10 ;  /* 0x0000000aff0a723e */ /* 0x000fc800000010ff */
[----:B------:R-:W-:-:S07]  /*3130*/  PRMT R92, R10, 0x7610, R92 ;  /* 0x000076100a5c7816 */ /* 0x000fce000000005c */
.L_x_5596:
[----:B------:R-:W-:Y:S05]  /*3140*/  BSYNC B0 ;  /* 0x0000000000007941 */ /* 0x000fea0003800000 */
.L_x_5595:
        /* <DEDUP_REMOVED lines=10> */
.L_x_5598:
[----:B------:R-:W-:Y:S05]  /*31f0*/  BSYNC B0 ;  /* 0x0000000000007941 */ /* 0x000fea0003800000 */
.L_x_5597:
[----:B------:R-:W-:Y:S04]  /*3200*/  BSSY B0, `(.L_x_5599) ;  /* 0x000000e000007945 */ /* 0x000fe80003800000 */
[----:B------:R-:W-:Y:S05]  /*3210*/  @!P4 BRA `(.L_x_5600) ;  /* 0x000000000030c947 */ /* 0x000fea0003800000 */
[----:B------:R-:W-:Y:S01]  /*3220*/  LOP3.LUT P2, RZ, R214, 0xff00, RZ, 0xc0, !PT ;  /* 0x0000ff00d6ff7812 */ /* 0x000fe2000784c0ff */
[----:B0-----:R-:W-:-:S04]  /*3230*/  FMUL.FTZ R10, R188, UR15 ;  /* 0x0000000fbc0a7c20 */ /* 0x001fc80008410000 */
[----:B------:R-:W-:Y:S01]  /*3240*/  FMUL.FTZ R12, R10, UR14 ;  /* 0x0000000e0a0c7c20 */ /* 0x000fe20008410000 */
[----:B------:R-:W-:-:S07]  /*3250*/  IMAD.MOV.U32 R10, RZ, RZ, RZ ;  /* 0x000000ffff0a7224 */ /* 0x000fce00078e00ff */
[----:B-----5:R-:W-:-:S04]  /*3260*/  @P2 PRMT R11, R100, 0x7632, R11 ;  /* 0x00007632640b2816 */ /* 0x020fc8000000000b */
[----:B------:R-:W-:-:S05]  /*3270*/  @P2 SHF.L.U32 R11, R11, 0x10, RZ ;  /* 0x000000100b0b2819 */ /* 0x000fca00000006ff */
[----:B------:R-:W-:Y:S01]  /*3280*/  @P2 FMUL.FTZ R10, R12, R11 ;  /* 0x0000000b0c0a2220 */ /* 0x000fe20000410000 */
[----:B------:R-:W-:-:S03]  /*3290*/  FMUL.FTZ R11, R157, R12 ;  /* 0x0000000c9d0b7220 */ /* 0x000fc60000410000 */
[----:B------:R-:W-:Y:S02]  /*32a0*/  FADD.FTZ R57, R57, R10 ;  /* 0x0000000a39397221 */ /* 0x000fe40000010000 */
[----:B------:R-:W-:-:S04]  /*32b0*/  FSEL R11, R11, RZ, P2 ;  /* 0x000000ff0b0b7208 */ /* 0x000fc80001000000 */
[----:B------:R-:W-:-:S04]  /*32c0*/  F2FP.BF16.F32.PACK_AB R11, RZ, R11 ;  /* 0x0000000bff0b723e */ /* 0x000fc800000010ff */
[----:B------:R-:W-:-:S07]  /*32d0*/  PRMT R92, R92, 0x5410, R11 ;  /* 0x000054105c5c7816 */ /* 0x000fce000000000b */
.L_x_5600:
[----:B------:R-:W-:Y:S05]  /*32e0*/  BSYNC B0 ;  /* 0x0000000000007941 */ /* 0x000fea0003800000 */
.L_x_5599:
        /* <DEDUP_REMOVED lines=10> */
.L_x_5602:
[----:B------:R-:W-:Y:S05]  /*3390*/  BSYNC B0 ;  /* 0x0000000000007941 */ /* 0x000fea0003800000 */
.L_x_5601:
[----:B------:R-:W-:Y:S04]  /*33a0*/  BSSY B0, `(.L_x_5603) ;  /* 0x000000d000007945 */ /* 0x000fe80003800000 */
[----:B------:R-:W-:Y:S05]  /*33b0*/  @!P4 BRA `(.L_x_5604) ;  /* 0x00000000002cc947 */ /* 0x000fea0003800000 */
[----:B------:R-:W-:Y:S01]  /*33c0*/  LOP3.LUT P2, RZ, R214, 0xff0000, RZ, 0xc0, !PT ;  /* 0x00ff0000d6ff7812 */ /* 0x000fe2000784c0ff */
[----:B0-----:R-:W-:Y:S01]  /*33d0*/  FMUL.FTZ R10, R189, UR15 ;  /* 0x0000000fbd0a7c20 */ /* 0x001fe20008410000 */
[----:B------:R-:W-:-:S03]  /*33e0*/  HFMA2.MMA R11, -RZ, RZ, 0, 0 ;  /* 0x00000000ff0b7435 */ /* 0x000fc600000001ff */
        /* <DEDUP_REMOVED lines=8> */
.L_x_5604:
[----:B------:R-:W-:Y:S05]  /*3470*/  BSYNC B0 ;  /* 0x0000000000007941 */ /* 0x000fea0003800000 */
.L_x_5603:
        /* <DEDUP_REMOVED lines=10> */
.L_x_5606:
[----:B------:R-:W-:Y:S05]  /*3520*/  BSYNC B0 ;  /* 0x0000000000007941 */ /* 0x000fea0003800000 */
.L_x_5605:
        /* <DEDUP_REMOVED lines=14> */
.L_x_5608:
[----:B------:R-:W-:Y:S05]  /*3610*/  BSYNC B0 ;  /* 0x0000000000007941 */ /* 0x000fea0003800000 */
.L_x_5607:
        /* <DEDUP_REMOVED lines=10> */
.L_x_5610:
[----:B------:R-:W-:Y:S05]  /*36c0*/  BSYNC B0 ;  /* 0x0000000000007941 */ /* 0x000fea0003800000 */
.L_x_5609:
        /* <DEDUP_REMOVED lines=13> */
.L_x_5612:
[----:B------:R-:W-:Y:S05]  /*37a0*/  BSYNC B0 ;  /* 0x0000000000007941 */ /* 0x000fea0003800000 */
.L_x_5611:
        /* <DEDUP_REMOVED lines=10> */
.L_x_5614:
[----:B------:R-:W-:Y:S05]  /*3850*/  BSYNC B0 ;  /* 0x0000000000007941 */ /* 0x000fea0003800000 */
.L_x_5613:
        /* <DEDUP_REMOVED lines=14> */
.L_x_5616:
[----:B------:R-:W-:Y:S05]  /*3940*/  BSYNC B0 ;  /* 0x0000000000007941 */ /* 0x000fea0003800000 */
.L_x_5615:
        /* <DEDUP_REMOVED lines=10> */
.L_x_5618:
[----:B------:R-:W-:Y:S05]  /*39f0*/  BSYNC B0 ;  /* 0x0000000000007941 */ /* 0x000fea0003800000 */
.L_x_5617:
        /* <DEDUP_REMOVED lines=13> */
.L_x_5620:
[----:B------:R-:W-:Y:S05]  /*3ad0*/  BSYNC B0 ;  /* 0x0000000000007941 */ /* 0x000fea0003800000 */
.L_x_5619:
        /* <DEDUP_REMOVED lines=10> */
.L_x_5622:
[----:B------:R-:W-:Y:S05]  /*3b80*/  BSYNC B0 ;  /* 0x0000000000007941 */ /* 0x000fea0003800000 */
.L_x_5621:
[----:B------:R-:W-:Y:S04]  /*3b90*/  BSSY B0, `(.L_x_5623) ;  /* 0x000000e000007945 */ /* 0x000fe80003800000 */
[----:B------:R-:W-:Y:S05]  /*3ba0*/  @!P4 BRA `(.L_x_5624) ;  /* 0x000000000030c947 */ /* 0x000fea0003800000 */
[----:B------:R-:W-:Y:S01]  /*3bb0*/  LOP3.LUT P2, RZ, R215, 0xff000000, RZ, 0xc0, !PT ;  /* 0xff000000d7ff7812 */ /* 0x000fe2000784c0ff */
[----:B0-----:R-:W-:-:S04]  /*3bc0*/  FMUL.FTZ R10, R238, UR15 ;  /* 0x0000000fee0a7c20 */ /* 0x001fc80008410000 */
        /* <DEDUP_REMOVED lines=10> */
.L_x_5624:
[----:B------:R-:W-:Y:S05]  /*3c70*/  BSYNC B0 ;  /* 0x0000000000007941 */ /* 0x000fea0003800000 */
.L_x_5623:
[----:B------:R-:W-:Y:S01]  /*3c80*/  @!P6 ISETP.NE.U32.AND P2, PT, R2, RZ, PT ;  /* 0x000000ff0200e20c */ /* 0x000fe20003f45070 */
[----:B0-----:R-:W0:Y:S01]  /*3c90*/  @P0 LDC.64 R10, c[0x0][0x308] ;  /* 0x0000c200ff0a0b82 */ /* 0x001e220000000a00 */
[----:B------:R-:W-:Y:S01]  /*3ca0*/  SEL R187, R240, R83, P1 ;  /* 0x00000053f0bb7207 */ /* 0x000fe20000800000 */
[----:B------:R-:W-:Y:S01]  /*3cb0*/  BSSY B0, `(.L_x_5625) ;  /* 0x000002b000007945 */ /* 0x000fe20003800000 */
[----:B------:R-:W-:Y:S02]  /*3cc0*/  @!P6 ISETP.NE.AND.EX P2, PT, R0, RZ, PT, P2 ;  /* 0x000000ff0000e20c */ /* 0x000fe40003f45320 */
[----:B------:R-:W-:Y:S02]  /*3cd0*/  SEL R184, R241, R80, P1 ;  /* 0x00000050f1b87207 */ /* 0x000fe40000800000 */
[----:B------:R-:W-:Y:S01]  /*3ce0*/  @!P6 FSEL R215, R28, RZ, P2 ;  /* 0x000000ff1cd7e208 */ /* 0x000fe20001000000 */
[----:B------:R-:W1:Y:S01]  /*3cf0*/  @P4 LDC.64 R12, c[0x0][0x2f8] ;  /* 0x0000be00ff0c4b82 */ /* 0x000e620000000a00 */
        /* <DEDUP_REMOVED lines=8> */
[----:B0-----:R-:W-:Y:S01]  /*3d80*/  @P0 IMAD.WIDE.U32 R10, R9, 0x20, R10 ;  /* 0x00000020090a0825 */ /* 0x001fe200078e000a */
[----:B------:R-:W-:Y:S02]  /*3d90*/  SEL R190, R191, R174, P1 ;  /* 0x000000aebfbe7207 */ /* 0x000fe40000800000 */
[----:B------:R-:W-:Y:S02]  /*3da0*/  @!P6 FSEL R9, R30, RZ, P2 ;  /* 0x000000ff1e09e208 */ /* 0x000fe40001000000 */
[----:B------:R-:W-:Y:S01]  /*3db0*/  @!P6 ISETP.NE.U32.AND P2, PT, R2, RZ, PT ;  /* 0x000000ff0200e20c */ /* 0x000fe20003f45070 */
[----:B------:R0:W-:Y:S01]  /*3dc0*/  @P0 STG.E.128 desc[UR4][R10.64], R184 ;  /* 0x000000b80a000986 */ /* 0x0001e2000c101d04 */
[----:B------:R-:W-:Y:S02]  /*3dd0*/  SEL R188, R239, R172, P1 ;  /* 0x000000acefbc7207 */ /* 0x000fe40000800000 */
[----:B------:R-:W-:-:S02]  /*3de0*/  @!P6 ISETP.NE.AND.EX P2, PT, R0, RZ, PT, P2 ;  /* 0x000000ff0000e20c */ /* 0x000fc40003f45320 */
[----:B------:R-:W-:Y:S02]  /*3df0*/  SEL R191, R238, R175, P1 ;  /* 0x000000afeebf7207 */ /* 0x000fe40000800000 */
[----:B------:R-:W-:Y:S02]  /*3e00*/  @!P6 FSEL R240, R31, RZ, P2 ;  /* 0x000000ff1ff0e208 */ /* 0x000fe40001000000 */
[----:B------:R-:W-:Y:S01]  /*3e10*/  @!P6 ISETP.NE.U32.AND P2, PT, R2, RZ, PT ;  /* 0x000000ff0200e20c */ /* 0x000fe20003f45070 */
[----:B------:R2:W-:Y:S03]  /*3e20*/  @P0 STG.E.128 desc[UR4][R10.64+0x10], R188 ;  /* 0x000010bc0a000986 */ /* 0x0005e6000c101d04 */
[----:B------:R-:W-:-:S04]  /*3e30*/  @!P6 ISETP.NE.AND.EX P2, PT, R0, RZ, PT, P2 ;  /* 0x000000ff0000e20c */ /* 0x000fc80003f45320 */
[----:B------:R-:W-:Y:S02]  /*3e40*/  @!P6 FSEL R237, R24, RZ, P2 ;  /* 0x000000ff18ede208 */ /* 0x000fe40001000000 */
[C---:B0-----:R-:W-:Y:S01]  /*3e50*/  @P4 IADD3 R187, R235.reuse, 0x80, RZ ;  /* 0x00000080ebbb4810 */ /* 0x041fe20007ffe0ff */
[----:B------:R-:W-:Y:S01]  /*3e60*/  VIADD R235, R235, 0x100 ;  /* 0x00000100ebeb7836 */ /* 0x000fe20000000000 */
[----:B------:R-:W-:-:S03]  /*3e70*/  @!P6 ISETP.NE.U32.AND P2, PT, R2, RZ, PT ;  /* 0x000000ff0200e20c */ /* 0x000fc60003f45070 */
[----:B-1----:R-:W-:Y:S01]  /*3e80*/  @P4 IMAD.WIDE.U32 R12, R187, 0x10, R12 ;  /* 0x00000010bb0c4825 */ /* 0x002fe200078e000c */
[----:B------:R-:W-:-:S04]  /*3e90*/  @!P6 ISETP.NE.AND.EX P2, PT, R0, RZ, PT, P2 ;  /* 0x000000ff0000e20c */ /* 0x000fc80003f45320 */
[----:B------:R2:W-:Y:S01]  /*3ea0*/  @P4 STG.E.128 desc[UR4][R12.64], R92 ;  /* 0x0000005c0c004986 */ /* 0x0005e2000c101d04 */
[----:B------:R-:W-:Y:S02]  /*3eb0*/  @!P6 FSEL R184, R25, RZ, P2 ;  /* 0x000000ff19b8e208 */ /* 0x000fe40001000000 */
[----:B------:R-:W-:-:S04]  /*3ec0*/  @!P6 ISETP.NE.U32.AND P2, PT, R2, RZ, PT ;  /* 0x000000ff0200e20c */ /* 0x000fc80003f45070 */
[----:B------:R-:W-:-:S04]  /*3ed0*/  @!P6 ISETP.NE.AND.EX P2, PT, R0, RZ, PT, P2 ;  /* 0x000000ff0000e20c */ /* 0x000fc80003f45320 */
[----:B------:R-:W-:Y:S02]  /*3ee0*/  @!P6 FSEL R185, R26, RZ, P2 ;  /* 0x000000ff1ab9e208 */ /* 0x000fe40001000000 */
[----:B------:R-:W-:-:S04]  /*3ef0*/  @!P6 ISETP.NE.U32.AND P2, PT, R2, RZ, PT ;  /* 0x000000ff0200e20c */ /* 0x000fc80003f45070 */
[----:B------:R-:W-:-:S04]  /*3f00*/  @!P6 ISETP.NE.AND.EX P2, PT, R0, RZ, PT, P2 ;  /* 0x000000ff0000e20c */ /* 0x000fc80003f45320 */
[----:B------:R-:W-:Y:S01]  /*3f10*/  @!P6 FSEL R186, R27, RZ, P2 ;  /* 0x000000ff1bbae208 */ /* 0x000fe20001000000 */
[----:B--2---:R-:W-:Y:S08]  /*3f20*/  @!P4 BRA `(.L_x_5626) ;  /* 0x00000000000cc947 */ /* 0x004ff00003800000 */
[----:B------:R-:W0:Y:S02]  /*3f30*/  LDC.64 R10, c[0x0][0x220] ;  /* 0x00008800ff0a7b82 */ /* 0x000e240000000a00 */
[----:B0-----:R-:W-:-:S05]  /*3f40*/  IMAD.WIDE.U32 R10, R235, 0x10, R10 ;  /* 0x00000010eb0a7825 */ /* 0x001fca00078e000a */
[----:B-----5:R0:W5:Y:S02]  /*3f50*/  LDG.E.128 R100, desc[UR4][R10.64] ;  /* 0x000000040a647981 */ /* 0x020164000c1e1d00 */
.L_x_5626:
[----:B------:R-:W-:Y:S05]  /*3f60*/  BSYNC B0 ;  /* 0x0000000000007941 */ /* 0x000fea0003800000 */
.L_x_5625:
        /* <DEDUP_REMOVED lines=10> */
.L_x_5628:
[----:B------:R-:W-:Y:S05]  /*4010*/  BSYNC B0 ;  /* 0x0000000000007941 */ /* 0x000fea0003800000 */
.L_x_5627:
[----:B------:R-:W-:Y:S01]  /*4020*/  BSSY B0, `(.L_x_5629) ;  /* 0x000000e000007945 */ /* 0x000fe20003800000 */
[----:B------:R-:W-:-:S03]  /*4030*/  SEL R80, R215, R80, P1 ;  /* 0x00000050d7507207 */ /* 0x000fc60000800000 */
[----:B------:R-:W-:Y:S05]  /*4040*/  @!P4 BRA `(.L_x_5630) ;  /* 0x00000000002cc947 */ /* 0x000fea0003800000 */
[----:B------:R-:W-:Y:S01]  /*4050*/  LOP3.LUT P2, RZ, R14, 0xff, RZ, 0xc0, !PT ;  /* 0x000000ff0eff7812 */ /* 0x000fe2000784c0ff */
[----:B------:R-:W-:Y:S01]  /*4060*/  FMUL.FTZ R215, R215, UR15 ;  /* 0x0000000fd7d77c20 */ /* 0x000fe20008410000 */
[----:B0-----:R-:W-:-:S03]  /*4070*/  HFMA2.MMA R11, -RZ, RZ, 0, 0 ;  /* 0x00000000ff0b7435 */ /* 0x001fc600000001ff */
        /* <DEDUP_REMOVED lines=8> */
.L_x_5630:
[----:B------:R-:W-:Y:S05]  /*4100*/  BSYNC B0 ;  /* 0x0000000000007941 */ /* 0x000fea0003800000 */
.L_x_5629:
        /* <DEDUP_REMOVED lines=10> */
.L_x_5632:
[----:B------:R-:W-:Y:S05]  /*41b0*/  BSYNC B0 ;  /* 0x0000000000007941 */ /* 0x000fea0003800000 */
.L_x_5631:
[----:B------:R-:W-:Y:S01]  /*41c0*/  BSSY B0, `(.L_x_5633) ;  /* 0x000000f000007945 */ /* 0x000fe20003800000 */
[----:B------:R-:W-:-:S03]  /*41d0*/  SEL R81, R214, R81, P1 ;  /* 0x00000051d6517207 */ /* 0x000fc60000800000 */
[----:B------:R-:W-:Y:S05]  /*41e0*/  @!P4 BRA `(.L_x_5634) ;  /* 0x000000000030c947 */ /* 0x000fea0003800000 */
[----:B------:R-:W-:Y:S01]  /*41f0*/  LOP3.LUT P2, RZ, R212, 0xff00, RZ, 0xc0, !PT ;  /* 0x0000ff00d4ff7812 */ /* 0x000fe2000784c0ff */
[----:B------:R-:W-:Y:S01]  /*4200*/  FMUL.FTZ R214, R214, UR15 ;  /* 0x0000000fd6d67c20 */ /* 0x000fe20008410000 */
[----:B0-----:R-:W-:-:S03]  /*4210*/  MOV R10, RZ ;  /* 0x000000ff000a7202 */ /* 0x001fc60000000f00 */
[----:B------:R-:W-:-:S04]  /*4220*/  FMUL.FTZ R214, R214, UR14 ;  /* 0x0000000ed6d67c20 */ /* 0x000fc80008410000 */
        /* <DEDUP_REMOVED lines=8> */
.L_x_5634:
[----:B------:R-:W-:Y:S05]  /*42b0*/  BSYNC B0 ;  /* 0x0000000000007941 */ /* 0x000fea0003800000 */
.L_x_5633:
        /* <DEDUP_REMOVED lines=10> */
.L_x_5636:
[----:B------:R-:W-:Y:S05]  /*4360*/  BSYNC B0 ;  /* 0x0000000000007941 */ /* 0x000fea0003800000 */
.L_x_5635:
[----:B------:R-:W-:Y:S04]  /*4370*/  BSSY B0, `(.L_x_5637) ;  /* 0x000000d000007945 */ /* 0x000fe80003800000 */
[----:B------:R-:W-:Y:S05]  /*4380*/  @!P4 BRA `(.L_x_5638) ;  /* 0x00000000002cc947 */ /* 0x000fea0003800000 */
[----:B------:R-:W-:Y:S01]  /*4390*/  LOP3.LUT P2, RZ, R212, 0xff0000, RZ, 0xc0, !PT ;  /* 0x00ff0000d4ff7812 */ /* 0x000fe2000784c0ff */
[----:B0-----:R-:W-:Y:S01]  /*43a0*/  FMUL.FTZ R10, R9, UR15 ;  /* 0x0000000f090a7c20 */ /* 0x001fe20008410000 */
        /* <DEDUP_REMOVED lines=9> */
.L_x_5638:
[----:B------:R-:W-:Y:S05]  /*4440*/  BSYNC B0 ;  /* 0x0000000000007941 */ /* 0x000fea0003800000 */
.L_x_5637:
        /* <DEDUP_REMOVED lines=10> */
.L_x_5640:
[----:B------:R-:W-:Y:S05]  /*44f0*/  BSYNC B0 ;  /* 0x0000000000007941 */ /* 0x000fea0003800000 */
.L_x_5639:
[----:B------:R-:W-:Y:S04]  /*4500*/  BSSY B0, `(.L_x_5641) ;  /* 0x000000e000007945 */ /* 0x000fe80003800000 */
[----:B------:R-:W-:Y:S05]  /*4510*/  @!P4 BRA `(.L_x_5642) ;  /* 0x000000000030c947 */ /* 0x000fea0003800000 */
[----:B------:R-:W-:Y:S01]  /*4520*/  LOP3.LUT P2, RZ, R212, 0xff000000, RZ, 0xc0, !PT ;  /* 0xff000000d4ff7812 */ /* 0x000fe2000784c0ff */
[----:B0-----:R-:W-:-:S04]  /*4530*/  FMUL.FTZ R10, R240, UR15 ;  /* 0x0000000ff00a7c20 */ /* 0x001fc80008410000 */
        /* <DEDUP_REMOVED lines=10> */
.L_x_5642:
[----:B------:R-:W-:Y:S05]  /*45e0*/  BSYNC B0 ;  /* 0x0000000000007941 */ /* 0x000fea0003800000 */
.L_x_5641:
        /* <DEDUP_REMOVED lines=10> */
.L_x_5644:
[----:B------:R-:W-:Y:S05]  /*4690*/  BSYNC B0 ;  /* 0x0000000000007941 */ /* 0x000fea0003800000 */
.L_x_5643:
[----:B------:R-:W-:Y:S04]  /*46a0*/  BSSY B0, `(.L_x_5645) ;  /* 0x000000d000007945 */ /* 0x000fe80003800000 */
[----:B------:R-:W-:Y:S05]  /*46b0*/  @!P4 BRA `(.L_x_5646) ;  /* 0x00000000002cc947 */ /* 0x000fea0003800000 */
[----:B------:R-:W-:Y:S01]  /*46c0*/  LOP3.LUT P2, RZ, R213, 0xff, RZ, 0xc0, !PT ;  /* 0x000000ffd5ff7812 */ /* 0x000fe2000784c0ff */
[----:B0-----:R-:W-:Y:S01]  /*46d0*/  FMUL.FTZ R10, R237, UR15 ;  /* 0x0000000fed0a7c20 */ /* 0x001fe20008410000 */
        /* <DEDUP_REMOVED lines=9> */
.L_x_5646:
[----:B------:R-:W-:Y:S05]  /*4770*/  BSYNC B0 ;  /* 0x0000000000007941 */ /* 0x000fea0003800000 */
.L_x_5645:
        /* <DEDUP_REMOVED lines=10> */
.L_x_5648:
[----:B------:R-:W-:Y:S05]  /*4820*/  BSYNC B0 ;  /* 0x0000000000007941 */ /* 0x000fea0003800000 */
.L_x_5647:
[----:B------:R-:W-:Y:S04]  /*4830*/  BSSY B0, `(.L_x_5649) ;  /* 0x000000e000007945 */ /* 0x000fe80003800000 */
[----:B------:R-:W-:Y:S05]  /*4840*/  @!P4 BRA `(.L_x_5650) ;  /* 0x000000000030c947 */ /* 0x000fea0003800000 */
[----:B------:R-:W-:Y:S01]  /*4850*/  LOP3.LUT P2, RZ, R213, 0xff00, RZ, 0xc0, !PT ;  /* 0x0000ff00d5ff7812 */ /* 0x000fe2000784c0ff */
[----:B0-----:R-:W-:-:S04]  /*4860*/  FMUL.FTZ R10, R184, UR15 ;  /* 0x0000000fb80a7c20 */ /* 0x001fc80008410000 */
        /* <DEDUP_REMOVED lines=10> */
.L_x_5650:
[----:B------:R-:W-:Y:S05]  /*4910*/  BSYNC B0 ;  /* 0x0000000000007941 */ /* 0x000fea0003800000 */
.L_x_5649:
        /* <DEDUP_REMOVED lines=10> */
.L_x_5652:
[----:B------:R-:W-:Y:S05]  /*49c0*/  BSYNC B0 ;  /* 0x0000000000007941 */ /* 0x000fea0003800000 */
.L_x_5651:
[----:B------:R-:W-:Y:S04]  /*49d0*/  BSSY B0, `(.L_x_5653) ;  /* 0x000000d000007945 */ /* 0x000fe80003800000 */
[----:B------:R-:W-:Y:S05]  /*49e0*/  @!P4 BRA `(.L_x_5654) ;  /* 0x00000000002cc947 */ /* 0x000fea0003800000 */
[----:B------:R-:W-:Y:S01]  /*49f0*/  LOP3.LUT P2, RZ, R213, 0xff0000, RZ, 0xc0, !PT ;  /* 0x00ff0000d5ff7812 */ /* 0x000fe2000784c0ff */
[----:B0-----:R-:W-:Y:S01]  /*4a00*/  FMUL.FTZ R10, R185, UR15 ;  /* 0x0000000fb90a7c20 */ /* 0x001fe20008410000 */
        /* <DEDUP_REMOVED lines=9> */
.L_x_5654:
[----:B------:R-:W-:Y:S05]  /*4aa0*/  BSYNC B0 ;  /* 0x0000000000007941 */ /* 0x000fea0003800000 */
.L_x_5653:
[----:B------:R-:W-:Y:S04]  /*4ab0*/  BSSY B0, `(.L_x_5655) ;  /* 0x000000a000007945 */ /* 0x000fe80003800000 */
[----:B------:R-:W-:Y:S05]  /*4ac0*/  @!P6 BRA `(.L_x_5656) ;  /* 0x000000000020e947 */ /* 0x000fea0003800000 */
[----:B------:R-:W-:Y:S02]  /*4ad0*/  ISETP.NE.AND P6, PT, R6, RZ, PT ;  /* 0x000000ff0600720c */ /* 0x000fe40003fc5270 */
[----:B------:R-:W-:Y:S02]  /*4ae0*/  ISETP.NE.U32.AND P2, PT, R2, RZ, PT ;  /* 0x000000ff0200720c */ /* 0x000fe40003f45070 */
[----:B0-----:R-:W-:Y:S02]  /*4af0*/  FSEL R11, R218, RZ, !P6 ;  /* 0x000000ffda0b7208 */ /* 0x001fe40007000000 */
[----:B------:R-:W-:-:S03]  /*4b00*/  ISETP.NE.AND.EX P2, PT, R0, RZ, PT, P2 ;  /* 0x000000ff0000720c */ /* 0x000fc60003f45320 */
[----:B------:R-:W-:-:S04]  /*4b10*/  FFMA.FTZ R0, R236, R219, R11 ;  /* 0x000000dbec007223 */ /* 0x000fc8000001000b */
[----:B------:R-:W-:-:S04]  /*4b20*/  FADD.FTZ R0, R233, -R0 ;  /* 0x80000000e9007221 */ /* 0x000fc80000010000 */
[----:B------:R-:W-:-:S04]  /*4b30*/  FMUL.FTZ R186, R5, R0 ;  /* 0x0000000005ba7220 */ /* 0x000fc80000410000 */
[----:B------:R-:W-:-:S07]  /*4b40*/  @P2 FADD.FTZ R186, R27, R186 ;  /* 0x000000ba1bba2221 */ /* 0x000fce0000010000 */
.L_x_5656:
[----:B------:R-:W-:Y:S05]  /*4b50*/  BSYNC B0 ;  /* 0x0000000000007941 */ /* 0x000fea0003800000 */
.L_x_5655:
        /* <DEDUP_REMOVED lines=10> */
[----:B------:R-:W-:-:S03]  /*4c00*/  MOV R0, RZ ;  /* 0x000000ff00007202 */ /* 0x000fc60000000f00 */
        /* <DEDUP_REMOVED lines=9> */
.L_x_5658:
[----:B------:R-:W-:Y:S05]  /*4ca0*/  BSYNC B0 ;  /* 0x0000000000007941 */ /* 0x000fea0003800000 */
.L_x_5657:
[----:B------:R-:W1:Y:S01]  /*4cb0*/  @P0 LDC.64 R12, c[0x0][0x308] ;  /* 0x0000c200ff0c0b82 */ /* 0x000e620000000a00 */
[----:B------:R-:W-:-:S07]  /*4cc0*/  SEL R14, RZ, 0x1, P3 ;  /* 0x00000001ff0e7807 */ /* 0x000fce0001800000 */
[----:B0-----:R-:W0:Y:S01]  /*4cd0*/  @P4 LDC.64 R10, c[0x0][0x2f8] ;  /* 0x0000be00ff0a4b82 */ /* 0x001e220000000a00 */
[----:B-1----:R-:W-:-:S05]  /*4ce0*/  @P0 IMAD.WIDE.U32 R12, R4, 0x20, R12 ;  /* 0x00000020040c0825 */ /* 0x002fca00078e000c */
[----:B------:R1:W-:Y:S01]  /*4cf0*/  @P0 STG.E.128 desc[UR4][R12.64], R80 ;  /* 0x000000500c000986 */ /* 0x0003e2000c101d04 */
[----:B0-----:R-:W-:-:S03]  /*4d00*/  @P4 IMAD.WIDE.U32 R10, R235, 0x10, R10 ;  /* 0x00000010eb0a4825 */ /* 0x001fc600078e000a */
[----:B------:R1:W-:Y:S04]  /*4d10*/  @P0 STG.E.128 desc[UR4][R12.64+0x10], R172 ;  /* 0x000010ac0c000986 */ /* 0x0003e8000c101d04 */
[----:B------:R1:W-:Y:S01]  /*4d20*/  @P4 STG.E.128 desc[UR4][R10.64], R92 ;  /* 0x0000005c0a004986 */ /* 0x0003e2000c101d04 */
[----:B------:R-:W-:Y:S05]  /*4d30*/  @!P5 BRA `(.L_x_5659) ;  /* 0xffffffb80060d947 */ /* 0x000fea000383ffff */
.L_x_5554:
[----:B------:R-:W0:Y:S01]  /*4d40*/  S2UR UR6, SR_CTAID.X ;  /* 0x00000000000679c3 */ /* 0x000e220000002500 */
[----:B------:R-:W-:-:S07]  /*4d50*/  LOP3.LUT R9, R8, 0x7f, RZ, 0xc0, !PT ;  /* 0x0000007f08097812 */ /* 0x000fce00078ec0ff */
        /* <DEDUP_REMOVED lines=29> */
.L_x_5558:
[----:B------:R-:W-:Y:S01]  /*4f30*/  HFMA2.MMA R243, -RZ, RZ, 0, 9.5367431640625e-07 ;  /* 0x00000010fff37435 */ /* 0x000fe200000001ff */
[----:B------:R-:W-:Y:S01]  /*4f40*/  IMAD.MOV.U32 R242, RZ, RZ, R186 ;  /* 0x000000fffff27224 */ /* 0x000fe200078e00ba */
[----:B------:R-:W-:Y:S01]  /*4f50*/  MOV R244, 0x1f ;  /* 0x0000001f00f47802 */ /* 0x000fe20000000f00 */
[----:B------:R-:W-:-:S08]  /*4f60*/  IMAD.MOV.U32 R235, RZ, RZ, -0x1 ;  /* 0xffffffffffeb7424 */ /* 0x000fd000078e00ff */
[----:B------:R-:W-:Y:S05]  /*4f70*/  WARPSYNC.COLLECTIVE R235, `(.L_x_5660) ;  /* 0x00000000eb087348 */ /* 0x000fea0003c00000 */
[----:B------:R0:W1:Y:S02]  /*4f80*/  SHFL.DOWN P1, R241, R242, R243, R244 ;  /* 0x080000f3f2f17389 */ /* 0x00006400000200f4 */
[----:B01----:R-:W-:Y:S01]  /*4f90*/  ENDCOLLECTIVE ;  /* 0x000000000000791b */ /* 0x003fe20003800000 */
.L_x_5660:
[----:B------:R-:W-:Y:S02]  /*4fa0*/  MOV R242, R187 ;  /* 0x000000bb00f27202 */ /* 0x000fe40000000f00 */
[----:B------:R-:W-:-:S07]  /*4fb0*/  MOV R189, R241 ;  /* 0x000000f100bd7202 */ /* 0x000fce0000000f00 */
[----:B------:R-:W-:Y:S05]  /*4fc0*/  WARPSYNC.COLLECTIVE R235, `(.L_x_5661) ;  /* 0x00000000eb087348 */ /* 0x000fea0003c00000 */
[----:B------:R0:W1:Y:S02]  /*4fd0*/  SHFL.DOWN P1, R241, R242, R243, R244 ;  /* 0x080000f3f2f17389 */ /* 0x00006400000200f4 */
[----:B01----:R-:W-:Y:S01]  /*4fe0*/  ENDCOLLECTIVE ;  /* 0x000000000000791b */ /* 0x003fe20003800000 */
.L_x_5661:
[----:B------:R-:W-:Y:S01]  /*4ff0*/  FADD.FTZ R189, R189, R186 ;  /* 0x000000babdbd7221 */ /* 0x000fe20000010000 */
[----:B------:R-:W-:-:S04]  /*5000*/  HFMA2.MMA R243, -RZ, RZ, 0, 4.76837158203125e-07 ;  /* 0x00000008fff37435 */ /* 0x000fc800000001ff */
[----:B------:R-:W-:Y:S01]  /*5010*/  MOV R242, R189 ;  /* 0x000000bd00f27202 */ /* 0x000fe20000000f00 */
[----:B------:R-:W-:-:S07]  /*5020*/  IMAD.MOV.U32 R188, RZ, RZ, R241 ;  /* 0x000000ffffbc7224 */ /* 0x000fce00078e00f1 */
[----:B------:R-:W-:Y:S05]  /*5030*/  WARPSYNC.COLLECTIVE R235, `(.L_x_5662) ;  /* 0x00000000eb087348 */ /* 0x000fea0003c00000 */
[----:B------:R0:W1:Y:S02]  /*5040*/  SHFL.DOWN P1, R241, R242, R243, R244 ;  /* 0x080000f3f2f17389 */ /* 0x00006400000200f4 */
[----:B01----:R-:W-:Y:S01]  /*5050*/  ENDCOLLECTIVE ;  /* 0x000000000000791b */ /* 0x003fe20003800000 */
.L_x_5662:
[----:B------:R-:W-:-:S05]  /*5060*/  FADD.FTZ R188, R188, R187 ;  /* 0x000000bbbcbc7221 */ /* 0x000fca0000010000 */
[----:B------:R-:W-:Y:S01]  /*5070*/  MOV R242, R188 ;  /* 0x000000bc00f27202 */ /* 0x000fe20000000f00 */
[----:B------:R-:W-:-:S07]  /*5080*/  IMAD.MOV.U32 R190, RZ, RZ, R241 ;  /* 0x000000ffffbe7224 */ /* 0x000fce00078e00f1 */
[----:B------:R-:W-:Y:S05]  /*5090*/  WARPSYNC.COLLECTIVE R235, `(.L_x_5663) ;  /* 0x00000000eb087348 */ /* 0x000fea0003c00000 */
[----:B------:R0:W1:Y:S02]  /*50a0*/  SHFL.DOWN P1, R241, R242, R243, R244 ;  /* 0x080000f3f2f17389 */ /* 0x00006400000200f4 */
[----:B01----:R-:W-:Y:S01]  /*50b0*/  ENDCOLLECTIVE ;  /* 0x000000000000791b */ /* 0x003fe20003800000 */
.L_x_5663:
[----:B------:R-:W-:Y:S01]  /*50c0*/  FADD.FTZ R190, R189, R190 ;  /* 0x000000bebdbe7221 */ /* 0x000fe20000010000 */
[----:B------:R-:W-:-:S03]  /*50d0*/  HFMA2.MMA R243, -RZ, RZ, 0, 2.384185791015625e-07 ;  /* 0x00000004fff37435 */ /* 0x000fc600000001ff */
[----:B------:R-:W-:Y:S01]  /*50e0*/  IMAD.MOV.U32 R242, RZ, RZ, R190 ;  /* 0x000000fffff27224 */ /* 0x000fe200078e00be */
[----:B------:R-:W-:-:S07]  /*50f0*/  MOV R191, R241 ;  /* 0x000000f100bf7202 */ /* 0x000fce0000000f00 */
[----:B------:R-:W-:Y:S05]  /*5100*/  WARPSYNC.COLLECTIVE R235, `(.L_x_5664) ;  /* 0x00000000eb087348 */ /* 0x000fea0003c00000 */
[----:B------:R0:W1:Y:S02]  /*5110*/  SHFL.DOWN P1, R241, R242, R243, R244 ;  /* 0x080000f3f2f17389 */ /* 0x00006400000200f4 */
[----:B01----:R-:W-:Y:S01]  /*5120*/  ENDCOLLECTIVE ;  /* 0x000000000000791b */ /* 0x003fe20003800000 */
.L_x_5664:
[----:B------:R-:W-:-:S04]  /*5130*/  FADD.FTZ R191, R188, R191 ;  /* 0x000000bfbcbf7221 */ /* 0x000fc80000010000 */
[----:B------:R-:W-:Y:S01]  /*5140*/  IMAD.MOV.U32 R242, RZ, RZ, R191 ;  /* 0x000000fffff27224 */ /* 0x000fe200078e00bf */
[----:B------:R-:W-:-:S07]  /*5150*/  MOV R219, R241 ;  /* 0x000000f100db7202 */ /* 0x000fce0000000f00 */
[----:B------:R-:W-:Y:S05]  /*5160*/  WARPSYNC.COLLECTIVE R235, `(.L_x_5665) ;  /* 0x00000000eb087348 */ /* 0x000fea0003c00000 */
[----:B------:R0:W1:Y:S02]  /*5170*/  SHFL.DOWN P1, R241, R242, R243, R244 ;  /* 0x080000f3f2f17389 */ /* 0x00006400000200f4 */
[----:B01----:R-:W-:Y:S01]  /*5180*/  ENDCOLLECTIVE ;  /* 0x000000000000791b */ /* 0x003fe20003800000 */
.L_x_5665:
[----:B------:R-:W-:-:S05]  /*5190*/  FADD.FTZ R219, R190, R219 ;  /* 0x000000dbbedb7221 */ /* 0x000fca0000010000 */
[----:B------:R-:W-:Y:S01]  /*51a0*/  MOV R242, R219 ;  /* 0x000000db00f27202 */ /* 0x000fe20000000f00 */
[----:B------:R-:W-:Y:S01]  /*51b0*/  IMAD.MOV.U32 R243, RZ, RZ, 0x2 ;  /* 0x00000002fff37424 */ /* 0x000fe200078e00ff */
[----:B------:R-:W-:-:S07]  /*51c0*/  MOV R218, R241 ;  /* 0x000000f100da7202 */ /* 0x000fce0000000f00 */
[----:B------:R-:W-:Y:S05]  /*51d0*/  WARPSYNC.COLLECTIVE R235, `(.L_x_5666) ;  /* 0x00000000eb087348 */ /* 0x000fea0003c00000 */
[----:B------:R0:W1:Y:S02]  /*51e0*/  SHFL.DOWN P1, R241, R242, R243, R244 ;  /* 0x080000f3f2f17389 */ /* 0x00006400000200f4 */
[----:B01----:R-:W-:Y:S01]  /*51f0*/  ENDCOLLECTIVE ;  /* 0x000000000000791b */ /* 0x003fe20003800000 */
.L_x_5666:
[----:B------:R-:W-:-:S05]  /*5200*/  FADD.FTZ R218, R191, R218 ;  /* 0x000000dabfda7221 */ /* 0x000fca0000010000 */
[----:B------:R-:W-:Y:S02]  /*5210*/  MOV R242, R218 ;  /* 0x000000da00f27202 */ /* 0x000fe40000000f00 */
[----:B------:R-:W-:-:S07]  /*5220*/  MOV R186, R241 ;  /* 0x000000f100ba7202 */ /* 0x000fce0000000f00 */
[----:B------:R-:W-:Y:S05]  /*5230*/  WARPSYNC.COLLECTIVE R235, `(.L_x_5667) ;  /* 0x00000000eb087348 */ /* 0x000fea0003c00000 */
[----:B------:R0:W1:Y:S02]  /*5240*/  SHFL.DOWN P1, R241, R242, R243, R244 ;  /* 0x080000f3f2f17389 */ /* 0x00006400000200f4 */
[----:B01----:R-:W-:Y:S01]  /*5250*/  ENDCOLLECTIVE ;  /* 0x000000000000791b */ /* 0x003fe20003800000 */
.L_x_5667:
[----:B------:R-:W-:Y:S01]  /*5260*/  FADD.FTZ R186, R219, R186 ;  /* 0x000000badbba7221 */ /* 0x000fe20000010000 */
[----:B------:R-:W-:-:S04]  /*5270*/  HFMA2.MMA R243, -RZ, RZ, 0, 5.9604644775390625e-08 ;  /* 0x00000001fff37435 */ /* 0x000fc800000001ff */
[----:B------:R-:W-:Y:S01]  /*5280*/  MOV R242, R186 ;  /* 0x000000ba00f27202 */ /* 0x000fe20000000f00 */
[----:B------:R-:W-:-:S07]  /*5290*/  IMAD.MOV.U32 R187, RZ, RZ, R241 ;  /* 0x000000ffffbb7224 */ /* 0x000fce00078e00f1 */
[----:B------:R-:W-:Y:S05]  /*52a0*/  WARPSYNC.COLLECTIVE R235, `(.L_x_5668) ;  /* 0x00000000eb087348 */ /* 0x000fea0003c00000 */
[----:B------:R0:W1:Y:S02]  /*52b0*/  SHFL.DOWN P1, R241, R242, R243, R244 ;  /* 0x080000f3f2f17389 */ /* 0x00006400000200f4 */
[----:B01----:R-:W-:Y:S01]  /*52c0*/  ENDCOLLECTIVE ;  /* 0x000000000000791b */ /* 0x003fe20003800000 */
.L_x_5668:
[----:B------:R-:W-:-:S05]  /*52d0*/  FADD.FTZ R187, R218, R187 ;  /* 0x000000bbdabb7221 */ /* 0x000fca0000010000 */
[----:B------:R-:W-:Y:S01]  /*52e0*/  MOV R242, R187 ;  /* 0x000000bb00f27202 */ /* 0x000fe20000000f00 */
[----:B------:R-:W-:-:S07]  /*52f0*/  IMAD.MOV.U32 R189, RZ, RZ, R241 ;  /* 0x000000ffffbd7224 */ /* 0x000fce00078e00f1 */
[----:B------:R-:W-:Y:S05]  /*5300*/  WARPSYNC.COLLECTIVE R235, `(.L_x_5669) ;  /* 0x00000000eb087348 */ /* 0x000fea0003c00000 */
[----:B------:R0:W1:Y:S02]  /*5310*/  SHFL.DOWN P1, R241, R242, R243, R244 ;  /* 0x080000f3f2f17389 */ /* 0x00006400000200f4 */
[----:B01----:R-:W-:Y:S01]  /*5320*/  ENDCOLLECTIVE ;  /* 0x000000000000791b */ /* 0x003fe20003800000 */
.L_x_5669:
[----:B------:R-:W-:Y:S01]  /*5330*/  MOV R188, R241 ;  /* 0x000000f100bc7202 */ /* 0x000fe20000000f00 */
[----:B------:R-:W-:Y:S06]  /*5340*/  BRA `(.L_x_5670) ;  /* 0xffffffc800407947 */ /* 0x000fec000383ffff */
.L_x_5671:
        /* <DEDUP_REMOVED lines=11> */
.L_x_11358:


//--------------------- .text._ZN10layer_norm13ln_bwd_kernelINS_13Kernel_traitsIf6__halfS2_S2_fjLj3072ELj1ELj1ELj4ELj16ENS_18Kernel_traits_baseILj3072EfS2_S2_S2_fjLj128EEEEELb0ELb0ELb0ELb0EEEvNS_9BwdParamsE --------------------------
	.section	.text._ZN10layer_norm13ln_bwd_kernelINS_13Kernel_traitsIf6__halfS2_S2_fjLj3072ELj1ELj1ELj4ELj16ENS_18Kernel_traits_baseILj3072EfS2_S2_S2_fjLj128EEEEELb0ELb0ELb0ELb0EEEvNS_9BwdParamsE,"ax",@progbits
	.align	128
        .global         _ZN10layer_norm13ln_bwd_kernelINS_13Kernel_traitsIf6__halfS2_S2_fjLj3072ELj1ELj1ELj4ELj16ENS_18Kernel_traits_baseILj3072EfS2_S2_S2_fjLj128EEEEELb0ELb0ELb0ELb0EEEvNS_9BwdParamsE
        .type           _ZN10layer_norm13ln_bwd_kernelINS_13Kernel_traitsIf6__halfS2_S2_fjLj3072ELj1ELj1ELj4ELj16ENS_18Kernel_traits_baseILj3072EfS2_S2_S2_fjLj128EEEEELb0ELb0ELb0ELb0EEEvNS_9BwdParamsE,@function
        .size           _ZN10layer_norm13ln_bwd_kernelINS_13Kernel_traitsIf6__halfS2_S2_fjLj3072ELj1ELj1ELj4ELj16ENS_18Kernel_traits_baseILj3072EfS2_S2_S2_fjLj128EEEEELb0ELb0ELb0ELb0EEEvNS_9BwdParamsE,(.L_x_11359 - _ZN10layer_norm13ln_bwd_kernelINS_13Kernel_traitsIf6__halfS2_S2_fjLj3072ELj1ELj1ELj4ELj16ENS_18Kernel_traits_baseILj3072EfS2_S2_S2_fjLj128EEEEELb0ELb0ELb0ELb0EEEvNS_9BwdParamsE)
        .other          _ZN10layer_norm13ln_bwd_kernelINS_13Kernel_traitsIf6__halfS2_S2_fjLj3072ELj1ELj1ELj4ELj16ENS_18Kernel_traits_baseILj3072EfS2_S2_S2_fjLj128EEEEELb0ELb0ELb0ELb0EEEvNS_9BwdParamsE,@"STO_CUDA_ENTRY STV_DEFAULT"
_ZN10layer_norm13ln_bwd_kernelINS_13Kernel_traitsIf6__halfS2_S2_fjLj3072ELj1ELj1ELj4ELj16ENS_18Kernel_traits_baseILj3072EfS2_S2_S2_fjLj128EEEEELb0ELb0ELb0ELb0EEEvNS_9BwdParamsE:
.text._ZN10layer_norm13ln_bwd_kernelINS_13Kernel_traitsIf6__halfS2_S2_fjLj3072ELj1ELj1ELj4ELj16ENS_18Kernel_traits_baseILj3072EfS2_S2_S2_fjLj128EEEEELb0ELb0ELb0ELb0EEEvNS_9BwdParamsE:
        /* <DEDUP_REMOVED lines=69> */
.L_x_5686:
[----:B0-----:R-:W0:Y:S01]  /*0450*/  @P0 LDC.64 R4, c[0x0][0x270] ;  /* 0x00009c00ff040b82 */ /* 0x001e220000000a00 */
[----:B------:R-:W-:-:S07]  /*0460*/  SHF.R.S32.HI R0, RZ, 0x1f, R2 ;  /* 0x0000001fff007819 */ /* 0x000fce0000011402 */
[----:B-12---:R-:W1:Y:S01]  /*0470*/  LDC.64 R110, c[0x0][0x250] ;  /* 0x00009400ff6e7b82 */ /* 0x006e620000000a00 */
        /* <DEDUP_REMOVED lines=36> */
[C---:B------:R-:W-:Y:S01]  /*06c0*/  FADD.FTZ R144, -R135.reuse, R144 ;  /* 0x0000009087907221 */ /* 0x040fe20000010100 */
[----:B------:R-:W-:Y:S02]  /*06d0*/  HADD2.F32 R148, -RZ, R113.H1_H1 ;  /* 0x30000071ff947230 */ /* 0x000fe40000004100 */
[----:B------:R-:W-:Y:S01]  /*06e0*/  FADD.FTZ R142, -R135, R142 ;  /* 0x0000008e878e7221 */ /* 0x000fe20000010100 */
[----:B------:R-:W-:-:S02]  /*06f0*/  HADD2.F32 R156, -RZ, R114.H0_H0 ;  /* 0x20000072ff9c7230 */ /* 0x000fc40000004100 */
[----:B-----5:R-:W-:Y:S01]  /*0700*/  FMUL.FTZ R152, R119, R144 ;  /* 0x0000009077987220 */ /* 0x020fe20000410000 */
[C---:B------:R-:W-:Y:S01]  /*0710*/  FADD.FTZ R146, -R135.reuse, R146 ;  /* 0x0000009287927221 */ /* 0x040fe20000010100 */
[----:B------:R-:W-:Y:S01]  /*0720*/  FADD.FTZ R148, -R135, R148 ;  /* 0x0000009487947221 */ /* 0x000fe20000010100 */
[----:B------:R-:W-:Y:S01]  /*0730*/  FMUL.FTZ R3, R119, R142 ;  /* 0x0000008e77037220 */ /* 0x000fe20000410000 */
[----:B------:R-:W-:Y:S02]  /*0740*/  HADD2.F32 R158, -RZ, R114.H1_H1 ;  /* 0x30000072ff9e7230 */ /* 0x000fe40000004100 */
[----:B------:R-:W-:Y:S01]  /*0750*/  FADD.FTZ R156, -R135, R156 ;  /* 0x0000009c879c7221 */ /* 0x000fe20000010100 */
[----:B------:R-:W-:Y:S02]  /*0760*/  HADD2.F32 R114, -RZ, R115.H0_H0 ;  /* 0x20000073ff727230 */ /* 0x000fe40000004100 */
[C---:B------:R-:W-:Y:S01]  /*0770*/  FMUL.FTZ R149, R119.reuse, R146 ;  /* 0x0000009277957220 */ /* 0x040fe20000410000 */
[C---:B------:R-:W-:Y:S01]  /*0780*/  FMUL.FTZ R148, R119.reuse, R148 ;  /* 0x0000009477947220 */ /* 0x040fe20000410000 */
[----:B------:R-:W-:Y:S01]  /*0790*/  FMUL.FTZ R145, R119, R156 ;  /* 0x0000009c77917220 */ /* 0x000fe20000410000 */
[----:B---3--:R-:W-:-:S02]  /*07a0*/  HADD2.F32 R113, -RZ, R108.H0_H0 ;  /* 0x2000006cff717230 */ /* 0x008fc40000004100 */
[C---:B------:R-:W-:Y:S01]  /*07b0*/  FADD.FTZ R144, -R135.reuse, R158 ;  /* 0x0000009e87907221 */ /* 0x040fe20000010100 */
[----:B------:R-:W-:Y:S02]  /*07c0*/  HADD2.F32 R150, -RZ, R108.H1_H1 ;  /* 0x3000006cff967230 */ /* 0x000fe40000004100 */
[----:B------:R-:W-:Y:S01]  /*07d0*/  FADD.FTZ R156, -R135, R114 ;  /* 0x00000072879c7221 */ /* 0x000fe20000010100 */
[--C-:B------:R-:W-:Y:S02]  /*07e0*/  HADD2.F32 R147, -RZ, R109.reuse.H0_H0 ;  /* 0x2000006dff937230 */ /* 0x100fe40000004100 */
[----:B------:R-:W-:Y:S01]  /*07f0*/  FMUL.FTZ R154, R20, R113 ;  /* 0x00000071149a7220 */ /* 0x000fe20000410000 */
[----:B0-----:R-:W-:Y:S02]  /*0800*/  HADD2.F32 R140, -RZ, R109.H1_H1 ;  /* 0x3000006dff8c7230 */ /* 0x001fe40000004100 */
[----:B------:R-:W-:Y:S01]  /*0810*/  FADD.FTZ R69, R69, R150 ;  /* 0x0000009645457221 */ /* 0x000fe20000010000 */
[----:B------:R-:W-:-:S02]  /*0820*/  HADD2.F32 R139, -RZ, R111.H0_H0 ;  /* 0x2000006fff8b7230 */ /* 0x000fc40000004100 */
[-C--:B------:R-:W-:Y:S01]  /*0830*/  FFMA.FTZ R45, R152, R150.reuse, R45 ;  /* 0x00000096982d7223 */ /* 0x080fe2000001002d */
[----:B------:R-:W-:Y:S02]  /*0840*/  HADD2.F32 R108, -RZ, R111.H1_H1 ;  /* 0x3000006fff6c7230 */ /* 0x000fe40000004100 */
[----:B------:R-:W-:Y:S01]  /*0850*/  FMUL.FTZ R150, R21, R150 ;  /* 0x0000009615967220 */ /* 0x000fe20000410000 */
[----:B------:R-:W-:Y:S01]  /*0860*/  FADD.FTZ R109, RZ, R154 ;  /* 0x0000009aff6d7221 */ /* 0x000fe20000010000 */
[----:B------:R-:W-:Y:S01]  /*0870*/  FFMA.FTZ R111, R3, R154, RZ ;  /* 0x0000009a036f7223 */ /* 0x000fe200000100ff */
        /* <DEDUP_REMOVED lines=41> */
.L_x_5674:
[----:B------:R-:W-:Y:S05]  /*0b10*/  BSYNC B0 ;  /* 0x0000000000007941 */ /* 0x000fea0003800000 */
.L_x_5673:
        /* <DEDUP_REMOVED lines=20> */
[----:B------:R-:W-:Y:S01]  /*0c60*/  FADD.FTZ R118, -R135, R118 ;  /* 0x0000007687767221 */ /* 0x000fe20000010100 */
[--C-:B------:R-:W-:Y:S02]  /*0c70*/  HADD2.F32 R112, -RZ, R15.reuse.H0_H0 ;  /* 0x2000000fff707230 */ /* 0x100fe40000004100 */
[----:B-----5:R-:W-:Y:S01]  /*0c80*/  FMUL.FTZ R7, R119, R110 ;  /* 0x0000006e77077220 */ /* 0x020fe20000410000 */
[----:B------:R-:W-:Y:S02]  /*0c90*/  HADD2.F32 R108, -RZ, R15.H1_H1 ;  /* 0x3000000fff6c7230 */ /* 0x000fe40000004100 */
[----:B------:R-:W-:Y:S01]  /*0ca0*/  FADD.FTZ R160, -R135, R160 ;  /* 0x000000a087a07221 */ /* 0x000fe20000010100 */
[----:B------:R-:W-:Y:S02]  /*0cb0*/  HADD2.F32 R18, -RZ, R14.H1_H1 ;  /* 0x3000000eff127230 */ /* 0x000fe40000004100 */
[----:B---3--:R-:W-:-:S03]  /*0cc0*/  HADD2.F32 R13, -RZ, R8.H0_H0 ;  /* 0x20000008ff0d7230 */ /* 0x008fc60000004100 */
[C---:B------:R-:W-:Y:S01]  /*0cd0*/  FADD.FTZ R18, -R135.reuse, R18 ;  /* 0x0000001287127221 */ /* 0x040fe20000010100 */
[----:B------:R-:W-:Y:S02]  /*0ce0*/  HADD2.F32 R12, -RZ, R8.H1_H1 ;  /* 0x30000008ff0c7230 */ /* 0x000fe40000004100 */
[----:B------:R-:W-:Y:S01]  /*0cf0*/  FADD.FTZ R8, -R135, R116 ;  /* 0x0000007487087221 */ /* 0x000fe20000010100 */
[--C-:B------:R-:W-:Y:S02]  /*0d00*/  HADD2.F32 R15, -RZ, R9.reuse.H0_H0 ;  /* 0x20000009ff0f7230 */ /* 0x100fe40000004100 */
[----:B------:R-:W-:Y:S01]  /*0d10*/  FADD.FTZ R76, R76, R13 ;  /* 0x0000000d4c4c7221 */ /* 0x000fe20000010000 */
[----:B0-----:R-:W-:Y:S02]  /*0d20*/  HADD2.F32 R16, -RZ, R9.H1_H1 ;  /* 0x30000009ff107230 */ /* 0x001fe40000004100 */
[----:B------:R-:W-:Y:S01]  /*0d30*/  FMUL.FTZ R8, R119, R8 ;  /* 0x0000000877087220 */ /* 0x000fe20000410000 */
[----:B------:R-:W-:Y:S01]  /*0d40*/  FADD.FTZ R77, R77, R12 ;  /* 0x0000000c4d4d7221 */ /* 0x000fe20000010000 */
[----:B------:R-:W-:Y:S01]  /*0d50*/  FMUL.FTZ R9, R29, R12 ;  /* 0x0000000c1d097220 */ /* 0x000fe20000410000 */
[----:B------:R-:W-:-:S02]  /*0d60*/  HADD2.F32 R109, -RZ, R11.H0_H0 ;  /* 0x2000000bff6d7230 */ /* 0x000fc40000004100 */
[----:B------:R-:W-:Y:S01]  /*0d70*/  FFMA.FTZ R53, R8, R12, R53 ;  /* 0x0000000c08357223 */ /* 0x000fe20000010035 */
[----:B------:R-:W-:Y:S01]  /*0d80*/  FADD.FTZ R12, -R135, R158 ;  /* 0x0000009e870c7221 */ /* 0x000fe20000010100 */
[----:B------:R-:W-:Y:S02]  /*0d90*/  HADD2.F32 R110, -RZ, R11.H1_H1 ;  /* 0x3000000bff6e7230 */ /* 0x000fe40000004100 */
[----:B------:R-:W-:Y:S01]  /*0da0*/  FMUL.FTZ R11, R119, R118 ;  /* 0x00000076770b7220 */ /* 0x000fe20000410000 */
[--C-:B------:R-:W-:Y:S02]  /*0db0*/  HADD2.F32 R17, -RZ, R10.reuse.H0_H0 ;  /* 0x2000000aff117230 */ /* 0x100fe40000004100 */
[-C--:B------:R-:W-:Y:S01]  /*0dc0*/  FFMA.FTZ R52, R7, R13.reuse, R52 ;  /* 0x0000000d07347223 */ /* 0x080fe20000010034 */
[----:B------:R-:W-:Y:S02]  /*0dd0*/  HADD2.F32 R114, -RZ, R10.H1_H1 ;  /* 0x3000000aff727230 */ /* 0x000fe40000004100 */
[----:B------:R-:W-:Y:S01]  /*0de0*/  FMUL.FTZ R10, R28, R13 ;  /* 0x0000000d1c0a7220 */ /* 0x000fe20000410000 */
        /* <DEDUP_REMOVED lines=38> */
[----:B------:R-:W-:-:S02]  /*1050*/  FFMA.FTZ R59, R118, R110, R59 ;  /* 0x0000006e763b7223 */ /* 0x000fc4000001003b */
[----:B------:R-:W-:Y:S01]  /*1060*/  FADD.FTZ R155, R112, R117 ;  /* 0x00000075709b7221 */ /* 0x000fe20000010000 */
[----:B------:R-:W-:-:S07]  /*1070*/  FFMA.FTZ R156, R118, R117, R108 ;  /* 0x00000075769c7223 */ /* 0x000fce000001006c */
.L_x_5676:
[----:B------:R-:W-:Y:S05]  /*1080*/  BSYNC B0 ;  /* 0x0000000000007941 */ /* 0x000fea0003800000 */
.L_x_5675:
        /* <DEDUP_REMOVED lines=23> */
[----:B------:R-:W-:Y:S02]  /*1200*/  HADD2.F32 R126, -RZ, R109.H0_H0 ;  /* 0x2000006dff7e7230 */ /* 0x000fe40000004100 */
[C---:B0----5:R-:W-:Y:S01]  /*1210*/  FMUL.FTZ R121, R119.reuse, R122 ;  /* 0x0000007a77797220 */ /* 0x061fe20000410000 */
[----:B------:R-:W-:Y:S01]  /*1220*/  FMUL.FTZ R120, R119, R124 ;  /* 0x0000007c77787220 */ /* 0x000fe20000410000 */
[----:B------:R-:W-:Y:S01]  /*1230*/  FADD.FTZ R108, -R135, R132 ;  /* 0x00000084876c7221 */ /* 0x000fe20000010100 */
[----:B------:R-:W-:Y:S01]  /*1240*/  FMUL.FTZ R129, R119, R136 ;  /* 0x0000008877817220 */ /* 0x000fe20000410000 */
[----:B------:R-:W-:Y:S01]  /*1250*/  FADD.FTZ R126, -R135, R126 ;  /* 0x0000007e877e7221 */ /* 0x000fe20000010100 */
[----:B------:R-:W-:Y:S01]  /*1260*/  FMUL.FTZ R124, R119, R128 ;  /* 0x00000080777c7220 */ /* 0x000fe20000410000 */
        /* <DEDUP_REMOVED lines=21> */
[----:B------:R-:W-:-:S02]  /*13c0*/  HADD2.F32 R158, -RZ, R114.H1_H1 ;  /* 0x30000072ff9e7230 */ /* 0x000fc40000004100 */
[----:B------:R-:W-:Y:S01]  /*13d0*/  FADD.FTZ R86, R86, R127 ;  /* 0x0000007f56567221 */ /* 0x000fe20000010000 */
[----:B------:R-:W-:Y:S01]  /*13e0*/  FFMA.FTZ R62, R123, R127, R62 ;  /* 0x0000007f7b3e7223 */ /* 0x000fe2000001003e */
[----:B------:R-:W-:Y:S02]  /*13f0*/  HADD2.F32 R110, -RZ, R110.H1_H1 ;  /* 0x3000006eff6e7230 */ /* 0x000fe40000004100 */
[----:B------:R-:W-:Y:S01]  /*1400*/  FMUL.FTZ R127, R39, R132 ;  /* 0x00000084277f7220 */ /* 0x000fe20000410000 */
[----:B------:R-:W-:Y:S01]  /*1410*/  FADD.FTZ R114, R113, R126 ;  /* 0x0000007e71727221 */ /* 0x000fe20000010000 */
[----:B------:R-:W-:Y:S01]  /*1420*/  FFMA.FTZ R111, R123, R126, R112 ;  /* 0x0000007e7b6f7223 */ /* 0x000fe20000010070 */
[--C-:B------:R-:W-:Y:S02]  /*1430*/  HADD2.F32 R109, -RZ, R115.reuse.H0_H0 ;  /* 0x20000073ff6d7230 */ /* 0x100fe40000004100 */
[----:B------:R-:W-:Y:S01]  /*1440*/  FADD.FTZ R130, -R135, R110 ;  /* 0x0000006e87827221 */ /* 0x000fe20000010100 */
[----:B------:R-:W-:Y:S01]  /*1450*/  FADD.FTZ R113, R114, R127 ;  /* 0x0000007f72717221 */ /* 0x000fe20000010000 */
[C---:B------:R-:W-:Y:S01]  /*1460*/  FFMA.FTZ R112, R124.reuse, R127, R111 ;  /* 0x0000007f7c707223 */ /* 0x040fe2000001006f */
        /* <DEDUP_REMOVED lines=9> */
[----:B------:R-:W-:-:S02]  /*1500*/  HADD2.F32 R110, -RZ, R115.H1_H1 ;  /* 0x30000073ff6e7230 */ /* 0x000fc40000004100 */
[----:B------:R-:W-:Y:S01]  /*1510*/  FADD.FTZ R109, R108, R131 ;  /* 0x000000836c6d7221 */ /* 0x000fe20000010000 */
[----:B------:R-:W-:Y:S01]  /*1520*/  FADD.FTZ R138, -R135, R138 ;  /* 0x0000008a878a7221 */ /* 0x000fe20000010100 */
[C---:B------:R-:W-:Y:S01]  /*1530*/  FFMA.FTZ R108, R130.reuse, R131, R111 ;  /* 0x00000083826c7223 */ /* 0x040fe2000001006f */
[----:B------:R-:W-:Y:S01]  /*1540*/  FADD.FTZ R89, R89, R158 ;  /* 0x0000009e59597221 */ /* 0x000fe20000010000 */
[----:B------:R-:W-:Y:S01]  /*1550*/  FMUL.FTZ R136, R43, R110 ;  /* 0x0000006e2b887220 */ /* 0x000fe20000410000 */
[----:B------:R-:W-:Y:S01]  /*1560*/  FMUL.FTZ R138, R119, R138 ;  /* 0x0000008a778a7220 */ /* 0x000fe20000410000 */
[----:B------:R-:W-:Y:S01]  /*1570*/  FADD.FTZ R109, R109, R132 ;  /* 0x000000846d6d7221 */ /* 0x000fe20000010000 */
[----:B------:R-:W-:Y:S01]  /*1580*/  FFMA.FTZ R111, R133, R132, R108 ;  /* 0x00000084856f7223 */ /* 0x000fe2000001006c */
[----:B------:R-:W-:Y:S01]  /*1590*/  FFMA.FTZ R65, R130, R158, R65 ;  /* 0x0000009e82417223 */ /* 0x000fe20000010041 */
[----:B------:R-:W-:Y:S01]  /*15a0*/  FADD.FTZ R91, R91, R110 ;  /* 0x0000006e5b5b7221 */ /* 0x000fe20000010000 */
[C---:B------:R-:W-:Y:S01]  /*15b0*/  FFMA.FTZ R67, R138.reuse, R110, R67 ;  /* 0x0000006e8a437223 */ /* 0x040fe20000010043 */
[----:B------:R-:W-:Y:S01]  /*15c0*/  FADD.FTZ R155, R109, R136 ;  /* 0x000000886d9b7221 */ /* 0x000fe20000010000 */
[----:B------:R-:W-:-:S07]  /*15d0*/  FFMA.FTZ R156, R138, R136, R111 ;  /* 0x000000888a9c7223 */ /* 0x000fce000001006f */
.L_x_5678:
[----:B------:R-:W-:Y:S05]  /*15e0*/  BSYNC B0 ;  /* 0x0000000000007941 */ /* 0x000fea0003800000 */
.L_x_5677:
        /* <DEDUP_REMOVED lines=27> */
.L_x_5701:
        /* <DEDUP_REMOVED lines=31> */
[-C--:B------:R-:W-:Y:S01]  /*1990*/  FFMA.FTZ R113, R148, R114.reuse, R115 ;  /* 0x0000007294717223 */ /* 0x080fe20000010073 */
[----:B------:R-:W-:Y:S01]  /*19a0*/  ISETP.NE.AND.EX P6, PT, RZ, UR11, PT, P5 ;  /* 0x0000000bff007c0c */ /* 0x000fe2000bfc5350 */
[----:B------:R-:W-:Y:S01]  /*19b0*/  FADD.FTZ R110, R143, -R108 ;  /* 0x8000006c8f6e7221 */ /* 0x000fe20000010000 */
[----:B------:R-:W-:Y:S01]  /*19c0*/  FADD.FTZ R156, R142, -R109 ;  /* 0x8000006d8e9c7221 */ /* 0x000fe20000010000 */
[-CC-:B------:R-:W-:Y:S01]  /*19d0*/  FFMA.FTZ R108, R149, R114.reuse, R115.reuse ;  /* 0x00000072956c7223 */ /* 0x180fe20000010073 */
[----:B------:R-:W-:Y:S01]  /*19e0*/  FFMA.FTZ R112, R140, R114, R115 ;  /* 0x000000728c707223 */ /* 0x000fe20000010073 */
[C---:B------:R-:W-:Y:S01]  /*19f0*/  FMUL.FTZ R110, R119.reuse, R110 ;  /* 0x0000006e776e7220 */ /* 0x040fe20000410000 */
[----:B------:R-:W-:Y:S01]  /*1a00*/  FMUL.FTZ R156, R119, R156 ;  /* 0x0000009c779c7220 */ /* 0x000fe20000410000 */
[----:B------:R-:W-:Y:S01]  /*1a10*/  FADD.FTZ R108, R147, -R108 ;  /* 0x8000006c936c7221 */ /* 0x000fe20000010000 */
[----:B------:R-:W-:Y:S01]  /*1a20*/  FADD.FTZ R158, R146, -R113 ;  /* 0x80000071929e7221 */ /* 0x000fe20000010000 */
[----:B------:R-:W-:Y:S01]  /*1a30*/  FADD.FTZ R112, R137, -R112 ;  /* 0x8000007089707221 */ /* 0x000fe20000010000 */
[----:B------:R-:W-:Y:S01]  /*1a40*/  ISETP.NE.U32.AND P5, PT, RZ, UR14, PT ;  /* 0x0000000eff007c0c */ /* 0x000fe2000bfa5070 */
[----:B------:R-:W-:Y:S01]  /*1a50*/  FMUL.FTZ R134, R119, R108 ;  /* 0x0000006c77867220 */ /* 0x000fe20000410000 */
[----:B------:R-:W-:Y:S01]  /*1a60*/  FFMA.FTZ R108, R141, R114, R115 ;  /* 0x000000728d6c7223 */ /* 0x000fe20000010073 */
[----:B------:R-:W-:-:S02]  /*1a70*/  @P6 HADD2.F32 R109, -RZ, R94.H0_H0 ;  /* 0x2000005eff6d6230 */ /* 0x000fc40000004100 */
[----:B------:R-:W-:Y:S01]  /*1a80*/  FMUL.FTZ R158, R119, R158 ;  /* 0x0000009e779e7220 */ /* 0x000fe20000410000 */
[----:B------:R-:W-:Y:S02]  /*1a90*/  @P6 HADD2.F32 R111, -RZ, R94.H1_H1 ;  /* 0x3000005eff6f6230 */ /* 0x000fe40000004100 */
[----:B------:R-:W-:Y:S01]  /*1aa0*/  FADD.FTZ R108, R139, -R108 ;  /* 0x8000006c8b6c7221 */ /* 0x000fe20000010000 */
[--C-:B------:R-:W-:Y:S02]  /*1ab0*/  @P6 HADD2.F32 R113, -RZ, R93.reuse.H1_H1 ;  /* 0x3000005dff716230 */ /* 0x100fe40000004100 */
[----:B------:R-:W-:Y:S01]  /*1ac0*/  @P6 FADD.FTZ R110, R110, R109 ;  /* 0x0000006d6e6e6221 */ /* 0x000fe20000010000 */
[----:B------:R-:W-:Y:S01]  /*1ad0*/  FFMA.FTZ R109, R3, R114, R115 ;  /* 0x00000072036d7223 */ /* 0x000fe20000010073 */
[----:B------:R-:W-:Y:S01]  /*1ae0*/  @P6 FADD.FTZ R156, R156, R111 ;  /* 0x0000006f9c9c6221 */ /* 0x000fe20000010000 */
[----:B------:R-:W-:Y:S02]  /*1af0*/  @P6 HADD2.F32 R111, -RZ, R93.H0_H0 ;  /* 0x2000005dff6f6230 */ /* 0x000fe40000004100 */
[----:B------:R-:W-:Y:S01]  /*1b00*/  FMUL.FTZ R164, R119, R108 ;  /* 0x0000006c77a47220 */ /* 0x000fe20000410000 */
[----:B------:R-:W-:Y:S01]  /*1b10*/  FADD.FTZ R160, R154, -R109 ;  /* 0x8000006d9aa07221 */ /* 0x000fe20000010000 */
[----:B------:R-:W-:-:S02]  /*1b20*/  @P6 HADD2.F32 R109, -RZ, R92.H0_H0 ;  /* 0x2000005cff6d6230 */ /* 0x000fc40000004100 */
[----:B------:R-:W-:Y:S01]  /*1b30*/  @P6 FADD.FTZ R158, R158, R113 ;  /* 0x000000719e9e6221 */ /* 0x000fe20000010000 */
[----:B------:R-:W-:Y:S01]  /*1b40*/  @P6 FADD.FTZ R134, R134, R111 ;  /* 0x0000006f86866221 */ /* 0x000fe20000010000 */
[----:B------:R-:W-:Y:S01]  /*1b50*/  FFMA.FTZ R111, R152, R114, R115 ;  /* 0x00000072986f7223 */ /* 0x000fe20000010073 */
[C---:B------:R-:W-:Y:S01]  /*1b60*/  FMUL.FTZ R160, R119.reuse, R160 ;  /* 0x000000a077a07220 */ /* 0x040fe20000410000 */
[----:B------:R-:W-:Y:S01]  /*1b70*/  @P6 HADD2.F32 R108, -RZ, R95.H1_H1 ;  /* 0x3000005fff6c6230 */ /* 0x000fe20000004100 */
[----:B------:R-:W-:Y:S01]  /*1b80*/  ISETP.NE.AND.EX P5, PT, RZ, UR15, PT, P5 ;  /* 0x0000000fff007c0c */ /* 0x000fe2000bfa5350 */
[----:B------:R-:W-:Y:S01]  /*1b90*/  FADD.FTZ R162, R150, -R111 ;  /* 0x8000006f96a27221 */ /* 0x000fe20000010000 */
[----:B------:R-:W-:Y:S01]  /*1ba0*/  @P6 FADD.FTZ R160, R160, R109 ;  /* 0x0000006da0a06221 */ /* 0x000fe20000010000 */
[----:B------:R-:W-:Y:S02]  /*1bb0*/  @P6 HADD2.F32 R109, -RZ, R92.H1_H1 ;  /* 0x3000005cff6d6230 */ /* 0x000fe40000004100 */
[C---:B------:R-:W-:Y:S01]  /*1bc0*/  FMUL.FTZ R111, R119.reuse, R112 ;  /* 0x00000070776f7220 */ /* 0x040fe20000410000 */
[----:B------:R-:W-:-:S03]  /*1bd0*/  FMUL.FTZ R162, R119, R162 ;  /* 0x000000a277a27220 */ /* 0x000fc60000410000 */
[----:B------:R-:W-:Y:S01]  /*1be0*/  @P6 FADD.FTZ R111, R111, R108 ;  /* 0x0000006c6f6f6221 */ /* 0x000fe20000010000 */
[----:B------:R-:W-:Y:S01]  /*1bf0*/  @P6 FADD.FTZ R162, R162, R109 ;  /* 0x0000006da2a26221 */ /* 0x000fe20000010000 */
[----:B------:R-:W-:-:S05]  /*1c00*/  @P6 HADD2.F32 R109, -RZ, R95.H0_H0 ;  /* 0x2000005fff6d6230 */ /* 0x000fca0000004100 */
        /* <DEDUP_REMOVED lines=38> */
.L_x_5681:
[----:B------:R-:W-:Y:S05]  /*1e70*/  BSYNC B0 ;  /* 0x0000000000007941 */ /* 0x000fea0003800000 */
.L_x_5680:
        /* <DEDUP_REMOVED lines=8> */
[----:B------:R-:W-:Y:S01]  /*1f00*/  FADD.FTZ R110, R16, -R109 ;  /* 0x8000006d106e7221 */ /* 0x000fe20000010000 */
[--C-:B------:R-:W-:Y:S02]  /*1f10*/  FFMA.FTZ R109, R11, R114, R115.reuse ;  /* 0x000000720b6d7223 */ /* 0x100fe40000010073 */
[C---:B------:R-:W-:Y:S01]  /*1f20*/  FMUL.FTZ R156, R119.reuse, R108 ;  /* 0x0000006c779c7220 */ /* 0x040fe20000410000 */
[----:B------:R-:W-:Y:S01]  /*1f30*/  FFMA.FTZ R108, R12, R114, R115 ;  /* 0x000000720c6c7223 */ /* 0x000fe20000010073 */
[----:B------:R-:W-:Y:S01]  /*1f40*/  FMUL.FTZ R110, R119, R110 ;  /* 0x0000006e776e7220 */ /* 0x000fe20000410000 */
[----:B------:R-:W-:Y:S01]  /*1f50*/  FADD.FTZ R134, R14, -R109 ;  /* 0x8000006d0e867221 */ /* 0x000fe20000010000 */
[----:B------:R-:W-:Y:S01]  /*1f60*/  FFMA.FTZ R109, R7, R114, R115 ;  /* 0x00000072076d7223 */ /* 0x000fe20000010073 */
[----:B------:R-:W-:-:S02]  /*1f70*/  FADD.FTZ R108, R15, -R108 ;  /* 0x8000006c0f6c7221 */ /* 0x000fc40000010000 */
[C---:B------:R-:W-:Y:S01]  /*1f80*/  FMUL.FTZ R134, R119.reuse, R134 ;  /* 0x0000008677867220 */ /* 0x040fe20000410000 */
[----:B------:R-:W-:Y:S02]  /*1f90*/  @P5 HADD2.F32 R111, -RZ, R98.H0_H0 ;  /* 0x20000062ff6f5230 */ /* 0x000fe40000004100 */
[----:B------:R-:W-:Y:S01]  /*1fa0*/  FMUL.FTZ R158, R119, R108 ;  /* 0x0000006c779e7220 */ /* 0x000fe20000410000 */
[----:B------:R-:W-:Y:S01]  /*1fb0*/  FFMA.FTZ R108, R8, R114, R115 ;  /* 0x00000072086c7223 */ /* 0x000fe20000010073 */
[----:B------:R-:W-:Y:S01]  /*1fc0*/  FADD.FTZ R160, R10, -R109 ;  /* 0x8000006d0aa07221 */ /* 0x000fe20000010000 */
[----:B------:R-:W-:Y:S02]  /*1fd0*/  @P5 HADD2.F32 R109, -RZ, R96.H0_H0 ;  /* 0x20000060ff6d5230 */ /* 0x000fe40000004100 */
[----:B------:R-:W-:Y:S01]  /*1fe0*/  @P5 FADD.FTZ R110, R110, R111 ;  /* 0x0000006f6e6e5221 */ /* 0x000fe20000010000 */
[----:B------:R-:W-:Y:S02]  /*1ff0*/  @P5 HADD2.F32 R111, -RZ, R97.H0_H0 ;  /* 0x20000061ff6f5230 */ /* 0x000fe40000004100 */
[----:B------:R-:W-:Y:S01]  /*2000*/  FADD.FTZ R108, R9, -R108 ;  /* 0x8000006c096c7221 */ /* 0x000fe20000010000 */
[----:B------:R-:W-:Y:S01]  /*2010*/  FMUL.FTZ R160, R119, R160 ;  /* 0x000000a077a07220 */ /* 0x000fe20000410000 */
[----:B------:R-:W-:-:S02]  /*2020*/  @P5 HADD2.F32 R113, -RZ, R98.H1_H1 ;  /* 0x30000062ff715230 */ /* 0x000fc40000004100 */
[----:B------:R-:W-:Y:S01]  /*2030*/  @P5 FADD.FTZ R134, R134, R111 ;  /* 0x0000006f86865221 */ /* 0x000fe20000010000 */
[----:B------:R-:W-:Y:S02]  /*2040*/  @P5 HADD2.F32 R111, -RZ, R97.H1_H1 ;  /* 0x30000061ff6f5230 */ /* 0x000fe40000004100 */
[----:B------:R-:W-:Y:S01]  /*2050*/  FMUL.FTZ R162, R119, R108 ;  /* 0x0000006c77a27220 */ /* 0x000fe20000410000 */
[-C--:B------:R-:W-:Y:S01]  /*2060*/  FFMA.FTZ R108, R118, R114.reuse, R115 ;  /* 0x00000072766c7223 */ /* 0x080fe20000010073 */
[----:B------:R-:W-:Y:S01]  /*2070*/  @P5 FADD.FTZ R160, R160, R109 ;  /* 0x0000006da0a05221 */ /* 0x000fe20000010000 */
[----:B------:R-:W-:Y:S02]  /*2080*/  @P5 HADD2.F32 R109, -RZ, R96.H1_H1 ;  /* 0x30000060ff6d5230 */ /* 0x000fe40000004100 */
[----:B------:R-:W-:Y:S01]  /*2090*/  @P5 FADD.FTZ R158, R158, R111 ;  /* 0x0000006f9e9e5221 */ /* 0x000fe20000010000 */
[----:B------:R-:W-:Y:S01]  /*20a0*/  FFMA.FTZ R111, R19, R114, R115 ;  /* 0x00000072136f7223 */ /* 0x000fe20000010073 */
[----:B------:R-:W-:Y:S01]  /*20b0*/  FADD.FTZ R108, R117, -R108 ;  /* 0x8000006c756c7221 */ /* 0x000fe20000010000 */
[----:B------:R-:W-:Y:S01]  /*20c0*/  @P5 FADD.FTZ R156, R156, R113 ;  /* 0x000000719c9c5221 */ /* 0x000fe20000010000 */
[----:B------:R-:W-:Y:S01]  /*20d0*/  @P5 FADD.FTZ R162, R162, R109 ;  /* 0x0000006da2a25221 */ /* 0x000fe20000010000 */
[----:B------:R-:W-:Y:S01]  /*20e0*/  FADD.FTZ R164, R116, -R111 ;  /* 0x8000006f74a47221 */ /* 0x000fe20000010000 */
[----:B------:R-:W-:Y:S01]  /*20f0*/  FMUL.FTZ R111, R119, R108 ;  /* 0x0000006c776f7220 */ /* 0x000fe20000410000 */
[----:B------:R-:W-:-:S02]  /*2100*/  @P5 HADD2.F32 R109, -RZ, R99.H0_H0 ;  /* 0x20000063ff6d5230 */ /* 0x000fc40000004100 */
[----:B------:R-:W-:Y:S02]  /*2110*/  @P5 HADD2.F32 R108, -RZ, R99.H1_H1 ;  /* 0x30000063ff6c5230 */ /* 0x000fe40000004100 */
[----:B------:R-:W-:-:S04]  /*2120*/  FMUL.FTZ R164, R119, R164 ;  /* 0x000000a477a47220 */ /* 0x000fc80000410000 */
        /* <DEDUP_REMOVED lines=40> */
.L_x_5683:
[----:B------:R-:W-:Y:S05]  /*23b0*/  BSYNC B0 ;  /* 0x0000000000007941 */ /* 0x000fea0003800000 */
.L_x_5682:
[----:B------:R-:W-:Y:S04]  /*23c0*/  BSSY B0, `(.L_x_5684) ;  /* 0x0000052000007945 */ /* 0x000fe80003800000 */
[----:B------:R-:W-:Y:S05]  /*23d0*/  @!P1 BRA `(.L_x_5685) ;  /* 0x0000000400409947 */ /* 0x000fea0003800000 */
[----:B------:R-:W-:Y:S01]  /*23e0*/  ISETP.NE.U32.AND P5, PT, RZ, UR10, PT ;  /* 0x0000000aff007c0c */ /* 0x000fe2000bfa5070 */
[-CC-:B------:R-:W-:Y:S01]  /*23f0*/  FFMA.FTZ R134, R130, R114.reuse, R115.reuse ;  /* 0x0000007282867223 */ /* 0x180fe20000010073 */
[-CC-:B01----:R-:W-:Y:S01]  /*2400*/  FFMA.FTZ R113, R129, R114.reuse, R115.reuse ;  /* 0x0000007281717223 */ /* 0x183fe20000010073 */
[-CC-:B------:R-:W-:Y:S01]  /*2410*/  FFMA.FTZ R109, R121, R114.reuse, R115.reuse ;  /* 0x00000072796d7223 */ /* 0x180fe20000010073 */
[----:B------:R-:W-:Y:S01]  /*2420*/  ISETP.NE.AND.EX P5, PT, RZ, UR11, PT, P5 ;  /* 0x0000000bff007c0c */ /* 0x000fe2000bfa5350 */
        /* <DEDUP_REMOVED lines=12> */
[----:B------:R-:W-:-:S02]  /*24f0*/  @P5 HADD2.F32 R113, -RZ, R102.H1_H1 ;  /* 0x30000066ff715230 */ /* 0x000fc40000004100 */
[----:B------:R-:W-:Y:S01]  /*2500*/  FADD.FTZ R160, R136, -R115 ;  /* 0x8000007388a07221 */ /* 0x000fe20000010000 */
[----:B------:R-:W-:Y:S02]  /*2510*/  @P5 HADD2.F32 R112, -RZ, R102.H0_H0 ;  /* 0x20000066ff705230 */ /* 0x000fe40000004100 */
[C---:B------:R-:W-:Y:S01]  /*2520*/  FMUL.FTZ R158, R119.reuse, R158 ;  /* 0x0000009e779e7220 */ /* 0x040fe20000410000 */
[--C-:B------:R-:W-:Y:S02]  /*2530*/  @P5 HADD2.F32 R115, -RZ, R100.reuse.H1_H1 ;  /* 0x30000064ff735230 */ /* 0x100fe40000004100 */
[----:B------:R-:W-:Y:S01]  /*2540*/  @P5 FADD.FTZ R162, R162, R113 ;  /* 0x00000071a2a25221 */ /* 0x000fe20000010000 */
[----:B------:R-:W-:Y:S02]  /*2550*/  @P5 HADD2.F32 R113, -RZ, R101.H1_H1 ;  /* 0x30000065ff715230 */ /* 0x000fe40000004100 */
[C---:B------:R-:W-:Y:S01]  /*2560*/  FMUL.FTZ R108, R119.reuse, R108 ;  /* 0x0000006c776c7220 */ /* 0x040fe20000410000 */
[----:B------:R-:W-:Y:S01]  /*2570*/  FMUL.FTZ R109, R119, R114 ;  /* 0x00000072776d7220 */ /* 0x000fe20000410000 */
[----:B------:R-:W-:Y:S01]  /*2580*/  FADD.FTZ R110, R126, -R111 ;  /* 0x8000006f7e6e7221 */ /* 0x000fe20000010000 */
[----:B------:R-:W-:Y:S01]  /*2590*/  FADD.FTZ R156, R132, -R135 ;  /* 0x80000087849c7221 */ /* 0x000fe20000010000 */
[----:B------:R-:W-:Y:S01]  /*25a0*/  @P5 FADD.FTZ R164, R164, R113 ;  /* 0x00000071a4a45221 */ /* 0x000fe20000010000 */
[----:B------:R-:W-:-:S02]  /*25b0*/  @P5 HADD2.F32 R113, -RZ, R100.H0_H0 ;  /* 0x20000064ff715230 */ /* 0x000fc40000004100 */
[----:B------:R-:W-:Y:S01]  /*25c0*/  @P5 FADD.FTZ R109, R109, R112 ;  /* 0x000000706d6d5221 */ /* 0x000fe20000010000 */
[----:B------:R-:W-:Y:S01]  /*25d0*/  @P5 FADD.FTZ R108, R108, R115 ;  /* 0x000000736c6c5221 */ /* 0x000fe20000010000 */
[C---:B------:R-:W-:Y:S01]  /*25e0*/  FMUL.FTZ R111, R119.reuse, R110 ;  /* 0x0000006e776f7220 */ /* 0x040fe20000410000 */
        /* <DEDUP_REMOVED lines=47> */
.L_x_5685:
[----:B------:R-:W-:Y:S05]  /*28e0*/  BSYNC B0 ;  /* 0x0000000000007941 */ /* 0x000fea0003800000 */
.L_x_5684:
[----:B------:R-:W-:Y:S02]  /*28f0*/  IADD3 R2, R2, UR16, RZ ;  /* 0x0000001002027c10 */ /* 0x000fe4000fffe0ff */
[----:B------:R-:W-:Y:S02]  /*2900*/  SEL R134, RZ, 0x1, P4 ;  /* 0x00000001ff867807 */ /* 0x000fe40002000000 */
[----:B------:R-:W-:-:S13]  /*2910*/  ISETP.GE.AND P5, PT, R2, UR17, PT ;  /* 0x0000001102007c0c */ /* 0x000fda000bfa6270 */
[----:B------:R-:W-:Y:S05]  /*2920*/  @!P5 BRA `(.L_x_5686) ;  /* 0xffffffd800c8d947 */ /* 0x000fea000383ffff */
.L_x_5672:
        /* <DEDUP_REMOVED lines=16> */
.L_x_5688:
[----:B------:R-:W-:Y:S05]  /*2a30*/  BSYNC B0 ;  /* 0x0000000000007941 */ /* 0x000fea0003800000 */
.L_x_5687:
        /* <DEDUP_REMOVED lines=11> */
.L_x_5690:
[----:B------:R-:W-:Y:S05]  /*2af0*/  BSYNC B0 ;  /* 0x0000000000007941 */ /* 0x000fea0003800000 */
.L_x_5689:
        /* <DEDUP_REMOVED lines=10> */
.L_x_5679:
[----:B------:R-:W-:Y:S02]  /*2ba0*/  MOV R158, R155 ;  /* 0x0000009b009e7202 */ /* 0x000fe40000000f00 */
[----:B------:R-:W-:Y:S02]  /*2bb0*/  MOV R159, 0x10 ;  /* 0x00000010009f7802 */ /* 0x000fe40000000f00 */
[----:B------:R-:W-:Y:S02]  /*2bc0*/  MOV R160, 0x1f ;  /* 0x0000001f00a07802 */ /* 0x000fe40000000f00 */
[----:B------:R-:W-:-:S07]  /*2bd0*/  MOV R151, 0xffffffff ;  /* 0xffffffff00977802 */ /* 0x000fce0000000f00 */
[----:B------:R-:W-:Y:S05]  /*2be0*/  WARPSYNC.COLLECTIVE R151, `(.L_x_5691) ;  /* 0x0000000097087348 */ /* 0x000fea0003c00000 */
[----:B------:R0:W1:Y:S02]  /*2bf0*/  SHFL.DOWN P6, R157, R158, R159, R160 ;  /* 0x0800009f9e9d7389 */ /* 0x00006400000c00a0 */
[----:B01----:R-:W-:Y:S01]  /*2c00*/  ENDCOLLECTIVE ;  /* 0x000000000000791b */ /* 0x003fe20003800000 */
.L_x_5691:
[----:B------:R-:W-:Y:S02]  /*2c10*/  MOV R158, R156 ;  /* 0x0000009c009e7202 */ /* 0x000fe40000000f00 */
[----:B------:R-:W-:-:S07]  /*2c20*/  MOV R110, R157 ;  /* 0x0000009d006e7202 */ /* 0x000fce0000000f00 */
[----:B------:R-:W-:Y:S05]  /*2c30*/  WARPSYNC.COLLECTIVE R151, `(.L_x_5692) ;  /* 0x0000000097087348 */ /* 0x000fea0003c00000 */
[----:B------:R0:W1:Y:S02]  /*2c40*/  SHFL.DOWN P6, R157, R158, R159, R160 ;  /* 0x0800009f9e9d7389 */ /* 0x00006400000c00a0 */
[----:B01----:R-:W-:Y:S01]  /*2c50*/  ENDCOLLECTIVE ;  /* 0x000000000000791b */ /* 0x003fe20003800000 */
.L_x_5692:
[----:B------:R-:W-:-:S05]  /*2c60*/  FADD.FTZ R110, R110, R155 ;  /* 0x0000009b6e6e7221 */ /* 0x000fca0000010000 */
[----:B------:R-:W-:Y:S02]  /*2c70*/  MOV R158, R110 ;  /* 0x0000006e009e7202 */ /* 0x000fe40000000f00 */
[----:B------:R-:W-:Y:S02]  /*2c80*/  MOV R159, 0x8 ;  /* 0x00000008009f7802 */ /* 0x000fe40000000f00 */
[----:B------:R-:W-:-:S07]  /*2c90*/  MOV R111, R157 ;  /* 0x0000009d006f7202 */ /* 0x000fce0000000f00 */
[----:B------:R-:W-:Y:S05]  /*2ca0*/  WARPSYNC.COLLECTIVE R151, `(.L_x_5693) ;  /* 0x0000000097087348 */ /* 0x000fea0003c00000 */
[----:B------:R0:W1:Y:S02]  /*2cb0*/  SHFL.DOWN P6, R157, R158, R159, R160 ;  /* 0x0800009f9e9d7389 */ /* 0x00006400000c00a0 */
[----:B01----:R-:W-:Y:S01]  /*2cc0*/  ENDCOLLECTIVE ;  /* 0x000000000000791b */ /* 0x003fe20003800000 */
.L_x_5693:
[----:B------:R-:W-:-:S05]  /*2cd0*/  FADD.FTZ R111, R111, R156 ;  /* 0x0000009c6f6f7221 */ /* 0x000fca0000010000 */
[----:B------:R-:W-:Y:S02]  /*2ce0*/  MOV R158, R111 ;  /* 0x0000006f009e7202 */ /* 0x000fe40000000f00 */
[----:B------:R-:W-:-:S07]  /*2cf0*/  MOV R113, R157 ;  /* 0x0000009d00717202 */ /* 0x000fce0000000f00 */
[----:B------:R-:W-:Y:S05]  /*2d00*/  WARPSYNC.COLLECTIVE R151, `(.L_x_5694) ;  /* 0x0000000097087348 */ /* 0x000fea0003c00000 */
[----:B------:R0:W1:Y:S02]  /*2d10*/  SHFL.DOWN P6, R157, R158, R159, R160 ;  /* 0x0800009f9e9d7389 */ /* 0x00006400000c00a0 */
[----:B01----:R-:W-:Y:S01]  /*2d20*/  ENDCOLLECTIVE ;  /* 0x000000000000791b */ /* 0x003fe20003800000 */
.L_x_5694:
[----:B------:R-:W-:-:S05]  /*2d30*/  FADD.FTZ R113, R110, R113 ;  /* 0x000000716e717221 */ /* 0x000fca0000010000 */
[----:B------:R-:W-:Y:S02]  /*2d40*/  MOV R158, R113 ;  /* 0x00000071009e7202 */ /* 0x000fe40000000f00 */
[----:B------:R-:W-:Y:S02]  /*2d50*/  MOV R159, 0x4 ;  /* 0x00000004009f7802 */ /* 0x000fe40000000f00 */
[----:B------:R-:W-:-:S07]  /*2d60*/  MOV R112, R157 ;  /* 0x0000009d00707202 */ /* 0x000fce0000000f00 */
[----:B------:R-:W-:Y:S05]  /*2d70*/  WARPSYNC.COLLECTIVE R151, `(.L_x_5695) ;  /* 0x0000000097087348 */ /* 0x000fea0003c00000 */
[----:B------:R0:W1:Y:S02]  /*2d80*/  SHFL.DOWN P6, R157, R158, R159, R160 ;  /* 0x0800009f9e9d7389 */ /* 0x00006400000c00a0 */
[----:B01----:R-:W-:Y:S01]  /*2d90*/  ENDCOLLECTIVE ;  /* 0x000000000000791b */ /* 0x003fe20003800000 */
.L_x_5695:
[----:B------:R-:W-:-:S05]  /*2da0*/  FADD.FTZ R112, R111, R112 ;  /* 0x000000706f707221 */ /* 0x000fca0000010000 */
[----:B------:R-:W-:Y:S02]  /*2db0*/  MOV R158, R112 ;  /* 0x00000070009e7202 */ /* 0x000fe40000000f00 */
[----:B------:R-:W-:-:S07]  /*2dc0*/  MOV R114, R157 ;  /* 0x0000009d00727202 */ /* 0x000fce0000000f00 */
[----:B------:R-:W-:Y:S05]  /*2dd0*/  WARPSYNC.COLLECTIVE R151, `(.L_x_5696) ;  /* 0x0000000097087348 */ /* 0x000fea0003c00000 */
[----:B------:R0:W1:Y:S02]  /*2de0*/  SHFL.DOWN P6, R157, R158, R159, R160 ;  /* 0x0800009f9e9d7389 */ /* 0x00006400000c00a0 */
[----:B01----:R-:W-:Y:S01]  /*2df0*/  ENDCOLLECTIVE ;  /* 0x000000000000791b */ /* 0x003fe20003800000 */
.L_x_5696:
[----:B------:R-:W-:-:S05]  /*2e00*/  FADD.FTZ R114, R113, R114 ;  /* 0x0000007271727221 */ /* 0x000fca0000010000 */
[----:B------:R-:W-:Y:S02]  /*2e10*/  MOV R158, R114 ;  /* 0x00000072009e7202 */ /* 0x000fe40000000f00 */
[----:B------:R-:W-:Y:S02]  /*2e20*/  MOV R159, 0x2 ;  /* 0x00000002009f7802 */ /* 0x000fe40000000f00 */
[----:B------:R-:W-:-:S07]  /*2e30*/  MOV R115, R157 ;  /* 0x0000009d00737202 */ /* 0x000fce0000000f00 */
[----:B------:R-:W-:Y:S05]  /*2e40*/  WARPSYNC.COLLECTIVE R151, `(.L_x_5697) ;  /* 0x0000000097087348 */ /* 0x000fea0003c00000 */
[----:B------:R0:W1:Y:S02]  /*2e50*/  SHFL.DOWN P6, R157, R158, R159, R160 ;  /* 0x0800009f9e9d7389 */ /* 0x00006400000c00a0 */
[----:B01----:R-:W-:Y:S01]  /*2e60*/  ENDCOLLECTIVE ;  /* 0x000000000000791b */ /* 0x003fe20003800000 */
.L_x_5697:
[----:B------:R-:W-:-:S05]  /*2e70*/  FADD.FTZ R115, R112, R115 ;  /* 0x0000007370737221 */ /* 0x000fca0000010000 */
[----:B------:R-:W-:Y:S02]  /*2e80*/  MOV R158, R115 ;  /* 0x00000073009e7202 */ /* 0x000fe40000000f00 */
[----:B------:R-:W-:-:S07]  /*2e90*/  MOV R135, R157 ;  /* 0x0000009d00877202 */ /* 0x000fce0000000f00 */
[----:B------:R-:W-:Y:S05]  /*2ea0*/  WARPSYNC.COLLECTIVE R151, `(.L_x_5698) ;  /* 0x0000000097087348 */ /* 0x000fea0003c00000 */
[----:B------:R0:W1:Y:S02]  /*2eb0*/  SHFL.DOWN P6, R157, R158, R159, R160 ;  /* 0x0800009f9e9d7389 */ /* 0x00006400000c00a0 */
[----:B01----:R-:W-:Y:S01]  /*2ec0*/  ENDCOLLECTIVE ;  /* 0x000000000000791b */ /* 0x003fe20003800000 */
.L_x_5698:
[----:B------:R-:W-:-:S05]  /*2ed0*/  FADD.FTZ R135, R114, R135 ;  /* 0x0000008772877221 */ /* 0x000fca0000010000 */
[----:B------:R-:W-:Y:S02]  /*2ee0*/  MOV R158, R135 ;  /* 0x00000087009e7202 */ /* 0x000fe40000000f00 */
[----:B------:R-:W-:Y:S02]  /*2ef0*/  MOV R159, 0x1 ;  /* 0x00000001009f7802 */ /* 0x000fe40000000f00 */
[----:B------:R-:W-:-:S07]  /*2f00*/  MOV R134, R157 ;  /* 0x0000009d00867202 */ /* 0x000fce0000000f00 */
[----:B------:R-:W-:Y:S05]  /*2f10*/  WARPSYNC.COLLECTIVE R151, `(.L_x_5699) ;  /* 0x0000000097087348 */ /* 0x000fea0003c00000 */
[----:B------:R0:W1:Y:S02]  /*2f20*/  SHFL.DOWN P6, R157, R158, R159, R160 ;  /* 0x0800009f9e9d7389 */ /* 0x00006400000c00a0 */
[----:B01----:R-:W-:Y:S01]  /*2f30*/  ENDCOLLECTIVE ;  /* 0x000000000000791b */ /* 0x003fe20003800000 */
.L_x_5699:
[----:B------:R-:W-:-:S05]  /*2f40*/  FADD.FTZ R110, R115, R134 ;  /* 0x00000086736e7221 */ /* 0x000fca0000010000 */
[----:B------:R-:W-:Y:S02]  /*2f50*/  MOV R158, R110 ;  /* 0x0000006e009e7202 */ /* 0x000fe40000000f00 */
[----:B------:R-:W-:-:S07]  /*2f60*/  MOV R134, R157 ;  /* 0x0000009d00867202 */ /* 0x000fce0000000f00 */
[----:B------:R-:W-:Y:S05]  /*2f70*/  WARPSYNC.COLLECTIVE R151, `(.L_x_5700) ;  /* 0x0000000097087348 */ /* 0x000fea0003c00000 */
[----:B------:R0:W1:Y:S02]  /*2f80*/  SHFL.DOWN P6, R157, R158, R159, R160 ;  /* 0x0800009f9e9d7389 */ /* 0x00006400000c00a0 */
[----:B01----:R-:W-:Y:S01]  /*2f90*/  ENDCOLLECTIVE ;  /* 0x000000000000791b */ /* 0x003fe20003800000 */
.L_x_5700:
[----:B------:R-:W-:Y:S01]  /*2fa0*/  MOV R111, R157 ;  /* 0x0000009d006f7202 */ /* 0x000fe20000000f00 */
[----:B------:R-:W-:Y:S06]  /*2fb0*/  BRA `(.L_x_5701) ;  /* 0xffffffe400f87947 */ /* 0x000fec000383ffff */
.L_x_5702:
        /* <DEDUP_REMOVED lines=12> */
.L_x_11359:


//--------------------- .text._ZN10layer_norm13ln_bwd_kernelINS_13Kernel_traitsIf6__halfS2_S2_fjLj3072ELj1ELj1ELj4ELj16ENS_18Kernel_traits_baseILj3072EfS2_S2_S2_fjLj128EEEEELb0ELb0ELb0ELb1EEEvNS_9BwdParamsE --------------------------
	.section	.text._ZN10layer_norm13ln_bwd_kernelINS_13Kernel_traitsIf6__halfS2_S2_fjLj3072ELj1ELj1ELj4ELj16ENS_18Kernel_traits_baseILj3072EfS2_S2_S2_fjLj128EEEEELb0ELb0ELb0ELb1EEEvNS_9BwdParamsE,"ax",@progbits
	.align	128
        .global         _ZN10layer_norm13ln_bwd_kernelINS_13Kernel_traitsIf6__halfS2_S2_fjLj3072ELj1ELj1ELj4ELj16ENS_18Kernel_traits_baseILj3072EfS2_S2_S2_fjLj128EEEEELb0ELb0ELb0ELb1EEEvNS_9BwdParamsE
        .type           _ZN10layer_norm13ln_bwd_kernelINS_13Kernel_traitsIf6__halfS2_S2_fjLj3072ELj1ELj1ELj4ELj16ENS_18Kernel_traits_baseILj3072EfS2_S2_S2_fjLj128EEEEELb0ELb0ELb0ELb1EEEvNS_9BwdParamsE,@function
        .size           _ZN10layer_norm13ln_bwd_kernelINS_13Kernel_traitsIf6__halfS2_S2_fjLj3072ELj1ELj1ELj4ELj16ENS_18Kernel_traits_baseILj3072EfS2_S2_S2_fjLj128EEEEELb0ELb0ELb0ELb1EEEvNS_9BwdParamsE,(.L_x_11360 - _ZN10layer_norm13ln_bwd_kernelINS_13Kernel_traitsIf6__halfS2_S2_fjLj3072ELj1ELj1ELj4ELj16ENS_18Kernel_traits_baseILj3072EfS2_S2_S2_fjLj128EEEEELb0ELb0ELb0ELb1EEEvNS_9BwdParamsE)
        .other          _ZN10layer_norm13ln_bwd_kernelINS_13Kernel_traitsIf6__halfS2_S2_fjLj3072ELj1ELj1ELj4ELj16ENS_18Kernel_traits_baseILj3072EfS2_S2_S2_fjLj128EEEEELb0ELb0ELb0ELb1EEEvNS_9BwdParamsE,@"STO_CUDA_ENTRY STV_DEFAULT"
_ZN10layer_norm13ln_bwd_kernelINS_13Kernel_traitsIf6__halfS2_S2_fjLj3072ELj1ELj1ELj4ELj16ENS_18Kernel_traits_baseILj3072EfS2_S2_S2_fjLj128EEEEELb0ELb0ELb0ELb1EEEvNS_9BwdParamsE:
.text._ZN10layer_norm13ln_bwd_kernelINS_13Kernel_traitsIf6__halfS2_S2_fjLj3072ELj1ELj1ELj4ELj16ENS_18Kernel_traits_baseILj3072EfS2_S2_S2_fjLj128EEEEELb0ELb0ELb0ELb1EEEvNS_9BwdParamsE:
        /* <DEDUP_REMOVED lines=44> */
.L_x_5703:
[----:B------:R-:W0:Y:S01]  /*02c0*/  LDC.64 R2, c[0x0][0x260] ;  /* 0x00009800ff027b82 */ /* 0x000e220000000a00 */
[----:B------:R-:W-:Y:S01]  /*02d0*/  ULDC.64 UR6, c[0x0][0x270] ;  /* 0x00009c0000067ab9 */ /* 0x000fe20000000a00 */
[----:B------:R-:W-:Y:S02]  /*02e0*/  SHF.R.U32.HI R116, RZ, 0x5, R121 ;  /* 0x00000005ff747819 */ /* 0x000fe40000011679 */
[----:B------:R-:W-:Y:S01]  /*02f0*/  ISETP.NE.U32.AND P0, PT, RZ, UR6, PT ;  /* 0x00000006ff007c0c */ /* 0x000fe2000bf05070 */
[----:B------:R-:W-:Y:S02]  /*0300*/  HFMA2.MMA R0, -RZ, RZ, 0, 5.9604644775390625e-08 ;  /* 0x00000001ff007435 */ /* 0x000fe400000001ff */
[----:B------:R-:W-:Y:S01]  /*0310*/  HFMA2.MMA R117, -RZ, RZ, 0, 0 ;  /* 0x00000000ff757435 */ /* 0x000fe200000001ff */
[----:B------:R-:W-:Y:S02]  /*0320*/  ISETP.NE.AND.EX P0, PT, RZ, UR7, PT, P0 ;  /* 0x00000007ff007c0c */ /* 0x000fe4000bf05300 */
[----:B------:R-:W-:-:S02]  /*0330*/  CS2R R96, SRZ ;  /* 0x0000000000607805 */ /* 0x000fc4000001ff00 */
[----:B------:R-:W-:Y:S02]  /*0340*/  IADD3 R118, R119, 0x4, RZ ;  /* 0x0000000477767810 */ /* 0x000fe40007ffe0ff */
        /* <DEDUP_REMOVED lines=8> */
[----:B0-----:R-:W-:Y:S01]  /*03d0*/  IMAD.WIDE.U32 R2, R98, 0x20, R2 ;  /* 0x0000002062027825 */ /* 0x001fe200078e0002 */
[----:B------:R-:W-:Y:S02]  /*03e0*/  MOV R99, RZ ;  /* 0x000000ff00637202 */ /* 0x000fe40000000f00 */
        /* <DEDUP_REMOVED lines=17> */
[----:B------:R-:W-:Y:S01]  /*0500*/  LOP3.LUT R116, R116, 0x3, RZ, 0xc0, !PT ;  /* 0x0000000374747812 */ /* 0x000fe200078ec0ff */
[----:B------:R-:W5:Y:S04]  /*0510*/  LDG.E.128 R56, desc[UR4][R2.64+0x2000] ;  /* 0x0020000402387981 */ /* 0x000f68000c1e1d00 */
[----:B------:R0:W5:Y:S02]  /*0520*/  LDG.E.128 R60, desc[UR4][R2.64+0x2010] ;  /* 0x00201004023c7981 */ /* 0x000164000c1e1d00 */
[----:B0-----:R-:W-:-:S07]  /*0530*/  CS2R R2, SRZ ;  /* 0x0000000000027805 */ /* 0x001fce000001ff00 */
.L_x_5706:
[----:B0-----:R-:W0:Y:S01]  /*0540*/  @P0 LDC.64 R70, c[0x0][0x270] ;  /* 0x00009c00ff460b82 */ /* 0x001e220000000a00 */
[----:B------:R-:W-:-:S05]  /*0550*/  IMAD R68, R120, UR9, RZ ;  /* 0x0000000978447c24 */ /* 0x000fca000f8e02ff */
[----:B------:R-:W-:Y:S02]  /*0560*/  SHF.R.S32.HI R69, RZ, 0x1f, R68 ;  /* 0x0000001fff457819 */ /* 0x000fe40000011444 */
[----:B------:R-:W1:Y:S02]  /*0570*/  LDC.64 R128, c[0x0][0x258] ;  /* 0x00009600ff807b82 */ /* 0x000e640000000a00 */
[----:B------:R-:W-:-:S04]  /*0580*/  LEA.HI R73, R69, R68, RZ, 0x3 ;  /* 0x0000004445497211 */ /* 0x000fc800078f18ff */
[----:B------:R-:W-:Y:S02]  /*0590*/  LEA.HI.SX32 R131, R73, R98, 0x1d ;  /* 0x0000006249837211 */ /* 0x000fe400078feaff */
[----:B------:R-:W-:Y:S01]  /*05a0*/  SHF.R.S32.HI R73, RZ, 0x1f, R120 ;  /* 0x0000001fff497819 */ /* 0x000fe20000011478 */
[----:B------:R-:W2:Y:S01]  /*05b0*/  LDC.64 R68, c[0x0][0x2b8] ;  /* 0x0000ae00ff447b82 */ /* 0x000ea20000000a00 */
[----:B------:R-:W-:Y:S02]  /*05c0*/  SHF.L.U32 R126, R131, 0x4, RZ ;  /* 0x00000004837e7819 */ /* 0x000fe400000006ff */
[----:B------:R-:W-:Y:S02]  /*05d0*/  SHF.R.U32.HI R125, RZ, 0x1c, R131 ;  /* 0x0000001cff7d7819 */ /* 0x000fe40000011683 */
[----:B------:R-:W-:Y:S02]  /*05e0*/  IADD3 R72, P2, R126, UR12, RZ ;  /* 0x0000000c7e487c10 */ /* 0x000fe4000ff5e0ff */
[----:B0-----:R-:W-:-:S04]  /*05f0*/  @P0 LEA R82, P1, R120, R70, 0x1 ;  /* 0x0000004678520211 */ /* 0x001fc800078208ff */
[C---:B------:R-:W-:Y:S02]  /*0600*/  @P0 LEA.HI.X R83, R120.reuse, R71, R73, 0x1, P1 ;  /* 0x0000004778530211 */ /* 0x040fe400008f0c49 */
[----:B------:R-:W0:Y:S01]  /*0610*/  LDC.64 R70, c[0x0][0x250] ;  /* 0x00009400ff467b82 */ /* 0x000e220000000a00 */
[----:B------:R-:W-:Y:S02]  /*0620*/  IADD3 R139, R131, 0x80, RZ ;  /* 0x00000080838b7810 */ /* 0x000fe40007ffe0ff */
[----:B------:R-:W-:Y:S01]  /*0630*/  IADD3.X R73, R125, UR13, RZ, P2, !PT ;  /* 0x0000000d7d497c10 */ /* 0x000fe200097fe4ff */
[----:B-1----:R-:W-:Y:S01]  /*0640*/  IMAD.WIDE R136, R120, 0x4, R128 ;  /* 0x0000000478887825 */ /* 0x002fe200078e0280 */
[----:B------:R-:W-:Y:S01]  /*0650*/  SHF.L.U32 R124, R139, 0x4, RZ ;  /* 0x000000048b7c7819 */ /* 0x000fe200000006ff */
[----:B------:R-:W3:Y:S01]  /*0660*/  @P0 LDG.E.U16 R138, desc[UR4][R82.64] ;  /* 0x00000004528a0981 */ /* 0x000ee2000c1e1500 */
[C---:B------:R-:W-:Y:S02]  /*0670*/  IADD3 R141, R131.reuse, 0x100, RZ ;  /* 0x00000100838d7810 */ /* 0x040fe40007ffe0ff */
[----:B------:R-:W-:Y:S01]  /*0680*/  SHF.R.U32.HI R123, RZ, 0x1c, R139 ;  /* 0x0000001cff7b7819 */ /* 0x000fe2000001168b */
[----:B------:R-:W4:Y:S01]  /*0690*/  LDG.E.128 R72, desc[UR4][R72.64] ;  /* 0x0000000448487981 */ /* 0x000f22000c1e1d00 */
[----:B------:R-:W-:Y:S01]  /*06a0*/  IADD3 R80, P1, R124, UR12, RZ ;  /* 0x0000000c7c507c10 */ /* 0x000fe2000ff3e0ff */
[----:B--2---:R-:W-:Y:S01]  /*06b0*/  IMAD.WIDE.U32 R76, R131, 0x10, R68 ;  /* 0x00000010834c7825 */ /* 0x004fe200078e0044 */
[----:B------:R-:W-:Y:S01]  /*06c0*/  SHF.L.U32 R115, R141, 0x4, RZ ;  /* 0x000000048d737819 */ /* 0x000fe200000006ff */
[----:B------:R-:W2:Y:S01]  /*06d0*/  LDG.E R127, desc[UR4][R136.64] ;  /* 0x00000004887f7981 */ /* 0x000ea2000c1e1900 */
[----:B------:R-:W-:Y:S01]  /*06e0*/  IADD3.X R81, R123, UR13, RZ, P1, !PT ;  /* 0x0000000d7b517c10 */ /* 0x000fe20008ffe4ff */
[----:B0-----:R-:W-:Y:S01]  /*06f0*/  IMAD.WIDE R134, R120, 0x4, R70 ;  /* 0x0000000478867825 */ /* 0x001fe200078e0246 */
[----:B------:R-:W-:Y:S01]  /*0700*/  SHF.R.U32.HI R114, RZ, 0x1c, R141 ;  /* 0x0000001cff727819 */ /* 0x000fe2000001168d */
[----:B------:R-:W3:Y:S01]  /*0710*/  LDG.E.128 R76, desc[UR4][R76.64] ;  /* 0x000000044c4c7981 */ /* 0x000ee2000c1e1d00 */
[----:B------:R-:W-:-:S03]  /*0720*/  IADD3 R88, P1, R115, UR12, RZ ;  /* 0x0000000c73587c10 */ /* 0x000fc6000ff3e0ff */
[----:B------:R-:W2:Y:S01]  /*0730*/  LDG.E R135, desc[UR4][R134.64] ;  /* 0x0000000486877981 */ /* 0x000ea2000c1e1900 */
[----:B------:R-:W-:-:S03]  /*0740*/  IADD3.X R89, R114, UR13, RZ, P1, !PT ;  /* 0x0000000d72597c10 */ /* 0x000fc60008ffe4ff */
[----:B------:R-:W3:Y:S01]  /*0750*/  LDG.E.128 R80, desc[UR4][R80.64] ;  /* 0x0000000450507981 */ /* 0x000ee2000c1e1d00 */
[----:B------:R-:W-:-:S03]  /*0760*/  IMAD.WIDE.U32 R84, R139, 0x10, R68 ;  /* 0x000000108b547825 */ /* 0x000fc600078e0044 */
[----:B------:R-:W3:Y:S04]  /*0770*/  LDG.E.128 R88, desc[UR4][R88.64] ;  /* 0x0000000458587981 */ /* 0x000ee8000c1e1d00 */
[----:B------:R-:W3:Y:S01]  /*0780*/  LDG.E.128 R84, desc[UR4][R84.64] ;  /* 0x0000000454547981 */ /* 0x000ee2000c1e1d00 */
[----:B------:R-:W-:-:S06]  /*0790*/  IMAD.WIDE.U32 R68, R141, 0x10, R68 ;  /* 0x000000108d447825 */ /* 0x000fcc00078e0044 */
[----:B------:R-:W3:Y:S01]  /*07a0*/  LDG.E.128 R68, desc[UR4][R68.64] ;  /* 0x0000000444447981 */ /* 0x000ee2000c1e1d00 */
[----:B------:R-:W-:-:S04]  /*07b0*/  ISETP.NE.U32.AND P1, PT, RZ, UR10, PT ;  /* 0x0000000aff007c0c */ /* 0x000fc8000bf25070 */
[----:B------:R-:W-:-:S13]  /*07c0*/  ISETP.NE.AND.EX P1, PT, RZ, UR11, PT, P1 ;  /* 0x0000000bff007c0c */ /* 0x000fda000bf25310 */
[----:B------:R-:W-:-:S04]  /*07d0*/  @P1 LEA R132, P2, R131, UR10, 0x4 ;  /* 0x0000000a83841c11 */ /* 0x000fc8000f8420ff */
[----:B------:R-:W-:Y:S02]  /*07e0*/  @P1 LEA.HI.X R133, R131, UR11, RZ, 0x4, P2 ;  /* 0x0000000b83851c11 */ /* 0x000fe400090f24ff */
[----:B------:R-:W-:Y:S02]  /*07f0*/  @P1 LEA R128, P2, R141, UR10, 0x4 ;  /* 0x0000000a8d801c11 */ /* 0x000fe4000f8420ff */
[----:B------:R-:W-:Y:S01]  /*0800*/  @P1 LEA R130, P3, R139, UR10, 0x4 ;  /* 0x0000000a8b821c11 */ /* 0x000fe2000f8620ff */
[----:B-----5:R0:W5:Y:S01]  /*0810*/  @P1 LDG.E.128 R36, desc[UR4][R132.64] ;  /* 0x0000000484241981 */ /* 0x020162000c1e1d00 */
[----:B------:R-:W-:Y:S02]  /*0820*/  @P1 LEA.HI.X R129, R141, UR11, RZ, 0x4, P2 ;  /* 0x0000000b8d811c11 */ /* 0x000fe400090f24ff */
[----:B------:R-:W-:Y:S02]  /*0830*/  ISETP.NE.AND P2, PT, RZ, UR8, PT ;  /* 0x00000008ff007c0c */ /* 0x000fe4000bf45270 */
[----:B------:R-:W-:Y:S01]  /*0840*/  @P1 LEA.HI.X R131, R139, UR11, RZ, 0x4, P3 ;  /* 0x0000000b8b831c11 */ /* 0x000fe200098f24ff */
[----:B------:R-:W5:Y:S01]  /*0850*/  @P1 LDG.E.128 R28, desc[UR4][R128.64] ;  /* 0x00000004801c1981 */ /* 0x000f62000c1e1d00 */
[----:B------:R-:W-:-:S03]  /*0860*/  LOP3.LUT P3, RZ, R0, 0xff, RZ, 0xc0, !PT ;  /* 0x000000ff00ff7812 */ /* 0x000fc6000786c0ff */
[----:B------:R1:W5:Y:S01]  /*0870*/  @P1 LDG.E.128 R32, desc[UR4][R130.64] ;  /* 0x0000000482201981 */ /* 0x000362000c1e1d00 */
[----:B------:R-:W-:Y:S01]  /*0880*/  MOV R122, 0x3f800000 ;  /* 0x3f800000007a7802 */ /* 0x000fe20000000f00 */
[----:B------:R-:W-:Y:S01]  /*0890*/  UMOV UR6, 0xffffffff ;  /* 0xffffffff00067882 */ /* 0x000fe20000000000 */
[--C-:B----4-:R-:W-:Y:S02]  /*08a0*/  HADD2.F32 R0, -RZ, R72.reuse.H0_H0 ;  /* 0x20000048ff007230 */ /* 0x110fe40000004100 */
[----:B------:R-:W-:Y:S02]  /*08b0*/  HADD2.F32 R161, -RZ, R72.H1_H1 ;  /* 0x30000048ffa17230 */ /* 0x000fe40000004100 */
[--C-:B------:R-:W-:Y:S02]  /*08c0*/  HADD2.F32 R157, -RZ, R73.reuse.H0_H0 ;  /* 0x20000049ff9d7230 */ /* 0x100fe40000004100 */
[----:B------:R-:W-:Y:S01]  /*08d0*/  HADD2.F32 R155, -RZ, R73.H1_H1 ;  /* 0x30000049ff9b7230 */ /* 0x000fe20000004100 */
[----:B--2---:R-:W-:Y:S01]  /*08e0*/  FSEL R72, R135, RZ, !P2 ;  /* 0x000000ff87487208 */ /* 0x004fe20005000000 */
[----:B---3--:R-:W-:-:S04]  /*08f0*/  HADD2.F32 R159, -RZ, R76.H0_H0 ;  /* 0x2000004cff9f7230 */ /* 0x008fc80000004100 */
[C---:B------:R-:W-:Y:S01]  /*0900*/  FADD.FTZ R0, -R72.reuse, R0 ;  /* 0x0000000048007221 */ /* 0x040fe20000010100 */
[--C-:B------:R-:W-:Y:S02]  /*0910*/  HADD2.F32 R145, -RZ, R79.reuse.H0_H0 ;  /* 0x2000004fff917230 */ /* 0x100fe40000004100 */
[C---:B------:R-:W-:Y:S01]  /*0920*/  FADD.FTZ R161, -R72.reuse, R161 ;  /* 0x000000a148a17221 */ /* 0x040fe20000010100 */
[----:B------:R-:W-:Y:S02]  /*0930*/  HADD2.F32 R144, -RZ, R79.H1_H1 ;  /* 0x3000004fff907230 */ /* 0x000fe40000004100 */
[----:B------:R-:W-:Y:S01]  /*0940*/  FMUL.FTZ R0, R127, R0 ;  /* 0x000000007f007220 */ /* 0x000fe20000410000 */
[----:B------:R-:W-:Y:S02]  /*0950*/  HADD2.F32 R79, -RZ, R82.H1_H1 ;  /* 0x30000052ff4f7230 */ /* 0x000fe40000004100 */
[----:B------:R-:W-:Y:S01]  /*0960*/  FADD.FTZ R157, -R72, R157 ;  /* 0x0000009d489d7221 */ /* 0x000fe20000010100 */
[----:B------:R-:W-:-:S02]  /*0970*/  HADD2.F32 R156, -RZ, R76.H1_H1 ;  /* 0x3000004cff9c7230 */ /* 0x000fc40000004100 */
[----:B------:R-:W-:Y:S01]  /*0980*/  FADD.FTZ R113, R159, R113 ;  /* 0x000000719f717221 */ /* 0x000fe20000010000 */
[----:B------:R-:W-:Y:S02]  /*0990*/  HADD2.F32 R73, -RZ, R83.H0_H0 ;  /* 0x20000053ff497230 */ /* 0x000fe40000004100 */
[----:B------:R-:W-:Y:S01]  /*09a0*/  FMUL.FTZ R161, R127, R161 ;  /* 0x000000a17fa17220 */ /* 0x000fe20000410000 */
[----:B------:R-:W-:Y:S02]  /*09b0*/  HADD2.F32 R135, -RZ, R89.H0_H0 ;  /* 0x20000059ff877230 */ /* 0x000fe40000004100 */
[-C--:B------:R-:W-:Y:S01]  /*09c0*/  FFMA.FTZ R117, R0, R159.reuse, R117 ;  /* 0x0000009f00757223 */ /* 0x080fe20000010075 */
[----:B------:R-:W-:Y:S01]  /*09d0*/  FADD.FTZ R162, -R72, R79 ;  /* 0x0000004f48a27221 */ /* 0x000fe20000010100 */
[----:B------:R-:W-:Y:S01]  /*09e0*/  FMUL.FTZ R159, R40, R159 ;  /* 0x0000009f289f7220 */ /* 0x000fe20000410000 */
[----:B------:R-:W-:Y:S02]  /*09f0*/  HADD2.F32 R153, -RZ, R74.H0_H0 ;  /* 0x2000004aff997230 */ /* 0x000fe40000004100 */
[----:B------:R-:W-:Y:S01]  /*0a00*/  FADD.FTZ R155, -R72, R155 ;  /* 0x0000009b489b7221 */ /* 0x000fe20000010100 */
[----:B------:R-:W-:-:S02]  /*0a10*/  HADD2.F32 R154, -RZ, R77.H0_H0 ;  /* 0x2000004dff9a7230 */ /* 0x000fc40000004100 */
[----:B0-----:R-:W-:Y:S01]  /*0a20*/  FADD.FTZ R132, -R72, R73 ;  /* 0x0000004948847221 */ /* 0x001fe20000010100 */
[--C-:B------:R-:W-:Y:S02]  /*0a30*/  HADD2.F32 R165, -RZ, R88.reuse.H0_H0 ;  /* 0x20000058ffa57230 */ /* 0x100fe40000004100 */
[----:B------:R-:W-:Y:S01]  /*0a40*/  FADD.FTZ R111, R156, R111 ;  /* 0x0000006f9c6f7221 */ /* 0x000fe20000010000 */
[----:B------:R-:W-:Y:S02]  /*0a50*/  HADD2.F32 R158, -RZ, R88.H1_H1 ;  /* 0x30000058ff9e7230 */ /* 0x000fe40000004100 */
[----:B------:R-:W-:Y:S01]  /*0a60*/  FADD.FTZ R88, -R72, R135 ;  /* 0x0000008748587221 */ /* 0x000fe20000010100 */
[----:B------:R-:W-:Y:S01]  /*0a70*/  FMUL.FTZ R157, R127, R157 ;  /* 0x0000009d7f9d7220 */ /* 0x000fe20000410000 */
[-C--:B------:R-:W-:Y:S01]  /*0a80*/  FFMA.FTZ R112, R161, R156.reuse, R112 ;  /* 0x0000009ca1707223 */ /* 0x080fe20000010070 */
[----:B------:R-:W-:Y:S01]  /*0a90*/  FMUL.FTZ R156, R41, R156 ;  /* 0x0000009c299c7220 */ /* 0x000fe20000410000 */
[----:B------:R-:W-:Y:S01]  /*0aa0*/  FMUL.FTZ R135, R127, R162 ;  /* 0x000000a27f877220 */ /* 0x000fe20000410000 */
[----:B------:R-:W-:Y:S01]  /*0ab0*/  FADD.FTZ R73, RZ, R159 ;  /* 0x0000009fff497221 */ /* 0x000fe20000010000 */
[----:B------:R-:W-:Y:S01]  /*0ac0*/  FFMA.FTZ R162, R0, R159, RZ ;  /* 0x0000009f00a27223 */ /* 0x000fe200000100ff */
[----:B------:R-:W-:-:S02]  /*0ad0*/  HADD2.F32 R151, -RZ, R74.H1_H1 ;  /* 0x3000004aff977230 */ /* 0x000fc40000004100 */
[----:B------:R-:W-:Y:S01]  /*0ae0*/  FADD.FTZ R153, -R72, R153 ;  /* 0x0000009948997221 */ /* 0x000fe20000010100 */
[----:B------:R-:W-:Y:S02]  /*0af0*/  HADD2.F32 R152, -RZ, R77.H1_H1 ;  /* 0x3000004dff987230 */ /* 0x000fe40000004100 */
[----:B------:R-:W-:Y:S01]  /*0b00*/  FADD.FTZ R109, R154, R109 ;  /* 0x0000006d9a6d7221 */ /* 0x000fe20000010000 */
[----:B------:R-:W-:Y:S01]  /*0b10*/  FMUL.FTZ R155, R127, R155 ;  /* 0x0000009b7f9b7220 */ /* 0x000fe20000410000 */
[-C--:B------:R-:W-:Y:S01]  /*0b20*/  FFMA.FTZ R110, R157, R154.reuse, R110 ;  /* 0x0000009a9d6e7223 */ /* 0x080fe2000001006e */
[----:B------:R-:W-:Y:S01]  /*0b30*/  FMUL.FTZ R154, R42, R154 ;  /* 0x0000009a2a9a7220 */ /* 0x000fe20000410000 */
[----:B------:R-:W-:Y:S01]  /*0b40*/  FADD.FTZ R73, R73, R156 ;  /* 0x0000009c49497221 */ /* 0x000fe20000010000 */
[----:B------:R-:W-:Y:S01]  /*0b50*/  FFMA.FTZ R162, R161, R156, R162 ;  /* 0x0000009ca1a27223 */ /* 0x000fe200000100a2 */
[----:B------:R-:W-:Y:S02]  /*0b60*/  HADD2.F32 R149, -RZ, R75.H0_H0 ;  /* 0x2000004bff957230 */ /* 0x000fe40000004100 */
[----:B------:R-:W-:Y:S01]  /*0b70*/  FADD.FTZ R151, -R72, R151 ;  /* 0x0000009748977221 */ /* 0x000fe20000010100 */
[----:B------:R-:W-:-:S02]  /*0b80*/  HADD2.F32 R150, -RZ, R78.H0_H0 ;  /* 0x2000004eff967230 */ /* 0x000fc40000004100 */
[----:B------:R-:W-:Y:S01]  /*0b90*/  FADD.FTZ R107, R152, R107 ;  /* 0x0000006b986b7221 */ /* 0x000fe20000010000 */
[----:B------:R-:W-:Y:S01]  /*0ba0*/  FMUL.FTZ R153, R127, R153 ;  /* 0x000000997f997220 */ /* 0x000fe20000410000 */
[-C--:B------:R-:W-:Y:S01]  /*0bb0*/  FFMA.FTZ R108, R155, R152.reuse, R108 ;  /* 0x000000989b6c7223 */ /* 0x080fe2000001006c */
[----:B------:R-:W-:Y:S01]  /*0bc0*/  FMUL.FTZ R152, R43, R152 ;  /* 0x000000982b987220 */ /* 0x000fe20000410000 */
[----:B------:R-:W-:Y:S01]  /*0bd0*/  FADD.FTZ R73, R73, R154 ;  /* 0x0000009a49497221 */ /* 0x000fe20000010000 */
[----:B------:R-:W-:Y:S01]  /*0be0*/  FFMA.FTZ R162, R157, R154, R162 ;  /* 0x0000009a9da27223 */ /* 0x000fe200000100a2 */
[----:B------:R-:W-:Y:S02]  /*0bf0*/  HADD2.F32 R147, -RZ, R75.H1_H1 ;  /* 0x3000004bff937230 */ /* 0x000fe40000004100 */
[----:B------:R-:W-:Y:S01]  /*0c00*/  FADD.FTZ R149, -R72, R149 ;  /* 0x0000009548957221 */ /* 0x000fe20000010100 */
[----:B------:R-:W-:Y:S02]  /*0c10*/  HADD2.F32 R148, -RZ, R78.H1_H1 ;  /* 0x3000004eff947230 */ /* 0x000fe40000004100 */
[----:B------:R-:W-:Y:S01]  /*0c20*/  FADD.FTZ R105, R150, R105 ;  /* 0x0000006996697221 */ /* 0x000fe20000010000 */
[----:B------:R-:W-:-:S02]  /*0c30*/  HADD2.F32 R83, -RZ, R83.H1_H1 ;  /* 0x30000053ff537230 */ /* 0x000fc40000004100 */
[----:B------:R-:W-:Y:S01]  /*0c40*/  FMUL.FTZ R151, R127, R151 ;  /* 0x000000977f977220 */ /* 0x000fe20000410000 */
[-C--:B------:R-:W-:Y:S01]  /*0c50*/  FFMA.FTZ R106, R153, R150.reuse, R106 ;  /* 0x00000096996a7223 */ /* 0x080fe2000001006a */
[----:B------:R-:W-:Y:S01]  /*0c60*/  FMUL.FTZ R150, R44, R150 ;  /* 0x000000962c967220 */ /* 0x000fe20000410000 */
[----:B------:R-:W-:Y:S01]  /*0c70*/  FADD.FTZ R73, R73, R152 ;  /* 0x0000009849497221 */ /* 0x000fe20000010000 */
[----:B-1----:R-:W-:Y:S02]  /*0c80*/  HADD2.F32 R131, -RZ, R81.H1_H1 ;  /* 0x30000051ff837230 */ /* 0x002fe40000004100 */
[----:B------:R-:W-:Y:S01]  /*0c90*/  FFMA.FTZ R162, R155, R152, R162 ;  /* 0x000000989ba27223 */ /* 0x000fe200000100a2 */
[--C-:B------:R-:W-:Y:S02]  /*0ca0*/  HADD2.F32 R143, -RZ, R80.reuse.H0_H0 ;  /* 0x20000050ff8f7230 */ /* 0x100fe40000004100 */
[C---:B------:R-:W-:Y:S01]  /*0cb0*/  FADD.FTZ R147, -R72.reuse, R147 ;  /* 0x0000009348937221 */ /* 0x040fe20000010100 */
[----:B------:R-:W-:Y:S01]  /*0cc0*/  FADD.FTZ R160, -R72, R83 ;  /* 0x0000005348a07221 */ /* 0x000fe20000010100 */
[----:B------:R-:W-:Y:S01]  /*0cd0*/  FADD.FTZ R103, R148, R103 ;  /* 0x0000006794677221 */ /* 0x000fe20000010000 */
[----:B------:R-:W-:Y:S01]  /*0ce0*/  FMUL.FTZ R149, R127, R149 ;  /* 0x000000957f957220 */ /* 0x000fe20000410000 */
[-C--:B------:R-:W-:Y:S01]  /*0cf0*/  FFMA.FTZ R104, R151, R148.reuse, R104 ;  /* 0x0000009497687223 */ /* 0x080fe20000010068 */
[----:B------:R-:W-:Y:S01]  /*0d00*/  FMUL.FTZ R148, R45, R148 ;  /* 0x000000942d947220 */ /* 0x000fe20000410000 */
[----:B------:R-:W-:Y:S01]  /*0d10*/  FADD.FTZ R73, R73, R150 ;  /* 0x0000009649497221 */ /* 0x000fe20000010000 */
[----:B------:R-:W-:Y:S01]  /*0d20*/  FFMA.FTZ R162, R153, R150, R162 ;  /* 0x0000009699a27223 */ /* 0x000fe200000100a2 */
[----:B------:R-:W-:-:S02]  /*0d30*/  HADD2.F32 R163, -RZ, R80.H1_H1 ;  /* 0x30000050ffa37230 */ /* 0x000fc40000004100 */
[C---:B------:R-:W-:Y:S01]  /*0d40*/  FADD.FTZ R136, -R72.reuse, R131 ;  /* 0x0000008348887221 */ /* 0x040fe20000010100 */
[----:B------:R-:W-:Y:S01]  /*0d50*/  FADD.FTZ R146, -R72, R143 ;  /* 0x0000008f48927221 */ /* 0x000fe20000010100 */
[----:B------:R-:W-:Y:S01]  /*0d60*/  FADD.FTZ R101, R145, R101 ;  /* 0x0000006591657221 */ /* 0x000fe20000010000 */
[----:B------:R-:W-:Y:S01]  /*0d70*/  FMUL.FTZ R147, R127, R147 ;  /* 0x000000937f937220 */ /* 0x000fe20000410000 */
[-C--:B------:R-:W-:Y:S01]  /*0d80*/  FFMA.FTZ R102, R149, R145.reuse, R102 ;  /* 0x0000009195667223 */ /* 0x080fe20000010066 */
[----:B------:R-:W-:Y:S01]  /*0d90*/  FMUL.FTZ R131, R127, R160 ;  /* 0x000000a07f837220 */ /* 0x000fe20000410000 */
[----:B------:R-:W-:Y:S01]  /*0da0*/  FMUL.FTZ R145, R46, R145 ;  /* 0x000000912e917220 */ /* 0x000fe20000410000 */
[----:B------:R-:W-:Y:S01]  /*0db0*/  FADD.FTZ R160, R73, R148 ;  /* 0x0000009449a07221 */ /* 0x000fe20000010000 */
[----:B------:R-:W-:Y:S01]  /*0dc0*/  FFMA.FTZ R162, R151, R148, R162 ;  /* 0x0000009497a27223 */ /* 0x000fe200000100a2 */
[----:B------:R-:W-:Y:S02]  /*0dd0*/  HADD2.F32 R129, -RZ, R81.H0_H0 ;  /* 0x20000051ff817230 */ /* 0x000fe40000004100 */
[----:B------:R-:W-:Y:S01]  /*0de0*/  FADD.FTZ R164, -R72, R163 ;  /* 0x000000a348a47221 */ /* 0x000fe20000010100 */
[----:B------:R-:W-:-:S02]  /*0df0*/  HADD2.F32 R141, -RZ, R84.H0_H0 ;  /* 0x20000054ff8d7230 */ /* 0x000fc40000004100 */
[----:B------:R-:W-:Y:S01]  /*0e00*/  FADD.FTZ R99, R144, R99 ;  /* 0x0000006390637221 */ /* 0x000fe20000010000 */
[----:B------:R-:W-:Y:S02]  /*0e10*/  HADD2.F32 R75, -RZ, R91.H0_H0 ;  /* 0x2000005bff4b7230 */ /* 0x000fe40000004100 */
[----:B------:R-:W-:Y:S01]  /*0e20*/  FFMA.FTZ R100, R147, R144, R100 ;  /* 0x0000009093647223 */ /* 0x000fe20000010064 */
[----:B------:R-:W-:Y:S01]  /*0e30*/  FMUL.FTZ R146, R127, R146 ;  /* 0x000000927f927220 */ /* 0x000fe20000410000 */
[----:B------:R-:W-:Y:S01]  /*0e40*/  FMUL.FTZ R144, R47, R144 ;  /* 0x000000902f907220 */ /* 0x000fe20000410000 */
[----:B------:R-:W-:Y:S01]  /*0e50*/  FADD.FTZ R73, R160, R145 ;  /* 0x00000091a0497221 */ /* 0x000fe20000010000 */
[----:B------:R-:W-:Y:S01]  /*0e60*/  FFMA.FTZ R162, R149, R145, R162 ;  /* 0x0000009195a27223 */ /* 0x000fe200000100a2 */
[----:B------:R-:W-:Y:S02]  /*0e70*/  HADD2.F32 R140, -RZ, R84.H1_H1 ;  /* 0x30000054ff8c7230 */ /* 0x000fe40000004100 */
[----:B------:R-:W-:Y:S01]  /*0e80*/  FADD.FTZ R142, -R72, R129 ;  /* 0x00000081488e7221 */ /* 0x000fe20000010100 */
[----:B------:R-:W-:-:S02]  /*0e90*/  HADD2.F32 R139, -RZ, R89.H1_H1 ;  /* 0x30000059ff8b7230 */ /* 0x000fc40000004100 */
[----:B------:R-:W-:Y:S01]  /*0ea0*/  FADD.FTZ R19, R141, R19 ;  /* 0x000000138d137221 */ /* 0x000fe20000010000 */
[----:B------:R-:W-:Y:S01]  /*0eb0*/  FMUL.FTZ R143, R127, R164 ;  /* 0x000000a47f8f7220 */ /* 0x000fe20000410000 */
[-C--:B------:R-:W-:Y:S01]  /*0ec0*/  FFMA.FTZ R3, R146, R141.reuse, R3 ;  /* 0x0000008d92037223 */ /* 0x080fe20000010003 */
[----:B------:R-:W-:Y:S02]  /*0ed0*/  HADD2.F32 R77, -RZ, R82.H0_H0 ;  /* 0x20000052ff4d7230 */ /* 0x000fe40000004100 */
[----:B------:R-:W-:Y:S01]  /*0ee0*/  FADD.FTZ R80, -R72, R75 ;  /* 0x0000004b48507221 */ /* 0x000fe20000010100 */
[--C-:B------:R-:W-:Y:S02]  /*0ef0*/  HADD2.F32 R81, -RZ, R90.reuse.H0_H0 ;  /* 0x2000005aff517230 */ /* 0x100fe40000004100 */
[----:B------:R-:W-:Y:S01]  /*0f00*/  FMUL.FTZ R141, R48, R141 ;  /* 0x0000008d308d7220 */ /* 0x000fe20000410000 */
[----:B------:R-:W-:Y:S02]  /*0f10*/  HADD2.F32 R89, -RZ, R90.H1_H1 ;  /* 0x3000005aff597230 */ /* 0x000fe40000004100 */
[----:B------:R-:W-:Y:S01]  /*0f20*/  FADD.FTZ R160, R73, R144 ;  /* 0x0000009049a07221 */ /* 0x000fe20000010000 */
[----:B------:R-:W-:-:S02]  /*0f30*/  HADD2.F32 R91, -RZ, R91.H1_H1 ;  /* 0x3000005bff5b7230 */ /* 0x000fc40000004100 */
[----:B------:R-:W-:Y:S01]  /*0f40*/  FFMA.FTZ R75, R147, R144, R162 ;  /* 0x00000090934b7223 */ /* 0x000fe200000100a2 */
[----:B------:R-:W-:Y:S02]  /*0f50*/  HADD2.F32 R137, -RZ, R85.H0_H0 ;  /* 0x20000055ff897230 */ /* 0x000fe40000004100 */
[----:B------:R-:W-:Y:S01]  /*0f60*/  FADD.FTZ R158, -R72, R158 ;  /* 0x0000009e489e7221 */ /* 0x000fe20000010100 */
[----:B------:R-:W-:Y:S01]  /*0f70*/  FADD.FTZ R18, R140, R18 ;  /* 0x000000128c127221 */ /* 0x000fe20000010000 */
[----:B------:R-:W-:Y:S01]  /*0f80*/  FMUL.FTZ R142, R127, R142 ;  /* 0x0000008e7f8e7220 */ /* 0x000fe20000410000 */
[-C--:B------:R-:W-:Y:S01]  /*0f90*/  FFMA.FTZ R2, R143, R140.reuse, R2 ;  /* 0x0000008c8f027223 */ /* 0x080fe20000010002 */
[----:B------:R-:W-:Y:S02]  /*0fa0*/  @P0 HADD2.F32 R122, -RZ, R138.H0_H0 ;  /* 0x2000008aff7a0230 */ /* 0x000fe40000004100 */
[----:B------:R-:W-:Y:S01]  /*0fb0*/  FMUL.FTZ R140, R49, R140 ;  /* 0x0000008c318c7220 */ /* 0x000fe20000410000 */
[----:B------:R-:W-:Y:S01]  /*0fc0*/  FADD.FTZ R73, R160, R141 ;  /* 0x0000008da0497221 */ /* 0x000fe20000010000 */
[C---:B------:R-:W-:Y:S01]  /*0fd0*/  FADD.FTZ R138, -R72.reuse, R77 ;  /* 0x0000004d488a7221 */ /* 0x040fe20000010100 */
[C---:B------:R-:W-:Y:S01]  /*0fe0*/  FADD.FTZ R128, -R72.reuse, R165 ;  /* 0x000000a548807221 */ /* 0x040fe20000010100 */
[C---:B------:R-:W-:Y:S01]  /*0ff0*/  FADD.FTZ R76, -R72.reuse, R139 ;  /* 0x0000008b484c7221 */ /* 0x040fe20000010100 */
[C---:B------:R-:W-:Y:S01]  /*1000*/  FADD.FTZ R84, -R72.reuse, R81 ;  /* 0x0000005148547221 */ /* 0x040fe20000010100 */
[----:B------:R-:W-:Y:S01]  /*1010*/  FADD.FTZ R74, -R72, R89 ;  /* 0x00000059484a7221 */ /* 0x000fe20000010100 */
[----:B------:R-:W-:Y:S01]  /*1020*/  FFMA.FTZ R160, R146, R141, R75 ;  /* 0x0000008d92a07223 */ /* 0x000fe2000001004b */
[----:B------:R-:W-:Y:S01]  /*1030*/  FADD.FTZ R72, -R72, R91 ;  /* 0x0000005b48487221 */ /* 0x000fe20000010100 */
[----:B------:R-:W-:-:S02]  /*1040*/  HADD2.F32 R90, -RZ, R68.H0_H0 ;  /* 0x20000044ff5a7230 */ /* 0x000fc40000004100 */
[----:B------:R-:W-:Y:S01]  /*1050*/  FADD.FTZ R21, R137, R21 ;  /* 0x0000001589157221 */ /* 0x000fe20000010000 */
[----:B------:R-:W-:Y:S02]  /*1060*/  HADD2.F32 R85, -RZ, R85.H1_H1 ;  /* 0x30000055ff557230 */ /* 0x000fe40000004100 */
[-C--:B------:R-:W-:Y:S01]  /*1070*/  FFMA.FTZ R5, R142, R137.reuse, R5 ;  /* 0x000000898e057223 */ /* 0x080fe20000010005 */
[----:B------:R-:W-:Y:S02]  /*1080*/  HADD2.F32 R68, -RZ, R68.H1_H1 ;  /* 0x30000044ff447230 */ /* 0x000fe40000004100 */
[----:B------:R-:W-:Y:S01]  /*1090*/  FMUL.FTZ R91, R127, R158 ;  /* 0x0000009e7f5b7220 */ /* 0x000fe20000410000 */
[----:B------:R-:W-:Y:S01]  /*10a0*/  FMUL.FTZ R137, R50, R137 ;  /* 0x0000008932897220 */ /* 0x000fe20000410000 */
[----:B------:R-:W-:Y:S01]  /*10b0*/  FADD.FTZ R158, R73, R140 ;  /* 0x0000008c499e7221 */ /* 0x000fe20000010000 */
[----:B------:R-:W-:Y:S01]  /*10c0*/  FFMA.FTZ R73, R143, R140, R160 ;  /* 0x0000008c8f497223 */ /* 0x000fe200000100a0 */
[----:B------:R-:W-:-:S02]  /*10d0*/  HADD2.F32 R134, -RZ, R86.H0_H0 ;  /* 0x20000056ff867230 */ /* 0x000fc40000004100 */
[C---:B------:R-:W-:Y:S01]  /*10e0*/  FMUL.FTZ R139, R127.reuse, R136 ;  /* 0x000000887f8b7220 */ /* 0x040fe20000410000 */
[----:B------:R-:W-:Y:S01]  /*10f0*/  FMUL.FTZ R138, R127, R138 ;  /* 0x0000008a7f8a7220 */ /* 0x000fe20000410000 */
[----:B------:R-:W-:Y:S01]  /*1100*/  FMUL.FTZ R136, R51, R85 ;  /* 0x0000005533887220 */ /* 0x000fe20000410000 */
[----:B------:R-:W-:Y:S01]  /*1110*/  FADD.FTZ R26, R68, R26 ;  /* 0x0000001a441a7221 */ /* 0x000fe20000010000 */
[-C--:B------:R-:W-:Y:S01]  /*1120*/  FFMA.FTZ R10, R91, R68.reuse, R10 ;  /* 0x000000445b0a7223 */ /* 0x080fe2000001000a */
        /* <DEDUP_REMOVED lines=13> */
[----:B------:R-:W-:Y:S01]  /*1200*/  FMUL.FTZ R133, R53, R133 ;  /* 0x0000008535857220 */ /* 0x000fe20000410000 */
[----:B------:R-:W-:Y:S01]  /*1210*/  FADD.FTZ R68, R75, R134 ;  /* 0x000000864b447221 */ /* 0x000fe20000010000 */
[----:B------:R-:W-:Y:S02]  /*1220*/  HADD2.F32 R87, -RZ, R87.H1_H1 ;  /* 0x30000057ff577230 */ /* 0x000fe40000004100 */
[----:B------:R-:W-:Y:S01]  /*1230*/  FFMA.FTZ R158, R138, R134, R73 ;  /* 0x000000868a9e7223 */ /* 0x000fe20000010049 */
[----:B------:R-:W-:Y:S01]  /*1240*/  FADD.FTZ R25, R130, R25 ;  /* 0x0000001982197221 */ /* 0x000fe20000010000 */
[-C--:B------:R-:W-:Y:S01]  /*1250*/  FFMA.FTZ R9, R132, R130.reuse, R9 ;  /* 0x0000008284097223 */ /* 0x080fe20000010009 */
[----:B------:R-:W-:Y:S01]  /*1260*/  FMUL.FTZ R130, R54, R130 ;  /* 0x0000008236827220 */ /* 0x000fe20000410000 */
[----:B------:R-:W-:Y:S01]  /*1270*/  FADD.FTZ R73, R68, R133 ;  /* 0x0000008544497221 */ /* 0x000fe20000010000 */
[----:B------:R-:W-:-:S02]  /*1280*/  HADD2.F32 R86, -RZ, R69.H0_H0 ;  /* 0x20000045ff567230 */ /* 0x000fc40000004100 */
        /* <DEDUP_REMOVED lines=19> */
[----:B------:R-:W-:-:S02]  /*13c0*/  FMUL.FTZ R88, R127, R88 ;  /* 0x000000587f587220 */ /* 0x000fc40000410000 */
[----:B------:R-:W-:Y:S01]  /*13d0*/  FADD.FTZ R68, R69, R90 ;  /* 0x0000005a45447221 */ /* 0x000fe20000010000 */
[----:B------:R-:W-:Y:S01]  /*13e0*/  FFMA.FTZ R76, R128, R90, R73 ;  /* 0x0000005a804c7223 */ /* 0x000fe20000010049 */
[--C-:B------:R-:W-:Y:S02]  /*13f0*/  HADD2.F32 R82, -RZ, R70.reuse.H0_H0 ;  /* 0x20000046ff527230 */ /* 0x100fe40000004100 */
[----:B------:R-:W-:Y:S01]  /*1400*/  FADD.FTZ R93, R86, R93 ;  /* 0x0000005d565d7221 */ /* 0x000fe20000010000 */
[----:B------:R-:W-:Y:S02]  /*1410*/  HADD2.F32 R70, -RZ, R70.H1_H1 ;  /* 0x30000046ff467230 */ /* 0x000fe40000004100 */
        /* <DEDUP_REMOVED lines=16> */
[----:B------:R-:W-:-:S02]  /*1520*/  HADD2.F32 R78, -RZ, R71.H0_H0 ;  /* 0x20000047ff4e7230 */ /* 0x000fc40000004100 */
        /* <DEDUP_REMOVED lines=37> */
.L_x_5717:
[----:B------:R-:W3:Y:S01]  /*1780*/  S2R R73, SR_CgaCtaId ;  /* 0x0000000000497919 */ /* 0x000ee20000008800 */
[----:B------:R-:W-:Y:S01]  /*1790*/  LOP3.LUT P4, RZ, R121, 0x1f, RZ, 0xc0, !PT ;  /* 0x0000001f79ff7812 */ /* 0x000fe2000788c0ff */
[----:B0-2---:R-:W-:Y:S01]  /*17a0*/  FADD.FTZ R77, R77, R68 ;  /* 0x000000444d4d7221 */ /* 0x005fe20000010000 */
[----:B------:R-:W-:Y:S01]  /*17b0*/  MOV R68, 0x400 ;  /* 0x0000040000447802 */ /* 0x000fe20000000f00 */
[----:B-1----:R-:W-:Y:S01]  /*17c0*/  FADD.FTZ R76, R76, R71 ;  /* 0x000000474c4c7221 */ /* 0x002fe20000010000 */
        /* <DEDUP_REMOVED lines=52> */
[C---:B------:R-:W-:Y:S01]  /*1b10*/  FMUL.FTZ R137, R127.reuse, R72 ;  /* 0x000000487f897220 */ /* 0x040fe20000410000 */
[----:B------:R-:W-:Y:S01]  /*1b20*/  FADD.FTZ R150, R150, -R153 ;  /* 0x8000009996967221 */ /* 0x000fe20000010000 */
[----:B------:R-:W-:Y:S01]  /*1b30*/  FMUL.FTZ R69, R127, R0 ;  /* 0x000000007f457220 */ /* 0x000fe20000410000 */
[----:B-----5:R-:W-:-:S02]  /*1b40*/  @P1 HADD2.F32 R72, -RZ, R39.H0_H0 ;  /* 0x20000027ff481230 */ /* 0x020fc40000004100 */
[----:B------:R-:W-:Y:S01]  /*1b50*/  FADD.FTZ R130, R130, -R73 ;  /* 0x8000004982827221 */ /* 0x000fe20000010000 */
[C---:B------:R-:W-:Y:S01]  /*1b60*/  FMUL.FTZ R149, R127.reuse, R70 ;  /* 0x000000467f957220 */ /* 0x040fe20000410000 */
[----:B------:R-:W-:Y:S02]  /*1b70*/  @P1 HADD2.F32 R0, -RZ, R37.H0_H0 ;  /* 0x20000025ff001230 */ /* 0x000fe40000004100 */
[----:B------:R-:W-:Y:S01]  /*1b80*/  FADD.FTZ R148, R148, -R151 ;  /* 0x8000009794947221 */ /* 0x000fe20000010000 */
[C---:B------:R-:W-:Y:S01]  /*1b90*/  FMUL.FTZ R73, R127.reuse, R154 ;  /* 0x0000009a7f497220 */ /* 0x040fe20000410000 */
[--C-:B------:R-:W-:Y:S02]  /*1ba0*/  @P1 HADD2.F32 R68, -RZ, R38.reuse.H0_H0 ;  /* 0x20000026ff441230 */ /* 0x100fe40000004100 */
[----:B------:R-:W-:Y:S01]  /*1bb0*/  FMUL.FTZ R145, R127, R150 ;  /* 0x000000967f917220 */ /* 0x000fe20000410000 */
[----:B------:R-:W-:Y:S01]  /*1bc0*/  FADD.FTZ R144, R144, -R147 ;  /* 0x8000009390907221 */ /* 0x000fe20000010000 */
[----:B------:R-:W-:-:S02]  /*1bd0*/  @P1 HADD2.F32 R70, -RZ, R38.H1_H1 ;  /* 0x30000026ff461230 */ /* 0x000fc40000004100 */
[----:B------:R-:W-:Y:S01]  /*1be0*/  @P1 FADD.FTZ R149, R149, R72 ;  /* 0x0000004895951221 */ /* 0x000fe20000010000 */
[----:B------:R-:W-:Y:S01]  /*1bf0*/  FADD.FTZ R156, R156, -R161 ;  /* 0x800000a19c9c7221 */ /* 0x000fe20000010000 */
[----:B------:R-:W-:Y:S01]  /*1c00*/  FADD.FTZ R136, R136, -R139 ;  /* 0x8000008b88887221 */ /* 0x000fe20000010000 */
[----:B------:R-:W-:Y:S01]  /*1c10*/  FADD.FTZ R74, R129, -R74 ;  /* 0x8000004a814a7221 */ /* 0x000fe20000010000 */
[----:B------:R-:W-:Y:S01]  /*1c20*/  FMUL.FTZ R147, R127, R148 ;  /* 0x000000947f937220 */ /* 0x000fe20000410000 */
[----:B------:R-:W-:Y:S01]  /*1c30*/  @P1 FADD.FTZ R73, R73, R0 ;  /* 0x0000000049491221 */ /* 0x000fe20000010000 */
[----:B------:R-:W-:Y:S02]  /*1c40*/  @P1 HADD2.F32 R72, -RZ, R35.H0_H0 ;  /* 0x20000023ff481230 */ /* 0x000fe40000004100 */
[----:B------:R-:W-:Y:S01]  /*1c50*/  FMUL.FTZ R139, R127, R130 ;  /* 0x000000827f8b7220 */ /* 0x000fe20000410000 */
[--C-:B------:R-:W-:Y:S02]  /*1c60*/  @P1 HADD2.F32 R0, -RZ, R36.reuse.H0_H0 ;  /* 0x20000024ff001230 */ /* 0x100fe40000004100 */
[----:B------:R-:W-:Y:S01]  /*1c70*/  FADD.FTZ R152, R152, -R155 ;  /* 0x8000009b98987221 */ /* 0x000fe20000010000 */
[----:B------:R-:W-:Y:S01]  /*1c80*/  @P1 FADD.FTZ R145, R145, R68 ;  /* 0x0000004491911221 */ /* 0x000fe20000010000 */
[----:B------:R-:W-:Y:S01]  /*1c90*/  FADD.FTZ R146, R141, -R146 ;  /* 0x800000928d927221 */ /* 0x000fe20000010000 */
[----:B------:R-:W-:Y:S01]  /*1ca0*/  FADD.FTZ R134, R134, -R71 ;  /* 0x8000004786867221 */ /* 0x000fe20000010000 */
[----:B------:R-:W-:-:S02]  /*1cb0*/  @P1 HADD2.F32 R68, -RZ, R36.H1_H1 ;  /* 0x30000024ff441230 */ /* 0x000fc40000004100 */
[C---:B------:R-:W-:Y:S01]  /*1cc0*/  FMUL.FTZ R71, R127.reuse, R156 ;  /* 0x0000009c7f477220 */ /* 0x040fe20000410000 */
[----:B------:R-:W-:Y:S01]  /*1cd0*/  FMUL.FTZ R141, R127, R74 ;  /* 0x0000004a7f8d7220 */ /* 0x000fe20000410000 */
[----:B------:R-:W-:Y:S01]  /*1ce0*/  @P1 FADD.FTZ R147, R147, R70 ;  /* 0x0000004693931221 */ /* 0x000fe20000010000 */
[----:B------:R-:W-:Y:S01]  /*1cf0*/  FADD.FTZ R140, R140, -R143 ;  /* 0x8000008f8c8c7221 */ /* 0x000fe20000010000 */
[----:B------:R-:W-:Y:S02]  /*1d00*/  @P1 HADD2.F32 R74, -RZ, R39.H1_H1 ;  /* 0x30000027ff4a1230 */ /* 0x000fe40000004100 */
[----:B------:R-:W-:Y:S01]  /*1d10*/  @P1 FADD.FTZ R139, R139, R72 ;  /* 0x000000488b8b1221 */ /* 0x000fe20000010000 */
[----:B------:R-:W-:Y:S02]  /*1d20*/  @P1 HADD2.F32 R70, -RZ, R37.H1_H1 ;  /* 0x30000025ff461230 */ /* 0x000fe40000004100 */
[C---:B------:R-:W-:Y:S01]  /*1d30*/  FMUL.FTZ R143, R127.reuse, R152 ;  /* 0x000000987f8f7220 */ /* 0x040fe20000410000 */
[----:B------:R-:W-:Y:S01]  /*1d40*/  FMUL.FTZ R151, R127, R144 ;  /* 0x000000907f977220 */ /* 0x000fe20000410000 */
[----:B------:R-:W-:Y:S01]  /*1d50*/  @P1 FADD.FTZ R69, R69, R0 ;  /* 0x0000000045451221 */ /* 0x000fe20000010000 */
[----:B------:R-:W-:-:S02]  /*1d60*/  @P1 HADD2.F32 R72, -RZ, R34.H0_H0 ;  /* 0x20000022ff481230 */ /* 0x000fc40000004100 */
[C---:B------:R-:W-:Y:S01]  /*1d70*/  FMUL.FTZ R135, R127.reuse, R134 ;  /* 0x000000867f877220 */ /* 0x040fe20000410000 */
[----:B------:R-:W-:Y:S02]  /*1d80*/  @P1 HADD2.F32 R0, -RZ, R32.H0_H0 ;  /* 0x20000020ff001230 */ /* 0x000fe40000004100 */
[----:B------:R-:W-:Y:S01]  /*1d90*/  FMUL.FTZ R91, R127, R146 ;  /* 0x000000927f5b7220 */ /* 0x000fe20000410000 */
[----:B------:R-:W-:Y:S01]  /*1da0*/  @P1 FADD.FTZ R71, R71, R68 ;  /* 0x0000004447471221 */ /* 0x000fe20000010000 */
[----:B------:R-:W-:Y:S01]  /*1db0*/  FADD.FTZ R86, R86, -R77 ;  /* 0x8000004d56567221 */ /* 0x000fe20000010000 */
[----:B------:R-:W-:Y:S02]  /*1dc0*/  @P1 HADD2.F32 R68, -RZ, R33.H0_H0 ;  /* 0x20000021ff441230 */ /* 0x000fe40000004100 */
[----:B------:R-:W-:Y:S01]  /*1dd0*/  FMUL.FTZ R131, R127, R142 ;  /* 0x0000008e7f837220 */ /* 0x000fe20000410000 */
[----:B------:R-:W-:Y:S01]  /*1de0*/  @P1 FADD.FTZ R151, R151, R74 ;  /* 0x0000004a97971221 */ /* 0x000fe20000010000 */
[----:B------:R-:W-:Y:S01]  /*1df0*/  @P1 FADD.FTZ R143, R143, R70 ;  /* 0x000000468f8f1221 */ /* 0x000fe20000010000 */
[----:B------:R-:W-:-:S02]  /*1e00*/  @P1 HADD2.F32 R74, -RZ, R35.H1_H1 ;  /* 0x30000023ff4a1230 */ /* 0x000fc40000004100 */
[----:B------:R-:W-:Y:S01]  /*1e10*/  @P1 FADD.FTZ R135, R135, R72 ;  /* 0x0000004887871221 */ /* 0x000fe20000010000 */
[----:B------:R-:W-:Y:S01]  /*1e20*/  @P1 HADD2.F32 R70, -RZ, R33.H1_H1 ;  /* 0x30000021ff461230 */ /* 0x000fe20000004100 */
[----:B------:R-:W-:Y:S01]  /*1e30*/  ISETP.NE.AND.EX P2, PT, RZ, UR17, PT, P2 ;  /* 0x00000011ff007c0c */ /* 0x000fe2000bf45320 */
[----:B------:R-:W-:Y:S01]  /*1e40*/  FADD.FTZ R90, R90, -R75 ;  /* 0x8000004b5a5a7221 */ /* 0x000fe20000010000 */
[----:B------:R-:W-:Y:S01]  /*1e50*/  FMUL.FTZ R133, R127, R136 ;  /* 0x000000887f857220 */ /* 0x000fe20000410000 */
[----:B------:R-:W-:Y:S01]  /*1e60*/  @P1 FADD.FTZ R91, R91, R0 ;  /* 0x000000005b5b1221 */ /* 0x000fe20000010000 */
[----:B------:R-:W-:Y:S02]  /*1e70*/  @P1 HADD2.F32 R72, -RZ, R29.H0_H0 ;  /* 0x2000001dff481230 */ /* 0x000fe40000004100 */
[----:B------:R-:W-:Y:S01]  /*1e80*/  FMUL.FTZ R77, R127, R86 ;  /* 0x000000567f4d7220 */ /* 0x000fe20000410000 */
[----:B------:R-:W-:Y:S02]  /*1e90*/  @P1 HADD2.F32 R0, -RZ, R32.H1_H1 ;  /* 0x30000020ff001230 */ /* 0x000fe40000004100 */
[----:B------:R-:W-:Y:S01]  /*1ea0*/  FADD.FTZ R76, R89, -R76 ;  /* 0x8000004c594c7221 */ /* 0x000fe20000010000 */
[----:B------:R-:W-:Y:S01]  /*1eb0*/  FMUL.FTZ R129, R127, R140 ;  /* 0x0000008c7f817220 */ /* 0x000fe20000410000 */
[----:B------:R-:W-:Y:S01]  /*1ec0*/  @P1 FADD.FTZ R131, R131, R68 ;  /* 0x0000004483831221 */ /* 0x000fe20000010000 */
[----:B------:R-:W-:Y:S01]  /*1ed0*/  FADD.FTZ R78, R78, -R83 ;  /* 0x800000534e4e7221 */ /* 0x000fe20000010000 */
[----:B------:R-:W-:-:S02]  /*1ee0*/  @P1 HADD2.F32 R68, -RZ, R28.H0_H0 ;  /* 0x2000001cff441230 */ /* 0x000fc40000004100 */
[----:B------:R-:W-:Y:S01]  /*1ef0*/  FADD.FTZ R88, R85, -R88 ;  /* 0x8000005855587221 */ /* 0x000fe20000010000 */
[----:B------:R-:W-:Y:S01]  /*1f00*/  FMUL.FTZ R75, R127, R90 ;  /* 0x0000005a7f4b7220 */ /* 0x000fe20000410000 */
[----:B------:R-:W-:Y:S01]  /*1f10*/  @P1 FADD.FTZ R141, R141, R74 ;  /* 0x0000004a8d8d1221 */ /* 0x000fe20000010000 */
[----:B------:R-:W-:Y:S01]  /*1f20*/  @P1 FADD.FTZ R133, R133, R70 ;  /* 0x0000004685851221 */ /* 0x000fe20000010000 */
[----:B------:R-:W-:Y:S02]  /*1f30*/  @P1 HADD2.F32 R74, -RZ, R34.H1_H1 ;  /* 0x30000022ff4a1230 */ /* 0x000fe40000004100 */
[----:B------:R-:W-:Y:S01]  /*1f40*/  @P1 FADD.FTZ R77, R77, R72 ;  /* 0x000000484d4d1221 */ /* 0x000fe20000010000 */
[----:B------:R-:W-:Y:S02]  /*1f50*/  @P1 HADD2.F32 R70, -RZ, R28.H1_H1 ;  /* 0x3000001cff461230 */ /* 0x000fe40000004100 */
[----:B------:R-:W-:Y:S01]  /*1f60*/  FADD.FTZ R82, R82, -R87 ;  /* 0x8000005752527221 */ /* 0x000fe20000010000 */
[----:B------:R-:W-:Y:S01]  /*1f70*/  FMUL.FTZ R83, R127, R76 ;  /* 0x0000004c7f537220 */ /* 0x000fe20000410000 */
[----:B------:R-:W-:Y:S01]  /*1f80*/  @P1 FADD.FTZ R129, R129, R0 ;  /* 0x0000000081811221 */ /* 0x000fe20000010000 */
[----:B------:R-:W-:-:S02]  /*1f90*/  @P1 HADD2.F32 R72, -RZ, R31.H0_H0 ;  /* 0x2000001fff481230 */ /* 0x000fc40000004100 */
[----:B------:R-:W-:Y:S01]  /*1fa0*/  FMUL.FTZ R85, R127, R78 ;  /* 0x0000004e7f557220 */ /* 0x000fe20000410000 */
[----:B------:R-:W-:Y:S02]  /*1fb0*/  @P1 HADD2.F32 R0, -RZ, R29.H1_H1 ;  /* 0x3000001dff001230 */ /* 0x000fe40000004100 */
[----:B------:R-:W-:Y:S01]  /*1fc0*/  FADD.FTZ R84, R81, -R84 ;  /* 0x8000005451547221 */ /* 0x000fe20000010000 */
[----:B------:R-:W-:Y:S01]  /*1fd0*/  FMUL.FTZ R87, R127, R88 ;  /* 0x000000587f577220 */ /* 0x000fe20000410000 */
[----:B------:R-:W-:Y:S01]  /*1fe0*/  @P1 FADD.FTZ R75, R75, R68 ;  /* 0x000000444b4b1221 */ /* 0x000fe20000010000 */
[--C-:B------:R-:W-:Y:S02]  /*1ff0*/  @P1 HADD2.F32 R68, -RZ, R30.reuse.H0_H0 ;  /* 0x2000001eff441230 */ /* 0x100fe40000004100 */
[----:B------:R-:W-:Y:S01]  /*2000*/  FMUL.FTZ R79, R127, R82 ;  /* 0x000000527f4f7220 */ /* 0x000fe20000410000 */
[----:B------:R-:W-:Y:S01]  /*2010*/  @P1 FADD.FTZ R137, R137, R74 ;  /* 0x0000004a89891221 */ /* 0x000fe20000010000 */
[----:B------:R-:W-:Y:S01]  /*2020*/  @P1 FADD.FTZ R83, R83, R70 ;  /* 0x0000004653531221 */ /* 0x000fe20000010000 */
[----:B------:R-:W-:-:S02]  /*2030*/  @P1 HADD2.F32 R70, -RZ, R30.H1_H1 ;  /* 0x3000001eff461230 */ /* 0x000fc40000004100 */
[----:B------:R-:W-:Y:S01]  /*2040*/  @P1 FADD.FTZ R85, R85, R72 ;  /* 0x0000004855551221 */ /* 0x000fe20000010000 */
[----:B------:R-:W-:Y:S02]  /*2050*/  @P1 HADD2.F32 R74, -RZ, R31.H1_H1 ;  /* 0x3000001fff4a1230 */ /* 0x000fe40000004100 */
[C---:B------:R-:W-:Y:S01]  /*2060*/  FMUL.FTZ R81, R127.reuse, R84 ;  /* 0x000000547f517220 */ /* 0x040fe20000410000 */
[----:B------:R-:W-:Y:S01]  /*2070*/  FMUL.FTZ R89, R127, R158 ;  /* 0x0000009e7f597220 */ /* 0x000fe20000410000 */
[----:B------:R-:W-:Y:S01]  /*2080*/  @P1 FADD.FTZ R87, R87, R0 ;  /* 0x0000000057571221 */ /* 0x000fe20000010000 */
[----:B------:R-:W-:Y:S01]  /*2090*/  @P2 F2FP.F16.F32.PACK_AB R72, RZ, R73 ;  /* 0x00000049ff48223e */ /* 0x000fe200000000ff */
[----:B------:R-:W-:Y:S01]  /*20a0*/  @P1 FADD.FTZ R79, R79, R68 ;  /* 0x000000444f4f1221 */ /* 0x000fe20000010000 */
[----:B------:R-:W-:Y:S01]  /*20b0*/  @P2 F2FP.F16.F32.PACK_AB R82, RZ, R149 ;  /* 0x00000095ff52223e */ /* 0x000fe200000000ff */
[-C--:B------:R-:W-:Y:S01]  /*20c0*/  FMUL.FTZ R86, R73, R122.reuse ;  /* 0x0000007a49567220 */ /* 0x080fe20000410000 */
[----:B------:R-:W-:Y:S01]  /*20d0*/  @P2 F2FP.F16.F32.PACK_AB R78, RZ, R145 ;  /* 0x00000091ff4e223e */ /* 0x000fe200000000ff */
[-C--:B------:R-:W-:Y:S01]  /*20e0*/  FMUL.FTZ R68, R69, R122.reuse ;  /* 0x0000007a45447220 */ /* 0x080fe20000410000 */
[----:B------:R-:W-:Y:S01]  /*20f0*/  @P2 F2FP.F16.F32.PACK_AB R0, RZ, R69 ;  /* 0x00000045ff00223e */ /* 0x000fe200000000ff */
[-C--:B------:R-:W-:Y:S01]  /*2100*/  FMUL.FTZ R73, R71, R122.reuse ;  /* 0x0000007a47497220 */ /* 0x080fe20000410000 */
[----:B------:R-:W-:Y:S01]  /*2110*/  @P1 FADD.FTZ R81, R81, R70 ;  /* 0x0000004651511221 */ /* 0x000fe20000010000 */
[----:B------:R-:W-:Y:S01]  /*2120*/  @P1 FADD.FTZ R89, R89, R74 ;  /* 0x0000004a59591221 */ /* 0x000fe20000010000 */
[----:B------:R-:W-:Y:S01]  /*2130*/  @P2 F2FP.F16.F32.PACK_AB R80, RZ, R147 ;  /* 0x00000093ff50223e */ /* 0x000fe200000000ff */
[-C--:B------:R-:W-:Y:S01]  /*2140*/  FMUL.FTZ R149, R149, R122.reuse ;  /* 0x0000007a95957220 */ /* 0x080fe20000410000 */
[----:B------:R-:W-:Y:S01]  /*2150*/  @P2 F2FP.F16.F32.PACK_AB R76, RZ, R143 ;  /* 0x0000008fff4c223e */ /* 0x000fe200000000ff */
[-C--:B------:R-:W-:Y:S01]  /*2160*/  FMUL.FTZ R88, R151, R122.reuse ;  /* 0x0000007a97587220 */ /* 0x080fe20000410000 */
[----:B------:R-:W-:Y:S01]  /*2170*/  @P2 PRMT R65, R72, 0x7610, R65 ;  /* 0x0000761048412816 */ /* 0x000fe20000000041 */
[-C--:B------:R-:W-:Y:S01]  /*2180*/  FMUL.FTZ R70, R145, R122.reuse ;  /* 0x0000007a91467220 */ /* 0x080fe20000410000 */
[----:B------:R-:W-:Y:S01]  /*2190*/  @P2 F2FP.F16.F32.PACK_AB R84, RZ, R151 ;  /* 0x00000097ff54223e */ /* 0x000fe200000000ff */
[-C--:B------:R-:W-:Y:S01]  /*21a0*/  FMUL.FTZ R147, R147, R122.reuse ;  /* 0x0000007a93937220 */ /* 0x080fe20000410000 */
[----:B------:R-:W-:Y:S01]  /*21b0*/  FMUL.FTZ R143, R143, R122 ;  /* 0x0000007a8f8f7220 */ /* 0x000fe20000410000 */
[----:B------:R-:W-:-:S02]  /*21c0*/  @P2 F2FP.F16.F32.PACK_AB R74, RZ, R71 ;  /* 0x00000047ff4a223e */ /* 0x000fc400000000ff */
[----:B------:R-:W-:Y:S02]  /*21d0*/  @P2 PRMT R67, R82, 0x7610, R67 ;  /* 0x0000761052432816 */ /* 0x000fe40000000043 */
[----:B------:R-:W-:Y:S02]  /*21e0*/  @P2 PRMT R66, R78, 0x7610, R66 ;  /* 0x000076104e422816 */ /* 0x000fe40000000042 */
[----:B------:R-:W-:Y:S02]  /*21f0*/  @P2 IADD3 R72, P1, R126, UR16, RZ ;  /* 0x000000107e482c10 */ /* 0x000fe4000ff3e0ff */
[----:B------:R-:W-:Y:S02]  /*2200*/  @P2 PRMT R64, R0, 0x7610, R64 ;  /* 0x0000761000402816 */ /* 0x000fe40000000040 */
[----:B------:R-:W-:Y:S02]  /*2210*/  IADD3 R126, P4, R126, UR18, RZ ;  /* 0x000000127e7e7c10 */ /* 0x000fe4000ff9e0ff */
[----:B------:R-:W-:-:S02]  /*2220*/  F2FP.F16.F32.PACK_AB R68, R73, R68 ;  /* 0x000000444944723e */ /* 0x000fc400000000ff */
[----:B------:R-:W-:Y:S01]  /*2230*/  @P2 PRMT R67, R67, 0x5410, R84 ;  /* 0x0000541043432816 */ /* 0x000fe20000000054 */
[----:B------:R-:W-:Y:S01]  /*2240*/  FMUL.FTZ R84, R141, R122 ;  /* 0x0000007a8d547220 */ /* 0x000fe20000410000 */
[----:B------:R-:W-:Y:S02]  /*2250*/  @P2 IADD3.X R73, R125, UR17, RZ, P1, !PT ;  /* 0x000000117d492c10 */ /* 0x000fe40008ffe4ff */
[----:B------:R-:W-:Y:S02]  /*2260*/  @P2 PRMT R66, R66, 0x5410, R80 ;  /* 0x0000541042422816 */ /* 0x000fe40000000050 */
[----:B------:R-:W-:Y:S02]  /*2270*/  @P2 PRMT R65, R65, 0x5410, R76 ;  /* 0x0000541041412816 */ /* 0x000fe4000000004c */
[----:B------:R-:W-:Y:S02]  /*2280*/  @P2 PRMT R64, R64, 0x5410, R74 ;  /* 0x0000541040402816 */ /* 0x000fe4000000004a */
[----:B------:R-:W-:-:S02]  /*2290*/  F2FP.F16.F32.PACK_AB R71, R88, R149 ;  /* 0x000000955847723e */ /* 0x000fc400000000ff */
[----:B------:R-:W-:Y:S01]  /*22a0*/  F2FP.F16.F32.PACK_AB R70, R147, R70 ;  /* 0x000000469346723e */ /* 0x000fe200000000ff */
[----:B------:R0:W-:Y:S01]  /*22b0*/  @P2 STG.E.128 desc[UR4][R72.64], R64 ;  /* 0x0000004048002986 */ /* 0x0001e2000c101d04 */
[----:B------:R-:W-:Y:S02]  /*22c0*/  F2FP.F16.F32.PACK_AB R69, R143, R86 ;  /* 0x000000568f45723e */ /* 0x000fe400000000ff */
[----:B------:R-:W-:Y:S02]  /*22d0*/  IADD3.X R127, R125, UR19, RZ, P4, !PT ;  /* 0x000000137d7f7c10 */ /* 0x000fe4000a7fe4ff */
[----:B------:R-:W-:Y:S01]  /*22e0*/  @P2 F2FP.F16.F32.PACK_AB R80, RZ, R139 ;  /* 0x0000008bff50223e */ /* 0x000fe200000000ff */
[-C--:B------:R-:W-:Y:S01]  /*22f0*/  FMUL.FTZ R139, R139, R122.reuse ;  /* 0x0000007a8b8b7220 */ /* 0x080fe20000410000 */
[----:B------:R-:W-:Y:S01]  /*2300*/  @P2 F2FP.F16.F32.PACK_AB R76, RZ, R135 ;  /* 0x00000087ff4c223e */ /* 0x000fe200000000ff */
[----:B------:R1:W-:Y:S01]  /*2310*/  STG.E.128 desc[UR4][R126.64], R68 ;  /* 0x000000447e007986 */ /* 0x0003e2000c101d04 */
[----:B------:R-:W-:Y:S01]  /*2320*/  @P2 F2FP.F16.F32.PACK_AB R0, RZ, R91 ;  /* 0x0000005bff00223e */ /* 0x000fe200000000ff */
[----:B------:R-:W-:Y:S01]  /*2330*/  FMUL.FTZ R135, R135, R122 ;  /* 0x0000007a87877220 */ /* 0x000fe20000410000 */
[----:B------:R-:W-:-:S02]  /*2340*/  @P2 F2FP.F16.F32.PACK_AB R82, RZ, R141 ;  /* 0x0000008dff52223e */ /* 0x000fc400000000ff */
[----:B------:R-:W-:Y:S02]  /*2350*/  @P2 F2FP.F16.F32.PACK_AB R78, RZ, R137 ;  /* 0x00000089ff4e223e */ /* 0x000fe400000000ff */
[----:B------:R-:W-:Y:S01]  /*2360*/  @P2 F2FP.F16.F32.PACK_AB R74, RZ, R133 ;  /* 0x00000085ff4a223e */ /* 0x000fe200000000ff */
[-C--:B0-----:R-:W-:Y:S01]  /*2370*/  FMUL.FTZ R72, R133, R122.reuse ;  /* 0x0000007a85487220 */ /* 0x081fe20000410000 */
[----:B------:R-:W-:Y:S02]  /*2380*/  @P2 F2FP.F16.F32.PACK_AB R73, RZ, R131 ;  /* 0x00000083ff49223e */ /* 0x000fe400000000ff */
[----:B------:R-:W-:Y:S01]  /*2390*/  @P2 PRMT R67, R80, 0x7610, R67 ;  /* 0x0000761050432816 */ /* 0x000fe20000000043 */
[-C--:B------:R-:W-:Y:S01]  /*23a0*/  FMUL.FTZ R80, R83, R122.reuse ;  /* 0x0000007a53507220 */ /* 0x080fe20000410000 */
[----:B------:R-:W-:Y:S02]  /*23b0*/  @P2 PRMT R66, R76, 0x7610, R66 ;  /* 0x000076104c422816 */ /* 0x000fe40000000042 */
[----:B------:R-:W-:Y:S01]  /*23c0*/  @P2 PRMT R65, R73, 0x7610, R65 ;  /* 0x0000761049412816 */ /* 0x000fe20000000041 */
[-C--:B-1----:R-:W-:Y:S01]  /*23d0*/  FMUL.FTZ R69, R131, R122.reuse ;  /* 0x0000007a83457220 */ /* 0x082fe20000410000 */
[-C--:B------:R-:W-:Y:S01]  /*23e0*/  FMUL.FTZ R68, R91, R122.reuse ;  /* 0x0000007a5b447220 */ /* 0x080fe20000410000 */
[-C--:B------:R-:W-:Y:S01]  /*23f0*/  FMUL.FTZ R91, R129, R122.reuse ;  /* 0x0000007a815b7220 */ /* 0x080fe20000410000 */
[----:B------:R-:W-:Y:S01]  /*2400*/  FMUL.FTZ R70, R137, R122 ;  /* 0x0000007a89467220 */ /* 0x000fe20000410000 */
[----:B------:R-:W-:-:S02]  /*2410*/  @P2 F2FP.F16.F32.PACK_AB R129, RZ, R129 ;  /* 0x00000081ff81223e */ /* 0x000fc400000000ff */
[----:B------:R-:W-:Y:S02]  /*2420*/  F2FP.F16.F32.PACK_AB R69, R72, R69 ;  /* 0x000000454845723e */ /* 0x000fe400000000ff */
[----:B------:R-:W-:Y:S02]  /*2430*/  @P2 IADD3 R72, P1, R124, UR16, RZ ;  /* 0x000000107c482c10 */ /* 0x000fe4000ff3e0ff */
        /* <DEDUP_REMOVED lines=8> */
[----:B------:R-:W-:Y:S02]  /*24c0*/  F2FP.F16.F32.PACK_AB R71, R84, R139 ;  /* 0x0000008b5447723e */ /* 0x000fe400000000ff */
[----:B------:R-:W-:Y:S01]  /*24d0*/  F2FP.F16.F32.PACK_AB R70, R70, R135 ;  /* 0x000000874646723e */ /* 0x000fe200000000ff */
[----:B------:R0:W-:Y:S01]  /*24e0*/  @P2 STG.E.128 desc[UR4][R72.64], R64 ;  /* 0x0000004048002986 */ /* 0x0001e2000c101d04 */
[----:B------:R-:W-:-:S02]  /*24f0*/  F2FP.F16.F32.PACK_AB R68, R91, R68 ;  /* 0x000000445b44723e */ /* 0x000fc400000000ff */
[----:B------:R-:W-:Y:S02]  /*2500*/  IADD3.X R125, R123, UR19, RZ, P4, !PT ;  /* 0x000000137b7d7c10 */ /* 0x000fe4000a7fe4ff */
[----:B------:R-:W-:Y:S01]  /*2510*/  @P2 F2FP.F16.F32.PACK_AB R0, RZ, R75 ;  /* 0x0000004bff00223e */ /* 0x000fe200000000ff */
[-C--:B------:R-:W-:Y:S01]  /*2520*/  FMUL.FTZ R75, R75, R122.reuse ;  /* 0x0000007a4b4b7220 */ /* 0x080fe20000410000 */
[----:B------:R-:W-:Y:S01]  /*2530*/  @P2 F2FP.F16.F32.PACK_AB R74, RZ, R77 ;  /* 0x0000004dff4a223e */ /* 0x000fe200000000ff */
[----:B------:R1:W-:Y:S01]  /*2540*/  STG.E.128 desc[UR4][R124.64], R68 ;  /* 0x000000447c007986 */ /* 0x0003e2000c101d04 */
[----:B------:R-:W-:Y:S01]  /*2550*/  @P2 F2FP.F16.F32.PACK_AB R78, RZ, R79 ;  /* 0x0000004fff4e223e */ /* 0x000fe200000000ff */
[-C--:B------:R-:W-:Y:S01]  /*2560*/  FMUL.FTZ R77, R77, R122.reuse ;  /* 0x0000007a4d4d7220 */ /* 0x080fe20000410000 */
[----:B------:R-:W-:Y:S01]  /*2570*/  @P2 F2FP.F16.F32.PACK_AB R76, RZ, R87 ;  /* 0x00000057ff4c223e */ /* 0x000fe200000000ff */
[----:B------:R-:W-:Y:S01]  /*2580*/  FMUL.FTZ R79, R79, R122 ;  /* 0x0000007a4f4f7220 */ /* 0x000fe20000410000 */
[----:B0-----:R-:W-:-:S02]  /*2590*/  @P2 F2FP.F16.F32.PACK_AB R73, RZ, R83 ;  /* 0x00000053ff49223e */ /* 0x001fc400000000ff */
[----:B------:R-:W-:Y:S02]  /*25a0*/  @P2 PRMT R64, R0, 0x7610, R64 ;  /* 0x0000761000402816 */ /* 0x000fe40000000040 */
[----:B------:R-:W-:Y:S02]  /*25b0*/  @P2 PRMT R65, R74, 0x7610, R65 ;  /* 0x000076104a412816 */ /* 0x000fe40000000041 */
[----:B------:R-:W-:Y:S01]  /*25c0*/  @P2 PRMT R66, R78, 0x7610, R66 ;  /* 0x000076104e422816 */ /* 0x000fe20000000042 */
[-C--:B-1----:R-:W-:Y:S01]  /*25d0*/  FMUL.FTZ R71, R85, R122.reuse ;  /* 0x0000007a55477220 */ /* 0x082fe20000410000 */
[----:B------:R-:W-:Y:S01]  /*25e0*/  @P2 F2FP.F16.F32.PACK_AB R85, RZ, R85 ;  /* 0x00000055ff55223e */ /* 0x000fe200000000ff */
[-C--:B------:R-:W-:Y:S01]  /*25f0*/  FMUL.FTZ R68, R89, R122.reuse ;  /* 0x0000007a59447220 */ /* 0x080fe20000410000 */
[----:B------:R-:W-:Y:S01]  /*2600*/  FMUL.FTZ R70, R81, R122 ;  /* 0x0000007a51467220 */ /* 0x000fe20000410000 */
[----:B------:R-:W-:Y:S02]  /*2610*/  @P2 F2FP.F16.F32.PACK_AB R81, RZ, R81 ;  /* 0x00000051ff51223e */ /* 0x000fe400000000ff */
[----:B------:R-:W-:-:S02]  /*2620*/  @P2 F2FP.F16.F32.PACK_AB R89, RZ, R89 ;  /* 0x00000059ff59223e */ /* 0x000fc400000000ff */
[----:B------:R-:W-:Y:S02]  /*2630*/  @P2 IADD3 R72, P1, R115, UR16, RZ ;  /* 0x0000001073482c10 */ /* 0x000fe4000ff3e0ff */
[----:B------:R-:W-:Y:S02]  /*2640*/  @P2 PRMT R67, R85, 0x7610, R67 ;  /* 0x0000761055432816 */ /* 0x000fe40000000043 */
[----:B------:R-:W-:Y:S02]  /*2650*/  IADD3 R74, P4, R115, UR18, RZ ;  /* 0x00000012734a7c10 */ /* 0x000fe4000ff9e0ff */
[----:B------:R-:W-:Y:S02]  /*2660*/  F2FP.F16.F32.PACK_AB R71, R68, R71 ;  /* 0x000000474447723e */ /* 0x000fe400000000ff */
[----:B------:R-:W-:Y:S02]  /*2670*/  @P2 PRMT R64, R64, 0x5410, R73 ;  /* 0x0000541040402816 */ /* 0x000fe40000000049 */
[----:B------:R-:W-:-:S02]  /*2680*/  F2FP.F16.F32.PACK_AB R68, R80, R75 ;  /* 0x0000004b5044723e */ /* 0x000fc400000000ff */
[----:B------:R-:W-:Y:S02]  /*2690*/  @P2 IADD3.X R73, R114, UR17, RZ, P1, !PT ;  /* 0x0000001172492c10 */ /* 0x000fe40008ffe4ff */
[----:B------:R-:W-:Y:S02]  /*26a0*/  @P2 PRMT R65, R65, 0x5410, R76 ;  /* 0x0000541041412816 */ /* 0x000fe4000000004c */
[----:B------:R-:W-:Y:S02]  /*26b0*/  @P2 PRMT R66, R66, 0x5410, R81 ;  /* 0x0000541042422816 */ /* 0x000fe40000000051 */
[----:B------:R-:W-:Y:S02]  /*26c0*/  @P2 PRMT R67, R67, 0x5410, R89 ;  /* 0x0000541043432816 */ /* 0x000fe40000000059 */
[----:B------:R-:W-:Y:S02]  /*26d0*/  F2FP.F16.F32.PACK_AB R70, R70, R79 ;  /* 0x0000004f4646723e */ /* 0x000fe400000000ff */
[----:B------:R-:W-:Y:S01]  /*26e0*/  F2FP.F16.F32.PACK_AB R69, R82, R77 ;  /* 0x0000004d5245723e */ /* 0x000fe200000000ff */
[----:B------:R0:W-:Y:S01]  /*26f0*/  @P2 STG.E.128 desc[UR4][R72.64], R64 ;  /* 0x0000004048002986 */ /* 0x0001e2000c101d04 */
[----:B------:R-:W-:-:S02]  /*2700*/  IADD3.X R75, R114, UR19, RZ, P4, !PT ;  /* 0x00000013724b7c10 */ /* 0x000fc4000a7fe4ff */
        /* <DEDUP_REMOVED lines=52> */
.L_x_5704:
        /* <DEDUP_REMOVED lines=23> */
.L_x_5705:
[----:B------:R-:W-:Y:S01]  /*2bc0*/  HFMA2.MMA R70, -RZ, RZ, 0, 9.5367431640625e-07 ;  /* 0x00000010ff467435 */ /* 0x000fe200000001ff */
[----:B------:R-:W-:Y:S02]  /*2bd0*/  MOV R165, R71 ;  /* 0x0000004700a57202 */ /* 0x000fe40000000f00 */
[----:B------:R-:W-:Y:S02]  /*2be0*/  MOV R73, 0x1f ;  /* 0x0000001f00497802 */ /* 0x000fe40000000f00 */
[----:B------:R-:W-:-:S07]  /*2bf0*/  MOV R72, 0xffffffff ;  /* 0xffffffff00487802 */ /* 0x000fce0000000f00 */
[----:B-----5:R-:W-:Y:S05]  /*2c00*/  WARPSYNC.COLLECTIVE R72, `(.L_x_5707) ;  /* 0x0000000048087348 */ /* 0x020fea0003c00000 */
[----:B------:R0:W1:Y:S02]  /*2c10*/  SHFL.DOWN P4, R165, R165, R70, R73 ;  /* 0x08000046a5a57389 */ /* 0x0000640000080049 */
[----:B01---5:R-:W-:Y:S01]  /*2c20*/  ENDCOLLECTIVE ;  /* 0x000000000000791b */ /* 0x023fe20003800000 */
.L_x_5707:
[----:B------:R-:W-:Y:S02]  /*2c30*/  MOV R74, R165 ;  /* 0x000000a5004a7202 */ /* 0x000fe40000000f00 */
[----:B------:R-:W-:-:S03]  /*2c40*/  MOV R165, R68 ;  /* 0x0000004400a57202 */ /* 0x000fc60000000f00 */
[----:B------:R-:W-:-:S07]  /*2c50*/  FADD.FTZ R74, R71, R74 ;  /* 0x0000004a474a7221 */ /* 0x000fce0000010000 */
[----:B------:R-:W-:Y:S05]  /*2c60*/  WARPSYNC.COLLECTIVE R72, `(.L_x_5708) ;  /* 0x0000000048087348 */ /* 0x000fea0003c00000 */
[----:B------:R0:W1:Y:S02]  /*2c70*/  SHFL.DOWN P4, R165, R165, R70, R73 ;  /* 0x08000046a5a57389 */ /* 0x0000640000080049 */
[----:B01----:R-:W-:Y:S01]  /*2c80*/  ENDCOLLECTIVE ;  /* 0x000000000000791b */ /* 0x003fe20003800000 */
.L_x_5708:
[----:B------:R-:W-:Y:S01]  /*2c90*/  HFMA2.MMA R70, -RZ, RZ, 0, 4.76837158203125e-07 ;  /* 0x00000008ff467435 */ /* 0x000fe200000001ff */
[----:B------:R-:W-:Y:S02]  /*2ca0*/  MOV R75, R165 ;  /* 0x000000a5004b7202 */ /* 0x000fe40000000f00 */
[----:B------:R-:W-:-:S03]  /*2cb0*/  MOV R165, R74 ;  /* 0x0000004a00a57202 */ /* 0x000fc60000000f00 */
[----:B------:R-:W-:-:S07]  /*2cc0*/  FADD.FTZ R75, R68, R75 ;  /* 0x0000004b444b7221 */ /* 0x000fce0000010000 */
[----:B------:R-:W-:Y:S05]  /*2cd0*/  WARPSYNC.COLLECTIVE R72, `(.L_x_5709) ;  /* 0x0000000048087348 */ /* 0x000fea0003c00000 */
[----:B------:R0:W1:Y:S02]  /*2ce0*/  SHFL.DOWN P4, R165, R165, R70, R73 ;  /* 0x08000046a5a57389 */ /* 0x0000640000080049 */
[----:B01----:R-:W-:Y:S01]  /*2cf0*/  ENDCOLLECTIVE ;  /* 0x000000000000791b */ /* 0x003fe20003800000 */
.L_x_5709:
[----:B------:R-:W-:Y:S02]  /*2d00*/  MOV R77, R165 ;  /* 0x000000a5004d7202 */ /* 0x000fe40000000f00 */
[----:B------:R-:W-:-:S03]  /*2d10*/  MOV R165, R75 ;  /* 0x0000004b00a57202 */ /* 0x000fc60000000f00 */
[----:B------:R-:W-:-:S07]  /*2d20*/  FADD.FTZ R160, R74, R77 ;  /* 0x0000004d4aa07221 */ /* 0x000fce0000010000 */
[----:B------:R-:W-:Y:S05]  /*2d30*/  WARPSYNC.COLLECTIVE R72, `(.L_x_5710) ;  /* 0x0000000048087348 */ /* 0x000fea0003c00000 */
[----:B------:R0:W1:Y:S02]  /*2d40*/  SHFL.DOWN P4, R165, R165, R70, R73 ;  /* 0x08000046a5a57389 */ /* 0x0000640000080049 */
[----:B01----:R-:W-:Y:S01]  /*2d50*/  ENDCOLLECTIVE ;  /* 0x000000000000791b */ /* 0x003fe20003800000 */
.L_x_5710:
[----:B------:R-:W-:Y:S01]  /*2d60*/  HFMA2.MMA R70, -RZ, RZ, 0, 2.384185791015625e-07 ;  /* 0x00000004ff467435 */ /* 0x000fe200000001ff */
[----:B------:R-:W-:Y:S02]  /*2d70*/  MOV R76, R165 ;  /* 0x000000a5004c7202 */ /* 0x000fe40000000f00 */
[----:B------:R-:W-:-:S03]  /*2d80*/  MOV R165, R160 ;  /* 0x000000a000a57202 */ /* 0x000fc60000000f00 */
[----:B------:R-:W-:-:S07]  /*2d90*/  FADD.FTZ R162, R75, R76 ;  /* 0x0000004c4ba27221 */ /* 0x000fce0000010000 */
[----:B------:R-:W-:Y:S05]  /*2da0*/  WARPSYNC.COLLECTIVE R72, `(.L_x_5711) ;  /* 0x0000000048087348 */ /* 0x000fea0003c00000 */
[----:B------:R0:W1:Y:S02]  /*2db0*/  SHFL.DOWN P4, R165, R165, R70, R73 ;  /* 0x08000046a5a57389 */ /* 0x0000640000080049 */
[----:B01----:R-:W-:Y:S01]  /*2dc0*/  ENDCOLLECTIVE ;  /* 0x000000000000791b */ /* 0x003fe20003800000 */
.L_x_5711:
[----:B------:R-:W-:Y:S02]  /*2dd0*/  MOV R77, R165 ;  /* 0x000000a5004d7202 */ /* 0x000fe40000000f00 */
[----:B------:R-:W-:-:S03]  /*2de0*/  MOV R165, R162 ;  /* 0x000000a200a57202 */ /* 0x000fc60000000f00 */
[----:B------:R-:W-:-:S07]  /*2df0*/  FADD.FTZ R164, R160, R77 ;  /* 0x0000004da0a47221 */ /* 0x000fce0000010000 */
[----:B------:R-:W-:Y:S05]  /*2e00*/  WARPSYNC.COLLECTIVE R72, `(.L_x_5712) ;  /* 0x0000000048087348 */ /* 0x000fea0003c00000 */
[----:B------:R0:W1:Y:S02]  /*2e10*/  SHFL.DOWN P4, R165, R165, R70, R73 ;  /* 0x08000046a5a57389 */ /* 0x0000640000080049 */
[----:B01----:R-:W-:Y:S01]  /*2e20*/  ENDCOLLECTIVE ;  /* 0x000000000000791b */ /* 0x003fe20003800000 */
.L_x_5712:
[----:B------:R-:W-:Y:S01]  /*2e30*/  HFMA2.MMA R70, -RZ, RZ, 0, 1.1920928955078125e-07 ;  /* 0x00000002ff467435 */ /* 0x000fe200000001ff */
[----:B------:R-:W-:Y:S02]  /*2e40*/  MOV R163, R165 ;  /* 0x000000a500a37202 */ /* 0x000fe40000000f00 */
[----:B------:R-:W-:-:S03]  /*2e50*/  MOV R165, R164 ;  /* 0x000000a400a57202 */ /* 0x000fc60000000f00 */
[----:B------:R-:W-:-:S07]  /*2e60*/  FADD.FTZ R163, R162, R163 ;  /* 0x000000a3a2a37221 */ /* 0x000fce0000010000 */
[----:B------:R-:W-:Y:S05]  /*2e70*/  WARPSYNC.COLLECTIVE R72, `(.L_x_5713) ;  /* 0x0000000048087348 */ /* 0x000fea0003c00000 */
[----:B------:R0:W1:Y:S02]  /*2e80*/  SHFL.DOWN P4, R165, R165, R70, R73 ;  /* 0x08000046a5a57389 */ /* 0x0000640000080049 */
[----:B01----:R-:W-:Y:S01]  /*2e90*/  ENDCOLLECTIVE ;  /* 0x000000000000791b */ /* 0x003fe20003800000 */
.L_x_5713:
[----:B------:R-:W-:Y:S02]  /*2ea0*/  MOV R71, R165 ;  /* 0x000000a500477202 */ /* 0x000fe40000000f00 */
[----:B------:R-:W-:-:S03]  /*2eb0*/  MOV R165, R163 ;  /* 0x000000a300a57202 */ /* 0x000fc60000000f00 */
[----:B------:R-:W-:-:S07]  /*2ec0*/  FADD.FTZ R76, R164, R71 ;  /* 0x00000047a44c7221 */ /* 0x000fce0000010000 */
[----:B------:R-:W-:Y:S05]  /*2ed0*/  WARPSYNC.COLLECTIVE R72, `(.L_x_5714) ;  /* 0x0000000048087348 */ /* 0x000fea0003c00000 */
[----:B------:R0:W1:Y:S02]  /*2ee0*/  SHFL.DOWN P4, R165, R165, R70, R73 ;  /* 0x08000046a5a57389 */ /* 0x0000640000080049 */
[----:B01----:R-:W-:Y:S01]  /*2ef0*/  ENDCOLLECTIVE ;  /* 0x000000000000791b */ /* 0x003fe20003800000 */
.L_x_5714:
[----:B------:R-:W-:Y:S01]  /*2f00*/  HFMA2.MMA R70, -RZ, RZ, 0, 5.9604644775390625e-08 ;  /* 0x00000001ff467435 */ /* 0x000fe200000001ff */
[----:B------:R-:W-:Y:S02]  /*2f10*/  MOV R68, R165 ;  /* 0x000000a500447202 */ /* 0x000fe40000000f00 */
[----:B------:R-:W-:-:S03]  /*2f20*/  MOV R165, R76 ;  /* 0x0000004c00a57202 */ /* 0x000fc60000000f00 */
[----:B------:R-:W-:-:S07]  /*2f30*/  FADD.FTZ R77, R163, R68 ;  /* 0x00000044a34d7221 */ /* 0x000fce0000010000 */
[----:B------:R-:W-:Y:S05]  /*2f40*/  WARPSYNC.COLLECTIVE R72, `(.L_x_5715) ;  /* 0x0000000048087348 */ /* 0x000fea0003c00000 */
[----:B------:R0:W1:Y:S02]  /*2f50*/  SHFL.DOWN P4, R165, R165, R70, R73 ;  /* 0x08000046a5a57389 */ /* 0x0000640000080049 */
[----:B01----:R-:W-:Y:S01]  /*2f60*/  ENDCOLLECTIVE ;  /* 0x000000000000791b */ /* 0x003fe20003800000 */
.L_x_5715:
[----:B------:R-:W-:Y:S02]  /*2f70*/  MOV R71, R165 ;  /* 0x000000a500477202 */ /* 0x000fe40000000f00 */
[----:B------:R-:W-:-:S07]  /*2f80*/  MOV R165, R77 ;  /* 0x0000004d00a57202 */ /* 0x000fce0000000f00 */
[----:B------:R-:W-:Y:S05]  /*2f90*/  WARPSYNC.COLLECTIVE R72, `(.L_x_5716) ;  /* 0x0000000048087348 */ /* 0x000fea0003c00000 */
[----:B------:R0:W1:Y:S02]  /*2fa0*/  SHFL.DOWN P4, R165, R165, R70, R73 ;  /* 0x08000046a5a57389 */ /* 0x0000640000080049 */
[----:B01----:R-:W-:Y:S01]  /*2fb0*/  ENDCOLLECTIVE ;  /* 0x000000000000791b */ /* 0x003fe20003800000 */
.L_x_5716:
[----:B------:R-:W-:Y:S01]  /*2fc0*/  MOV R68, R165 ;  /* 0x000000a500447202 */ /* 0x000fe20000000f00 */
[----:B------:R-:W-:Y:S06]  /*2fd0*/  BRA `(.L_x_5717) ;  /* 0xffffffe400e87947 */ /* 0x000fec000383ffff */
.L_x_5718:
        /* <DEDUP_REMOVED lines=10> */
.L_x_11360:


//--------------------- .text._ZN10layer_norm13ln_bwd_kernelINS_13Kernel_traitsIf6__halfS2_S2_fjLj3072ELj1ELj1ELj4ELj16ENS_18Kernel_traits_baseILj3072EfS2_S2_S2_fjLj128EEEEELb0ELb0ELb1ELb0EEEvNS_9BwdParamsE --------------------------
	.section	.text._ZN10layer_norm13ln_bwd_kernelINS_13Kernel_traitsIf6__halfS2_S2_fjLj3072ELj1ELj1ELj4ELj16ENS_18Kernel_traits_baseILj3072EfS2_S2_S2_fjLj128EEEEELb0ELb0ELb1ELb0EEEvNS_9BwdParamsE,"ax",@progbits
	.align	128
        .global         _ZN10layer_norm13ln_bwd_kernelINS_13Kernel_traitsIf6__halfS2_S2_fjLj3072ELj1ELj1ELj4ELj16ENS_18Kernel_traits_baseILj3072EfS2_S2_S2_fjLj128EEEEELb0ELb0ELb1ELb0EEEvNS_9BwdParamsE
        .type           _ZN10layer_norm13ln_bwd_kernelINS_13Kernel_traitsIf6__halfS2_S2_fjLj3072ELj1ELj1ELj4ELj16ENS_18Kernel_traits_baseILj3072EfS2_S2_S2_fjLj128EEEEELb0ELb0ELb1ELb0EEEvNS_9BwdParamsE,@function
        .size           _ZN10layer_norm13ln_bwd_kernelINS_13Kernel_traitsIf6__halfS2_S2_fjLj3072ELj1ELj1ELj4ELj16ENS_18Kernel_traits_baseILj3072EfS2_S2_S2_fjLj128EEEEELb0ELb0ELb1ELb0EEEvNS_9BwdParamsE,(.L_x_11361 - _ZN10layer_norm13ln_bwd_kernelINS_13Kernel_traitsIf6__halfS2_S2_fjLj3072ELj1ELj1ELj4ELj16ENS_18Kernel_traits_baseILj3072EfS2_S2_S2_fjLj128EEEEELb0ELb0ELb1ELb0EEEvNS_9BwdParamsE)
        .other          _ZN10layer_norm13ln_bwd_kernelINS_13Kernel_traitsIf6__halfS2_S2_fjLj3072ELj1ELj1ELj4ELj16ENS_18Kernel_traits_baseILj3072EfS2_S2_S2_fjLj128EEEEELb0ELb0ELb1ELb0EEEvNS_9BwdParamsE,@"STO_CUDA_ENTRY STV_DEFAULT"
_ZN10layer_norm13ln_bwd_kernelINS_13Kernel_traitsIf6__halfS2_S2_fjLj3072ELj1ELj1ELj4ELj16ENS_18Kernel_traits_baseILj3072EfS2_S2_S2_fjLj128EEEEELb0ELb0ELb1ELb0EEEvNS_9BwdParamsE:
.text._ZN10layer_norm13ln_bwd_kernelINS_13Kernel_traitsIf6__halfS2_S2_fjLj3072ELj1ELj1ELj4ELj16ENS_18Kernel_traits_baseILj3072EfS2_S2_S2_fjLj128EEEEELb0ELb0ELb1ELb0EEEvNS_9BwdParamsE:
        /* <DEDUP_REMOVED lines=65> */
[----:B------:R-:W-:Y:S02]  /*0410*/  ISETP.NE.U32.AND P2, PT, RZ, UR6, PT ;  /* 0x00000006ff007c0c */ /* 0x000fe4000bf45070 */
[----:B------:R-:W-:Y:S02]  /*0420*/  MOV R41, RZ ;  /* 0x000000ff00297202 */ /* 0x000fe40000000f00 */
[----:B------:R-:W-:-:S04]  /*0430*/  ISETP.NE.AND.EX P2, PT, RZ, UR7, PT, P2 ;  /* 0x00000007ff007c0c */ /* 0x000fc8000bf45320 */
[----:B------:R-:W-:-:S04]  /*0440*/  ISETP.LT.U32.OR P2, PT, R0, 0x180, !P2 ;  /* 0x000001800000780c */ /* 0x000fc80005741470 */
[----:B------:R-:W-:-:S09]  /*0450*/  P2R R162, PR, RZ, 0x4 ;  /* 0x00000004ffa27803 */ /* 0x000fd20000000000 */
.L_x_5812:
        /* <DEDUP_REMOVED lines=27> */
.L_x_5724:
[----:B------:R-:W-:-:S07]  /*0610*/  IADD3 R109, R6, 0x80, RZ ;  /* 0x00000080066d7810 */ /* 0x000fce0007ffe0ff */
.L_x_5723:
[----:B------:R-:W-:Y:S05]  /*0620*/  BSYNC B1 ;  /* 0x0000000000017941 */ /* 0x000fea0003800000 */
.L_x_5722:
[----:B------:R-:W-:Y:S04]  /*0630*/  BSSY B1, `(.L_x_5725) ;  /* 0x0000008000017945 */ /* 0x000fe80003800000 */
[----:B------:R-:W-:Y:S05]  /*0640*/  @!P1 BRA `(.L_x_5726) ;  /* 0x0000000000189947 */ /* 0x000fea0003800000 */
[----:B------:R-:W-:-:S04]  /*0650*/  ISETP.NE.U32.AND P3, PT, RZ, UR14, PT ;  /* 0x0000000eff007c0c */ /* 0x000fc8000bf65070 */
[----:B------:R-:W-:-:S13]  /*0660*/  ISETP.NE.AND.EX P3, PT, RZ, UR15, PT, P3 ;  /* 0x0000000fff007c0c */ /* 0x000fda000bf65330 */
[----:B------:R-:W-:Y:S05]  /*0670*/  @!P3 BRA `(.L_x_5727) ;  /* 0x000000000008b947 */ /* 0x000fea0003800000 */
[----:B------:R-:W-:-:S06]  /*0680*/  IMAD.WIDE.U32 R92, R109, 0x10, R164 ;  /* 0x000000106d5c7825 */ /* 0x000fcc00078e00a4 */
[----:B------:R-:W5:Y:S02]  /*0690*/  LDG.E.128 R92, desc[UR4][R92.64] ;  /* 0x000000045c5c7981 */ /* 0x000f64000c1e1d00 */
.L_x_5727:
[----:B------:R-:W-:-:S07]  /*06a0*/  IADD3 R109, R109, 0x80, RZ ;  /* 0x000000806d6d7810 */ /* 0x000fce0007ffe0ff */
.L_x_5726:
[----:B------:R-:W-:Y:S05]  /*06b0*/  BSYNC B1 ;  /* 0x0000000000017941 */ /* 0x000fea0003800000 */
.L_x_5725:
[----:B------:R-:W-:Y:S01]  /*06c0*/  ISETP.NE.AND P3, PT, R162, RZ, PT ;  /* 0x000000ffa200720c */ /* 0x000fe20003f65270 */
[----:B------:R-:W-:Y:S01]  /*06d0*/  HFMA2.MMA R146, -RZ, RZ, 0, 0 ;  /* 0x00000000ff927435 */ /* 0x000fe200000001ff */
[----:B------:R-:W-:-:S11]  /*06e0*/  MOV R145, RZ ;  /* 0x000000ff00917202 */ /* 0x000fd60000000f00 */
[----:B------:R-:W-:Y:S05]  /*06f0*/  @P3 BRA `(.L_x_5728) ;  /* 0x0000001000483947 */ /* 0x000fea0003800000 */
[----:B------:R-:W-:-:S06]  /*0700*/  IMAD.WIDE.U32 R96, R109, 0x10, R164 ;  /* 0x000000106d607825 */ /* 0x000fcc00078e00a4 */
[----:B------:R-:W5:Y:S01]  /*0710*/  LDG.E.128 R96, desc[UR4][R96.64] ;  /* 0x0000000460607981 */ /* 0x000f62000c1e1d00 */
[----:B------:R-:W-:Y:S05]  /*0720*/  BRA `(.L_x_5728) ;  /* 0x00000010003c7947 */ /* 0x000fea0003800000 */
.L_x_5721:
        /* <DEDUP_REMOVED lines=32> */
[----:B0-----:R-:W-:Y:S01]  /*0930*/  FADD.FTZ R113, -R142, R0 ;  /* 0x000000008e717221 */ /* 0x001fe20000010100 */
[----:B------:R-:W-:Y:S02]  /*0940*/  HADD2.F32 R7, -RZ, R10.H1_H1 ;  /* 0x3000000aff077230 */ /* 0x000fe40000004100 */
[----:B-----5:R-:W-:Y:S01]  /*0950*/  FMUL.FTZ R0, R2, R145 ;  /* 0x0000009102007220 */ /* 0x020fe20000410000 */
[--C-:B---3--:R-:W-:Y:S02]  /*0960*/  HADD2.F32 R9, -RZ, R108.reuse.H0_H0 ;  /* 0x2000006cff097230 */ /* 0x108fe40000004100 */
[C---:B------:R-:W-:Y:S01]  /*0970*/  FADD.FTZ R12, -R142.reuse, R12 ;  /* 0x0000000c8e0c7221 */ /* 0x040fe20000010100 */
[--C-:B------:R-:W-:Y:S02]  /*0980*/  HADD2.F32 R153, -RZ, R111.reuse.H0_H0 ;  /* 0x2000006fff997230 */ /* 0x100fe40000004100 */
[----:B------:R-:W-:Y:S02]  /*0990*/  HADD2.F32 R152, -RZ, R111.H1_H1 ;  /* 0x3000006fff987230 */ /* 0x000fe40000004100 */
[----:B------:R-:W-:Y:S01]  /*09a0*/  FADD.FTZ R111, -R142, R7 ;  /* 0x000000078e6f7221 */ /* 0x000fe20000010100 */
[----:B------:R-:W-:-:S02]  /*09b0*/  HADD2.F32 R108, -RZ, R108.H1_H1 ;  /* 0x3000006cff6c7230 */ /* 0x000fc40000004100 */
[-C--:B------:R-:W-:Y:S01]  /*09c0*/  FMUL.FTZ R8, R16, R9.reuse ;  /* 0x0000000910087220 */ /* 0x080fe20000410000 */
[----:B------:R-:W-:Y:S01]  /*09d0*/  FADD.FTZ R64, R64, R9 ;  /* 0x0000000940407221 */ /* 0x000fe20000010000 */
[----:B------:R-:W-:Y:S01]  /*09e0*/  FFMA.FTZ R40, R0, R9, R40 ;  /* 0x0000000900287223 */ /* 0x000fe20000010028 */
[----:B------:R-:W-:Y:S02]  /*09f0*/  HADD2.F32 R115, -RZ, R10.H0_H0 ;  /* 0x2000000aff737230 */ /* 0x000fe40000004100 */
[----:B------:R-:W-:Y:S01]  /*0a00*/  FMUL.FTZ R9, R2, R12 ;  /* 0x0000000c02097220 */ /* 0x000fe20000410000 */
[----:B------:R-:W-:Y:S02]  /*0a10*/  HADD2.F32 R157, -RZ, R109.H0_H0 ;  /* 0x2000006dff9d7230 */ /* 0x000fe40000004100 */
[----:B------:R-:W-:Y:S01]  /*0a20*/  FADD.FTZ R10, -R142, R14 ;  /* 0x0000000e8e0a7221 */ /* 0x000fe20000010100 */
[C---:B------:R-:W-:Y:S01]  /*0a30*/  FMUL.FTZ R7, R2.reuse, R113 ;  /* 0x0000007102077220 */ /* 0x040fe20000410000 */
[----:B------:R-:W-:Y:S01]  /*0a40*/  FMUL.FTZ R12, R2, R111 ;  /* 0x0000006f020c7220 */ /* 0x000fe20000410000 */
[----:B------:R-:W-:-:S02]  /*0a50*/  HADD2.F32 R13, -RZ, R11.H0_H0 ;  /* 0x2000000bff0d7230 */ /* 0x000fc40000004100 */
[----:B------:R-:W-:Y:S01]  /*0a60*/  FMUL.FTZ R158, R17, R108 ;  /* 0x0000006c119e7220 */ /* 0x000fe20000410000 */
[----:B------:R-:W-:Y:S01]  /*0a70*/  FADD.FTZ R111, RZ, R8 ;  /* 0x00000008ff6f7221 */ /* 0x000fe20000010000 */
[----:B------:R-:W-:Y:S01]  /*0a80*/  FFMA.FTZ R14, R0, R8, RZ ;  /* 0x00000008000e7223 */ /* 0x000fe200000100ff */
[----:B------:R-:W-:Y:S02]  /*0a90*/  HADD2.F32 R11, -RZ, R11.H1_H1 ;  /* 0x3000000bff0b7230 */ /* 0x000fe40000004100 */
[----:B------:R-:W-:Y:S01]  /*0aa0*/  FADD.FTZ R115, -R142, R115 ;  /* 0x000000738e737221 */ /* 0x000fe20000010100 */
[----:B------:R-:W-:Y:S02]  /*0ab0*/  HADD2.F32 R156, -RZ, R109.H1_H1 ;  /* 0x3000006dff9c7230 */ /* 0x000fe40000004100 */
[----:B------:R-:W-:Y:S01]  /*0ac0*/  FADD.FTZ R65, R65, R108 ;  /* 0x0000006c41417221 */ /* 0x000fe20000010000 */
[----:B------:R-:W-:Y:S01]  /*0ad0*/  FFMA.FTZ R41, R7, R108, R41 ;  /* 0x0000006c07297223 */ /* 0x000fe20000010029 */
[----:B------:R-:W-:Y:S01]  /*0ae0*/  FADD.FTZ R66, R66, R157 ;  /* 0x0000009d42427221 */ /* 0x000fe20000010000 */
[----:B------:R-:W-:Y:S01]  /*0af0*/  FMUL.FTZ R10, R2, R10 ;  /* 0x0000000a020a7220 */ /* 0x000fe20000410000 */
[-C--:B------:R-:W-:Y:S01]  /*0b00*/  FFMA.FTZ R42, R9, R157.reuse, R42 ;  /* 0x0000009d092a7223 */ /* 0x080fe2000001002a */
[----:B------:R-:W-:Y:S01]  /*0b10*/  FMUL.FTZ R157, R18, R157 ;  /* 0x0000009d129d7220 */ /* 0x000fe20000410000 */
[----:B------:R-:W-:Y:S01]  /*0b20*/  FADD.FTZ R108, R111, R158 ;  /* 0x0000009e6f6c7221 */ /* 0x000fe20000010000 */
[----:B------:R-:W-:Y:S01]  /*0b30*/  FFMA.FTZ R14, R7, R158, R14 ;  /* 0x0000009e070e7223 */ /* 0x000fe2000001000e */
[----:B------:R-:W-:-:S02]  /*0b40*/  HADD2.F32 R155, -RZ, R110.H0_H0 ;  /* 0x2000006eff9b7230 */ /* 0x000fc40000004100 */
[----:B------:R-:W-:Y:S01]  /*0b50*/  FADD.FTZ R109, -R142, R11 ;  /* 0x0000000b8e6d7221 */ /* 0x000fe20000010100 */
        /* <DEDUP_REMOVED lines=32> */
.L_x_5730:
[----:B------:R-:W-:Y:S05]  /*0d60*/  BSYNC B1 ;  /* 0x0000000000017941 */ /* 0x000fea0003800000 */
.L_x_5729:
        /* <DEDUP_REMOVED lines=15> */
[--C-:B------:R-:W-:Y:S02]  /*0e60*/  HADD2.F32 R118, -RZ, R109.reuse.H1_H1 ;  /* 0x3000006dff767230 */ /* 0x100fe40000004100 */
[----:B------:R-:W-:Y:S02]  /*0e70*/  HADD2.F32 R137, -RZ, R108.H1_H1 ;  /* 0x3000006cff897230 */ /* 0x000fe40000004100 */
[----:B0-----:R-:W-:Y:S01]  /*0e80*/  FADD.FTZ R116, -R142, R119 ;  /* 0x000000778e747221 */ /* 0x001fe20000010100 */
[----:B------:R-:W-:-:S02]  /*0e90*/  HADD2.F32 R121, -RZ, R109.H0_H0 ;  /* 0x2000006dff797230 */ /* 0x000fc40000004100 */
[----:B------:R-:W-:Y:S01]  /*0ea0*/  FADD.FTZ R119, -R142, R118 ;  /* 0x000000768e777221 */ /* 0x000fe20000010100 */
[----:B------:R-:W-:Y:S02]  /*0eb0*/  HADD2.F32 R149, -RZ, R110.H0_H0 ;  /* 0x2000006eff957230 */ /* 0x000fe40000004100 */
[----:B-----5:R-:W-:Y:S01]  /*0ec0*/  FMUL.FTZ R116, R2, R116 ;  /* 0x0000007402747220 */ /* 0x020fe20000410000 */
[----:B---3--:R-:W-:Y:S02]  /*0ed0*/  HADD2.F32 R151, -RZ, R112.H0_H0 ;  /* 0x20000070ff977230 */ /* 0x008fe40000004100 */
[C---:B------:R-:W-:Y:S01]  /*0ee0*/  FADD.FTZ R117, -R142.reuse, R137 ;  /* 0x000000898e757221 */ /* 0x040fe20000010100 */
[----:B------:R-:W-:Y:S02]  /*0ef0*/  HADD2.F32 R141, -RZ, R110.H1_H1 ;  /* 0x3000006eff8d7230 */ /* 0x000fe40000004100 */
[----:B------:R-:W-:Y:S01]  /*0f00*/  FADD.FTZ R137, -R142, R121 ;  /* 0x000000798e897221 */ /* 0x000fe20000010100 */
[----:B------:R-:W-:-:S02]  /*0f10*/  HADD2.F32 R110, -RZ, R113.H1_H1 ;  /* 0x30000071ff6e7230 */ /* 0x000fc40000004100 */
[----:B------:R-:W-:Y:S01]  /*0f20*/  FADD.FTZ R72, R72, R151 ;  /* 0x0000009748487221 */ /* 0x000fe20000010000 */
[--C-:B------:R-:W-:Y:S02]  /*0f30*/  HADD2.F32 R109, -RZ, R115.reuse.H0_H0 ;  /* 0x20000073ff6d7230 */ /* 0x100fe40000004100 */
[----:B------:R-:W-:Y:S01]  /*0f40*/  FFMA.FTZ R48, R116, R151, R48 ;  /* 0x0000009774307223 */ /* 0x000fe20000010030 */
[----:B------:R-:W-:Y:S02]  /*0f50*/  HADD2.F32 R108, -RZ, R115.H1_H1 ;  /* 0x30000073ff6c7230 */ /* 0x000fe40000004100 */
[----:B------:R-:W-:Y:S01]  /*0f60*/  FADD.FTZ R115, -R142, R149 ;  /* 0x000000958e737221 */ /* 0x000fe20000010100 */
[----:B------:R-:W-:Y:S02]  /*0f70*/  HADD2.F32 R112, -RZ, R112.H1_H1 ;  /* 0x30000070ff707230 */ /* 0x000fe40000004100 */
[----:B------:R-:W-:Y:S01]  /*0f80*/  FMUL.FTZ R119, R2, R119 ;  /* 0x0000007702777220 */ /* 0x000fe20000410000 */
[----:B------:R-:W-:Y:S01]  /*0f90*/  FMUL.FTZ R151, R24, R151 ;  /* 0x0000009718977220 */ /* 0x000fe20000410000 */
[----:B------:R-:W-:-:S02]  /*0fa0*/  HADD2.F32 R143, -RZ, R113.H0_H0 ;  /* 0x20000071ff8f7230 */ /* 0x000fc40000004100 */
[----:B------:R-:W-:Y:S01]  /*0fb0*/  FADD.FTZ R121, -R142, R141 ;  /* 0x0000008d8e797221 */ /* 0x000fe20000010100 */
[----:B------:R-:W-:Y:S02]  /*0fc0*/  HADD2.F32 R113, -RZ, R114.H0_H0 ;  /* 0x20000072ff717230 */ /* 0x000fe40000004100 */
[C---:B------:R-:W-:Y:S01]  /*0fd0*/  FMUL.FTZ R118, R2.reuse, R137 ;  /* 0x0000008902767220 */ /* 0x040fe20000410000 */
[----:B------:R-:W-:Y:S01]  /*0fe0*/  FADD.FTZ R75, R75, R110 ;  /* 0x0000006e4b4b7221 */ /* 0x000fe20000010000 */
[C---:B------:R-:W-:Y:S01]  /*0ff0*/  FMUL.FTZ R120, R2.reuse, R115 ;  /* 0x0000007302787220 */ /* 0x040fe20000410000 */
[-C--:B------:R-:W-:Y:S01]  /*1000*/  FFMA.FTZ R51, R119, R110.reuse, R51 ;  /* 0x0000006e77337223 */ /* 0x080fe20000010033 */
[----:B------:R-:W-:Y:S01]  /*1010*/  FMUL.FTZ R141, R27, R110 ;  /* 0x0000006e1b8d7220 */ /* 0x000fe20000410000 */
[----:B------:R-:W-:Y:S01]  /*1020*/  FMUL.FTZ R117, R2, R117 ;  /* 0x0000007502757220 */ /* 0x000fe20000410000 */
[----:B------:R-:W-:Y:S01]  /*1030*/  FMUL.FTZ R149, R25, R112 ;  /* 0x0000007019957220 */ /* 0x000fe20000410000 */
[----:B------:R-:W-:Y:S01]  /*1040*/  FADD.FTZ R146, R146, R151 ;  /* 0x0000009792927221 */ /* 0x000fe20000010000 */
[----:B------:R-:W-:Y:S01]  /*1050*/  FFMA.FTZ R110, R116, R151, R145 ;  /* 0x00000097746e7223 */ /* 0x000fe20000010091 */
[----:B------:R-:W-:-:S02]  /*1060*/  HADD2.F32 R139, -RZ, R111.H0_H0 ;  /* 0x2000006fff8b7230 */ /* 0x000fc40000004100 */
        /* <DEDUP_REMOVED lines=8> */
[----:B------:R-:W-:Y:S02]  /*10f0*/  HADD2.F32 R123, -RZ, R111.H1_H1 ;  /* 0x3000006fff7b7230 */ /* 0x000fe40000004100 */
[----:B------:R-:W-:Y:S01]  /*1100*/  FADD.FTZ R111, -R142, R139 ;  /* 0x0000008b8e6f7221 */ /* 0x000fe20000010100 */
[----:B------:R-:W-:Y:S01]  /*1110*/  FADD.FTZ R146, R146, R143 ;  /* 0x0000008f92927221 */ /* 0x000fe20000010000 */
[----:B------:R-:W-:Y:S01]  /*1120*/  FFMA.FTZ R110, R118, R143, R113 ;  /* 0x0000008f766e7223 */ /* 0x000fe20000010071 */
[----:B------:R-:W-:-:S02]  /*1130*/  HADD2.F32 R114, -RZ, R114.H1_H1 ;  /* 0x30000072ff727230 */ /* 0x000fc40000004100 */
[----:B------:R-:W-:Y:S01]  /*1140*/  FMUL.FTZ R122, R2, R111 ;  /* 0x0000006f027a7220 */ /* 0x000fe20000410000 */
[----:B------:R-:W-:Y:S01]  /*1150*/  FADD.FTZ R111, R146, R141 ;  /* 0x0000008d926f7221 */ /* 0x000fe20000010000 */
        /* <DEDUP_REMOVED lines=23> */
.L_x_5732:
[----:B------:R-:W-:Y:S05]  /*12d0*/  BSYNC B1 ;  /* 0x0000000000017941 */ /* 0x000fea0003800000 */
.L_x_5731:
        /* <DEDUP_REMOVED lines=13> */
[----:B------:R-:W-:Y:S02]  /*13b0*/  HADD2.F32 R129, -RZ, R113.H1_H1 ;  /* 0x30000071ff817230 */ /* 0x000fe40000004100 */
[----:B------:R-:W-:Y:S02]  /*13c0*/  HADD2.F32 R113, -RZ, R114.H0_H0 ;  /* 0x20000072ff717230 */ /* 0x000fe40000004100 */
[C---:B0-----:R-:W-:Y:S01]  /*13d0*/  FADD.FTZ R125, -R142.reuse, R127 ;  /* 0x0000007f8e7d7221 */ /* 0x041fe20000010100 */
[----:B------:R-:W-:Y:S02]  /*13e0*/  HADD2.F32 R147, -RZ, R115.H1_H1 ;  /* 0x30000073ff937230 */ /* 0x000fe40000004100 */
[----:B------:R-:W-:Y:S01]  /*13f0*/  FADD.FTZ R129, -R142, R129 ;  /* 0x000000818e817221 */ /* 0x000fe20000010100 */
[----:B------:R-:W-:-:S02]  /*1400*/  HADD2.F32 R15, -RZ, R112.H0_H0 ;  /* 0x20000070ff0f7230 */ /* 0x000fc40000004100 */
[C---:B------:R-:W-:Y:S01]  /*1410*/  FADD.FTZ R127, -R142.reuse, R113 ;  /* 0x000000718e7f7221 */ /* 0x040fe20000010100 */
[----:B------:R-:W-:Y:S02]  /*1420*/  HADD2.F32 R135, -RZ, R112.H1_H1 ;  /* 0x30000070ff877230 */ /* 0x000fe40000004100 */
[C---:B------:R-:W-:Y:S01]  /*1430*/  FADD.FTZ R113, -R142.reuse, R147 ;  /* 0x000000938e717221 */ /* 0x040fe20000010100 */
[--C-:B---3--:R-:W-:Y:S02]  /*1440*/  HADD2.F32 R147, -RZ, R108.reuse.H0_H0 ;  /* 0x2000006cff937230 */ /* 0x108fe40000004100 */
[C---:B------:R-:W-:Y:S01]  /*1450*/  FADD.FTZ R15, -R142.reuse, R15 ;  /* 0x0000000f8e0f7221 */ /* 0x040fe20000010100 */
[----:B------:R-:W-:Y:S02]  /*1460*/  HADD2.F32 R112, -RZ, R108.H1_H1 ;  /* 0x3000006cff707230 */ /* 0x000fe40000004100 */
[----:B------:R-:W-:Y:S01]  /*1470*/  FADD.FTZ R135, -R142, R135 ;  /* 0x000000878e877221 */ /* 0x000fe20000010100 */
[----:B------:R-:W-:-:S02]  /*1480*/  HADD2.F32 R165, -RZ, R109.H0_H0 ;  /* 0x2000006dffa57230 */ /* 0x000fc40000004100 */
[----:B-----5:R-:W-:Y:S01]  /*1490*/  FMUL.FTZ R15, R2, R15 ;  /* 0x0000000f020f7220 */ /* 0x020fe20000410000 */
[----:B------:R-:W-:Y:S01]  /*14a0*/  FMUL.FTZ R150, R32, R147 ;  /* 0x0000009320967220 */ /* 0x000fe20000410000 */
[----:B------:R-:W-:Y:S02]  /*14b0*/  HADD2.F32 R128, -RZ, R109.H1_H1 ;  /* 0x3000006dff807230 */ /* 0x000fe40000004100 */
[----:B------:R-:W-:Y:S01]  /*14c0*/  FADD.FTZ R80, R80, R147 ;  /* 0x0000009350507221 */ /* 0x000fe20000010000 */
[----:B------:R-:W-:Y:S02]  /*14d0*/  HADD2.F32 R131, -RZ, R114.H1_H1 ;  /* 0x30000072ff837230 */ /* 0x000fe40000004100 */
[C---:B------:R-:W-:Y:S01]  /*14e0*/  FMUL.FTZ R124, R2.reuse, R135 ;  /* 0x00000087027c7220 */ /* 0x040fe20000410000 */
[----:B------:R-:W-:Y:S02]  /*14f0*/  HADD2.F32 R109, -RZ, R110.H0_H0 ;  /* 0x2000006eff6d7230 */ /* 0x000fe40000004100 */
[----:B------:R-:W-:Y:S01]  /*1500*/  FFMA.FTZ R56, R15, R147, R56 ;  /* 0x000000930f387223 */ /* 0x000fe20000010038 */
[----:B------:R-:W-:Y:S01]  /*1510*/  FMUL.FTZ R127, R2, R127 ;  /* 0x0000007f027f7220 */ /* 0x000fe20000410000 */
[----:B------:R-:W-:Y:S01]  /*1520*/  FMUL.FTZ R147, R33, R112 ;  /* 0x0000007021937220 */ /* 0x000fe20000410000 */
        /* <DEDUP_REMOVED lines=14> */
[----:B------:R-:W-:Y:S01]  /*1610*/  FADD.FTZ R115, -R142, R133 ;  /* 0x000000858e737221 */ /* 0x000fe20000010100 */
[----:B------:R-:W-:-:S02]  /*1620*/  HADD2.F32 R110, -RZ, R110.H1_H1 ;  /* 0x3000006eff6e7230 */ /* 0x000fc40000004100 */
[----:B------:R-:W-:Y:S01]  /*1630*/  FADD.FTZ R83, R83, R128 ;  /* 0x0000008053537221 */ /* 0x000fe20000010000 */
[--C-:B------:R-:W-:Y:S02]  /*1640*/  HADD2.F32 R133, -RZ, R111.reuse.H0_H0 ;  /* 0x2000006fff857230 */ /* 0x100fe40000004100 */
[-C--:B------:R-:W-:Y:S01]  /*1650*/  FFMA.FTZ R59, R126, R128.reuse, R59 ;  /* 0x000000807e3b7223 */ /* 0x080fe2000001003b */
[----:B------:R-:W-:Y:S02]  /*1660*/  HADD2.F32 R108, -RZ, R111.H1_H1 ;  /* 0x3000006fff6c7230 */ /* 0x000fe40000004100 */
        /* <DEDUP_REMOVED lines=27> */
.L_x_5728:
[----:B------:R-:W-:Y:S05]  /*1820*/  BSYNC B0 ;  /* 0x0000000000007941 */ /* 0x000fea0003800000 */
.L_x_5720:
        /* <DEDUP_REMOVED lines=26> */
.L_x_5827:
        /* <DEDUP_REMOVED lines=10> */
[-C--:B------:R-:W-:Y:S02]  /*1a70*/  LEA R145, R110, R112.reuse, 0x3 ;  /* 0x000000706e917211 */ /* 0x080fe400078e18ff */
[----:B-1----:R-:W-:-:S05]  /*1a80*/  @!P3 LEA R144, R111, R112, 0x3 ;  /* 0x000000706f90b211 */ /* 0x002fca00078e18ff */
        /* <DEDUP_REMOVED lines=33> */
.L_x_5737:
        /* <DEDUP_REMOVED lines=8> */
.L_x_5738:
[----:B------:R-:W-:Y:S05]  /*1d20*/  BSYNC B1 ;  /* 0x0000000000017941 */ /* 0x000fea0003800000 */
.L_x_5736:
        /* <DEDUP_REMOVED lines=14> */
.L_x_5740:
[----:B------:R-:W-:Y:S01]  /*1e10*/  FFMA.FTZ R109, R7, R111, R110 ;  /* 0x0000006f076d7223 */ /* 0x000fe2000001006e */
[----:B------:R-:W-:-:S03]  /*1e20*/  @P4 HADD2.F32 R108, -RZ, R88.H1_H1 ;  /* 0x30000058ff6c4230 */ /* 0x000fc60000004100 */
[----:B------:R-:W-:-:S04]  /*1e30*/  FADD.FTZ R109, R158, -R109 ;  /* 0x8000006d9e6d7221 */ /* 0x000fc80000010000 */
[----:B------:R-:W-:-:S04]  /*1e40*/  FMUL.FTZ R109, R2, R109 ;  /* 0x0000006d026d7220 */ /* 0x000fc80000410000 */
[----:B------:R-:W-:-:S07]  /*1e50*/  @P4 FADD.FTZ R109, R109, R108 ;  /* 0x0000006c6d6d4221 */ /* 0x000fce0000010000 */
.L_x_5741:
[----:B------:R-:W-:Y:S05]  /*1e60*/  BSYNC B1 ;  /* 0x0000000000017941 */ /* 0x000fea0003800000 */
.L_x_5739:
        /* <DEDUP_REMOVED lines=12> */
.L_x_5743:
[----:B------:R-:W-:-:S04]  /*1f30*/  FFMA.FTZ R108, R9, R111, R110 ;  /* 0x0000006f096c7223 */ /* 0x000fc8000001006e */
[----:B------:R-:W-:Y:S01]  /*1f40*/  FADD.FTZ R109, R157, -R108 ;  /* 0x8000006c9d6d7221 */ /* 0x000fe20000010000 */
[----:B------:R-:W-:-:S03]  /*1f50*/  @P4 HADD2.F32 R108, -RZ, R89.H0_H0 ;  /* 0x20000059ff6c4230 */ /* 0x000fc60000004100 */
[----:B------:R-:W-:-:S04]  /*1f60*/  FMUL.FTZ R109, R2, R109 ;  /* 0x0000006d026d7220 */ /* 0x000fc80000410000 */
[----:B------:R-:W-:-:S07]  /*1f70*/  @P4 FADD.FTZ R109, R109, R108 ;  /* 0x0000006c6d6d4221 */ /* 0x000fce0000010000 */
.L_x_5744:
[----:B------:R-:W-:Y:S05]  /*1f80*/  BSYNC B1 ;  /* 0x0000000000017941 */ /* 0x000fea0003800000 */
.L_x_5742:
        /* <DEDUP_REMOVED lines=12> */
.L_x_5746:
[----:B------:R-:W-:Y:S01]  /*2050*/  FFMA.FTZ R109, R10, R111, R110 ;  /* 0x0000006f0a6d7223 */ /* 0x000fe2000001006e */
[----:B------:R-:W-:-:S03]  /*2060*/  @P4 HADD2.F32 R108, -RZ, R89.H1_H1 ;  /* 0x30000059ff6c4230 */ /* 0x000fc60000004100 */
[----:B------:R-:W-:-:S04]  /*2070*/  FADD.FTZ R109, R156, -R109 ;  /* 0x8000006d9c6d7221 */ /* 0x000fc80000010000 */
[----:B------:R-:W-:-:S04]  /*2080*/  FMUL.FTZ R109, R2, R109 ;  /* 0x0000006d026d7220 */ /* 0x000fc80000410000 */
[----:B------:R-:W-:-:S07]  /*2090*/  @P4 FADD.FTZ R109, R109, R108 ;  /* 0x0000006c6d6d4221 */ /* 0x000fce0000010000 */
.L_x_5747:
[----:B------:R-:W-:Y:S05]  /*20a0*/  BSYNC B1 ;  /* 0x0000000000017941 */ /* 0x000fea0003800000 */
.L_x_5745:
        /* <DEDUP_REMOVED lines=12> */
.L_x_5749:
[----:B------:R-:W-:-:S04]  /*2170*/  FFMA.FTZ R108, R11, R111, R110 ;  /* 0x0000006f0b6c7223 */ /* 0x000fc8000001006e */
[----:B------:R-:W-:Y:S01]  /*2180*/  FADD.FTZ R109, R155, -R108 ;  /* 0x8000006c9b6d7221 */ /* 0x000fe20000010000 */
[----:B------:R-:W-:-:S03]  /*2190*/  @P4 HADD2.F32 R108, -RZ, R90.H0_H0 ;  /* 0x2000005aff6c4230 */ /* 0x000fc60000004100 */
[----:B------:R-:W-:-:S04]  /*21a0*/  FMUL.FTZ R109, R2, R109 ;  /* 0x0000006d026d7220 */ /* 0x000fc80000410000 */
[----:B------:R-:W-:-:S07]  /*21b0*/  @P4 FADD.FTZ R109, R109, R108 ;  /* 0x0000006c6d6d4221 */ /* 0x000fce0000010000 */
.L_x_5750:
[----:B------:R-:W-:Y:S05]  /*21c0*/  BSYNC B1 ;  /* 0x0000000000017941 */ /* 0x000fea0003800000 */
.L_x_5748:
        /* <DEDUP_REMOVED lines=12> */
.L_x_5752:
[----:B------:R-:W-:Y:S01]  /*2290*/  FFMA.FTZ R109, R12, R111, R110 ;  /* 0x0000006f0c6d7223 */ /* 0x000fe2000001006e */
[----:B------:R-:W-:-:S03]  /*22a0*/  @P4 HADD2.F32 R108, -RZ, R90.H1_H1 ;  /* 0x3000005aff6c4230 */ /* 0x000fc60000004100 */
[----:B------:R-:W-:-:S04]  /*22b0*/  FADD.FTZ R109, R154, -R109 ;  /* 0x8000006d9a6d7221 */ /* 0x000fc80000010000 */
[----:B------:R-:W-:-:S04]  /*22c0*/  FMUL.FTZ R109, R2, R109 ;  /* 0x0000006d026d7220 */ /* 0x000fc80000410000 */
[----:B------:R-:W-:-:S07]  /*22d0*/  @P4 FADD.FTZ R109, R109, R108 ;  /* 0x0000006c6d6d4221 */ /* 0x000fce0000010000 */
.L_x_5753:
[----:B------:R-:W-:Y:S05]  /*22e0*/  BSYNC B1 ;  /* 0x0000000000017941 */ /* 0x000fea0003800000 */
.L_x_5751:
        /* <DEDUP_REMOVED lines=12> */
.L_x_5755:
[----:B------:R-:W-:-:S04]  /*23b0*/  FFMA.FTZ R108, R13, R111, R110 ;  /* 0x0000006f0d6c7223 */ /* 0x000fc8000001006e */
[----:B------:R-:W-:Y:S01]  /*23c0*/  FADD.FTZ R109, R153, -R108 ;  /* 0x8000006c996d7221 */ /* 0x000fe20000010000 */
[----:B------:R-:W-:-:S03]  /*23d0*/  @P4 HADD2.F32 R108, -RZ, R91.H0_H0 ;  /* 0x2000005bff6c4230 */ /* 0x000fc60000004100 */
[----:B------:R-:W-:-:S04]  /*23e0*/  FMUL.FTZ R109, R2, R109 ;  /* 0x0000006d026d7220 */ /* 0x000fc80000410000 */
[----:B------:R-:W-:-:S07]  /*23f0*/  @P4 FADD.FTZ R109, R109, R108 ;  /* 0x0000006c6d6d4221 */ /* 0x000fce0000010000 */
.L_x_5756:
[----:B------:R-:W-:Y:S05]  /*2400*/  BSYNC B1 ;  /* 0x0000000000017941 */ /* 0x000fea0003800000 */
.L_x_5754:
        /* <DEDUP_REMOVED lines=12> */
.L_x_5758:
[----:B------:R-:W-:Y:S01]  /*24d0*/  FFMA.FTZ R109, R14, R111, R110 ;  /* 0x0000006f0e6d7223 */ /* 0x000fe2000001006e */
[----:B------:R-:W-:-:S03]  /*24e0*/  @P4 HADD2.F32 R108, -RZ, R91.H1_H1 ;  /* 0x3000005bff6c4230 */ /* 0x000fc60000004100 */
[----:B------:R-:W-:-:S04]  /*24f0*/  FADD.FTZ R109, R152, -R109 ;  /* 0x8000006d986d7221 */ /* 0x000fc80000010000 */
[----:B------:R-:W-:-:S04]  /*2500*/  FMUL.FTZ R113, R2, R109 ;  /* 0x0000006d02717220 */ /* 0x000fc80000410000 */
[----:B------:R-:W-:-:S07]  /*2510*/  @P4 FADD.FTZ R113, R113, R108 ;  /* 0x0000006c71714221 */ /* 0x000fce0000010000 */
.L_x_5759:
[----:B------:R-:W-:Y:S05]  /*2520*/  BSYNC B1 ;  /* 0x0000000000017941 */ /* 0x000fea0003800000 */
.L_x_5757:
        /* <DEDUP_REMOVED lines=14> */
.L_x_5735:
[----:B------:R-:W-:Y:S05]  /*2610*/  BSYNC B0 ;  /* 0x0000000000007941 */ /* 0x000fea0003800000 */
.L_x_5734:
        /* <DEDUP_REMOVED lines=11> */
.L_x_5763:
        /* <DEDUP_REMOVED lines=8> */
.L_x_5764:
[----:B------:R-:W-:Y:S05]  /*2750*/  BSYNC B1 ;  /* 0x0000000000017941 */ /* 0x000fea0003800000 */
.L_x_5762:
        /* <DEDUP_REMOVED lines=14> */
.L_x_5766:
[----:B------:R-:W-:-:S04]  /*2840*/  FFMA.FTZ R108, R117, R111, R110 ;  /* 0x0000006f756c7223 */ /* 0x000fc8000001006e */
[----:B------:R-:W-:Y:S01]  /*2850*/  FADD.FTZ R109, R149, -R108 ;  /* 0x8000006c956d7221 */ /* 0x000fe20000010000 */
[----:B------:R-:W-:-:S03]  /*2860*/  @P4 HADD2.F32 R108, -RZ, R92.H1_H1 ;  /* 0x3000005cff6c4230 */ /* 0x000fc60000004100 */
[----:B------:R-:W-:-:S04]  /*2870*/  FMUL.FTZ R109, R2, R109 ;  /* 0x0000006d026d7220 */ /* 0x000fc80000410000 */
[----:B------:R-:W-:-:S07]  /*2880*/  @P4 FADD.FTZ R109, R109, R108 ;  /* 0x0000006c6d6d4221 */ /* 0x000fce0000010000 */
.L_x_5767:
[----:B------:R-:W-:Y:S05]  /*2890*/  BSYNC B1 ;  /* 0x0000000000017941 */ /* 0x000fea0003800000 */
.L_x_5765:
        /* <DEDUP_REMOVED lines=12> */
.L_x_5769:
[----:B------:R-:W-:-:S04]  /*2960*/  FFMA.FTZ R108, R118, R111, R110 ;  /* 0x0000006f766c7223 */ /* 0x000fc8000001006e */
[----:B------:R-:W-:Y:S01]  /*2970*/  FADD.FTZ R109, R143, -R108 ;  /* 0x8000006c8f6d7221 */ /* 0x000fe20000010000 */
[----:B------:R-:W-:-:S03]  /*2980*/  @P4 HADD2.F32 R108, -RZ, R93.H0_H0 ;  /* 0x2000005dff6c4230 */ /* 0x000fc60000004100 */
[----:B------:R-:W-:-:S04]  /*2990*/  FMUL.FTZ R109, R2, R109 ;  /* 0x0000006d026d7220 */ /* 0x000fc80000410000 */
[----:B------:R-:W-:-:S07]  /*29a0*/  @P4 FADD.FTZ R109, R109, R108 ;  /* 0x0000006c6d6d4221 */ /* 0x000fce0000010000 */
.L_x_5770:
[----:B------:R-:W-:Y:S05]  /*29b0*/  BSYNC B1 ;  /* 0x0000000000017941 */ /* 0x000fea0003800000 */
.L_x_5768:
        /* <DEDUP_REMOVED lines=12> */
.L_x_5772:
[----:B------:R-:W-:-:S04]  /*2a80*/  FFMA.FTZ R108, R119, R111, R110 ;  /* 0x0000006f776c7223 */ /* 0x000fc8000001006e */
[----:B------:R-:W-:Y:S01]  /*2a90*/  FADD.FTZ R109, R141, -R108 ;  /* 0x8000006c8d6d7221 */ /* 0x000fe20000010000 */
[----:B------:R-:W-:-:S03]  /*2aa0*/  @P4 HADD2.F32 R108, -RZ, R93.H1_H1 ;  /* 0x3000005dff6c4230 */ /* 0x000fc60000004100 */
[----:B------:R-:W-:-:S04]  /*2ab0*/  FMUL.FTZ R109, R2, R109 ;  /* 0x0000006d026d7220 */ /* 0x000fc80000410000 */
[----:B------:R-:W-:-:S07]  /*2ac0*/  @P4 FADD.FTZ R109, R109, R108 ;  /* 0x0000006c6d6d4221 */ /* 0x000fce0000010000 */
.L_x_5773:
[----:B------:R-:W-:Y:S05]  /*2ad0*/  BSYNC B1 ;  /* 0x0000000000017941 */ /* 0x000fea0003800000 */
.L_x_5771:
        /* <DEDUP_REMOVED lines=12> */
.L_x_5775:
[----:B------:R-:W-:Y:S01]  /*2ba0*/  FFMA.FTZ R109, R120, R111, R110 ;  /* 0x0000006f786d7223 */ /* 0x000fe2000001006e */
[----:B------:R-:W-:-:S03]  /*2bb0*/  @P4 HADD2.F32 R108, -RZ, R94.H0_H0 ;  /* 0x2000005eff6c4230 */ /* 0x000fc60000004100 */
[----:B------:R-:W-:-:S04]  /*2bc0*/  FADD.FTZ R109, R140, -R109 ;  /* 0x8000006d8c6d7221 */ /* 0x000fc80000010000 */
[----:B------:R-:W-:-:S04]  /*2bd0*/  FMUL.FTZ R109, R2, R109 ;  /* 0x0000006d026d7220 */ /* 0x000fc80000410000 */
[----:B------:R-:W-:-:S07]  /*2be0*/  @P4 FADD.FTZ R109, R109, R108 ;  /* 0x0000006c6d6d4221 */ /* 0x000fce0000010000 */
.L_x_5776:
[----:B------:R-:W-:Y:S05]  /*2bf0*/  BSYNC B1 ;  /* 0x0000000000017941 */ /* 0x000fea0003800000 */
.L_x_5774:
        /* <DEDUP_REMOVED lines=12> */
.L_x_5778:
[----:B------:R-:W-:-:S04]  /*2cc0*/  FFMA.FTZ R108, R121, R111, R110 ;  /* 0x0000006f796c7223 */ /* 0x000fc8000001006e */
[----:B------:R-:W-:Y:S01]  /*2cd0*/  FADD.FTZ R109, R139, -R108 ;  /* 0x8000006c8b6d7221 */ /* 0x000fe20000010000 */
[----:B------:R-:W-:-:S03]  /*2ce0*/  @P4 HADD2.F32 R108, -RZ, R94.H1_H1 ;  /* 0x3000005eff6c4230 */ /* 0x000fc60000004100 */
[----:B------:R-:W-:-:S04]  /*2cf0*/  FMUL.FTZ R109, R2, R109 ;  /* 0x0000006d026d7220 */ /* 0x000fc80000410000 */
[----:B------:R-:W-:-:S07]  /*2d00*/  @P4 FADD.FTZ R109, R109, R108 ;  /* 0x0000006c6d6d4221 */ /* 0x000fce0000010000 */
.L_x_5779:
[----:B------:R-:W-:Y:S05]  /*2d10*/  BSYNC B1 ;  /* 0x0000000000017941 */ /* 0x000fea0003800000 */
.L_x_5777:
        /* <DEDUP_REMOVED lines=12> */
.L_x_5781:
[----:B------:R-:W-:Y:S01]  /*2de0*/  FFMA.FTZ R109, R122, R111, R110 ;  /* 0x0000006f7a6d7223 */ /* 0x000fe2000001006e */
[----:B------:R-:W-:-:S03]  /*2df0*/  @P4 HADD2.F32 R108, -RZ, R95.H0_H0 ;  /* 0x2000005fff6c4230 */ /* 0x000fc60000004100 */
[----:B------:R-:W-:-:S04]  /*2e00*/  FADD.FTZ R109, R138, -R109 ;  /* 0x8000006d8a6d7221 */ /* 0x000fc80000010000 */
[----:B------:R-:W-:-:S04]  /*2e10*/  FMUL.FTZ R109, R2, R109 ;  /* 0x0000006d026d7220 */ /* 0x000fc80000410000 */
[----:B------:R-:W-:-:S07]  /*2e20*/  @P4 FADD.FTZ R109, R109, R108 ;  /* 0x0000006c6d6d4221 */ /* 0x000fce0000010000 */
.L_x_5782:
[----:B------:R-:W-:Y:S05]  /*2e30*/  BSYNC B1 ;  /* 0x0000000000017941 */ /* 0x000fea0003800000 */
.L_x_5780:
        /* <DEDUP_REMOVED lines=12> */
.L_x_5784:
[----:B------:R-:W-:-:S04]  /*2f00*/  FFMA.FTZ R108, R123, R111, R110 ;  /* 0x0000006f7b6c7223 */ /* 0x000fc8000001006e */
[----:B------:R-:W-:Y:S01]  /*2f10*/  FADD.FTZ R109, R137, -R108 ;  /* 0x8000006c896d7221 */ /* 0x000fe20000010000 */
[----:B------:R-:W-:-:S03]  /*2f20*/  @P4 HADD2.F32 R108, -RZ, R95.H1_H1 ;  /* 0x3000005fff6c4230 */ /* 0x000fc60000004100 */
[----:B------:R-:W-:-:S04]  /*2f30*/  FMUL.FTZ R113, R2, R109 ;  /* 0x0000006d02717220 */ /* 0x000fc80000410000 */
[----:B------:R-:W-:-:S07]  /*2f40*/  @P4 FADD.FTZ R113, R113, R108 ;  /* 0x0000006c71714221 */ /* 0x000fce0000010000 */
.L_x_5785:
[----:B------:R-:W-:Y:S05]  /*2f50*/  BSYNC B1 ;  /* 0x0000000000017941 */ /* 0x000fea0003800000 */
.L_x_5783:
        /* <DEDUP_REMOVED lines=14> */
.L_x_5761:
[----:B------:R-:W-:Y:S05]  /*3040*/  BSYNC B0 ;  /* 0x0000000000007941 */ /* 0x000fea0003800000 */
.L_x_5760:
        /* <DEDUP_REMOVED lines=12> */
.L_x_5789:
        /* <DEDUP_REMOVED lines=8> */
.L_x_5790:
[----:B------:R-:W-:Y:S05]  /*3190*/  BSYNC B1 ;  /* 0x0000000000017941 */ /* 0x000fea0003800000 */
.L_x_5788:
        /* <DEDUP_REMOVED lines=14> */
.L_x_5792:
[----:B------:R-:W-:-:S04]  /*3280*/  FFMA.FTZ R108, R124, R111, R110 ;  /* 0x0000006f7c6c7223 */ /* 0x000fc8000001006e */
[----:B------:R-:W-:Y:S01]  /*3290*/  FADD.FTZ R109, R147, -R108 ;  /* 0x8000006c936d7221 */ /* 0x000fe20000010000 */
[----:B------:R-:W-:-:S03]  /*32a0*/  @P4 HADD2.F32 R108, -RZ, R96.H1_H1 ;  /* 0x30000060ff6c4230 */ /* 0x000fc60000004100 */
[----:B------:R-:W-:-:S04]  /*32b0*/  FMUL.FTZ R109, R2, R109 ;  /* 0x0000006d026d7220 */ /* 0x000fc80000410000 */
[----:B------:R-:W-:-:S07]  /*32c0*/  @P4 FADD.FTZ R109, R109, R108 ;  /* 0x0000006c6d6d4221 */ /* 0x000fce0000010000 */
.L_x_5793:
[----:B------:R-:W-:Y:S05]  /*32d0*/  BSYNC B1 ;  /* 0x0000000000017941 */ /* 0x000fea0003800000 */
.L_x_5791:
        /* <DEDUP_REMOVED lines=12> */
.L_x_5795:
[----:B------:R-:W-:Y:S01]  /*33a0*/  FFMA.FTZ R109, R125, R111, R110 ;  /* 0x0000006f7d6d7223 */ /* 0x000fe2000001006e */
[----:B------:R-:W-:-:S03]  /*33b0*/  @P4 HADD2.F32 R108, -RZ, R97.H0_H0 ;  /* 0x20000061ff6c4230 */ /* 0x000fc60000004100 */
[----:B------:R-:W-:-:S04]  /*33c0*/  FADD.FTZ R109, R136, -R109 ;  /* 0x8000006d886d7221 */ /* 0x000fc80000010000 */
[----:B------:R-:W-:-:S04]  /*33d0*/  FMUL.FTZ R109, R2, R109 ;  /* 0x0000006d026d7220 */ /* 0x000fc80000410000 */
[----:B------:R-:W-:-:S07]  /*33e0*/  @P4 FADD.FTZ R109, R109, R108 ;  /* 0x0000006c6d6d4221 */ /* 0x000fce0000010000 */
.L_x_5796:
[----:B------:R-:W-:Y:S05]  /*33f0*/  BSYNC B1 ;  /* 0x0000000000017941 */ /* 0x000fea0003800000 */
.L_x_5794:
        /* <DEDUP_REMOVED lines=12> */
.L_x_5798:
[----:B------:R-:W-:Y:S01]  /*34c0*/  FFMA.FTZ R109, R126, R111, R110 ;  /* 0x0000006f7e6d7223 */ /* 0x000fe2000001006e */
[----:B------:R-:W-:-:S03]  /*34d0*/  @P4 HADD2.F32 R108, -RZ, R97.H1_H1 ;  /* 0x30000061ff6c4230 */ /* 0x000fc60000004100 */
[----:B------:R-:W-:-:S04]  /*34e0*/  FADD.FTZ R109, R128, -R109 ;  /* 0x8000006d806d7221 */ /* 0x000fc80000010000 */
[----:B------:R-:W-:-:S04]  /*34f0*/  FMUL.FTZ R109, R2, R109 ;  /* 0x0000006d026d7220 */ /* 0x000fc80000410000 */
[----:B------:R-:W-:-:S07]  /*3500*/  @P4 FADD.FTZ R109, R109, R108 ;  /* 0x0000006c6d6d4221 */ /* 0x000fce0000010000 */
.L_x_5799:
[----:B------:R-:W-:Y:S05]  /*3510*/  BSYNC B1 ;  /* 0x0000000000017941 */ /* 0x000fea0003800000 */
.L_x_5797:
        /* <DEDUP_REMOVED lines=12> */
.L_x_5801:
[----:B------:R-:W-:-:S04]  /*35e0*/  FFMA.FTZ R108, R127, R111, R110 ;  /* 0x0000006f7f6c7223 */ /* 0x000fc8000001006e */
[----:B------:R-:W-:Y:S01]  /*35f0*/  FADD.FTZ R109, R129, -R108 ;  /* 0x8000006c816d7221 */ /* 0x000fe20000010000 */
[----:B------:R-:W-:-:S03]  /*3600*/  @P4 HADD2.F32 R108, -RZ, R98.H0_H0 ;  /* 0x20000062ff6c4230 */ /* 0x000fc60000004100 */
[----:B------:R-:W-:-:S04]  /*3610*/  FMUL.FTZ R109, R2, R109 ;  /* 0x0000006d026d7220 */ /* 0x000fc80000410000 */
[----:B------:R-:W-:-:S07]  /*3620*/  @P4 FADD.FTZ R109, R109, R108 ;  /* 0x0000006c6d6d4221 */ /* 0x000fce0000010000 */
.L_x_5802:
[----:B------:R-:W-:Y:S05]  /*3630*/  BSYNC B1 ;  /* 0x0000000000017941 */ /* 0x000fea0003800000 */
.L_x_5800:
        /* <DEDUP_REMOVED lines=12> */
.L_x_5804:
[----:B------:R-:W-:-:S04]  /*3700*/  FFMA.FTZ R108, R130, R111, R110 ;  /* 0x0000006f826c7223 */ /* 0x000fc8000001006e */
[----:B------:R-:W-:Y:S01]  /*3710*/  FADD.FTZ R109, R131, -R108 ;  /* 0x8000006c836d7221 */ /* 0x000fe20000010000 */
[----:B------:R-:W-:-:S03]  /*3720*/  @P4 HADD2.F32 R108, -RZ, R98.H1_H1 ;  /* 0x30000062ff6c4230 */ /* 0x000fc60000004100 */
[----:B------:R-:W-:-:S04]  /*3730*/  FMUL.FTZ R109, R2, R109 ;  /* 0x0000006d026d7220 */ /* 0x000fc80000410000 */
[----:B------:R-:W-:-:S07]  /*3740*/  @P4 FADD.FTZ R109, R109, R108 ;  /* 0x0000006c6d6d4221 */ /* 0x000fce0000010000 */
.L_x_5805:
[----:B------:R-:W-:Y:S05]  /*3750*/  BSYNC B1 ;  /* 0x0000000000017941 */ /* 0x000fea0003800000 */
.L_x_5803:
        /* <DEDUP_REMOVED lines=12> */
.L_x_5807:
[----:B------:R-:W-:-:S04]  /*3820*/  FFMA.FTZ R108, R132, R111, R110 ;  /* 0x0000006f846c7223 */ /* 0x000fc8000001006e */
[----:B------:R-:W-:Y:S01]  /*3830*/  FADD.FTZ R109, R133, -R108 ;  /* 0x8000006c856d7221 */ /* 0x000fe20000010000 */
[----:B------:R-:W-:-:S03]  /*3840*/  @P4 HADD2.F32 R108, -RZ, R99.H0_H0 ;  /* 0x20000063ff6c4230 */ /* 0x000fc60000004100 */
[----:B------:R-:W-:-:S04]  /*3850*/  FMUL.FTZ R109, R2, R109 ;  /* 0x0000006d026d7220 */ /* 0x000fc80000410000 */
[----:B------:R-:W-:-:S07]  /*3860*/  @P4 FADD.FTZ R109, R109, R108 ;  /* 0x0000006c6d6d4221 */ /* 0x000fce0000010000 */
.L_x_5808:
[----:B------:R-:W-:Y:S05]  /*3870*/  BSYNC B1 ;  /* 0x0000000000017941 */ /* 0x000fea0003800000 */
.L_x_5806:
        /* <DEDUP_REMOVED lines=12> */
.L_x_5810:
[----:B------:R-:W-:-:S04]  /*3940*/  FFMA.FTZ R110, R134, R111, R110 ;  /* 0x0000006f866e7223 */ /* 0x000fc8000001006e */
[----:B------:R-:W-:-:S04]  /*3950*/  FADD.FTZ R109, R135, -R110 ;  /* 0x8000006e876d7221 */ /* 0x000fc80000010000 */
[----:B------:R-:W-:Y:S01]  /*3960*/  FMUL.FTZ R2, R2, R109 ;  /* 0x0000006d02027220 */ /* 0x000fe20000410000 */
[----:B------:R-:W-:-:S05]  /*3970*/  @P4 HADD2.F32 R109, -RZ, R99.H1_H1 ;  /* 0x30000063ff6d4230 */ /* 0x000fca0000004100 */
[----:B------:R-:W-:-:S07]  /*3980*/  @P4 FADD.FTZ R2, R2, R109 ;  /* 0x0000006d02024221 */ /* 0x000fce0000010000 */
.L_x_5811:
[----:B------:R-:W-:Y:S05]  /*3990*/  BSYNC B1 ;  /* 0x0000000000017941 */ /* 0x000fea0003800000 */
.L_x_5809:
        /* <DEDUP_REMOVED lines=12> */
.L_x_5787:
[----:B------:R-:W-:Y:S05]  /*3a60*/  BSYNC B0 ;  /* 0x0000000000007941 */ /* 0x000fea0003800000 */
.L_x_5786:
[----:B------:R-:W-:Y:S02]  /*3a70*/  IADD3 R3, R3, UR12, RZ ;  /* 0x0000000c03037c10 */ /* 0x000fe4000fffe0ff */
[----:B------:R-:W-:Y:S02]  /*3a80*/  ISETP.NE.AND P3, PT, R142, RZ, PT ;  /* 0x000000ff8e00720c */ /* 0x000fe40003f65270 */
[----:B------:R-:W-:Y:S02]  /*3a90*/  ISETP.GE.AND P2, PT, R3, UR13, PT ;  /* 0x0000000d03007c0c */ /* 0x000fe4000bf46270 */
[----:B------:R-:W-:-:S11]  /*3aa0*/  SEL R160, RZ, 0x1, P3 ;  /* 0x00000001ffa07807 */ /* 0x000fd60001800000 */
[----:B------:R-:W-:Y:S05]  /*3ab0*/  @!P2 BRA `(.L_x_5812) ;  /* 0xffffffc80068a947 */ /* 0x000fea000383ffff */
.L_x_5719:
        /* <DEDUP_REMOVED lines=16> */
.L_x_5814:
[----:B------:R-:W-:Y:S05]  /*3bc0*/  BSYNC B0 ;  /* 0x0000000000007941 */ /* 0x000fea0003800000 */
.L_x_5813:
        /* <DEDUP_REMOVED lines=11> */
.L_x_5816:
[----:B------:R-:W-:Y:S05]  /*3c80*/  BSYNC B0 ;  /* 0x0000000000007941 */ /* 0x000fea0003800000 */
.L_x_5815:
        /* <DEDUP_REMOVED lines=11> */
.L_x_5733:
[----:B------:R-:W-:Y:S01]  /*3d40*/  HFMA2.MMA R108, -RZ, RZ, 0, 9.5367431640625e-07 ;  /* 0x00000010ff6c7435 */ /* 0x000fe200000001ff */
[----:B0-----:R-:W-:Y:S02]  /*3d50*/  MOV R113, R146 ;  /* 0x0000009200717202 */ /* 0x001fe40000000f00 */
[----:B------:R-:W-:Y:S02]  /*3d60*/  MOV R111, 0x1f ;  /* 0x0000001f006f7802 */ /* 0x000fe40000000f00 */
[----:B------:R-:W-:-:S07]  /*3d70*/  MOV R112, 0xffffffff ;  /* 0xffffffff00707802 */ /* 0x000fce0000000f00 */
[----:B-----5:R-:W-:Y:S05]  /*3d80*/  WARPSYNC.COLLECTIVE R112, `(.L_x_5817) ;  /* 0x0000000070087348 */ /* 0x020fea0003c00000 */
[----:B------:R0:W1:Y:S02]  /*3d90*/  SHFL.DOWN P4, R114, R113, R108, R111 ;  /* 0x0800006c71727389 */ /* 0x000064000008006f */
[----:B01---5:R-:W-:Y:S01]  /*3da0*/  ENDCOLLECTIVE ;  /* 0x000000000000791b */ /* 0x023fe20003800000 */
.L_x_5817:
[----:B------:R-:W-:Y:S01]  /*3db0*/  MOV R113, R145 ;  /* 0x0000009100717202 */ /* 0x000fe20000000f00 */
[----:B------:R-:W-:-:S07]  /*3dc0*/  FADD.FTZ R115, R114, R146 ;  /* 0x0000009272737221 */ /* 0x000fce0000010000 */
[----:B------:R-:W-:Y:S05]  /*3dd0*/  WARPSYNC.COLLECTIVE R112, `(.L_x_5818) ;  /* 0x0000000070087348 */ /* 0x000fea0003c00000 */
[----:B------:R0:W1:Y:S02]  /*3de0*/  SHFL.DOWN P4, R114, R113, R108, R111 ;  /* 0x0800006c71727389 */ /* 0x000064000008006f */
[----:B01----:R-:W-:Y:S01]  /*3df0*/  ENDCOLLECTIVE ;  /* 0x000000000000791b */ /* 0x003fe20003800000 */
.L_x_5818:
[----:B------:R-:W-:Y:S01]  /*3e00*/  HFMA2.MMA R108, -RZ, RZ, 0, 4.76837158203125e-07 ;  /* 0x00000008ff6c7435 */ /* 0x000fe200000001ff */
[----:B------:R-:W-:Y:S02]  /*3e10*/  MOV R113, R115 ;  /* 0x0000007300717202 */ /* 0x000fe40000000f00 */
[----:B------:R-:W-:-:S08]  /*3e20*/  MOV R144, R114 ;  /* 0x0000007200907202 */ /* 0x000fd00000000f00 */
[----:B------:R-:W-:Y:S05]  /*3e30*/  WARPSYNC.COLLECTIVE R112, `(.L_x_5819) ;  /* 0x0000000070087348 */ /* 0x000fea0003c00000 */
[----:B------:R0:W1:Y:S02]  /*3e40*/  SHFL.DOWN P4, R114, R113, R108, R111 ;  /* 0x0800006c71727389 */ /* 0x000064000008006f */
[----:B01----:R-:W-:Y:S01]  /*3e50*/  ENDCOLLECTIVE ;  /* 0x000000000000791b */ /* 0x003fe20003800000 */
.L_x_5819:
[----:B------:R-:W-:-:S05]  /*3e60*/  FADD.FTZ R148, R144, R145 ;  /* 0x0000009190947221 */ /* 0x000fca0000010000 */
[----:B------:R-:W-:Y:S01]  /*3e70*/  MOV R113, R148 ;  /* 0x0000009400717202 */ /* 0x000fe20000000f00 */
[----:B------:R-:W-:-:S07]  /*3e80*/  FADD.FTZ R160, R115, R114 ;  /* 0x0000007273a07221 */ /* 0x000fce0000010000 */
[----:B------:R-:W-:Y:S05]  /*3e90*/  WARPSYNC.COLLECTIVE R112, `(.L_x_5820) ;  /* 0x0000000070087348 */ /* 0x000fea0003c00000 */
[----:B------:R0:W1:Y:S02]  /*3ea0*/  SHFL.DOWN P4, R114, R113, R108, R111 ;  /* 0x0800006c71727389 */ /* 0x000064000008006f */
[----:B01----:R-:W-:Y:S01]  /*3eb0*/  ENDCOLLECTIVE ;  /* 0x000000000000791b */ /* 0x003fe20003800000 */
.L_x_5820:
[----:B------:R-:W-:Y:S01]  /*3ec0*/  HFMA2.MMA R108, -RZ, RZ, 0, 2.384185791015625e-07 ;  /* 0x00000004ff6c7435 */ /* 0x000fe200000001ff */
[----:B------:R-:W-:Y:S02]  /*3ed0*/  MOV R113, R160 ;  /* 0x000000a000717202 */ /* 0x000fe40000000f00 */
[----:B------:R-:W-:-:S08]  /*3ee0*/  MOV R165, R114 ;  /* 0x0000007200a57202 */ /* 0x000fd00000000f00 */
[----:B------:R-:W-:Y:S05]  /*3ef0*/  WARPSYNC.COLLECTIVE R112, `(.L_x_5821) ;  /* 0x0000000070087348 */ /* 0x000fea0003c00000 */
[----:B------:R0:W1:Y:S02]  /*3f00*/  SHFL.DOWN P4, R114, R113, R108, R111 ;  /* 0x0800006c71727389 */ /* 0x000064000008006f */
[----:B01----:R-:W-:Y:S01]  /*3f10*/  ENDCOLLECTIVE ;  /* 0x000000000000791b */ /* 0x003fe20003800000 */
.L_x_5821:
[----:B------:R-:W-:-:S05]  /*3f20*/  FADD.FTZ R165, R148, R165 ;  /* 0x000000a594a57221 */ /* 0x000fca0000010000 */
[----:B------:R-:W-:Y:S01]  /*3f30*/  MOV R113, R165 ;  /* 0x000000a500717202 */ /* 0x000fe20000000f00 */
[----:B------:R-:W-:-:S07]  /*3f40*/  FADD.FTZ R164, R160, R114 ;  /* 0x00000072a0a47221 */ /* 0x000fce0000010000 */
[----:B------:R-:W-:Y:S05]  /*3f50*/  WARPSYNC.COLLECTIVE R112, `(.L_x_5822) ;  /* 0x0000000070087348 */ /* 0x000fea0003c00000 */
[----:B------:R0:W1:Y:S02]  /*3f60*/  SHFL.DOWN P4, R114, R113, R108, R111 ;  /* 0x0800006c71727389 */ /* 0x000064000008006f */
[----:B01----:R-:W-:Y:S01]  /*3f70*/  ENDCOLLECTIVE ;  /* 0x000000000000791b */ /* 0x003fe20003800000 */
.L_x_5822:
[----:B------:R-:W-:Y:S01]  /*3f80*/  HFMA2.MMA R108, -RZ, RZ, 0, 1.1920928955078125e-07 ;  /* 0x00000002ff6c7435 */ /* 0x000fe200000001ff */
[----:B------:R-:W-:Y:S02]  /*3f90*/  MOV R113, R164 ;  /* 0x000000a400717202 */ /* 0x000fe40000000f00 */
[----:B------:R-:W-:-:S08]  /*3fa0*/  MOV R144, R114 ;  /* 0x0000007200907202 */ /* 0x000fd00000000f00 */
[----:B------:R-:W-:Y:S05]  /*3fb0*/  WARPSYNC.COLLECTIVE R112, `(.L_x_5823) ;  /* 0x0000000070087348 */ /* 0x000fea0003c00000 */
[----:B------:R0:W1:Y:S02]  /*3fc0*/  SHFL.DOWN P4, R114, R113, R108, R111 ;  /* 0x0800006c71727389 */ /* 0x000064000008006f */
[----:B01----:R-:W-:Y:S01]  /*3fd0*/  ENDCOLLECTIVE ;  /* 0x000000000000791b */ /* 0x003fe20003800000 */
.L_x_5823:
[----:B------:R-:W-:-:S05]  /*3fe0*/  FADD.FTZ R146, R165, R144 ;  /* 0x00000090a5927221 */ /* 0x000fca0000010000 */
[----:B------:R-:W-:Y:S01]  /*3ff0*/  MOV R113, R146 ;  /* 0x0000009200717202 */ /* 0x000fe20000000f00 */
[----:B------:R-:W-:-:S07]  /*4000*/  FADD.FTZ R144, R164, R114 ;  /* 0x00000072a4907221 */ /* 0x000fce0000010000 */
[----:B------:R-:W-:Y:S05]  /*4010*/  WARPSYNC.COLLECTIVE R112, `(.L_x_5824) ;  /* 0x0000000070087348 */ /* 0x000fea0003c00000 */
[----:B------:R0:W1:Y:S02]  /*4020*/  SHFL.DOWN P4, R114, R113, R108, R111 ;  /* 0x0800006c71727389 */ /* 0x000064000008006f */
[----:B01----:R-:W-:Y:S01]  /*4030*/  ENDCOLLECTIVE ;  /* 0x000000000000791b */ /* 0x003fe20003800000 */
.L_x_5824:
[----:B------:R-:W-:Y:S01]  /*4040*/  HFMA2.MMA R108, -RZ, RZ, 0, 5.9604644775390625e-08 ;  /* 0x00000001ff6c7435 */ /* 0x000fe200000001ff */
[----:B------:R-:W-:Y:S02]  /*4050*/  MOV R113, R144 ;  /* 0x0000009000717202 */ /* 0x000fe40000000f00 */
[----:B------:R-:W-:-:S08]  /*4060*/  MOV R145, R114 ;  /* 0x0000007200917202 */ /* 0x000fd00000000f00 */
[----:B------:R-:W-:Y:S05]  /*4070*/  WARPSYNC.COLLECTIVE R112, `(.L_x_5825) ;  /* 0x0000000070087348 */ /* 0x000fea0003c00000 */
[----:B------:R0:W1:Y:S02]  /*4080*/  SHFL.DOWN P4, R114, R113, R108, R111 ;  /* 0x0800006c71727389 */ /* 0x000064000008006f */
[----:B01----:R-:W-:Y:S01]  /*4090*/  ENDCOLLECTIVE ;  /* 0x000000000000791b */ /* 0x003fe20003800000 */
.L_x_5825:
[----:B------:R-:W-:-:S05]  /*40a0*/  FADD.FTZ R115, R146, R145 ;  /* 0x0000009192737221 */ /* 0x000fca0000010000 */
[----:B------:R-:W-:Y:S02]  /*40b0*/  MOV R113, R115 ;  /* 0x0000007300717202 */ /* 0x000fe40000000f00 */
[----:B------:R-:W-:-:S07]  /*40c0*/  MOV R145, R114 ;  /* 0x0000007200917202 */ /* 0x000fce0000000f00 */
[----:B------:R-:W-:Y:S05]  /*40d0*/  WARPSYNC.COLLECTIVE R112, `(.L_x_5826) ;  /* 0x0000000070087348 */ /* 0x000fea0003c00000 */
[----:B------:R0:W1:Y:S02]  /*40e0*/  SHFL.DOWN P4, R114, R113, R108, R111 ;  /* 0x0800006c71727389 */ /* 0x000064000008006f */
[----:B01----:R-:W-:Y:S01]  /*40f0*/  ENDCOLLECTIVE ;  /* 0x000000000000791b */ /* 0x003fe20003800000 */
.L_x_5826:
[----:B------:R-:W-:Y:S05]  /*4100*/  BRA `(.L_x_5827) ;  /* 0xffffffd800307947 */ /* 0x000fea000383ffff */
.L_x_5828:
        /* <DEDUP_REMOVED lines=15> */
.L_x_11361:


//--------------------- .text._ZN10layer_norm13ln_bwd_kernelINS_13Kernel_traitsIf6__halfS2_S2_fjLj3072ELj1ELj1ELj4ELj16ENS_18Kernel_traits_baseILj3072EfS2_S2_S2_fjLj128EEEEELb0ELb0ELb1ELb1EEEvNS_9BwdParamsE --------------------------
	.section	.text._ZN10layer_norm13ln_bwd_kernelINS_13Kernel_traitsIf6__halfS2_S2_fjLj3072ELj1ELj1ELj4ELj16ENS_18Kernel_traits_baseILj3072EfS2_S2_S2_fjLj128EEEEELb0ELb0ELb1ELb1EEEvNS_9BwdParamsE,"ax",@progbits
	.align	128
        .global         _ZN10layer_norm13ln_bwd_kernelINS_13Kernel_traitsIf6__halfS2_S2_fjLj3072ELj1ELj1ELj4ELj16ENS_18Kernel_traits_baseILj3072EfS2_S2_S2_fjLj128EEEEELb0ELb0ELb1ELb1EEEvNS_9BwdParamsE
        .type           _ZN10layer_norm13ln_bwd_kernelINS_13Kernel_traitsIf6__halfS2_S2_fjLj3072ELj1ELj1ELj4ELj16ENS_18Kernel_traits_baseILj3072EfS2_S2_S2_fjLj128EEEEELb0ELb0ELb1ELb1EEEvNS_9BwdParamsE,@function
        .size           _ZN10layer_norm13ln_bwd_kernelINS_13Kernel_traitsIf6__halfS2_S2_fjLj3072ELj1ELj1ELj4ELj16ENS_18Kernel_traits_baseILj3072EfS2_S2_S2_fjLj128EEEEELb0ELb0ELb1ELb1EEEvNS_9BwdParamsE,(.L_x_11362 - _ZN10layer_norm13ln_bwd_kernelINS_13Kernel_traitsIf6__halfS2_S2_fjLj3072ELj1ELj1ELj4ELj16ENS_18Kernel_traits_baseILj3072EfS2_S2_S2_fjLj128EEEEELb0ELb0ELb1ELb1EEEvNS_9BwdParamsE)
        .other          _ZN10layer_norm13ln_bwd_kernelINS_13Kernel_traitsIf6__halfS2_S2_fjLj3072ELj1ELj1ELj4ELj16ENS_18Kernel_traits_baseILj3072EfS2_S2_S2_fjLj128EEEEELb0ELb0ELb1ELb1EEEvNS_9BwdParamsE,@"STO_CUDA_ENTRY STV_DEFAULT"
_ZN10layer_norm13ln_bwd_kernelINS_13Kernel_traitsIf6__halfS2_S2_fjLj3072ELj1ELj1ELj4ELj16ENS_18Kernel_traits_baseILj3072EfS2_S2_S2_fjLj128EEEEELb0ELb0ELb1ELb1EEEvNS_9BwdParamsE:
.text._ZN10layer_norm13ln_bwd_kernelINS_13Kernel_traitsIf6__halfS2_S2_fjLj3072ELj1ELj1ELj4ELj16ENS_18Kernel_traits_baseILj3072EfS2_S2_S2_fjLj128EEEEELb0ELb0ELb1ELb1EEEvNS_9BwdParamsE:
        /* <DEDUP_REMOVED lines=37> */
.L_x_5829:
        /* <DEDUP_REMOVED lines=37> */
.L_x_5907:
        /* <DEDUP_REMOVED lines=37> */
.L_x_5832:
        /* <DEDUP_REMOVED lines=9> */
[C---:B------:R-:W-:Y:S01]  /*0780*/  IADD3 R121, R3.reuse, 0x80, RZ ;  /* 0x0000008003797810 */ /* 0x040fe20007ffe0ff */
        /* <DEDUP_REMOVED lines=18> */
[----:B------:R4:W5:Y:S04]  /*08b0*/  @P0 LDG.E.128 R24, desc[UR4][R112.64] ;  /* 0x0000000470180981 */ /* 0x000968000c1e1d00 */
[----:B------:R0:W5:Y:S04]  /*08c0*/  @P0 LDG.E.128 R20, desc[UR4][R110.64] ;  /* 0x000000046e140981 */ /* 0x000168000c1e1d00 */
[----:B------:R1:W5:Y:S01]  /*08d0*/  @P0 LDG.E.128 R16, desc[UR4][R108.64] ;  /* 0x000000046c100981 */ /* 0x000362000c1e1d00 */
[----:B------:R-:W-:Y:S01]  /*08e0*/  ISETP.NE.AND P0, PT, R160, RZ, PT ;  /* 0x000000ffa000720c */ /* 0x000fe20003f05270 */
[----:B---3--:R-:W-:-:S02]  /*08f0*/  HADD2.F32 R161, -RZ, R4.H1_H1 ;  /* 0x30000004ffa17230 */ /* 0x008fc40000004100 */
[----:B------:R-:W-:Y:S02]  /*0900*/  HADD2.F32 R149, -RZ, R4.H0_H0 ;  /* 0x20000004ff957230 */ /* 0x000fe40000004100 */
[----:B----4-:R-:W-:Y:S01]  /*0910*/  HADD2.F32 R112, -RZ, R13.H0_H0 ;  /* 0x2000000dff707230 */ /* 0x010fe20000004100 */
[----:B0-----:R-:W-:Y:S01]  /*0920*/  FSEL R110, R0, RZ, !P0 ;  /* 0x000000ff006e7208 */ /* 0x001fe20004000000 */
[----:B------:R-:W-:Y:S02]  /*0930*/  HADD2.F32 R163, -RZ, R5.H0_H0 ;  /* 0x20000005ffa37230 */ /* 0x000fe40000004100 */
[----:B--2---:R-:W-:Y:S02]  /*0940*/  HADD2.F32 R3, -RZ, R119.H0_H0 ;  /* 0x20000077ff037230 */ /* 0x004fe40000004100 */
[----:B------:R-:W-:Y:S01]  /*0950*/  FADD.FTZ R4, -R110, R161 ;  /* 0x000000a16e047221 */ /* 0x000fe20000010100 */
[--C-:B------:R-:W-:Y:S02]  /*0960*/  HADD2.F32 R111, -RZ, R117.reuse.H0_H0 ;  /* 0x20000075ff6f7230 */ /* 0x100fe40000004100 */
[----:B-1----:R-:W-:-:S02]  /*0970*/  HADD2.F32 R109, -RZ, R117.H1_H1 ;  /* 0x30000075ff6d7230 */ /* 0x002fc40000004100 */
[----:B------:R-:W-:Y:S01]  /*0980*/  FADD.FTZ R0, -R110, R149 ;  /* 0x000000956e007221 */ /* 0x000fe20000010100 */
[----:B------:R-:W-:Y:S02]  /*0990*/  HADD2.F32 R108, -RZ, R8.H0_H0 ;  /* 0x20000008ff6c7230 */ /* 0x000fe40000004100 */
[--C-:B------:R-:W-:Y:S02]  /*09a0*/  HADD2.F32 R133, -RZ, R11.reuse.H0_H0 ;  /* 0x2000000bff857230 */ /* 0x100fe40000004100 */
[----:B------:R-:W-:Y:S02]  /*09b0*/  HADD2.F32 R134, -RZ, R11.H1_H1 ;  /* 0x3000000bff867230 */ /* 0x000fe40000004100 */
[----:B------:R-:W-:Y:S02]  /*09c0*/  HADD2.F32 R113, -RZ, R116.H0_H0 ;  /* 0x20000074ff717230 */ /* 0x000fe40000004100 */
[----:B------:R-:W-:Y:S02]  /*09d0*/  HADD2.F32 R138, -RZ, R6.H1_H1 ;  /* 0x30000006ff8a7230 */ /* 0x000fe40000004100 */
[----:B------:R-:W-:-:S02]  /*09e0*/  HADD2.F32 R11, -RZ, R12.H0_H0 ;  /* 0x2000000cff0b7230 */ /* 0x000fc40000004100 */
[----:B------:R-:W-:Y:S02]  /*09f0*/  HADD2.F32 R140, -RZ, R13.H1_H1 ;  /* 0x3000000dff8c7230 */ /* 0x000fe40000004100 */
[C---:B------:R-:W-:Y:S01]  /*0a00*/  FADD.FTZ R13, -R110.reuse, R112 ;  /* 0x000000706e0d7221 */ /* 0x040fe20000010100 */
[----:B------:R-:W-:Y:S02]  /*0a10*/  HADD2.F32 R139, -RZ, R116.H1_H1 ;  /* 0x30000074ff8b7230 */ /* 0x000fe40000004100 */
[----:B------:R-:W-:Y:S02]  /*0a20*/  HADD2.F32 R137, -RZ, R118.H1_H1 ;  /* 0x30000076ff897230 */ /* 0x000fe40000004100 */
[----:B------:R-:W-:Y:S01]  /*0a30*/  FADD.FTZ R112, -R110, R3 ;  /* 0x000000036e707221 */ /* 0x000fe20000010100 */
[----:B------:R-:W-:Y:S02]  /*0a40*/  HADD2.F32 R165, -RZ, R5.H1_H1 ;  /* 0x30000005ffa57230 */ /* 0x000fe40000004100 */
[----:B------:R-:W-:-:S02]  /*0a50*/  HADD2.F32 R136, -RZ, R6.H0_H0 ;  /* 0x20000006ff887230 */ /* 0x000fc40000004100 */
[--C-:B------:R-:W-:Y:S02]  /*0a60*/  HADD2.F32 R141, -RZ, R7.reuse.H0_H0 ;  /* 0x20000007ff8d7230 */ /* 0x100fe40000004100 */
[----:B------:R-:W-:Y:S02]  /*0a70*/  HADD2.F32 R143, -RZ, R7.H1_H1 ;  /* 0x30000007ff8f7230 */ /* 0x000fe40000004100 */
[----:B------:R-:W-:Y:S02]  /*0a80*/  HADD2.F32 R12, -RZ, R12.H1_H1 ;  /* 0x3000000cff0c7230 */ /* 0x000fe40000004100 */
[--C-:B------:R-:W-:Y:S02]  /*0a90*/  HADD2.F32 R142, -RZ, R14.reuse.H0_H0 ;  /* 0x2000000eff8e7230 */ /* 0x100fe40000004100 */
[----:B------:R-:W-:Y:S02]  /*0aa0*/  HADD2.F32 R144, -RZ, R14.H1_H1 ;  /* 0x3000000eff907230 */ /* 0x000fe40000004100 */
[----:B------:R-:W-:-:S02]  /*0ab0*/  HADD2.F32 R145, -RZ, R15.H0_H0 ;  /* 0x2000000fff917230 */ /* 0x000fc40000004100 */
[----:B------:R-:W-:Y:S02]  /*0ac0*/  HADD2.F32 R147, -RZ, R15.H1_H1 ;  /* 0x3000000fff937230 */ /* 0x000fe40000004100 */
[----:B------:R-:W-:Y:S02]  /*0ad0*/  HADD2.F32 R135, -RZ, R118.H0_H0 ;  /* 0x20000076ff877230 */ /* 0x000fe40000004100 */
[C---:B------:R-:W-:Y:S01]  /*0ae0*/  FADD.FTZ R5, -R110.reuse, R163 ;  /* 0x000000a36e057221 */ /* 0x040fe20000010100 */
[----:B------:R-:W-:Y:S02]  /*0af0*/  HADD2.F32 R128, -RZ, R8.H1_H1 ;  /* 0x30000008ff807230 */ /* 0x000fe40000004100 */
[C---:B------:R-:W-:Y:S01]  /*0b00*/  FADD.FTZ R111, -R110.reuse, R111 ;  /* 0x0000006f6e6f7221 */ /* 0x040fe20000010100 */
[----:B------:R-:W-:Y:S02]  /*0b10*/  HADD2.F32 R115, -RZ, R119.H1_H1 ;  /* 0x30000077ff737230 */ /* 0x000fe40000004100 */
[----:B------:R-:W-:Y:S01]  /*0b20*/  FADD.FTZ R109, -R110, R109 ;  /* 0x0000006d6e6d7221 */ /* 0x000fe20000010100 */
[----:B------:R-:W-:-:S02]  /*0b30*/  HADD2.F32 R149, -RZ, R127.H0_H0 ;  /* 0x2000007fff957230 */ /* 0x000fc40000004100 */
[C---:B-----5:R-:W-:Y:S01]  /*0b40*/  FMUL.FTZ R4, R151.reuse, R4 ;  /* 0x0000000497047220 */ /* 0x060fe20000410000 */
[----:B------:R-:W-:Y:S02]  /*0b50*/  HADD2.F32 R3, -RZ, R127.H1_H1 ;  /* 0x3000007fff037230 */ /* 0x000fe40000004100 */
[----:B------:R-:W-:Y:S01]  /*0b60*/  FADD.FTZ R119, -R110, R113 ;  /* 0x000000716e777221 */ /* 0x000fe20000010100 */
[----:B------:R-:W-:Y:S01]  /*0b70*/  FMUL.FTZ R0, R151, R0 ;  /* 0x0000000097007220 */ /* 0x000fe20000410000 */
[----:B------:R-:W-:Y:S01]  /*0b80*/  FMUL.FTZ R127, R48, R108 ;  /* 0x0000006c307f7220 */ /* 0x000fe20000410000 */
[--C-:B------:R-:W-:Y:S02]  /*0b90*/  HADD2.F32 R129, -RZ, R9.reuse.H0_H0 ;  /* 0x20000009ff817230 */ /* 0x100fe40000004100 */
[C---:B------:R-:W-:Y:S01]  /*0ba0*/  FADD.FTZ R8, -R110.reuse, R138 ;  /* 0x0000008a6e087221 */ /* 0x040fe20000010100 */
        /* <DEDUP_REMOVED lines=173> */
.L_x_5833:
[----:B------:R-:W-:Y:S05]  /*1680*/  BSYNC B0 ;  /* 0x0000000000007941 */ /* 0x000fea0003800000 */
.L_x_5831:
        /* <DEDUP_REMOVED lines=25> */
.L_x_5918:
        /* <DEDUP_REMOVED lines=41> */
.L_x_5836:
[----:B------:R-:W-:Y:S01]  /*1ab0*/  ISETP.NE.U32.AND P0, PT, R156, RZ, PT ;  /* 0x000000ff9c00720c */ /* 0x000fe20003f05070 */
[----:B------:R-:W-:-:S03]  /*1ac0*/  FFMA.FTZ R108, R0, R112, R113 ;  /* 0x00000070006c7223 */ /* 0x000fc60000010071 */
[----:B------:R-:W-:Y:S01]  /*1ad0*/  ISETP.NE.AND.EX P0, PT, R155, RZ, PT, P0 ;  /* 0x000000ff9b00720c */ /* 0x000fe20003f05300 */
[----:B------:R-:W-:-:S04]  /*1ae0*/  FADD.FTZ R108, R127, -R108 ;  /* 0x8000006c7f6c7221 */ /* 0x000fc80000010000 */
[----:B------:R-:W-:-:S08]  /*1af0*/  FMUL.FTZ R108, R151, R108 ;  /* 0x0000006c976c7220 */ /* 0x000fd00000410000 */
[----:B------:R-:W-:-:S05]  /*1b00*/  @P0 HADD2.F32 R109, -RZ, R24.H0_H0 ;  /* 0x20000018ff6d0230 */ /* 0x000fca0000004100 */
[----:B------:R-:W-:-:S07]  /*1b10*/  @P0 FADD.FTZ R108, R108, R109 ;  /* 0x0000006d6c6c0221 */ /* 0x000fce0000010000 */
.L_x_5837:
[----:B------:R-:W-:Y:S05]  /*1b20*/  BSYNC B0 ;  /* 0x0000000000007941 */ /* 0x000fea0003800000 */
.L_x_5835:
        /* <DEDUP_REMOVED lines=14> */
.L_x_5839:
[----:B------:R-:W-:-:S04]  /*1c10*/  FFMA.FTZ R109, R4, R112, R113 ;  /* 0x00000070046d7223 */ /* 0x000fc80000010071 */
[----:B------:R-:W-:Y:S01]  /*1c20*/  FADD.FTZ R108, R128, -R109 ;  /* 0x8000006d806c7221 */ /* 0x000fe20000010000 */
[----:B------:R-:W-:-:S03]  /*1c30*/  @P0 HADD2.F32 R109, -RZ, R24.H1_H1 ;  /* 0x30000018ff6d0230 */ /* 0x000fc60000004100 */
[----:B------:R-:W-:-:S04]  /*1c40*/  FMUL.FTZ R108, R151, R108 ;  /* 0x0000006c976c7220 */ /* 0x000fc80000410000 */
[----:B------:R-:W-:-:S07]  /*1c50*/  @P0 FADD.FTZ R108, R108, R109 ;  /* 0x0000006d6c6c0221 */ /* 0x000fce0000010000 */
.L_x_5840:
[----:B------:R-:W-:Y:S05]  /*1c60*/  BSYNC B0 ;  /* 0x0000000000007941 */ /* 0x000fea0003800000 */
.L_x_5838:
        /* <DEDUP_REMOVED lines=12> */
.L_x_5842:
[----:B------:R-:W-:Y:S01]  /*1d30*/  FFMA.FTZ R108, R5, R112, R113 ;  /* 0x00000070056c7223 */ /* 0x000fe20000010071 */
[----:B------:R-:W-:-:S03]  /*1d40*/  @P0 HADD2.F32 R109, -RZ, R25.H0_H0 ;  /* 0x20000019ff6d0230 */ /* 0x000fc60000004100 */
[----:B------:R-:W-:-:S04]  /*1d50*/  FADD.FTZ R108, R129, -R108 ;  /* 0x8000006c816c7221 */ /* 0x000fc80000010000 */
[----:B------:R-:W-:-:S04]  /*1d60*/  FMUL.FTZ R108, R151, R108 ;  /* 0x0000006c976c7220 */ /* 0x000fc80000410000 */
[----:B------:R-:W-:-:S07]  /*1d70*/  @P0 FADD.FTZ R108, R108, R109 ;  /* 0x0000006d6c6c0221 */ /* 0x000fce0000010000 */
.L_x_5843:
[----:B------:R-:W-:Y:S05]  /*1d80*/  BSYNC B0 ;  /* 0x0000000000007941 */ /* 0x000fea0003800000 */
.L_x_5841:
        /* <DEDUP_REMOVED lines=12> */
.L_x_5845:
[----:B------:R-:W-:-:S04]  /*1e50*/  FFMA.FTZ R109, R6, R112, R113 ;  /* 0x00000070066d7223 */ /* 0x000fc80000010071 */
[----:B------:R-:W-:Y:S01]  /*1e60*/  FADD.FTZ R108, R130, -R109 ;  /* 0x8000006d826c7221 */ /* 0x000fe20000010000 */
[----:B------:R-:W-:-:S03]  /*1e70*/  @P0 HADD2.F32 R109, -RZ, R25.H1_H1 ;  /* 0x30000019ff6d0230 */ /* 0x000fc60000004100 */
[----:B------:R-:W-:-:S04]  /*1e80*/  FMUL.FTZ R108, R151, R108 ;  /* 0x0000006c976c7220 */ /* 0x000fc80000410000 */
[----:B------:R-:W-:-:S07]  /*1e90*/  @P0 FADD.FTZ R108, R108, R109 ;  /* 0x0000006d6c6c0221 */ /* 0x000fce0000010000 */
.L_x_5846:
[----:B------:R-:W-:Y:S05]  /*1ea0*/  BSYNC B0 ;  /* 0x0000000000007941 */ /* 0x000fea0003800000 */
.L_x_5844:
        /* <DEDUP_REMOVED lines=12> */
.L_x_5848:
[----:B------:R-:W-:Y:S01]  /*1f70*/  FFMA.FTZ R108, R7, R112, R113 ;  /* 0x00000070076c7223 */ /* 0x000fe20000010071 */
[----:B------:R-:W-:-:S03]  /*1f80*/  @P0 HADD2.F32 R109, -RZ, R26.H0_H0 ;  /* 0x2000001aff6d0230 */ /* 0x000fc60000004100 */
[----:B------:R-:W-:-:S04]  /*1f90*/  FADD.FTZ R108, R131, -R108 ;  /* 0x8000006c836c7221 */ /* 0x000fc80000010000 */
[----:B------:R-:W-:-:S04]  /*1fa0*/  FMUL.FTZ R108, R151, R108 ;  /* 0x0000006c976c7220 */ /* 0x000fc80000410000 */
[----:B------:R-:W-:-:S07]  /*1fb0*/  @P0 FADD.FTZ R108, R108, R109 ;  /* 0x0000006d6c6c0221 */ /* 0x000fce0000010000 */
.L_x_5849:
[----:B------:R-:W-:Y:S05]  /*1fc0*/  BSYNC B0 ;  /* 0x0000000000007941 */ /* 0x000fea0003800000 */
.L_x_5847:
        /* <DEDUP_REMOVED lines=12> */
.L_x_5851:
[----:B------:R-:W-:-:S04]  /*2090*/  FFMA.FTZ R109, R8, R112, R113 ;  /* 0x00000070086d7223 */ /* 0x000fc80000010071 */
[----:B------:R-:W-:Y:S01]  /*20a0*/  FADD.FTZ R108, R132, -R109 ;  /* 0x8000006d846c7221 */ /* 0x000fe20000010000 */
[----:B------:R-:W-:-:S03]  /*20b0*/  @P0 HADD2.F32 R109, -RZ, R26.H1_H1 ;  /* 0x3000001aff6d0230 */ /* 0x000fc60000004100 */
[----:B------:R-:W-:-:S04]  /*20c0*/  FMUL.FTZ R108, R151, R108 ;  /* 0x0000006c976c7220 */ /* 0x000fc80000410000 */
[----:B------:R-:W-:-:S07]  /*20d0*/  @P0 FADD.FTZ R108, R108, R109 ;  /* 0x0000006d6c6c0221 */ /* 0x000fce0000010000 */
.L_x_5852:
[----:B------:R-:W-:Y:S05]  /*20e0*/  BSYNC B0 ;  /* 0x0000000000007941 */ /* 0x000fea0003800000 */
.L_x_5850:
        /* <DEDUP_REMOVED lines=12> */
.L_x_5854:
[----:B------:R-:W-:Y:S01]  /*21b0*/  FFMA.FTZ R108, R9, R112, R113 ;  /* 0x00000070096c7223 */ /* 0x000fe20000010071 */
[----:B------:R-:W-:-:S03]  /*21c0*/  @P0 HADD2.F32 R109, -RZ, R27.H0_H0 ;  /* 0x2000001bff6d0230 */ /* 0x000fc60000004100 */
[----:B------:R-:W-:-:S04]  /*21d0*/  FADD.FTZ R108, R133, -R108 ;  /* 0x8000006c856c7221 */ /* 0x000fc80000010000 */
[----:B------:R-:W-:-:S04]  /*21e0*/  FMUL.FTZ R108, R151, R108 ;  /* 0x0000006c976c7220 */ /* 0x000fc80000410000 */
[----:B------:R-:W-:-:S07]  /*21f0*/  @P0 FADD.FTZ R108, R108, R109 ;  /* 0x0000006d6c6c0221 */ /* 0x000fce0000010000 */
.L_x_5855:
[----:B------:R-:W-:Y:S05]  /*2200*/  BSYNC B0 ;  /* 0x0000000000007941 */ /* 0x000fea0003800000 */
.L_x_5853:
        /* <DEDUP_REMOVED lines=12> */
.L_x_5857:
[----:B------:R-:W-:-:S04]  /*22d0*/  FFMA.FTZ R109, R10, R112, R113 ;  /* 0x000000700a6d7223 */ /* 0x000fc80000010071 */
[----:B------:R-:W-:Y:S01]  /*22e0*/  FADD.FTZ R108, R134, -R109 ;  /* 0x8000006d866c7221 */ /* 0x000fe20000010000 */
[----:B------:R-:W-:-:S03]  /*22f0*/  @P0 HADD2.F32 R109, -RZ, R27.H1_H1 ;  /* 0x3000001bff6d0230 */ /* 0x000fc60000004100 */
[----:B------:R-:W-:-:S04]  /*2300*/  FMUL.FTZ R114, R151, R108 ;  /* 0x0000006c97727220 */ /* 0x000fc80000410000 */
[----:B------:R-:W-:-:S07]  /*2310*/  @P0 FADD.FTZ R114, R114, R109 ;  /* 0x0000006d72720221 */ /* 0x000fce0000010000 */
.L_x_5858:
[----:B------:R-:W-:Y:S05]  /*2320*/  BSYNC B0 ;  /* 0x0000000000007941 */ /* 0x000fea0003800000 */
.L_x_5856:
        /* <DEDUP_REMOVED lines=18> */
.L_x_5860:
[----:B0-----:R-:W-:Y:S01]  /*2450*/  FFMA.FTZ R108, R11, R112, R113 ;  /* 0x000000700b6c7223 */ /* 0x001fe20000010071 */
[----:B------:R-:W-:-:S03]  /*2460*/  @P0 HADD2.F32 R109, -RZ, R20.H0_H0 ;  /* 0x20000014ff6d0230 */ /* 0x000fc60000004100 */
[----:B------:R-:W-:-:S04]  /*2470*/  FADD.FTZ R108, R135, -R108 ;  /* 0x8000006c876c7221 */ /* 0x000fc80000010000 */
[----:B------:R-:W-:-:S04]  /*2480*/  FMUL.FTZ R108, R151, R108 ;  /* 0x0000006c976c7220 */ /* 0x000fc80000410000 */
[----:B------:R-:W-:-:S07]  /*2490*/  @P0 FADD.FTZ R108, R108, R109 ;  /* 0x0000006d6c6c0221 */ /* 0x000fce0000010000 */
.L_x_5861:
[----:B------:R-:W-:Y:S05]  /*24a0*/  BSYNC B0 ;  /* 0x0000000000007941 */ /* 0x000fea0003800000 */
.L_x_5859:
        /* <DEDUP_REMOVED lines=12> */
.L_x_5863:
[----:B------:R-:W-:-:S04]  /*2570*/  FFMA.FTZ R109, R12, R112, R113 ;  /* 0x000000700c6d7223 */ /* 0x000fc80000010071 */
[----:B------:R-:W-:Y:S01]  /*2580*/  FADD.FTZ R108, R136, -R109 ;  /* 0x8000006d886c7221 */ /* 0x000fe20000010000 */
[----:B------:R-:W-:-:S03]  /*2590*/  @P0 HADD2.F32 R109, -RZ, R20.H1_H1 ;  /* 0x30000014ff6d0230 */ /* 0x000fc60000004100 */
[----:B------:R-:W-:-:S04]  /*25a0*/  FMUL.FTZ R108, R151, R108 ;  /* 0x0000006c976c7220 */ /* 0x000fc80000410000 */
[----:B------:R-:W-:-:S07]  /*25b0*/  @P0 FADD.FTZ R108, R108, R109 ;  /* 0x0000006d6c6c0221 */ /* 0x000fce0000010000 */
.L_x_5864:
[----:B------:R-:W-:Y:S05]  /*25c0*/  BSYNC B0 ;  /* 0x0000000000007941 */ /* 0x000fea0003800000 */
.L_x_5862:
        /* <DEDUP_REMOVED lines=12> */
.L_x_5866:
[----:B------:R-:W-:Y:S01]  /*2690*/  FFMA.FTZ R108, R13, R112, R113 ;  /* 0x000000700d6c7223 */ /* 0x000fe20000010071 */
[----:B------:R-:W-:-:S03]  /*26a0*/  @P0 HADD2.F32 R109, -RZ, R21.H0_H0 ;  /* 0x20000015ff6d0230 */ /* 0x000fc60000004100 */
[----:B------:R-:W-:-:S04]  /*26b0*/  FADD.FTZ R108, R137, -R108 ;  /* 0x8000006c896c7221 */ /* 0x000fc80000010000 */
[----:B------:R-:W-:-:S04]  /*26c0*/  FMUL.FTZ R108, R151, R108 ;  /* 0x0000006c976c7220 */ /* 0x000fc80000410000 */
[----:B------:R-:W-:-:S07]  /*26d0*/  @P0 FADD.FTZ R108, R108, R109 ;  /* 0x0000006d6c6c0221 */ /* 0x000fce0000010000 */
.L_x_5867:
[----:B------:R-:W-:Y:S05]  /*26e0*/  BSYNC B0 ;  /* 0x0000000000007941 */ /* 0x000fea0003800000 */
.L_x_5865:
        /* <DEDUP_REMOVED lines=12> */
.L_x_5869:
[----:B------:R-:W-:-:S04]  /*27b0*/  FFMA.FTZ R109, R14, R112, R113 ;  /* 0x000000700e6d7223 */ /* 0x000fc80000010071 */
[----:B------:R-:W-:Y:S01]  /*27c0*/  FADD.FTZ R108, R138, -R109 ;  /* 0x8000006d8a6c7221 */ /* 0x000fe20000010000 */
[----:B------:R-:W-:-:S03]  /*27d0*/  @P0 HADD2.F32 R109, -RZ, R21.H1_H1 ;  /* 0x30000015ff6d0230 */ /* 0x000fc60000004100 */
[----:B------:R-:W-:-:S04]  /*27e0*/  FMUL.FTZ R108, R151, R108 ;  /* 0x0000006c976c7220 */ /* 0x000fc80000410000 */
[----:B------:R-:W-:-:S07]  /*27f0*/  @P0 FADD.FTZ R108, R108, R109 ;  /* 0x0000006d6c6c0221 */ /* 0x000fce0000010000 */
.L_x_5870:
[----:B------:R-:W-:Y:S05]  /*2800*/  BSYNC B0 ;  /* 0x0000000000007941 */ /* 0x000fea0003800000 */
.L_x_5868:
        /* <DEDUP_REMOVED lines=12> */
.L_x_5872:
[----:B------:R-:W-:Y:S01]  /*28d0*/  FFMA.FTZ R108, R15, R112, R113 ;  /* 0x000000700f6c7223 */ /* 0x000fe20000010071 */
[----:B------:R-:W-:-:S03]  /*28e0*/  @P0 HADD2.F32 R109, -RZ, R22.H0_H0 ;  /* 0x20000016ff6d0230 */ /* 0x000fc60000004100 */
[----:B------:R-:W-:-:S04]  /*28f0*/  FADD.FTZ R108, R139, -R108 ;  /* 0x8000006c8b6c7221 */ /* 0x000fc80000010000 */
[----:B------:R-:W-:-:S04]  /*2900*/  FMUL.FTZ R108, R151, R108 ;  /* 0x0000006c976c7220 */ /* 0x000fc80000410000 */
[----:B------:R-:W-:-:S07]  /*2910*/  @P0 FADD.FTZ R108, R108, R109 ;  /* 0x0000006d6c6c0221 */ /* 0x000fce0000010000 */
.L_x_5873:
[----:B------:R-:W-:Y:S05]  /*2920*/  BSYNC B0 ;  /* 0x0000000000007941 */ /* 0x000fea0003800000 */
.L_x_5871:
        /* <DEDUP_REMOVED lines=12> */
.L_x_5875:
[----:B------:R-:W-:-:S04]  /*29f0*/  FFMA.FTZ R109, R116, R112, R113 ;  /* 0x00000070746d7223 */ /* 0x000fc80000010071 */
[----:B------:R-:W-:Y:S01]  /*2a00*/  FADD.FTZ R108, R140, -R109 ;  /* 0x8000006d8c6c7221 */ /* 0x000fe20000010000 */
[----:B------:R-:W-:-:S03]  /*2a10*/  @P0 HADD2.F32 R109, -RZ, R22.H1_H1 ;  /* 0x30000016ff6d0230 */ /* 0x000fc60000004100 */
[----:B------:R-:W-:-:S04]  /*2a20*/  FMUL.FTZ R108, R151, R108 ;  /* 0x0000006c976c7220 */ /* 0x000fc80000410000 */
[----:B------:R-:W-:-:S07]  /*2a30*/  @P0 FADD.FTZ R108, R108, R109 ;  /* 0x0000006d6c6c0221 */ /* 0x000fce0000010000 */
.L_x_5876:
[----:B------:R-:W-:Y:S05]  /*2a40*/  BSYNC B0 ;  /* 0x0000000000007941 */ /* 0x000fea0003800000 */
.L_x_5874:
        /* <DEDUP_REMOVED lines=12> */
.L_x_5878:
[----:B------:R-:W-:Y:S01]  /*2b10*/  FFMA.FTZ R108, R117, R112, R113 ;  /* 0x00000070756c7223 */ /* 0x000fe20000010071 */
[----:B------:R-:W-:-:S03]  /*2b20*/  @P0 HADD2.F32 R109, -RZ, R23.H0_H0 ;  /* 0x20000017ff6d0230 */ /* 0x000fc60000004100 */
[----:B------:R-:W-:-:S04]  /*2b30*/  FADD.FTZ R108, R141, -R108 ;  /* 0x8000006c8d6c7221 */ /* 0x000fc80000010000 */
[----:B------:R-:W-:-:S04]  /*2b40*/  FMUL.FTZ R108, R151, R108 ;  /* 0x0000006c976c7220 */ /* 0x000fc80000410000 */
[----:B------:R-:W-:-:S07]  /*2b50*/  @P0 FADD.FTZ R108, R108, R109 ;  /* 0x0000006d6c6c0221 */ /* 0x000fce0000010000 */
.L_x_5879:
[----:B------:R-:W-:Y:S05]  /*2b60*/  BSYNC B0 ;  /* 0x0000000000007941 */ /* 0x000fea0003800000 */
.L_x_5877:
        /* <DEDUP_REMOVED lines=12> */
.L_x_5881:
[----:B------:R-:W-:-:S04]  /*2c30*/  FFMA.FTZ R109, R118, R112, R113 ;  /* 0x00000070766d7223 */ /* 0x000fc80000010071 */
[----:B------:R-:W-:Y:S01]  /*2c40*/  FADD.FTZ R108, R142, -R109 ;  /* 0x8000006d8e6c7221 */ /* 0x000fe20000010000 */
[----:B------:R-:W-:-:S03]  /*2c50*/  @P0 HADD2.F32 R109, -RZ, R23.H1_H1 ;  /* 0x30000017ff6d0230 */ /* 0x000fc60000004100 */
[----:B------:R-:W-:-:S04]  /*2c60*/  FMUL.FTZ R114, R151, R108 ;  /* 0x0000006c97727220 */ /* 0x000fc80000410000 */
[----:B------:R-:W-:-:S07]  /*2c70*/  @P0 FADD.FTZ R114, R114, R109 ;  /* 0x0000006d72720221 */ /* 0x000fce0000010000 */
.L_x_5882:
[----:B------:R-:W-:Y:S05]  /*2c80*/  BSYNC B0 ;  /* 0x0000000000007941 */ /* 0x000fea0003800000 */
.L_x_5880:
        /* <DEDUP_REMOVED lines=19> */
.L_x_5884:
[----:B0-----:R-:W-:Y:S01]  /*2dc0*/  FFMA.FTZ R108, R119, R112, R113 ;  /* 0x00000070776c7223 */ /* 0x001fe20000010071 */
[----:B------:R-:W-:-:S03]  /*2dd0*/  @P0 HADD2.F32 R109, -RZ, R16.H0_H0 ;  /* 0x20000010ff6d0230 */ /* 0x000fc60000004100 */
[----:B------:R-:W-:-:S04]  /*2de0*/  FADD.FTZ R108, R143, -R108 ;  /* 0x8000006c8f6c7221 */ /* 0x000fc80000010000 */
[----:B------:R-:W-:-:S04]  /*2df0*/  FMUL.FTZ R108, R151, R108 ;  /* 0x0000006c976c7220 */ /* 0x000fc80000410000 */
[----:B------:R-:W-:-:S07]  /*2e00*/  @P0 FADD.FTZ R108, R108, R109 ;  /* 0x0000006d6c6c0221 */ /* 0x000fce0000010000 */
.L_x_5885:
[----:B------:R-:W-:Y:S05]  /*2e10*/  BSYNC B0 ;  /* 0x0000000000007941 */ /* 0x000fea0003800000 */
.L_x_5883:
        /* <DEDUP_REMOVED lines=12> */
.L_x_5887:
[----:B------:R-:W-:-:S04]  /*2ee0*/  FFMA.FTZ R109, R120, R112, R113 ;  /* 0x00000070786d7223 */ /* 0x000fc80000010071 */
[----:B------:R-:W-:Y:S01]  /*2ef0*/  FADD.FTZ R108, R144, -R109 ;  /* 0x8000006d906c7221 */ /* 0x000fe20000010000 */
[----:B------:R-:W-:-:S03]  /*2f00*/  @P0 HADD2.F32 R109, -RZ, R16.H1_H1 ;  /* 0x30000010ff6d0230 */ /* 0x000fc60000004100 */
[----:B------:R-:W-:-:S04]  /*2f10*/  FMUL.FTZ R108, R151, R108 ;  /* 0x0000006c976c7220 */ /* 0x000fc80000410000 */
[----:B------:R-:W-:-:S07]  /*2f20*/  @P0 FADD.FTZ R108, R108, R109 ;  /* 0x0000006d6c6c0221 */ /* 0x000fce0000010000 */
.L_x_5888:
[----:B------:R-:W-:Y:S05]  /*2f30*/  BSYNC B0 ;  /* 0x0000000000007941 */ /* 0x000fea0003800000 */
.L_x_5886:
        /* <DEDUP_REMOVED lines=12> */
.L_x_5890:
[----:B------:R-:W-:Y:S01]  /*3000*/  FFMA.FTZ R108, R121, R112, R113 ;  /* 0x00000070796c7223 */ /* 0x000fe20000010071 */
[----:B------:R-:W-:-:S03]  /*3010*/  @P0 HADD2.F32 R109, -RZ, R17.H0_H0 ;  /* 0x20000011ff6d0230 */ /* 0x000fc60000004100 */
[----:B------:R-:W-:-:S04]  /*3020*/  FADD.FTZ R108, R145, -R108 ;  /* 0x8000006c916c7221 */ /* 0x000fc80000010000 */
[----:B------:R-:W-:-:S04]  /*3030*/  FMUL.FTZ R108, R151, R108 ;  /* 0x0000006c976c7220 */ /* 0x000fc80000410000 */
[----:B------:R-:W-:-:S07]  /*3040*/  @P0 FADD.FTZ R108, R108, R109 ;  /* 0x0000006d6c6c0221 */ /* 0x000fce0000010000 */
.L_x_5891:
[----:B------:R-:W-:Y:S05]  /*3050*/  BSYNC B0 ;  /* 0x0000000000007941 */ /* 0x000fea0003800000 */
.L_x_5889:
        /* <DEDUP_REMOVED lines=12> */
.L_x_5893:
[----:B------:R-:W-:-:S04]  /*3120*/  FFMA.FTZ R109, R122, R112, R113 ;  /* 0x000000707a6d7223 */ /* 0x000fc80000010071 */
[----:B------:R-:W-:Y:S01]  /*3130*/  FADD.FTZ R108, R146, -R109 ;  /* 0x8000006d926c7221 */ /* 0x000fe20000010000 */
[----:B------:R-:W-:-:S03]  /*3140*/  @P0 HADD2.F32 R109, -RZ, R17.H1_H1 ;  /* 0x30000011ff6d0230 */ /* 0x000fc60000004100 */
[----:B------:R-:W-:-:S04]  /*3150*/  FMUL.FTZ R108, R151, R108 ;  /* 0x0000006c976c7220 */ /* 0x000fc80000410000 */
[----:B------:R-:W-:-:S07]  /*3160*/  @P0 FADD.FTZ R108, R108, R109 ;  /* 0x0000006d6c6c0221 */ /* 0x000fce0000010000 */
.L_x_5894:
[----:B------:R-:W-:Y:S05]  /*3170*/  BSYNC B0 ;  /* 0x0000000000007941 */ /* 0x000fea0003800000 */
.L_x_5892:
        /* <DEDUP_REMOVED lines=12> */
.L_x_5896:
[----:B------:R-:W-:Y:S01]  /*3240*/  FFMA.FTZ R108, R123, R112, R113 ;  /* 0x000000707b6c7223 */ /* 0x000fe20000010071 */
[----:B------:R-:W-:-:S03]  /*3250*/  @P0 HADD2.F32 R109, -RZ, R18.H0_H0 ;  /* 0x20000012ff6d0230 */ /* 0x000fc60000004100 */
[----:B------:R-:W-:-:S04]  /*3260*/  FADD.FTZ R108, R147, -R108 ;  /* 0x8000006c936c7221 */ /* 0x000fc80000010000 */
[----:B------:R-:W-:-:S04]  /*3270*/  FMUL.FTZ R108, R151, R108 ;  /* 0x0000006c976c7220 */ /* 0x000fc80000410000 */
[----:B------:R-:W-:-:S07]  /*3280*/  @P0 FADD.FTZ R108, R108, R109 ;  /* 0x0000006d6c6c0221 */ /* 0x000fce0000010000 */
.L_x_5897:
[----:B------:R-:W-:Y:S05]  /*3290*/  BSYNC B0 ;  /* 0x0000000000007941 */ /* 0x000fea0003800000 */
.L_x_5895:
        /* <DEDUP_REMOVED lines=12> */
.L_x_5899:
[----:B------:R-:W-:-:S04]  /*3360*/  FFMA.FTZ R109, R124, R112, R113 ;  /* 0x000000707c6d7223 */ /* 0x000fc80000010071 */
[----:B------:R-:W-:Y:S01]  /*3370*/  FADD.FTZ R108, R148, -R109 ;  /* 0x8000006d946c7221 */ /* 0x000fe20000010000 */
[----:B------:R-:W-:-:S03]  /*3380*/  @P0 HADD2.F32 R109, -RZ, R18.H1_H1 ;  /* 0x30000012ff6d0230 */ /* 0x000fc60000004100 */
[----:B------:R-:W-:-:S04]  /*3390*/  FMUL.FTZ R108, R151, R108 ;  /* 0x0000006c976c7220 */ /* 0x000fc80000410000 */
[----:B------:R-:W-:-:S07]  /*33a0*/  @P0 FADD.FTZ R108, R108, R109 ;  /* 0x0000006d6c6c0221 */ /* 0x000fce0000010000 */
.L_x_5900:
[----:B------:R-:W-:Y:S05]  /*33b0*/  BSYNC B0 ;  /* 0x0000000000007941 */ /* 0x000fea0003800000 */
.L_x_5898:
        /* <DEDUP_REMOVED lines=12> */
.L_x_5902:
[----:B------:R-:W-:Y:S01]  /*3480*/  FFMA.FTZ R108, R125, R112, R113 ;  /* 0x000000707d6c7223 */ /* 0x000fe20000010071 */
[----:B------:R-:W-:-:S03]  /*3490*/  @P0 HADD2.F32 R109, -RZ, R19.H0_H0 ;  /* 0x20000013ff6d0230 */ /* 0x000fc60000004100 */
[----:B------:R-:W-:-:S04]  /*34a0*/  FADD.FTZ R108, R149, -R108 ;  /* 0x8000006c956c7221 */ /* 0x000fc80000010000 */
[----:B------:R-:W-:-:S04]  /*34b0*/  FMUL.FTZ R108, R151, R108 ;  /* 0x0000006c976c7220 */ /* 0x000fc80000410000 */
[----:B------:R-:W-:-:S07]  /*34c0*/  @P0 FADD.FTZ R108, R108, R109 ;  /* 0x0000006d6c6c0221 */ /* 0x000fce0000010000 */
.L_x_5903:
[----:B------:R-:W-:Y:S05]  /*34d0*/  BSYNC B0 ;  /* 0x0000000000007941 */ /* 0x000fea0003800000 */
.L_x_5901:
        /* <DEDUP_REMOVED lines=12> */
.L_x_5905:
[----:B------:R-:W-:Y:S01]  /*35a0*/  FFMA.FTZ R112, R126, R112, R113 ;  /* 0x000000707e707223 */ /* 0x000fe20000010071 */
[----:B------:R-:W-:-:S03]  /*35b0*/  @P0 HADD2.F32 R109, -RZ, R19.H1_H1 ;  /* 0x30000013ff6d0230 */ /* 0x000fc60000004100 */
[----:B------:R-:W-:-:S04]  /*35c0*/  FADD.FTZ R112, R3, -R112 ;  /* 0x8000007003707221 */ /* 0x000fc80000010000 */
[----:B------:R-:W-:-:S04]  /*35d0*/  FMUL.FTZ R112, R151, R112 ;  /* 0x0000007097707220 */ /* 0x000fc80000410000 */
[----:B------:R-:W-:-:S07]  /*35e0*/  @P0 FADD.FTZ R112, R112, R109 ;  /* 0x0000006d70700221 */ /* 0x000fce0000010000 */
.L_x_5906:
[----:B------:R-:W-:Y:S05]  /*35f0*/  BSYNC B0 ;  /* 0x0000000000007941 */ /* 0x000fea0003800000 */
.L_x_5904:
        /* <DEDUP_REMOVED lines=17> */
.L_x_5830:
        /* <DEDUP_REMOVED lines=23> */
.L_x_5834:
[----:B------:R-:W-:Y:S01]  /*3880*/  HFMA2.MMA R112, -RZ, RZ, 0, 9.5367431640625e-07 ;  /* 0x00000010ff707435 */ /* 0x000fe200000001ff */
[----:B------:R-:W-:Y:S02]  /*3890*/  MOV R111, 0x1f ;  /* 0x0000001f006f7802 */ /* 0x000fe40000000f00 */
[----:B------:R-:W-:-:S08]  /*38a0*/  MOV R108, 0xffffffff ;  /* 0xffffffff006c7802 */ /* 0x000fd00000000f00 */
[----:B-----5:R-:W-:Y:S05]  /*38b0*/  WARPSYNC.COLLECTIVE R108, `(.L_x_5908) ;  /* 0x000000006c087348 */ /* 0x020fea0003c00000 */
[----:B------:R0:W1:Y:S02]  /*38c0*/  SHFL.DOWN P1, R113, R115, R112, R111 ;  /* 0x0800007073717389 */ /* 0x000064000002006f */
[----:B01---5:R-:W-:Y:S01]  /*38d0*/  ENDCOLLECTIVE ;  /* 0x000000000000791b */ /* 0x023fe20003800000 */
.L_x_5908:
[----:B------:R-:W-:Y:S01]  /*38e0*/  FADD.FTZ R162, R113, R115 ;  /* 0x0000007371a27221 */ /* 0x000fe20000010000 */
[----:B------:R-:W-:-:S07]  /*38f0*/  MOV R115, R161 ;  /* 0x000000a100737202 */ /* 0x000fce0000000f00 */
[----:B------:R-:W-:Y:S05]  /*3900*/  WARPSYNC.COLLECTIVE R108, `(.L_x_5909) ;  /* 0x000000006c087348 */ /* 0x000fea0003c00000 */
[----:B------:R0:W1:Y:S02]  /*3910*/  SHFL.DOWN P1, R113, R115, R112, R111 ;  /* 0x0800007073717389 */ /* 0x000064000002006f */
[----:B01----:R-:W-:Y:S01]  /*3920*/  ENDCOLLECTIVE ;  /* 0x000000000000791b */ /* 0x003fe20003800000 */
.L_x_5909:
[----:B------:R-:W-:Y:S01]  /*3930*/  HFMA2.MMA R112, -RZ, RZ, 0, 4.76837158203125e-07 ;  /* 0x00000008ff707435 */ /* 0x000fe200000001ff */
[----:B------:R-:W-:Y:S02]  /*3940*/  MOV R115, R162 ;  /* 0x000000a200737202 */ /* 0x000fe40000000f00 */
[----:B------:R-:W-:-:S08]  /*3950*/  MOV R114, R113 ;  /* 0x0000007100727202 */ /* 0x000fd00000000f00 */
[----:B------:R-:W-:Y:S05]  /*3960*/  WARPSYNC.COLLECTIVE R108, `(.L_x_5910) ;  /* 0x000000006c087348 */ /* 0x000fea0003c00000 */
[----:B------:R0:W1:Y:S02]  /*3970*/  SHFL.DOWN P1, R113, R115, R112, R111 ;  /* 0x0800007073717389 */ /* 0x000064000002006f */
[----:B01----:R-:W-:Y:S01]  /*3980*/  ENDCOLLECTIVE ;  /* 0x000000000000791b */ /* 0x003fe20003800000 */
.L_x_5910:
[----:B------:R-:W-:-:S05]  /*3990*/  FADD.FTZ R163, R114, R161 ;  /* 0x000000a172a37221 */ /* 0x000fca0000010000 */
[----:B------:R-:W-:Y:S01]  /*39a0*/  MOV R115, R163 ;  /* 0x000000a300737202 */ /* 0x000fe20000000f00 */
[----:B------:R-:W-:-:S07]  /*39b0*/  FADD.FTZ R164, R162, R113 ;  /* 0x00000071a2a47221 */ /* 0x000fce0000010000 */
[----:B------:R-:W-:Y:S05]  /*39c0*/  WARPSYNC.COLLECTIVE R108, `(.L_x_5911) ;  /* 0x000000006c087348 */ /* 0x000fea0003c00000 */
[----:B------:R0:W1:Y:S02]  /*39d0*/  SHFL.DOWN P1, R113, R115, R112, R111 ;  /* 0x0800007073717389 */ /* 0x000064000002006f */
[----:B01----:R-:W-:Y:S01]  /*39e0*/  ENDCOLLECTIVE ;  /* 0x000000000000791b */ /* 0x003fe20003800000 */
.L_x_5911:
[----:B------:R-:W-:Y:S01]  /*39f0*/  HFMA2.MMA R112, -RZ, RZ, 0, 2.384185791015625e-07 ;  /* 0x00000004ff707435 */ /* 0x000fe200000001ff */
[----:B------:R-:W-:Y:S02]  /*3a00*/  MOV R115, R164 ;  /* 0x000000a400737202 */ /* 0x000fe40000000f00 */
[----:B------:R-:W-:-:S08]  /*3a10*/  MOV R114, R113 ;  /* 0x0000007100727202 */ /* 0x000fd00000000f00 */
[----:B------:R-:W-:Y:S05]  /*3a20*/  WARPSYNC.COLLECTIVE R108, `(.L_x_5912) ;  /* 0x000000006c087348 */ /* 0x000fea0003c00000 */
[----:B------:R0:W1:Y:S02]  /*3a30*/  SHFL.DOWN P1, R113, R115, R112, R111 ;  /* 0x0800007073717389 */ /* 0x000064000002006f */
[----:B01----:R-:W-:Y:S01]  /*3a40*/  ENDCOLLECTIVE ;  /* 0x000000000000791b */ /* 0x003fe20003800000 */
.L_x_5912:
[----:B------:R-:W-:-:S05]  /*3a50*/  FADD.FTZ R165, R163, R114 ;  /* 0x00000072a3a57221 */ /* 0x000fca0000010000 */
[----:B------:R-:W-:Y:S01]  /*3a60*/  MOV R115, R165 ;  /* 0x000000a500737202 */ /* 0x000fe20000000f00 */
[----:B------:R-:W-:-:S07]  /*3a70*/  FADD.FTZ R164, R164, R113 ;  /* 0x00000071a4a47221 */ /* 0x000fce0000010000 */
[----:B------:R-:W-:Y:S05]  /*3a80*/  WARPSYNC.COLLECTIVE R108, `(.L_x_5913) ;  /* 0x000000006c087348 */ /* 0x000fea0003c00000 */
[----:B------:R0:W1:Y:S02]  /*3a90*/  SHFL.DOWN P1, R113, R115, R112, R111 ;  /* 0x0800007073717389 */ /* 0x000064000002006f */
[----:B01----:R-:W-:Y:S01]  /*3aa0*/  ENDCOLLECTIVE ;  /* 0x000000000000791b */ /* 0x003fe20003800000 */
.L_x_5913:
[----:B------:R-:W-:Y:S01]  /*3ab0*/  HFMA2.MMA R112, -RZ, RZ, 0, 1.1920928955078125e-07 ;  /* 0x00000002ff707435 */ /* 0x000fe200000001ff */
[----:B------:R-:W-:Y:S02]  /*3ac0*/  MOV R115, R164 ;  /* 0x000000a400737202 */ /* 0x000fe40000000f00 */
[----:B------:R-:W-:-:S08]  /*3ad0*/  MOV R114, R113 ;  /* 0x0000007100727202 */ /* 0x000fd00000000f00 */
[----:B------:R-:W-:Y:S05]  /*3ae0*/  WARPSYNC.COLLECTIVE R108, `(.L_x_5914) ;  /* 0x000000006c087348 */ /* 0x000fea0003c00000 */
[----:B------:R0:W1:Y:S02]  /*3af0*/  SHFL.DOWN P1, R113, R115, R112, R111 ;  /* 0x0800007073717389 */ /* 0x000064000002006f */
[----:B01----:R-:W-:Y:S01]  /*3b00*/  ENDCOLLECTIVE ;  /* 0x000000000000791b */ /* 0x003fe20003800000 */
.L_x_5914:
[----:B------:R-:W-:-:S05]  /*3b10*/  FADD.FTZ R114, R165, R114 ;  /* 0x00000072a5727221 */ /* 0x000fca0000010000 */
[----:B------:R-:W-:Y:S01]  /*3b20*/  MOV R115, R114 ;  /* 0x0000007200737202 */ /* 0x000fe20000000f00 */
[----:B------:R-:W-:-:S07]  /*3b30*/  FADD.FTZ R161, R164, R113 ;  /* 0x00000071a4a17221 */ /* 0x000fce0000010000 */
[----:B------:R-:W-:Y:S05]  /*3b40*/  WARPSYNC.COLLECTIVE R108, `(.L_x_5915) ;  /* 0x000000006c087348 */ /* 0x000fea0003c00000 */
[----:B------:R0:W1:Y:S02]  /*3b50*/  SHFL.DOWN P1, R113, R115, R112, R111 ;  /* 0x0800007073717389 */ /* 0x000064000002006f */
[----:B01----:R-:W-:Y:S01]  /*3b60*/  ENDCOLLECTIVE ;  /* 0x000000000000791b */ /* 0x003fe20003800000 */
.L_x_5915:
[----:B------:R-:W-:Y:S01]  /*3b70*/  HFMA2.MMA R112, -RZ, RZ, 0, 5.9604644775390625e-08 ;  /* 0x00000001ff707435 */ /* 0x000fe200000001ff */
[----:B------:R-:W-:Y:S02]  /*3b80*/  MOV R115, R161 ;  /* 0x000000a100737202 */ /* 0x000fe40000000f00 */
[----:B------:R-:W-:-:S08]  /*3b90*/  MOV R163, R113 ;  /* 0x0000007100a37202 */ /* 0x000fd00000000f00 */
[----:B------:R-:W-:Y:S05]  /*3ba0*/  WARPSYNC.COLLECTIVE R108, `(.L_x_5916) ;  /* 0x000000006c087348 */ /* 0x000fea0003c00000 */
[----:B------:R0:W1:Y:S02]  /*3bb0*/  SHFL.DOWN P1, R113, R115, R112, R111 ;  /* 0x0800007073717389 */ /* 0x000064000002006f */
[----:B01----:R-:W-:Y:S01]  /*3bc0*/  ENDCOLLECTIVE ;  /* 0x000000000000791b */ /* 0x003fe20003800000 */
.L_x_5916:
[----:B------:R-:W-:-:S05]  /*3bd0*/  FADD.FTZ R114, R114, R163 ;  /* 0x000000a372727221 */ /* 0x000fca0000010000 */
[----:B------:R-:W-:Y:S02]  /*3be0*/  MOV R115, R114 ;  /* 0x0000007200737202 */ /* 0x000fe40000000f00 */
[----:B------:R-:W-:-:S07]  /*3bf0*/  MOV R162, R113 ;  /* 0x0000007100a27202 */ /* 0x000fce0000000f00 */
[----:B------:R-:W-:Y:S05]  /*3c00*/  WARPSYNC.COLLECTIVE R108, `(.L_x_5917) ;  /* 0x000000006c087348 */ /* 0x000fea0003c00000 */
[----:B------:R0:W1:Y:S02]  /*3c10*/  SHFL.DOWN P1, R113, R115, R112, R111 ;  /* 0x0800007073717389 */ /* 0x000064000002006f */
[----:B01----:R-:W-:Y:S01]  /*3c20*/  ENDCOLLECTIVE ;  /* 0x000000000000791b */ /* 0x003fe20003800000 */
.L_x_5917:
[----:B------:R-:W-:Y:S05]  /*3c30*/  BRA `(.L_x_5918) ;  /* 0xffffffd800f87947 */ /* 0x000fea000383ffff */
.L_x_5919:
        /* <DEDUP_REMOVED lines=12> */
.L_x_11362:


//--------------------- .text._ZN10layer_norm13ln_bwd_kernelINS_13Kernel_traitsIf6__halfS2_S2_fjLj3072ELj1ELj1ELj4ELj16ENS_18Kernel_traits_baseILj3072EfS2_S2_S2_fjLj128EEEEELb0ELb1ELb0ELb0EEEvNS_9BwdParamsE --------------------------
	.section	.text._ZN10layer_norm13ln_bwd_kernelINS_13Kernel_traitsIf6__halfS2_S2_fjLj3072ELj1ELj1ELj4ELj16ENS_18Kernel_traits_baseILj3072EfS2_S2_S2_fjLj128EEEEELb0ELb1ELb0ELb0EEEvNS_9BwdParamsE,"ax",@progbits
	.align	128
        .global         _ZN10layer_norm13ln_bwd_kernelINS_13Kernel_traitsIf6__halfS2_S2_fjLj3072ELj1ELj1ELj4ELj16ENS_18Kernel_traits_baseILj3072EfS2_S2_S2_fjLj128EEEEELb0ELb1ELb0ELb0EEEvNS_9BwdParamsE
        .type           _ZN10layer_norm13ln_bwd_kernelINS_13Kernel_traitsIf6__halfS2_S2_fjLj3072ELj1ELj1ELj4ELj16ENS_18Kernel_traits_baseILj3072EfS2_S2_S2_fjLj128EEEEELb0ELb1ELb0ELb0EEEvNS_9BwdParamsE,@function
        .size           _ZN10layer_norm13ln_bwd_kernelINS_13Kernel_traitsIf6__halfS2_S2_fjLj3072ELj1ELj1ELj4ELj16ENS_18Kernel_traits_baseILj3072EfS2_S2_S2_fjLj128EEEEELb0ELb1ELb0ELb0EEEvNS_9BwdParamsE,(.L_x_11363 - _ZN10layer_norm13ln_bwd_kernelINS_13Kernel_traitsIf6__halfS2_S2_fjLj3072ELj1ELj1ELj4ELj16ENS_18Kernel_traits_baseILj3072EfS2_S2_S2_fjLj128EEEEELb0ELb1ELb0ELb0EEEvNS_9BwdParamsE)
        .other          _ZN10layer_norm13ln_bwd_kernelINS_13Kernel_traitsIf6__halfS2_S2_fjLj3072ELj1ELj1ELj4ELj16ENS_18Kernel_traits_baseILj3072EfS2_S2_S2_fjLj128EEEEELb0ELb1ELb0ELb0EEEvNS_9BwdParamsE,@"STO_CUDA_ENTRY STV_DEFAULT"
_ZN10layer_norm13ln_bwd_kernelINS_13Kernel_traitsIf6__halfS2_S2_fjLj3072ELj1ELj1ELj4ELj16ENS_18Kernel_traits_baseILj3072EfS2_S2_S2_fjLj128EEEEELb0ELb1ELb0ELb0EEEvNS_9BwdParamsE:
.text._ZN10layer_norm13ln_bwd_kernelINS_13Kernel_traitsIf6__halfS2_S2_fjLj3072ELj1ELj1ELj4ELj16ENS_18Kernel_traits_baseILj3072EfS2_S2_S2_fjLj128EEEEELb0ELb1ELb0ELb0EEEvNS_9BwdParamsE:
        /* <DEDUP_REMOVED lines=94> */
.L_x_5934:
        /* <DEDUP_REMOVED lines=40> */
[----:B0-----:R-:W-:Y:S01]  /*0860*/  FADD.FTZ R2, -R198, R15 ;  /* 0x0000000fc6027221 */ /* 0x001fe20000010100 */
[----:B------:R-:W-:-:S02]  /*0870*/  HADD2.F32 R167, -RZ, R9.H1_H1 ;  /* 0x30000009ffa77230 */ /* 0x000fc40000004100 */
[C---:B-----5:R-:W-:Y:S01]  /*0880*/  FMUL.FTZ R3, R195.reuse, R0 ;  /* 0x00000000c3037220 */ /* 0x060fe20000410000 */
[----:B------:R-:W-:Y:S02]  /*0890*/  HADD2.F32 R199, -RZ, R10.H1_H1 ;  /* 0x3000000affc77230 */ /* 0x000fe40000004100 */
[----:B------:R-:W-:Y:S01]  /*08a0*/  FADD.FTZ R10, -R198, R169 ;  /* 0x000000a9c60a7221 */ /* 0x000fe20000010100 */
[----:B------:R-:W-:Y:S01]  /*08b0*/  FMUL.FTZ R0, R195, R2 ;  /* 0x00000002c3007220 */ /* 0x000fe20000410000 */
[--C-:B------:R-:W-:Y:S02]  /*08c0*/  HADD2.F32 R205, -RZ, R11.reuse.H0_H0 ;  /* 0x2000000bffcd7230 */ /* 0x100fe40000004100 */
[----:B------:R-:W-:-:S03]  /*08d0*/  HADD2.F32 R209, -RZ, R11.H1_H1 ;  /* 0x3000000bffd17230 */ /* 0x000fc60000004100 */
[C---:B------:R-:W-:Y:S01]  /*08e0*/  FADD.FTZ R16, -R198.reuse, R205 ;  /* 0x000000cdc6107221 */ /* 0x040fe20000010100 */
[--C-:B---3--:R-:W-:Y:S02]  /*08f0*/  HADD2.F32 R9, -RZ, R4.reuse.H0_H0 ;  /* 0x20000004ff097230 */ /* 0x108fe40000004100 */
[----:B------:R-:W-:Y:S01]  /*0900*/  FADD.FTZ R166, -R198, R209 ;  /* 0x000000d1c6a67221 */ /* 0x000fe20000010100 */
[----:B------:R-:W-:Y:S02]  /*0910*/  HADD2.F32 R4, -RZ, R4.H1_H1 ;  /* 0x30000004ff047230 */ /* 0x000fe40000004100 */
[--C-:B------:R-:W-:Y:S02]  /*0920*/  HADD2.F32 R171, -RZ, R6.reuse.H0_H0 ;  /* 0x20000006ffab7230 */ /* 0x100fe40000004100 */
[-C--:B------:R-:W-:Y:S01]  /*0930*/  FMUL.FTZ R2, R28, R9.reuse ;  /* 0x000000091c027220 */ /* 0x080fe20000410000 */
[----:B------:R-:W-:Y:S01]  /*0940*/  FADD.FTZ R100, R100, R9 ;  /* 0x0000000964647221 */ /* 0x000fe20000010000 */
[----:B------:R-:W-:Y:S01]  /*0950*/  FFMA.FTZ R76, R3, R9, R76 ;  /* 0x00000009034c7223 */ /* 0x000fe2000001004c */
[----:B------:R-:W-:-:S02]  /*0960*/  HADD2.F32 R14, -RZ, R6.H1_H1 ;  /* 0x30000006ff0e7230 */ /* 0x000fc40000004100 */
[----:B------:R-:W-:Y:S01]  /*0970*/  FMUL.FTZ R9, R195, R10 ;  /* 0x0000000ac3097220 */ /* 0x000fe20000410000 */
[--C-:B------:R-:W-:Y:S02]  /*0980*/  HADD2.F32 R11, -RZ, R5.reuse.H0_H0 ;  /* 0x20000005ff0b7230 */ /* 0x100fe40000004100 */
[C---:B------:R-:W-:Y:S01]  /*0990*/  FADD.FTZ R6, -R198.reuse, R165 ;  /* 0x000000a5c6067221 */ /* 0x040fe20000010100 */
[----:B------:R-:W-:Y:S02]  /*09a0*/  HADD2.F32 R8, -RZ, R5.H1_H1 ;  /* 0x30000005ff087230 */ /* 0x000fe40000004100 */
[----:B------:R-:W-:Y:S01]  /*09b0*/  FADD.FTZ R10, -R198, R199 ;  /* 0x000000c7c60a7221 */ /* 0x000fe20000010100 */
[----:B------:R-:W-:Y:S01]  /*09c0*/  FMUL.FTZ R5, R29, R4 ;  /* 0x000000041d057220 */ /* 0x000fe20000410000 */
[----:B------:R-:W-:Y:S01]  /*09d0*/  FADD.FTZ R12, RZ, R2 ;  /* 0x00000002ff0c7221 */ /* 0x000fe20000010000 */
[----:B------:R-:W-:Y:S01]  /*09e0*/  FFMA.FTZ R13, R3, R2, RZ ;  /* 0x00000002030d7223 */ /* 0x000fe200000100ff */
[----:B------:R-:W-:-:S02]  /*09f0*/  HADD2.F32 R207, -RZ, R7.H0_H0 ;  /* 0x20000007ffcf7230 */ /* 0x000fc40000004100 */
[----:B------:R-:W-:Y:S01]  /*0a00*/  FADD.FTZ R101, R101, R4 ;  /* 0x0000000465657221 */ /* 0x000fe20000010000 */
[----:B------:R-:W-:Y:S02]  /*0a10*/  HADD2.F32 R168, -RZ, R7.H1_H1 ;  /* 0x30000007ffa87230 */ /* 0x000fe40000004100 */
[----:B------:R-:W-:Y:S01]  /*0a20*/  FFMA.FTZ R77, R0, R4, R77 ;  /* 0x00000004004d7223 */ /* 0x000fe2000001004d */
[C---:B------:R-:W-:Y:S01]  /*0a30*/  FMUL.FTZ R7, R195.reuse, R6 ;  /* 0x00000006c3077220 */ /* 0x040fe20000410000 */
[----:B------:R-:W-:Y:S01]  /*0a40*/  FMUL.FTZ R10, R195, R10 ;  /* 0x0000000ac30a7220 */ /* 0x000fe20000410000 */
[----:B------:R-:W-:Y:S01]  /*0a50*/  FADD.FTZ R4, -R198, R167 ;  /* 0x000000a7c6047221 */ /* 0x000fe20000010100 */
        /* <DEDUP_REMOVED lines=13> */
[----:B------:R-:W-:Y:S01]  /*0b30*/  FFMA.FTZ R79, R4, R8, R79 ;  /* 0x00000008044f7223 */ /* 0x000fe2000001004f */
[----:B------:R-:W-:Y:S01]  /*0b40*/  FADD.FTZ R167, R14, R11 ;  /* 0x0000000b0ea77221 */ /* 0x000fe20000010000 */
[----:B------:R-:W-:Y:S01]  /*0b50*/  FMUL.FTZ R8, R32, R171 ;  /* 0x000000ab20087220 */ /* 0x000fe20000410000 */
        /* <DEDUP_REMOVED lines=10> */
[----:B------:R-:W-:Y:S01]  /*0c00*/  FFMA.FTZ R80, R9, R171, R80 ;  /* 0x000000ab09507223 */ /* 0x000fe20000010050 */
[----:B------:R-:W-:Y:S01]  /*0c10*/  FADD.FTZ R167, R167, R12 ;  /* 0x0000000ca7a77221 */ /* 0x000fe20000010000 */
[C---:B------:R-:W-:Y:S01]  /*0c20*/  FFMA.FTZ R165, R15.reuse, R12, R164 ;  /* 0x0000000c0fa57223 */ /* 0x040fe200000100a4 */
[----:B------:R-:W-:Y:S01]  /*0c30*/  FADD.FTZ R106, R106, R207 ;  /* 0x000000cf6a6a7221 */ /* 0x000fe20000010000 */
[----:B------:R-:W-:Y:S01]  /*0c40*/  FFMA.FTZ R82, R15, R207, R82 ;  /* 0x000000cf0f527223 */ /* 0x000fe20000010052 */
[----:B------:R-:W-:Y:S01]  /*0c50*/  FADD.FTZ R107, R107, R168 ;  /* 0x000000a86b6b7221 */ /* 0x000fe20000010000 */
[C---:B------:R-:W-:Y:S01]  /*0c60*/  FFMA.FTZ R83, R16.reuse, R168, R83 ;  /* 0x000000a810537223 */ /* 0x040fe20000010053 */
[----:B------:R-:W-:Y:S01]  /*0c70*/  IADD3 R199, R193, 0x80, RZ ;  /* 0x00000080c1c77810 */ /* 0x000fe20007ffe0ff */
[----:B------:R-:W-:Y:S01]  /*0c80*/  FADD.FTZ R202, R167, R14 ;  /* 0x0000000ea7ca7221 */ /* 0x000fe20000010000 */
[----:B------:R-:W-:-:S07]  /*0c90*/  FFMA.FTZ R204, R16, R14, R165 ;  /* 0x0000000e10cc7223 */ /* 0x000fce00000100a5 */
.L_x_5922:
[----:B------:R-:W-:Y:S05]  /*0ca0*/  BSYNC B0 ;  /* 0x0000000000007941 */ /* 0x000fea0003800000 */
.L_x_5921:
        /* <DEDUP_REMOVED lines=17> */
[C---:B0-----:R-:W-:Y:S01]  /*0dc0*/  FADD.FTZ R18, -R198.reuse, R17 ;  /* 0x00000011c6127221 */ /* 0x041fe20000010100 */
[----:B------:R-:W-:Y:S02]  /*0dd0*/  HADD2.F32 R169, -RZ, R21.H1_H1 ;  /* 0x30000015ffa97230 */ /* 0x000fe40000004100 */
[----:B------:R-:W-:Y:S01]  /*0de0*/  FADD.FTZ R20, -R198, R165 ;  /* 0x000000a5c6147221 */ /* 0x000fe20000010100 */
[----:B------:R-:W-:-:S02]  /*0df0*/  HADD2.F32 R205, -RZ, R22.H1_H1 ;  /* 0x30000016ffcd7230 */ /* 0x000fc40000004100 */
[C---:B-----5:R-:W-:Y:S01]  /*0e00*/  FMUL.FTZ R203, R195.reuse, R18 ;  /* 0x00000012c3cb7220 */ /* 0x060fe20000410000 */
[----:B------:R-:W-:Y:S02]  /*0e10*/  HADD2.F32 R171, -RZ, R22.H0_H0 ;  /* 0x20000016ffab7230 */ /* 0x000fe40000004100 */
[----:B------:R-:W-:Y:S01]  /*0e20*/  FMUL.FTZ R18, R195, R20 ;  /* 0x00000014c3127220 */ /* 0x000fe20000410000 */
[C---:B------:R-:W-:Y:S01]  /*0e30*/  FADD.FTZ R20, -R198.reuse, R167 ;  /* 0x000000a7c6147221 */ /* 0x040fe20000010100 */
[----:B------:R-:W-:Y:S01]  /*0e40*/  FADD.FTZ R22, -R198, R169 ;  /* 0x000000a9c6167221 */ /* 0x000fe20000010100 */
[--C-:B------:R-:W-:Y:S02]  /*0e50*/  HADD2.F32 R207, -RZ, R23.reuse.H0_H0 ;  /* 0x20000017ffcf7230 */ /* 0x100fe40000004100 */
[----:B------:R-:W-:Y:S02]  /*0e60*/  HADD2.F32 R211, -RZ, R23.H1_H1 ;  /* 0x30000017ffd37230 */ /* 0x000fe40000004100 */
[----:B---3--:R-:W-:-:S02]  /*0e70*/  HADD2.F32 R21, -RZ, R24.H0_H0 ;  /* 0x20000018ff157230 */ /* 0x008fc40000004100 */
[C---:B------:R-:W-:Y:S01]  /*0e80*/  FADD.FTZ R168, -R198.reuse, R207 ;  /* 0x000000cfc6a87221 */ /* 0x040fe20000010100 */
[----:B------:R-:W-:Y:S02]  /*0e90*/  HADD2.F32 R24, -RZ, R24.H1_H1 ;  /* 0x30000018ff187230 */ /* 0x000fe40000004100 */
[----:B------:R-:W-:Y:S01]  /*0ea0*/  FADD.FTZ R176, -R198, R211 ;  /* 0x000000d3c6b07221 */ /* 0x000fe20000010100 */
[--C-:B------:R-:W-:Y:S02]  /*0eb0*/  HADD2.F32 R173, -RZ, R26.reuse.H0_H0 ;  /* 0x2000001affad7230 */ /* 0x100fe40000004100 */
[-C--:B------:R-:W-:Y:S01]  /*0ec0*/  FMUL.FTZ R17, R44, R21.reuse ;  /* 0x000000152c117220 */ /* 0x080fe20000410000 */
[----:B------:R-:W-:Y:S02]  /*0ed0*/  HADD2.F32 R166, -RZ, R26.H1_H1 ;  /* 0x3000001affa67230 */ /* 0x000fe40000004100 */
[----:B------:R-:W-:Y:S01]  /*0ee0*/  FADD.FTZ R108, R108, R21 ;  /* 0x000000156c6c7221 */ /* 0x000fe20000010000 */
[----:B------:R-:W-:Y:S01]  /*0ef0*/  FFMA.FTZ R84, R203, R21, R84 ;  /* 0x00000015cb547223 */ /* 0x000fe20000010054 */
[----:B------:R-:W-:-:S02]  /*0f00*/  HADD2.F32 R23, -RZ, R25.H0_H0 ;  /* 0x20000019ff177230 */ /* 0x000fc40000004100 */
[----:B------:R-:W-:Y:S01]  /*0f10*/  FMUL.FTZ R21, R195, R20 ;  /* 0x00000014c3157220 */ /* 0x000fe20000410000 */
[----:B------:R-:W-:Y:S02]  /*0f20*/  HADD2.F32 R164, -RZ, R25.H1_H1 ;  /* 0x30000019ffa47230 */ /* 0x000fe40000004100 */
[----:B------:R-:W-:Y:S01]  /*0f30*/  FADD.FTZ R26, -R198, R205 ;  /* 0x000000cdc61a7221 */ /* 0x000fe20000010100 */
[--C-:B------:R-:W-:Y:S02]  /*0f40*/  HADD2.F32 R209, -RZ, R27.reuse.H0_H0 ;  /* 0x2000001bffd17230 */ /* 0x100fe40000004100 */
[----:B------:R-:W-:Y:S01]  /*0f50*/  FMUL.FTZ R19, R45, R24 ;  /* 0x000000182d137220 */ /* 0x000fe20000410000 */
[----:B------:R-:W-:Y:S02]  /*0f60*/  HADD2.F32 R170, -RZ, R27.H1_H1 ;  /* 0x3000001bffaa7230 */ /* 0x000fe40000004100 */
[----:B------:R-:W-:Y:S01]  /*0f70*/  FMUL.FTZ R20, R195, R22 ;  /* 0x00000016c3147220 */ /* 0x000fe20000410000 */
[----:B------:R-:W-:Y:S01]  /*0f80*/  FADD.FTZ R202, R202, R17 ;  /* 0x00000011caca7221 */ /* 0x000fe20000010000 */
[----:B------:R-:W-:Y:S01]  /*0f90*/  FFMA.FTZ R27, R203, R17, R204 ;  /* 0x00000011cb1b7223 */ /* 0x000fe200000100cc */
[----:B------:R-:W-:Y:S01]  /*0fa0*/  FMUL.FTZ R26, R195, R26 ;  /* 0x0000001ac31a7220 */ /* 0x000fe20000410000 */
[----:B------:R-:W-:Y:S01]  /*0fb0*/  FMUL.FTZ R22, R46, R23 ;  /* 0x000000172e167220 */ /* 0x000fe20000410000 */
        /* <DEDUP_REMOVED lines=37> */
.L_x_5924:
[----:B------:R-:W-:Y:S05]  /*1210*/  BSYNC B0 ;  /* 0x0000000000007941 */ /* 0x000fea0003800000 */
.L_x_5923:
        /* <DEDUP_REMOVED lines=16> */
[----:B------:R-:W-:Y:S01]  /*1320*/  FADD.FTZ R164, -R198, R175 ;  /* 0x000000afc6a47221 */ /* 0x000fe20000010100 */
[----:B------:R-:W-:Y:S02]  /*1330*/  HADD2.F32 R165, -RZ, R165.H1_H1 ;  /* 0x300000a5ffa57230 */ /* 0x000fe40000004100 */
[----:B------:R-:W-:-:S02]  /*1340*/  HADD2.F32 R183, -RZ, R166.H0_H0 ;  /* 0x200000a6ffb77230 */ /* 0x000fc40000004100 */
[C---:B------:R-:W-:Y:S01]  /*1350*/  FADD.FTZ R180, -R198.reuse, R181 ;  /* 0x000000b5c6b47221 */ /* 0x040fe20000010100 */
[----:B------:R-:W-:Y:S02]  /*1360*/  HADD2.F32 R185, -RZ, R166.H1_H1 ;  /* 0x300000a6ffb97230 */ /* 0x000fe40000004100 */
[C---:B-----5:R-:W-:Y:S01]  /*1370*/  FMUL.FTZ R201, R195.reuse, R164 ;  /* 0x000000a4c3c97220 */ /* 0x060fe20000410000 */
[--C-:B------:R-:W-:Y:S02]  /*1380*/  HADD2.F32 R187, -RZ, R167.reuse.H0_H0 ;  /* 0x200000a7ffbb7230 */ /* 0x100fe40000004100 */
[C---:B------:R-:W-:Y:S01]  /*1390*/  FADD.FTZ R182, -R198.reuse, R165 ;  /* 0x000000a5c6b67221 */ /* 0x040fe20000010100 */
[----:B------:R-:W-:Y:S02]  /*13a0*/  HADD2.F32 R167, -RZ, R167.H1_H1 ;  /* 0x300000a7ffa77230 */ /* 0x000fe40000004100 */
[C---:B------:R-:W-:Y:S01]  /*13b0*/  FADD.FTZ R166, -R198.reuse, R177 ;  /* 0x000000b1c6a67221 */ /* 0x040fe20000010100 */
[C---:B------:R-:W-:Y:S01]  /*13c0*/  FADD.FTZ R186, -R198.reuse, R183 ;  /* 0x000000b7c6ba7221 */ /* 0x040fe20000010100 */
[----:B------:R-:W-:Y:S01]  /*13d0*/  FMUL.FTZ R177, R195, R180 ;  /* 0x000000b4c3b17220 */ /* 0x000fe20000410000 */
[----:B------:R-:W-:Y:S01]  /*13e0*/  FADD.FTZ R188, -R198, R185 ;  /* 0x000000b9c6bc7221 */ /* 0x000fe20000010100 */
[----:B---3--:R-:W-:-:S02]  /*13f0*/  HADD2.F32 R175, -RZ, R168.H0_H0 ;  /* 0x200000a8ffaf7230 */ /* 0x008fc40000004100 */
[C---:B------:R-:W-:Y:S01]  /*1400*/  FADD.FTZ R200, -R198.reuse, R187 ;  /* 0x000000bbc6c87221 */ /* 0x040fe20000010100 */
[--C-:B------:R-:W-:Y:S02]  /*1410*/  HADD2.F32 R165, -RZ, R169.reuse.H0_H0 ;  /* 0x200000a9ffa57230 */ /* 0x100fe40000004100 */
[----:B------:R-:W-:Y:S01]  /*1420*/  FADD.FTZ R198, -R198, R167 ;  /* 0x000000a7c6c67221 */ /* 0x000fe20000010100 */
[----:B------:R-:W-:Y:S02]  /*1430*/  HADD2.F32 R168, -RZ, R168.H1_H1 ;  /* 0x300000a8ffa87230 */ /* 0x000fe40000004100 */
[----:B------:R-:W-:Y:S01]  /*1440*/  FADD.FTZ R116, R116, R175 ;  /* 0x000000af74747221 */ /* 0x000fe20000010000 */
[-C--:B------:R-:W-:Y:S01]  /*1450*/  FFMA.FTZ R92, R201, R175.reuse, R92 ;  /* 0x000000afc95c7223 */ /* 0x080fe2000001005c */
[----:B------:R-:W-:Y:S01]  /*1460*/  FMUL.FTZ R175, R60, R175 ;  /* 0x000000af3caf7220 */ /* 0x000fe20000410000 */
[----:B------:R-:W-:Y:S02]  /*1470*/  HADD2.F32 R184, -RZ, R169.H1_H1 ;  /* 0x300000a9ffb87230 */ /* 0x000fe40000004100 */
[----:B------:R-:W-:Y:S01]  /*1480*/  FMUL.FTZ R180, R195, R182 ;  /* 0x000000b6c3b47220 */ /* 0x000fe20000410000 */
[----:B------:R-:W-:-:S02]  /*1490*/  HADD2.F32 R167, -RZ, R170.H0_H0 ;  /* 0x200000aaffa77230 */ /* 0x000fc40000004100 */
[----:B------:R-:W-:Y:S01]  /*14a0*/  FADD.FTZ R118, R118, R165 ;  /* 0x000000a576767221 */ /* 0x000fe20000010000 */
[-C--:B------:R-:W-:Y:S01]  /*14b0*/  FFMA.FTZ R94, R177, R165.reuse, R94 ;  /* 0x000000a5b15e7223 */ /* 0x080fe2000001005e */
[----:B------:R-:W-:Y:S01]  /*14c0*/  FMUL.FTZ R182, R62, R165 ;  /* 0x000000a53eb67220 */ /* 0x000fe20000410000 */
[C---:B------:R-:W-:Y:S01]  /*14d0*/  FMUL.FTZ R183, R195.reuse, R186 ;  /* 0x000000bac3b77220 */ /* 0x040fe20000410000 */
[----:B0-----:R-:W-:Y:S01]  /*14e0*/  FMUL.FTZ R178, R195, R166 ;  /* 0x000000a6c3b27220 */ /* 0x001fe20000410000 */
        /* <DEDUP_REMOVED lines=40> */
.L_x_5926:
[----:B------:R-:W-:Y:S05]  /*1770*/  BSYNC B0 ;  /* 0x0000000000007941 */ /* 0x000fea0003800000 */
.L_x_5925:
        /* <DEDUP_REMOVED lines=27> */
.L_x_5949:
        /* <DEDUP_REMOVED lines=53> */
[-C--:B------:R-:W-:Y:S01]  /*1c80*/  FFMA.FTZ R169, R7, R202.reuse, R207 ;  /* 0x000000ca07a97223 */ /* 0x080fe200000100cf */
        /* <DEDUP_REMOVED lines=80> */
.L_x_5929:
[----:B------:R-:W-:Y:S05]  /*2190*/  BSYNC B0 ;  /* 0x0000000000007941 */ /* 0x000fea0003800000 */
.L_x_5928:
        /* <DEDUP_REMOVED lines=11> */
[----:B------:R-:W-:Y:S01]  /*2250*/  FFMA.FTZ R198, R26, R202, R207 ;  /* 0x000000ca1ac67223 */ /* 0x000fe200000100cf */
[----:B------:R-:W-:Y:S01]  /*2260*/  FADD.FTZ R196, R24, -R169 ;  /* 0x800000a918c47221 */ /* 0x000fe20000010000 */
[----:B------:R-:W-:Y:S01]  /*2270*/  FADD.FTZ R170, R19, -R170 ;  /* 0x800000aa13aa7221 */ /* 0x000fe20000010000 */
[----:B------:R-:W-:Y:S01]  /*2280*/  FMUL.FTZ R168, R195, R168 ;  /* 0x000000a8c3a87220 */ /* 0x000fe20000410000 */
[----:B------:R-:W-:Y:S01]  /*2290*/  ISETP.NE.U32.AND P6, PT, RZ, UR14, PT ;  /* 0x0000000eff007c0c */ /* 0x000fe2000bfc5070 */
[----:B------:R-:W-:Y:S01]  /*22a0*/  FADD.FTZ R198, R27, -R198 ;  /* 0x800000c61bc67221 */ /* 0x000fe20000010000 */
[C---:B------:R-:W-:Y:S01]  /*22b0*/  FMUL.FTZ R210, R195.reuse, R196 ;  /* 0x000000c4c3d27220 */ /* 0x040fe20000410000 */
[C---:B------:R-:W-:Y:S01]  /*22c0*/  FMUL.FTZ R196, R195.reuse, R170 ;  /* 0x000000aac3c47220 */ /* 0x040fe20000410000 */
[----:B------:R-:W-:Y:S01]  /*22d0*/  ISETP.NE.AND.EX P6, PT, RZ, UR15, PT, P6 ;  /* 0x0000000fff007c0c */ /* 0x000fe2000bfc5360 */
[----:B------:R-:W-:Y:S01]  /*22e0*/  FMUL.FTZ R212, R195, R198 ;  /* 0x000000c6c3d47220 */ /* 0x000fe20000410000 */
[----:B------:R-:W-:Y:S01]  /*22f0*/  FFMA.FTZ R198, R20, R202, R207 ;  /* 0x000000ca14c67223 */ /* 0x000fe200000100cf */
[----:B------:R-:W-:-:S02]  /*2300*/  @P5 HADD2.F32 R169, -RZ, R152.H0_H0 ;  /* 0x20000098ffa95230 */ /* 0x000fc40000004100 */
[----:B------:R-:W-:Y:S02]  /*2310*/  @P5 HADD2.F32 R171, -RZ, R152.H1_H1 ;  /* 0x30000098ffab5230 */ /* 0x000fe40000004100 */
[----:B------:R-:W-:Y:S01]  /*2320*/  FADD.FTZ R204, R25, -R198 ;  /* 0x800000c619cc7221 */ /* 0x000fe20000010000 */
[--C-:B------:R-:W-:Y:S02]  /*2330*/  @P5 HADD2.F32 R197, -RZ, R154.reuse.H0_H0 ;  /* 0x2000009affc55230 */ /* 0x100fe40000004100 */
[----:B------:R-:W-:Y:S01]  /*2340*/  @P5 FADD.FTZ R168, R168, R169 ;  /* 0x000000a9a8a85221 */ /* 0x000fe20000010000 */
[-C--:B------:R-:W-:Y:S01]  /*2350*/  FFMA.FTZ R169, R21, R202.reuse, R207 ;  /* 0x000000ca15a97223 */ /* 0x080fe200000100cf */
[----:B------:R-:W-:Y:S02]  /*2360*/  @P5 HADD2.F32 R199, -RZ, R154.H1_H1 ;  /* 0x3000009affc75230 */ /* 0x000fe40000004100 */
[----:B------:R-:W-:Y:S01]  /*2370*/  @P5 FADD.FTZ R196, R196, R171 ;  /* 0x000000abc4c45221 */ /* 0x000fe20000010000 */
[-C--:B------:R-:W-:Y:S01]  /*2380*/  FFMA.FTZ R171, R173, R202.reuse, R207 ;  /* 0x000000caadab7223 */ /* 0x080fe200000100cf */
[----:B------:R-:W-:Y:S01]  /*2390*/  FADD.FTZ R170, R22, -R169 ;  /* 0x800000a916aa7221 */ /* 0x000fe20000010000 */
[----:B------:R-:W-:Y:S01]  /*23a0*/  @P5 FADD.FTZ R210, R210, R197 ;  /* 0x000000c5d2d25221 */ /* 0x000fe20000010000 */
[----:B------:R-:W-:Y:S01]  /*23b0*/  FFMA.FTZ R197, R176, R202, R207 ;  /* 0x000000cab0c57223 */ /* 0x000fe200000100cf */
[----:B------:R-:W-:Y:S01]  /*23c0*/  @P5 FADD.FTZ R212, R212, R199 ;  /* 0x000000c7d4d45221 */ /* 0x000fe20000010000 */
[----:B------:R-:W-:Y:S01]  /*23d0*/  FADD.FTZ R208, R172, -R171 ;  /* 0x800000abacd07221 */ /* 0x000fe20000010000 */
[----:B------:R-:W-:-:S02]  /*23e0*/  @P5 HADD2.F32 R169, -RZ, R153.H0_H0 ;  /* 0x20000099ffa95230 */ /* 0x000fc40000004100 */
[C---:B------:R-:W-:Y:S01]  /*23f0*/  FMUL.FTZ R198, R195.reuse, R170 ;  /* 0x000000aac3c67220 */ /* 0x040fe20000410000 */
[----:B------:R-:W-:Y:S02]  /*2400*/  @P5 HADD2.F32 R171, -RZ, R153.H1_H1 ;  /* 0x30000099ffab5230 */ /* 0x000fe40000004100 */
[----:B------:R-:W-:Y:S01]  /*2410*/  FMUL.FTZ R206, R195, R204 ;  /* 0x000000ccc3ce7220 */ /* 0x000fe20000410000 */
[----:B------:R-:W-:Y:S01]  /*2420*/  FADD.FTZ R216, R174, -R197 ;  /* 0x800000c5aed87221 */ /* 0x000fe20000010000 */
[----:B------:R-:W-:Y:S01]  /*2430*/  @P5 FADD.FTZ R198, R198, R169 ;  /* 0x000000a9c6c65221 */ /* 0x000fe20000010000 */
[----:B------:R-:W-:Y:S01]  /*2440*/  @P6 F2FP.F16.F32.PACK_AB R209, RZ, R212 ;  /* 0x000000d4ffd1623e */ /* 0x000fe200000000ff */
[--C-:B------:R-:W-:Y:S02]  /*2450*/  @P5 HADD2.F32 R197, -RZ, R155.reuse.H0_H0 ;  /* 0x2000009bffc55230 */ /* 0x100fe40000004100 */
[----:B------:R-:W-:Y:S01]  /*2460*/  @P5 FADD.FTZ R206, R206, R171 ;  /* 0x000000abcece5221 */ /* 0x000fe20000010000 */
[----:B------:R-:W-:-:S02]  /*2470*/  @P5 HADD2.F32 R199, -RZ, R155.H1_H1 ;  /* 0x3000009bffc75230 */ /* 0x000fc40000004100 */
[-C--:B------:R-:W-:Y:S01]  /*2480*/  FMUL.FTZ R219, R210, R205.reuse ;  /* 0x000000cdd2db7220 */ /* 0x080fe20000410000 */
[----:B------:R-:W-:Y:S01]  /*2490*/  FMUL.FTZ R212, R212, R205 ;  /* 0x000000cdd4d47220 */ /* 0x000fe20000410000 */
[C---:B------:R-:W-:Y:S01]  /*24a0*/  FMUL.FTZ R214, R195.reuse, R208 ;  /* 0x000000d0c3d67220 */ /* 0x040fe20000410000 */
[----:B------:R-:W-:Y:S01]  /*24b0*/  FMUL.FTZ R216, R195, R216 ;  /* 0x000000d8c3d87220 */ /* 0x000fe20000410000 */
[----:B------:R-:W-:Y:S01]  /*24c0*/  @P6 F2FP.F16.F32.PACK_AB R170, RZ, R198 ;  /* 0x000000c6ffaa623e */ /* 0x000fe200000000ff */
[----:B------:R-:W-:Y:S01]  /*24d0*/  FMUL.FTZ R204, R56, R219 ;  /* 0x000000db38cc7220 */ /* 0x000fe20000410000 */
[----:B------:R-:W-:Y:S01]  /*24e0*/  FMUL.FTZ R211, R57, R212 ;  /* 0x000000d439d37220 */ /* 0x000fe20000410000 */
[----:B------:R-:W-:Y:S01]  /*24f0*/  @P5 FADD.FTZ R214, R214, R197 ;  /* 0x000000c5d6d65221 */ /* 0x000fe20000010000 */
[----:B------:R-:W-:Y:S01]  /*2500*/  @P5 FADD.FTZ R216, R216, R199 ;  /* 0x000000c7d8d85221 */ /* 0x000fe20000010000 */
[----:B------:R-:W-:Y:S01]  /*2510*/  @P6 F2FP.F16.F32.PACK_AB R169, RZ, R168 ;  /* 0x000000a8ffa9623e */ /* 0x000fe200000000ff */
[-C--:B------:R-:W-:Y:S01]  /*2520*/  FMUL.FTZ R215, R198, R205.reuse ;  /* 0x000000cdc6d77220 */ /* 0x080fe20000410000 */
[----:B------:R-:W-:Y:S01]  /*2530*/  @P6 F2FP.F16.F32.PACK_AB R208, RZ, R206 ;  /* 0x000000ceffd0623e */ /* 0x000fe200000000ff */
[-C--:B------:R-:W-:Y:S01]  /*2540*/  FMUL.FTZ R206, R206, R205.reuse ;  /* 0x000000cdcece7220 */ /* 0x080fe20000410000 */
        /* <DEDUP_REMOVED lines=9> */
[----:B------:R-:W-:Y:S01]  /*25e0*/  FMUL.FTZ R204, R196, R205 ;  /* 0x000000cdc4cc7220 */ /* 0x000fe20000410000 */
[----:B------:R-:W-:Y:S01]  /*25f0*/  @P6 F2FP.F16.F32.PACK_AB R197, RZ, R214 ;  /* 0x000000d6ffc5623e */ /* 0x000fe200000000ff */
[----:B------:R-:W-:Y:S01]  /*2600*/  FMUL.FTZ R168, R52, R211 ;  /* 0x000000d334a87220 */ /* 0x000fe20000410000 */
        /* <DEDUP_REMOVED lines=37> */
.L_x_5931:
[----:B------:R-:W-:Y:S05]  /*2860*/  BSYNC B0 ;  /* 0x0000000000007941 */ /* 0x000fea0003800000 */
.L_x_5930:
        /* <DEDUP_REMOVED lines=15> */
[----:B------:R-:W-:Y:S01]  /*2960*/  ISETP.NE.U32.AND P6, PT, RZ, UR14, PT ;  /* 0x0000000eff007c0c */ /* 0x000fe2000bfc5070 */
        /* <DEDUP_REMOVED lines=8> */
[--C-:B------:R-:W-:Y:S01]  /*29f0*/  @P5 HADD2.F32 R169, -RZ, R156.reuse.H0_H0 ;  /* 0x2000009cffa95230 */ /* 0x100fe20000004100 */
[----:B------:R-:W-:Y:S01]  /*2a00*/  ISETP.NE.AND.EX P6, PT, RZ, UR15, PT, P6 ;  /* 0x0000000fff007c0c */ /* 0x000fe2000bfc5360 */
[----:B------:R-:W-:-:S02]  /*2a10*/  @P5 HADD2.F32 R171, -RZ, R156.H1_H1 ;  /* 0x3000009cffab5230 */ /* 0x000fc40000004100 */
[C---:B------:R-:W-:Y:S01]  /*2a20*/  FMUL.FTZ R168, R195.reuse, R168 ;  /* 0x000000a8c3a87220 */ /* 0x040fe20000410000 */
[C---:B------:R-:W-:Y:S01]  /*2a30*/  FMUL.FTZ R170, R195.reuse, R170 ;  /* 0x000000aac3aa7220 */ /* 0x040fe20000410000 */
[C---:B------:R-:W-:Y:S01]  /*2a40*/  FMUL.FTZ R196, R195.reuse, R196 ;  /* 0x000000c4c3c47220 */ /* 0x040fe20000410000 */
[C---:B------:R-:W-:Y:S01]  /*2a50*/  FMUL.FTZ R198, R195.reuse, R198 ;  /* 0x000000c6c3c67220 */ /* 0x040fe20000410000 */
[C---:B------:R-:W-:Y:S01]  /*2a60*/  FMUL.FTZ R206, R195.reuse, R202 ;  /* 0x000000cac3ce7220 */ /* 0x040fe20000410000 */
[C---:B------:R-:W-:Y:S01]  /*2a70*/  FMUL.FTZ R208, R195.reuse, R204 ;  /* 0x000000ccc3d07220 */ /* 0x040fe20000410000 */
[C---:B------:R-:W-:Y:S01]  /*2a80*/  FMUL.FTZ R210, R195.reuse, R210 ;  /* 0x000000d2c3d27220 */ /* 0x040fe20000410000 */
[--C-:B------:R-:W-:Y:S02]  /*2a90*/  @P5 HADD2.F32 R197, -RZ, R158.reuse.H0_H0 ;  /* 0x2000009effc55230 */ /* 0x100fe40000004100 */
[----:B------:R-:W-:Y:S01]  /*2aa0*/  FMUL.FTZ R214, R195, R212 ;  /* 0x000000d4c3d67220 */ /* 0x000fe20000410000 */
[----:B------:R-:W-:-:S02]  /*2ab0*/  @P5 HADD2.F32 R195, -RZ, R158.H1_H1 ;  /* 0x3000009effc35230 */ /* 0x000fc40000004100 */
[----:B------:R-:W-:Y:S01]  /*2ac0*/  @P5 FADD.FTZ R168, R168, R169 ;  /* 0x000000a9a8a85221 */ /* 0x000fe20000010000 */
[----:B------:R-:W-:Y:S01]  /*2ad0*/  @P5 FADD.FTZ R170, R170, R171 ;  /* 0x000000abaaaa5221 */ /* 0x000fe20000010000 */
[--C-:B------:R-:W-:Y:S02]  /*2ae0*/  @P5 HADD2.F32 R169, -RZ, R157.reuse.H0_H0 ;  /* 0x2000009dffa95230 */ /* 0x100fe40000004100 */
[----:B------:R-:W-:Y:S01]  /*2af0*/  @P5 FADD.FTZ R206, R206, R197 ;  /* 0x000000c5cece5221 */ /* 0x000fe20000010000 */
[----:B------:R-:W-:Y:S02]  /*2b00*/  @P5 HADD2.F32 R171, -RZ, R157.H1_H1 ;  /* 0x3000009dffab5230 */ /* 0x000fe40000004100 */
[----:B------:R-:W-:Y:S01]  /*2b10*/  @P5 FADD.FTZ R208, R208, R195 ;  /* 0x000000c3d0d05221 */ /* 0x000fe20000010000 */
[--C-:B------:R-:W-:Y:S02]  /*2b20*/  @P5 HADD2.F32 R197, -RZ, R159.reuse.H0_H0 ;  /* 0x2000009fffc55230 */ /* 0x100fe40000004100 */
[----:B------:R-:W-:Y:S01]  /*2b30*/  @P5 FADD.FTZ R196, R196, R169 ;  /* 0x000000a9c4c45221 */ /* 0x000fe20000010000 */
[----:B------:R-:W-:-:S02]  /*2b40*/  @P5 HADD2.F32 R199, -RZ, R159.H1_H1 ;  /* 0x3000009fffc75230 */ /* 0x000fc40000004100 */
[----:B------:R-:W-:Y:S01]  /*2b50*/  @P5 FADD.FTZ R198, R198, R171 ;  /* 0x000000abc6c65221 */ /* 0x000fe20000010000 */
[----:B------:R-:W-:Y:S01]  /*2b60*/  @P6 F2FP.F16.F32.PACK_AB R209, RZ, R208 ;  /* 0x000000d0ffd1623e */ /* 0x000fe200000000ff */
[----:B------:R-:W-:Y:S01]  /*2b70*/  @P5 FADD.FTZ R210, R210, R197 ;  /* 0x000000c5d2d25221 */ /* 0x000fe20000010000 */
[----:B------:R-:W-:Y:S01]  /*2b80*/  @P6 F2FP.F16.F32.PACK_AB R169, RZ, R168 ;  /* 0x000000a8ffa9623e */ /* 0x000fe200000000ff */
[----:B------:R-:W-:Y:S01]  /*2b90*/  @P5 FADD.FTZ R214, R214, R199 ;  /* 0x000000c7d6d65221 */ /* 0x000fe20000010000 */
[----:B------:R-:W-:Y:S01]  /*2ba0*/  @P6 F2FP.F16.F32.PACK_AB R199, RZ, R206 ;  /* 0x000000ceffc7623e */ /* 0x000fe200000000ff */
[-C--:B------:R-:W-:Y:S01]  /*2bb0*/  FMUL.FTZ R211, R206, R205.reuse ;  /* 0x000000cdced37220 */ /* 0x080fe20000410000 */
[-C--:B------:R-:W-:Y:S01]  /*2bc0*/  FMUL.FTZ R208, R208, R205.reuse ;  /* 0x000000cdd0d07220 */ /* 0x080fe20000410000 */
[-C--:B------:R-:W-:Y:S01]  /*2bd0*/  FMUL.FTZ R207, R196, R205.reuse ;  /* 0x000000cdc4cf7220 */ /* 0x080fe20000410000 */
[-C--:B------:R-:W-:Y:S01]  /*2be0*/  FMUL.FTZ R206, R198, R205.reuse ;  /* 0x000000cdc6ce7220 */ /* 0x080fe20000410000 */
[----:B------:R-:W-:Y:S01]  /*2bf0*/  @P6 F2FP.F16.F32.PACK_AB R197, RZ, R170 ;  /* 0x000000aaffc5623e */ /* 0x000fe200000000ff */
[-C--:B------:R-:W-:Y:S01]  /*2c00*/  FMUL.FTZ R195, R168, R205.reuse ;  /* 0x000000cda8c37220 */ /* 0x080fe20000410000 */
[-C--:B------:R-:W-:Y:S01]  /*2c10*/  FMUL.FTZ R202, R170, R205.reuse ;  /* 0x000000cdaaca7220 */ /* 0x080fe20000410000 */
[-C--:B------:R-:W-:Y:S01]  /*2c20*/  FMUL.FTZ R213, R210, R205.reuse ;  /* 0x000000cdd2d57220 */ /* 0x080fe20000410000 */
[----:B------:R-:W-:Y:S01]  /*2c30*/  FMUL.FTZ R216, R214, R205 ;  /* 0x000000cdd6d87220 */ /* 0x000fe20000410000 */
[----:B------:R-:W-:Y:S01]  /*2c40*/  @P6 F2FP.F16.F32.PACK_AB R171, RZ, R196 ;  /* 0x000000c4ffab623e */ /* 0x000fe200000000ff */
[----:B------:R-:W-:Y:S01]  /*2c50*/  FMUL.FTZ R170, R72, R211 ;  /* 0x000000d348aa7220 */ /* 0x000fe20000410000 */
[----:B------:R-:W-:Y:S01]  /*2c60*/  FMUL.FTZ R205, R73, R208 ;  /* 0x000000d049cd7220 */ /* 0x000fe20000410000 */
[----:B------:R-:W-:Y:S01]  /*2c70*/  @P6 PRMT R160, R169, 0x7610, R160 ;  /* 0x00007610a9a06816 */ /* 0x000fe200000000a0 */
        /* <DEDUP_REMOVED lines=9> */
[----:B------:R-:W-:-:S02]  /*2d10*/  @P6 PRMT R162, R199, 0x7610, R162 ;  /* 0x00007610c7a26816 */ /* 0x000fc400000000a2 */
[----:B------:R-:W-:Y:S01]  /*2d20*/  F2FP.F16.F32.PACK_AB R170, R205, R170 ;  /* 0x000000aacdaa723e */ /* 0x000fe200000000ff */
[----:B------:R-:W-:Y:S01]  /*2d30*/  FMUL.FTZ R205, R74, R213 ;  /* 0x000000d54acd7220 */ /* 0x000fe20000410000 */
[----:B------:R-:W-:Y:S02]  /*2d40*/  @P6 F2FP.F16.F32.PACK_AB R214, RZ, R214 ;  /* 0x000000d6ffd6623e */ /* 0x000fe400000000ff */
[----:B------:R-:W-:Y:S02]  /*2d50*/  @P6 PRMT R163, R212, 0x7610, R163 ;  /* 0x00007610d4a36816 */ /* 0x000fe400000000a3 */
[----:B------:R-:W-:Y:S02]  /*2d60*/  F2FP.F16.F32.PACK_AB R169, R196, R169 ;  /* 0x000000a9c4a9723e */ /* 0x000fe400000000ff */
[C---:B------:R-:W-:Y:S02]  /*2d70*/  @P6 LEA.HI.X R199, R193.reuse, UR15, RZ, 0x4, P5 ;  /* 0x0000000fc1c76c11 */ /* 0x040fe4000a8f24ff */
[----:B------:R-:W-:-:S02]  /*2d80*/  LEA R196, P5, R193, UR16, 0x4 ;  /* 0x00000010c1c47c11 */ /* 0x000fc4000f8a20ff */
[----:B------:R-:W-:Y:S02]  /*2d90*/  F2FP.F16.F32.PACK_AB R168, R171, R168 ;  /* 0x000000a8aba8723e */ /* 0x000fe400000000ff */
[----:B------:R-:W-:Y:S02]  /*2da0*/  @P6 PRMT R160, R160, 0x5410, R197 ;  /* 0x00005410a0a06816 */ /* 0x000fe400000000c5 */
[----:B------:R-:W-:Y:S02]  /*2db0*/  @P6 PRMT R162, R162, 0x5410, R209 ;  /* 0x00005410a2a26816 */ /* 0x000fe400000000d1 */
[----:B------:R-:W-:Y:S02]  /*2dc0*/  @P6 PRMT R161, R161, 0x5410, R204 ;  /* 0x00005410a1a16816 */ /* 0x000fe400000000cc */
[----:B------:R-:W-:Y:S02]  /*2dd0*/  @P6 PRMT R163, R163, 0x5410, R214 ;  /* 0x00005410a3a36816 */ /* 0x000fe400000000d6 */
[----:B------:R-:W-:-:S02]  /*2de0*/  F2FP.F16.F32.PACK_AB R171, R210, R205 ;  /* 0x000000cdd2ab723e */ /* 0x000fc400000000ff */
[----:B------:R-:W-:Y:S01]  /*2df0*/  LEA.HI.X R197, R193, UR17, RZ, 0x4, P5 ;  /* 0x00000011c1c57c11 */ /* 0x000fe2000a8f24ff */
[----:B------:R0:W-:Y:S04]  /*2e00*/  @P6 STG.E.128 desc[UR4][R198.64], R160 ;  /* 0x000000a0c6006986 */ /* 0x0001e8000c101d04 */
[----:B------:R0:W-:Y:S01]  /*2e10*/  STG.E.128 desc[UR4][R196.64], R168 ;  /* 0x000000a8c4007986 */ /* 0x0001e2000c101d04 */
[--C-:B--2---:R-:W-:Y:S02]  /*2e20*/  HADD2.F32 R209, -RZ, R166.reuse.H0_H0 ;  /* 0x200000a6ffd17230 */ /* 0x104fe40000004100 */
[----:B------:R-:W-:Y:S02]  /*2e30*/  HADD2.F32 R204, -RZ, R166.H1_H1 ;  /* 0x300000a6ffcc7230 */ /* 0x000fe40000004100 */
[----:B------:R-:W-:-:S02]  /*2e40*/  HADD2.F32 R193, -RZ, R164.H0_H0 ;  /* 0x200000a4ffc17230 */ /* 0x000fc40000004100 */
[----:B------:R-:W-:Y:S01]  /*2e50*/  FFMA.FTZ R144, R209, R211, R144 ;  /* 0x000000d3d1907223 */ /* 0x000fe20000010090 */
[--C-:B------:R-:W-:Y:S02]  /*2e60*/  HADD2.F32 R205, -RZ, R165.reuse.H0_H0 ;  /* 0x200000a5ffcd7230 */ /* 0x100fe40000004100 */
[----:B------:R-:W-:Y:S01]  /*2e70*/  FFMA.FTZ R145, R204, R208, R145 ;  /* 0x000000d0cc917223 */ /* 0x000fe20000010091 */
[----:B------:R-:W-:Y:S02]  /*2e80*/  HADD2.F32 R166, -RZ, R165.H1_H1 ;  /* 0x300000a5ffa67230 */ /* 0x000fe40000004100 */
[----:B------:R-:W-:Y:S01]  /*2e90*/  FFMA.FTZ R140, R193, R195, R140 ;  /* 0x000000c3c18c7223 */ /* 0x000fe2000001008c */
[----:B------:R-:W-:Y:S02]  /*2ea0*/  HADD2.F32 R164, -RZ, R164.H1_H1 ;  /* 0x300000a4ffa47230 */ /* 0x000fe40000004100 */
[----:B------:R-:W-:Y:S01]  /*2eb0*/  FFMA.FTZ R142, R205, R207, R142 ;  /* 0x000000cfcd8e7223 */ /* 0x000fe2000001008e */
[----:B------:R-:W-:-:S02]  /*2ec0*/  HADD2.F32 R165, -RZ, R167.H0_H0 ;  /* 0x200000a7ffa57230 */ /* 0x000fc40000004100 */
[----:B------:R-:W-:Y:S01]  /*2ed0*/  FFMA.FTZ R143, R166, R206, R143 ;  /* 0x000000cea68f7223 */ /* 0x000fe2000001008f */
[----:B------:R-:W-:Y:S02]  /*2ee0*/  HADD2.F32 R210, -RZ, R167.H1_H1 ;  /* 0x300000a7ffd27230 */ /* 0x000fe40000004100 */
[----:B------:R-:W-:Y:S01]  /*2ef0*/  FFMA.FTZ R141, R164, R202, R141 ;  /* 0x000000caa48d7223 */ /* 0x000fe2000001008d */
[----:B------:R-:W-:Y:S02]  /*2f00*/  FFMA.FTZ R146, R165, R213, R146 ;  /* 0x000000d5a5927223 */ /* 0x000fe40000010092 */
[----:B0-----:R-:W-:-:S07]  /*2f10*/  FFMA.FTZ R147, R210, R216, R147 ;  /* 0x000000d8d2937223 */ /* 0x001fce0000010093 */
.L_x_5933:
[----:B------:R-:W-:Y:S05]  /*2f20*/  BSYNC B0 ;  /* 0x0000000000007941 */ /* 0x000fea0003800000 */
.L_x_5932:
[----:B------:R-:W-:Y:S02]  /*2f30*/  IADD3 R194, R194, UR18, RZ ;  /* 0x00000012c2c27c10 */ /* 0x000fe4000fffe0ff */
[----:B------:R-:W-:Y:S02]  /*2f40*/  SEL R196, RZ, 0x1, P4 ;  /* 0x00000001ffc47807 */ /* 0x000fe40002000000 */
[----:B------:R-:W-:-:S13]  /*2f50*/  ISETP.GE.AND P5, PT, R194, UR19, PT ;  /* 0x00000013c2007c0c */ /* 0x000fda000bfa6270 */
[----:B------:R-:W-:Y:S05]  /*2f60*/  @!P5 BRA `(.L_x_5934) ;  /* 0xffffffd4009cd947 */ /* 0x000fea000383ffff */
.L_x_5920:
        /* <DEDUP_REMOVED lines=20> */
.L_x_5936:
[----:B------:R-:W-:Y:S05]  /*30b0*/  BSYNC B0 ;  /* 0x0000000000007941 */ /* 0x000fea0003800000 */
.L_x_5935:
        /* <DEDUP_REMOVED lines=15> */
.L_x_5938:
[----:B------:R-:W-:Y:S05]  /*31b0*/  BSYNC B0 ;  /* 0x0000000000007941 */ /* 0x000fea0003800000 */
.L_x_5937:
        /* <DEDUP_REMOVED lines=14> */
.L_x_5927:
[----:B------:R-:W-:Y:S02]  /*32a0*/  MOV R206, R202 ;  /* 0x000000ca00ce7202 */ /* 0x000fe40000000f00 */
[----:B------:R-:W-:Y:S02]  /*32b0*/  MOV R207, 0x10 ;  /* 0x0000001000cf7802 */ /* 0x000fe40000000f00 */
[----:B------:R-:W-:Y:S02]  /*32c0*/  MOV R208, 0x1f ;  /* 0x0000001f00d07802 */ /* 0x000fe40000000f00 */
[----:B------:R-:W-:-:S07]  /*32d0*/  MOV R199, 0xffffffff ;  /* 0xffffffff00c77802 */ /* 0x000fce0000000f00 */
[----:B------:R-:W-:Y:S05]  /*32e0*/  WARPSYNC.COLLECTIVE R199, `(.L_x_5939) ;  /* 0x00000000c7087348 */ /* 0x000fea0003c00000 */
[----:B------:R0:W1:Y:S02]  /*32f0*/  SHFL.DOWN P6, R196, R206, R207, R208 ;  /* 0x080000cfcec47389 */ /* 0x00006400000c00d0 */
[----:B01----:R-:W-:Y:S01]  /*3300*/  ENDCOLLECTIVE ;  /* 0x000000000000791b */ /* 0x003fe20003800000 */
.L_x_5939:
[----:B------:R-:W-:Y:S02]  /*3310*/  MOV R206, R204 ;  /* 0x000000cc00ce7202 */ /* 0x000fe40000000f00 */
[----:B------:R-:W-:-:S07]  /*3320*/  MOV R167, R196 ;  /* 0x000000c400a77202 */ /* 0x000fce0000000f00 */
[----:B------:R-:W-:Y:S05]  /*3330*/  WARPSYNC.COLLECTIVE R199, `(.L_x_5940) ;  /* 0x00000000c7087348 */ /* 0x000fea0003c00000 */
[----:B------:R0:W1:Y:S02]  /*3340*/  SHFL.DOWN P6, R196, R206, R207, R208 ;  /* 0x080000cfcec47389 */ /* 0x00006400000c00d0 */
[----:B01----:R-:W-:Y:S01]  /*3350*/  ENDCOLLECTIVE ;  /* 0x000000000000791b */ /* 0x003fe20003800000 */
.L_x_5940:
[----:B------:R-:W-:-:S05]  /*3360*/  FADD.FTZ R167, R167, R202 ;  /* 0x000000caa7a77221 */ /* 0x000fca0000010000 */
[----:B------:R-:W-:Y:S02]  /*3370*/  MOV R206, R167 ;  /* 0x000000a700ce7202 */ /* 0x000fe40000000f00 */
[----:B------:R-:W-:Y:S02]  /*3380*/  MOV R207, 0x8 ;  /* 0x0000000800cf7802 */ /* 0x000fe40000000f00 */
[----:B------:R-:W-:-:S07]  /*3390*/  MOV R169, R196 ;  /* 0x000000c400a97202 */ /* 0x000fce0000000f00 */
[----:B------:R-:W-:Y:S05]  /*33a0*/  WARPSYNC.COLLECTIVE R199, `(.L_x_5941) ;  /* 0x00000000c7087348 */ /* 0x000fea0003c00000 */
[----:B------:R0:W1:Y:S02]  /*33b0*/  SHFL.DOWN P6, R196, R206, R207, R208 ;  /* 0x080000cfcec47389 */ /* 0x00006400000c00d0 */
[----:B01----:R-:W-:Y:S01]  /*33c0*/  ENDCOLLECTIVE ;  /* 0x000000000000791b */ /* 0x003fe20003800000 */
.L_x_5941:
[----:B------:R-:W-:-:S05]  /*33d0*/  FADD.FTZ R169, R169, R204 ;  /* 0x000000cca9a97221 */ /* 0x000fca0000010000 */
[----:B------:R-:W-:Y:S02]  /*33e0*/  MOV R206, R169 ;  /* 0x000000a900ce7202 */ /* 0x000fe40000000f00 */
[----:B------:R-:W-:-:S07]  /*33f0*/  MOV R166, R196 ;  /* 0x000000c400a67202 */ /* 0x000fce0000000f00 */
[----:B------:R-:W-:Y:S05]  /*3400*/  WARPSYNC.COLLECTIVE R199, `(.L_x_5942) ;  /* 0x00000000c7087348 */ /* 0x000fea0003c00000 */
[----:B------:R0:W1:Y:S02]  /*3410*/  SHFL.DOWN P6, R196, R206, R207, R208 ;  /* 0x080000cfcec47389 */ /* 0x00006400000c00d0 */
[----:B01----:R-:W-:Y:S01]  /*3420*/  ENDCOLLECTIVE ;  /* 0x000000000000791b */ /* 0x003fe20003800000 */
.L_x_5942:
[----:B------:R-:W-:-:S05]  /*3430*/  FADD.FTZ R166, R167, R166 ;  /* 0x000000a6a7a67221 */ /* 0x000fca0000010000 */
[----:B------:R-:W-:Y:S02]  /*3440*/  MOV R206, R166 ;  /* 0x000000a600ce7202 */ /* 0x000fe40000000f00 */
[----:B------:R-:W-:Y:S02]  /*3450*/  MOV R207, 0x4 ;  /* 0x0000000400cf7802 */ /* 0x000fe40000000f00 */
[----:B------:R-:W-:-:S07]  /*3460*/  MOV R168, R196 ;  /* 0x000000c400a87202 */ /* 0x000fce0000000f00 */
[----:B------:R-:W-:Y:S05]  /*3470*/  WARPSYNC.COLLECTIVE R199, `(.L_x_5943) ;  /* 0x00000000c7087348 */ /* 0x000fea0003c00000 */
[----:B------:R0:W1:Y:S02]  /*3480*/  SHFL.DOWN P6, R196, R206, R207, R208 ;  /* 0x080000cfcec47389 */ /* 0x00006400000c00d0 */
[----:B01----:R-:W-:Y:S01]  /*3490*/  ENDCOLLECTIVE ;  /* 0x000000000000791b */ /* 0x003fe20003800000 */
.L_x_5943:
[----:B------:R-:W-:-:S05]  /*34a0*/  FADD.FTZ R168, R169, R168 ;  /* 0x000000a8a9a87221 */ /* 0x000fca0000010000 */
[----:B------:R-:W-:Y:S02]  /*34b0*/  MOV R206, R168 ;  /* 0x000000a800ce7202 */ /* 0x000fe40000000f00 */
[----:B------:R-:W-:-:S07]  /*34c0*/  MOV R171, R196 ;  /* 0x000000c400ab7202 */ /* 0x000fce0000000f00 */
[----:B------:R-:W-:Y:S05]  /*34d0*/  WARPSYNC.COLLECTIVE R199, `(.L_x_5944) ;  /* 0x00000000c7087348 */ /* 0x000fea0003c00000 */
[----:B------:R0:W1:Y:S02]  /*34e0*/  SHFL.DOWN P6, R196, R206, R207, R208 ;  /* 0x080000cfcec47389 */ /* 0x00006400000c00d0 */
[----:B01----:R-:W-:Y:S01]  /*34f0*/  ENDCOLLECTIVE ;  /* 0x000000000000791b */ /* 0x003fe20003800000 */
.L_x_5944:
[----:B------:R-:W-:-:S05]  /*3500*/  FADD.FTZ R171, R166, R171 ;  /* 0x000000aba6ab7221 */ /* 0x000fca0000010000 */
[----:B------:R-:W-:Y:S02]  /*3510*/  MOV R206, R171 ;  /* 0x000000ab00ce7202 */ /* 0x000fe40000000f00 */
[----:B------:R-:W-:Y:S02]  /*3520*/  MOV R207, 0x2 ;  /* 0x0000000200cf7802 */ /* 0x000fe40000000f00 */
[----:B------:R-:W-:-:S07]  /*3530*/  MOV R197, R196 ;  /* 0x000000c400c57202 */ /* 0x000fce0000000f00 */
[----:B------:R-:W-:Y:S05]  /*3540*/  WARPSYNC.COLLECTIVE R199, `(.L_x_5945) ;  /* 0x00000000c7087348 */ /* 0x000fea0003c00000 */
[----:B------:R0:W1:Y:S02]  /*3550*/  SHFL.DOWN P6, R196, R206, R207, R208 ;  /* 0x080000cfcec47389 */ /* 0x00006400000c00d0 */
[----:B01----:R-:W-:Y:S01]  /*3560*/  ENDCOLLECTIVE ;  /* 0x000000000000791b */ /* 0x003fe20003800000 */
.L_x_5945:
[----:B------:R-:W-:-:S05]  /*3570*/  FADD.FTZ R197, R168, R197 ;  /* 0x000000c5a8c57221 */ /* 0x000fca0000010000 */
[----:B------:R-:W-:Y:S02]  /*3580*/  MOV R206, R197 ;  /* 0x000000c500ce7202 */ /* 0x000fe40000000f00 */
[----:B------:R-:W-:-:S07]  /*3590*/  MOV R170, R196 ;  /* 0x000000c400aa7202 */ /* 0x000fce0000000f00 */
[----:B------:R-:W-:Y:S05]  /*35a0*/  WARPSYNC.COLLECTIVE R199, `(.L_x_5946) ;  /* 0x00000000c7087348 */ /* 0x000fea0003c00000 */
[----:B------:R0:W1:Y:S02]  /*35b0*/  SHFL.DOWN P6, R196, R206, R207, R208 ;  /* 0x080000cfcec47389 */ /* 0x00006400000c00d0 */
[----:B01----:R-:W-:Y:S01]  /*35c0*/  ENDCOLLECTIVE ;  /* 0x000000000000791b */ /* 0x003fe20003800000 */
.L_x_5946:
[----:B------:R-:W-:-:S05]  /*35d0*/  FADD.FTZ R170, R171, R170 ;  /* 0x000000aaabaa7221 */ /* 0x000fca0000010000 */
[----:B------:R-:W-:Y:S02]  /*35e0*/  MOV R206, R170 ;  /* 0x000000aa00ce7202 */ /* 0x000fe40000000f00 */
[----:B------:R-:W-:Y:S01]  /*35f0*/  MOV R207, 0x1 ;  /* 0x0000000100cf7802 */ /* 0x000fe20000000f00 */
[----:B------:R-:W-:-:S07]  /*3600*/  FADD.FTZ R167, R197, R196 ;  /* 0x000000c4c5a77221 */ /* 0x000fce0000010000 */
[----:B------:R-:W-:Y:S05]  /*3610*/  WARPSYNC.COLLECTIVE R199, `(.L_x_5947) ;  /* 0x00000000c7087348 */ /* 0x000fea0003c00000 */
[----:B------:R0:W1:Y:S02]  /*3620*/  SHFL.DOWN P6, R196, R206, R207, R208 ;  /* 0x080000cfcec47389 */ /* 0x00006400000c00d0 */
[----:B01----:R-:W-:Y:S01]  /*3630*/  ENDCOLLECTIVE ;  /* 0x000000000000791b */ /* 0x003fe20003800000 */
.L_x_5947:
[----:B------:R-:W-:Y:S02]  /*3640*/  MOV R206, R167 ;  /* 0x000000a700ce7202 */ /* 0x000fe40000000f00 */
[----:B------:R-:W-:-:S07]  /*3650*/  MOV R169, R196 ;  /* 0x000000c400a97202 */ /* 0x000fce0000000f00 */
[----:B------:R-:W-:Y:S05]  /*3660*/  WARPSYNC.COLLECTIVE R199, `(.L_x_5948) ;  /* 0x00000000c7087348 */ /* 0x000fea0003c00000 */
[----:B------:R0:W1:Y:S02]  /*3670*/  SHFL.DOWN P6, R196, R206, R207, R208 ;  /* 0x080000cfcec47389 */ /* 0x00006400000c00d0 */
[----:B01----:R-:W-:Y:S01]  /*3680*/  ENDCOLLECTIVE ;  /* 0x000000000000791b */ /* 0x003fe20003800000 */
.L_x_5948:
[----:B------:R-:W-:Y:S01]  /*3690*/  MOV R198, R196 ;  /* 0x000000c400c67202 */ /* 0x000fe20000000f00 */
[----:B------:R-:W-:Y:S06]  /*36a0*/  BRA `(.L_x_5949) ;  /* 0xffffffe000a07947 */ /* 0x000fec000383ffff */
.L_x_5950:
        /* <DEDUP_REMOVED lines=13> */
.L_x_11363:


//--------------------- .text._ZN10layer_norm13ln_bwd_kernelINS_13Kernel_traitsIf6__halfS2_S2_fjLj3072ELj1ELj1ELj4ELj16ENS_18Kernel_traits_baseILj3072EfS2_S2_S2_fjLj128EEEEELb0ELb1ELb0ELb1EEEvNS_9BwdParamsE --------------------------
	.section	.text._ZN10layer_norm13ln_bwd_kernelINS_13Kernel_traitsIf6__halfS2_S2_fjLj3072ELj1ELj1ELj4ELj16ENS_18Kernel_traits_baseILj3072EfS2_S2_S2_fjLj128EEEEELb0ELb1ELb0ELb1EEEvNS_9BwdParamsE,"ax",@progbits
	.align	128
        .global         _ZN10layer_norm13ln_bwd_kernelINS_13Kernel_traitsIf6__halfS2_S2_fjLj3072ELj1ELj1ELj4ELj16ENS_18Kernel_traits_baseILj3072EfS2_S2_S2_fjLj128EEEEELb0ELb1ELb0ELb1EEEvNS_9BwdParamsE
        .type           _ZN10layer_norm13ln_bwd_kernelINS_13Kernel_traitsIf6__halfS2_S2_fjLj3072ELj1ELj1ELj4ELj16ENS_18Kernel_traits_baseILj3072EfS2_S2_S2_fjLj128EEEEELb0ELb1ELb0ELb1EEEvNS_9BwdParamsE,@function
        .size           _ZN10layer_norm13ln_bwd_kernelINS_13Kernel_traitsIf6__halfS2_S2_fjLj3072ELj1ELj1ELj4ELj16ENS_18Kernel_traits_baseILj3072EfS2_S2_S2_fjLj128EEEEELb0ELb1ELb0ELb1EEEvNS_9BwdParamsE,(.L_x_11364 - _ZN10layer_norm13ln_bwd_kernelINS_13Kernel_traitsIf6__halfS2_S2_fjLj3072ELj1ELj1ELj4ELj16ENS_18Kernel_traits_baseILj3072EfS2_S2_S2_fjLj128EEEEELb0ELb1ELb0ELb1EEEvNS_9BwdParamsE)
        .other          _ZN10layer_norm13ln_bwd_kernelINS_13Kernel_traitsIf6__halfS2_S2_fjLj3072ELj1ELj1ELj4ELj16ENS_18Kernel_traits_baseILj3072EfS2_S2_S2_fjLj128EEEEELb0ELb1ELb0ELb1EEEvNS_9BwdParamsE,@"STO_CUDA_ENTRY STV_DEFAULT"
_ZN10layer_norm13ln_bwd_kernelINS_13Kernel_traitsIf6__halfS2_S2_fjLj3072ELj1ELj1ELj4ELj16ENS_18Kernel_traits_baseILj3072EfS2_S2_S2_fjLj128EEEEELb0ELb1ELb0ELb1EEEvNS_9BwdParamsE:
.text._ZN10layer_norm13ln_bwd_kernelINS_13Kernel_traitsIf6__halfS2_S2_fjLj3072ELj1ELj1ELj4ELj16ENS_18Kernel_traits_baseILj3072EfS2_S2_S2_fjLj128EEEEELb0ELb1ELb0ELb1EEEvNS_9BwdParamsE:
        /* <DEDUP_REMOVED lines=52> */
.L_x_5951:
        /* <DEDUP_REMOVED lines=61> */
.L_x_5955:
        /* <DEDUP_REMOVED lines=9> */
[----:B------:R-:W3:Y:S08]  /*07a0*/  LDC.64 R176, c[0x0][0x250] ;  /* 0x00009400ffb07b82 */ /* 0x000ef00000000a00 */
[----:B------:R-:W4:Y:S01]  /*07b0*/  LDC.64 R142, c[0x0][0x258] ;  /* 0x00009600ff8e7b82 */ /* 0x000f220000000a00 */
[C---:B------:R-:W-:Y:S01]  /*07c0*/  IADD3 R173, R175.reuse, 0x80, RZ ;  /* 0x00000080afad7810 */ /* 0x040fe20007ffe0ff */
[----:B0-----:R-:W-:Y:S01]  /*07d0*/  IMAD.WIDE.U32 R68, R175, 0x10, R84 ;  /* 0x00000010af447825 */ /* 0x001fe200078e0054 */
[----:B-1----:R-:W-:-:S03]  /*07e0*/  @P0 LEA R86, P1, R166, R86, 0x1 ;  /* 0x00000056a6560211 */ /* 0x002fc600078208ff */
[----:B------:R-:W-:Y:S01]  /*07f0*/  IMAD.WIDE.U32 R76, R173, 0x10, R84 ;  /* 0x00000010ad4c7825 */ /* 0x000fe200078e0054 */
[C---:B------:R-:W-:Y:S02]  /*0800*/  @P0 LEA.HI.X R87, R166.reuse, R87, R70, 0x1, P1 ;  /* 0x00000057a6570211 */ /* 0x040fe400008f0c46 */
[----:B------:R-:W4:Y:S01]  /*0810*/  LDG.E.128 R68, desc[UR6][R68.64] ;  /* 0x0000000644447981 */ /* 0x000f22000c1e1d00 */
[C---:B--2---:R-:W-:Y:S01]  /*0820*/  IMAD.WIDE.U32 R72, R175.reuse, 0x10, R88 ;  /* 0x00000010af487825 */ /* 0x044fe200078e0058 */
[----:B------:R-:W-:Y:S02]  /*0830*/  IADD3 R167, R175, 0x100, RZ ;  /* 0x00000100afa77810 */ /* 0x000fe40007ffe0ff */
[----:B------:R-:W2:Y:S01]  /*0840*/  LDG.E.128 R76, desc[UR6][R76.64] ;  /* 0x000000064c4c7981 */ /* 0x000ea2000c1e1d00 */
[----:B---3--:R-:W-:-:S03]  /*0850*/  IMAD.WIDE R176, R166, 0x4, R176 ;  /* 0x00000004a6b07825 */ /* 0x008fc600078e02b0 */
[----:B------:R-:W3:Y:S01]  /*0860*/  LDG.E.128 R72, desc[UR6][R72.64] ;  /* 0x0000000648487981 */ /* 0x000ee2000c1e1d00 */
[----:B------:R-:W-:-:S03]  /*0870*/  IMAD.WIDE.U32 R80, R173, 0x10, R88 ;  /* 0x00000010ad507825 */ /* 0x000fc600078e0058 */
[----:B------:R0:W2:Y:S01]  /*0880*/  LDG.E R183, desc[UR6][R176.64] ;  /* 0x00000006b0b77981 */ /* 0x0000a2000c1e1900 */
[----:B----4-:R-:W-:-:S03]  /*0890*/  IMAD.WIDE R178, R166, 0x4, R142 ;  /* 0x00000004a6b27825 */ /* 0x010fc600078e028e */
[----:B------:R-:W4:Y:S01]  /*08a0*/  @P0 LDG.E.U16 R172, desc[UR6][R86.64] ;  /* 0x0000000656ac0981 */ /* 0x000f22000c1e1500 */
[----:B------:R-:W-:-:S03]  /*08b0*/  IMAD.WIDE.U32 R88, R167, 0x10, R88 ;  /* 0x00000010a7587825 */ /* 0x000fc600078e0058 */
[----:B------:R-:W4:Y:S01]  /*08c0*/  LDG.E.128 R80, desc[UR6][R80.64] ;  /* 0x0000000650507981 */ /* 0x000f22000c1e1d00 */
[----:B------:R-:W-:-:S03]  /*08d0*/  IMAD.WIDE.U32 R84, R167, 0x10, R84 ;  /* 0x00000010a7547825 */ /* 0x000fc600078e0054 */
[----:B------:R-:W4:Y:S04]  /*08e0*/  LDG.E R168, desc[UR6][R178.64] ;  /* 0x00000006b2a87981 */ /* 0x000f28000c1e1900 */
[----:B------:R-:W4:Y:S04]  /*08f0*/  LDG.E.128 R88, desc[UR6][R88.64] ;  /* 0x0000000658587981 */ /* 0x000f28000c1e1d00 */
[----:B------:R-:W4:Y:S01]  /*0900*/  LDG.E.128 R84, desc[UR6][R84.64] ;  /* 0x0000000654547981 */ /* 0x000f22000c1e1d00 */
        /* <DEDUP_REMOVED lines=15> */
[----:B------:R-:W-:Y:S01]  /*0a00*/  LOP3.LUT P2, RZ, R138, 0x1f, RZ, 0xc0, !PT ;  /* 0x0000001f8aff7812 */ /* 0x000fe2000784c0ff */
[--C-:B------:R-:W-:Y:S02]  /*0a10*/  HADD2.F32 R0, -RZ, R68.reuse.H0_H0 ;  /* 0x20000044ff007230 */ /* 0x100fe40000004100 */
[----:B------:R-:W-:Y:S02]  /*0a20*/  HADD2.F32 R68, -RZ, R68.H1_H1 ;  /* 0x30000044ff447230 */ /* 0x000fe40000004100 */
[----:B------:R-:W-:Y:S02]  /*0a30*/  HADD2.F32 R143, -RZ, R69.H0_H0 ;  /* 0x20000045ff8f7230 */ /* 0x000fe40000004100 */
[--C-:B---3--:R-:W-:Y:S02]  /*0a40*/  HADD2.F32 R180, -RZ, R75.reuse.H0_H0 ;  /* 0x2000004bffb47230 */ /* 0x108fe40000004100 */
[----:B------:R-:W-:Y:S01]  /*0a50*/  HADD2.F32 R182, -RZ, R75.H1_H1 ;  /* 0x3000004bffb67230 */ /* 0x000fe20000004100 */
[----:B--2---:R-:W-:Y:S01]  /*0a60*/  FSEL R211, R183, RZ, !P4 ;  /* 0x000000ffb7d37208 */ /* 0x004fe20006000000 */
[----:B------:R-:W-:-:S02]  /*0a70*/  HADD2.F32 R75, -RZ, R76.H0_H0 ;  /* 0x2000004cff4b7230 */ /* 0x000fc40000004100 */
[----:B------:R-:W-:Y:S02]  /*0a80*/  HADD2.F32 R76, -RZ, R76.H1_H1 ;  /* 0x3000004cff4c7230 */ /* 0x000fe40000004100 */
[--C-:B-1----:R-:W-:Y:S02]  /*0a90*/  HADD2.F32 R171, -RZ, R77.reuse.H0_H0 ;  /* 0x2000004dffab7230 */ /* 0x102fe40000004100 */
[----:B0-----:R-:W-:Y:S02]  /*0aa0*/  HADD2.F32 R176, -RZ, R77.H1_H1 ;  /* 0x3000004dffb07230 */ /* 0x001fe40000004100 */
[C---:B------:R-:W-:Y:S01]  /*0ab0*/  FADD.FTZ R77, -R211.reuse, R0 ;  /* 0x00000000d34d7221 */ /* 0x040fe20000010100 */
[--C-:B------:R-:W-:Y:S02]  /*0ac0*/  HADD2.F32 R179, -RZ, R79.reuse.H0_H0 ;  /* 0x2000004fffb37230 */ /* 0x100fe40000004100 */
[----:B------:R-:W-:Y:S02]  /*0ad0*/  HADD2.F32 R181, -RZ, R79.H1_H1 ;  /* 0x3000004fffb57230 */ /* 0x000fe40000004100 */
[----:B------:R-:W-:Y:S01]  /*0ae0*/  FADD.FTZ R79, -R211, R68 ;  /* 0x00000044d34f7221 */ /* 0x000fe20000010100 */
[----:B------:R-:W-:-:S02]  /*0af0*/  HADD2.F32 R185, -RZ, R72.H0_H0 ;  /* 0x20000048ffb97230 */ /* 0x000fc40000004100 */
[C---:B------:R-:W-:Y:S01]  /*0b00*/  FADD.FTZ R193, -R211.reuse, R76 ;  /* 0x0000004cd3c17221 */ /* 0x040fe20000010100 */
[--C-:B----4-:R-:W-:Y:S02]  /*0b10*/  HADD2.F32 R188, -RZ, R81.reuse.H0_H0 ;  /* 0x20000051ffbc7230 */ /* 0x110fe40000004100 */
[----:B------:R-:W-:Y:S02]  /*0b20*/  HADD2.F32 R192, -RZ, R81.H1_H1 ;  /* 0x30000051ffc07230 */ /* 0x000fe40000004100 */
[----:B------:R-:W-:Y:S01]  /*0b30*/  FADD.FTZ R81, -R211, R143 ;  /* 0x0000008fd3517221 */ /* 0x000fe20000010100 */
[----:B------:R-:W-:Y:S02]  /*0b40*/  HADD2.F32 R72, -RZ, R72.H1_H1 ;  /* 0x30000048ff487230 */ /* 0x000fe40000004100 */
[C---:B------:R-:W-:Y:S01]  /*0b50*/  FMUL.FTZ R0, R168.reuse, R77 ;  /* 0x0000004da8007220 */ /* 0x040fe20000410000 */
[----:B------:R-:W-:Y:S01]  /*0b60*/  FMUL.FTZ R76, R168, R79 ;  /* 0x0000004fa84c7220 */ /* 0x000fe20000410000 */
[----:B------:R-:W-:Y:S01]  /*0b70*/  FMUL.FTZ R77, R48, R185 ;  /* 0x000000b9304d7220 */ /* 0x000fe20000410000 */
[----:B------:R-:W-:-:S02]  /*0b80*/  HADD2.F32 R177, -RZ, R78.H0_H0 ;  /* 0x2000004effb17230 */ /* 0x000fc40000004100 */
[----:B------:R-:W-:Y:S01]  /*0b90*/  FMUL.FTZ R79, R168, R81 ;  /* 0x00000051a84f7220 */ /* 0x000fe20000410000 */
[----:B------:R-:W-:Y:S02]  /*0ba0*/  HADD2.F32 R78, -RZ, R78.H1_H1 ;  /* 0x3000004eff4e7230 */ /* 0x000fe40000004100 */
[----:B------:R-:W-:Y:S01]  /*0bb0*/  FADD.FTZ R207, -R211, R181 ;  /* 0x000000b5d3cf7221 */ /* 0x000fe20000010100 */
[----:B------:R-:W-:Y:S02]  /*0bc0*/  HADD2.F32 R170, -RZ, R73.H0_H0 ;  /* 0x20000049ffaa7230 */ /* 0x000fe40000004100 */
[----:B------:R-:W-:Y:S01]  /*0bd0*/  FADD.FTZ R163, R72, R163 ;  /* 0x000000a348a37221 */ /* 0x000fe20000010000 */
[-C--:B------:R-:W-:Y:S01]  /*0be0*/  FFMA.FTZ R165, R76, R72.reuse, R165 ;  /* 0x000000484ca57223 */ /* 0x080fe200000100a5 */
[----:B------:R-:W-:Y:S01]  /*0bf0*/  FMUL.FTZ R81, R49, R72 ;  /* 0x0000004831517220 */ /* 0x000fe20000410000 */
[----:B------:R-:W-:Y:S02]  /*0c00*/  HADD2.F32 R69, -RZ, R69.H1_H1 ;  /* 0x30000045ff457230 */ /* 0x000fe40000004100 */
[----:B------:R-:W-:Y:S01]  /*0c10*/  FADD.FTZ R72, RZ, R77 ;  /* 0x0000004dff487221 */ /* 0x000fe20000010000 */
[----:B------:R-:W-:-:S02]  /*0c20*/  HADD2.F32 R181, -RZ, R91.H0_H0 ;  /* 0x2000005bffb57230 */ /* 0x000fc40000004100 */
[----:B------:R-:W-:Y:S02]  /*0c30*/  HADD2.F32 R68, -RZ, R91.H1_H1 ;  /* 0x3000005bff447230 */ /* 0x000fe40000004100 */
[----:B------:R-:W-:Y:S01]  /*0c40*/  FFMA.FTZ R91, R0, R77, RZ ;  /* 0x0000004d005b7223 */ /* 0x000fe200000100ff */
[--C-:B------:R-:W-:Y:S02]  /*0c50*/  HADD2.F32 R184, -RZ, R80.reuse.H0_H0 ;  /* 0x20000050ffb87230 */ /* 0x100fe40000004100 */
[----:B------:R-:W-:Y:S02]  /*0c60*/  HADD2.F32 R186, -RZ, R80.H1_H1 ;  /* 0x30000050ffba7230 */ /* 0x000fe40000004100 */
[----:B------:R-:W-:Y:S01]  /*0c70*/  FADD.FTZ R203, -R211, R78 ;  /* 0x0000004ed3cb7221 */ /* 0x000fe20000010100 */
[----:B------:R-:W-:Y:S02]  /*0c80*/  @P0 HADD2.F32 R142, -RZ, R172.H0_H0 ;  /* 0x200000acff8e0230 */ /* 0x000fe40000004100 */
[----:B------:R-:W-:Y:S01]  /*0c90*/  FADD.FTZ R164, R185, R164 ;  /* 0x000000a4b9a47221 */ /* 0x000fe20000010000 */
[----:B------:R-:W-:-:S02]  /*0ca0*/  HADD2.F32 R80, -RZ, R84.H0_H0 ;  /* 0x20000054ff507230 */ /* 0x000fc40000004100 */
[----:B------:R-:W-:Y:S01]  /*0cb0*/  FFMA.FTZ R169, R0, R185, R169 ;  /* 0x000000b900a97223 */ /* 0x000fe200000100a9 */
[--C-:B------:R-:W-:Y:S02]  /*0cc0*/  HADD2.F32 R172, -RZ, R70.reuse.H0_H0 ;  /* 0x20000046ffac7230 */ /* 0x100fe40000004100 */
[----:B------:R-:W-:Y:S01]  /*0cd0*/  FMUL.FTZ R78, R50, R170 ;  /* 0x000000aa324e7220 */ /* 0x000fe20000410000 */
[----:B------:R-:W-:Y:S02]  /*0ce0*/  HADD2.F32 R144, -RZ, R70.H1_H1 ;  /* 0x30000046ff907230 */ /* 0x000fe40000004100 */
[----:B------:R-:W-:Y:S01]  /*0cf0*/  FADD.FTZ R185, R72, R81 ;  /* 0x0000005148b97221 */ /* 0x000fe20000010000 */
[----:B------:R-:W-:Y:S02]  /*0d00*/  HADD2.F32 R174, -RZ, R73.H1_H1 ;  /* 0x30000049ffae7230 */ /* 0x000fe40000004100 */
[----:B------:R-:W-:Y:S01]  /*0d10*/  FFMA.FTZ R72, R76, R81, R91 ;  /* 0x000000514c487223 */ /* 0x000fe2000001005b */
[----:B------:R-:W-:-:S02]  /*0d20*/  HADD2.F32 R70, -RZ, R83.H0_H0 ;  /* 0x20000053ff467230 */ /* 0x000fc40000004100 */
[----:B------:R-:W-:Y:S02]  /*0d30*/  HADD2.F32 R73, -RZ, R83.H1_H1 ;  /* 0x30000053ff497230 */ /* 0x000fe40000004100 */
[C---:B------:R-:W-:Y:S01]  /*0d40*/  FADD.FTZ R83, -R211.reuse, R69 ;  /* 0x00000045d3537221 */ /* 0x040fe20000010100 */
[--C-:B------:R-:W-:Y:S02]  /*0d50*/  HADD2.F32 R197, -RZ, R82.reuse.H0_H0 ;  /* 0x20000052ffc57230 */ /* 0x100fe40000004100 */
[----:B------:R-:W-:Y:S02]  /*0d60*/  HADD2.F32 R194, -RZ, R82.H1_H1 ;  /* 0x30000052ffc27230 */ /* 0x000fe40000004100 */
[----:B------:R-:W-:Y:S01]  /*0d70*/  FADD.FTZ R209, -R211, R80 ;  /* 0x00000050d3d17221 */ /* 0x000fe20000010100 */
[----:B------:R-:W-:Y:S02]  /*0d80*/  HADD2.F32 R82, -RZ, R85.H0_H0 ;  /* 0x20000055ff527230 */ /* 0x000fe40000004100 */
[----:B------:R-:W-:Y:S01]  /*0d90*/  FMUL.FTZ R80, R51, R174 ;  /* 0x000000ae33507220 */ /* 0x000fe20000410000 */
[----:B------:R-:W-:-:S02]  /*0da0*/  HADD2.F32 R178, -RZ, R74.H0_H0 ;  /* 0x2000004affb27230 */ /* 0x000fc40000004100 */
[----:B------:R-:W-:Y:S01]  /*0db0*/  FADD.FTZ R185, R185, R78 ;  /* 0x0000004eb9b97221 */ /* 0x000fe20000010000 */
[----:B------:R-:W-:Y:S02]  /*0dc0*/  HADD2.F32 R183, -RZ, R85.H1_H1 ;  /* 0x30000055ffb77230 */ /* 0x000fe40000004100 */
[----:B------:R-:W-:Y:S01]  /*0dd0*/  FADD.FTZ R85, -R211, R172 ;  /* 0x000000acd3557221 */ /* 0x000fe20000010100 */
[----:B------:R-:W-:Y:S01]  /*0de0*/  FMUL.FTZ R83, R168, R83 ;  /* 0x00000053a8537220 */ /* 0x000fe20000410000 */
[----:B------:R-:W-:Y:S01]  /*0df0*/  FFMA.FTZ R72, R79, R78, R72 ;  /* 0x0000004e4f487223 */ /* 0x000fe20000010048 */
[----:B------:R-:W-:Y:S02]  /*0e00*/  HADD2.F32 R84, -RZ, R84.H1_H1 ;  /* 0x30000054ff547230 */ /* 0x000fe40000004100 */
[C---:B------:R-:W-:Y:S01]  /*0e10*/  FADD.FTZ R191, -R211.reuse, R75 ;  /* 0x0000004bd3bf7221 */ /* 0x040fe20000010100 */
[----:B------:R-:W-:Y:S02]  /*0e20*/  HADD2.F32 R145, -RZ, R71.H0_H0 ;  /* 0x20000047ff917230 */ /* 0x000fe40000004100 */
[----:B------:R-:W-:Y:S01]  /*0e30*/  FADD.FTZ R75, -R211, R82 ;  /* 0x00000052d34b7221 */ /* 0x000fe20000010100 */
[----:B------:R-:W-:-:S02]  /*0e40*/  HADD2.F32 R74, -RZ, R74.H1_H1 ;  /* 0x3000004aff4a7230 */ /* 0x000fc40000004100 */
[----:B------:R-:W-:Y:S01]  /*0e50*/  FMUL.FTZ R82, R44, R178 ;  /* 0x000000b22c527220 */ /* 0x000fe20000410000 */
[----:B------:R-:W-:Y:S02]  /*0e60*/  HADD2.F32 R71, -RZ, R71.H1_H1 ;  /* 0x30000047ff477230 */ /* 0x000fe40000004100 */
[----:B------:R-:W-:Y:S01]  /*0e70*/  FADD.FTZ R185, R185, R80 ;  /* 0x00000050b9b97221 */ /* 0x000fe20000010000 */
[--C-:B------:R-:W-:Y:S02]  /*0e80*/  HADD2.F32 R196, -RZ, R87.reuse.H0_H0 ;  /* 0x20000057ffc47230 */ /* 0x100fe40000004100 */
[----:B------:R-:W-:Y:S01]  /*0e90*/  FMUL.FTZ R85, R168, R85 ;  /* 0x00000055a8557220 */ /* 0x000fe20000410000 */
[----:B------:R-:W-:Y:S02]  /*0ea0*/  HADD2.F32 R198, -RZ, R87.H1_H1 ;  /* 0x30000057ffc67230 */ /* 0x000fe40000004100 */
[----:B------:R-:W-:Y:S01]  /*0eb0*/  FADD.FTZ R87, -R211, R144 ;  /* 0x00000090d3577221 */ /* 0x000fe20000010100 */
[----:B------:R-:W-:-:S02]  /*0ec0*/  HADD2.F32 R190, -RZ, R86.H0_H0 ;  /* 0x20000056ffbe7230 */ /* 0x000fc40000004100 */
[----:B------:R-:W-:Y:S01]  /*0ed0*/  FFMA.FTZ R72, R83, R80, R72 ;  /* 0x0000005053487223 */ /* 0x000fe20000010048 */
[----:B------:R-:W-:Y:S02]  /*0ee0*/  HADD2.F32 R86, -RZ, R86.H1_H1 ;  /* 0x30000056ff567230 */ /* 0x000fe40000004100 */
[C---:B------:R-:W-:Y:S01]  /*0ef0*/  FADD.FTZ R143, -R211.reuse, R84 ;  /* 0x00000054d38f7221 */ /* 0x040fe20000010100 */
[----:B------:R-:W-:Y:S01]  /*0f00*/  FADD.FTZ R187, -R211, R145 ;  /* 0x00000091d3bb7221 */ /* 0x000fe20000010100 */
[----:B------:R-:W-:Y:S01]  /*0f10*/  FMUL.FTZ R84, R45, R74 ;  /* 0x0000004a2d547220 */ /* 0x000fe20000410000 */
[----:B------:R-:W-:Y:S01]  /*0f20*/  FADD.FTZ R185, R185, R82 ;  /* 0x00000052b9b97221 */ /* 0x000fe20000010000 */
[----:B------:R-:W-:Y:S01]  /*0f30*/  FADD.FTZ R189, -R211, R71 ;  /* 0x00000047d3bd7221 */ /* 0x000fe20000010100 */
[----:B------:R-:W-:Y:S01]  /*0f40*/  FMUL.FTZ R87, R168, R87 ;  /* 0x00000057a8577220 */ /* 0x000fe20000410000 */
[----:B------:R-:W-:Y:S01]  /*0f50*/  FFMA.FTZ R72, R85, R82, R72 ;  /* 0x0000005255487223 */ /* 0x000fe20000010048 */
[C---:B------:R-:W-:Y:S01]  /*0f60*/  FADD.FTZ R205, -R211.reuse, R179 ;  /* 0x000000b3d3cd7221 */ /* 0x040fe20000010100 */
[----:B------:R-:W-:Y:S01]  /*0f70*/  FADD.FTZ R179, -R211, R86 ;  /* 0x00000056d3b37221 */ /* 0x000fe20000010100 */
[----:B------:R-:W-:-:S02]  /*0f80*/  HADD2.F32 R145, -RZ, R89.H0_H0 ;  /* 0x20000059ff917230 */ /* 0x000fc40000004100 */
[----:B------:R-:W-:Y:S01]  /*0f90*/  FADD.FTZ R195, -R211, R171 ;  /* 0x000000abd3c37221 */ /* 0x000fe20000010100 */
[----:B------:R-:W-:Y:S02]  /*0fa0*/  HADD2.F32 R172, -RZ, R89.H1_H1 ;  /* 0x30000059ffac7230 */ /* 0x000fe40000004100 */
[----:B------:R-:W-:Y:S01]  /*0fb0*/  FMUL.FTZ R89, R168, R187 ;  /* 0x000000bba8597220 */ /* 0x000fe20000410000 */
[----:B------:R-:W-:Y:S01]  /*0fc0*/  FMUL.FTZ R86, R46, R180 ;  /* 0x000000b42e567220 */ /* 0x000fe20000410000 */
[----:B------:R-:W-:Y:S01]  /*0fd0*/  FADD.FTZ R185, R185, R84 ;  /* 0x00000054b9b97221 */ /* 0x000fe20000010000 */
[C---:B------:R-:W-:Y:S01]  /*0fe0*/  FADD.FTZ R199, -R211.reuse, R176 ;  /* 0x000000b0d3c77221 */ /* 0x040fe20000010100 */
[----:B------:R-:W-:Y:S01]  /*0ff0*/  FADD.FTZ R171, -R211, R183 ;  /* 0x000000b7d3ab7221 */ /* 0x000fe20000010100 */
[C---:B------:R-:W-:Y:S01]  /*1000*/  FMUL.FTZ R187, R168.reuse, R189 ;  /* 0x000000bda8bb7220 */ /* 0x040fe20000410000 */
[----:B------:R-:W-:Y:S01]  /*1010*/  FFMA.FTZ R72, R87, R84, R72 ;  /* 0x0000005457487223 */ /* 0x000fe20000010048 */
[C---:B------:R-:W-:Y:S01]  /*1020*/  FADD.FTZ R183, -R211.reuse, R198 ;  /* 0x000000c6d3b77221 */ /* 0x040fe20000010100 */
[----:B------:R-:W-:Y:S01]  /*1030*/  FMUL.FTZ R189, R168, R191 ;  /* 0x000000bfa8bd7220 */ /* 0x000fe20000410000 */
[C---:B------:R-:W-:Y:S01]  /*1040*/  FADD.FTZ R201, -R211.reuse, R177 ;  /* 0x000000b1d3c97221 */ /* 0x040fe20000010100 */
[----:B------:R-:W-:Y:S01]  /*1050*/  FADD.FTZ R69, -R211, R196 ;  /* 0x000000c4d3457221 */ /* 0x000fe20000010100 */
[----:B------:R-:W-:-:S02]  /*1060*/  HADD2.F32 R200, -RZ, R88.H0_H0 ;  /* 0x20000058ffc87230 */ /* 0x000fc40000004100 */
[C---:B------:R-:W-:Y:S01]  /*1070*/  FMUL.FTZ R191, R168.reuse, R193 ;  /* 0x000000c1a8bf7220 */ /* 0x040fe20000410000 */
[----:B------:R-:W-:Y:S02]  /*1080*/  HADD2.F32 R144, -RZ, R88.H1_H1 ;  /* 0x30000058ff907230 */ /* 0x000fe40000004100 */
[C---:B------:R-:W-:Y:S01]  /*1090*/  FMUL.FTZ R198, R168.reuse, R207 ;  /* 0x000000cfa8c67220 */ /* 0x040fe20000410000 */
[----:B------:R-:W-:Y:S01]  /*10a0*/  FMUL.FTZ R88, R47, R182 ;  /* 0x000000b62f587220 */ /* 0x000fe20000410000 */
[C---:B------:R-:W-:Y:S01]  /*10b0*/  FMUL.FTZ R193, R168.reuse, R195 ;  /* 0x000000c3a8c17220 */ /* 0x040fe20000410000 */
[C---:B------:R-:W-:Y:S01]  /*10c0*/  FMUL.FTZ R196, R168.reuse, R205 ;  /* 0x000000cda8c47220 */ /* 0x040fe20000410000 */
[----:B------:R-:W-:Y:S01]  /*10d0*/  FADD.FTZ R185, R185, R86 ;  /* 0x00000056b9b97221 */ /* 0x000fe20000010000 */
[C---:B------:R-:W-:Y:S01]  /*10e0*/  FMUL.FTZ R195, R168.reuse, R199 ;  /* 0x000000c7a8c37220 */ /* 0x040fe20000410000 */
[----:B------:R-:W-:Y:S01]  /*10f0*/  FFMA.FTZ R72, R89, R86, R72 ;  /* 0x0000005659487223 */ /* 0x000fe20000010048 */
        /* <DEDUP_REMOVED lines=47> */
[--C-:B------:R-:W-:Y:S02]  /*13f0*/  HADD2.F32 R177, -RZ, R90.reuse.H0_H0 ;  /* 0x2000005affb17230 */ /* 0x100fe40000004100 */
[----:B------:R-:W-:Y:S01]  /*1400*/  FMUL.FTZ R91, R32, R200 ;  /* 0x000000c8205b7220 */ /* 0x000fe20000410000 */
[----:B------:R-:W-:Y:S02]  /*1410*/  HADD2.F32 R176, -RZ, R90.H1_H1 ;  /* 0x3000005affb07230 */ /* 0x000fe40000004100 */
        /* <DEDUP_REMOVED lines=76> */
.L_x_5966:
        /* <DEDUP_REMOVED lines=12> */
.L_x_5954:
        /* <DEDUP_REMOVED lines=8> */
[----:B------:R-:W-:Y:S01]  /*1a20*/  @!P3 IADD3 R68, R68, 0x4, RZ ;  /* 0x000000044444b810 */ /* 0x000fe20007ffe0ff */
        /* <DEDUP_REMOVED lines=8> */
[--C-:B-----5:R-:W-:Y:S02]  /*1ab0*/  @P1 HADD2.F32 R70, -RZ, R55.reuse.H0_H0 ;  /* 0x20000037ff461230 */ /* 0x120fe40000004100 */
[----:B-1----:R-:W-:Y:S01]  /*1ac0*/  FADD.FTZ R185, R185, R72 ;  /* 0x00000048b9b97221 */ /* 0x002fe20000010000 */
[----:B------:R-:W-:Y:S01]  /*1ad0*/  FADD.FTZ R68, R68, R73 ;  /* 0x0000004944447221 */ /* 0x000fe20000010000 */
[----:B------:R-:W-:Y:S02]  /*1ae0*/  @P1 HADD2.F32 R72, -RZ, R55.H1_H1 ;  /* 0x30000037ff481230 */ /* 0x000fe40000004100 */
        /* <DEDUP_REMOVED lines=10> */
[-C--:B------:R-:W-:Y:S01]  /*1b90*/  FFMA.FTZ R89, R89, R182.reuse, R185 ;  /* 0x000000b659597223 */ /* 0x080fe200000100b9 */
[----:B------:R-:W-:Y:S01]  /*1ba0*/  FADD.FTZ R85, R82, -R85 ;  /* 0x8000005552557221 */ /* 0x000fe20000010000 */
[-C--:B------:R-:W-:Y:S01]  /*1bb0*/  FFMA.FTZ R83, R83, R182.reuse, R185 ;  /* 0x000000b653537223 */ /* 0x080fe200000100b9 */
[----:B------:R-:W-:Y:S01]  /*1bc0*/  FADD.FTZ R75, R88, -R187 ;  /* 0x800000bb584b7221 */ /* 0x000fe20000010000 */
[----:B------:R-:W-:Y:S01]  /*1bd0*/  FADD.FTZ R77, R77, -R0 ;  /* 0x800000004d4d7221 */ /* 0x000fe20000010000 */
[-C--:B------:R-:W-:Y:S01]  /*1be0*/  FFMA.FTZ R189, R189, R182.reuse, R185 ;  /* 0x000000b6bdbd7223 */ /* 0x080fe200000100b9 */
[----:B------:R-:W-:Y:S01]  /*1bf0*/  FADD.FTZ R71, R84, -R87 ;  /* 0x8000005754477221 */ /* 0x000fe20000010000 */
[----:B------:R-:W-:Y:S01]  /*1c00*/  FFMA.FTZ R191, R191, R182, R185 ;  /* 0x000000b6bfbf7223 */ /* 0x000fe200000100b9 */
[----:B------:R-:W-:Y:S01]  /*1c10*/  FADD.FTZ R73, R86, -R89 ;  /* 0x8000005956497221 */ /* 0x000fe20000010000 */
[----:B------:R-:W-:-:S02]  /*1c20*/  @P1 HADD2.F32 R0, -RZ, R54.H0_H0 ;  /* 0x20000036ff001230 */ /* 0x000fc40000004100 */
[----:B------:R-:W-:Y:S01]  /*1c30*/  FMUL.FTZ R187, R168, R85 ;  /* 0x00000055a8bb7220 */ /* 0x000fe20000410000 */
[----:B------:R-:W-:Y:S01]  /*1c40*/  FADD.FTZ R69, R80, -R83 ;  /* 0x8000005350457221 */ /* 0x000fe20000010000 */
[----:B------:R-:W-:Y:S01]  /*1c50*/  FMUL.FTZ R205, R168, R75 ;  /* 0x0000004ba8cd7220 */ /* 0x000fe20000410000 */
[----:B------:R-:W-:Y:S01]  /*1c60*/  FADD.FTZ R207, R184, -R189 ;  /* 0x800000bdb8cf7221 */ /* 0x000fe20000010000 */
[-C--:B------:R-:W-:Y:S01]  /*1c70*/  FFMA.FTZ R83, R199, R182.reuse, R185 ;  /* 0x000000b6c7537223 */ /* 0x080fe200000100b9 */
[----:B------:R-:W-:Y:S01]  /*1c80*/  FADD.FTZ R209, R186, -R191 ;  /* 0x800000bfbad17221 */ /* 0x000fe20000010000 */
[C---:B------:R-:W-:Y:S01]  /*1c90*/  FMUL.FTZ R189, R168.reuse, R71 ;  /* 0x00000047a8bd7220 */ /* 0x040fe20000410000 */
[----:B------:R-:W-:Y:S01]  /*1ca0*/  FMUL.FTZ R199, R168, R73 ;  /* 0x00000049a8c77220 */ /* 0x000fe20000410000 */
[----:B------:R-:W-:Y:S01]  /*1cb0*/  @P1 FADD.FTZ R187, R187, R0 ;  /* 0x00000000bbbb1221 */ /* 0x000fe20000010000 */
[-CC-:B------:R-:W-:Y:S01]  /*1cc0*/  FFMA.FTZ R76, R76, R182.reuse, R185.reuse ;  /* 0x000000b64c4c7223 */ /* 0x180fe200000100b9 */
[----:B------:R-:W-:Y:S01]  /*1cd0*/  @P1 FADD.FTZ R205, R205, R72 ;  /* 0x00000048cdcd1221 */ /* 0x000fe20000010000 */
[-CC-:B------:R-:W-:Y:S01]  /*1ce0*/  FFMA.FTZ R89, R195, R182.reuse, R185.reuse ;  /* 0x000000b6c3597223 */ /* 0x180fe200000100b9 */
[----:B------:R-:W-:Y:S01]  /*1cf0*/  @P1 HADD2.F32 R72, -RZ, R56.H1_H1 ;  /* 0x30000038ff481230 */ /* 0x000fe20000004100 */
[----:B------:R-:W0:Y:S01]  /*1d00*/  LDC.64 R84, c[0x0][0x220] ;  /* 0x00008800ff547b82 */ /* 0x000e220000000a00 */
[----:B------:R-:W-:Y:S01]  /*1d10*/  FFMA.FTZ R79, R79, R182, R185 ;  /* 0x000000b64f4f7223 */ /* 0x000fe200000100b9 */
[----:B------:R-:W-:Y:S01]  /*1d20*/  @P1 FADD.FTZ R189, R189, R68 ;  /* 0x00000044bdbd1221 */ /* 0x000fe20000010000 */
[----:B------:R-:W-:Y:S01]  /*1d30*/  @P1 FADD.FTZ R199, R199, R70 ;  /* 0x00000046c7c71221 */ /* 0x000fe20000010000 */
[----:B------:R-:W-:Y:S01]  /*1d40*/  FMUL.FTZ R195, R168, R209 ;  /* 0x000000d1a8c37220 */ /* 0x000fe20000410000 */
[----:B------:R-:W-:-:S02]  /*1d50*/  @P1 HADD2.F32 R0, -RZ, R52.H0_H0 ;  /* 0x20000034ff001230 */ /* 0x000fc40000004100 */
[C---:B------:R-:W-:Y:S01]  /*1d60*/  FMUL.FTZ R191, R168.reuse, R69 ;  /* 0x00000045a8bf7220 */ /* 0x040fe20000410000 */
[----:B------:R-:W-:Y:S01]  /*1d70*/  FADD.FTZ R81, R81, -R76 ;  /* 0x8000004c51517221 */ /* 0x000fe20000010000 */
[----:B------:R-:W1:Y:S01]  /*1d80*/  @P2 LDC.64 R74, c[0x0][0x308] ;  /* 0x0000c200ff4a2b82 */ /* 0x000e620000000a00 */
[----:B------:R-:W-:Y:S01]  /*1d90*/  FMUL.FTZ R77, R168, R77 ;  /* 0x0000004da84d7220 */ /* 0x000fe20000410000 */
[----:B------:R-:W-:Y:S01]  /*1da0*/  @P2 F2FP.F16.F32.PACK_AB R69, RZ, R187 ;  /* 0x000000bbff45223e */ /* 0x000fe200000000ff */
[----:B------:R-:W-:Y:S01]  /*1db0*/  FADD.FTZ R79, R78, -R79 ;  /* 0x8000004f4e4f7221 */ /* 0x000fe20000010000 */
[----:B------:R-:W-:Y:S01]  /*1dc0*/  @P1 FADD.FTZ R195, R195, R72 ;  /* 0x00000048c3c31221 */ /* 0x000fe20000010000 */
[----:B------:R-:W-:Y:S01]  /*1dd0*/  @P1 HADD2.F32 R68, -RZ, R52.H1_H1 ;  /* 0x30000034ff441230 */ /* 0x000fe20000004100 */
[----:B------:R-:W-:Y:S01]  /*1de0*/  @P2 F2FP.F16.F32.PACK_AB R72, RZ, R189 ;  /* 0x000000bdff48223e */ /* 0x000fe200000000ff */
[----:B------:R-:W-:Y:S01]  /*1df0*/  FMUL.FTZ R81, R168, R81 ;  /* 0x00000051a8517220 */ /* 0x000fe20000410000 */
[----:B------:R-:W-:Y:S01]  /*1e00*/  @P2 F2FP.F16.F32.PACK_AB R73, RZ, R199 ;  /* 0x000000c7ff49223e */ /* 0x000fe200000000ff */
[----:B------:R-:W-:Y:S01]  /*1e10*/  @P1 FADD.FTZ R77, R77, R0 ;  /* 0x000000004d4d1221 */ /* 0x000fe20000010000 */
[----:B------:R-:W-:Y:S01]  /*1e20*/  @P2 PRMT R66, R69, 0x7610, R66 ;  /* 0x0000761045422816 */ /* 0x000fe20000000042 */
[----:B------:R-:W-:-:S02]  /*1e30*/  @P1 HADD2.F32 R0, -RZ, R53.H0_H0 ;  /* 0x20000035ff001230 */ /* 0x000fc40000004100 */
[----:B------:R-:W-:Y:S01]  /*1e40*/  FMUL.FTZ R79, R168, R79 ;  /* 0x0000004fa84f7220 */ /* 0x000fe20000410000 */
[----:B------:R-:W-:Y:S01]  /*1e50*/  @P1 FADD.FTZ R81, R81, R68 ;  /* 0x0000004451511221 */ /* 0x000fe20000010000 */
[----:B------:R-:W-:Y:S01]  /*1e60*/  @P2 PRMT R67, R73, 0x7610, R67 ;  /* 0x0000761049432816 */ /* 0x000fe20000000043 */
[----:B------:R-:W-:Y:S01]  /*1e70*/  @P1 HADD2.F32 R68, -RZ, R53.H1_H1 ;  /* 0x30000035ff441230 */ /* 0x000fe20000004100 */
[----:B------:R-:W-:Y:S01]  /*1e80*/  @P2 PRMT R66, R66, 0x5410, R72 ;  /* 0x0000541042422816 */ /* 0x000fe20000000048 */
[----:B------:R-:W-:Y:S01]  /*1e90*/  @P1 FADD.FTZ R79, R79, R0 ;  /* 0x000000004f4f1221 */ /* 0x000fe20000010000 */
[----:B------:R-:W2:Y:S01]  /*1ea0*/  LDC.64 R72, c[0x0][0x2f8] ;  /* 0x0000be00ff487b82 */ /* 0x000ea20000000a00 */
[-CC-:B------:R-:W-:Y:S01]  /*1eb0*/  FFMA.FTZ R87, R193, R182.reuse, R185.reuse ;  /* 0x000000b6c1577223 */ /* 0x180fe200000100b9 */
[----:B------:R-:W-:Y:S02]  /*1ec0*/  @P1 HADD2.F32 R70, -RZ, R56.H0_H0 ;  /* 0x20000038ff461230 */ /* 0x000fe40000004100 */
[----:B------:R-:W-:Y:S01]  /*1ed0*/  FMUL.FTZ R193, R168, R207 ;  /* 0x000000cfa8c17220 */ /* 0x000fe20000410000 */
[----:B------:R-:W-:Y:S01]  /*1ee0*/  @P1 FADD.FTZ R191, R191, R68 ;  /* 0x00000044bfbf1221 */ /* 0x000fe20000010000 */
[----:B------:R-:W-:Y:S01]  /*1ef0*/  @P2 F2FP.F16.F32.PACK_AB R0, RZ, R77 ;  /* 0x0000004dff00223e */ /* 0x000fe200000000ff */
[----:B------:R-:W-:Y:S01]  /*1f00*/  FFMA.FTZ R190, R190, R182, R185 ;  /* 0x000000b6bebe7223 */ /* 0x000fe200000100b9 */
[----:B------:R-:W-:Y:S01]  /*1f10*/  @P2 F2FP.F16.F32.PACK_AB R68, RZ, R79 ;  /* 0x0000004fff44223e */ /* 0x000fe200000000ff */
[----:B------:R-:W-:Y:S01]  /*1f20*/  @P1 FADD.FTZ R193, R193, R70 ;  /* 0x00000046c1c11221 */ /* 0x000fe20000010000 */
[----:B------:R-:W-:Y:S01]  /*1f30*/  @P2 F2FP.F16.F32.PACK_AB R76, RZ, R205 ;  /* 0x000000cdff4c223e */ /* 0x000fe200000000ff */
[----:B-1----:R-:W-:Y:S01]  /*1f40*/  @P2 IMAD.WIDE.U32 R74, R175, 0x10, R74 ;  /* 0x00000010af4a2825 */ /* 0x002fe200078e004a */
[----:B------:R-:W-:-:S03]  /*1f50*/  @P2 F2FP.F16.F32.PACK_AB R70, RZ, R81 ;  /* 0x00000051ff46223e */ /* 0x000fc600000000ff */
[----:B------:R-:W-:Y:S01]  /*1f60*/  FADD.FTZ R87, R188, -R87 ;  /* 0x80000057bc577221 */ /* 0x000fe20000010000 */
[----:B------:R-:W-:Y:S01]  /*1f70*/  @P2 F2FP.F16.F32.PACK_AB R71, RZ, R191 ;  /* 0x000000bfff47223e */ /* 0x000fe200000000ff */
[----:B------:R-:W-:Y:S01]  /*1f80*/  FADD.FTZ R197, R197, -R190 ;  /* 0x800000bec5c57221 */ /* 0x000fe20000010000 */
[----:B------:R-:W-:Y:S01]  /*1f90*/  @P2 PRMT R64, R0, 0x7610, R64 ;  /* 0x0000761000402816 */ /* 0x000fe20000000040 */
[----:B------:R-:W-:Y:S01]  /*1fa0*/  FFMA.FTZ R196, R196, R182, R185 ;  /* 0x000000b6c4c47223 */ /* 0x000fe200000100b9 */
        /* <DEDUP_REMOVED lines=8> */
[-C--:B------:R-:W-:Y:S01]  /*2030*/  FMUL.FTZ R187, R205, R142.reuse ;  /* 0x0000008ecdbb7220 */ /* 0x080fe20000410000 */
        /* <DEDUP_REMOVED lines=12> */
[----:B--2---:R-:W-:Y:S01]  /*2100*/  IMAD.WIDE.U32 R80, R175, 0x10, R72 ;  /* 0x00000010af507825 */ /* 0x004fe200078e0048 */
[----:B------:R-:W-:-:S03]  /*2110*/  F2FP.F16.F32.PACK_AB R78, R79, R78 ;  /* 0x0000004e4f4e723e */ /* 0x000fc600000000ff */
[----:B------:R-:W-:Y:S01]  /*2120*/  FADD.FTZ R201, R201, -R196 ;  /* 0x800000c4c9c97221 */ /* 0x000fe20000010000 */
[----:B------:R-:W-:Y:S01]  /*2130*/  F2FP.F16.F32.PACK_AB R79, R199, R82 ;  /* 0x00000052c74f723e */ /* 0x000fe200000000ff */
[----:B------:R-:W-:-:S04]  /*2140*/  IMAD.WIDE.U32 R72, R173, 0x10, R84 ;  /* 0x00000010ad487825 */ /* 0x000fc800078e0054 */
[----:B------:R-:W-:Y:S01]  /*2150*/  FADD.FTZ R89, R192, -R89 ;  /* 0x80000059c0597221 */ /* 0x000fe20000010000 */
[----:B------:R-:W-:Y:S01]  /*2160*/  FFMA.FTZ R198, R198, R182, R185 ;  /* 0x000000b6c6c67223 */ /* 0x000fe200000100b9 */
[----:B------:R-:W-:Y:S01]  /*2170*/  FADD.FTZ R83, R194, -R83 ;  /* 0x80000053c2537221 */ /* 0x000fe20000010000 */
[----:B0-----:R-:W-:Y:S01]  /*2180*/  FMUL.FTZ R74, R27, R191 ;  /* 0x000000bf1b4a7220 */ /* 0x001fe20000410000 */
[----:B------:R-:W-:Y:S01]  /*2190*/  FMUL.FTZ R75, R25, R189 ;  /* 0x000000bd194b7220 */ /* 0x000fe20000410000 */
[----:B------:R-:W-:Y:S02]  /*21a0*/  @P1 HADD2.F32 R88, -RZ, R59.H0_H0 ;  /* 0x2000003bff581230 */ /* 0x000fe40000004100 */
[----:B------:R-:W-:Y:S01]  /*21b0*/  FMUL.FTZ R201, R168, R201 ;  /* 0x000000c9a8c97220 */ /* 0x000fe20000410000 */
[--C-:B------:R-:W-:Y:S01]  /*21c0*/  @P1 HADD2.F32 R82, -RZ, R57.reuse.H0_H0 ;  /* 0x20000039ff521230 */ /* 0x100fe20000004100 */
[----:B------:R-:W-:Y:S01]  /*21d0*/  F2FP.F16.F32.PACK_AB R77, R74, R77 ;  /* 0x0000004d4a4d723e */ /* 0x000fe200000000ff */
[C---:B------:R-:W-:Y:S01]  /*21e0*/  FMUL.FTZ R199, R168.reuse, R89 ;  /* 0x00000059a8c77220 */ /* 0x040fe20000410000 */
[----:B------:R-:W-:Y:S01]  /*21f0*/  F2FP.F16.F32.PACK_AB R76, R75, R76 ;  /* 0x0000004c4b4c723e */ /* 0x000fe200000000ff */
[----:B------:R-:W-:Y:S01]  /*2200*/  FMUL.FTZ R87, R168, R87 ;  /* 0x00000057a8577220 */ /* 0x000fe20000410000 */
[----:B------:R-:W-:-:S02]  /*2210*/  @P1 HADD2.F32 R86, -RZ, R57.H1_H1 ;  /* 0x30000039ff561230 */ /* 0x000fc40000004100 */
[----:B------:R-:W-:Y:S01]  /*2220*/  FADD.FTZ R203, R203, -R198 ;  /* 0x800000c6cbcb7221 */ /* 0x000fe20000010000 */
[----:B------:R0:W-:Y:S04]  /*2230*/  STG.E.128 desc[UR6][R80.64], R76 ;  /* 0x0000004c50007986 */ /* 0x0001e8000c101d06 */
[----:B------:R-:W2:Y:S01]  /*2240*/  LDG.E.128 R72, desc[UR6][R72.64] ;  /* 0x0000000648487981 */ /* 0x000ea2000c1e1d00 */
[----:B------:R-:W-:Y:S02]  /*2250*/  @P1 FADD.FTZ R201, R201, R88 ;  /* 0x00000058c9c91221 */ /* 0x000fe40000010000 */
[----:B------:R-:W1:Y:S01]  /*2260*/  @P2 LDC.64 R88, c[0x0][0x308] ;  /* 0x0000c200ff582b82 */ /* 0x000e620000000a00 */
[----:B------:R-:W-:Y:S01]  /*2270*/  @P1 FADD.FTZ R87, R87, R82 ;  /* 0x0000005257571221 */ /* 0x000fe20000010000 */
[----:B------:R-:W-:-:S02]  /*2280*/  @P1 HADD2.F32 R82, -RZ, R58.H0_H0 ;  /* 0x2000003aff521230 */ /* 0x000fc40000004100 */
[----:B------:R-:W-:Y:S01]  /*2290*/  @P1 FADD.FTZ R199, R199, R86 ;  /* 0x00000056c7c71221 */ /* 0x000fe20000010000 */
[C---:B------:R-:W-:Y:S01]  /*22a0*/  FMUL.FTZ R197, R168.reuse, R197 ;  /* 0x000000c5a8c57220 */ /* 0x040fe20000410000 */
[----:B------:R-:W-:Y:S02]  /*22b0*/  @P1 HADD2.F32 R86, -RZ, R58.H1_H1 ;  /* 0x3000003aff561230 */ /* 0x000fe40000004100 */
[C---:B------:R-:W-:Y:S01]  /*22c0*/  FMUL.FTZ R83, R168.reuse, R83 ;  /* 0x00000053a8537220 */ /* 0x040fe20000410000 */
[----:B------:R-:W-:Y:S02]  /*22d0*/  @P1 HADD2.F32 R192, -RZ, R59.H1_H1 ;  /* 0x3000003bffc01230 */ /* 0x000fe40000004100 */
[----:B------:R-:W-:Y:S01]  /*22e0*/  FMUL.FTZ R203, R168, R203 ;  /* 0x000000cba8cb7220 */ /* 0x000fe20000410000 */
[----:B------:R-:W-:Y:S01]  /*22f0*/  @P1 FADD.FTZ R197, R197, R82 ;  /* 0x00000052c5c51221 */ /* 0x000fe20000010000 */
[----:B------:R-:W-:Y:S02]  /*2300*/  @P1 FADD.FTZ R83, R83, R86 ;  /* 0x0000005653531221 */ /* 0x000fe40000010000 */
[----:B------:R-:W-:Y:S01]  /*2310*/  @P1 FADD.FTZ R203, R203, R192 ;  /* 0x000000c0cbcb1221 */ /* 0x000fe20000010000 */
[----:B0-----:R-:W-:Y:S01]  /*2320*/  @P2 F2FP.F16.F32.PACK_AB R77, RZ, R195 ;  /* 0x000000c3ff4d223e */ /* 0x001fe200000000ff */
[-C--:B------:R-:W-:Y:S01]  /*2330*/  FMUL.FTZ R192, R195, R142.reuse ;  /* 0x0000008ec3c07220 */ /* 0x080fe20000410000 */
        /* <DEDUP_REMOVED lines=25> */
[----:B------:R-:W-:Y:S02]  /*24d0*/  @P2 PRMT R67, R202, 0x7610, R67 ;  /* 0x00007610ca432816 */ /* 0x000fe40000000043 */
[C---:B------:R-:W-:Y:S01]  /*24e0*/  LEA R86, P4, R173.reuse, UR18, 0x4 ;  /* 0x00000012ad567c11 */ /* 0x040fe2000f8820ff */
[----:B-1----:R-:W-:Y:S01]  /*24f0*/  @P2 IMAD.WIDE.U32 R88, R173, 0x10, R88 ;  /* 0x00000010ad582825 */ /* 0x002fe200078e0058 */
[----:B------:R-:W-:-:S02]  /*2500*/  F2FP.F16.F32.PACK_AB R80, R87, R80 ;  /* 0x000000505750723e */ /* 0x000fc400000000ff */
[----:B------:R-:W-:Y:S01]  /*2510*/  @P2 PRMT R64, R64, 0x5410, R77 ;  /* 0x0000541040402816 */ /* 0x000fe2000000004d */
[----:B------:R-:W-:Y:S01]  /*2520*/  IMAD.WIDE.U32 R76, R167, 0x10, R84 ;  /* 0x00000010a74c7825 */ /* 0x000fe200078e0054 */
[----:B------:R-:W-:Y:S02]  /*2530*/  @P2 PRMT R65, R65, 0x5410, R79 ;  /* 0x0000541041412816 */ /* 0x000fe4000000004f */
[----:B------:R-:W-:Y:S02]  /*2540*/  @P2 PRMT R66, R66, 0x5410, R200 ;  /* 0x0000541042422816 */ /* 0x000fe400000000c8 */
[----:B------:R-:W-:Y:S02]  /*2550*/  @P2 PRMT R67, R67, 0x5410, R203 ;  /* 0x0000541043432816 */ /* 0x000fe400000000cb */
[----:B------:R-:W-:Y:S02]  /*2560*/  F2FP.F16.F32.PACK_AB R83, R206, R83 ;  /* 0x00000053ce53723e */ /* 0x000fe400000000ff */
[----:B------:R-:W-:-:S02]  /*2570*/  F2FP.F16.F32.PACK_AB R82, R199, R82 ;  /* 0x00000052c752723e */ /* 0x000fc400000000ff */
[----:B------:R-:W-:Y:S02]  /*2580*/  F2FP.F16.F32.PACK_AB R81, R204, R81 ;  /* 0x00000051cc51723e */ /* 0x000fe400000000ff */
        /* <DEDUP_REMOVED lines=8> */
[----:B------:R-:W-:Y:S01]  /*2610*/  FADD.FTZ R143, R144, -R143 ;  /* 0x8000008f908f7221 */ /* 0x000fe20000010000 */
[----:B------:R-:W-:Y:S02]  /*2620*/  FFMA.FTZ R174, R174, R182, R185 ;  /* 0x000000b6aeae7223 */ /* 0x000fe400000100b9 */
[C---:B------:R-:W-:Y:S01]  /*2630*/  FMUL.FTZ R91, R168.reuse, R91 ;  /* 0x0000005ba85b7220 */ /* 0x040fe20000410000 */
[----:B------:R-:W-:Y:S01]  /*2640*/  FMUL.FTZ R143, R168, R143 ;  /* 0x0000008fa88f7220 */ /* 0x000fe20000410000 */
[----:B------:R-:W-:Y:S01]  /*2650*/  FADD.FTZ R171, R172, -R171 ;  /* 0x800000abacab7221 */ /* 0x000fe20000010000 */
[--C-:B0-----:R-:W-:Y:S02]  /*2660*/  @P1 HADD2.F32 R80, -RZ, R60.reuse.H0_H0 ;  /* 0x2000003cff501230 */ /* 0x101fe40000004100 */
[----:B------:R-:W-:Y:S02]  /*2670*/  @P1 HADD2.F32 R82, -RZ, R60.H1_H1 ;  /* 0x3000003cff521230 */ /* 0x000fe40000004100 */
[----:B------:R-:W-:Y:S01]  /*2680*/  FADD.FTZ R177, R177, -R174 ;  /* 0x800000aeb1b17221 */ /* 0x000fe20000010000 */
[----:B------:R-:W-:Y:S01]  /*2690*/  @P1 FADD.FTZ R91, R91, R80 ;  /* 0x000000505b5b1221 */ /* 0x000fe20000010000 */
[----:B------:R-:W-:-:S02]  /*26a0*/  @P1 HADD2.F32 R80, -RZ, R61.H1_H1 ;  /* 0x3000003dff501230 */ /* 0x000fc40000004100 */
        /* <DEDUP_REMOVED lines=8> */
[-CC-:B------:R-:W-:Y:S02]  /*2730*/  FFMA.FTZ R179, R179, R182.reuse, R185.reuse ;  /* 0x000000b6b3b37223 */ /* 0x180fe400000100b9 */
[----:B------:R-:W-:Y:S01]  /*2740*/  FADD.FTZ R145, R145, -R170 ;  /* 0x800000aa91917221 */ /* 0x000fe20000010000 */
[----:B------:R-:W-:Y:S01]  /*2750*/  FFMA.FTZ R183, R183, R182, R185 ;  /* 0x000000b6b7b77223 */ /* 0x000fe200000100b9 */
[----:B------:R-:W-:Y:S02]  /*2760*/  @P1 HADD2.F32 R84, -RZ, R61.H0_H0 ;  /* 0x2000003dff541230 */ /* 0x000fe40000004100 */
[----:B------:R-:W-:Y:S01]  /*2770*/  FADD.FTZ R181, R181, -R178 ;  /* 0x800000b2b5b57221 */ /* 0x000fe20000010000 */
[----:B------:R-:W-:Y:S01]  /*2780*/  FMUL.FTZ R145, R168, R145 ;  /* 0x00000091a8917220 */ /* 0x000fe20000410000 */
[----:B------:R-:W-:Y:S01]  /*2790*/  FADD.FTZ R179, R176, -R179 ;  /* 0x800000b3b0b37221 */ /* 0x000fe20000010000 */
[----:B------:R-:W-:Y:S01]  /*27a0*/  FADD.FTZ R183, R180, -R183 ;  /* 0x800000b7b4b77221 */ /* 0x000fe20000010000 */
[----:B------:R-:W-:-:S02]  /*27b0*/  @P1 HADD2.F32 R86, -RZ, R63.H0_H0 ;  /* 0x2000003fff561230 */ /* 0x000fc40000004100 */
[C---:B------:R-:W-:Y:S01]  /*27c0*/  FMUL.FTZ R181, R168.reuse, R181 ;  /* 0x000000b5a8b57220 */ /* 0x040fe20000410000 */
[----:B------:R-:W-:Y:S01]  /*27d0*/  @P1 FADD.FTZ R145, R145, R84 ;  /* 0x0000005491911221 */ /* 0x000fe20000010000 */
[----:B------:R-:W-:Y:S02]  /*27e0*/  @P1 HADD2.F32 R84, -RZ, R62.H1_H1 ;  /* 0x3000003eff541230 */ /* 0x000fe40000004100 */
[C---:B------:R-:W-:Y:S01]  /*27f0*/  FMUL.FTZ R179, R168.reuse, R179 ;  /* 0x000000b3a8b37220 */ /* 0x040fe20000410000 */
[----:B------:R-:W-:Y:S02]  /*2800*/  @P1 HADD2.F32 R88, -RZ, R63.H1_H1 ;  /* 0x3000003fff581230 */ /* 0x000fe40000004100 */
[----:B------:R-:W-:Y:S01]  /*2810*/  FMUL.FTZ R183, R168, R183 ;  /* 0x000000b7a8b77220 */ /* 0x000fe20000410000 */
[----:B------:R-:W-:Y:S01]  /*2820*/  @P1 FADD.FTZ R181, R181, R86 ;  /* 0x00000056b5b51221 */ /* 0x000fe20000010000 */
[----:B------:R-:W-:Y:S02]  /*2830*/  @P1 FADD.FTZ R179, R179, R84 ;  /* 0x00000054b3b31221 */ /* 0x000fe40000010000 */
[----:B------:R-:W-:-:S02]  /*2840*/  @P1 FADD.FTZ R183, R183, R88 ;  /* 0x00000058b7b71221 */ /* 0x000fc40000010000 */
[----:B------:R-:W-:Y:S01]  /*2850*/  @P2 F2FP.F16.F32.PACK_AB R85, RZ, R181 ;  /* 0x000000b5ff55223e */ /* 0x000fe200000000ff */
[-C--:B------:R-:W-:Y:S01]  /*2860*/  FMUL.FTZ R86, R179, R142.reuse ;  /* 0x0000008eb3567220 */ /* 0x080fe20000410000 */
[----:B------:R-:W-:Y:S01]  /*2870*/  FMUL.FTZ R181, R181, R142 ;  /* 0x0000008eb5b57220 */ /* 0x000fe20000410000 */
[----:B------:R-:W-:Y:S02]  /*2880*/  @P2 F2FP.F16.F32.PACK_AB R84, RZ, R179 ;  /* 0x000000b3ff54223e */ /* 0x000fe400000000ff */
[----:B------:R-:W-:Y:S01]  /*2890*/  FMUL.FTZ R89, R5, R86 ;  /* 0x0000005605597220 */ /* 0x000fe20000410000 */
[----:B------:R-:W-:Y:S02]  /*28a0*/  @P2 PRMT R67, R85, 0x7610, R67 ;  /* 0x0000761055432816 */ /* 0x000fe40000000043 */
[----:B------:R-:W-:Y:S01]  /*28b0*/  IADD3 R166, R166, UR20, RZ ;  /* 0x00000014a6a67c10 */ /* 0x000fe2000fffe0ff */
[--C-:B---3--:R-:W-:Y:S02]  /*28c0*/  HADD2.F32 R80, -RZ, R70.reuse.H0_H0 ;  /* 0x20000046ff507230 */ /* 0x108fe40000004100 */
[----:B------:R-:W-:-:S02]  /*28d0*/  HADD2.F32 R81, -RZ, R70.H1_H1 ;  /* 0x30000046ff517230 */ /* 0x000fc40000004100 */
[--C-:B------:R-:W-:Y:S02]  /*28e0*/  HADD2.F32 R82, -RZ, R71.reuse.H0_H0 ;  /* 0x20000047ff527230 */ /* 0x100fe40000004100 */
[----:B------:R-:W-:Y:S02]  /*28f0*/  HADD2.F32 R83, -RZ, R71.H1_H1 ;  /* 0x30000047ff537230 */ /* 0x000fe40000004100 */
[--C-:B------:R-:W-:Y:S02]  /*2900*/  HADD2.F32 R70, -RZ, R68.reuse.H0_H0 ;  /* 0x20000044ff467230 */ /* 0x100fe40000004100 */
[----:B------:R-:W-:Y:S02]  /*2910*/  HADD2.F32 R71, -RZ, R68.H1_H1 ;  /* 0x30000044ff477230 */ /* 0x000fe40000004100 */
[--C-:B------:R-:W-:Y:S02]  /*2920*/  HADD2.F32 R68, -RZ, R69.reuse.H0_H0 ;  /* 0x20000045ff447230 */ /* 0x100fe40000004100 */
[----:B------:R-:W-:-:S02]  /*2930*/  HADD2.F32 R69, -RZ, R69.H1_H1 ;  /* 0x30000045ff457230 */ /* 0x000fc40000004100 */
[----:B------:R-:W-:Y:S01]  /*2940*/  FFMA.FTZ R119, R80, R0, R119 ;  /* 0x0000000050777223 */ /* 0x000fe20000010077 */
[----:B------:R-:W-:Y:S02]  /*2950*/  FFMA.FTZ R117, R68, R190, R117 ;  /* 0x000000be44757223 */ /* 0x000fe40000010075 */
[----:B------:R-:W-:Y:S01]  /*2960*/  FFMA.FTZ R116, R69, R191, R116 ;  /* 0x000000bf45747223 */ /* 0x000fe20000010074 */
[--C-:B--2---:R-:W-:Y:S02]  /*2970*/  HADD2.F32 R0, -RZ, R72.reuse.H0_H0 ;  /* 0x20000048ff007230 */ /* 0x104fe40000004100 */
[----:B------:R-:W-:Y:S02]  /*2980*/  HADD2.F32 R69, -RZ, R72.H1_H1 ;  /* 0x30000048ff457230 */ /* 0x000fe40000004100 */
[--C-:B------:R-:W-:Y:S02]  /*2990*/  HADD2.F32 R68, -RZ, R73.reuse.H0_H0 ;  /* 0x20000049ff447230 */ /* 0x100fe40000004100 */
[----:B------:R-:W-:-:S02]  /*29a0*/  HADD2.F32 R73, -RZ, R73.H1_H1 ;  /* 0x30000049ff497230 */ /* 0x000fc40000004100 */
[----:B------:R-:W-:-:S03]  /*29b0*/  HADD2.F32 R72, -RZ, R75.H0_H0 ;  /* 0x2000004bff487230 */ /* 0x000fc60000004100 */
[----:B------:R-:W-:Y:S02]  /*29c0*/  FFMA.FTZ R124, R73, R194, R124 ;  /* 0x000000c2497c7223 */ /* 0x000fe4000001007c */
[----:B------:R-:W-:Y:S02]  /*29d0*/  FFMA.FTZ R129, R72, R198, R129 ;  /* 0x000000c648817223 */ /* 0x000fe40000010081 */
[----:B------:R-:W0:Y:S01]  /*29e0*/  @P2 LDC.64 R72, c[0x0][0x308] ;  /* 0x0000c200ff482b82 */ /* 0x000e220000000a00 */
[----:B------:R-:W-:Y:S01]  /*29f0*/  FFMA.FTZ R115, R70, R188, R115 ;  /* 0x000000bc46737223 */ /* 0x000fe20000010073 */
[----:B------:R-:W-:Y:S01]  /*2a00*/  FFMA.FTZ R114, R71, R189, R114 ;  /* 0x000000bd47727223 */ /* 0x000fe20000010072 */
[----:B------:R-:W-:Y:S01]  /*2a10*/  FFMA.FTZ R120, R83, R187, R120 ;  /* 0x000000bb53787223 */ /* 0x000fe20000010078 */
[--C-:B------:R-:W-:Y:S02]  /*2a20*/  HADD2.F32 R70, -RZ, R74.reuse.H0_H0 ;  /* 0x2000004aff467230 */ /* 0x100fe40000004100 */
[----:B------:R-:W-:Y:S01]  /*2a30*/  FFMA.FTZ R123, R0, R175, R123 ;  /* 0x000000af007b7223 */ /* 0x000fe2000001007b */
[----:B------:R-:W-:-:S02]  /*2a40*/  HADD2.F32 R71, -RZ, R74.H1_H1 ;  /* 0x3000004aff477230 */ /* 0x000fc40000004100 */
[----:B------:R-:W-:Y:S01]  /*2a50*/  FFMA.FTZ R121, R82, R186, R121 ;  /* 0x000000ba52797223 */ /* 0x000fe20000010079 */
[----:B------:R-:W-:Y:S01]  /*2a60*/  HADD2.F32 R75, -RZ, R75.H1_H1 ;  /* 0x3000004bff4b7230 */ /* 0x000fe20000004100 */
        /* <DEDUP_REMOVED lines=45> */
[----:B------:R-:W-:Y:S02]  /*2d40*/  HADD2.F32 R83, -RZ, R78.H1_H1 ;  /* 0x3000004eff537230 */ /* 0x000fe40000004100 */
[----:B------:R-:W-:Y:S02]  /*2d50*/  HADD2.F32 R76, -RZ, R77.H0_H0 ;  /* 0x2000004dff4c7230 */ /* 0x000fe40000004100 */
[----:B------:R-:W-:Y:S02]  /*2d60*/  HADD2.F32 R78, -RZ, R79.H0_H0 ;  /* 0x2000004fff4e7230 */ /* 0x000fe40000004100 */
[----:B------:R-:W-:Y:S02]  /*2d70*/  HADD2.F32 R77, -RZ, R77.H1_H1 ;  /* 0x3000004dff4d7230 */ /* 0x000fe40000004100 */
[----:B------:R-:W-:Y:S02]  /*2d80*/  HADD2.F32 R79, -RZ, R79.H1_H1 ;  /* 0x3000004fff4f7230 */ /* 0x000fe40000004100 */
[----:B------:R-:W-:Y:S01]  /*2d90*/  FFMA.FTZ R131, R0, R91, R131 ;  /* 0x0000005b00837223 */ /* 0x000fe20000010083 */
[----:B------:R-:W-:Y:S01]  /*2da0*/  FFMA.FTZ R130, R81, R80, R130 ;  /* 0x0000005051827223 */ /* 0x000fe20000010082 */
[----:B------:R-:W-:Y:S01]  /*2db0*/  FFMA.FTZ R133, R76, R145, R133 ;  /* 0x000000914c857223 */ /* 0x000fe20000010085 */
[----:B------:R-:W-:Y:S01]  /*2dc0*/  FFMA.FTZ R132, R77, R82, R132 ;  /* 0x000000524d847223 */ /* 0x000fe20000010084 */
[----:B------:R-:W-:Y:S01]  /*2dd0*/  FFMA.FTZ R135, R84, R177, R135 ;  /* 0x000000b154877223 */ /* 0x000fe20000010087 */
[----:B------:R-:W-:Y:S01]  /*2de0*/  SEL R0, RZ, 0x1, P3 ;  /* 0x00000001ff007807 */ /* 0x000fe20001800000 */
        /* <DEDUP_REMOVED lines=75> */
.L_x_5952:
        /* <DEDUP_REMOVED lines=31> */
.L_x_5953:
[----:B------:R-:W-:Y:S01]  /*3490*/  HFMA2.MMA R200, -RZ, RZ, 0, 9.5367431640625e-07 ;  /* 0x00000010ffc87435 */ /* 0x000fe200000001ff */
[----:B------:R-:W-:Y:S02]  /*34a0*/  MOV R205, R71 ;  /* 0x0000004700cd7202 */ /* 0x000fe40000000f00 */
[----:B------:R-:W-:Y:S02]  /*34b0*/  MOV R207, 0x1f ;  /* 0x0000001f00cf7802 */ /* 0x000fe40000000f00 */
[----:B------:R-:W-:-:S07]  /*34c0*/  MOV R182, 0xffffffff ;  /* 0xffffffff00b67802 */ /* 0x000fce0000000f00 */
[----:B-----5:R-:W-:Y:S05]  /*34d0*/  WARPSYNC.COLLECTIVE R182, `(.L_x_5956) ;  /* 0x00000000b6087348 */ /* 0x020fea0003c00000 */
[----:B------:R0:W1:Y:S02]  /*34e0*/  SHFL.DOWN P5, R185, R205, R200, R207 ;  /* 0x080000c8cdb97389 */ /* 0x00006400000a00cf */
[----:B01---5:R-:W-:Y:S01]  /*34f0*/  ENDCOLLECTIVE ;  /* 0x000000000000791b */ /* 0x023fe20003800000 */
.L_x_5956:
[----:B------:R-:W-:Y:S02]  /*3500*/  MOV R205, R69 ;  /* 0x0000004500cd7202 */ /* 0x000fe40000000f00 */
[----:B------:R-:W-:-:S07]  /*3510*/  MOV R68, R185 ;  /* 0x000000b900447202 */ /* 0x000fce0000000f00 */
[----:B------:R-:W-:Y:S05]  /*3520*/  WARPSYNC.COLLECTIVE R182, `(.L_x_5957) ;  /* 0x00000000b6087348 */ /* 0x000fea0003c00000 */
[----:B------:R0:W1:Y:S02]  /*3530*/  SHFL.DOWN P5, R185, R205, R200, R207 ;  /* 0x080000c8cdb97389 */ /* 0x00006400000a00cf */
[----:B01----:R-:W-:Y:S01]  /*3540*/  ENDCOLLECTIVE ;  /* 0x000000000000791b */ /* 0x003fe20003800000 */
.L_x_5957:
[----:B------:R-:W-:Y:S01]  /*3550*/  FADD.FTZ R68, R71, R68 ;  /* 0x0000004447447221 */ /* 0x000fe20000010000 */
[----:B------:R-:W-:-:S04]  /*3560*/  HFMA2.MMA R200, -RZ, RZ, 0, 4.76837158203125e-07 ;  /* 0x00000008ffc87435 */ /* 0x000fc800000001ff */
[----:B------:R-:W-:Y:S02]  /*3570*/  MOV R205, R68 ;  /* 0x0000004400cd7202 */ /* 0x000fe40000000f00 */
[----:B------:R-:W-:-:S07]  /*3580*/  MOV R70, R185 ;  /* 0x000000b900467202 */ /* 0x000fce0000000f00 */
[----:B------:R-:W-:Y:S05]  /*3590*/  WARPSYNC.COLLECTIVE R182, `(.L_x_5958) ;  /* 0x00000000b6087348 */ /* 0x000fea0003c00000 */
[----:B------:R0:W1:Y:S02]  /*35a0*/  SHFL.DOWN P5, R185, R205, R200, R207 ;  /* 0x080000c8cdb97389 */ /* 0x00006400000a00cf */
[----:B01----:R-:W-:Y:S01]  /*35b0*/  ENDCOLLECTIVE ;  /* 0x000000000000791b */ /* 0x003fe20003800000 */
.L_x_5958:
[----:B------:R-:W-:-:S05]  /*35c0*/  FADD.FTZ R70, R69, R70 ;  /* 0x0000004645467221 */ /* 0x000fca0000010000 */
[----:B------:R-:W-:Y:S02]  /*35d0*/  MOV R205, R70 ;  /* 0x0000004600cd7202 */ /* 0x000fe40000000f00 */
[----:B------:R-:W-:-:S07]  /*35e0*/  MOV R73, R185 ;  /* 0x000000b900497202 */ /* 0x000fce0000000f00 */
[----:B------:R-:W-:Y:S05]  /*35f0*/  WARPSYNC.COLLECTIVE R182, `(.L_x_5959) ;  /* 0x00000000b6087348 */ /* 0x000fea0003c00000 */
[----:B------:R0:W1:Y:S02]  /*3600*/  SHFL.DOWN P5, R185, R205, R200, R207 ;  /* 0x080000c8cdb97389 */ /* 0x00006400000a00cf */
[----:B01----:R-:W-:Y:S01]  /*3610*/  ENDCOLLECTIVE ;  /* 0x000000000000791b */ /* 0x003fe20003800000 */
.L_x_5959:
[----:B------:R-:W-:Y:S01]  /*3620*/  FADD.FTZ R73, R68, R73 ;  /* 0x0000004944497221 */ /* 0x000fe20000010000 */
[----:B------:R-:W-:-:S04]  /*3630*/  HFMA2.MMA R200, -RZ, RZ, 0, 2.384185791015625e-07 ;  /* 0x00000004ffc87435 */ /* 0x000fc800000001ff */
[----:B------:R-:W-:Y:S02]  /*3640*/  MOV R205, R73 ;  /* 0x0000004900cd7202 */ /* 0x000fe40000000f00 */
[----:B------:R-:W-:-:S07]  /*3650*/  MOV R75, R185 ;  /* 0x000000b9004b7202 */ /* 0x000fce0000000f00 */
[----:B------:R-:W-:Y:S05]  /*3660*/  WARPSYNC.COLLECTIVE R182, `(.L_x_5960) ;  /* 0x00000000b6087348 */ /* 0x000fea0003c00000 */
[----:B------:R0:W1:Y:S02]  /*3670*/  SHFL.DOWN P5, R185, R205, R200, R207 ;  /* 0x080000c8cdb97389 */ /* 0x00006400000a00cf */
[----:B01----:R-:W-:Y:S01]  /*3680*/  ENDCOLLECTIVE ;  /* 0x000000000000791b */ /* 0x003fe20003800000 */
.L_x_5960:
[----:B------:R-:W-:-:S05]  /*3690*/  FADD.FTZ R75, R70, R75 ;  /* 0x0000004b464b7221 */ /* 0x000fca0000010000 */
[----:B------:R-:W-:Y:S02]  /*36a0*/  MOV R205, R75 ;  /* 0x0000004b00cd7202 */ /* 0x000fe40000000f00 */
[----:B------:R-:W-:-:S07]  /*36b0*/  MOV R72, R185 ;  /* 0x000000b900487202 */ /* 0x000fce0000000f00 */
[----:B------:R-:W-:Y:S05]  /*36c0*/  WARPSYNC.COLLECTIVE R182, `(.L_x_5961) ;  /* 0x00000000b6087348 */ /* 0x000fea0003c00000 */
[----:B------:R0:W1:Y:S02]  /*36d0*/  SHFL.DOWN P5, R185, R205, R200, R207 ;  /* 0x080000c8cdb97389 */ /* 0x00006400000a00cf */
[----:B01----:R-:W-:Y:S01]  /*36e0*/  ENDCOLLECTIVE ;  /* 0x000000000000791b */ /* 0x003fe20003800000 */
.L_x_5961:
[----:B------:R-:W-:Y:S01]  /*36f0*/  FADD.FTZ R72, R73, R72 ;  /* 0x0000004849487221 */ /* 0x000fe20000010000 */
[----:B------:R-:W-:-:S04]  /*3700*/  HFMA2.MMA R200, -RZ, RZ, 0, 1.1920928955078125e-07 ;  /* 0x00000002ffc87435 */ /* 0x000fc800000001ff */
[----:B------:R-:W-:Y:S02]  /*3710*/  MOV R205, R72 ;  /* 0x0000004800cd7202 */ /* 0x000fe40000000f00 */
[----:B------:R-:W-:-:S07]  /*3720*/  MOV R74, R185 ;  /* 0x000000b9004a7202 */ /* 0x000fce0000000f00 */
[----:B------:R-:W-:Y:S05]  /*3730*/  WARPSYNC.COLLECTIVE R182, `(.L_x_5962) ;  /* 0x00000000b6087348 */ /* 0x000fea0003c00000 */
[----:B------:R0:W1:Y:S02]  /*3740*/  SHFL.DOWN P5, R185, R205, R200, R207 ;  /* 0x080000c8cdb97389 */ /* 0x00006400000a00cf */
[----:B01----:R-:W-:Y:S01]  /*3750*/  ENDCOLLECTIVE ;  /* 0x000000000000791b */ /* 0x003fe20003800000 */
.L_x_5962:
[----:B------:R-:W-:-:S05]  /*3760*/  FADD.FTZ R74, R75, R74 ;  /* 0x0000004a4b4a7221 */ /* 0x000fca0000010000 */
[----:B------:R-:W-:Y:S02]  /*3770*/  MOV R205, R74 ;  /* 0x0000004a00cd7202 */ /* 0x000fe40000000f00 */
[----:B------:R-:W-:-:S07]  /*3780*/  MOV R69, R185 ;  /* 0x000000b900457202 */ /* 0x000fce0000000f00 */
[----:B------:R-:W-:Y:S05]  /*3790*/  WARPSYNC.COLLECTIVE R182, `(.L_x_5963) ;  /* 0x00000000b6087348 */ /* 0x000fea0003c00000 */
[----:B------:R0:W1:Y:S02]  /*37a0*/  SHFL.DOWN P5, R185, R205, R200, R207 ;  /* 0x080000c8cdb97389 */ /* 0x00006400000a00cf */
[----:B01----:R-:W-:Y:S01]  /*37b0*/  ENDCOLLECTIVE ;  /* 0x000000000000791b */ /* 0x003fe20003800000 */
.L_x_5963:
[----:B------:R-:W-:Y:S01]  /*37c0*/  FADD.FTZ R69, R72, R69 ;  /* 0x0000004548457221 */ /* 0x000fe20000010000 */
[----:B------:R-:W-:-:S04]  /*37d0*/  HFMA2.MMA R200, -RZ, RZ, 0, 5.9604644775390625e-08 ;  /* 0x00000001ffc87435 */ /* 0x000fc800000001ff */
[----:B------:R-:W-:Y:S02]  /*37e0*/  MOV R205, R69 ;  /* 0x0000004500cd7202 */ /* 0x000fe40000000f00 */
[----:B------:R-:W-:-:S07]  /*37f0*/  MOV R71, R185 ;  /* 0x000000b900477202 */ /* 0x000fce0000000f00 */
[----:B------:R-:W-:Y:S05]  /*3800*/  WARPSYNC.COLLECTIVE R182, `(.L_x_5964) ;  /* 0x00000000b6087348 */ /* 0x000fea0003c00000 */
[----:B------:R0:W1:Y:S02]  /*3810*/  SHFL.DOWN P5, R185, R205, R200, R207 ;  /* 0x080000c8cdb97389 */ /* 0x00006400000a00cf */
[----:B01----:R-:W-:Y:S01]  /*3820*/  ENDCOLLECTIVE ;  /* 0x000000000000791b */ /* 0x003fe20003800000 */
.L_x_5964:
[----:B------:R-:W-:-:S05]  /*3830*/  FADD.FTZ R71, R74, R71 ;  /* 0x000000474a477221 */ /* 0x000fca0000010000 */
[----:B------:R-:W-:Y:S02]  /*3840*/  MOV R205, R71 ;  /* 0x0000004700cd7202 */ /* 0x000fe40000000f00 */
[----:B------:R-:W-:-:S07]  /*3850*/  MOV R68, R185 ;  /* 0x000000b900447202 */ /* 0x000fce0000000f00 */
[----:B------:R-:W-:Y:S05]  /*3860*/  WARPSYNC.COLLECTIVE R182, `(.L_x_5965) ;  /* 0x00000000b6087348 */ /* 0x000fea0003c00000 */
[----:B------:R0:W1:Y:S02]  /*3870*/  SHFL.DOWN P5, R185, R205, R200, R207 ;  /* 0x080000c8cdb97389 */ /* 0x00006400000a00cf */
[----:B01----:R-:W-:Y:S01]  /*3880*/  ENDCOLLECTIVE ;  /* 0x000000000000791b */ /* 0x003fe20003800000 */
.L_x_5965:
[----:B------:R-:W-:Y:S01]  /*3890*/  MOV R70, R185 ;  /* 0x000000b900467202 */ /* 0x000fe20000000f00 */
[----:B------:R-:W-:Y:S06]  /*38a0*/  BRA `(.L_x_5966) ;  /* 0xffffffe0000c7947 */ /* 0x000fec000383ffff */
.L_x_5967:
        /* <DEDUP_REMOVED lines=13> */
.L_x_11364:


//--------------------- .text._ZN10layer_norm13ln_bwd_kernelINS_13Kernel_traitsIf6__halfS2_S2_fjLj3072ELj1ELj1ELj4ELj16ENS_18Kernel_traits_baseILj3072EfS2_S2_S2_fjLj128EEEEELb0ELb1ELb1ELb0EEEvNS_9BwdParamsE --------------------------
	.section	.text._ZN10layer_norm13ln_bwd_kernelINS_13Kernel_traitsIf6__halfS2_S2_fjLj3072ELj1ELj1ELj4ELj16ENS_18Kernel_traits_baseILj3072EfS2_S2_S2_fjLj128EEEEELb0ELb1ELb1ELb0EEEvNS_9BwdParamsE,"ax",@progbits
	.align	128
        .global         _ZN10layer_norm13ln_bwd_kernelINS_13Kernel_traitsIf6__halfS2_S2_fjLj3072ELj1ELj1ELj4ELj16ENS_18Kernel_traits_baseILj3072EfS2_S2_S2_fjLj128EEEEELb0ELb1ELb1ELb0EEEvNS_9BwdParamsE
        .type           _ZN10layer_norm13ln_bwd_kernelINS_13Kernel_traitsIf6__halfS2_S2_fjLj3072ELj1ELj1ELj4ELj16ENS_18Kernel_traits_baseILj3072EfS2_S2_S2_fjLj128EEEEELb0ELb1ELb1ELb0EEEvNS_9BwdParamsE,@function
        .size           _ZN10layer_norm13ln_bwd_kernelINS_13Kernel_traitsIf6__halfS2_S2_fjLj3072ELj1ELj1ELj4ELj16ENS_18Kernel_traits_baseILj3072EfS2_S2_S2_fjLj128EEEEELb0ELb1ELb1ELb0EEEvNS_9BwdParamsE,(.L_x_11365 - _ZN10layer_norm13ln_bwd_kernelINS_13Kernel_traitsIf6__halfS2_S2_fjLj3072ELj1ELj1ELj4ELj16ENS_18Kernel_traits_baseILj3072EfS2_S2_S2_fjLj128EEEEELb0ELb1ELb1ELb0EEEvNS_9BwdParamsE)
        .other          _ZN10layer_norm13ln_bwd_kernelINS_13Kernel_traitsIf6__halfS2_S2_fjLj3072ELj1ELj1ELj4ELj16ENS_18Kernel_traits_baseILj3072EfS2_S2_S2_fjLj128EEEEELb0ELb1ELb1ELb0EEEvNS_9BwdParamsE,@"STO_CUDA_ENTRY STV_DEFAULT"
_ZN10layer_norm13ln_bwd_kernelINS_13Kernel_traitsIf6__halfS2_S2_fjLj3072ELj1ELj1ELj4ELj16ENS_18Kernel_traits_baseILj3072EfS2_S2_S2_fjLj128EEEEELb0ELb1ELb1ELb0EEEvNS_9BwdParamsE:
.text._ZN10layer_norm13ln_bwd_kernelINS_13Kernel_traitsIf6__halfS2_S2_fjLj3072ELj1ELj1ELj4ELj16ENS_18Kernel_traits_baseILj3072EfS2_S2_S2_fjLj128EEEEELb0ELb1ELb1ELb0EEEvNS_9BwdParamsE:
        /* <DEDUP_REMOVED lines=37> */
[C---:B----4-:R-:W-:Y:S01]  /*0250*/  @P1 IMAD.WIDE.U32 R18, R5.reuse, 0x20, R14 ;  /* 0x0000002005121825 */ /* 0x050fe200078e000e */
[----:B------:R-:W-:-:S02]  /*0260*/  @P1 IADD3 R5, R5, 0x80, RZ ;  /* 0x0000008005051810 */ /* 0x000fc40007ffe0ff */
[----:B------:R2:W5:Y:S04]  /*0270*/  @P1 LDG.E.128 R52, desc[UR4][R16.64+0x10] ;  /* 0x0000100410341981 */ /* 0x000568000c1e1d00 */
        /* <DEDUP_REMOVED lines=55> */
.L_x_6067:
[----:B-123--:R-:W1:Y:S08]  /*05f0*/  LDC.64 R174, c[0x0][0x288] ;  /* 0x0000a200ffae7b82 */ /* 0x00ee700000000a00 */
[----:B------:R-:W2:Y:S08]  /*0600*/  LDC.64 R176, c[0x0][0x258] ;  /* 0x00009600ffb07b82 */ /* 0x000eb00000000a00 */
        /* <DEDUP_REMOVED lines=25> */
.L_x_5973:
[----:B------:R-:W-:-:S07]  /*07a0*/  IADD3 R175, R9, 0x80, RZ ;  /* 0x0000008009af7810 */ /* 0x000fce0007ffe0ff */
.L_x_5972:
[----:B------:R-:W-:Y:S05]  /*07b0*/  BSYNC B1 ;  /* 0x0000000000017941 */ /* 0x000fea0003800000 */
.L_x_5971:
[----:B------:R-:W-:Y:S04]  /*07c0*/  BSSY B1, `(.L_x_5974) ;  /* 0x0000008000017945 */ /* 0x000fe80003800000 */
[----:B------:R-:W-:Y:S05]  /*07d0*/  @!P1 BRA `(.L_x_5975) ;  /* 0x0000000000189947 */ /* 0x000fea0003800000 */
[----:B------:R-:W-:-:S04]  /*07e0*/  ISETP.NE.U32.AND P3, PT, RZ, UR14, PT ;  /* 0x0000000eff007c0c */ /* 0x000fc8000bf65070 */
[----:B------:R-:W-:-:S13]  /*07f0*/  ISETP.NE.AND.EX P3, PT, RZ, UR15, PT, P3 ;  /* 0x0000000fff007c0c */ /* 0x000fda000bf65330 */
[----:B------:R-:W-:Y:S05]  /*0800*/  @!P3 BRA `(.L_x_5976) ;  /* 0x000000000008b947 */ /* 0x000fea0003800000 */
[----:B------:R-:W-:-:S06]  /*0810*/  IMAD.WIDE.U32 R156, R175, 0x10, R194 ;  /* 0x00000010af9c7825 */ /* 0x000fcc00078e00c2 */
[----:B------:R-:W5:Y:S02]  /*0820*/  LDG.E.128 R156, desc[UR4][R156.64] ;  /* 0x000000049c9c7981 */ /* 0x000f64000c1e1d00 */
.L_x_5976:
[----:B------:R-:W-:-:S07]  /*0830*/  IADD3 R175, R175, 0x80, RZ ;  /* 0x00000080afaf7810 */ /* 0x000fce0007ffe0ff */
.L_x_5975:
[----:B------:R-:W-:Y:S05]  /*0840*/  BSYNC B1 ;  /* 0x0000000000017941 */ /* 0x000fea0003800000 */
.L_x_5974:
[----:B------:R-:W-:Y:S02]  /*0850*/  ISETP.NE.AND P3, PT, R6, RZ, PT ;  /* 0x000000ff0600720c */ /* 0x000fe40003f65270 */
[----:B------:R-:W-:-:S11]  /*0860*/  CS2R R216, SRZ ;  /* 0x0000000000d87805 */ /* 0x000fd6000001ff00 */
[----:B------:R-:W-:Y:S05]  /*0870*/  @P3 BRA `(.L_x_5977) ;  /* 0x0000001000403947 */ /* 0x000fea0003800000 */
[----:B------:R-:W-:-:S06]  /*0880*/  IMAD.WIDE.U32 R28, R175, 0x10, R194 ;  /* 0x00000010af1c7825 */ /* 0x000fcc00078e00c2 */
[----:B------:R-:W5:Y:S01]  /*0890*/  LDG.E.128 R28, desc[UR4][R28.64] ;  /* 0x000000041c1c7981 */ /* 0x000f62000c1e1d00 */
[----:B------:R-:W-:Y:S05]  /*08a0*/  BRA `(.L_x_5977) ;  /* 0x0000001000347947 */ /* 0x000fea0003800000 */
.L_x_5970:
        /* <DEDUP_REMOVED lines=24> */
[--C-:B--2---:R-:W-:Y:S02]  /*0a30*/  HADD2.F32 R3, -RZ, R12.reuse.H0_H0 ;  /* 0x2000000cff037230 */ /* 0x104fe40000004100 */
[----:B------:R-:W-:Y:S02]  /*0a40*/  HADD2.F32 R21, -RZ, R12.H1_H1 ;  /* 0x3000000cff157230 */ /* 0x000fe40000004100 */
[--C-:B------:R-:W-:Y:S02]  /*0a50*/  HADD2.F32 R23, -RZ, R13.reuse.H0_H0 ;  /* 0x2000000dff177230 */ /* 0x100fe40000004100 */
[C---:B------:R-:W-:Y:S01]  /*0a60*/  FADD.FTZ R3, -R214.reuse, R3 ;  /* 0x00000003d6037221 */ /* 0x040fe20000010100 */
[----:B------:R-:W-:Y:S02]  /*0a70*/  HADD2.F32 R175, -RZ, R13.H1_H1 ;  /* 0x3000000dffaf7230 */ /* 0x000fe40000004100 */
[----:B------:R-:W-:Y:S01]  /*0a80*/  FADD.FTZ R21, -R214, R21 ;  /* 0x00000015d6157221 */ /* 0x000fe20000010100 */
[----:B---3--:R-:W-:-:S02]  /*0a90*/  HADD2.F32 R11, -RZ, R16.H0_H0 ;  /* 0x20000010ff0b7230 */ /* 0x008fc40000004100 */
[----:B-----5:R-:W-:Y:S01]  /*0aa0*/  FMUL.FTZ R3, R10, R3 ;  /* 0x000000030a037220 */ /* 0x020fe20000410000 */
[--C-:B------:R-:W-:Y:S02]  /*0ab0*/  HADD2.F32 R13, -RZ, R14.reuse.H1_H1 ;  /* 0x3000000eff0d7230 */ /* 0x100fe40000004100 */
[----:B------:R-:W-:Y:S01]  /*0ac0*/  FADD.FTZ R23, -R214, R23 ;  /* 0x00000017d6177221 */ /* 0x000fe20000010100 */
[----:B------:R-:W-:Y:S02]  /*0ad0*/  HADD2.F32 R177, -RZ, R14.H0_H0 ;  /* 0x2000000effb17230 */ /* 0x000fe40000004100 */
[----:B------:R-:W-:Y:S01]  /*0ae0*/  FMUL.FTZ R14, R32, R11 ;  /* 0x0000000b200e7220 */ /* 0x000fe20000410000 */
[----:B------:R-:W-:Y:S02]  /*0af0*/  HADD2.F32 R16, -RZ, R16.H1_H1 ;  /* 0x30000010ff107230 */ /* 0x000fe40000004100 */
[----:B------:R-:W-:Y:S01]  /*0b00*/  FADD.FTZ R179, -R214, R13 ;  /* 0x0000000dd6b37221 */ /* 0x000fe20000010100 */
[----:B------:R-:W-:-:S02]  /*0b10*/  HADD2.F32 R217, -RZ, R15.H0_H0 ;  /* 0x2000000fffd97230 */ /* 0x000fc40000004100 */
[----:B------:R-:W-:Y:S01]  /*0b20*/  FADD.FTZ R24, RZ, R14 ;  /* 0x0000000eff187221 */ /* 0x000fe20000010000 */
[----:B------:R-:W-:Y:S02]  /*0b30*/  HADD2.F32 R221, -RZ, R15.H1_H1 ;  /* 0x3000000fffdd7230 */ /* 0x000fe40000004100 */
[----:B------:R-:W-:Y:S01]  /*0b40*/  FMUL.FTZ R13, R33, R16 ;  /* 0x00000010210d7220 */ /* 0x000fe20000410000 */
[----:B------:R-:W-:Y:S02]  /*0b50*/  HADD2.F32 R15, -RZ, R17.H0_H0 ;  /* 0x20000011ff0f7230 */ /* 0x000fe40000004100 */
[----:B------:R-:W-:Y:S01]  /*0b60*/  FADD.FTZ R108, R108, R11 ;  /* 0x0000000b6c6c7221 */ /* 0x000fe20000010000 */
[--C-:B------:R-:W-:Y:S02]  /*0b70*/  HADD2.F32 R219, -RZ, R19.reuse.H0_H0 ;  /* 0x20000013ffdb7230 */ /* 0x100fe40000004100 */
[----:B------:R-:W-:Y:S01]  /*0b80*/  FMUL.FTZ R12, R10, R21 ;  /* 0x000000150a0c7220 */ /* 0x000fe20000410000 */
[----:B------:R-:W-:-:S02]  /*0b90*/  HADD2.F32 R174, -RZ, R19.H1_H1 ;  /* 0x30000013ffae7230 */ /* 0x000fc40000004100 */
[C---:B------:R-:W-:Y:S01]  /*0ba0*/  FFMA.FTZ R80, R3.reuse, R11, R80 ;  /* 0x0000000b03507223 */ /* 0x040fe20000010050 */
[----:B------:R-:W-:Y:S01]  /*0bb0*/  FFMA.FTZ R19, R3, R14, RZ ;  /* 0x0000000e03137223 */ /* 0x000fe200000100ff */
[--C-:B------:R-:W-:Y:S02]  /*0bc0*/  HADD2.F32 R26, -RZ, R18.reuse.H1_H1 ;  /* 0x30000012ff1a7230 */ /* 0x100fe40000004100 */
[----:B------:R-:W-:Y:S01]  /*0bd0*/  FADD.FTZ R175, -R214, R175 ;  /* 0x000000afd6af7221 */ /* 0x000fe20000010100 */
[----:B------:R-:W-:Y:S01]  /*0be0*/  FMUL.FTZ R11, R10, R23 ;  /* 0x000000170a0b7220 */ /* 0x000fe20000410000 */
[----:B------:R-:W-:Y:S02]  /*0bf0*/  HADD2.F32 R20, -RZ, R17.H1_H1 ;  /* 0x30000011ff147230 */ /* 0x000fe40000004100 */
[----:B------:R-:W-:Y:S01]  /*0c00*/  FADD.FTZ R177, -R214, R177 ;  /* 0x000000b1d6b17221 */ /* 0x000fe20000010100 */
[----:B0-----:R-:W-:Y:S02]  /*0c10*/  HADD2.F32 R173, -RZ, R18.H0_H0 ;  /* 0x20000012ffad7230 */ /* 0x001fe40000004100 */
[----:B------:R-:W-:Y:S01]  /*0c20*/  FMUL.FTZ R22, R10, R179 ;  /* 0x000000b30a167220 */ /* 0x000fe20000410000 */
[----:B------:R-:W-:Y:S01]  /*0c30*/  FMUL.FTZ R18, R34, R15 ;  /* 0x0000000f22127220 */ /* 0x000fe20000410000 */
[----:B------:R-:W-:Y:S01]  /*0c40*/  FADD.FTZ R21, R24, R13 ;  /* 0x0000000d18157221 */ /* 0x000fe20000010000 */
[----:B------:R-:W-:Y:S01]  /*0c50*/  FADD.FTZ R109, R109, R16 ;  /* 0x000000106d6d7221 */ /* 0x000fe20000010000 */
[C---:B------:R-:W-:Y:S01]  /*0c60*/  FFMA.FTZ R81, R12.reuse, R16, R81 ;  /* 0x000000100c517223 */ /* 0x040fe20000010051 */
[----:B------:R-:W-:Y:S01]  /*0c70*/  FFMA.FTZ R24, R12, R13, R19 ;  /* 0x0000000d0c187223 */ /* 0x000fe20000010013 */
[----:B------:R-:W-:Y:S01]  /*0c80*/  FADD.FTZ R110, R110, R15 ;  /* 0x0000000f6e6e7221 */ /* 0x000fe20000010000 */
[C---:B------:R-:W-:Y:S01]  /*0c90*/  FMUL.FTZ R16, R10.reuse, R175 ;  /* 0x000000af0a107220 */ /* 0x040fe20000410000 */
        /* <DEDUP_REMOVED lines=31> */
[----:B------:R-:W-:Y:S01]  /*0e90*/  IADD3 R219, R9, 0x80, RZ ;  /* 0x0000008009db7810 */ /* 0x000fe20007ffe0ff */
[----:B------:R-:W-:Y:S01]  /*0ea0*/  FADD.FTZ R217, R174, R23 ;  /* 0x00000017aed97221 */ /* 0x000fe20000010000 */
[----:B------:R-:W-:-:S07]  /*0eb0*/  FFMA.FTZ R216, R26, R23, R173 ;  /* 0x000000171ad87223 */ /* 0x000fce00000100ad */
.L_x_5979:
[----:B------:R-:W-:Y:S05]  /*0ec0*/  BSYNC B1 ;  /* 0x0000000000017941 */ /* 0x000fea0003800000 */
.L_x_5978:
        /* <DEDUP_REMOVED lines=14> */
[--C-:B--2---:R-:W-:Y:S02]  /*0fb0*/  HADD2.F32 R187, -RZ, R173.reuse.H1_H1 ;  /* 0x300000adffbb7230 */ /* 0x104fe40000004100 */
[--C-:B------:R-:W-:Y:S02]  /*0fc0*/  HADD2.F32 R27, -RZ, R172.reuse.H0_H0 ;  /* 0x200000acff1b7230 */ /* 0x100fe40000004100 */
[----:B------:R-:W-:Y:S02]  /*0fd0*/  HADD2.F32 R183, -RZ, R172.H1_H1 ;  /* 0x300000acffb77230 */ /* 0x000fe40000004100 */
[----:B------:R-:W-:Y:S01]  /*0fe0*/  FADD.FTZ R187, -R214, R187 ;  /* 0x000000bbd6bb7221 */ /* 0x000fe20000010100 */
[----:B------:R-:W-:-:S02]  /*0ff0*/  HADD2.F32 R185, -RZ, R173.H0_H0 ;  /* 0x200000adffb97230 */ /* 0x000fc40000004100 */
[C---:B------:R-:W-:Y:S01]  /*1000*/  FADD.FTZ R27, -R214.reuse, R27 ;  /* 0x0000001bd61b7221 */ /* 0x040fe20000010100 */
[--C-:B---3--:R-:W-:Y:S02]  /*1010*/  HADD2.F32 R173, -RZ, R176.reuse.H0_H0 ;  /* 0x200000b0ffad7230 */ /* 0x108fe40000004100 */
[C---:B------:R-:W-:Y:S01]  /*1020*/  FADD.FTZ R183, -R214.reuse, R183 ;  /* 0x000000b7d6b77221 */ /* 0x040fe20000010100 */
[----:B------:R-:W-:Y:S02]  /*1030*/  HADD2.F32 R172, -RZ, R177.H1_H1 ;  /* 0x300000b1ffac7230 */ /* 0x000fe40000004100 */
[----:B0-----:R-:W-:Y:S01]  /*1040*/  FADD.FTZ R181, -R214, R185 ;  /* 0x000000b9d6b57221 */ /* 0x001fe20000010100 */
[----:B------:R-:W-:Y:S02]  /*1050*/  HADD2.F32 R176, -RZ, R176.H1_H1 ;  /* 0x300000b0ffb07230 */ /* 0x000fe40000004100 */
[C---:B-----5:R-:W-:Y:S01]  /*1060*/  FMUL.FTZ R184, R10.reuse, R187 ;  /* 0x000000bb0ab87220 */ /* 0x060fe20000410000 */
[----:B------:R-:W-:Y:S01]  /*1070*/  FMUL.FTZ R27, R10, R27 ;  /* 0x0000001b0a1b7220 */ /* 0x000fe20000410000 */
[----:B------:R-:W-:Y:S01]  /*1080*/  FMUL.FTZ R182, R48, R173 ;  /* 0x000000ad30b67220 */ /* 0x000fe20000410000 */
[----:B------:R-:W-:-:S02]  /*1090*/  HADD2.F32 R193, -RZ, R175.H0_H0 ;  /* 0x200000afffc17230 */ /* 0x000fc40000004100 */
[C---:B------:R-:W-:Y:S01]  /*10a0*/  FMUL.FTZ R180, R10.reuse, R183 ;  /* 0x000000b70ab47220 */ /* 0x040fe20000410000 */
[----:B------:R-:W-:Y:S02]  /*10b0*/  HADD2.F32 R223, -RZ, R175.H1_H1 ;  /* 0x300000afffdf7230 */ /* 0x000fe40000004100 */
[----:B------:R-:W-:Y:S01]  /*10c0*/  FMUL.FTZ R181, R10, R181 ;  /* 0x000000b50ab57220 */ /* 0x000fe20000410000 */
[----:B------:R-:W-:Y:S02]  /*10d0*/  HADD2.F32 R175, -RZ, R177.H0_H0 ;  /* 0x200000b1ffaf7230 */ /* 0x000fe40000004100 */
[----:B------:R-:W-:Y:S01]  /*10e0*/  FADD.FTZ R119, R119, R172 ;  /* 0x000000ac77777221 */ /* 0x000fe20000010000 */
[-C--:B------:R-:W-:Y:S01]  /*10f0*/  FFMA.FTZ R91, R184, R172.reuse, R91 ;  /* 0x000000acb85b7223 */ /* 0x080fe2000001005b */
[----:B------:R-:W-:Y:S01]  /*1100*/  FMUL.FTZ R187, R51, R172 ;  /* 0x000000ac33bb7220 */ /* 0x000fe20000410000 */
        /* <DEDUP_REMOVED lines=8> */
[----:B------:R-:W-:-:S02]  /*1190*/  HADD2.F32 R189, -RZ, R174.H0_H0 ;  /* 0x200000aeffbd7230 */ /* 0x000fc40000004100 */
[----:B------:R-:W-:Y:S01]  /*11a0*/  FADD.FTZ R175, R172, R183 ;  /* 0x000000b7acaf7221 */ /* 0x000fe20000010000 */
[----:B------:R-:W-:Y:S01]  /*11b0*/  FFMA.FTZ R172, R180, R183, R173 ;  /* 0x000000b7b4ac7223 */ /* 0x000fe200000100ad */
[----:B------:R-:W-:Y:S02]  /*11c0*/  HADD2.F32 R191, -RZ, R174.H1_H1 ;  /* 0x300000aeffbf7230 */ /* 0x000fe40000004100 */
[C---:B------:R-:W-:Y:S01]  /*11d0*/  FADD.FTZ R193, -R214.reuse, R193 ;  /* 0x000000c1d6c17221 */ /* 0x040fe20000010100 */
[--C-:B------:R-:W-:Y:S02]  /*11e0*/  HADD2.F32 R177, -RZ, R178.reuse.H0_H0 ;  /* 0x200000b2ffb17230 */ /* 0x100fe40000004100 */
[----:B------:R-:W-:Y:S01]  /*11f0*/  FADD.FTZ R185, -R214, R189 ;  /* 0x000000bdd6b97221 */ /* 0x000fe20000010100 */
[----:B------:R-:W-:Y:S01]  /*1200*/  FADD.FTZ R174, R175, R186 ;  /* 0x000000baafae7221 */ /* 0x000fe20000010000 */
[----:B------:R-:W-:Y:S01]  /*1210*/  FFMA.FTZ R173, R181, R186, R172 ;  /* 0x000000bab5ad7223 */ /* 0x000fe200000100ac */
[----:B------:R-:W-:-:S02]  /*1220*/  HADD2.F32 R178, -RZ, R178.H1_H1 ;  /* 0x300000b2ffb27230 */ /* 0x000fc40000004100 */
[----:B------:R-:W-:Y:S01]  /*1230*/  FADD.FTZ R191, -R214, R191 ;  /* 0x000000bfd6bf7221 */ /* 0x000fe20000010100 */
[----:B------:R-:W-:Y:S01]  /*1240*/  FMUL.FTZ R185, R10, R185 ;  /* 0x000000b90ab97220 */ /* 0x000fe20000410000 */
        /* <DEDUP_REMOVED lines=30> */
.L_x_5981:
[----:B------:R-:W-:Y:S05]  /*1430*/  BSYNC B1 ;  /* 0x0000000000017941 */ /* 0x000fea0003800000 */
.L_x_5980:
        /* <DEDUP_REMOVED lines=19> */
[C---:B------:R-:W-:Y:S01]  /*1570*/  FADD.FTZ R203, -R214.reuse, R173 ;  /* 0x000000add6cb7221 */ /* 0x040fe20000010100 */
[--C-:B------:R-:W-:Y:S02]  /*1580*/  HADD2.F32 R207, -RZ, R175.reuse.H0_H0 ;  /* 0x200000afffcf7230 */ /* 0x100fe40000004100 */
[C---:B------:R-:W-:Y:S01]  /*1590*/  FADD.FTZ R25, -R214.reuse, R25 ;  /* 0x00000019d6197221 */ /* 0x040fe20000010100 */
[----:B---3--:R-:W-:Y:S02]  /*15a0*/  HADD2.F32 R173, -RZ, R176.H0_H0 ;  /* 0x200000b0ffad7230 */ /* 0x008fe40000004100 */
[----:B------:R-:W-:Y:S01]  /*15b0*/  FADD.FTZ R197, -R214, R197 ;  /* 0x000000c5d6c57221 */ /* 0x000fe20000010100 */
[----:B------:R-:W-:Y:S02]  /*15c0*/  HADD2.F32 R175, -RZ, R175.H1_H1 ;  /* 0x300000afffaf7230 */ /* 0x000fe40000004100 */
[----:B-----5:R-:W-:Y:S01]  /*15d0*/  FMUL.FTZ R202, R10, R201 ;  /* 0x000000c90aca7220 */ /* 0x020fe20000410000 */
[----:B------:R-:W-:-:S02]  /*15e0*/  HADD2.F32 R172, -RZ, R177.H1_H1 ;  /* 0x300000b1ffac7230 */ /* 0x000fc40000004100 */
[----:B------:R-:W-:Y:S01]  /*15f0*/  FMUL.FTZ R25, R10, R25 ;  /* 0x000000190a197220 */ /* 0x000fe20000410000 */
[----:B------:R-:W-:Y:S02]  /*1600*/  HADD2.F32 R176, -RZ, R176.H1_H1 ;  /* 0x300000b0ffb07230 */ /* 0x000fe40000004100 */
[----:B------:R-:W-:Y:S01]  /*1610*/  FMUL.FTZ R200, R64, R173 ;  /* 0x000000ad40c87220 */ /* 0x000fe20000410000 */
[----:B------:R-:W-:Y:S01]  /*1620*/  FADD.FTZ R215, -R214, R175 ;  /* 0x000000afd6d77221 */ /* 0x000fe20000010100 */
[----:B------:R-:W-:Y:S02]  /*1630*/  HADD2.F32 R175, -RZ, R177.H0_H0 ;  /* 0x200000b1ffaf7230 */ /* 0x000fe40000004100 */
[C---:B------:R-:W-:Y:S01]  /*1640*/  FMUL.FTZ R198, R10.reuse, R197 ;  /* 0x000000c50ac67220 */ /* 0x040fe20000410000 */
        /* <DEDUP_REMOVED lines=16> */
[--C-:B------:R-:W-:Y:S02]  /*1750*/  HADD2.F32 R177, -RZ, R178.reuse.H0_H0 ;  /* 0x200000b2ffb17230 */ /* 0x100fe40000004100 */
[----:B------:R-:W-:Y:S01]  /*1760*/  FADD.FTZ R174, R175, R204 ;  /* 0x000000ccafae7221 */ /* 0x000fe20000010000 */
[----:B------:R-:W-:Y:S01]  /*1770*/  FFMA.FTZ R173, R197, R204, R172 ;  /* 0x000000ccc5ad7223 */ /* 0x000fe200000100ac */
[----:B------:R-:W-:Y:S01]  /*1780*/  FADD.FTZ R205, -R214, R205 ;  /* 0x000000cdd6cd7221 */ /* 0x000fe20000010100 */
[----:B------:R-:W-:Y:S02]  /*1790*/  HADD2.F32 R178, -RZ, R178.H1_H1 ;  /* 0x300000b2ffb27230 */ /* 0x000fe40000004100 */
[----:B------:R-:W-:Y:S01]  /*17a0*/  FMUL.FTZ R206, R68, R177 ;  /* 0x000000b144ce7220 */ /* 0x000fe20000410000 */
[----:B------:R-:W-:Y:S01]  /*17b0*/  FADD.FTZ R175, R174, R201 ;  /* 0x000000c9aeaf7221 */ /* 0x000fe20000010000 */
[----:B------:R-:W-:Y:S01]  /*17c0*/  FFMA.FTZ R172, R202, R201, R173 ;  /* 0x000000c9caac7223 */ /* 0x000fe200000100ad */
[----:B0-----:R-:W-:-:S02]  /*17d0*/  HADD2.F32 R195, -RZ, R179.H0_H0 ;  /* 0x200000b3ffc37230 */ /* 0x001fc40000004100 */
[----:B------:R-:W-:Y:S01]  /*17e0*/  FMUL.FTZ R208, R10, R205 ;  /* 0x000000cd0ad07220 */ /* 0x000fe20000410000 */
[----:B------:R-:W-:Y:S01]  /*17f0*/  FADD.FTZ R207, -R214, R207 ;  /* 0x000000cfd6cf7221 */ /* 0x000fe20000010100 */
[----:B------:R-:W-:Y:S01]  /*1800*/  FMUL.FTZ R205, R69, R178 ;  /* 0x000000b245cd7220 */ /* 0x000fe20000410000 */
[----:B------:R-:W-:Y:S01]  /*1810*/  FADD.FTZ R174, R175, R206 ;  /* 0x000000ceafae7221 */ /* 0x000fe20000010000 */
[----:B------:R-:W-:Y:S01]  /*1820*/  FFMA.FTZ R173, R203, R206, R172 ;  /* 0x000000cecbad7223 */ /* 0x000fe200000100ac */
[----:B------:R-:W-:Y:S02]  /*1830*/  HADD2.F32 R194, -RZ, R179.H1_H1 ;  /* 0x300000b3ffc27230 */ /* 0x000fe40000004100 */
        /* <DEDUP_REMOVED lines=20> */
.L_x_5977:
[----:B------:R-:W-:Y:S05]  /*1980*/  BSYNC B0 ;  /* 0x0000000000007941 */ /* 0x000fea0003800000 */
.L_x_5969:
        /* <DEDUP_REMOVED lines=26> */
.L_x_6082:
        /* <DEDUP_REMOVED lines=14> */
[----:B------:R-:W-:-:S05]  /*1c10*/  @P3 IADD3 R213, R213, -0x1, RZ ;  /* 0xffffffffd5d53810 */ /* 0x000fca0007ffe0ff */
        /* <DEDUP_REMOVED lines=23> */
.L_x_5986:
[----:B------:R-:W-:Y:S05]  /*1d90*/  BSYNC B1 ;  /* 0x0000000000017941 */ /* 0x000fea0003800000 */
.L_x_5985:
        /* <DEDUP_REMOVED lines=9> */
.L_x_5988:
        /* <DEDUP_REMOVED lines=10> */
.L_x_5989:
[----:B------:R-:W-:Y:S05]  /*1ed0*/  BSYNC B1 ;  /* 0x0000000000017941 */ /* 0x000fea0003800000 */
.L_x_5987:
[----:B------:R-:W1:Y:S01]  /*1ee0*/  @P3 LDC R172, c[0x0][0x29c] ;  /* 0x0000a700ffac3b82 */ /* 0x000e620000000800 */
[----:B------:R-:W-:Y:S01]  /*1ef0*/  ISETP.NE.U32.AND P5, PT, RZ, UR10, PT ;  /* 0x0000000aff007c0c */ /* 0x000fe2000bfa5070 */
[----:B------:R-:W-:Y:S03]  /*1f00*/  BSSY B1, `(.L_x_5990) ;  /* 0x0000016000017945 */ /* 0x000fe60003800000 */
[----:B------:R-:W-:Y:S01]  /*1f10*/  ISETP.NE.AND.EX P5, PT, RZ, UR11, PT, P5 ;  /* 0x0000000bff007c0c */ /* 0x000fe2000bfa5350 */
[----:B-1----:R-:W-:Y:S01]  /*1f20*/  @P3 FMUL.FTZ R175, R173, R172 ;  /* 0x000000acadaf3220 */ /* 0x002fe20000410000 */
        /* <DEDUP_REMOVED lines=12> */
.L_x_5991:
[----:B0-----:R-:W-:-:S04]  /*1ff0*/  ISETP.NE.AND P6, PT, R5, RZ, PT ;  /* 0x000000ff0500720c */ /* 0x001fc80003fc5270 */
[----:B------:R-:W-:-:S05]  /*2000*/  FSEL R173, R176, RZ, !P6 ;  /* 0x000000ffb0ad7208 */ /* 0x000fca0007000000 */
[----:B------:R-:W-:-:S04]  /*2010*/  FFMA.FTZ R172, R12, R178, R173 ;  /* 0x000000b20cac7223 */ /* 0x000fc800000100ad */
[----:B------:R-:W-:Y:S01]  /*2020*/  FADD.FTZ R173, R13, -R172 ;  /* 0x800000ac0dad7221 */ /* 0x000fe20000010000 */
[----:B------:R-:W-:-:S03]  /*2030*/  @P4 HADD2.F32 R172, -RZ, R152.H1_H1 ;  /* 0x30000098ffac4230 */ /* 0x000fc60000004100 */
[----:B------:R-:W-:-:S04]  /*2040*/  FMUL.FTZ R173, R10, R173 ;  /* 0x000000ad0aad7220 */ /* 0x000fc80000410000 */
[----:B------:R-:W-:-:S07]  /*2050*/  @P4 FADD.FTZ R173, R173, R172 ;  /* 0x000000acadad4221 */ /* 0x000fce0000010000 */
.L_x_5992:
[----:B------:R-:W-:Y:S05]  /*2060*/  BSYNC B1 ;  /* 0x0000000000017941 */ /* 0x000fea0003800000 */
.L_x_5990:
[----:B------:R-:W1:Y:S01]  /*2070*/  @P3 LDC R172, c[0x0][0x29c] ;  /* 0x0000a700ffac3b82 */ /* 0x000e620000000800 */
[----:B------:R-:W-:Y:S01]  /*2080*/  @P3 HADD2.F32 R174, -RZ, R168.H1_H1 ;  /* 0x300000a8ffae3230 */ /* 0x000fe20000004100 */
[----:B------:R-:W-:Y:S01]  /*2090*/  BSSY B1, `(.L_x_5993) ;  /* 0x0000014000017945 */ /* 0x000fe20003800000 */
[----:B-1----:R-:W-:Y:S01]  /*20a0*/  @P3 FMUL.FTZ R172, R173, R172 ;  /* 0x000000acadac3220 */ /* 0x002fe20000410000 */
        /* <DEDUP_REMOVED lines=11> */
.L_x_5994:
[----:B0-----:R-:W-:-:S04]  /*2160*/  ISETP.NE.AND P6, PT, R5, RZ, PT ;  /* 0x000000ff0500720c */ /* 0x001fc80003fc5270 */
[----:B------:R-:W-:-:S05]  /*2170*/  FSEL R172, R176, RZ, !P6 ;  /* 0x000000ffb0ac7208 */ /* 0x000fca0007000000 */
[----:B------:R-:W-:Y:S01]  /*2180*/  FFMA.FTZ R173, R11, R178, R172 ;  /* 0x000000b20bad7223 */ /* 0x000fe200000100ac */
[----:B------:R-:W-:-:S03]  /*2190*/  @P4 HADD2.F32 R172, -RZ, R153.H0_H0 ;  /* 0x20000099ffac4230 */ /* 0x000fc60000004100 */
[----:B------:R-:W-:-:S04]  /*21a0*/  FADD.FTZ R173, R18, -R173 ;  /* 0x800000ad12ad7221 */ /* 0x000fc80000010000 */
[----:B------:R-:W-:-:S04]  /*21b0*/  FMUL.FTZ R173, R10, R173 ;  /* 0x000000ad0aad7220 */ /* 0x000fc80000410000 */
[----:B------:R-:W-:-:S07]  /*21c0*/  @P4 FADD.FTZ R173, R173, R172 ;  /* 0x000000acadad4221 */ /* 0x000fce0000010000 */
.L_x_5995:
[----:B------:R-:W-:Y:S05]  /*21d0*/  BSYNC B1 ;  /* 0x0000000000017941 */ /* 0x000fea0003800000 */
.L_x_5993:
[----:B------:R-:W1:Y:S01]  /*21e0*/  @P3 LDC R172, c[0x0][0x29c] ;  /* 0x0000a700ffac3b82 */ /* 0x000e620000000800 */
[----:B------:R-:W-:Y:S01]  /*21f0*/  BSSY B1, `(.L_x_5996) ;  /* 0x0000015000017945 */ /* 0x000fe20003800000 */
[----:B-1----:R-:W-:Y:S01]  /*2200*/  @P3 FMUL.FTZ R175, R173, R172 ;  /* 0x000000acadaf3220 */ /* 0x002fe20000410000 */
        /* <DEDUP_REMOVED lines=12> */
.L_x_5997:
[----:B0-----:R-:W-:-:S04]  /*22d0*/  ISETP.NE.AND P6, PT, R5, RZ, PT ;  /* 0x000000ff0500720c */ /* 0x001fc80003fc5270 */
[----:B------:R-:W-:-:S05]  /*22e0*/  FSEL R173, R176, RZ, !P6 ;  /* 0x000000ffb0ad7208 */ /* 0x000fca0007000000 */
[----:B------:R-:W-:-:S04]  /*22f0*/  FFMA.FTZ R172, R16, R178, R173 ;  /* 0x000000b210ac7223 */ /* 0x000fc800000100ad */
[----:B------:R-:W-:Y:S01]  /*2300*/  FADD.FTZ R173, R17, -R172 ;  /* 0x800000ac11ad7221 */ /* 0x000fe20000010000 */
[----:B------:R-:W-:-:S03]  /*2310*/  @P4 HADD2.F32 R172, -RZ, R153.H1_H1 ;  /* 0x30000099ffac4230 */ /* 0x000fc60000004100 */
[----:B------:R-:W-:-:S04]  /*2320*/  FMUL.FTZ R173, R10, R173 ;  /* 0x000000ad0aad7220 */ /* 0x000fc80000410000 */
[----:B------:R-:W-:-:S07]  /*2330*/  @P4 FADD.FTZ R173, R173, R172 ;  /* 0x000000acadad4221 */ /* 0x000fce0000010000 */
.L_x_5998:
[----:B------:R-:W-:Y:S05]  /*2340*/  BSYNC B1 ;  /* 0x0000000000017941 */ /* 0x000fea0003800000 */
.L_x_5996:
        /* <DEDUP_REMOVED lines=15> */
.L_x_6000:
[----:B0-----:R-:W-:-:S04]  /*2440*/  ISETP.NE.AND P6, PT, R5, RZ, PT ;  /* 0x000000ff0500720c */ /* 0x001fc80003fc5270 */
[----:B------:R-:W-:-:S05]  /*2450*/  FSEL R172, R176, RZ, !P6 ;  /* 0x000000ffb0ac7208 */ /* 0x000fca0007000000 */
[----:B------:R-:W-:Y:S01]  /*2460*/  FFMA.FTZ R173, R15, R178, R172 ;  /* 0x000000b20fad7223 */ /* 0x000fe200000100ac */
[----:B------:R-:W-:-:S03]  /*2470*/  @P4 HADD2.F32 R172, -RZ, R154.H0_H0 ;  /* 0x2000009affac4230 */ /* 0x000fc60000004100 */
[----:B------:R-:W-:-:S04]  /*2480*/  FADD.FTZ R173, R20, -R173 ;  /* 0x800000ad14ad7221 */ /* 0x000fc80000010000 */
[----:B------:R-:W-:-:S04]  /*2490*/  FMUL.FTZ R173, R10, R173 ;  /* 0x000000ad0aad7220 */ /* 0x000fc80000410000 */
[----:B------:R-:W-:-:S07]  /*24a0*/  @P4 FADD.FTZ R173, R173, R172 ;  /* 0x000000acadad4221 */ /* 0x000fce0000010000 */
.L_x_6001:
[----:B------:R-:W-:Y:S05]  /*24b0*/  BSYNC B1 ;  /* 0x0000000000017941 */ /* 0x000fea0003800000 */
.L_x_5999:
        /* <DEDUP_REMOVED lines=15> */
.L_x_6003:
[----:B0-----:R-:W-:-:S04]  /*25b0*/  ISETP.NE.AND P6, PT, R5, RZ, PT ;  /* 0x000000ff0500720c */ /* 0x001fc80003fc5270 */
[----:B------:R-:W-:-:S05]  /*25c0*/  FSEL R173, R176, RZ, !P6 ;  /* 0x000000ffb0ad7208 */ /* 0x000fca0007000000 */
[----:B------:R-:W-:-:S04]  /*25d0*/  FFMA.FTZ R172, R22, R178, R173 ;  /* 0x000000b216ac7223 */ /* 0x000fc800000100ad */
[----:B------:R-:W-:Y:S01]  /*25e0*/  FADD.FTZ R173, R19, -R172 ;  /* 0x800000ac13ad7221 */ /* 0x000fe20000010000 */
[----:B------:R-:W-:-:S03]  /*25f0*/  @P4 HADD2.F32 R172, -RZ, R154.H1_H1 ;  /* 0x3000009affac4230 */ /* 0x000fc60000004100 */
[----:B------:R-:W-:-:S04]  /*2600*/  FMUL.FTZ R173, R10, R173 ;  /* 0x000000ad0aad7220 */ /* 0x000fc80000410000 */
[----:B------:R-:W-:-:S07]  /*2610*/  @P4 FADD.FTZ R173, R173, R172 ;  /* 0x000000acadad4221 */ /* 0x000fce0000010000 */
.L_x_6004:
[----:B------:R-:W-:Y:S05]  /*2620*/  BSYNC B1 ;  /* 0x0000000000017941 */ /* 0x000fea0003800000 */
.L_x_6002:
        /* <DEDUP_REMOVED lines=15> */
.L_x_6006:
[----:B0-----:R-:W-:-:S04]  /*2720*/  ISETP.NE.AND P6, PT, R5, RZ, PT ;  /* 0x000000ff0500720c */ /* 0x001fc80003fc5270 */
[----:B------:R-:W-:-:S05]  /*2730*/  FSEL R172, R176, RZ, !P6 ;  /* 0x000000ffb0ac7208 */ /* 0x000fca0007000000 */
[----:B------:R-:W-:Y:S01]  /*2740*/  FFMA.FTZ R173, R21, R178, R172 ;  /* 0x000000b215ad7223 */ /* 0x000fe200000100ac */
[----:B------:R-:W-:-:S03]  /*2750*/  @P4 HADD2.F32 R172, -RZ, R155.H0_H0 ;  /* 0x2000009bffac4230 */ /* 0x000fc60000004100 */
[----:B------:R-:W-:-:S04]  /*2760*/  FADD.FTZ R173, R24, -R173 ;  /* 0x800000ad18ad7221 */ /* 0x000fc80000010000 */
[----:B------:R-:W-:-:S04]  /*2770*/  FMUL.FTZ R173, R10, R173 ;  /* 0x000000ad0aad7220 */ /* 0x000fc80000410000 */
[----:B------:R-:W-:-:S07]  /*2780*/  @P4 FADD.FTZ R173, R173, R172 ;  /* 0x000000acadad4221 */ /* 0x000fce0000010000 */
.L_x_6007:
[----:B------:R-:W-:Y:S05]  /*2790*/  BSYNC B1 ;  /* 0x0000000000017941 */ /* 0x000fea0003800000 */
.L_x_6005:
        /* <DEDUP_REMOVED lines=15> */
.L_x_6009:
[----:B0-----:R-:W-:-:S04]  /*2890*/  ISETP.NE.AND P6, PT, R5, RZ, PT ;  /* 0x000000ff0500720c */ /* 0x001fc80003fc5270 */
[----:B------:R-:W-:-:S05]  /*28a0*/  FSEL R173, R176, RZ, !P6 ;  /* 0x000000ffb0ad7208 */ /* 0x000fca0007000000 */
[----:B------:R-:W-:-:S04]  /*28b0*/  FFMA.FTZ R172, R26, R178, R173 ;  /* 0x000000b21aac7223 */ /* 0x000fc800000100ad */
[----:B------:R-:W-:Y:S01]  /*28c0*/  FADD.FTZ R173, R23, -R172 ;  /* 0x800000ac17ad7221 */ /* 0x000fe20000010000 */
[----:B------:R-:W-:-:S03]  /*28d0*/  @P4 HADD2.F32 R172, -RZ, R155.H1_H1 ;  /* 0x3000009bffac4230 */ /* 0x000fc60000004100 */
[----:B------:R-:W-:-:S04]  /*28e0*/  FMUL.FTZ R179, R10, R173 ;  /* 0x000000ad0ab37220 */ /* 0x000fc80000410000 */
[----:B------:R-:W-:-:S07]  /*28f0*/  @P4 FADD.FTZ R179, R179, R172 ;  /* 0x000000acb3b34221 */ /* 0x000fce0000010000 */
.L_x_6010:
[----:B------:R-:W-:Y:S05]  /*2900*/  BSYNC B1 ;  /* 0x0000000000017941 */ /* 0x000fea0003800000 */
.L_x_6008:
[----:B------:R-:W1:Y:S01]  /*2910*/  @P5 LDC.64 R172, c[0x0][0x308] ;  /* 0x0000c200ffac5b82 */ /* 0x000e620000000a00 */
[----:B------:R-:W-:-:S04]  /*2920*/  @P5 F2FP.F16.F32.PACK_AB R194, RZ, R179 ;  /* 0x000000b3ffc2523e */ /* 0x000fc800000000ff */
        /* <DEDUP_REMOVED lines=8> */
[----:B------:R-:W-:-:S04]  /*29b0*/  @P3 F2FP.F16.F32.PACK_AB R179, RZ, R179 ;  /* 0x000000b3ffb3323e */ /* 0x000fc800000000ff */
[----:B------:R-:W-:Y:S01]  /*29c0*/  @P3 PRMT R107, R107, 0x5410, R179 ;  /* 0x000054106b6b3816 */ /* 0x000fe200000000b3 */
[----:B------:R-:W-:Y:S02]  /*29d0*/  @P3 HADD2.F32 R179, -RZ, R171.H1_H1 ;  /* 0x300000abffb33230 */ /* 0x000fe40000004100 */
[----:B-1----:R-:W-:-:S04]  /*29e0*/  @P3 IMAD.WIDE.U32 R172, R177, 0x10, R172 ;  /* 0x00000010b1ac3825 */ /* 0x002fc800078e00ac */
[----:B------:R-:W-:Y:S01]  /*29f0*/  @P3 FFMA.FTZ R135, R194, R179, R135 ;  /* 0x000000b3c2873223 */ /* 0x000fe20000010087 */
[----:B------:R-:W-:Y:S01]  /*2a00*/  IADD3 R177, R177, 0x80, RZ ;  /* 0x00000080b1b17810 */ /* 0x000fe20007ffe0ff */
[----:B------:R3:W-:Y:S06]  /*2a10*/  @P3 STG.E.128 desc[UR4][R172.64], R104 ;  /* 0x00000068ac003986 */ /* 0x0007ec000c101d04 */
.L_x_5984:
[----:B------:R-:W-:Y:S05]  /*2a20*/  BSYNC B0 ;  /* 0x0000000000007941 */ /* 0x000fea0003800000 */
.L_x_5983:
[----:B------:R-:W-:Y:S04]  /*2a30*/  BSSY B0, `(.L_x_6011) ;  /* 0x00000d0000007945 */ /* 0x000fe80003800000 */
[----:B------:R-:W-:Y:S05]  /*2a40*/  @!P1 BRA `(.L_x_6012) ;  /* 0x0000000c00389947 */ /* 0x000fea0003800000 */
[----:B------:R-:W-:Y:S04]  /*2a50*/  BSSY B1, `(.L_x_6013) ;  /* 0x0000005000017945 */ /* 0x000fe80003800000 */
[----:B------:R-:W-:Y:S05]  /*2a60*/  @!P3 BRA `(.L_x_6014) ;  /* 0x00000000000cb947 */ /* 0x000fea0003800000 */
[----:B------:R-:W1:Y:S02]  /*2a70*/  LDC.64 R168, c[0x0][0x220] ;  /* 0x00008800ffa87b82 */ /* 0x000e640000000a00 */
[----:B-1----:R-:W-:-:S06]  /*2a80*/  IMAD.WIDE.U32 R168, R177, 0x10, R168 ;  /* 0x00000010b1a87825 */ /* 0x002fcc00078e00a8 */
[----:B------:R-:W5:Y:S02]  /*2a90*/  LDG.E.128 R168, desc[UR4][R168.64] ;  /* 0x00000004a8a87981 */ /* 0x000f64000c1e1d00 */
.L_x_6014:
[----:B------:R-:W-:Y:S05]  /*2aa0*/  BSYNC B1 ;  /* 0x0000000000017941 */ /* 0x000fea0003800000 */
.L_x_6013:
[----:B------:R-:W-:Y:S04]  /*2ab0*/  BSSY B1, `(.L_x_6015) ;  /* 0x0000013000017945 */ /* 0x000fe80003800000 */
[----:B------:R-:W-:Y:S05]  /*2ac0*/  @P2 BRA `(.L_x_6016) ;  /* 0x00000000001c2947 */ /* 0x000fea0003800000 */
[----:B------:R-:W-:Y:S01]  /*2ad0*/  UISETP.NE.U32.AND UP0, UPT, UR14, URZ, UPT ;  /* 0x0000003f0e00728c */ /* 0x000fe2000bf05070 */
[----:B---3--:R-:W-:-:S03]  /*2ae0*/  MOV R173, RZ ;  /* 0x000000ff00ad7202 */ /* 0x008fc60000000f00 */
[----:B------:R-:W-:-:S06]  /*2af0*/  UISETP.NE.AND.EX UP0, UPT, UR15, URZ, UPT, UP0 ;  /* 0x0000003f0f00728c */ /* 0x000fcc000bf05300 */
[----:B------:R-:W-:-:S13]  /*2b00*/  PLOP3.LUT P4, PT, PT, PT, UP0, 0x80, 0x0 ;  /* 0x000000000000781c */ /* 0x000fda0003f8f008 */
[----:B------:R-:W-:Y:S05]  /*2b10*/  @!P4 BRA `(.L_x_6017) ;  /* 0x000000000030c947 */ /* 0x000fea0003800000 */
[----:B------:R-:W-:Y:S01]  /*2b20*/  HADD2.F32 R173, -RZ, R156.H0_H0 ;  /* 0x2000009cffad7230 */ /* 0x000fe20000004100 */
[----:B------:R-:W-:Y:S06]  /*2b30*/  BRA `(.L_x_6017) ;  /* 0x0000000000287947 */ /* 0x000fec0003800000 */
.L_x_6016:
        /* <DEDUP_REMOVED lines=8> */
[----:B------:R-:W-:-:S05]  /*2bc0*/  @P4 HADD2.F32 R172, -RZ, R156.H0_H0 ;  /* 0x2000009cffac4230 */ /* 0x000fca0000004100 */
[----:B------:R-:W-:-:S07]  /*2bd0*/  @P4 FADD.FTZ R173, R173, R172 ;  /* 0x000000acadad4221 */ /* 0x000fce0000010000 */
.L_x_6017:
[----:B------:R-:W-:Y:S05]  /*2be0*/  BSYNC B1 ;  /* 0x0000000000017941 */ /* 0x000fea0003800000 */
.L_x_6015:
[----:B------:R-:W1:Y:S01]  /*2bf0*/  @P3 LDC R172, c[0x0][0x29c] ;  /* 0x0000a700ffac3b82 */ /* 0x000e620000000800 */
[----:B------:R-:W-:Y:S01]  /*2c00*/  ISETP.NE.U32.AND P5, PT, RZ, UR10, PT ;  /* 0x0000000aff007c0c */ /* 0x000fe2000bfa5070 */
[----:B-----5:R-:W-:Y:S01]  /*2c10*/  @P3 HADD2.F32 R179, -RZ, R168.H0_H0 ;  /* 0x200000a8ffb33230 */ /* 0x020fe20000004100 */
[----:B------:R-:W-:Y:S02]  /*2c20*/  BSSY B1, `(.L_x_6018) ;  /* 0x0000015000017945 */ /* 0x000fe40003800000 */
[----:B------:R-:W-:Y:S01]  /*2c30*/  ISETP.NE.AND.EX P5, PT, RZ, UR11, PT, P5 ;  /* 0x0000000bff007c0c */ /* 0x000fe2000bfa5350 */
[----:B-1----:R-:W-:-:S12]  /*2c40*/  @P3 FMUL.FTZ R175, R173, R172 ;  /* 0x000000acadaf3220 */ /* 0x002fd80000410000 */
        /* <DEDUP_REMOVED lines=11> */
.L_x_6019:
[----:B0-----:R-:W-:-:S04]  /*2d00*/  ISETP.NE.AND P6, PT, R5, RZ, PT ;  /* 0x000000ff0500720c */ /* 0x001fc80003fc5270 */
[----:B------:R-:W-:-:S05]  /*2d10*/  FSEL R173, R176, RZ, !P6 ;  /* 0x000000ffb0ad7208 */ /* 0x000fca0007000000 */
[----:B------:R-:W-:-:S04]  /*2d20*/  FFMA.FTZ R172, R180, R178, R173 ;  /* 0x000000b2b4ac7223 */ /* 0x000fc800000100ad */
[----:B------:R-:W-:Y:S01]  /*2d30*/  FADD.FTZ R173, R183, -R172 ;  /* 0x800000acb7ad7221 */ /* 0x000fe20000010000 */
[----:B------:R-:W-:-:S03]  /*2d40*/  @P4 HADD2.F32 R172, -RZ, R156.H1_H1 ;  /* 0x3000009cffac4230 */ /* 0x000fc60000004100 */
[----:B------:R-:W-:-:S04]  /*2d50*/  FMUL.FTZ R173, R10, R173 ;  /* 0x000000ad0aad7220 */ /* 0x000fc80000410000 */
[----:B------:R-:W-:-:S07]  /*2d60*/  @P4 FADD.FTZ R173, R173, R172 ;  /* 0x000000acadad4221 */ /* 0x000fce0000010000 */
.L_x_6020:
[----:B------:R-:W-:Y:S05]  /*2d70*/  BSYNC B1 ;  /* 0x0000000000017941 */ /* 0x000fea0003800000 */
.L_x_6018:
[----:B------:R-:W1:Y:S01]  /*2d80*/  @P3 LDC R172, c[0x0][0x29c] ;  /* 0x0000a700ffac3b82 */ /* 0x000e620000000800 */
[----:B------:R-:W-:Y:S01]  /*2d90*/  @P3 HADD2.F32 R194, -RZ, R168.H1_H1 ;  /* 0x300000a8ffc23230 */ /* 0x000fe20000004100 */
[----:B------:R-:W-:Y:S01]  /*2da0*/  BSSY B1, `(.L_x_6021) ;  /* 0x0000014000017945 */ /* 0x000fe20003800000 */
[----:B-1----:R-:W-:Y:S01]  /*2db0*/  @P3 FMUL.FTZ R172, R173, R172 ;  /* 0x000000acadac3220 */ /* 0x002fe20000410000 */
        /* <DEDUP_REMOVED lines=11> */
.L_x_6022:
[----:B0-----:R-:W-:-:S04]  /*2e70*/  ISETP.NE.AND P6, PT, R5, RZ, PT ;  /* 0x000000ff0500720c */ /* 0x001fc80003fc5270 */
[----:B------:R-:W-:-:S05]  /*2e80*/  FSEL R172, R176, RZ, !P6 ;  /* 0x000000ffb0ac7208 */ /* 0x000fca0007000000 */
[----:B------:R-:W-:Y:S01]  /*2e90*/  FFMA.FTZ R173, R181, R178, R172 ;  /* 0x000000b2b5ad7223 */ /* 0x000fe200000100ac */
[----:B------:R-:W-:-:S03]  /*2ea0*/  @P4 HADD2.F32 R172, -RZ, R157.H0_H0 ;  /* 0x2000009dffac4230 */ /* 0x000fc60000004100 */
[----:B------:R-:W-:-:S04]  /*2eb0*/  FADD.FTZ R173, R186, -R173 ;  /* 0x800000adbaad7221 */ /* 0x000fc80000010000 */
[----:B------:R-:W-:-:S04]  /*2ec0*/  FMUL.FTZ R173, R10, R173 ;  /* 0x000000ad0aad7220 */ /* 0x000fc80000410000 */
[----:B------:R-:W-:-:S07]  /*2ed0*/  @P4 FADD.FTZ R173, R173, R172 ;  /* 0x000000acadad4221 */ /* 0x000fce0000010000 */
.L_x_6023:
[----:B------:R-:W-:Y:S05]  /*2ee0*/  BSYNC B1 ;  /* 0x0000000000017941 */ /* 0x000fea0003800000 */
.L_x_6021:
[----:B------:R-:W1:Y:S01]  /*2ef0*/  @P3 LDC R172, c[0x0][0x29c] ;  /* 0x0000a700ffac3b82 */ /* 0x000e620000000800 */
[----:B------:R-:W-:Y:S01]  /*2f00*/  @P3 HADD2.F32 R179, -RZ, R169.H0_H0 ;  /* 0x200000a9ffb33230 */ /* 0x000fe20000004100 */
        /* <DEDUP_REMOVED lines=13> */
.L_x_6025:
[----:B0-----:R-:W-:-:S04]  /*2fe0*/  ISETP.NE.AND P6, PT, R5, RZ, PT ;  /* 0x000000ff0500720c */ /* 0x001fc80003fc5270 */
[----:B------:R-:W-:-:S05]  /*2ff0*/  FSEL R173, R176, RZ, !P6 ;  /* 0x000000ffb0ad7208 */ /* 0x000fca0007000000 */
[----:B------:R-:W-:-:S04]  /*3000*/  FFMA.FTZ R172, R184, R178, R173 ;  /* 0x000000b2b8ac7223 */ /* 0x000fc800000100ad */
[----:B------:R-:W-:Y:S01]  /*3010*/  FADD.FTZ R173, R187, -R172 ;  /* 0x800000acbbad7221 */ /* 0x000fe20000010000 */
[----:B------:R-:W-:-:S03]  /*3020*/  @P4 HADD2.F32 R172, -RZ, R157.H1_H1 ;  /* 0x3000009dffac4230 */ /* 0x000fc60000004100 */
[----:B------:R-:W-:-:S04]  /*3030*/  FMUL.FTZ R173, R10, R173 ;  /* 0x000000ad0aad7220 */ /* 0x000fc80000410000 */
[----:B------:R-:W-:-:S07]  /*3040*/  @P4 FADD.FTZ R173, R173, R172 ;  /* 0x000000acadad4221 */ /* 0x000fce0000010000 */
.L_x_6026:
[----:B------:R-:W-:Y:S05]  /*3050*/  BSYNC B1 ;  /* 0x0000000000017941 */ /* 0x000fea0003800000 */
.L_x_6024:
        /* <DEDUP_REMOVED lines=15> */
.L_x_6028:
[----:B0-----:R-:W-:-:S04]  /*3150*/  ISETP.NE.AND P6, PT, R5, RZ, PT ;  /* 0x000000ff0500720c */ /* 0x001fc80003fc5270 */
[----:B------:R-:W-:-:S05]  /*3160*/  FSEL R172, R176, RZ, !P6 ;  /* 0x000000ffb0ac7208 */ /* 0x000fca0007000000 */
[----:B------:R-:W-:Y:S01]  /*3170*/  FFMA.FTZ R173, R185, R178, R172 ;  /* 0x000000b2b9ad7223 */ /* 0x000fe200000100ac */
[----:B------:R-:W-:-:S03]  /*3180*/  @P4 HADD2.F32 R172, -RZ, R158.H0_H0 ;  /* 0x2000009effac4230 */ /* 0x000fc60000004100 */
[----:B------:R-:W-:-:S04]  /*3190*/  FADD.FTZ R173, R188, -R173 ;  /* 0x800000adbcad7221 */ /* 0x000fc80000010000 */
[----:B------:R-:W-:-:S04]  /*31a0*/  FMUL.FTZ R173, R10, R173 ;  /* 0x000000ad0aad7220 */ /* 0x000fc80000410000 */
[----:B------:R-:W-:-:S07]  /*31b0*/  @P4 FADD.FTZ R173, R173, R172 ;  /* 0x000000acadad4221 */ /* 0x000fce0000010000 */
.L_x_6029:
[----:B------:R-:W-:Y:S05]  /*31c0*/  BSYNC B1 ;  /* 0x0000000000017941 */ /* 0x000fea0003800000 */
.L_x_6027:
        /* <DEDUP_REMOVED lines=15> */
.L_x_6031:
[----:B0-----:R-:W-:-:S04]  /*32c0*/  ISETP.NE.AND P6, PT, R5, RZ, PT ;  /* 0x000000ff0500720c */ /* 0x001fc80003fc5270 */
[----:B------:R-:W-:-:S05]  /*32d0*/  FSEL R173, R176, RZ, !P6 ;  /* 0x000000ffb0ad7208 */ /* 0x000fca0007000000 */
[----:B------:R-:W-:-:S04]  /*32e0*/  FFMA.FTZ R172, R190, R178, R173 ;  /* 0x000000b2beac7223 */ /* 0x000fc800000100ad */
[----:B------:R-:W-:Y:S01]  /*32f0*/  FADD.FTZ R173, R189, -R172 ;  /* 0x800000acbdad7221 */ /* 0x000fe20000010000 */
[----:B------:R-:W-:-:S03]  /*3300*/  @P4 HADD2.F32 R172, -RZ, R158.H1_H1 ;  /* 0x3000009effac4230 */ /* 0x000fc60000004100 */
[----:B------:R-:W-:-:S04]  /*3310*/  FMUL.FTZ R173, R10, R173 ;  /* 0x000000ad0aad7220 */ /* 0x000fc80000410000 */
[----:B------:R-:W-:-:S07]  /*3320*/  @P4 FADD.FTZ R173, R173, R172 ;  /* 0x000000acadad4221 */ /* 0x000fce0000010000 */
.L_x_6032:
[----:B------:R-:W-:Y:S05]  /*3330*/  BSYNC B1 ;  /* 0x0000000000017941 */ /* 0x000fea0003800000 */
.L_x_6030:
        /* <DEDUP_REMOVED lines=15> */
.L_x_6034:
[----:B0-----:R-:W-:-:S04]  /*3430*/  ISETP.NE.AND P6, PT, R5, RZ, PT ;  /* 0x000000ff0500720c */ /* 0x001fc80003fc5270 */
[----:B------:R-:W-:-:S05]  /*3440*/  FSEL R172, R176, RZ, !P6 ;  /* 0x000000ffb0ac7208 */ /* 0x000fca0007000000 */
[----:B------:R-:W-:Y:S01]  /*3450*/  FFMA.FTZ R173, R191, R178, R172 ;  /* 0x000000b2bfad7223 */ /* 0x000fe200000100ac */
[----:B------:R-:W-:-:S03]  /*3460*/  @P4 HADD2.F32 R172, -RZ, R159.H0_H0 ;  /* 0x2000009fffac4230 */ /* 0x000fc60000004100 */
[----:B------:R-:W-:-:S04]  /*3470*/  FADD.FTZ R173, R192, -R173 ;  /* 0x800000adc0ad7221 */ /* 0x000fc80000010000 */
[----:B------:R-:W-:-:S04]  /*3480*/  FMUL.FTZ R173, R10, R173 ;  /* 0x000000ad0aad7220 */ /* 0x000fc80000410000 */
[----:B------:R-:W-:-:S07]  /*3490*/  @P4 FADD.FTZ R173, R173, R172 ;  /* 0x000000acadad4221 */ /* 0x000fce0000010000 */
.L_x_6035:
[----:B------:R-:W-:Y:S05]  /*34a0*/  BSYNC B1 ;  /* 0x0000000000017941 */ /* 0x000fea0003800000 */
.L_x_6033:
        /* <DEDUP_REMOVED lines=15> */
.L_x_6037:
[----:B0-----:R-:W-:-:S04]  /*35a0*/  ISETP.NE.AND P6, PT, R5, RZ, PT ;  /* 0x000000ff0500720c */ /* 0x001fc80003fc5270 */
[----:B------:R-:W-:-:S05]  /*35b0*/  FSEL R173, R176, RZ, !P6 ;  /* 0x000000ffb0ad7208 */ /* 0x000fca0007000000 */
[----:B------:R-:W-:-:S04]  /*35c0*/  FFMA.FTZ R172, R196, R178, R173 ;  /* 0x000000b2c4ac7223 */ /* 0x000fc800000100ad */
[----:B------:R-:W-:Y:S01]  /*35d0*/  FADD.FTZ R173, R193, -R172 ;  /* 0x800000acc1ad7221 */ /* 0x000fe20000010000 */
[----:B------:R-:W-:-:S03]  /*35e0*/  @P4 HADD2.F32 R172, -RZ, R159.H1_H1 ;  /* 0x3000009fffac4230 */ /* 0x000fc60000004100 */
[----:B------:R-:W-:-:S04]  /*35f0*/  FMUL.FTZ R179, R10, R173 ;  /* 0x000000ad0ab37220 */ /* 0x000fc80000410000 */
[----:B------:R-:W-:-:S07]  /*3600*/  @P4 FADD.FTZ R179, R179, R172 ;  /* 0x000000acb3b34221 */ /* 0x000fce0000010000 */
.L_x_6038:
[----:B------:R-:W-:Y:S05]  /*3610*/  BSYNC B1 ;  /* 0x0000000000017941 */ /* 0x000fea0003800000 */
.L_x_6036:
[----:B------:R-:W1:Y:S01]  /*3620*/  @P3 LDC R194, c[0x0][0x29c] ;  /* 0x0000a700ffc23b82 */ /* 0x000e620000000800 */
[----:B------:R-:W-:Y:S01]  /*3630*/  @P5 F2FP.F16.F32.PACK_AB R174, RZ, R179 ;  /* 0x000000b3ffae523e */ /* 0x000fe200000000ff */
[----:B------:R-:W-:-:S03]  /*3640*/  @P3 HADD2.F32 R214, -RZ, R171.H1_H1 ;  /* 0x300000abffd63230 */ /* 0x000fc60000004100 */
[----:B------:R-:W-:-:S03]  /*3650*/  @P5 PRMT R99, R99, 0x5410, R174 ;  /* 0x0000541063635816 */ /* 0x000fc600000000ae */
[----:B------:R-:W2:Y:S08]  /*3660*/  @P5 LDC.64 R172, c[0x0][0x308] ;  /* 0x0000c200ffac5b82 */ /* 0x000eb00000000a00 */
[----:B------:R-:W3:Y:S01]  /*3670*/  @P3 LDC.64 R174, c[0x0][0x2f8] ;  /* 0x0000be00ffae3b82 */ /* 0x000ee20000000a00 */
[----:B-1----:R-:W-:-:S04]  /*3680*/  @P3 FMUL.FTZ R194, R179, R194 ;  /* 0x000000c2b3c23220 */ /* 0x002fc80000410000 */
[-C--:B------:R-:W-:Y:S01]  /*3690*/  @P3 FMUL.FTZ R179, R59, R194.reuse ;  /* 0x000000c23bb33220 */ /* 0x080fe20000410000 */
[----:B------:R-:W-:Y:S01]  /*36a0*/  @P3 FFMA.FTZ R143, R214, R194, R143 ;  /* 0x000000c2d68f3223 */ /* 0x000fe2000001008f */
[----:B--2---:R-:W-:-:S03]  /*36b0*/  @P5 IMAD.WIDE.U32 R172, R9, 0x10, R172 ;  /* 0x0000001009ac5825 */ /* 0x004fc600078e00ac */
[----:B------:R-:W-:Y:S02]  /*36c0*/  @P3 F2FP.F16.F32.PACK_AB R179, RZ, R179 ;  /* 0x000000b3ffb3323e */ /* 0x000fe400000000ff */
[----:B------:R-:W-:Y:S02]  /*36d0*/  IADD3 R9, R9, 0x80, RZ ;  /* 0x0000008009097810 */ /* 0x000fe40007ffe0ff */
[----:B------:R-:W-:Y:S01]  /*36e0*/  @P3 PRMT R107, R107, 0x5410, R179 ;  /* 0x000054106b6b3816 */ /* 0x000fe200000000b3 */
[----:B------:R1:W-:Y:S01]  /*36f0*/  @P5 STG.E.128 desc[UR4][R172.64], R96 ;  /* 0x00000060ac005986 */ /* 0x0003e2000c101d04 */
[C---:B---3--:R-:W-:Y:S01]  /*3700*/  @P3 IMAD.WIDE.U32 R174, R177.reuse, 0x10, R174 ;  /* 0x00000010b1ae3825 */ /* 0x048fe200078e00ae */
[----:B------:R-:W-:-:S04]  /*3710*/  IADD3 R177, R177, 0x80, RZ ;  /* 0x00000080b1b17810 */ /* 0x000fc80007ffe0ff */
[----:B------:R1:W-:Y:S03]  /*3720*/  @P3 STG.E.128 desc[UR4][R174.64], R104 ;  /* 0x00000068ae003986 */ /* 0x0003e6000c101d04 */
.L_x_6012:
[----:B------:R-:W-:Y:S05]  /*3730*/  BSYNC B0 ;  /* 0x0000000000007941 */ /* 0x000fea0003800000 */
.L_x_6011:
        /* <DEDUP_REMOVED lines=8> */
.L_x_6042:
[----:B------:R-:W-:Y:S05]  /*37c0*/  BSYNC B1 ;  /* 0x0000000000017941 */ /* 0x000fea0003800000 */
.L_x_6041:
[----:B------:R-:W-:Y:S04]  /*37d0*/  BSSY B1, `(.L_x_6043) ;  /* 0x0000013000017945 */ /* 0x000fe80003800000 */
[----:B------:R-:W-:Y:S05]  /*37e0*/  @P2 BRA `(.L_x_6044) ;  /* 0x00000000001c2947 */ /* 0x000fea0003800000 */
[----:B------:R-:W-:Y:S01]  /*37f0*/  UISETP.NE.U32.AND UP0, UPT, UR14, URZ, UPT ;  /* 0x0000003f0e00728c */ /* 0x000fe2000bf05070 */
[----:B-1-3--:R-:W-:-:S03]  /*3800*/  MOV R173, RZ ;  /* 0x000000ff00ad7202 */ /* 0x00afc60000000f00 */
[----:B------:R-:W-:-:S06]  /*3810*/  UISETP.NE.AND.EX UP0, UPT, UR15, URZ, UPT, UP0 ;  /* 0x0000003f0f00728c */ /* 0x000fcc000bf05300 */
[----:B------:R-:W-:-:S13]  /*3820*/  PLOP3.LUT P4, PT, PT, PT, UP0, 0x80, 0x0 ;  /* 0x000000000000781c */ /* 0x000fda0003f8f008 */
[----:B------:R-:W-:Y:S05]  /*3830*/  @!P4 BRA `(.L_x_6045) ;  /* 0x000000000030c947 */ /* 0x000fea0003800000 */
[----:B------:R-:W-:Y:S01]  /*3840*/  HADD2.F32 R173, -RZ, R28.H0_H0 ;  /* 0x2000001cffad7230 */ /* 0x000fe20000004100 */
[----:B------:R-:W-:Y:S06]  /*3850*/  BRA `(.L_x_6045) ;  /* 0x0000000000287947 */ /* 0x000fec0003800000 */
.L_x_6044:
        /* <DEDUP_REMOVED lines=8> */
[----:B------:R-:W-:-:S05]  /*38e0*/  @P4 HADD2.F32 R172, -RZ, R28.H0_H0 ;  /* 0x2000001cffac4230 */ /* 0x000fca0000004100 */
[----:B------:R-:W-:-:S07]  /*38f0*/  @P4 FADD.FTZ R173, R173, R172 ;  /* 0x000000acadad4221 */ /* 0x000fce0000010000 */
.L_x_6045:
[----:B------:R-:W-:Y:S05]  /*3900*/  BSYNC B1 ;  /* 0x0000000000017941 */ /* 0x000fea0003800000 */
.L_x_6043:
        /* <DEDUP_REMOVED lines=17> */
.L_x_6047:
[----:B0-----:R-:W-:-:S04]  /*3a20*/  ISETP.NE.AND P6, PT, R5, RZ, PT ;  /* 0x000000ff0500720c */ /* 0x001fc80003fc5270 */
[----:B------:R-:W-:-:S05]  /*3a30*/  FSEL R173, R176, RZ, !P6 ;  /* 0x000000ffb0ad7208 */ /* 0x000fca0007000000 */
[----:B------:R-:W-:-:S04]  /*3a40*/  FFMA.FTZ R172, R198, R178, R173 ;  /* 0x000000b2c6ac7223 */ /* 0x000fc800000100ad */
[----:B------:R-:W-:Y:S01]  /*3a50*/  FADD.FTZ R173, R199, -R172 ;  /* 0x800000acc7ad7221 */ /* 0x000fe20000010000 */
[----:B------:R-:W-:-:S03]  /*3a60*/  @P4 HADD2.F32 R172, -RZ, R28.H1_H1 ;  /* 0x3000001cffac4230 */ /* 0x000fc60000004100 */
[----:B------:R-:W-:-:S04]  /*3a70*/  FMUL.FTZ R173, R10, R173 ;  /* 0x000000ad0aad7220 */ /* 0x000fc80000410000 */
[----:B------:R-:W-:-:S07]  /*3a80*/  @P4 FADD.FTZ R173, R173, R172 ;  /* 0x000000acadad4221 */ /* 0x000fce0000010000 */
.L_x_6048:
[----:B------:R-:W-:Y:S05]  /*3a90*/  BSYNC B1 ;  /* 0x0000000000017941 */ /* 0x000fea0003800000 */
.L_x_6046:
        /* <DEDUP_REMOVED lines=15> */
.L_x_6050:
[----:B0-----:R-:W-:-:S04]  /*3b90*/  ISETP.NE.AND P6, PT, R5, RZ, PT ;  /* 0x000000ff0500720c */ /* 0x001fc80003fc5270 */
[----:B------:R-:W-:-:S05]  /*3ba0*/  FSEL R172, R176, RZ, !P6 ;  /* 0x000000ffb0ac7208 */ /* 0x000fca0007000000 */
[----:B------:R-:W-:Y:S01]  /*3bb0*/  FFMA.FTZ R173, R197, R178, R172 ;  /* 0x000000b2c5ad7223 */ /* 0x000fe200000100ac */
[----:B------:R-:W-:-:S03]  /*3bc0*/  @P4 HADD2.F32 R172, -RZ, R29.H0_H0 ;  /* 0x2000001dffac4230 */ /* 0x000fc60000004100 */
[----:B------:R-:W-:-:S04]  /*3bd0*/  FADD.FTZ R173, R204, -R173 ;  /* 0x800000adccad7221 */ /* 0x000fc80000010000 */
[----:B------:R-:W-:-:S04]  /*3be0*/  FMUL.FTZ R173, R10, R173 ;  /* 0x000000ad0aad7220 */ /* 0x000fc80000410000 */
[----:B------:R-:W-:-:S07]  /*3bf0*/  @P4 FADD.FTZ R173, R173, R172 ;  /* 0x000000acadad4221 */ /* 0x000fce0000010000 */
.L_x_6051:
[----:B------:R-:W-:Y:S05]  /*3c00*/  BSYNC B1 ;  /* 0x0000000000017941 */ /* 0x000fea0003800000 */
.L_x_6049:
        /* <DEDUP_REMOVED lines=15> */
.L_x_6053:
[----:B0-----:R-:W-:-:S04]  /*3d00*/  ISETP.NE.AND P6, PT, R5, RZ, PT ;  /* 0x000000ff0500720c */ /* 0x001fc80003fc5270 */
[----:B------:R-:W-:-:S05]  /*3d10*/  FSEL R173, R176, RZ, !P6 ;  /* 0x000000ffb0ad7208 */ /* 0x000fca0007000000 */
[----:B------:R-:W-:-:S04]  /*3d20*/  FFMA.FTZ R172, R202, R178, R173 ;  /* 0x000000b2caac7223 */ /* 0x000fc800000100ad */
[----:B------:R-:W-:Y:S01]  /*3d30*/  FADD.FTZ R173, R201, -R172 ;  /* 0x800000acc9ad7221 */ /* 0x000fe20000010000 */
[----:B------:R-:W-:-:S03]  /*3d40*/  @P4 HADD2.F32 R172, -RZ, R29.H1_H1 ;  /* 0x3000001dffac4230 */ /* 0x000fc60000004100 */
[----:B------:R-:W-:-:S04]  /*3d50*/  FMUL.FTZ R173, R10, R173 ;  /* 0x000000ad0aad7220 */ /* 0x000fc80000410000 */
[----:B------:R-:W-:-:S07]  /*3d60*/  @P4 FADD.FTZ R173, R173, R172 ;  /* 0x000000acadad4221 */ /* 0x000fce0000010000 */
.L_x_6054:
[----:B------:R-:W-:Y:S05]  /*3d70*/  BSYNC B1 ;  /* 0x0000000000017941 */ /* 0x000fea0003800000 */
.L_x_6052:
        /* <DEDUP_REMOVED lines=15> */
.L_x_6056:
[----:B0-----:R-:W-:-:S04]  /*3e70*/  ISETP.NE.AND P6, PT, R5, RZ, PT ;  /* 0x000000ff0500720c */ /* 0x001fc80003fc5270 */
[----:B------:R-:W-:-:S05]  /*3e80*/  FSEL R172, R176, RZ, !P6 ;  /* 0x000000ffb0ac7208 */ /* 0x000fca0007000000 */
[----:B------:R-:W-:Y:S01]  /*3e90*/  FFMA.FTZ R173, R203, R178, R172 ;  /* 0x000000b2cbad7223 */ /* 0x000fe200000100ac */
[----:B------:R-:W-:-:S03]  /*3ea0*/  @P4 HADD2.F32 R172, -RZ, R30.H0_H0 ;  /* 0x2000001effac4230 */ /* 0x000fc60000004100 */
[----:B------:R-:W-:-:S04]  /*3eb0*/  FADD.FTZ R173, R206, -R173 ;  /* 0x800000adcead7221 */ /* 0x000fc80000010000 */
[----:B------:R-:W-:-:S04]  /*3ec0*/  FMUL.FTZ R173, R10, R173 ;  /* 0x000000ad0aad7220 */ /* 0x000fc80000410000 */
[----:B------:R-:W-:-:S07]  /*3ed0*/  @P4 FADD.FTZ R173, R173, R172 ;  /* 0x000000acadad4221 */ /* 0x000fce0000010000 */
.L_x_6057:
[----:B------:R-:W-:Y:S05]  /*3ee0*/  BSYNC B1 ;  /* 0x0000000000017941 */ /* 0x000fea0003800000 */
.L_x_6055:
        /* <DEDUP_REMOVED lines=15> */
.L_x_6059:
[----:B0-----:R-:W-:-:S04]  /*3fe0*/  ISETP.NE.AND P6, PT, R5, RZ, PT ;  /* 0x000000ff0500720c */ /* 0x001fc80003fc5270 */
[----:B------:R-:W-:-:S05]  /*3ff0*/  FSEL R173, R176, RZ, !P6 ;  /* 0x000000ffb0ad7208 */ /* 0x000fca0007000000 */
[----:B------:R-:W-:-:S04]  /*4000*/  FFMA.FTZ R172, R208, R178, R173 ;  /* 0x000000b2d0ac7223 */ /* 0x000fc800000100ad */
[----:B------:R-:W-:Y:S01]  /*4010*/  FADD.FTZ R173, R205, -R172 ;  /* 0x800000accdad7221 */ /* 0x000fe20000010000 */
[----:B------:R-:W-:-:S03]  /*4020*/  @P4 HADD2.F32 R172, -RZ, R30.H1_H1 ;  /* 0x3000001effac4230 */ /* 0x000fc60000004100 */
[----:B------:R-:W-:-:S04]  /*4030*/  FMUL.FTZ R173, R10, R173 ;  /* 0x000000ad0aad7220 */ /* 0x000fc80000410000 */
[----:B------:R-:W-:-:S07]  /*4040*/  @P4 FADD.FTZ R173, R173, R172 ;  /* 0x000000acadad4221 */ /* 0x000fce0000010000 */
.L_x_6060:
[----:B------:R-:W-:Y:S05]  /*4050*/  BSYNC B1 ;  /* 0x0000000000017941 */ /* 0x000fea0003800000 */
.L_x_6058:
        /* <DEDUP_REMOVED lines=15> */
.L_x_6062:
[----:B0-----:R-:W-:-:S04]  /*4150*/  ISETP.NE.AND P6, PT, R5, RZ, PT ;  /* 0x000000ff0500720c */ /* 0x001fc80003fc5270 */
[----:B------:R-:W-:-:S05]  /*4160*/  FSEL R172, R176, RZ, !P6 ;  /* 0x000000ffb0ac7208 */ /* 0x000fca0007000000 */
[----:B------:R-:W-:Y:S01]  /*4170*/  FFMA.FTZ R173, R207, R178, R172 ;  /* 0x000000b2cfad7223 */ /* 0x000fe200000100ac */
[----:B------:R-:W-:-:S03]  /*4180*/  @P4 HADD2.F32 R172, -RZ, R31.H0_H0 ;  /* 0x2000001fffac4230 */ /* 0x000fc60000004100 */
[----:B------:R-:W-:-:S04]  /*4190*/  FADD.FTZ R173, R210, -R173 ;  /* 0x800000add2ad7221 */ /* 0x000fc80000010000 */
[----:B------:R-:W-:-:S04]  /*41a0*/  FMUL.FTZ R173, R10, R173 ;  /* 0x000000ad0aad7220 */ /* 0x000fc80000410000 */
[----:B------:R-:W-:-:S07]  /*41b0*/  @P4 FADD.FTZ R173, R173, R172 ;  /* 0x000000acadad4221 */ /* 0x000fce0000010000 */
.L_x_6063:
[----:B------:R-:W-:Y:S05]  /*41c0*/  BSYNC B1 ;  /* 0x0000000000017941 */ /* 0x000fea0003800000 */
.L_x_6061:
        /* <DEDUP_REMOVED lines=15> */
.L_x_6065:
[----:B0-----:R-:W-:Y:S01]  /*42c0*/  ISETP.NE.AND P2, PT, R5, RZ, PT ;  /* 0x000000ff0500720c */ /* 0x001fe20003f45270 */
[----:B------:R-:W-:-:S03]  /*42d0*/  @P4 HADD2.F32 R175, -RZ, R31.H1_H1 ;  /* 0x3000001fffaf4230 */ /* 0x000fc60000004100 */
[----:B------:R-:W-:-:S05]  /*42e0*/  FSEL R173, R176, RZ, !P2 ;  /* 0x000000ffb0ad7208 */ /* 0x000fca0005000000 */
[----:B------:R-:W-:-:S04]  /*42f0*/  FFMA.FTZ R178, R212, R178, R173 ;  /* 0x000000b2d4b27223 */ /* 0x000fc800000100ad */
[----:B------:R-:W-:-:S04]  /*4300*/  FADD.FTZ R173, R209, -R178 ;  /* 0x800000b2d1ad7221 */ /* 0x000fc80000010000 */
[----:B------:R-:W-:-:S04]  /*4310*/  FMUL.FTZ R10, R10, R173 ;  /* 0x000000ad0a0a7220 */ /* 0x000fc80000410000 */
[----:B------:R-:W-:-:S07]  /*4320*/  @P4 FADD.FTZ R10, R10, R175 ;  /* 0x000000af0a0a4221 */ /* 0x000fce0000010000 */
.L_x_6066:
[----:B------:R-:W-:Y:S05]  /*4330*/  BSYNC B1 ;  /* 0x0000000000017941 */ /* 0x000fea0003800000 */
.L_x_6064:
[----:B------:R-:W1:Y:S08]  /*4340*/  @P3 LDC R179, c[0x0][0x29c] ;  /* 0x0000a700ffb33b82 */ /* 0x000e700000000800 */
[----:B------:R-:W2:Y:S08]  /*4350*/  @P5 LDC.64 R172, c[0x0][0x308] ;  /* 0x0000c200ffac5b82 */ /* 0x000eb00000000a00 */
[----:B------:R-:W3:Y:S01]  /*4360*/  @P3 LDC.64 R174, c[0x0][0x2f8] ;  /* 0x0000be00ffae3b82 */ /* 0x000ee20000000a00 */
[----:B-1----:R-:W-:Y:S01]  /*4370*/  @P3 FMUL.FTZ R176, R10, R179 ;  /* 0x000000b30ab03220 */ /* 0x002fe20000410000 */
[----:B------:R-:W-:-:S03]  /*4380*/  @P5 F2FP.F16.F32.PACK_AB R10, RZ, R10 ;  /* 0x0000000aff0a523e */ /* 0x000fc600000000ff */
[----:B------:R-:W-:Y:S01]  /*4390*/  @P3 FMUL.FTZ R178, R75, R176 ;  /* 0x000000b04bb23220 */ /* 0x000fe20000410000 */
[----:B------:R-:W-:Y:S01]  /*43a0*/  @P5 PRMT R99, R99, 0x5410, R10 ;  /* 0x0000541063635816 */ /* 0x000fe2000000000a */
[----:B------:R-:W-:Y:S02]  /*43b0*/  @P3 HADD2.F32 R10, -RZ, R171.H1_H1 ;  /* 0x300000abff0a3230 */ /* 0x000fe40000004100 */
[----:B--2---:R-:W-:Y:S01]  /*43c0*/  @P5 IMAD.WIDE.U32 R172, R9, 0x10, R172 ;  /* 0x0000001009ac5825 */ /* 0x004fe200078e00ac */
[----:B------:R-:W-:-:S03]  /*43d0*/  @P3 F2FP.F16.F32.PACK_AB R178, RZ, R178 ;  /* 0x000000b2ffb2323e */ /* 0x000fc600000000ff */
[----:B------:R-:W-:Y:S01]  /*43e0*/  @P3 FFMA.FTZ R151, R10, R176, R151 ;  /* 0x000000b00a973223 */ /* 0x000fe20000010097 */
[----:B------:R-:W-:Y:S01]  /*43f0*/  @P3 PRMT R107, R107, 0x5410, R178 ;  /* 0x000054106b6b3816 */ /* 0x000fe200000000b2 */
[----:B------:R2:W-:Y:S01]  /*4400*/  @P5 STG.E.128 desc[UR4][R172.64], R96 ;  /* 0x00000060ac005986 */ /* 0x0005e2000c101d04 */
[----:B---3--:R-:W-:-:S05]  /*4410*/  @P3 IMAD.WIDE.U32 R174, R177, 0x10, R174 ;  /* 0x00000010b1ae3825 */ /* 0x008fca00078e00ae */
[----:B------:R2:W-:Y:S02]  /*4420*/  @P3 STG.E.128 desc[UR4][R174.64], R104 ;  /* 0x00000068ae003986 */ /* 0x0005e4000c101d04 */
.L_x_6040:
[----:B------:R-:W-:Y:S05]  /*4430*/  BSYNC B0 ;  /* 0x0000000000007941 */ /* 0x000fea0003800000 */
.L_x_6039:
[----:B------:R-:W-:Y:S02]  /*4440*/  IADD3 R7, R7, UR12, RZ ;  /* 0x0000000c07077c10 */ /* 0x000fe4000fffe0ff */
[----:B------:R-:W-:Y:S02]  /*4450*/  ISETP.NE.AND P3, PT, R211, RZ, PT ;  /* 0x000000ffd300720c */ /* 0x000fe40003f65270 */
[----:B------:R-:W-:Y:S02]  /*4460*/  ISETP.GE.AND P2, PT, R7, UR13, PT ;  /* 0x0000000d07007c0c */ /* 0x000fe4000bf46270 */
[----:B------:R-:W-:-:S11]  /*4470*/  SEL R211, RZ, 0x1, P3 ;  /* 0x00000001ffd37807 */ /* 0x000fd60001800000 */
[----:B------:R-:W-:Y:S05]  /*4480*/  @!P2 BRA `(.L_x_6067) ;  /* 0xffffffc00058a947 */ /* 0x000fea000383ffff */
.L_x_5968:
        /* <DEDUP_REMOVED lines=20> */
.L_x_6069:
[----:B------:R-:W-:Y:S05]  /*45d0*/  BSYNC B0 ;  /* 0x0000000000007941 */ /* 0x000fea0003800000 */
.L_x_6068:
        /* <DEDUP_REMOVED lines=15> */
.L_x_6071:
[----:B------:R-:W-:Y:S05]  /*46d0*/  BSYNC B0 ;  /* 0x0000000000007941 */ /* 0x000fea0003800000 */
.L_x_6070:
        /* <DEDUP_REMOVED lines=15> */
.L_x_5982:
[----:B------:R-:W-:Y:S01]  /*47d0*/  HFMA2.MMA R218, -RZ, RZ, 0, 9.5367431640625e-07 ;  /* 0x00000010ffda7435 */ /* 0x000fe200000001ff */
[----:B------:R-:W-:Y:S02]  /*47e0*/  MOV R219, R217 ;  /* 0x000000d900db7202 */ /* 0x000fe40000000f00 */
[----:B------:R-:W-:Y:S02]  /*47f0*/  MOV R221, 0x1f ;  /* 0x0000001f00dd7802 */ /* 0x000fe40000000f00 */
[----:B------:R-:W-:-:S07]  /*4800*/  MOV R214, 0xffffffff ;  /* 0xffffffff00d67802 */ /* 0x000fce0000000f00 */
[----:B0----5:R-:W-:Y:S05]  /*4810*/  WARPSYNC.COLLECTIVE R214, `(.L_x_6072) ;  /* 0x00000000d6087348 */ /* 0x021fea0003c00000 */
[----:B------:R1:W2:Y:S02]  /*4820*/  SHFL.DOWN P4, R215, R219, R218, R221 ;  /* 0x080000dadbd77389 */ /* 0x0002a400000800dd */
[----:B012--5:R-:W-:Y:S01]  /*4830*/  ENDCOLLECTIVE ;  /* 0x000000000000791b */ /* 0x027fe20003800000 */
.L_x_6072:
[----:B------:R-:W-:Y:S02]  /*4840*/  MOV R219, R216 ;  /* 0x000000d800db7202 */ /* 0x000fe40000000f00 */
[----:B------:R-:W-:-:S07]  /*4850*/  MOV R174, R215 ;  /* 0x000000d700ae7202 */ /* 0x000fce0000000f00 */
[----:B------:R-:W-:Y:S05]  /*4860*/  WARPSYNC.COLLECTIVE R214, `(.L_x_6073) ;  /* 0x00000000d6087348 */ /* 0x000fea0003c00000 */
[----:B------:R0:W1:Y:S02]  /*4870*/  SHFL.DOWN P4, R215, R219, R218, R221 ;  /* 0x080000dadbd77389 */ /* 0x00006400000800dd */
[----:B01----:R-:W-:Y:S01]  /*4880*/  ENDCOLLECTIVE ;  /* 0x000000000000791b */ /* 0x003fe20003800000 */
.L_x_6073:
[----:B------:R-:W-:Y:S01]  /*4890*/  FADD.FTZ R174, R174, R217 ;  /* 0x000000d9aeae7221 */ /* 0x000fe20000010000 */
[----:B------:R-:W-:-:S04]  /*48a0*/  HFMA2.MMA R218, -RZ, RZ, 0, 4.76837158203125e-07 ;  /* 0x00000008ffda7435 */ /* 0x000fc800000001ff */
[----:B------:R-:W-:Y:S02]  /*48b0*/  MOV R219, R174 ;  /* 0x000000ae00db7202 */ /* 0x000fe40000000f00 */
[----:B------:R-:W-:-:S07]  /*48c0*/  MOV R175, R215 ;  /* 0x000000d700af7202 */ /* 0x000fce0000000f00 */
[----:B------:R-:W-:Y:S05]  /*48d0*/  WARPSYNC.COLLECTIVE R214, `(.L_x_6074) ;  /* 0x00000000d6087348 */ /* 0x000fea0003c00000 */
[----:B------:R0:W1:Y:S02]  /*48e0*/  SHFL.DOWN P4, R215, R219, R218, R221 ;  /* 0x080000dadbd77389 */ /* 0x00006400000800dd */
[----:B01----:R-:W-:Y:S01]  /*48f0*/  ENDCOLLECTIVE ;  /* 0x000000000000791b */ /* 0x003fe20003800000 */
.L_x_6074:
[----:B------:R-:W-:-:S05]  /*4900*/  FADD.FTZ R175, R175, R216 ;  /* 0x000000d8afaf7221 */ /* 0x000fca0000010000 */
[----:B------:R-:W-:Y:S02]  /*4910*/  MOV R219, R175 ;  /* 0x000000af00db7202 */ /* 0x000fe40000000f00 */
[----:B------:R-:W-:-:S07]  /*4920*/  MOV R177, R215 ;  /* 0x000000d700b17202 */ /* 0x000fce0000000f00 */
[----:B------:R-:W-:Y:S05]  /*4930*/  WARPSYNC.COLLECTIVE R214, `(.L_x_6075) ;  /* 0x00000000d6087348 */ /* 0x000fea0003c00000 */
[----:B------:R0:W1:Y:S02]  /*4940*/  SHFL.DOWN P4, R215, R219, R218, R221 ;  /* 0x080000dadbd77389 */ /* 0x00006400000800dd */
[----:B01----:R-:W-:Y:S01]  /*4950*/  ENDCOLLECTIVE ;  /* 0x000000000000791b */ /* 0x003fe20003800000 */
.L_x_6075:
[----:B------:R-:W-:Y:S01]  /*4960*/  FADD.FTZ R177, R174, R177 ;  /* 0x000000b1aeb17221 */ /* 0x000fe20000010000 */
[----:B------:R-:W-:-:S04]  /*4970*/  HFMA2.MMA R218, -RZ, RZ, 0, 2.384185791015625e-07 ;  /* 0x00000004ffda7435 */ /* 0x000fc800000001ff */
[----:B------:R-:W-:Y:S02]  /*4980*/  MOV R219, R177 ;  /* 0x000000b100db7202 */ /* 0x000fe40000000f00 */
[----:B------:R-:W-:-:S07]  /*4990*/  MOV R176, R215 ;  /* 0x000000d700b07202 */ /* 0x000fce0000000f00 */
[----:B------:R-:W-:Y:S05]  /*49a0*/  WARPSYNC.COLLECTIVE R214, `(.L_x_6076) ;  /* 0x00000000d6087348 */ /* 0x000fea0003c00000 */
[----:B------:R0:W1:Y:S02]  /*49b0*/  SHFL.DOWN P4, R215, R219, R218, R221 ;  /* 0x080000dadbd77389 */ /* 0x00006400000800dd */
[----:B01----:R-:W-:Y:S01]  /*49c0*/  ENDCOLLECTIVE ;  /* 0x000000000000791b */ /* 0x003fe20003800000 */
.L_x_6076:
[----:B------:R-:W-:-:S05]  /*49d0*/  FADD.FTZ R176, R175, R176 ;  /* 0x000000b0afb07221 */ /* 0x000fca0000010000 */
[----:B------:R-:W-:Y:S02]  /*49e0*/  MOV R219, R176 ;  /* 0x000000b000db7202 */ /* 0x000fe40000000f00 */
[----:B------:R-:W-:-:S07]  /*49f0*/  MOV R178, R215 ;  /* 0x000000d700b27202 */ /* 0x000fce0000000f00 */
[----:B------:R-:W-:Y:S05]  /*4a00*/  WARPSYNC.COLLECTIVE R214, `(.L_x_6077) ;  /* 0x00000000d6087348 */ /* 0x000fea0003c00000 */
[----:B------:R0:W1:Y:S02]  /*4a10*/  SHFL.DOWN P4, R215, R219, R218, R221 ;  /* 0x080000dadbd77389 */ /* 0x00006400000800dd */
[----:B01----:R-:W-:Y:S01]  /*4a20*/  ENDCOLLECTIVE ;  /* 0x000000000000791b */ /* 0x003fe20003800000 */
.L_x_6077:
[----:B------:R-:W-:Y:S01]  /*4a30*/  FADD.FTZ R178, R177, R178 ;  /* 0x000000b2b1b27221 */ /* 0x000fe20000010000 */
[----:B------:R-:W-:-:S04]  /*4a40*/  HFMA2.MMA R218, -RZ, RZ, 0, 1.1920928955078125e-07 ;  /* 0x00000002ffda7435 */ /* 0x000fc800000001ff */
[----:B------:R-:W-:Y:S02]  /*4a50*/  MOV R219, R178 ;  /* 0x000000b200db7202 */ /* 0x000fe40000000f00 */
[----:B------:R-:W-:-:S07]  /*4a60*/  MOV R179, R215 ;  /* 0x000000d700b37202 */ /* 0x000fce0000000f00 */
[----:B------:R-:W-:Y:S05]  /*4a70*/  WARPSYNC.COLLECTIVE R214, `(.L_x_6078) ;  /* 0x00000000d6087348 */ /* 0x000fea0003c00000 */
[----:B------:R0:W1:Y:S02]  /*4a80*/  SHFL.DOWN P4, R215, R219, R218, R221 ;  /* 0x080000dadbd77389 */ /* 0x00006400000800dd */
[----:B01----:R-:W-:Y:S01]  /*4a90*/  ENDCOLLECTIVE ;  /* 0x000000000000791b */ /* 0x003fe20003800000 */
.L_x_6078:
[----:B------:R-:W-:-:S05]  /*4aa0*/  FADD.FTZ R179, R176, R179 ;  /* 0x000000b3b0b37221 */ /* 0x000fca0000010000 */
[----:B------:R-:W-:Y:S02]  /*4ab0*/  MOV R219, R179 ;  /* 0x000000b300db7202 */ /* 0x000fe40000000f00 */
[----:B------:R-:W-:-:S07]  /*4ac0*/  MOV R195, R215 ;  /* 0x000000d700c37202 */ /* 0x000fce0000000f00 */
[----:B------:R-:W-:Y:S05]  /*4ad0*/  WARPSYNC.COLLECTIVE R214, `(.L_x_6079) ;  /* 0x00000000d6087348 */ /* 0x000fea0003c00000 */
[----:B------:R0:W1:Y:S02]  /*4ae0*/  SHFL.DOWN P4, R215, R219, R218, R221 ;  /* 0x080000dadbd77389 */ /* 0x00006400000800dd */
[----:B01----:R-:W-:Y:S01]  /*4af0*/  ENDCOLLECTIVE ;  /* 0x000000000000791b */ /* 0x003fe20003800000 */
.L_x_6079:
[----:B------:R-:W-:Y:S01]  /*4b00*/  FADD.FTZ R195, R178, R195 ;  /* 0x000000c3b2c37221 */ /* 0x000fe20000010000 */
[----:B------:R-:W-:-:S04]  /*4b10*/  HFMA2.MMA R218, -RZ, RZ, 0, 5.9604644775390625e-08 ;  /* 0x00000001ffda7435 */ /* 0x000fc800000001ff */
[----:B------:R-:W-:Y:S02]  /*4b20*/  MOV R219, R195 ;  /* 0x000000c300db7202 */ /* 0x000fe40000000f00 */
[----:B------:R-:W-:-:S07]  /*4b30*/  MOV R194, R215 ;  /* 0x000000d700c27202 */ /* 0x000fce0000000f00 */
[----:B------:R-:W-:Y:S05]  /*4b40*/  WARPSYNC.COLLECTIVE R214, `(.L_x_6080) ;  /* 0x00000000d6087348 */ /* 0x000fea0003c00000 */
[----:B------:R0:W1:Y:S02]  /*4b50*/  SHFL.DOWN P4, R215, R219, R218, R221 ;  /* 0x080000dadbd77389 */ /* 0x00006400000800dd */
[----:B01----:R-:W-:Y:S01]  /*4b60*/  ENDCOLLECTIVE ;  /* 0x000000000000791b */ /* 0x003fe20003800000 */
.L_x_6080:
[----:B------:R-:W-:-:S05]  /*4b70*/  FADD.FTZ R174, R179, R194 ;  /* 0x000000c2b3ae7221 */ /* 0x000fca0000010000 */
[----:B------:R-:W-:Y:S02]  /*4b80*/  MOV R219, R174 ;  /* 0x000000ae00db7202 */ /* 0x000fe40000000f00 */
[----:B------:R-:W-:-:S07]  /*4b90*/  MOV R194, R215 ;  /* 0x000000d700c27202 */ /* 0x000fce0000000f00 */
[----:B------:R-:W-:Y:S05]  /*4ba0*/  WARPSYNC.COLLECTIVE R214, `(.L_x_6081) ;  /* 0x00000000d6087348 */ /* 0x000fea0003c00000 */
[----:B------:R0:W1:Y:S02]  /*4bb0*/  SHFL.DOWN P4, R215, R219, R218, R221 ;  /* 0x080000dadbd77389 */ /* 0x00006400000800dd */
[----:B01----:R-:W-:Y:S01]  /*4bc0*/  ENDCOLLECTIVE ;  /* 0x000000000000791b */ /* 0x003fe20003800000 */
.L_x_6081:
[----:B------:R-:W-:Y:S01]  /*4bd0*/  MOV R175, R215 ;  /* 0x000000d700af7202 */ /* 0x000fe20000000f00 */
[----:B------:R-:W-:Y:S06]  /*4be0*/  BRA `(.L_x_6082) ;  /* 0xffffffcc00d07947 */ /* 0x000fec000383ffff */
.L_x_6083:
        /* <DEDUP_REMOVED lines=9> */
.L_x_11365:


//--------------------- .text._ZN10layer_norm13ln_bwd_kernelINS_13Kernel_traitsIf6__halfS2_S2_fjLj3072ELj1ELj1ELj4ELj16ENS_18Kernel_traits_baseILj3072EfS2_S2_S2_fjLj128EEEEELb0ELb1ELb1ELb1EEEvNS_9BwdParamsE --------------------------
	.section	.text._ZN10layer_norm13ln_bwd_kernelINS_13Kernel_traitsIf6__halfS2_S2_fjLj3072ELj1ELj1ELj4ELj16ENS_18Kernel_traits_baseILj3072EfS2_S2_S2_fjLj128EEEEELb0ELb1ELb1ELb1EEEvNS_9BwdParamsE,"ax",@progbits
	.align	128
        .global         _ZN10layer_norm13ln_bwd_kernelINS_13Kernel_traitsIf6__halfS2_S2_fjLj3072ELj1ELj1ELj4ELj16ENS_18Kernel_traits_baseILj3072EfS2_S2_S2_fjLj128EEEEELb0ELb1ELb1ELb1EEEvNS_9BwdParamsE
        .type           _ZN10layer_norm13ln_bwd_kernelINS_13Kernel_traitsIf6__halfS2_S2_fjLj3072ELj1ELj1ELj4ELj16ENS_18Kernel_traits_baseILj3072EfS2_S2_S2_fjLj128EEEEELb0ELb1ELb1ELb1EEEvNS_9BwdParamsE,@function
        .size           _ZN10layer_norm13ln_bwd_kernelINS_13Kernel_traitsIf6__halfS2_S2_fjLj3072ELj1ELj1ELj4ELj16ENS_18Kernel_traits_baseILj3072EfS2_S2_S2_fjLj128EEEEELb0ELb1ELb1ELb1EEEvNS_9BwdParamsE,(.L_x_11366 - _ZN10layer_norm13ln_bwd_kernelINS_13Kernel_traitsIf6__halfS2_S2_fjLj3072ELj1ELj1ELj4ELj16ENS_18Kernel_traits_baseILj3072EfS2_S2_S2_fjLj128EEEEELb0ELb1ELb1ELb1EEEvNS_9BwdParamsE)
        .other          _ZN10layer_norm13ln_bwd_kernelINS_13Kernel_traitsIf6__halfS2_S2_fjLj3072ELj1ELj1ELj4ELj16ENS_18Kernel_traits_baseILj3072EfS2_S2_S2_fjLj128EEEEELb0ELb1ELb1ELb1EEEvNS_9BwdParamsE,@"STO_CUDA_ENTRY STV_DEFAULT"
_ZN10layer_norm13ln_bwd_kernelINS_13Kernel_traitsIf6__halfS2_S2_fjLj3072ELj1ELj1ELj4ELj16ENS_18Kernel_traits_baseILj3072EfS2_S2_S2_fjLj128EEEEELb0ELb1ELb1ELb1EEEvNS_9BwdParamsE:
.text._ZN10layer_norm13ln_bwd_kernelINS_13Kernel_traitsIf6__halfS2_S2_fjLj3072ELj1ELj1ELj4ELj16ENS_18Kernel_traits_baseILj3072EfS2_S2_S2_fjLj128EEEEELb0ELb1ELb1ELb1EEEvNS_9BwdParamsE:
        /* <DEDUP_REMOVED lines=49> */
.L_x_6084:
        /* <DEDUP_REMOVED lines=8> */
[----:B------:R-:W-:Y:S01]  /*0390*/  IADD3.X R55, RZ, UR9, RZ, P1, !PT ;  /* 0x00000009ff377c10 */ /* 0x000fe20008ffe4ff */
        /* <DEDUP_REMOVED lines=49> */
.L_x_6166:
        /* <DEDUP_REMOVED lines=16> */
[C---:B------:R-:W-:Y:S02]  /*07b0*/  IADD3 R211, R213.reuse, 0x80, RZ ;  /* 0x00000080d5d37810 */ /* 0x040fe40007ffe0ff */
[C---:B------:R-:W-:Y:S01]  /*07c0*/  IADD3 R209, R213.reuse, 0x100, RZ ;  /* 0x00000100d5d17810 */ /* 0x040fe20007ffe0ff */
[----:B------:R0:W5:Y:S01]  /*07d0*/  LDG.E R159, desc[UR4][R148.64] ;  /* 0x00000004949f7981 */ /* 0x000162000c1e1900 */
        /* <DEDUP_REMOVED lines=16> */
.L_x_6087:
[----:B------:R-:W-:Y:S01]  /*08e0*/  IADD3 R3, R212, -0x1, RZ ;  /* 0xffffffffd4037810 */ /* 0x000fe20007ffe0ff */
[----:B------:R-:W0:Y:S04]  /*08f0*/  LDC.64 R168, c[0x0][0x238] ;  /* 0x00008e00ffa87b82 */ /* 0x000e280000000a00 */
[----:B------:R-:W-:-:S04]  /*0900*/  IMAD R3, R3, R158, RZ ;  /* 0x0000009e03037224 */ /* 0x000fc800078e02ff */
[----:B------:R-:W1:Y:S01]  /*0910*/  LDC.64 R164, c[0x0][0x2b8] ;  /* 0x0000ae00ffa47b82 */ /* 0x000e620000000a00 */
[----:B------:R-:W-:-:S04]  /*0920*/  SHF.R.S32.HI R154, RZ, 0x1f, R3 ;  /* 0x0000001fff9a7819 */ /* 0x000fc80000011403 */
[----:B------:R-:W-:-:S04]  /*0930*/  LEA.HI R154, R154, R3, RZ, 0x3 ;  /* 0x000000039a9a7211 */ /* 0x000fc800078f18ff */
[----:B------:R-:W-:Y:S02]  /*0940*/  LEA.HI.SX32 R3, R154, R157, 0x1d ;  /* 0x0000009d9a037211 */ /* 0x000fe400078feaff */
[----:B------:R-:W2:Y:S02]  /*0950*/  LDC.64 R154, c[0x0][0x250] ;  /* 0x00009400ff9a7b82 */ /* 0x000ea40000000a00 */
[----:B------:R-:W-:Y:S01]  /*0960*/  IADD3 R173, R3, 0x80, RZ ;  /* 0x0000008003ad7810 */ /* 0x000fe20007ffe0ff */
[----:B0-----:R-:W-:-:S04]  /*0970*/  IMAD.WIDE.U32 R184, R213, 0x10, R168 ;  /* 0x00000010d5b87825 */ /* 0x001fc800078e00a8 */
[----:B------:R-:W-:Y:S02]  /*0980*/  IMAD.WIDE.U32 R176, R211, 0x10, R168 ;  /* 0x00000010d3b07825 */ /* 0x000fe400078e00a8 */
[----:B------:R-:W3:Y:S02]  /*0990*/  LDG.E.128 R184, desc[UR4][R184.64] ;  /* 0x00000004b8b87981 */ /* 0x000ee4000c1e1d00 */
[C-C-:B-1----:R-:W-:Y:S01]  /*09a0*/  IMAD.WIDE.U32 R180, R3.reuse, 0x10, R164.reuse ;  /* 0x0000001003b47825 */ /* 0x142fe200078e00a4 */
[----:B------:R-:W-:Y:S01]  /*09b0*/  IADD3 R3, R3, 0x100, RZ ;  /* 0x0000010003037810 */ /* 0x000fe20007ffe0ff */
[----:B------:R-:W4:Y:S02]  /*09c0*/  LDG.E.128 R176, desc[UR4][R176.64] ;  /* 0x00000004b0b07981 */ /* 0x000f24000c1e1d00 */
[----:B------:R-:W-:Y:S02]  /*09d0*/  IMAD.WIDE.U32 R172, R173, 0x10, R164 ;  /* 0x00000010adac7825 */ /* 0x000fe400078e00a4 */
[----:B------:R-:W4:Y:S02]  /*09e0*/  LDG.E.128 R180, desc[UR4][R180.64] ;  /* 0x00000004b4b47981 */ /* 0x000f24000c1e1d00 */
[----:B--2---:R-:W-:-:S02]  /*09f0*/  IMAD.WIDE R154, R161, 0x4, R154 ;  /* 0x00000004a19a7825 */ /* 0x004fc400078e029a */
[----:B------:R-:W2:Y:S02]  /*0a00*/  LDG.E.128 R172, desc[UR4][R172.64] ;  /* 0x00000004acac7981 */ /* 0x000ea4000c1e1d00 */
[----:B------:R-:W-:Y:S02]  /*0a10*/  IMAD.WIDE.U32 R168, R209, 0x10, R168 ;  /* 0x00000010d1a87825 */ /* 0x000fe400078e00a8 */
[----:B------:R0:W2:Y:S02]  /*0a20*/  LDG.E R154, desc[UR4][R154.64] ;  /* 0x000000049a9a7981 */ /* 0x0000a4000c1e1900 */
[----:B------:R-:W-:Y:S02]  /*0a30*/  IMAD.WIDE.U32 R164, R3, 0x10, R164 ;  /* 0x0000001003a47825 */ /* 0x000fe400078e00a4 */
[----:B------:R-:W2:Y:S04]  /*0a40*/  LDG.E.128 R168, desc[UR4][R168.64] ;  /* 0x00000004a8a87981 */ /* 0x000ea8000c1e1d00 */
[----:B------:R-:W2:Y:S01]  /*0a50*/  LDG.E.128 R164, desc[UR4][R164.64] ;  /* 0x00000004a4a47981 */ /* 0x000ea2000c1e1d00 */
[----:B------:R-:W-:-:S02]  /*0a60*/  MOV R210, UR16 ;  /* 0x0000001000d27c02 */ /* 0x000fc40008000f00 */
        /* <DEDUP_REMOVED lines=8> */
[----:B0-----:R-:W-:Y:S02]  /*0af0*/  HADD2.F32 R155, -RZ, R184.H1_H1 ;  /* 0x300000b8ff9b7230 */ /* 0x001fe40000004100 */
[--C-:B------:R-:W-:Y:S02]  /*0b00*/  HADD2.F32 R160, -RZ, R185.reuse.H0_H0 ;  /* 0x200000b9ffa07230 */ /* 0x100fe40000004100 */
[----:B------:R-:W-:Y:S02]  /*0b10*/  HADD2.F32 R162, -RZ, R185.H1_H1 ;  /* 0x300000b9ffa27230 */ /* 0x000fe40000004100 */
[--C-:B----4-:R-:W-:Y:S02]  /*0b20*/  HADD2.F32 R189, -RZ, R182.reuse.H0_H0 ;  /* 0x200000b6ffbd7230 */ /* 0x110fe40000004100 */
[----:B------:R-:W-:Y:S02]  /*0b30*/  HADD2.F32 R188, -RZ, R182.H1_H1 ;  /* 0x300000b6ffbc7230 */ /* 0x000fe40000004100 */
[----:B------:R-:W-:-:S02]  /*0b40*/  HADD2.F32 R182, -RZ, R177.H1_H1 ;  /* 0x300000b1ffb67230 */ /* 0x000fc40000004100 */
[----:B------:R-:W-:Y:S01]  /*0b50*/  HADD2.F32 R197, -RZ, R187.H0_H0 ;  /* 0x200000bbffc57230 */ /* 0x000fe20000004100 */
[----:B--2---:R-:W-:Y:S01]  /*0b60*/  FSEL R235, R154, RZ, !P0 ;  /* 0x000000ff9aeb7208 */ /* 0x004fe20004000000 */
[----:B------:R-:W-:Y:S02]  /*0b70*/  HADD2.F32 R185, -RZ, R180.H0_H0 ;  /* 0x200000b4ffb97230 */ /* 0x000fe40000004100 */
[--C-:B------:R-:W-:Y:S02]  /*0b80*/  HADD2.F32 R194, -RZ, R186.reuse.H0_H0 ;  /* 0x200000baffc27230 */ /* 0x100fe40000004100 */
[C---:B------:R-:W-:Y:S01]  /*0b90*/  FADD.FTZ R3, -R235.reuse, R3 ;  /* 0x00000003eb037221 */ /* 0x040fe20000010100 */
[----:B------:R-:W-:Y:S02]  /*0ba0*/  HADD2.F32 R196, -RZ, R186.H1_H1 ;  /* 0x300000baffc47230 */ /* 0x000fe40000004100 */
[----:B------:R-:W-:Y:S01]  /*0bb0*/  FADD.FTZ R163, -R235, R155 ;  /* 0x0000009beba37221 */ /* 0x000fe20000010100 */
[----:B-1----:R-:W-:-:S02]  /*0bc0*/  HADD2.F32 R151, -RZ, R174.H0_H0 ;  /* 0x200000aeff977230 */ /* 0x002fc40000004100 */
[----:B------:R-:W-:Y:S02]  /*0bd0*/  HADD2.F32 R150, -RZ, R174.H1_H1 ;  /* 0x300000aeff967230 */ /* 0x000fe40000004100 */
[----:B------:R-:W-:Y:S02]  /*0be0*/  HADD2.F32 R154, -RZ, R170.H0_H0 ;  /* 0x200000aaff9a7230 */ /* 0x000fe40000004100 */
[----:B------:R-:W-:Y:S01]  /*0bf0*/  FADD.FTZ R199, -R235, R182 ;  /* 0x000000b6ebc77221 */ /* 0x000fe20000010100 */
[----:B------:R-:W-:Y:S02]  /*0c00*/  HADD2.F32 R202, -RZ, R179.H1_H1 ;  /* 0x300000b3ffca7230 */ /* 0x000fe40000004100 */
[----:B-----5:R-:W-:Y:S01]  /*0c10*/  FMUL.FTZ R3, R208, R3 ;  /* 0x00000003d0037220 */ /* 0x020fe20000410000 */
[--C-:B------:R-:W-:Y:S02]  /*0c20*/  HADD2.F32 R174, -RZ, R169.reuse.H0_H0 ;  /* 0x200000a9ffae7230 */ /* 0x100fe40000004100 */
[----:B------:R-:W-:-:S02]  /*0c30*/  HADD2.F32 R203, -RZ, R169.H1_H1 ;  /* 0x300000a9ffcb7230 */ /* 0x000fc40000004100 */
[C---:B------:R-:W-:Y:S01]  /*0c40*/  FADD.FTZ R169, -R235.reuse, R160 ;  /* 0x000000a0eba97221 */ /* 0x040fe20000010100 */
[----:B------:R-:W-:Y:S02]  /*0c50*/  HADD2.F32 R198, -RZ, R187.H1_H1 ;  /* 0x300000bbffc67230 */ /* 0x000fe40000004100 */
[----:B------:R-:W-:Y:S01]  /*0c60*/  FADD.FTZ R197, -R235, R197 ;  /* 0x000000c5ebc57221 */ /* 0x000fe20000010100 */
[----:B------:R-:W-:Y:S02]  /*0c70*/  HADD2.F32 R184, -RZ, R180.H1_H1 ;  /* 0x300000b4ffb87230 */ /* 0x000fe40000004100 */
[----:B------:R-:W-:Y:S01]  /*0c80*/  FMUL.FTZ R182, R48, R185 ;  /* 0x000000b930b67220 */ /* 0x000fe20000410000 */
[----:B------:R-:W-:Y:S02]  /*0c90*/  HADD2.F32 R200, -RZ, R178.H0_H0 ;  /* 0x200000b2ffc87230 */ /* 0x000fe40000004100 */
[----:B------:R-:W-:Y:S02]  /*0ca0*/  HADD2.F32 R201, -RZ, R179.H0_H0 ;  /* 0x200000b3ffc97230 */ /* 0x000fe40000004100 */
[----:B------:R-:W-:-:S02]  /*0cb0*/  HADD2.F32 R204, -RZ, R171.H0_H0 ;  /* 0x200000abffcc7230 */ /* 0x000fc40000004100 */
[----:B------:R-:W-:Y:S02]  /*0cc0*/  HADD2.F32 R205, -RZ, R171.H1_H1 ;  /* 0x300000abffcd7230 */ /* 0x000fe40000004100 */
[C---:B------:R-:W-:Y:S01]  /*0cd0*/  FADD.FTZ R171, -R235.reuse, R162 ;  /* 0x000000a2ebab7221 */ /* 0x040fe20000010100 */
[--C-:B------:R-:W-:Y:S02]  /*0ce0*/  HADD2.F32 R153, -RZ, R176.reuse.H0_H0 ;  /* 0x200000b0ff997230 */ /* 0x100fe40000004100 */
[--C-:B------:R-:W-:Y:S02]  /*0cf0*/  HADD2.F32 R195, -RZ, R173.reuse.H0_H0 ;  /* 0x200000adffc37230 */ /* 0x100fe40000004100 */
[----:B------:R-:W-:Y:S02]  /*0d00*/  HADD2.F32 R152, -RZ, R173.H1_H1 ;  /* 0x300000adff987230 */ /* 0x000fe40000004100 */
[----:B------:R-:W-:Y:S01]  /*0d10*/  FADD.FTZ R173, -R235, R194 ;  /* 0x000000c2ebad7221 */ /* 0x000fe20000010100 */
[----:B------:R-:W-:-:S02]  /*0d20*/  HADD2.F32 R176, -RZ, R176.H1_H1 ;  /* 0x300000b0ffb07230 */ /* 0x000fc40000004100 */
[C---:B------:R-:W-:Y:S01]  /*0d30*/  FADD.FTZ R229, -R235.reuse, R154 ;  /* 0x0000009aebe57221 */ /* 0x040fe20000010100 */
[--C-:B------:R-:W-:Y:S02]  /*0d40*/  HADD2.F32 R149, -RZ, R175.reuse.H0_H0 ;  /* 0x200000afff957230 */ /* 0x100fe40000004100 */
[----:B------:R-:W-:Y:S01]  /*0d50*/  FMUL.FTZ R160, R208, R163 ;  /* 0x000000a3d0a07220 */ /* 0x000fe20000410000 */
[----:B------:R-:W-:Y:S02]  /*0d60*/  HADD2.F32 R148, -RZ, R175.H1_H1 ;  /* 0x300000afff947230 */ /* 0x000fe40000004100 */
[C---:B------:R-:W-:Y:S01]  /*0d70*/  FADD.FTZ R175, -R235.reuse, R196 ;  /* 0x000000c4ebaf7221 */ /* 0x040fe20000010100 */
[----:B------:R-:W-:Y:S02]  /*0d80*/  HADD2.F32 R170, -RZ, R170.H1_H1 ;  /* 0x300000aaffaa7230 */ /* 0x000fe40000004100 */
[----:B------:R-:W-:Y:S01]  /*0d90*/  FADD.FTZ R219, -R235, R202 ;  /* 0x000000caebdb7221 */ /* 0x000fe20000010100 */
[----:B------:R-:W-:-:S02]  /*0da0*/  HADD2.F32 R187, -RZ, R181.H0_H0 ;  /* 0x200000b5ffbb7230 */ /* 0x000fc40000004100 */
[----:B------:R-:W-:Y:S01]  /*0db0*/  FADD.FTZ R227, -R235, R203 ;  /* 0x000000cbebe37221 */ /* 0x000fe20000010100 */
[----:B------:R-:W-:Y:S02]  /*0dc0*/  HADD2.F32 R180, -RZ, R177.H0_H0 ;  /* 0x200000b1ffb47230 */ /* 0x000fe40000004100 */
[----:B------:R-:W-:Y:S01]  /*0dd0*/  FMUL.FTZ R163, R208, R169 ;  /* 0x000000a9d0a37220 */ /* 0x000fe20000410000 */
[--C-:B------:R-:W-:Y:S02]  /*0de0*/  HADD2.F32 R193, -RZ, R172.reuse.H0_H0 ;  /* 0x200000acffc17230 */ /* 0x100fe40000004100 */
[----:B------:R-:W-:Y:S01]  /*0df0*/  FFMA.FTZ R52, R3, R185, R52 ;  /* 0x000000b903347223 */ /* 0x000fe20000010034 */
[----:B------:R-:W-:Y:S02]  /*0e00*/  HADD2.F32 R192, -RZ, R172.H1_H1 ;  /* 0x300000acffc07230 */ /* 0x000fe40000004100 */
[----:B------:R-:W-:Y:S01]  /*0e10*/  FADD.FTZ R76, R76, R185 ;  /* 0x000000b94c4c7221 */ /* 0x000fe20000010000 */
[----:B------:R-:W-:-:S02]  /*0e20*/  HADD2.F32 R186, -RZ, R181.H1_H1 ;  /* 0x300000b5ffba7230 */ /* 0x000fc40000004100 */
[C---:B------:R-:W-:Y:S01]  /*0e30*/  FADD.FTZ R177, -R235.reuse, R198 ;  /* 0x000000c6ebb17221 */ /* 0x040fe20000010100 */
[--C-:B------:R-:W-:Y:S02]  /*0e40*/  HADD2.F32 R172, -RZ, R168.reuse.H0_H0 ;  /* 0x200000a8ffac7230 */ /* 0x100fe40000004100 */
[C---:B------:R-:W-:Y:S01]  /*0e50*/  FADD.FTZ R207, -R235.reuse, R200 ;  /* 0x000000c8ebcf7221 */ /* 0x040fe20000010100 */
[--C-:B------:R-:W-:Y:S02]  /*0e60*/  HADD2.F32 R155, -RZ, R167.reuse.H0_H0 ;  /* 0x200000a7ff9b7230 */ /* 0x100fe40000004100 */
[----:B------:R-:W-:Y:S01]  /*0e70*/  FADD.FTZ R217, -R235, R201 ;  /* 0x000000c9ebd97221 */ /* 0x000fe20000010100 */
[----:B------:R-:W-:Y:S02]  /*0e80*/  HADD2.F32 R154, -RZ, R167.H1_H1 ;  /* 0x300000a7ff9a7230 */ /* 0x000fe40000004100 */
[----:B------:R-:W-:Y:S01]  /*0e90*/  FMUL.FTZ R162, R208, R171 ;  /* 0x000000abd0a27220 */ /* 0x000fe20000410000 */
[----:B------:R-:W-:-:S02]  /*0ea0*/  HADD2.F32 R168, -RZ, R168.H1_H1 ;  /* 0x300000a8ffa87230 */ /* 0x000fc40000004100 */
[C---:B------:R-:W-:Y:S01]  /*0eb0*/  FMUL.FTZ R167, R208.reuse, R197 ;  /* 0x000000c5d0a77220 */ /* 0x040fe20000410000 */
[--C-:B------:R-:W-:Y:S02]  /*0ec0*/  HADD2.F32 R203, -RZ, R165.reuse.H0_H0 ;  /* 0x200000a5ffcb7230 */ /* 0x100fe40000004100 */
[----:B------:R-:W-:Y:S01]  /*0ed0*/  FMUL.FTZ R185, R49, R184 ;  /* 0x000000b831b97220 */ /* 0x000fe20000410000 */
[----:B------:R-:W-:Y:S02]  /*0ee0*/  HADD2.F32 R202, -RZ, R165.H1_H1 ;  /* 0x300000a5ffca7230 */ /* 0x000fe40000004100 */
[----:B------:R-:W-:Y:S01]  /*0ef0*/  FADD.FTZ R194, RZ, R182 ;  /* 0x000000b6ffc27221 */ /* 0x000fe20000010000 */
[----:B------:R-:W-:Y:S01]  /*0f00*/  FADD.FTZ R179, -R235, R153 ;  /* 0x00000099ebb37221 */ /* 0x000fe20000010100 */
[--C-:B------:R-:W-:Y:S02]  /*0f10*/  HADD2.F32 R201, -RZ, R164.reuse.H0_H0 ;  /* 0x200000a4ffc97230 */ /* 0x100fe40000004100 */
[----:B------:R-:W-:Y:S01]  /*0f20*/  FMUL.FTZ R165, R208, R173 ;  /* 0x000000add0a57220 */ /* 0x000fe20000410000 */
[----:B------:R-:W-:-:S02]  /*0f30*/  HADD2.F32 R200, -RZ, R164.H1_H1 ;  /* 0x300000a4ffc87230 */ /* 0x000fc40000004100 */
[----:B------:R-:W-:Y:S01]  /*0f40*/  FFMA.FTZ R197, R3, R182, RZ ;  /* 0x000000b603c57223 */ /* 0x000fe200000100ff */
[--C-:B------:R-:W-:Y:S02]  /*0f50*/  HADD2.F32 R191, -RZ, R183.reuse.H0_H0 ;  /* 0x200000b7ffbf7230 */ /* 0x100fe40000004100 */
[C---:B------:R-:W-:Y:S01]  /*0f60*/  FADD.FTZ R181, -R235.reuse, R176 ;  /* 0x000000b0ebb57221 */ /* 0x040fe20000010100 */
[----:B------:R-:W-:Y:S02]  /*0f70*/  HADD2.F32 R190, -RZ, R183.H1_H1 ;  /* 0x300000b7ffbe7230 */ /* 0x000fe40000004100 */
[C---:B------:R-:W-:Y:S01]  /*0f80*/  FADD.FTZ R231, -R235.reuse, R170 ;  /* 0x000000aaebe77221 */ /* 0x040fe20000010100 */
[C---:B------:R-:W-:Y:S01]  /*0f90*/  FADD.FTZ R233, -R235.reuse, R204 ;  /* 0x000000ccebe97221 */ /* 0x040fe20000010100 */
[----:B------:R-:W-:Y:S01]  /*0fa0*/  FADD.FTZ R153, -R235, R205 ;  /* 0x000000cdeb997221 */ /* 0x000fe20000010100 */
[----:B------:R-:W-:Y:S01]  /*0fb0*/  FMUL.FTZ R164, R208, R175 ;  /* 0x000000afd0a47220 */ /* 0x000fe20000410000 */
[----:B------:R-:W-:Y:S01]  /*0fc0*/  FFMA.FTZ R53, R160, R184, R53 ;  /* 0x000000b8a0357223 */ /* 0x000fe20000010035 */
[----:B------:R-:W-:Y:S01]  /*0fd0*/  FADD.FTZ R77, R77, R184 ;  /* 0x000000b84d4d7221 */ /* 0x000fe20000010000 */
[----:B------:R-:W-:Y:S01]  /*0fe0*/  FADD.FTZ R183, -R235, R180 ;  /* 0x000000b4ebb77221 */ /* 0x000fe20000010100 */
[----:B------:R-:W-:-:S02]  /*0ff0*/  HADD2.F32 R205, -RZ, R166.H0_H0 ;  /* 0x200000a6ffcd7230 */ /* 0x000fc40000004100 */
[----:B------:R-:W-:Y:S01]  /*1000*/  FMUL.FTZ R170, R208, R199 ;  /* 0x000000c7d0aa7220 */ /* 0x000fe20000410000 */
[----:B------:R-:W-:Y:S02]  /*1010*/  HADD2.F32 R204, -RZ, R166.H1_H1 ;  /* 0x300000a6ffcc7230 */ /* 0x000fe40000004100 */
        /* <DEDUP_REMOVED lines=9> */
[----:B------:R-:W-:Y:S01]  /*10b0*/  FMUL.FTZ R169, R208, R179 ;  /* 0x000000b3d0a97220 */ /* 0x000fe20000410000 */
        /* <DEDUP_REMOVED lines=28> */
[----:B------:R-:W-:-:S02]  /*1280*/  HADD2.F32 R178, -RZ, R178.H1_H1 ;  /* 0x300000b2ffb27230 */ /* 0x000fc40000004100 */
        /* <DEDUP_REMOVED lines=55> */
[----:B------:R-:W-:Y:S01]  /*1600*/  FFMA.FTZ R69, R176, R200, R69 ;  /* 0x000000c8b0457223 */ /* 0x000fe20000010045 */
[----:B------:R-:W-:Y:S01]  /*1610*/  FADD.FTZ R93, R93, R200 ;  /* 0x000000c85d5d7221 */ /* 0x000fe20000010000 */
[----:B------:R-:W-:Y:S01]  /*1620*/  FADD.FTZ R151, R148, R201 ;  /* 0x000000c994977221 */ /* 0x000fe20000010000 */
[----:B------:R-:W-:Y:S01]  /*1630*/  FMUL.FTZ R200, R34, R203 ;  /* 0x000000cb22c87220 */ /* 0x000fe20000410000 */
[----:B------:R-:W-:Y:S01]  /*1640*/  FFMA.FTZ R148, R176, R201, R149 ;  /* 0x000000c9b0947223 */ /* 0x000fe20000010095 */
[----:B------:R-:W-:Y:S01]  /*1650*/  FMUL.FTZ R178, R208, R227 ;  /* 0x000000e3d0b27220 */ /* 0x000fe20000410000 */
        /* <DEDUP_REMOVED lines=31> */
[----:B------:R-:W-:Y:S01]  /*1850*/  FADD.FTZ R154, R150, R207 ;  /* 0x000000cf969a7221 */ /* 0x000fe20000010000 */
[----:B------:R-:W-:-:S07]  /*1860*/  FFMA.FTZ R155, R206, R207, R148 ;  /* 0x000000cfce9b7223 */ /* 0x000fce0000010094 */
.L_x_6088:
[----:B------:R-:W-:Y:S05]  /*1870*/  BSYNC B0 ;  /* 0x0000000000007941 */ /* 0x000fea0003800000 */
.L_x_6086:
        /* <DEDUP_REMOVED lines=25> */
.L_x_6177:
[----:B-----5:R-:W-:Y:S01]  /*1a10*/  ISETP.GE.AND P4, PT, R159, 0x1, PT ;  /* 0x000000019f00780c */ /* 0x020fe20003f86270 */
[----:B------:R-:W3:Y:S01]  /*1a20*/  S2R R153, SR_CgaCtaId ;  /* 0x0000000000997919 */ /* 0x000ee20000008800 */
[----:B------:R-:W-:Y:S01]  /*1a30*/  HFMA2.MMA R215, -RZ, RZ, 0, 0 ;  /* 0x00000000ffd77435 */ /* 0x000fe200000001ff */
[----:B------:R-:W-:Y:S01]  /*1a40*/  @!P0 LOP3.LUT R150, R150, 0x3, RZ, 0xc0, !PT ;  /* 0x0000000396968812 */ /* 0x000fe200078ec0ff */
[----:B------:R-:W-:Y:S05]  /*1a50*/  WARPSYNC.ALL ;  /* 0x0000000000007948 */ /* 0x000fea0003800000 */
[----:B------:R-:W-:-:S04]  /*1a60*/  @!P0 IADD3 R150, R151, R150, RZ ;  /* 0x0000009697968210 */ /* 0x000fc80007ffe0ff */
[----:B------:R-:W-:Y:S01]  /*1a70*/  @P4 IADD3 R159, R159, -0x1, RZ ;  /* 0xffffffff9f9f4810 */ /* 0x000fe20007ffe0ff */
[----:B------:R-:W4:Y:S04]  /*1a80*/  @P4 LDC.64 R148, c[0x0][0x220] ;  /* 0x00008800ff944b82 */ /* 0x000f280000000a00 */
[----:B------:R-:W-:-:S05]  /*1a90*/  @P4 IMAD R159, R159, R158, RZ ;  /* 0x0000009e9f9f4224 */ /* 0x000fca00078e02ff */
[----:B------:R-:W-:-:S04]  /*1aa0*/  @P4 SHF.R.S32.HI R152, RZ, 0x1f, R159 ;  /* 0x0000001fff984819 */ /* 0x000fc8000001149f */
[----:B------:R-:W-:Y:S02]  /*1ab0*/  @P4 LEA.HI R156, R152, R159, RZ, 0x3 ;  /* 0x0000009f989c4211 */ /* 0x000fe400078f18ff */
[----:B------:R-:W-:Y:S02]  /*1ac0*/  MOV R152, 0x400 ;  /* 0x0000040000987802 */ /* 0x000fe40000000f00 */
[----:B------:R-:W-:Y:S01]  /*1ad0*/  @P4 LEA.HI.SX32 R215, R156, R157, 0x1d ;  /* 0x0000009d9cd74211 */ /* 0x000fe200078feaff */
[----:B--2---:R-:W-:Y:S01]  /*1ae0*/  FADD.FTZ R157, R155, R214 ;  /* 0x000000d69b9d7221 */ /* 0x004fe20000010000 */
[----:B---3--:R-:W-:Y:S01]  /*1af0*/  LEA R152, R153, R152, 0x18 ;  /* 0x0000009899987211 */ /* 0x008fe200078ec0ff */
[----:B-1----:R-:W-:-:S03]  /*1b00*/  FADD.FTZ R156, R154, R217 ;  /* 0x000000d99a9c7221 */ /* 0x002fc60000010000 */
[----:B------:R-:W-:Y:S01]  /*1b10*/  @!P0 LEA R214, R150, R152, 0x3 ;  /* 0x0000009896d68211 */ /* 0x000fe200078e18ff */
[----:B----4-:R-:W-:-:S04]  /*1b20*/  @P4 IMAD.WIDE.U32 R158, R215, 0x10, R148 ;  /* 0x00000010d79e4825 */ /* 0x010fc800078e0094 */
        /* <DEDUP_REMOVED lines=24> */
.L_x_6091:
        /* <DEDUP_REMOVED lines=9> */
.L_x_6092:
[----:B------:R-:W-:Y:S05]  /*1d40*/  BSYNC B0 ;  /* 0x0000000000007941 */ /* 0x000fea0003800000 */
.L_x_6090:
        /* <DEDUP_REMOVED lines=13> */
[----:B------:R-:W-:Y:S01]  /*1e20*/  MOV R149, RZ ;  /* 0x000000ff00957202 */ /* 0x000fe20000000f00 */
[----:B------:R-:W-:Y:S06]  /*1e30*/  @!P0 BRA `(.L_x_6095) ;  /* 0x0000000000248947 */ /* 0x000fec0003800000 */
[----:B------:R-:W-:Y:S01]  /*1e40*/  HADD2.F32 R149, -RZ, R124.H1_H1 ;  /* 0x3000007cff957230 */ /* 0x000fe20000004100 */
[----:B------:R-:W-:Y:S06]  /*1e50*/  BRA `(.L_x_6095) ;  /* 0x00000000001c7947 */ /* 0x000fec0003800000 */
.L_x_6094:
[----:B------:R-:W-:-:S04]  /*1e60*/  ISETP.NE.AND P5, PT, R0, RZ, PT ;  /* 0x000000ff0000720c */ /* 0x000fc80003fa5270 */
[----:B------:R-:W-:-:S05]  /*1e70*/  FSEL R149, R152, RZ, !P5 ;  /* 0x000000ff98957208 */ /* 0x000fca0006800000 */
[----:B------:R-:W-:-:S04]  /*1e80*/  FFMA.FTZ R148, R160, R153, R149 ;  /* 0x00000099a0947223 */ /* 0x000fc80000010095 */
[----:B------:R-:W-:Y:S01]  /*1e90*/  FADD.FTZ R149, R185, -R148 ;  /* 0x80000094b9957221 */ /* 0x000fe20000010000 */
[----:B------:R-:W-:-:S03]  /*1ea0*/  @P0 HADD2.F32 R148, -RZ, R124.H1_H1 ;  /* 0x3000007cff940230 */ /* 0x000fc60000004100 */
[----:B------:R-:W-:-:S04]  /*1eb0*/  FMUL.FTZ R149, R208, R149 ;  /* 0x00000095d0957220 */ /* 0x000fc80000410000 */
[----:B------:R-:W-:-:S07]  /*1ec0*/  @P0 FADD.FTZ R149, R149, R148 ;  /* 0x0000009495950221 */ /* 0x000fce0000010000 */
.L_x_6095:
[----:B------:R-:W-:Y:S05]  /*1ed0*/  BSYNC B0 ;  /* 0x0000000000007941 */ /* 0x000fea0003800000 */
.L_x_6093:
        /* <DEDUP_REMOVED lines=15> */
.L_x_6097:
[----:B------:R-:W-:-:S04]  /*1fd0*/  ISETP.NE.AND P5, PT, R0, RZ, PT ;  /* 0x000000ff0000720c */ /* 0x000fc80003fa5270 */
[----:B------:R-:W-:-:S05]  /*1fe0*/  FSEL R148, R152, RZ, !P5 ;  /* 0x000000ff98947208 */ /* 0x000fca0006800000 */
[----:B------:R-:W-:Y:S01]  /*1ff0*/  FFMA.FTZ R149, R163, R153, R148 ;  /* 0x00000099a3957223 */ /* 0x000fe20000010094 */
[----:B------:R-:W-:-:S03]  /*2000*/  @P0 HADD2.F32 R148, -RZ, R125.H0_H0 ;  /* 0x2000007dff940230 */ /* 0x000fc60000004100 */
[----:B------:R-:W-:-:S04]  /*2010*/  FADD.FTZ R149, R184, -R149 ;  /* 0x80000095b8957221 */ /* 0x000fc80000010000 */
[----:B------:R-:W-:-:S04]  /*2020*/  FMUL.FTZ R149, R208, R149 ;  /* 0x00000095d0957220 */ /* 0x000fc80000410000 */
[----:B------:R-:W-:-:S07]  /*2030*/  @P0 FADD.FTZ R149, R149, R148 ;  /* 0x0000009495950221 */ /* 0x000fce0000010000 */
.L_x_6098:
[----:B------:R-:W-:Y:S05]  /*2040*/  BSYNC B0 ;  /* 0x0000000000007941 */ /* 0x000fea0003800000 */
.L_x_6096:
        /* <DEDUP_REMOVED lines=15> */
.L_x_6100:
[----:B------:R-:W-:-:S04]  /*2140*/  ISETP.NE.AND P5, PT, R0, RZ, PT ;  /* 0x000000ff0000720c */ /* 0x000fc80003fa5270 */
[----:B------:R-:W-:-:S05]  /*2150*/  FSEL R149, R152, RZ, !P5 ;  /* 0x000000ff98957208 */ /* 0x000fca0006800000 */
[----:B------:R-:W-:-:S04]  /*2160*/  FFMA.FTZ R148, R162, R153, R149 ;  /* 0x00000099a2947223 */ /* 0x000fc80000010095 */
[----:B------:R-:W-:Y:S01]  /*2170*/  FADD.FTZ R149, R187, -R148 ;  /* 0x80000094bb957221 */ /* 0x000fe20000010000 */
[----:B------:R-:W-:-:S03]  /*2180*/  @P0 HADD2.F32 R148, -RZ, R125.H1_H1 ;  /* 0x3000007dff940230 */ /* 0x000fc60000004100 */
[----:B------:R-:W-:-:S04]  /*2190*/  FMUL.FTZ R149, R208, R149 ;  /* 0x00000095d0957220 */ /* 0x000fc80000410000 */
[----:B------:R-:W-:-:S07]  /*21a0*/  @P0 FADD.FTZ R149, R149, R148 ;  /* 0x0000009495950221 */ /* 0x000fce0000010000 */
.L_x_6101:
[----:B------:R-:W-:Y:S05]  /*21b0*/  BSYNC B0 ;  /* 0x0000000000007941 */ /* 0x000fea0003800000 */
.L_x_6099:
        /* <DEDUP_REMOVED lines=15> */
.L_x_6103:
[----:B------:R-:W-:-:S04]  /*22b0*/  ISETP.NE.AND P5, PT, R0, RZ, PT ;  /* 0x000000ff0000720c */ /* 0x000fc80003fa5270 */
[----:B------:R-:W-:-:S05]  /*22c0*/  FSEL R148, R152, RZ, !P5 ;  /* 0x000000ff98947208 */ /* 0x000fca0006800000 */
[----:B------:R-:W-:Y:S01]  /*22d0*/  FFMA.FTZ R149, R165, R153, R148 ;  /* 0x00000099a5957223 */ /* 0x000fe20000010094 */
[----:B------:R-:W-:-:S03]  /*22e0*/  @P0 HADD2.F32 R148, -RZ, R126.H0_H0 ;  /* 0x2000007eff940230 */ /* 0x000fc60000004100 */
[----:B------:R-:W-:-:S04]  /*22f0*/  FADD.FTZ R149, R186, -R149 ;  /* 0x80000095ba957221 */ /* 0x000fc80000010000 */
[----:B------:R-:W-:-:S04]  /*2300*/  FMUL.FTZ R149, R208, R149 ;  /* 0x00000095d0957220 */ /* 0x000fc80000410000 */
[----:B------:R-:W-:-:S07]  /*2310*/  @P0 FADD.FTZ R149, R149, R148 ;  /* 0x0000009495950221 */ /* 0x000fce0000010000 */
.L_x_6104:
[----:B------:R-:W-:Y:S05]  /*2320*/  BSYNC B0 ;  /* 0x0000000000007941 */ /* 0x000fea0003800000 */
.L_x_6102:
        /* <DEDUP_REMOVED lines=15> */
.L_x_6106:
[----:B------:R-:W-:-:S04]  /*2420*/  ISETP.NE.AND P5, PT, R0, RZ, PT ;  /* 0x000000ff0000720c */ /* 0x000fc80003fa5270 */
[----:B------:R-:W-:-:S05]  /*2430*/  FSEL R149, R152, RZ, !P5 ;  /* 0x000000ff98957208 */ /* 0x000fca0006800000 */
[----:B------:R-:W-:-:S04]  /*2440*/  FFMA.FTZ R148, R164, R153, R149 ;  /* 0x00000099a4947223 */ /* 0x000fc80000010095 */
[----:B------:R-:W-:Y:S01]  /*2450*/  FADD.FTZ R149, R189, -R148 ;  /* 0x80000094bd957221 */ /* 0x000fe20000010000 */
[----:B------:R-:W-:-:S03]  /*2460*/  @P0 HADD2.F32 R148, -RZ, R126.H1_H1 ;  /* 0x3000007eff940230 */ /* 0x000fc60000004100 */
[----:B------:R-:W-:-:S04]  /*2470*/  FMUL.FTZ R149, R208, R149 ;  /* 0x00000095d0957220 */ /* 0x000fc80000410000 */
[----:B------:R-:W-:-:S07]  /*2480*/  @P0 FADD.FTZ R149, R149, R148 ;  /* 0x0000009495950221 */ /* 0x000fce0000010000 */
.L_x_6107:
[----:B------:R-:W-:Y:S05]  /*2490*/  BSYNC B0 ;  /* 0x0000000000007941 */ /* 0x000fea0003800000 */
.L_x_6105:
        /* <DEDUP_REMOVED lines=15> */
.L_x_6109:
[----:B------:R-:W-:-:S04]  /*2590*/  ISETP.NE.AND P5, PT, R0, RZ, PT ;  /* 0x000000ff0000720c */ /* 0x000fc80003fa5270 */
[----:B------:R-:W-:-:S05]  /*25a0*/  FSEL R148, R152, RZ, !P5 ;  /* 0x000000ff98947208 */ /* 0x000fca0006800000 */
[----:B------:R-:W-:Y:S01]  /*25b0*/  FFMA.FTZ R149, R167, R153, R148 ;  /* 0x00000099a7957223 */ /* 0x000fe20000010094 */
[----:B------:R-:W-:-:S03]  /*25c0*/  @P0 HADD2.F32 R148, -RZ, R127.H0_H0 ;  /* 0x2000007fff940230 */ /* 0x000fc60000004100 */
[----:B------:R-:W-:-:S04]  /*25d0*/  FADD.FTZ R149, R188, -R149 ;  /* 0x80000095bc957221 */ /* 0x000fc80000010000 */
[----:B------:R-:W-:-:S04]  /*25e0*/  FMUL.FTZ R149, R208, R149 ;  /* 0x00000095d0957220 */ /* 0x000fc80000410000 */
[----:B------:R-:W-:-:S07]  /*25f0*/  @P0 FADD.FTZ R149, R149, R148 ;  /* 0x0000009495950221 */ /* 0x000fce0000010000 */
.L_x_6110:
[----:B------:R-:W-:Y:S05]  /*2600*/  BSYNC B0 ;  /* 0x0000000000007941 */ /* 0x000fea0003800000 */
.L_x_6108:
        /* <DEDUP_REMOVED lines=15> */
.L_x_6112:
[----:B------:R-:W-:Y:S01]  /*2700*/  ISETP.NE.AND P5, PT, R0, RZ, PT ;  /* 0x000000ff0000720c */ /* 0x000fe20003fa5270 */
[----:B------:R-:W-:-:S03]  /*2710*/  @P0 HADD2.F32 R151, -RZ, R127.H1_H1 ;  /* 0x3000007fff970230 */ /* 0x000fc60000004100 */
[----:B------:R-:W-:-:S05]  /*2720*/  FSEL R149, R152, RZ, !P5 ;  /* 0x000000ff98957208 */ /* 0x000fca0006800000 */
[----:B------:R-:W-:-:S04]  /*2730*/  FFMA.FTZ R148, R166, R153, R149 ;  /* 0x00000099a6947223 */ /* 0x000fc80000010095 */
[----:B------:R-:W-:-:S04]  /*2740*/  FADD.FTZ R149, R191, -R148 ;  /* 0x80000094bf957221 */ /* 0x000fc80000010000 */
[----:B------:R-:W-:-:S04]  /*2750*/  FMUL.FTZ R154, R208, R149 ;  /* 0x00000095d09a7220 */ /* 0x000fc80000410000 */
[----:B------:R-:W-:-:S07]  /*2760*/  @P0 FADD.FTZ R154, R154, R151 ;  /* 0x000000979a9a0221 */ /* 0x000fce0000010000 */
.L_x_6113:
[----:B------:R-:W-:Y:S05]  /*2770*/  BSYNC B0 ;  /* 0x0000000000007941 */ /* 0x000fea0003800000 */
.L_x_6111:
[----:B------:R-:W0:Y:S01]  /*2780*/  @P4 LDC R155, c[0x0][0x29c] ;  /* 0x0000a700ff9b4b82 */ /* 0x000e220000000800 */
[----:B------:R-:W-:Y:S07]  /*2790*/  BSSY B0, `(.L_x_6114) ;  /* 0x0000013000007945 */ /* 0x000fee0003800000 */
        /* <DEDUP_REMOVED lines=18> */
.L_x_6115:
[----:B------:R-:W-:Y:S05]  /*28c0*/  BSYNC B0 ;  /* 0x0000000000007941 */ /* 0x000fea0003800000 */
.L_x_6114:
[----:B------:R-:W-:Y:S01]  /*28d0*/  BSSY B0, `(.L_x_6116) ;  /* 0x000000e000007945 */ /* 0x000fe20003800000 */
[----:B------:R-:W-:-:S03]  /*28e0*/  @P4 FFMA.FTZ R119, R156, R154, R119 ;  /* 0x0000009a9c774223 */ /* 0x000fc60000010077 */
[----:B------:R-:W-:Y:S05]  /*28f0*/  @P2 BRA `(.L_x_6117) ;  /* 0x0000000000102947 */ /* 0x000fea0003800000 */
[----:B0-----:R-:W-:Y:S01]  /*2900*/  HFMA2.MMA R149, -RZ, RZ, 0, 0 ;  /* 0x00000000ff957435 */ /* 0x001fe200000001ff */
[----:B------:R-:W-:Y:S10]  /*2910*/  @!P0 BRA `(.L_x_6118) ;  /* 0x0000000000248947 */ /* 0x000ff40003800000 */
[----:B------:R-:W-:Y:S01]  /*2920*/  HADD2.F32 R149, -RZ, R128.H0_H0 ;  /* 0x20000080ff957230 */ /* 0x000fe20000004100 */
[----:B------:R-:W-:Y:S06]  /*2930*/  BRA `(.L_x_6118) ;  /* 0x00000000001c7947 */ /* 0x000fec0003800000 */
.L_x_6117:
[----:B------:R-:W-:-:S04]  /*2940*/  ISETP.NE.AND P5, PT, R0, RZ, PT ;  /* 0x000000ff0000720c */ /* 0x000fc80003fa5270 */
[----:B0-----:R-:W-:-:S05]  /*2950*/  FSEL R148, R152, RZ, !P5 ;  /* 0x000000ff98947208 */ /* 0x001fca0006800000 */
[----:B------:R-:W-:Y:S01]  /*2960*/  FFMA.FTZ R149, R169, R153, R148 ;  /* 0x00000099a9957223 */ /* 0x000fe20000010094 */
[----:B------:R-:W-:-:S03]  /*2970*/  @P0 HADD2.F32 R148, -RZ, R128.H0_H0 ;  /* 0x20000080ff940230 */ /* 0x000fc60000004100 */
[----:B------:R-:W-:-:S04]  /*2980*/  FADD.FTZ R149, R190, -R149 ;  /* 0x80000095be957221 */ /* 0x000fc80000010000 */
[----:B------:R-:W-:-:S04]  /*2990*/  FMUL.FTZ R149, R208, R149 ;  /* 0x00000095d0957220 */ /* 0x000fc80000410000 */
[----:B------:R-:W-:-:S07]  /*29a0*/  @P0 FADD.FTZ R149, R149, R148 ;  /* 0x0000009495950221 */ /* 0x000fce0000010000 */
.L_x_6118:
[----:B------:R-:W-:Y:S05]  /*29b0*/  BSYNC B0 ;  /* 0x0000000000007941 */ /* 0x000fea0003800000 */
.L_x_6116:
[----:B------:R-:W0:Y:S01]  /*29c0*/  @P4 LDC R148, c[0x0][0x29c] ;  /* 0x0000a700ff944b82 */ /* 0x000e220000000800 */
[----:B-----5:R-:W-:Y:S01]  /*29d0*/  @P4 HADD2.F32 R155, -RZ, R136.H0_H0 ;  /* 0x20000088ff9b4230 */ /* 0x020fe20000004100 */
        /* <DEDUP_REMOVED lines=13> */
.L_x_6120:
[----:B------:R-:W-:-:S04]  /*2ab0*/  ISETP.NE.AND P5, PT, R0, RZ, PT ;  /* 0x000000ff0000720c */ /* 0x000fc80003fa5270 */
[----:B------:R-:W-:-:S05]  /*2ac0*/  FSEL R149, R152, RZ, !P5 ;  /* 0x000000ff98957208 */ /* 0x000fca0006800000 */
[----:B------:R-:W-:-:S04]  /*2ad0*/  FFMA.FTZ R148, R168, R153, R149 ;  /* 0x00000099a8947223 */ /* 0x000fc80000010095 */
[----:B------:R-:W-:Y:S01]  /*2ae0*/  FADD.FTZ R149, R193, -R148 ;  /* 0x80000094c1957221 */ /* 0x000fe20000010000 */
[----:B------:R-:W-:-:S03]  /*2af0*/  @P0 HADD2.F32 R148, -RZ, R128.H1_H1 ;  /* 0x30000080ff940230 */ /* 0x000fc60000004100 */
[----:B------:R-:W-:-:S04]  /*2b00*/  FMUL.FTZ R149, R208, R149 ;  /* 0x00000095d0957220 */ /* 0x000fc80000410000 */
[----:B------:R-:W-:-:S07]  /*2b10*/  @P0 FADD.FTZ R149, R149, R148 ;  /* 0x0000009495950221 */ /* 0x000fce0000010000 */
.L_x_6121:
[----:B------:R-:W-:Y:S05]  /*2b20*/  BSYNC B0 ;  /* 0x0000000000007941 */ /* 0x000fea0003800000 */
.L_x_6119:
        /* <DEDUP_REMOVED lines=15> */
.L_x_6123:
[----:B------:R-:W-:-:S04]  /*2c20*/  ISETP.NE.AND P5, PT, R0, RZ, PT ;  /* 0x000000ff0000720c */ /* 0x000fc80003fa5270 */
[----:B------:R-:W-:-:S05]  /*2c30*/  FSEL R148, R152, RZ, !P5 ;  /* 0x000000ff98947208 */ /* 0x000fca0006800000 */
[----:B------:R-:W-:Y:S01]  /*2c40*/  FFMA.FTZ R149, R171, R153, R148 ;  /* 0x00000099ab957223 */ /* 0x000fe20000010094 */
[----:B------:R-:W-:-:S03]  /*2c50*/  @P0 HADD2.F32 R148, -RZ, R129.H0_H0 ;  /* 0x20000081ff940230 */ /* 0x000fc60000004100 */
[----:B------:R-:W-:-:S04]  /*2c60*/  FADD.FTZ R149, R192, -R149 ;  /* 0x80000095c0957221 */ /* 0x000fc80000010000 */
[----:B------:R-:W-:-:S04]  /*2c70*/  FMUL.FTZ R149, R208, R149 ;  /* 0x00000095d0957220 */ /* 0x000fc80000410000 */
[----:B------:R-:W-:-:S07]  /*2c80*/  @P0 FADD.FTZ R149, R149, R148 ;  /* 0x0000009495950221 */ /* 0x000fce0000010000 */
.L_x_6124:
[----:B------:R-:W-:Y:S05]  /*2c90*/  BSYNC B0 ;  /* 0x0000000000007941 */ /* 0x000fea0003800000 */
.L_x_6122:
        /* <DEDUP_REMOVED lines=15> */
.L_x_6126:
[----:B------:R-:W-:-:S04]  /*2d90*/  ISETP.NE.AND P5, PT, R0, RZ, PT ;  /* 0x000000ff0000720c */ /* 0x000fc80003fa5270 */
[----:B------:R-:W-:-:S05]  /*2da0*/  FSEL R149, R152, RZ, !P5 ;  /* 0x000000ff98957208 */ /* 0x000fca0006800000 */
[----:B------:R-:W-:-:S04]  /*2db0*/  FFMA.FTZ R148, R170, R153, R149 ;  /* 0x00000099aa947223 */ /* 0x000fc80000010095 */
[----:B------:R-:W-:Y:S01]  /*2dc0*/  FADD.FTZ R149, R195, -R148 ;  /* 0x80000094c3957221 */ /* 0x000fe20000010000 */
[----:B------:R-:W-:-:S03]  /*2dd0*/  @P0 HADD2.F32 R148, -RZ, R129.H1_H1 ;  /* 0x30000081ff940230 */ /* 0x000fc60000004100 */
[----:B------:R-:W-:-:S04]  /*2de0*/  FMUL.FTZ R149, R208, R149 ;  /* 0x00000095d0957220 */ /* 0x000fc80000410000 */
[----:B------:R-:W-:-:S07]  /*2df0*/  @P0 FADD.FTZ R149, R149, R148 ;  /* 0x0000009495950221 */ /* 0x000fce0000010000 */
.L_x_6127:
[----:B------:R-:W-:Y:S05]  /*2e00*/  BSYNC B0 ;  /* 0x0000000000007941 */ /* 0x000fea0003800000 */
.L_x_6125:
        /* <DEDUP_REMOVED lines=15> */
.L_x_6129:
[----:B------:R-:W-:-:S04]  /*2f00*/  ISETP.NE.AND P5, PT, R0, RZ, PT ;  /* 0x000000ff0000720c */ /* 0x000fc80003fa5270 */
[----:B------:R-:W-:-:S05]  /*2f10*/  FSEL R148, R152, RZ, !P5 ;  /* 0x000000ff98947208 */ /* 0x000fca0006800000 */
[----:B------:R-:W-:Y:S01]  /*2f20*/  FFMA.FTZ R149, R173, R153, R148 ;  /* 0x00000099ad957223 */ /* 0x000fe20000010094 */
[----:B------:R-:W-:-:S03]  /*2f30*/  @P0 HADD2.F32 R148, -RZ, R130.H0_H0 ;  /* 0x20000082ff940230 */ /* 0x000fc60000004100 */
[----:B------:R-:W-:-:S04]  /*2f40*/  FADD.FTZ R149, R194, -R149 ;  /* 0x80000095c2957221 */ /* 0x000fc80000010000 */
[----:B------:R-:W-:-:S04]  /*2f50*/  FMUL.FTZ R149, R208, R149 ;  /* 0x00000095d0957220 */ /* 0x000fc80000410000 */
[----:B------:R-:W-:-:S07]  /*2f60*/  @P0 FADD.FTZ R149, R149, R148 ;  /* 0x0000009495950221 */ /* 0x000fce0000010000 */
.L_x_6130:
[----:B------:R-:W-:Y:S05]  /*2f70*/  BSYNC B0 ;  /* 0x0000000000007941 */ /* 0x000fea0003800000 */
.L_x_6128:
        /* <DEDUP_REMOVED lines=15> */
.L_x_6132:
[----:B------:R-:W-:-:S04]  /*3070*/  ISETP.NE.AND P5, PT, R0, RZ, PT ;  /* 0x000000ff0000720c */ /* 0x000fc80003fa5270 */
[----:B------:R-:W-:-:S05]  /*3080*/  FSEL R149, R152, RZ, !P5 ;  /* 0x000000ff98957208 */ /* 0x000fca0006800000 */
[----:B------:R-:W-:-:S04]  /*3090*/  FFMA.FTZ R148, R172, R153, R149 ;  /* 0x00000099ac947223 */ /* 0x000fc80000010095 */
[----:B------:R-:W-:Y:S01]  /*30a0*/  FADD.FTZ R149, R197, -R148 ;  /* 0x80000094c5957221 */ /* 0x000fe20000010000 */
[----:B------:R-:W-:-:S03]  /*30b0*/  @P0 HADD2.F32 R148, -RZ, R130.H1_H1 ;  /* 0x30000082ff940230 */ /* 0x000fc60000004100 */
[----:B------:R-:W-:-:S04]  /*30c0*/  FMUL.FTZ R149, R208, R149 ;  /* 0x00000095d0957220 */ /* 0x000fc80000410000 */
[----:B------:R-:W-:-:S07]  /*30d0*/  @P0 FADD.FTZ R149, R149, R148 ;  /* 0x0000009495950221 */ /* 0x000fce0000010000 */
.L_x_6133:
[----:B------:R-:W-:Y:S05]  /*30e0*/  BSYNC B0 ;  /* 0x0000000000007941 */ /* 0x000fea0003800000 */
.L_x_6131:
        /* <DEDUP_REMOVED lines=15> */
.L_x_6135:
[----:B------:R-:W-:-:S04]  /*31e0*/  ISETP.NE.AND P5, PT, R0, RZ, PT ;  /* 0x000000ff0000720c */ /* 0x000fc80003fa5270 */
[----:B------:R-:W-:-:S05]  /*31f0*/  FSEL R148, R152, RZ, !P5 ;  /* 0x000000ff98947208 */ /* 0x000fca0006800000 */
[----:B------:R-:W-:Y:S01]  /*3200*/  FFMA.FTZ R149, R175, R153, R148 ;  /* 0x00000099af957223 */ /* 0x000fe20000010094 */
[----:B------:R-:W-:-:S03]  /*3210*/  @P0 HADD2.F32 R148, -RZ, R131.H0_H0 ;  /* 0x20000083ff940230 */ /* 0x000fc60000004100 */
[----:B------:R-:W-:-:S04]  /*3220*/  FADD.FTZ R149, R196, -R149 ;  /* 0x80000095c4957221 */ /* 0x000fc80000010000 */
[----:B------:R-:W-:-:S04]  /*3230*/  FMUL.FTZ R149, R208, R149 ;  /* 0x00000095d0957220 */ /* 0x000fc80000410000 */
[----:B------:R-:W-:-:S07]  /*3240*/  @P0 FADD.FTZ R149, R149, R148 ;  /* 0x0000009495950221 */ /* 0x000fce0000010000 */
.L_x_6136:
[----:B------:R-:W-:Y:S05]  /*3250*/  BSYNC B0 ;  /* 0x0000000000007941 */ /* 0x000fea0003800000 */
.L_x_6134:
        /* <DEDUP_REMOVED lines=15> */
.L_x_6138:
[----:B------:R-:W-:Y:S01]  /*3350*/  ISETP.NE.AND P5, PT, R0, RZ, PT ;  /* 0x000000ff0000720c */ /* 0x000fe20003fa5270 */
[----:B------:R-:W-:-:S03]  /*3360*/  @P0 HADD2.F32 R151, -RZ, R131.H1_H1 ;  /* 0x30000083ff970230 */ /* 0x000fc60000004100 */
[----:B------:R-:W-:-:S05]  /*3370*/  FSEL R149, R152, RZ, !P5 ;  /* 0x000000ff98957208 */ /* 0x000fca0006800000 */
[----:B------:R-:W-:-:S04]  /*3380*/  FFMA.FTZ R148, R174, R153, R149 ;  /* 0x00000099ae947223 */ /* 0x000fc80000010095 */
[----:B------:R-:W-:-:S04]  /*3390*/  FADD.FTZ R149, R199, -R148 ;  /* 0x80000094c7957221 */ /* 0x000fc80000010000 */
[----:B------:R-:W-:-:S04]  /*33a0*/  FMUL.FTZ R154, R208, R149 ;  /* 0x00000095d09a7220 */ /* 0x000fc80000410000 */
[----:B------:R-:W-:-:S07]  /*33b0*/  @P0 FADD.FTZ R154, R154, R151 ;  /* 0x000000979a9a0221 */ /* 0x000fce0000010000 */
.L_x_6139:
[----:B------:R-:W-:Y:S05]  /*33c0*/  BSYNC B0 ;  /* 0x0000000000007941 */ /* 0x000fea0003800000 */
.L_x_6137:
[----:B------:R-:W0:Y:S01]  /*33d0*/  @P4 LDC R155, c[0x0][0x29c] ;  /* 0x0000a700ff9b4b82 */ /* 0x000e220000000800 */
[C---:B------:R-:W-:Y:S01]  /*33e0*/  @P4 IADD3 R157, R215.reuse, 0x80, RZ ;  /* 0x00000080d79d4810 */ /* 0x040fe20007ffe0ff */
[----:B------:R-:W-:Y:S01]  /*33f0*/  BSSY B0, `(.L_x_6140) ;  /* 0x0000013000007945 */ /* 0x000fe20003800000 */
[----:B------:R-:W-:-:S05]  /*3400*/  IADD3 R215, R215, 0x100, RZ ;  /* 0x00000100d7d77810 */ /* 0x000fca0007ffe0ff */
        /* <DEDUP_REMOVED lines=17> */
.L_x_6141:
[----:B------:R-:W-:Y:S05]  /*3520*/  BSYNC B0 ;  /* 0x0000000000007941 */ /* 0x000fea0003800000 */
.L_x_6140:
[----:B------:R-:W-:Y:S01]  /*3530*/  BSSY B0, `(.L_x_6142) ;  /* 0x000000e000007945 */ /* 0x000fe20003800000 */
[----:B------:R-:W-:-:S03]  /*3540*/  @P4 FFMA.FTZ R111, R154, R156, R111 ;  /* 0x0000009c9a6f4223 */ /* 0x000fc6000001006f */
[----:B------:R-:W-:Y:S05]  /*3550*/  @P2 BRA `(.L_x_6143) ;  /* 0x0000000000102947 */ /* 0x000fea0003800000 */
[----:B0-----:R-:W-:Y:S01]  /*3560*/  HFMA2.MMA R149, -RZ, RZ, 0, 0 ;  /* 0x00000000ff957435 */ /* 0x001fe200000001ff */
[----:B------:R-:W-:Y:S10]  /*3570*/  @!P0 BRA `(.L_x_6144) ;  /* 0x0000000000248947 */ /* 0x000ff40003800000 */
[----:B------:R-:W-:Y:S01]  /*3580*/  HADD2.F32 R149, -RZ, R132.H0_H0 ;  /* 0x20000084ff957230 */ /* 0x000fe20000004100 */
[----:B------:R-:W-:Y:S06]  /*3590*/  BRA `(.L_x_6144) ;  /* 0x00000000001c7947 */ /* 0x000fec0003800000 */
.L_x_6143:
[----:B------:R-:W-:-:S04]  /*35a0*/  ISETP.NE.AND P5, PT, R0, RZ, PT ;  /* 0x000000ff0000720c */ /* 0x000fc80003fa5270 */
[----:B0-----:R-:W-:-:S05]  /*35b0*/  FSEL R148, R152, RZ, !P5 ;  /* 0x000000ff98947208 */ /* 0x001fca0006800000 */
[----:B------:R-:W-:Y:S01]  /*35c0*/  FFMA.FTZ R149, R177, R153, R148 ;  /* 0x00000099b1957223 */ /* 0x000fe20000010094 */
[----:B------:R-:W-:-:S03]  /*35d0*/  @P0 HADD2.F32 R148, -RZ, R132.H0_H0 ;  /* 0x20000084ff940230 */ /* 0x000fc60000004100 */
[----:B------:R-:W-:-:S04]  /*35e0*/  FADD.FTZ R149, R198, -R149 ;  /* 0x80000095c6957221 */ /* 0x000fc80000010000 */
[----:B------:R-:W-:-:S04]  /*35f0*/  FMUL.FTZ R149, R208, R149 ;  /* 0x00000095d0957220 */ /* 0x000fc80000410000 */
[----:B------:R-:W-:-:S07]  /*3600*/  @P0 FADD.FTZ R149, R149, R148 ;  /* 0x0000009495950221 */ /* 0x000fce0000010000 */
.L_x_6144:
[----:B------:R-:W-:Y:S05]  /*3610*/  BSYNC B0 ;  /* 0x0000000000007941 */ /* 0x000fea0003800000 */
.L_x_6142:
        /* <DEDUP_REMOVED lines=15> */
.L_x_6146:
[----:B------:R-:W-:-:S04]  /*3710*/  ISETP.NE.AND P5, PT, R0, RZ, PT ;  /* 0x000000ff0000720c */ /* 0x000fc80003fa5270 */
[----:B------:R-:W-:-:S05]  /*3720*/  FSEL R149, R152, RZ, !P5 ;  /* 0x000000ff98957208 */ /* 0x000fca0006800000 */
[----:B------:R-:W-:-:S04]  /*3730*/  FFMA.FTZ R148, R176, R153, R149 ;  /* 0x00000099b0947223 */ /* 0x000fc80000010095 */
[----:B------:R-:W-:Y:S01]  /*3740*/  FADD.FTZ R149, R201, -R148 ;  /* 0x80000094c9957221 */ /* 0x000fe20000010000 */
[----:B------:R-:W-:-:S03]  /*3750*/  @P0 HADD2.F32 R148, -RZ, R132.H1_H1 ;  /* 0x30000084ff940230 */ /* 0x000fc60000004100 */
[----:B------:R-:W-:-:S04]  /*3760*/  FMUL.FTZ R149, R208, R149 ;  /* 0x00000095d0957220 */ /* 0x000fc80000410000 */
[----:B------:R-:W-:-:S07]  /*3770*/  @P0 FADD.FTZ R149, R149, R148 ;  /* 0x0000009495950221 */ /* 0x000fce0000010000 */
.L_x_6147:
[----:B------:R-:W-:Y:S05]  /*3780*/  BSYNC B0 ;  /* 0x0000000000007941 */ /* 0x000fea0003800000 */
.L_x_6145:
        /* <DEDUP_REMOVED lines=15> */
.L_x_6149:
[----:B------:R-:W-:-:S04]  /*3880*/  ISETP.NE.AND P5, PT, R0, RZ, PT ;  /* 0x000000ff0000720c */ /* 0x000fc80003fa5270 */
[----:B------:R-:W-:-:S05]  /*3890*/  FSEL R148, R152, RZ, !P5 ;  /* 0x000000ff98947208 */ /* 0x000fca0006800000 */
[----:B------:R-:W-:Y:S01]  /*38a0*/  FFMA.FTZ R149, R179, R153, R148 ;  /* 0x00000099b3957223 */ /* 0x000fe20000010094 */
[----:B------:R-:W-:-:S03]  /*38b0*/  @P0 HADD2.F32 R148, -RZ, R133.H0_H0 ;  /* 0x20000085ff940230 */ /* 0x000fc60000004100 */
[----:B------:R-:W-:-:S04]  /*38c0*/  FADD.FTZ R149, R200, -R149 ;  /* 0x80000095c8957221 */ /* 0x000fc80000010000 */
[----:B------:R-:W-:-:S04]  /*38d0*/  FMUL.FTZ R149, R208, R149 ;  /* 0x00000095d0957220 */ /* 0x000fc80000410000 */
[----:B------:R-:W-:-:S07]  /*38e0*/  @P0 FADD.FTZ R149, R149, R148 ;  /* 0x0000009495950221 */ /* 0x000fce0000010000 */
.L_x_6150:
[----:B------:R-:W-:Y:S05]  /*38f0*/  BSYNC B0 ;  /* 0x0000000000007941 */ /* 0x000fea0003800000 */
.L_x_6148:
        /* <DEDUP_REMOVED lines=15> */
.L_x_6152:
[----:B------:R-:W-:-:S04]  /*39f0*/  ISETP.NE.AND P5, PT, R0, RZ, PT ;  /* 0x000000ff0000720c */ /* 0x000fc80003fa5270 */
[----:B------:R-:W-:-:S05]  /*3a00*/  FSEL R149, R152, RZ, !P5 ;  /* 0x000000ff98957208 */ /* 0x000fca0006800000 */
[----:B------:R-:W-:-:S04]  /*3a10*/  FFMA.FTZ R148, R178, R153, R149 ;  /* 0x00000099b2947223 */ /* 0x000fc80000010095 */
[----:B------:R-:W-:Y:S01]  /*3a20*/  FADD.FTZ R149, R203, -R148 ;  /* 0x80000094cb957221 */ /* 0x000fe20000010000 */
[----:B------:R-:W-:-:S03]  /*3a30*/  @P0 HADD2.F32 R148, -RZ, R133.H1_H1 ;  /* 0x30000085ff940230 */ /* 0x000fc60000004100 */
[----:B------:R-:W-:-:S04]  /*3a40*/  FMUL.FTZ R149, R208, R149 ;  /* 0x00000095d0957220 */ /* 0x000fc80000410000 */
[----:B------:R-:W-:-:S07]  /*3a50*/  @P0 FADD.FTZ R149, R149, R148 ;  /* 0x0000009495950221 */ /* 0x000fce0000010000 */
.L_x_6153:
[----:B------:R-:W-:Y:S05]  /*3a60*/  BSYNC B0 ;  /* 0x0000000000007941 */ /* 0x000fea0003800000 */
.L_x_6151:
        /* <DEDUP_REMOVED lines=15> */
.L_x_6155:
[----:B------:R-:W-:-:S04]  /*3b60*/  ISETP.NE.AND P5, PT, R0, RZ, PT ;  /* 0x000000ff0000720c */ /* 0x000fc80003fa5270 */
[----:B------:R-:W-:-:S05]  /*3b70*/  FSEL R148, R152, RZ, !P5 ;  /* 0x000000ff98947208 */ /* 0x000fca0006800000 */
[----:B------:R-:W-:Y:S01]  /*3b80*/  FFMA.FTZ R149, R181, R153, R148 ;  /* 0x00000099b5957223 */ /* 0x000fe20000010094 */
[----:B------:R-:W-:-:S03]  /*3b90*/  @P0 HADD2.F32 R148, -RZ, R134.H0_H0 ;  /* 0x20000086ff940230 */ /* 0x000fc60000004100 */
[----:B------:R-:W-:-:S04]  /*3ba0*/  FADD.FTZ R149, R202, -R149 ;  /* 0x80000095ca957221 */ /* 0x000fc80000010000 */
[----:B------:R-:W-:-:S04]  /*3bb0*/  FMUL.FTZ R149, R208, R149 ;  /* 0x00000095d0957220 */ /* 0x000fc80000410000 */
[----:B------:R-:W-:-:S07]  /*3bc0*/  @P0 FADD.FTZ R149, R149, R148 ;  /* 0x0000009495950221 */ /* 0x000fce0000010000 */
.L_x_6156:
[----:B------:R-:W-:Y:S05]  /*3bd0*/  BSYNC B0 ;  /* 0x0000000000007941 */ /* 0x000fea0003800000 */
.L_x_6154:
        /* <DEDUP_REMOVED lines=15> */
.L_x_6158:
[----:B------:R-:W-:-:S04]  /*3cd0*/  ISETP.NE.AND P5, PT, R0, RZ, PT ;  /* 0x000000ff0000720c */ /* 0x000fc80003fa5270 */
[----:B------:R-:W-:-:S05]  /*3ce0*/  FSEL R149, R152, RZ, !P5 ;  /* 0x000000ff98957208 */ /* 0x000fca0006800000 */
[----:B------:R-:W-:-:S04]  /*3cf0*/  FFMA.FTZ R148, R180, R153, R149 ;  /* 0x00000099b4947223 */ /* 0x000fc80000010095 */
[----:B------:R-:W-:Y:S01]  /*3d00*/  FADD.FTZ R149, R205, -R148 ;  /* 0x80000094cd957221 */ /* 0x000fe20000010000 */
[----:B------:R-:W-:-:S03]  /*3d10*/  @P0 HADD2.F32 R148, -RZ, R134.H1_H1 ;  /* 0x30000086ff940230 */ /* 0x000fc60000004100 */
[----:B------:R-:W-:-:S04]  /*3d20*/  FMUL.FTZ R149, R208, R149 ;  /* 0x00000095d0957220 */ /* 0x000fc80000410000 */
[----:B------:R-:W-:-:S07]  /*3d30*/  @P0 FADD.FTZ R149, R149, R148 ;  /* 0x0000009495950221 */ /* 0x000fce0000010000 */
.L_x_6159:
[----:B------:R-:W-:Y:S05]  /*3d40*/  BSYNC B0 ;  /* 0x0000000000007941 */ /* 0x000fea0003800000 */
.L_x_6157:
        /* <DEDUP_REMOVED lines=15> */
.L_x_6161:
[----:B------:R-:W-:-:S04]  /*3e40*/  ISETP.NE.AND P5, PT, R0, RZ, PT ;  /* 0x000000ff0000720c */ /* 0x000fc80003fa5270 */
[----:B------:R-:W-:-:S05]  /*3e50*/  FSEL R148, R152, RZ, !P5 ;  /* 0x000000ff98947208 */ /* 0x000fca0006800000 */
[----:B------:R-:W-:Y:S01]  /*3e60*/  FFMA.FTZ R149, R183, R153, R148 ;  /* 0x00000099b7957223 */ /* 0x000fe20000010094 */
[----:B------:R-:W-:-:S03]  /*3e70*/  @P0 HADD2.F32 R148, -RZ, R135.H0_H0 ;  /* 0x20000087ff940230 */ /* 0x000fc60000004100 */
[----:B------:R-:W-:-:S04]  /*3e80*/  FADD.FTZ R149, R204, -R149 ;  /* 0x80000095cc957221 */ /* 0x000fc80000010000 */
[----:B------:R-:W-:-:S04]  /*3e90*/  FMUL.FTZ R149, R208, R149 ;  /* 0x00000095d0957220 */ /* 0x000fc80000410000 */
[----:B------:R-:W-:-:S07]  /*3ea0*/  @P0 FADD.FTZ R149, R149, R148 ;  /* 0x0000009495950221 */ /* 0x000fce0000010000 */
.L_x_6162:
[----:B------:R-:W-:Y:S05]  /*3eb0*/  BSYNC B0 ;  /* 0x0000000000007941 */ /* 0x000fea0003800000 */
.L_x_6160:
        /* <DEDUP_REMOVED lines=15> */
.L_x_6164:
[----:B------:R-:W-:Y:S01]  /*3fb0*/  ISETP.NE.AND P2, PT, R0, RZ, PT ;  /* 0x000000ff0000720c */ /* 0x000fe20003f45270 */
[----:B------:R-:W-:-:S03]  /*3fc0*/  @P0 HADD2.F32 R151, -RZ, R135.H1_H1 ;  /* 0x30000087ff970230 */ /* 0x000fc60000004100 */
[----:B------:R-:W-:-:S05]  /*3fd0*/  FSEL R149, R152, RZ, !P2 ;  /* 0x000000ff98957208 */ /* 0x000fca0005000000 */
[----:B------:R-:W-:-:S04]  /*3fe0*/  FFMA.FTZ R148, R206, R153, R149 ;  /* 0x00000099ce947223 */ /* 0x000fc80000010095 */
[----:B------:R-:W-:-:S04]  /*3ff0*/  FADD.FTZ R149, R207, -R148 ;  /* 0x80000094cf957221 */ /* 0x000fc80000010000 */
[----:B------:R-:W-:-:S04]  /*4000*/  FMUL.FTZ R208, R208, R149 ;  /* 0x00000095d0d07220 */ /* 0x000fc80000410000 */
[----:B------:R-:W-:-:S07]  /*4010*/  @P0 FADD.FTZ R208, R208, R151 ;  /* 0x00000097d0d00221 */ /* 0x000fce0000010000 */
.L_x_6165:
[----:B------:R-:W-:Y:S05]  /*4020*/  BSYNC B0 ;  /* 0x0000000000007941 */ /* 0x000fea0003800000 */
.L_x_6163:
[----:B------:R-:W0:Y:S01]  /*4030*/  @P4 LDC R153, c[0x0][0x29c] ;  /* 0x0000a700ff994b82 */ /* 0x000e220000000800 */
[----:B------:R-:W-:Y:S01]  /*4040*/  IADD3 R161, R161, UR14, RZ ;  /* 0x0000000ea1a17c10 */ /* 0x000fe2000fffe0ff */
[----:B------:R-:W-:Y:S01]  /*4050*/  @P4 HADD2.F32 R154, -RZ, R139.H1_H1 ;  /* 0x3000008bff9a4230 */ /* 0x000fe20000004100 */
[----:B------:R-:W-:Y:S02]  /*4060*/  SEL R156, RZ, 0x1, P3 ;  /* 0x00000001ff9c7807 */ /* 0x000fe40001800000 */
[----:B------:R-:W-:-:S03]  /*4070*/  ISETP.GE.AND P0, PT, R161, UR15, PT ;  /* 0x0000000fa1007c0c */ /* 0x000fc6000bf06270 */
[----:B------:R-:W1:Y:S08]  /*4080*/  @P1 LDC.64 R148, c[0x0][0x308] ;  /* 0x0000c200ff941b82 */ /* 0x000e700000000a00 */
[----:B------:R-:W2:Y:S01]  /*4090*/  @P4 LDC.64 R150, c[0x0][0x2f8] ;  /* 0x0000be00ff964b82 */ /* 0x000ea20000000a00 */
[----:B0-----:R-:W-:Y:S01]  /*40a0*/  @P4 FMUL.FTZ R152, R208, R153 ;  /* 0x00000099d0984220 */ /* 0x001fe20000410000 */
[----:B------:R-:W-:-:S03]  /*40b0*/  @P1 F2FP.F16.F32.PACK_AB R208, RZ, R208 ;  /* 0x000000d0ffd0123e */ /* 0x000fc600000000ff */
[-C--:B------:R-:W-:Y:S01]  /*40c0*/  @P4 FMUL.FTZ R153, R7, R152.reuse ;  /* 0x0000009807994220 */ /* 0x080fe20000410000 */
        /* <DEDUP_REMOVED lines=9> */
.L_x_6085:
        /* <DEDUP_REMOVED lines=31> */
.L_x_6089:
[----:B------:R-:W-:Y:S01]  /*4350*/  HFMA2.MMA R218, -RZ, RZ, 0, 9.5367431640625e-07 ;  /* 0x00000010ffda7435 */ /* 0x000fe200000001ff */
[----:B------:R-:W-:Y:S02]  /*4360*/  MOV R219, R154 ;  /* 0x0000009a00db7202 */ /* 0x000fe40000000f00 */
[----:B------:R-:W-:Y:S02]  /*4370*/  MOV R221, 0x1f ;  /* 0x0000001f00dd7802 */ /* 0x000fe40000000f00 */
[----:B------:R-:W-:-:S07]  /*4380*/  MOV R216, 0xffffffff ;  /* 0xffffffff00d87802 */ /* 0x000fce0000000f00 */
[----:B-----5:R-:W-:Y:S05]  /*4390*/  WARPSYNC.COLLECTIVE R216, `(.L_x_6167) ;  /* 0x00000000d8087348 */ /* 0x020fea0003c00000 */
[----:B------:R0:W1:Y:S02]  /*43a0*/  SHFL.DOWN P1, R214, R219, R218, R221 ;  /* 0x080000dadbd67389 */ /* 0x00006400000200dd */
[----:B01---5:R-:W-:Y:S01]  /*43b0*/  ENDCOLLECTIVE ;  /* 0x000000000000791b */ /* 0x023fe20003800000 */
.L_x_6167:
[----:B------:R-:W-:Y:S02]  /*43c0*/  MOV R219, R155 ;  /* 0x0000009b00db7202 */ /* 0x000fe40000000f00 */
[----:B------:R-:W-:-:S07]  /*43d0*/  MOV R149, R214 ;  /* 0x000000d600957202 */ /* 0x000fce0000000f00 */
[----:B------:R-:W-:Y:S05]  /*43e0*/  WARPSYNC.COLLECTIVE R216, `(.L_x_6168) ;  /* 0x00000000d8087348 */ /* 0x000fea0003c00000 */
[----:B------:R0:W1:Y:S02]  /*43f0*/  SHFL.DOWN P1, R214, R219, R218, R221 ;  /* 0x080000dadbd67389 */ /* 0x00006400000200dd */
[----:B01----:R-:W-:Y:S01]  /*4400*/  ENDCOLLECTIVE ;  /* 0x000000000000791b */ /* 0x003fe20003800000 */
.L_x_6168:
[----:B------:R-:W-:Y:S01]  /*4410*/  FADD.FTZ R149, R149, R154 ;  /* 0x0000009a95957221 */ /* 0x000fe20000010000 */
[----:B------:R-:W-:-:S04]  /*4420*/  HFMA2.MMA R218, -RZ, RZ, 0, 4.76837158203125e-07 ;  /* 0x00000008ffda7435 */ /* 0x000fc800000001ff */
[----:B------:R-:W-:Y:S02]  /*4430*/  MOV R219, R149 ;  /* 0x0000009500db7202 */ /* 0x000fe40000000f00 */
[----:B------:R-:W-:-:S07]  /*4440*/  MOV R148, R214 ;  /* 0x000000d600947202 */ /* 0x000fce0000000f00 */
[----:B------:R-:W-:Y:S05]  /*4450*/  WARPSYNC.COLLECTIVE R216, `(.L_x_6169) ;  /* 0x00000000d8087348 */ /* 0x000fea0003c00000 */
[----:B------:R0:W1:Y:S02]  /*4460*/  SHFL.DOWN P1, R214, R219, R218, R221 ;  /* 0x080000dadbd67389 */ /* 0x00006400000200dd */
[----:B01----:R-:W-:Y:S01]  /*4470*/  ENDCOLLECTIVE ;  /* 0x000000000000791b */ /* 0x003fe20003800000 */
.L_x_6169:
[----:B------:R-:W-:-:S05]  /*4480*/  FADD.FTZ R148, R148, R155 ;  /* 0x0000009b94947221 */ /* 0x000fca0000010000 */
[----:B------:R-:W-:Y:S02]  /*4490*/  MOV R219, R148 ;  /* 0x0000009400db7202 */ /* 0x000fe40000000f00 */
[----:B------:R-:W-:-:S07]  /*44a0*/  MOV R152, R214 ;  /* 0x000000d600987202 */ /* 0x000fce0000000f00 */
[----:B------:R-:W-:Y:S05]  /*44b0*/  WARPSYNC.COLLECTIVE R216, `(.L_x_6170) ;  /* 0x00000000d8087348 */ /* 0x000fea0003c00000 */
[----:B------:R0:W1:Y:S02]  /*44c0*/  SHFL.DOWN P1, R214, R219, R218, R221 ;  /* 0x080000dadbd67389 */ /* 0x00006400000200dd */
[----:B01----:R-:W-:Y:S01]  /*44d0*/  ENDCOLLECTIVE ;  /* 0x000000000000791b */ /* 0x003fe20003800000 */
.L_x_6170:
[----:B------:R-:W-:Y:S01]  /*44e0*/  FADD.FTZ R152, R149, R152 ;  /* 0x0000009895987221 */ /* 0x000fe20000010000 */
[----:B------:R-:W-:-:S04]  /*44f0*/  HFMA2.MMA R218, -RZ, RZ, 0, 2.384185791015625e-07 ;  /* 0x00000004ffda7435 */ /* 0x000fc800000001ff */
[----:B------:R-:W-:Y:S02]  /*4500*/  MOV R219, R152 ;  /* 0x0000009800db7202 */ /* 0x000fe40000000f00 */
[----:B------:R-:W-:-:S07]  /*4510*/  MOV R153, R214 ;  /* 0x000000d600997202 */ /* 0x000fce0000000f00 */
[----:B------:R-:W-:Y:S05]  /*4520*/  WARPSYNC.COLLECTIVE R216, `(.L_x_6171) ;  /* 0x00000000d8087348 */ /* 0x000fea0003c00000 */
[----:B------:R0:W1:Y:S02]  /*4530*/  SHFL.DOWN P1, R214, R219, R218, R221 ;  /* 0x080000dadbd67389 */ /* 0x00006400000200dd */
[----:B01----:R-:W-:Y:S01]  /*4540*/  ENDCOLLECTIVE ;  /* 0x000000000000791b */ /* 0x003fe20003800000 */
.L_x_6171:
[----:B------:R-:W-:-:S05]  /*4550*/  FADD.FTZ R153, R148, R153 ;  /* 0x0000009994997221 */ /* 0x000fca0000010000 */
[----:B------:R-:W-:Y:S02]  /*4560*/  MOV R219, R153 ;  /* 0x0000009900db7202 */ /* 0x000fe40000000f00 */
[----:B------:R-:W-:-:S07]  /*4570*/  MOV R215, R214 ;  /* 0x000000d600d77202 */ /* 0x000fce0000000f00 */
[----:B------:R-:W-:Y:S05]  /*4580*/  WARPSYNC.COLLECTIVE R216, `(.L_x_6172) ;  /* 0x00000000d8087348 */ /* 0x000fea0003c00000 */
[----:B------:R0:W1:Y:S02]  /*4590*/  SHFL.DOWN P1, R214, R219, R218, R221 ;  /* 0x080000dadbd67389 */ /* 0x00006400000200dd */
[----:B01----:R-:W-:Y:S01]  /*45a0*/  ENDCOLLECTIVE ;  /* 0x000000000000791b */ /* 0x003fe20003800000 */
.L_x_6172:
[----:B------:R-:W-:Y:S01]  /*45b0*/  FADD.FTZ R215, R152, R215 ;  /* 0x000000d798d77221 */ /* 0x000fe20000010000 */
[----:B------:R-:W-:-:S04]  /*45c0*/  HFMA2.MMA R218, -RZ, RZ, 0, 1.1920928955078125e-07 ;  /* 0x00000002ffda7435 */ /* 0x000fc800000001ff */
[----:B------:R-:W-:Y:S02]  /*45d0*/  MOV R219, R215 ;  /* 0x000000d700db7202 */ /* 0x000fe40000000f00 */
[----:B------:R-:W-:-:S07]  /*45e0*/  MOV R156, R214 ;  /* 0x000000d6009c7202 */ /* 0x000fce0000000f00 */
[----:B------:R-:W-:Y:S05]  /*45f0*/  WARPSYNC.COLLECTIVE R216, `(.L_x_6173) ;  /* 0x00000000d8087348 */ /* 0x000fea0003c00000 */
[----:B------:R0:W1:Y:S02]  /*4600*/  SHFL.DOWN P1, R214, R219, R218, R221 ;  /* 0x080000dadbd67389 */ /* 0x00006400000200dd */
[----:B01----:R-:W-:Y:S01]  /*4610*/  ENDCOLLECTIVE ;  /* 0x000000000000791b */ /* 0x003fe20003800000 */
.L_x_6173:
[----:B------:R-:W-:-:S05]  /*4620*/  FADD.FTZ R156, R153, R156 ;  /* 0x0000009c999c7221 */ /* 0x000fca0000010000 */
[----:B------:R-:W-:Y:S02]  /*4630*/  MOV R219, R156 ;  /* 0x0000009c00db7202 */ /* 0x000fe40000000f00 */
[----:B------:R-:W-:-:S07]  /*4640*/  MOV R154, R214 ;  /* 0x000000d6009a7202 */ /* 0x000fce0000000f00 */
[----:B------:R-:W-:Y:S05]  /*4650*/  WARPSYNC.COLLECTIVE R216, `(.L_x_6174) ;  /* 0x00000000d8087348 */ /* 0x000fea0003c00000 */
[----:B------:R0:W1:Y:S02]  /*4660*/  SHFL.DOWN P1, R214, R219, R218, R221 ;  /* 0x080000dadbd67389 */ /* 0x00006400000200dd */
[----:B01----:R-:W-:Y:S01]  /*4670*/  ENDCOLLECTIVE ;  /* 0x000000000000791b */ /* 0x003fe20003800000 */
.L_x_6174:
[----:B------:R-:W-:Y:S01]  /*4680*/  FADD.FTZ R154, R215, R154 ;  /* 0x0000009ad79a7221 */ /* 0x000fe20000010000 */
[----:B------:R-:W-:-:S04]  /*4690*/  HFMA2.MMA R218, -RZ, RZ, 0, 5.9604644775390625e-08 ;  /* 0x00000001ffda7435 */ /* 0x000fc800000001ff */
[----:B------:R-:W-:Y:S02]  /*46a0*/  MOV R219, R154 ;  /* 0x0000009a00db7202 */ /* 0x000fe40000000f00 */
[----:B------:R-:W-:-:S07]  /*46b0*/  MOV R155, R214 ;  /* 0x000000d6009b7202 */ /* 0x000fce0000000f00 */
[----:B------:R-:W-:Y:S05]  /*46c0*/  WARPSYNC.COLLECTIVE R216, `(.L_x_6175) ;  /* 0x00000000d8087348 */ /* 0x000fea0003c00000 */
[----:B------:R0:W1:Y:S02]  /*46d0*/  SHFL.DOWN P1, R214, R219, R218, R221 ;  /* 0x080000dadbd67389 */ /* 0x00006400000200dd */
[----:B01----:R-:W-:Y:S01]  /*46e0*/  ENDCOLLECTIVE ;  /* 0x000000000000791b */ /* 0x003fe20003800000 */
.L_x_6175:
[----:B------:R-:W-:-:S05]  /*46f0*/  FADD.FTZ R155, R156, R155 ;  /* 0x0000009b9c9b7221 */ /* 0x000fca0000010000 */
[----:B------:R-:W-:Y:S02]  /*4700*/  MOV R219, R155 ;  /* 0x0000009b00db7202 */ /* 0x000fe40000000f00 */
[----:B------:R-:W-:-:S07]  /*4710*/  MOV R217, R214 ;  /* 0x000000d600d97202 */ /* 0x000fce0000000f00 */
[----:B------:R-:W-:Y:S05]  /*4720*/  WARPSYNC.COLLECTIVE R216, `(.L_x_6176) ;  /* 0x00000000d8087348 */ /* 0x000fea0003c00000 */
[----:B------:R0:W1:Y:S02]  /*4730*/  SHFL.DOWN P1, R214, R219, R218, R221 ;  /* 0x080000dadbd67389 */ /* 0x00006400000200dd */
[----:B01----:R-:W-:Y:S01]  /*4740*/  ENDCOLLECTIVE ;  /* 0x000000000000791b */ /* 0x003fe20003800000 */
.L_x_6176:
[----:B------:R-:W-:Y:S05]  /*4750*/  BRA `(.L_x_6177) ;  /* 0xffffffd000ac7947 */ /* 0x000fea000383ffff */
.L_x_6178:
        /* <DEDUP_REMOVED lines=10> */
.L_x_11366:


//--------------------- .text._ZN10layer_norm13ln_bwd_kernelINS_13Kernel_traitsIf6__halfS2_S2_fjLj3072ELj1ELj1ELj4ELj16ENS_18Kernel_traits_baseILj3072EfS2_S2_S2_fjLj128EEEEELb1ELb0ELb0ELb0EEEvNS_9BwdParamsE --------------------------
	.section	.text._ZN10layer_norm13ln_bwd_kernelINS_13Kernel_traitsIf6__halfS2_S2_fjLj3072ELj1ELj1ELj4ELj16ENS_18Kernel_traits_baseILj3072EfS2_S2_S2_fjLj128EEEEELb1ELb0ELb0ELb0EEEvNS_9BwdParamsE,"ax",@progbits
	.align	128
        .global         _ZN10layer_norm13ln_bwd_kernelINS_13Kernel_traitsIf6__halfS2_S2_fjLj3072ELj1ELj1ELj4ELj16ENS_18Kernel_traits_baseILj3072EfS2_S2_S2_fjLj128EEEEELb1ELb0ELb0ELb0EEEvNS_9BwdParamsE
        .type           _ZN10layer_norm13ln_bwd_kernelINS_13Kernel_traitsIf6__halfS2_S2_fjLj3072ELj1ELj1ELj4ELj16ENS_18Kernel_traits_baseILj3072EfS2_S2_S2_fjLj128EEEEELb1ELb0ELb0ELb0EEEvNS_9BwdParamsE,@function
        .size           _ZN10layer_norm13ln_bwd_kernelINS_13Kernel_traitsIf6__halfS2_S2_fjLj3072ELj1ELj1ELj4ELj16ENS_18Kernel_traits_baseILj3072EfS2_S2_S2_fjLj128EEEEELb1ELb0ELb0ELb0EEEvNS_9BwdParamsE,(.L_x_11367 - _ZN10layer_norm13ln_bwd_kernelINS_13Kernel_traitsIf6__halfS2_S2_fjLj3072ELj1ELj1ELj4ELj16ENS_18Kernel_traits_baseILj3072EfS2_S2_S2_fjLj128EEEEELb1ELb0ELb0ELb0EEEvNS_9BwdParamsE)
        .other          _ZN10layer_norm13ln_bwd_kernelINS_13Kernel_traitsIf6__halfS2_S2_fjLj3072ELj1ELj1ELj4ELj16ENS_18Kernel_traits_baseILj3072EfS2_S2_S2_fjLj128EEEEELb1ELb0ELb0ELb0EEEvNS_9BwdParamsE,@"STO_CUDA_ENTRY STV_DEFAULT"
_ZN10layer_norm13ln_bwd_kernelINS_13Kernel_traitsIf6__halfS2_S2_fjLj3072ELj1ELj1ELj4ELj16ENS_18Kernel_traits_baseILj3072EfS2_S2_S2_fjLj128EEEEELb1ELb0ELb0ELb0EEEvNS_9BwdParamsE:
.text._ZN10layer_norm13ln_bwd_kernelINS_13Kernel_traitsIf6__halfS2_S2_fjLj3072ELj1ELj1ELj4ELj16ENS_18Kernel_traits_baseILj3072EfS2_S2_S2_fjLj128EEEEELb1ELb0ELb0ELb0EEEvNS_9BwdParamsE:
        /* <DEDUP_REMOVED lines=71> */
.L_x_6193:
        /* <DEDUP_REMOVED lines=23> */
[----:B--2---:R-:W-:Y:S01]  /*05e0*/  FSEL R135, R112, RZ, !P5 ;  /* 0x000000ff70877208 */ /* 0x004fe20006800000 */
[----:B---3--:R-:W-:Y:S01]  /*05f0*/  @P0 HADD2.F32 R119, -RZ, R108.H0_H0 ;  /* 0x2000006cff770230 */ /* 0x008fe20000004100 */
        /* <DEDUP_REMOVED lines=16> */
[----:B------:R-:W-:Y:S02]  /*0700*/  HADD2.F32 R144, -RZ, R108.H0_H0 ;  /* 0x2000006cff907230 */ /* 0x000fe40000004100 */
[--C-:B------:R-:W-:Y:S02]  /*0710*/  HADD2.F32 R150, -RZ, R109.reuse.H0_H0 ;  /* 0x2000006dff967230 */ /* 0x100fe40000004100 */
[----:B------:R-:W-:Y:S02]  /*0720*/  HADD2.F32 R154, -RZ, R109.H1_H1 ;  /* 0x3000006dff9a7230 */ /* 0x000fe40000004100 */
[C---:B------:R-:W-:Y:S01]  /*0730*/  FADD.FTZ R109, -R135.reuse, R148 ;  /* 0x00000094876d7221 */ /* 0x040fe20000010100 */
[----:B------:R-:W-:Y:S01]  /*0740*/  FADD.FTZ R153, -R135, R144 ;  /* 0x0000009087997221 */ /* 0x000fe20000010100 */
[----:B------:R-:W-:-:S02]  /*0750*/  HADD2.F32 R142, -RZ, R110.H1_H1 ;  /* 0x3000006eff8e7230 */ /* 0x000fc40000004100 */
[C---:B-----5:R-:W-:Y:S01]  /*0760*/  FMUL.FTZ R152, R118.reuse, R109 ;  /* 0x0000006d76987220 */ /* 0x060fe20000410000 */
[C---:B------:R-:W-:Y:S01]  /*0770*/  FADD.FTZ R109, -R135.reuse, R154 ;  /* 0x0000009a876d7221 */ /* 0x040fe20000010100 */
[C---:B------:R-:W-:Y:S01]  /*0780*/  FMUL.FTZ R153, R118.reuse, R153 ;  /* 0x0000009976997220 */ /* 0x040fe20000410000 */
[C---:B------:R-:W-:Y:S01]  /*0790*/  FADD.FTZ R149, -R135.reuse, R150 ;  /* 0x0000009687957221 */ /* 0x040fe20000010100 */
[--C-:B---3--:R-:W-:Y:S02]  /*07a0*/  HADD2.F32 R151, -RZ, R112.reuse.H0_H0 ;  /* 0x20000070ff977230 */ /* 0x108fe40000004100 */
[----:B------:R-:W-:Y:S01]  /*07b0*/  FMUL.FTZ R148, R118, R109 ;  /* 0x0000006d76947220 */ /* 0x000fe20000410000 */
[----:B------:R-:W-:Y:S02]  /*07c0*/  HADD2.F32 R112, -RZ, R112.H1_H1 ;  /* 0x30000070ff707230 */ /* 0x000fe40000004100 */
[----:B------:R-:W-:Y:S01]  /*07d0*/  FADD.FTZ R109, -R135, R142 ;  /* 0x0000008e876d7221 */ /* 0x000fe20000010100 */
[----:B------:R-:W-:Y:S01]  /*07e0*/  FADD.FTZ R68, R68, R151 ;  /* 0x0000009744447221 */ /* 0x000fe20000010000 */
[-C--:B------:R-:W-:Y:S01]  /*07f0*/  FFMA.FTZ R48, R153, R151.reuse, R48 ;  /* 0x0000009799307223 */ /* 0x080fe20000010030 */
[----:B------:R-:W-:Y:S01]  /*0800*/  FMUL.FTZ R151, R24, R151 ;  /* 0x0000009718977220 */ /* 0x000fe20000410000 */
[----:B------:R-:W-:-:S02]  /*0810*/  HADD2.F32 R143, -RZ, R114.H0_H0 ;  /* 0x20000072ff8f7230 */ /* 0x000fc40000004100 */
[C---:B------:R-:W-:Y:S01]  /*0820*/  FMUL.FTZ R149, R118.reuse, R149 ;  /* 0x0000009576957220 */ /* 0x040fe20000410000 */
[----:B------:R-:W-:Y:S02]  /*0830*/  HADD2.F32 R140, -RZ, R110.H0_H0 ;  /* 0x2000006eff8c7230 */ /* 0x000fe40000004100 */
[----:B------:R-:W-:Y:S01]  /*0840*/  FMUL.FTZ R144, R118, R109 ;  /* 0x0000006d76907220 */ /* 0x000fe20000410000 */
[----:B------:R-:W-:Y:S02]  /*0850*/  HADD2.F32 R147, -RZ, R113.H0_H0 ;  /* 0x20000071ff937230 */ /* 0x000fe40000004100 */
[----:B------:R-:W-:Y:S02]  /*0860*/  HADD2.F32 R114, -RZ, R114.H1_H1 ;  /* 0x30000072ff727230 */ /* 0x000fe40000004100 */
[----:B------:R-:W-:Y:S01]  /*0870*/  FMUL.FTZ R150, R25, R112 ;  /* 0x0000007019967220 */ /* 0x000fe20000410000 */
[--C-:B------:R-:W-:Y:S02]  /*0880*/  HADD2.F32 R110, -RZ, R111.reuse.H0_H0 ;  /* 0x2000006fff6e7230 */ /* 0x100fe40000004100 */
[----:B------:R-:W-:Y:S01]  /*0890*/  FADD.FTZ R109, RZ, R151 ;  /* 0x00000097ff6d7221 */ /* 0x000fe20000010000 */
[----:B------:R-:W-:-:S02]  /*08a0*/  HADD2.F32 R108, -RZ, R111.H1_H1 ;  /* 0x3000006fff6c7230 */ /* 0x000fc40000004100 */
[----:B------:R-:W-:Y:S01]  /*08b0*/  FFMA.FTZ R111, R153, R151, RZ ;  /* 0x00000097996f7223 */ /* 0x000fe200000100ff */
[----:B------:R-:W-:Y:S02]  /*08c0*/  HADD2.F32 R146, -RZ, R113.H1_H1 ;  /* 0x30000071ff927230 */ /* 0x000fe40000004100 */
[----:B------:R-:W-:Y:S01]  /*08d0*/  FADD.FTZ R69, R69, R112 ;  /* 0x0000007045457221 */ /* 0x000fe20000010000 */
[----:B------:R-:W-:Y:S01]  /*08e0*/  FFMA.FTZ R49, R152, R112, R49 ;  /* 0x0000007098317223 */ /* 0x000fe20000010031 */
[----:B------:R-:W-:Y:S01]  /*08f0*/  FADD.FTZ R70, R70, R147 ;  /* 0x0000009346467221 */ /* 0x000fe20000010000 */
[-C--:B------:R-:W-:Y:S01]  /*0900*/  FFMA.FTZ R50, R149, R147.reuse, R50 ;  /* 0x0000009395327223 */ /* 0x080fe20000010032 */
        /* <DEDUP_REMOVED lines=14> */
[-C--:B------:R-:W-:Y:S01]  /*09f0*/  FFMA.FTZ R52, R145, R143.reuse, R52 ;  /* 0x0000008f91347223 */ /* 0x080fe20000010034 */
[C---:B------:R-:W-:Y:S01]  /*0a00*/  FADD.FTZ R141, -R135.reuse, R110 ;  /* 0x0000006e878d7221 */ /* 0x040fe20000010100 */
[----:B------:R-:W-:Y:S01]  /*0a10*/  FADD.FTZ R113, -R135, R108 ;  /* 0x0000006c87717221 */ /* 0x000fe20000010100 */
[----:B------:R-:W-:Y:S01]  /*0a20*/  FMUL.FTZ R143, R28, R143 ;  /* 0x0000008f1c8f7220 */ /* 0x000fe20000410000 */
[----:B------:R-:W-:Y:S01]  /*0a30*/  FADD.FTZ R108, R109, R146 ;  /* 0x000000926d6c7221 */ /* 0x000fe20000010000 */
[----:B------:R-:W-:Y:S01]  /*0a40*/  FFMA.FTZ R110, R148, R146, R111 ;  /* 0x00000092946e7223 */ /* 0x000fe2000001006f */
[----:B0-----:R-:W-:-:S02]  /*0a50*/  HADD2.F32 R139, -RZ, R115.H0_H0 ;  /* 0x20000073ff8b7230 */ /* 0x001fc40000004100 */
        /* <DEDUP_REMOVED lines=15> */
[----:B------:R-:W-:-:S02]  /*0b50*/  IADD3 R154, R0, 0x80, RZ ;  /* 0x00000080009a7810 */ /* 0x000fc40007ffe0ff */
[----:B------:R-:W-:Y:S01]  /*0b60*/  FADD.FTZ R155, R155, R138 ;  /* 0x0000008a9b9b7221 */ /* 0x000fe20000010000 */
[----:B------:R-:W-:-:S07]  /*0b70*/  FFMA.FTZ R156, R140, R138, R109 ;  /* 0x0000008a8c9c7223 */ /* 0x000fce000001006d */
.L_x_6181:
[----:B------:R-:W-:Y:S05]  /*0b80*/  BSYNC B0 ;  /* 0x0000000000007941 */ /* 0x000fea0003800000 */
.L_x_6180:
        /* <DEDUP_REMOVED lines=17> */
[--C-:B--2---:R-:W-:Y:S02]  /*0ca0*/  HADD2.F32 R164, -RZ, R12.reuse.H1_H1 ;  /* 0x3000000cffa47230 */ /* 0x104fe40000004100 */
[----:B------:R-:W-:Y:S02]  /*0cb0*/  HADD2.F32 R110, -RZ, R12.H0_H0 ;  /* 0x2000000cff6e7230 */ /* 0x000fe40000004100 */
[--C-:B------:R-:W-:Y:S02]  /*0cc0*/  HADD2.F32 R16, -RZ, R13.reuse.H0_H0 ;  /* 0x2000000dff107230 */ /* 0x100fe40000004100 */
[----:B------:R-:W-:Y:S02]  /*0cd0*/  HADD2.F32 R114, -RZ, R13.H1_H1 ;  /* 0x3000000dff727230 */ /* 0x000fe40000004100 */
[----:B0-----:R-:W-:Y:S01]  /*0ce0*/  FADD.FTZ R7, -R135, R110 ;  /* 0x0000006e87077221 */ /* 0x001fe20000010100 */
[----:B------:R-:W-:-:S02]  /*0cf0*/  HADD2.F32 R12, -RZ, R14.H0_H0 ;  /* 0x2000000eff0c7230 */ /* 0x000fc40000004100 */
[----:B------:R-:W-:Y:S02]  /*0d00*/  HADD2.F32 R108, -RZ, R15.H0_H0 ;  /* 0x2000000fff6c7230 */ /* 0x000fe40000004100 */
[--C-:B---3--:R-:W-:Y:S02]  /*0d10*/  HADD2.F32 R13, -RZ, R9.reuse.H0_H0 ;  /* 0x20000009ff0d7230 */ /* 0x108fe40000004100 */
[----:B------:R-:W-:Y:S02]  /*0d20*/  HADD2.F32 R116, -RZ, R9.H1_H1 ;  /* 0x30000009ff747230 */ /* 0x000fe40000004100 */
[----:B------:R-:W-:Y:S01]  /*0d30*/  FADD.FTZ R9, -R135, R164 ;  /* 0x000000a487097221 */ /* 0x000fe20000010100 */
[----:B------:R-:W-:Y:S02]  /*0d40*/  HADD2.F32 R19, -RZ, R8.H1_H1 ;  /* 0x30000008ff137230 */ /* 0x000fe40000004100 */
[--C-:B------:R-:W-:Y:S02]  /*0d50*/  HADD2.F32 R109, -RZ, R11.reuse.H0_H0 ;  /* 0x2000000bff6d7230 */ /* 0x100fe40000004100 */
[----:B-----5:R-:W-:Y:S01]  /*0d60*/  FMUL.FTZ R6, R118, R9 ;  /* 0x0000000976067220 */ /* 0x020fe20000410000 */
[----:B------:R-:W-:-:S02]  /*0d70*/  HADD2.F32 R110, -RZ, R11.H1_H1 ;  /* 0x3000000bff6e7230 */ /* 0x000fc40000004100 */
[----:B------:R-:W-:Y:S01]  /*0d80*/  FADD.FTZ R11, -R135, R16 ;  /* 0x00000010870b7221 */ /* 0x000fe20000010100 */
[----:B------:R-:W-:Y:S02]  /*0d90*/  HADD2.F32 R18, -RZ, R15.H1_H1 ;  /* 0x3000000fff127230 */ /* 0x000fe40000004100 */
[----:B------:R-:W-:Y:S01]  /*0da0*/  FADD.FTZ R77, R77, R19 ;  /* 0x000000134d4d7221 */ /* 0x000fe20000010000 */
[-C--:B------:R-:W-:Y:S01]  /*0db0*/  FFMA.FTZ R57, R6, R19.reuse, R57 ;  /* 0x0000001306397223 */ /* 0x080fe20000010039 */
[----:B------:R-:W-:Y:S01]  /*0dc0*/  FMUL.FTZ R9, R33, R19 ;  /* 0x0000001321097220 */ /* 0x000fe20000410000 */
[----:B------:R-:W-:Y:S01]  /*0dd0*/  FMUL.FTZ R11, R118, R11 ;  /* 0x0000000b760b7220 */ /* 0x000fe20000410000 */
[----:B------:R-:W-:Y:S02]  /*0de0*/  HADD2.F32 R14, -RZ, R14.H1_H1 ;  /* 0x3000000eff0e7230 */ /* 0x000fe40000004100 */
[----:B------:R-:W-:Y:S01]  /*0df0*/  FADD.FTZ R19, -R135, R12 ;  /* 0x0000000c87137221 */ /* 0x000fe20000010100 */
[----:B------:R-:W-:-:S02]  /*0e00*/  HADD2.F32 R15, -RZ, R8.H0_H0 ;  /* 0x20000008ff0f7230 */ /* 0x000fc40000004100 */
[----:B------:R-:W-:Y:S01]  /*0e10*/  FMUL.FTZ R7, R118, R7 ;  /* 0x0000000776077220 */ /* 0x000fe20000410000 */
[----:B------:R-:W-:Y:S01]  /*0e20*/  FADD.FTZ R78, R78, R13 ;  /* 0x0000000d4e4e7221 */ /* 0x000fe20000010000 */
[-C--:B------:R-:W-:Y:S01]  /*0e30*/  FFMA.FTZ R58, R11, R13.reuse, R58 ;  /* 0x0000000d0b3a7223 */ /* 0x080fe2000001003a */
[----:B------:R-:W-:Y:S01]  /*0e40*/  FMUL.FTZ R12, R34, R13 ;  /* 0x0000000d220c7220 */ /* 0x000fe20000410000 */
[----:B------:R-:W-:Y:S01]  /*0e50*/  FMUL.FTZ R13, R118, R19 ;  /* 0x00000013760d7220 */ /* 0x000fe20000410000 */
[-C--:B------:R-:W-:Y:S01]  /*0e60*/  FMUL.FTZ R8, R32, R15.reuse ;  /* 0x0000000f20087220 */ /* 0x080fe20000410000 */
[----:B------:R-:W-:Y:S01]  /*0e70*/  FADD.FTZ R19, -R135, R14 ;  /* 0x0000000e87137221 */ /* 0x000fe20000010100 */
[--C-:B------:R-:W-:Y:S02]  /*0e80*/  HADD2.F32 R17, -RZ, R10.reuse.H0_H0 ;  /* 0x2000000aff117230 */ /* 0x100fe40000004100 */
[----:B------:R-:W-:Y:S01]  /*0e90*/  FADD.FTZ R76, R76, R15 ;  /* 0x0000000f4c4c7221 */ /* 0x000fe20000010000 */
[----:B------:R-:W-:Y:S01]  /*0ea0*/  FFMA.FTZ R56, R7, R15, R56 ;  /* 0x0000000f07387223 */ /* 0x000fe20000010038 */
[----:B------:R-:W-:-:S02]  /*0eb0*/  HADD2.F32 R112, -RZ, R10.H1_H1 ;  /* 0x3000000aff707230 */ /* 0x000fc40000004100 */
        /* <DEDUP_REMOVED lines=12> */
[C---:B------:R-:W-:Y:S01]  /*0f80*/  FMUL.FTZ R10, R118.reuse, R15 ;  /* 0x0000000f760a7220 */ /* 0x040fe20000410000 */
[----:B------:R-:W-:Y:S01]  /*0f90*/  FADD.FTZ R19, -R135, R108 ;  /* 0x0000006c87137221 */ /* 0x000fe20000010100 */
[----:B------:R-:W-:Y:S01]  /*0fa0*/  FMUL.FTZ R15, R35, R116 ;  /* 0x00000074230f7220 */ /* 0x000fe20000410000 */
[----:B------:R-:W-:Y:S01]  /*0fb0*/  FADD.FTZ R108, R111, R12 ;  /* 0x0000000c6f6c7221 */ /* 0x000fe20000010000 */
[----:B------:R-:W-:Y:S01]  /*0fc0*/  FFMA.FTZ R111, R11, R12, R112 ;  /* 0x0000000c0b6f7223 */ /* 0x000fe20000010070 */
[----:B------:R-:W-:-:S02]  /*0fd0*/  FMUL.FTZ R19, R118, R19 ;  /* 0x0000001376137220 */ /* 0x000fc40000410000 */
        /* <DEDUP_REMOVED lines=20> */
.L_x_6183:
[----:B------:R-:W-:Y:S05]  /*1120*/  BSYNC B0 ;  /* 0x0000000000007941 */ /* 0x000fea0003800000 */
.L_x_6182:
        /* <DEDUP_REMOVED lines=18> */
[----:B------:R-:W-:Y:S02]  /*1250*/  HADD2.F32 R122, -RZ, R108.H0_H0 ;  /* 0x2000006cff7a7230 */ /* 0x000fe40000004100 */
[----:B------:R-:W-:Y:S02]  /*1260*/  HADD2.F32 R110, -RZ, R110.H1_H1 ;  /* 0x3000006eff6e7230 */ /* 0x000fe40000004100 */
[----:B------:R-:W-:Y:S02]  /*1270*/  HADD2.F32 R124, -RZ, R109.H0_H0 ;  /* 0x2000006dff7c7230 */ /* 0x000fe40000004100 */
[----:B------:R-:W-:Y:S01]  /*1280*/  FADD.FTZ R129, -R135, R126 ;  /* 0x0000007e87817221 */ /* 0x000fe20000010100 */
[----:B------:R-:W-:-:S02]  /*1290*/  HADD2.F32 R108, -RZ, R108.H1_H1 ;  /* 0x3000006cff6c7230 */ /* 0x000fc40000004100 */
[C---:B------:R-:W-:Y:S01]  /*12a0*/  FADD.FTZ R127, -R135.reuse, R128 ;  /* 0x00000080877f7221 */ /* 0x040fe20000010100 */
[--C-:B------:R-:W-:Y:S02]  /*12b0*/  HADD2.F32 R130, -RZ, R111.reuse.H0_H0 ;  /* 0x2000006fff827230 */ /* 0x100fe40000004100 */
[C---:B------:R-:W-:Y:S01]  /*12c0*/  FADD.FTZ R109, -R135.reuse, R110 ;  /* 0x0000006e876d7221 */ /* 0x040fe20000010100 */
[----:B------:R-:W-:Y:S02]  /*12d0*/  HADD2.F32 R132, -RZ, R111.H1_H1 ;  /* 0x3000006fff847230 */ /* 0x000fe40000004100 */
[C---:B------:R-:W-:Y:S01]  /*12e0*/  FADD.FTZ R111, -R135.reuse, R122 ;  /* 0x0000007a876f7221 */ /* 0x040fe20000010100 */
[C---:B------:R-:W-:Y:S01]  /*12f0*/  FADD.FTZ R131, -R135.reuse, R124 ;  /* 0x0000007c87837221 */ /* 0x040fe20000010100 */
[----:B---3--:R-:W-:Y:S02]  /*1300*/  HADD2.F32 R123, -RZ, R112.H0_H0 ;  /* 0x20000070ff7b7230 */ /* 0x008fe40000004100 */
[----:B------:R-:W-:Y:S01]  /*1310*/  FADD.FTZ R125, -R135, R108 ;  /* 0x0000006c877d7221 */ /* 0x000fe20000010100 */
[----:B------:R-:W-:-:S02]  /*1320*/  HADD2.F32 R137, -RZ, R113.H0_H0 ;  /* 0x20000071ff897230 */ /* 0x000fc40000004100 */
[----:B-----5:R-:W-:Y:S01]  /*1330*/  FMUL.FTZ R124, R118, R129 ;  /* 0x00000081767c7220 */ /* 0x020fe20000410000 */
[----:B------:R-:W-:Y:S02]  /*1340*/  HADD2.F32 R110, -RZ, R113.H1_H1 ;  /* 0x30000071ff6e7230 */ /* 0x000fe40000004100 */
[----:B------:R-:W-:Y:S01]  /*1350*/  FMUL.FTZ R122, R40, R123 ;  /* 0x0000007b287a7220 */ /* 0x000fe20000410000 */
[----:B------:R-:W-:Y:S02]  /*1360*/  HADD2.F32 R112, -RZ, R112.H1_H1 ;  /* 0x30000070ff707230 */ /* 0x000fe40000004100 */
[C---:B------:R-:W-:Y:S01]  /*1370*/  FMUL.FTZ R127, R118.reuse, R127 ;  /* 0x0000007f767f7220 */ /* 0x040fe20000410000 */
[--C-:B------:R-:W-:Y:S02]  /*1380*/  HADD2.F32 R113, -RZ, R114.reuse.H0_H0 ;  /* 0x20000072ff717230 */ /* 0x100fe40000004100 */
[C---:B0-----:R-:W-:Y:S01]  /*1390*/  FMUL.FTZ R121, R118.reuse, R111 ;  /* 0x0000006f76797220 */ /* 0x041fe20000410000 */
        /* <DEDUP_REMOVED lines=16> */
[----:B------:R-:W-:Y:S01]  /*14a0*/  FMUL.FTZ R123, R118, R131 ;  /* 0x00000083767b7220 */ /* 0x000fe20000410000 */
[C---:B------:R-:W-:Y:S01]  /*14b0*/  FFMA.FTZ R110, R120.reuse, R125, R113 ;  /* 0x0000007d786e7223 */ /* 0x040fe20000010071 */
[----:B------:R-:W-:Y:S01]  /*14c0*/  FADD.FTZ R65, R65, R112 ;  /* 0x0000007041417221 */ /* 0x000fe20000010000 */
[----:B------:R-:W-:Y:S01]  /*14d0*/  FFMA.FTZ R101, R120, R112, R101 ;  /* 0x0000007078657223 */ /* 0x000fe20000010065 */
[----:B------:R-:W-:Y:S01]  /*14e0*/  FADD.FTZ R112, R109, R126 ;  /* 0x0000007e6d707221 */ /* 0x000fe20000010000 */
[----:B------:R-:W-:Y:S01]  /*14f0*/  FFMA.FTZ R109, R123, R126, R110 ;  /* 0x0000007e7b6d7223 */ /* 0x000fe2000001006e */
[----:B------:R-:W-:-:S02]  /*1500*/  HADD2.F32 R114, -RZ, R114.H1_H1 ;  /* 0x30000072ff727230 */ /* 0x000fc40000004100 */
[----:B------:R-:W-:Y:S01]  /*1510*/  FADD.FTZ R113, R112, R129 ;  /* 0x0000008170717221 */ /* 0x000fe20000010000 */
[----:B------:R-:W-:Y:S01]  /*1520*/  FFMA.FTZ R110, R124, R129, R109 ;  /* 0x000000817c6e7223 */ /* 0x000fe2000001006d */
[--C-:B------:R-:W-:Y:S02]  /*1530*/  HADD2.F32 R111, -RZ, R115.reuse.H0_H0 ;  /* 0x20000073ff6f7230 */ /* 0x100fe40000004100 */
[----:B------:R-:W-:Y:S01]  /*1540*/  FADD.FTZ R135, -R135, R132 ;  /* 0x0000008487877221 */ /* 0x000fe20000010100 */
        /* <DEDUP_REMOVED lines=22> */
.L_x_6185:
[----:B------:R-:W-:Y:S05]  /*16b0*/  BSYNC B0 ;  /* 0x0000000000007941 */ /* 0x000fea0003800000 */
.L_x_6184:
        /* <DEDUP_REMOVED lines=25> */
.L_x_6208:
        /* <DEDUP_REMOVED lines=36> */
[-CC-:B------:R-:W-:Y:S01]  /*1a90*/  FFMA.FTZ R113, R144, R114.reuse, R115.reuse ;  /* 0x0000007290717223 */ /* 0x180fe20000010073 */
[----:B-----5:R-:W-:Y:S01]  /*1aa0*/  FMUL.FTZ R164, R118, R109 ;  /* 0x0000006d76a47220 */ /* 0x020fe20000410000 */
[-C--:B------:R-:W-:Y:S01]  /*1ab0*/  FFMA.FTZ R135, R148, R114.reuse, R115 ;  /* 0x0000007294877223 */ /* 0x080fe20000010073 */
[----:B------:R-:W-:Y:S01]  /*1ac0*/  FMUL.FTZ R111, R118, R111 ;  /* 0x0000006f766f7220 */ /* 0x000fe20000410000 */
[----:B------:R-:W-:Y:S01]  /*1ad0*/  FADD.FTZ R113, R142, -R113 ;  /* 0x800000718e717221 */ /* 0x000fe20000010000 */
[----:B------:R-:W-:Y:S01]  /*1ae0*/  FFMA.FTZ R134, R141, R114, R115 ;  /* 0x000000728d867223 */ /* 0x000fe20000010073 */
[----:B------:R-:W-:-:S02]  /*1af0*/  FADD.FTZ R135, R146, -R135 ;  /* 0x8000008792877221 */ /* 0x000fc40000010000 */
[----:B------:R-:W-:Y:S01]  /*1b00*/  FMUL.FTZ R110, R118, R113 ;  /* 0x00000071766e7220 */ /* 0x000fe20000410000 */
[----:B------:R-:W-:Y:S02]  /*1b10*/  @P6 HADD2.F32 R109, -RZ, R89.H0_H0 ;  /* 0x20000059ff6d6230 */ /* 0x000fe40000004100 */
[--C-:B------:R-:W-:Y:S02]  /*1b20*/  @P6 HADD2.F32 R108, -RZ, R90.reuse.H0_H0 ;  /* 0x2000005aff6c6230 */ /* 0x100fe40000004100 */
[----:B------:R-:W-:Y:S02]  /*1b30*/  @P6 HADD2.F32 R113, -RZ, R90.H1_H1 ;  /* 0x3000005aff716230 */ /* 0x000fe40000004100 */
[----:B------:R-:W-:Y:S01]  /*1b40*/  @P6 FADD.FTZ R164, R164, R109 ;  /* 0x0000006da4a46221 */ /* 0x000fe20000010000 */
[----:B------:R-:W-:Y:S02]  /*1b50*/  @P6 FADD.FTZ R111, R111, R108 ;  /* 0x0000006c6f6f6221 */ /* 0x000fe40000010000 */
[----:B------:R-:W-:-:S02]  /*1b60*/  @P6 FADD.FTZ R110, R110, R113 ;  /* 0x000000716e6e6221 */ /* 0x000fc40000010000 */
[----:B------:R-:W-:Y:S01]  /*1b70*/  @P5 F2FP.F16.F32.PACK_AB R108, RZ, R164 ;  /* 0x000000a4ff6c523e */ /* 0x000fe200000000ff */
[-C--:B------:R-:W-:Y:S01]  /*1b80*/  FFMA.FTZ R113, R152, R114.reuse, R115 ;  /* 0x0000007298717223 */ /* 0x080fe20000010073 */
[----:B------:R-:W-:Y:S01]  /*1b90*/  @P5 F2FP.F16.F32.PACK_AB R109, RZ, R111 ;  /* 0x0000006fff6d523e */ /* 0x000fe200000000ff */
[----:B------:R-:W-:Y:S01]  /*1ba0*/  FMUL.FTZ R111, R111, R119 ;  /* 0x000000776f6f7220 */ /* 0x000fe20000410000 */
[----:B------:R-:W-:Y:S01]  /*1bb0*/  @P5 PRMT R97, R108, 0x7610, R97 ;  /* 0x000076106c615816 */ /* 0x000fe20000000061 */
[----:B------:R-:W-:Y:S01]  /*1bc0*/  FFMA.FTZ R108, R153, R114, R115 ;  /* 0x00000072996c7223 */ /* 0x000fe20000010073 */
[----:B------:R-:W-:Y:S01]  /*1bd0*/  @P5 PRMT R98, R109, 0x7610, R98 ;  /* 0x000076106d625816 */ /* 0x000fe20000000062 */
[----:B------:R-:W-:Y:S01]  /*1be0*/  FADD.FTZ R113, R150, -R113 ;  /* 0x8000007196717221 */ /* 0x000fe20000010000 */
[----:B------:R-:W-:Y:S01]  /*1bf0*/  FMUL.FTZ R111, R111, UR18 ;  /* 0x000000126f6f7c20 */ /* 0x000fe20008410000 */
[----:B------:R-:W-:Y:S01]  /*1c00*/  FADD.FTZ R109, R151, -R108 ;  /* 0x8000006c976d7221 */ /* 0x000fe20000010000 */
[----:B------:R-:W-:-:S02]  /*1c10*/  @P6 HADD2.F32 R108, -RZ, R89.H1_H1 ;  /* 0x30000059ff6c6230 */ /* 0x000fc40000004100 */
[C---:B------:R-:W-:Y:S01]  /*1c20*/  FMUL.FTZ R112, R118.reuse, R113 ;  /* 0x0000007176707220 */ /* 0x040fe20000410000 */
[C---:B------:R-:W-:Y:S01]  /*1c30*/  FMUL.FTZ R113, R118.reuse, R135 ;  /* 0x0000008776717220 */ /* 0x040fe20000410000 */
[----:B------:R-:W-:Y:S01]  /*1c40*/  FMUL.FTZ R156, R118, R109 ;  /* 0x0000006d769c7220 */ /* 0x000fe20000410000 */
[--C-:B------:R-:W-:Y:S02]  /*1c50*/  @P6 HADD2.F32 R109, -RZ, R88.reuse.H0_H0 ;  /* 0x20000058ff6d6230 */ /* 0x100fe40000004100 */
[----:B------:R-:W-:Y:S01]  /*1c60*/  FADD.FTZ R135, R139, -R134 ;  /* 0x800000868b877221 */ /* 0x000fe20000010000 */
[----:B------:R-:W-:Y:S01]  /*1c70*/  @P6 FADD.FTZ R113, R113, R108 ;  /* 0x0000006c71716221 */ /* 0x000fe20000010000 */
[----:B------:R-:W-:Y:S01]  /*1c80*/  FMUL.FTZ R164, R164, R119 ;  /* 0x00000077a4a47220 */ /* 0x000fe20000410000 */
[----:B------:R-:W-:Y:S01]  /*1c90*/  @P6 FADD.FTZ R156, R156, R109 ;  /* 0x0000006d9c9c6221 */ /* 0x000fe20000010000 */
[----:B------:R-:W-:Y:S02]  /*1ca0*/  @P6 HADD2.F32 R109, -RZ, R88.H1_H1 ;  /* 0x30000058ff6d6230 */ /* 0x000fe40000004100 */
[----:B------:R-:W-:Y:S01]  /*1cb0*/  FMUL.FTZ R154, R118, R135 ;  /* 0x00000087769a7220 */ /* 0x000fe20000410000 */
[----:B------:R-:W-:Y:S01]  /*1cc0*/  FFMA.FTZ R135, R140, R114, R115 ;  /* 0x000000728c877223 */ /* 0x000fe20000010073 */
[----:B------:R-:W-:Y:S01]  /*1cd0*/  @P5 F2FP.F16.F32.PACK_AB R108, RZ, R156 ;  /* 0x0000009cff6c523e */ /* 0x000fe200000000ff */
[----:B------:R-:W-:Y:S01]  /*1ce0*/  @P6 FADD.FTZ R112, R112, R109 ;  /* 0x0000006d70706221 */ /* 0x000fe20000010000 */
[----:B------:R-:W-:-:S02]  /*1cf0*/  @P6 HADD2.F32 R109, -RZ, R91.H0_H0 ;  /* 0x2000005bff6d6230 */ /* 0x000fc40000004100 */
[----:B------:R-:W-:Y:S01]  /*1d00*/  FADD.FTZ R135, R138, -R135 ;  /* 0x800000878a877221 */ /* 0x000fe20000010000 */
[----:B------:R-:W-:Y:S01]  /*1d10*/  @P5 PRMT R96, R108, 0x7610, R96 ;  /* 0x000076106c605816 */ /* 0x000fe20000000060 */
[----:B------:R-:W-:Y:S01]  /*1d20*/  FMUL.FTZ R156, R156, R119 ;  /* 0x000000779c9c7220 */ /* 0x000fe20000410000 */
[----:B------:R-:W-:Y:S01]  /*1d30*/  @P6 FADD.FTZ R154, R154, R109 ;  /* 0x0000006d9a9a6221 */ /* 0x000fe20000010000 */
[----:B------:R-:W-:Y:S02]  /*1d40*/  @P6 HADD2.F32 R109, -RZ, R91.H1_H1 ;  /* 0x3000005bff6d6230 */ /* 0x000fe40000004100 */
[----:B------:R-:W-:Y:S01]  /*1d50*/  FMUL.FTZ R134, R118, R135 ;  /* 0x0000008776867220 */ /* 0x000fe20000410000 */
[----:B------:R-:W-:Y:S01]  /*1d60*/  @P5 F2FP.F16.F32.PACK_AB R135, RZ, R110 ;  /* 0x0000006eff87523e */ /* 0x000fe200000000ff */
[----:B------:R-:W-:Y:S01]  /*1d70*/  FMUL.FTZ R110, R110, R119 ;  /* 0x000000776e6e7220 */ /* 0x000fe20000410000 */
[----:B------:R-:W-:Y:S01]  /*1d80*/  @P5 F2FP.F16.F32.PACK_AB R108, RZ, R154 ;  /* 0x0000009aff6c523e */ /* 0x000fe200000000ff */
[----:B------:R-:W-:Y:S01]  /*1d90*/  @P6 FADD.FTZ R134, R134, R109 ;  /* 0x0000006d86866221 */ /* 0x000fe20000010000 */
[----:B------:R-:W-:Y:S01]  /*1da0*/  ISETP.NE.U32.AND P6, PT, RZ, UR16, PT ;  /* 0x00000010ff007c0c */ /* 0x000fe2000bfc5070 */
[----:B------:R-:W-:Y:S01]  /*1db0*/  FMUL.FTZ R110, R110, UR18 ;  /* 0x000000126e6e7c20 */ /* 0x000fe20008410000 */
[----:B------:R-:W-:Y:S01]  /*1dc0*/  @P5 F2FP.F16.F32.PACK_AB R109, RZ, R113 ;  /* 0x00000071ff6d523e */ /* 0x000fe200000000ff */
[-C--:B------:R-:W-:Y:S01]  /*1dd0*/  FMUL.FTZ R113, R113, R119.reuse ;  /* 0x0000007771717220 */ /* 0x080fe20000410000 */
[----:B------:R-:W-:Y:S01]  /*1de0*/  ISETP.NE.AND.EX P6, PT, RZ, UR17, PT, P6 ;  /* 0x00000011ff007c0c */ /* 0x000fe2000bfc5360 */
[----:B------:R-:W-:Y:S01]  /*1df0*/  FMUL.FTZ R154, R154, R119 ;  /* 0x000000779a9a7220 */ /* 0x000fe20000410000 */
[----:B------:R-:W-:-:S02]  /*1e00*/  @P5 PRMT R99, R108, 0x7610, R99 ;  /* 0x000076106c635816 */ /* 0x000fc40000000063 */
[----:B------:R-:W-:Y:S01]  /*1e10*/  @P5 PRMT R97, R97, 0x5410, R109 ;  /* 0x0000541061615816 */ /* 0x000fe2000000006d */
[----:B------:R-:W-:Y:S01]  /*1e20*/  FMUL.FTZ R154, R154, UR18 ;  /* 0x000000129a9a7c20 */ /* 0x000fe20008410000 */
[----:B------:R-:W-:Y:S01]  /*1e30*/  @P5 F2FP.F16.F32.PACK_AB R108, RZ, R112 ;  /* 0x00000070ff6c523e */ /* 0x000fe200000000ff */
[-C--:B------:R-:W-:Y:S01]  /*1e40*/  FMUL.FTZ R112, R112, R119.reuse ;  /* 0x0000007770707220 */ /* 0x080fe20000410000 */
[----:B------:R-:W-:Y:S01]  /*1e50*/  @P5 F2FP.F16.F32.PACK_AB R109, RZ, R134 ;  /* 0x00000086ff6d523e */ /* 0x000fe200000000ff */
[----:B------:R-:W-:Y:S01]  /*1e60*/  FMUL.FTZ R134, R134, R119 ;  /* 0x0000007786867220 */ /* 0x000fe20000410000 */
[----:B------:R-:W-:Y:S02]  /*1e70*/  @P5 PRMT R96, R96, 0x5410, R108 ;  /* 0x0000541060605816 */ /* 0x000fe4000000006c */
        /* <DEDUP_REMOVED lines=10> */
[----:B------:R-:W-:Y:S02]  /*1f20*/  F2FP.F16.F32.PACK_AB R110, R110, R111 ;  /* 0x0000006f6e6e723e */ /* 0x000fe400000000ff */
[----:B------:R-:W-:Y:S01]  /*1f30*/  MOV R111, R162 ;  /* 0x000000a2006f7202 */ /* 0x000fe20000000f00 */
[----:B0-----:R-:W-:-:S05]  /*1f40*/  @P6 IMAD.WIDE.U32 R108, R0, 0x10, R108 ;  /* 0x00000010006c6825 */ /* 0x001fca00078e006c */
[----:B------:R0:W-:Y:S02]  /*1f50*/  @P6 STG.E.128 desc[UR4][R108.64], R96 ;  /* 0x000000606c006986 */ /* 0x0001e4000c101d04 */
[----:B0-----:R-:W-:Y:S01]  /*1f60*/  FMUL.FTZ R108, R164, UR18 ;  /* 0x00000012a46c7c20 */ /* 0x001fe20008410000 */
[----:B------:R-:W-:Y:S02]  /*1f70*/  FMUL.FTZ R109, R113, UR18 ;  /* 0x00000012716d7c20 */ /* 0x000fe40008410000 */
[----:B------:R-:W0:Y:S02]  /*1f80*/  LDC.64 R112, c[0x0][0x2f8] ;  /* 0x0000be00ff707b82 */ /* 0x000e240000000a00 */
[----:B------:R-:W-:Y:S02]  /*1f90*/  FSEL R108, R108, RZ, P5 ;  /* 0x000000ff6c6c7208 */ /* 0x000fe40002800000 */
[----:B------:R-:W-:-:S04]  /*1fa0*/  LOP3.LUT P5, RZ, R162, 0xff000000, RZ, 0xc0, !PT ;  /* 0xff000000a2ff7812 */ /* 0x000fc800078ac0ff */
[----:B------:R-:W-:Y:S02]  /*1fb0*/  FSEL R109, R109, RZ, P5 ;  /* 0x000000ff6d6d7208 */ /* 0x000fe40002800000 */
[----:B------:R-:W-:Y:S01]  /*1fc0*/  LOP3.LUT P5, RZ, R111, 0xff, RZ, 0xc0, !PT ;  /* 0x000000ff6fff7812 */ /* 0x000fe200078ac0ff */
[----:B------:R-:W-:Y:S01]  /*1fd0*/  FMUL.FTZ R111, R156, UR18 ;  /* 0x000000129c6f7c20 */ /* 0x000fe20008410000 */
[----:B------:R-:W-:-:S04]  /*1fe0*/  F2FP.F16.F32.PACK_AB R109, R109, R108 ;  /* 0x0000006c6d6d723e */ /* 0x000fc800000000ff */
[----:B------:R-:W-:Y:S02]  /*1ff0*/  FSEL R111, R111, RZ, P5 ;  /* 0x000000ff6f6f7208 */ /* 0x000fe40002800000 */
[----:B------:R-:W-:-:S04]  /*2000*/  LOP3.LUT P5, RZ, R162, 0xff00, RZ, 0xc0, !PT ;  /* 0x0000ff00a2ff7812 */ /* 0x000fc800078ac0ff */
[----:B------:R-:W-:Y:S02]  /*2010*/  FSEL R156, R135, RZ, P5 ;  /* 0x000000ff879c7208 */ /* 0x000fe40002800000 */
[C---:B------:R-:W-:Y:S01]  /*2020*/  LOP3.LUT P5, RZ, R163.reuse, 0xff0000, RZ, 0xc0, !PT ;  /* 0x00ff0000a3ff7812 */ /* 0x040fe200078ac0ff */
[----:B0-----:R-:W-:Y:S01]  /*2030*/  IMAD.WIDE.U32 R112, R0, 0x10, R112 ;  /* 0x0000001000707825 */ /* 0x001fe200078e0070 */
[----:B------:R-:W-:Y:S02]  /*2040*/  F2FP.F16.F32.PACK_AB R108, R156, R111 ;  /* 0x0000006f9c6c723e */ /* 0x000fe400000000ff */
[----:B------:R-:W-:Y:S02]  /*2050*/  FSEL R154, R154, RZ, P5 ;  /* 0x000000ff9a9a7208 */ /* 0x000fe40002800000 */
[----:B------:R-:W-:Y:S02]  /*2060*/  LOP3.LUT P5, RZ, R163, 0xff000000, RZ, 0xc0, !PT ;  /* 0xff000000a3ff7812 */ /* 0x000fe400078ac0ff */
[----:B------:R-:W-:-:S02]  /*2070*/  IADD3 R0, R0, 0x80, RZ ;  /* 0x0000008000007810 */ /* 0x000fc40007ffe0ff */
[----:B------:R-:W-:-:S04]  /*2080*/  FSEL R135, R134, RZ, P5 ;  /* 0x000000ff86877208 */ /* 0x000fc80002800000 */
[----:B------:R-:W-:-:S05]  /*2090*/  F2FP.F16.F32.PACK_AB R111, R135, R154 ;  /* 0x0000009a876f723e */ /* 0x000fca00000000ff */
[----:B------:R0:W-:Y:S02]  /*20a0*/  STG.E.128 desc[UR4][R112.64], R108 ;  /* 0x0000006c70007986 */ /* 0x0001e4000c101d04 */
.L_x_6188:
[----:B------:R-:W-:Y:S05]  /*20b0*/  BSYNC B0 ;  /* 0x0000000000007941 */ /* 0x000fea0003800000 */
.L_x_6187:
        /* <DEDUP_REMOVED lines=10> */
[-CC-:B------:R-:W-:Y:S01]  /*2160*/  FFMA.FTZ R110, R16, R114.reuse, R115.reuse ;  /* 0x00000072106e7223 */ /* 0x180fe20000010073 */
[----:B-----5:R-:W-:Y:S01]  /*2170*/  FMUL.FTZ R111, R118, R111 ;  /* 0x0000006f766f7220 */ /* 0x020fe20000410000 */
[----:B------:R-:W-:Y:S01]  /*2180*/  FFMA.FTZ R112, R10, R114, R115 ;  /* 0x000000720a707223 */ /* 0x000fe20000010073 */
[----:B------:R-:W-:Y:S01]  /*2190*/  FMUL.FTZ R164, R118, R109 ;  /* 0x0000006d76a47220 */ /* 0x000fe20000410000 */
[----:B------:R-:W-:-:S02]  /*21a0*/  FADD.FTZ R113, R17, -R110 ;  /* 0x8000006e11717221 */ /* 0x000fc40000010000 */
[----:B------:R-:W-:Y:S02]  /*21b0*/  FADD.FTZ R135, R15, -R112 ;  /* 0x800000700f877221 */ /* 0x000fe40000010000 */
[----:B------:R-:W-:Y:S01]  /*21c0*/  FMUL.FTZ R110, R118, R113 ;  /* 0x00000071766e7220 */ /* 0x000fe20000410000 */
[--C-:B------:R-:W-:Y:S02]  /*21d0*/  @P5 HADD2.F32 R108, -RZ, R94.reuse.H0_H0 ;  /* 0x2000005eff6c5230 */ /* 0x100fe40000004100 */
[----:B------:R-:W-:Y:S02]  /*21e0*/  @P5 HADD2.F32 R109, -RZ, R93.H0_H0 ;  /* 0x2000005dff6d5230 */ /* 0x000fe40000004100 */
[----:B------:R-:W-:Y:S02]  /*21f0*/  @P5 HADD2.F32 R113, -RZ, R94.H1_H1 ;  /* 0x3000005eff715230 */ /* 0x000fe40000004100 */
[----:B------:R-:W-:Y:S01]  /*2200*/  @P5 FADD.FTZ R111, R111, R108 ;  /* 0x0000006c6f6f5221 */ /* 0x000fe20000010000 */
[----:B------:R-:W-:-:S02]  /*2210*/  @P5 FADD.FTZ R164, R164, R109 ;  /* 0x0000006da4a45221 */ /* 0x000fc40000010000 */
[----:B------:R-:W-:Y:S02]  /*2220*/  @P5 FADD.FTZ R110, R110, R113 ;  /* 0x000000716e6e5221 */ /* 0x000fe40000010000 */
[----:B------:R-:W-:Y:S01]  /*2230*/  @P6 F2FP.F16.F32.PACK_AB R109, RZ, R111 ;  /* 0x0000006fff6d623e */ /* 0x000fe200000000ff */
[-C--:B------:R-:W-:Y:S01]  /*2240*/  FMUL.FTZ R111, R111, R119.reuse ;  /* 0x000000776f6f7220 */ /* 0x080fe20000410000 */
[----:B------:R-:W-:Y:S01]  /*2250*/  @P6 F2FP.F16.F32.PACK_AB R108, RZ, R164 ;  /* 0x000000a4ff6c623e */ /* 0x000fe200000000ff */
[----:B------:R-:W-:Y:S01]  /*2260*/  FMUL.FTZ R164, R164, R119 ;  /* 0x00000077a4a47220 */ /* 0x000fe20000410000 */
[----:B------:R-:W-:Y:S01]  /*2270*/  @P6 PRMT R98, R109, 0x7610, R98 ;  /* 0x000076106d626816 */ /* 0x000fe20000000062 */
[-C--:B------:R-:W-:Y:S01]  /*2280*/  FFMA.FTZ R109, R7, R114.reuse, R115 ;  /* 0x00000072076d7223 */ /* 0x080fe20000010073 */
[----:B------:R-:W-:Y:S01]  /*2290*/  @P6 PRMT R97, R108, 0x7610, R97 ;  /* 0x000076106c616816 */ /* 0x000fe20000000061 */
[----:B------:R-:W-:Y:S01]  /*22a0*/  FFMA.FTZ R108, R6, R114, R115 ;  /* 0x00000072066c7223 */ /* 0x000fe20000010073 */
[----:B------:R-:W-:Y:S01]  /*22b0*/  FMUL.FTZ R111, R111, UR18 ;  /* 0x000000126f6f7c20 */ /* 0x000fe20008410000 */
[----:B------:R-:W-:-:S02]  /*22c0*/  FADD.FTZ R109, R8, -R109 ;  /* 0x8000006d086d7221 */ /* 0x000fc40000010000 */
[----:B------:R-:W-:Y:S01]  /*22d0*/  FADD.FTZ R113, R9, -R108 ;  /* 0x8000006c09717221 */ /* 0x000fe20000010000 */
[----:B------:R-:W-:Y:S02]  /*22e0*/  @P5 HADD2.F32 R108, -RZ, R93.H1_H1 ;  /* 0x3000005dff6c5230 */ /* 0x000fe40000004100 */
[C---:B------:R-:W-:Y:S01]  /*22f0*/  FMUL.FTZ R156, R118.reuse, R109 ;  /* 0x0000006d769c7220 */ /* 0x040fe20000410000 */
[--C-:B------:R-:W-:Y:S02]  /*2300*/  @P5 HADD2.F32 R109, -RZ, R92.reuse.H0_H0 ;  /* 0x2000005cff6d5230 */ /* 0x100fe40000004100 */
[C---:B------:R-:W-:Y:S01]  /*2310*/  FMUL.FTZ R112, R118.reuse, R113 ;  /* 0x0000007176707220 */ /* 0x040fe20000410000 */
[----:B------:R-:W-:Y:S01]  /*2320*/  FMUL.FTZ R113, R118, R135 ;  /* 0x0000008776717220 */ /* 0x000fe20000410000 */
[----:B------:R-:W-:Y:S01]  /*2330*/  FFMA.FTZ R135, R19, R114, R115 ;  /* 0x0000007213877223 */ /* 0x000fe20000010073 */
[----:B------:R-:W-:Y:S01]  /*2340*/  @P5 FADD.FTZ R156, R156, R109 ;  /* 0x0000006d9c9c5221 */ /* 0x000fe20000010000 */
[----:B------:R-:W-:-:S02]  /*2350*/  @P5 HADD2.F32 R109, -RZ, R92.H1_H1 ;  /* 0x3000005cff6d5230 */ /* 0x000fc40000004100 */
[----:B------:R-:W-:Y:S01]  /*2360*/  FADD.FTZ R135, R18, -R135 ;  /* 0x8000008712877221 */ /* 0x000fe20000010000 */
[----:B------:R-:W-:Y:S01]  /*2370*/  @P5 FADD.FTZ R113, R113, R108 ;  /* 0x0000006c71715221 */ /* 0x000fe20000010000 */
[----:B------:R-:W-:Y:S01]  /*2380*/  FFMA.FTZ R108, R116, R114, R115 ;  /* 0x00000072746c7223 */ /* 0x000fe20000010073 */
[----:B------:R-:W-:Y:S01]  /*2390*/  @P5 FADD.FTZ R112, R112, R109 ;  /* 0x0000006d70705221 */ /* 0x000fe20000010000 */
[--C-:B------:R-:W-:Y:S02]  /*23a0*/  @P5 HADD2.F32 R109, -RZ, R95.reuse.H0_H0 ;  /* 0x2000005fff6d5230 */ /* 0x100fe40000004100 */
[----:B------:R-:W-:Y:S01]  /*23b0*/  FMUL.FTZ R154, R118, R135 ;  /* 0x00000087769a7220 */ /* 0x000fe20000410000 */
[----:B------:R-:W-:Y:S01]  /*23c0*/  FADD.FTZ R135, R117, -R108 ;  /* 0x8000006c75877221 */ /* 0x000fe20000010000 */
[----:B------:R-:W-:Y:S01]  /*23d0*/  @P6 F2FP.F16.F32.PACK_AB R108, RZ, R156 ;  /* 0x0000009cff6c623e */ /* 0x000fe200000000ff */
[----:B------:R-:W-:Y:S01]  /*23e0*/  FMUL.FTZ R156, R156, R119 ;  /* 0x000000779c9c7220 */ /* 0x000fe20000410000 */
[----:B------:R-:W-:Y:S01]  /*23f0*/  @P5 FADD.FTZ R154, R154, R109 ;  /* 0x0000006d9a9a5221 */ /* 0x000fe20000010000 */
[----:B------:R-:W-:-:S02]  /*2400*/  @P5 HADD2.F32 R109, -RZ, R95.H1_H1 ;  /* 0x3000005fff6d5230 */ /* 0x000fc40000004100 */
[----:B------:R-:W-:Y:S01]  /*2410*/  FMUL.FTZ R134, R118, R135 ;  /* 0x0000008776867220 */ /* 0x000fe20000410000 */
[----:B------:R-:W-:Y:S02]  /*2420*/  @P6 PRMT R96, R108, 0x7610, R96 ;  /* 0x000076106c606816 */ /* 0x000fe40000000060 */
[----:B------:R-:W-:Y:S01]  /*2430*/  @P6 F2FP.F16.F32.PACK_AB R108, RZ, R154 ;  /* 0x0000009aff6c623e */ /* 0x000fe200000000ff */
[----:B------:R-:W-:Y:S01]  /*2440*/  @P5 FADD.FTZ R134, R134, R109 ;  /* 0x0000006d86865221 */ /* 0x000fe20000010000 */
[----:B------:R-:W-:Y:S01]  /*2450*/  ISETP.NE.U32.AND P5, PT, RZ, UR16, PT ;  /* 0x00000010ff007c0c */ /* 0x000fe2000bfa5070 */
[----:B------:R-:W-:Y:S01]  /*2460*/  FMUL.FTZ R154, R154, R119 ;  /* 0x000000779a9a7220 */ /* 0x000fe20000410000 */
[----:B------:R-:W-:Y:S01]  /*2470*/  @P6 F2FP.F16.F32.PACK_AB R109, RZ, R113 ;  /* 0x00000071ff6d623e */ /* 0x000fe200000000ff */
[----:B------:R-:W-:Y:S01]  /*2480*/  FMUL.FTZ R113, R113, R119 ;  /* 0x0000007771717220 */ /* 0x000fe20000410000 */
[----:B------:R-:W-:Y:S01]  /*2490*/  ISETP.NE.AND.EX P5, PT, RZ, UR17, PT, P5 ;  /* 0x00000011ff007c0c */ /* 0x000fe2000bfa5350 */
[----:B------:R-:W-:Y:S01]  /*24a0*/  FMUL.FTZ R154, R154, UR18 ;  /* 0x000000129a9a7c20 */ /* 0x000fe20008410000 */
[----:B------:R-:W-:-:S02]  /*24b0*/  @P6 PRMT R99, R108, 0x7610, R99 ;  /* 0x000076106c636816 */ /* 0x000fc40000000063 */
[----:B------:R-:W-:Y:S02]  /*24c0*/  @P6 PRMT R97, R97, 0x5410, R109 ;  /* 0x0000541061616816 */ /* 0x000fe4000000006d */
[----:B------:R-:W-:Y:S01]  /*24d0*/  @P6 F2FP.F16.F32.PACK_AB R108, RZ, R112 ;  /* 0x00000070ff6c623e */ /* 0x000fe200000000ff */
[-C--:B------:R-:W-:Y:S01]  /*24e0*/  FMUL.FTZ R112, R112, R119.reuse ;  /* 0x0000007770707220 */ /* 0x080fe20000410000 */
[----:B------:R-:W-:Y:S01]  /*24f0*/  @P6 F2FP.F16.F32.PACK_AB R109, RZ, R134 ;  /* 0x00000086ff6d623e */ /* 0x000fe200000000ff */
[-C--:B------:R-:W-:Y:S01]  /*2500*/  FMUL.FTZ R134, R134, R119.reuse ;  /* 0x0000007786867220 */ /* 0x080fe20000410000 */
[----:B------:R-:W-:Y:S02]  /*2510*/  @P6 PRMT R96, R96, 0x5410, R108 ;  /* 0x0000541060606816 */ /* 0x000fe4000000006c */
[----:B------:R-:W-:Y:S01]  /*2520*/  @P6 PRMT R99, R99, 0x5410, R109 ;  /* 0x0000541063636816 */ /* 0x000fe2000000006d */
[----:B------:R-:W-:Y:S01]  /*2530*/  FMUL.FTZ R134, R134, UR18 ;  /* 0x0000001286867c20 */ /* 0x000fe20008410000 */
[----:B------:R-:W0:Y:S01]  /*2540*/  @P5 LDC.64 R108, c[0x0][0x308] ;  /* 0x0000c200ff6c5b82 */ /* 0x000e220000000a00 */
[----:B------:R-:W-:Y:S01]  /*2550*/  @P6 F2FP.F16.F32.PACK_AB R135, RZ, R110 ;  /* 0x0000006eff87623e */ /* 0x000fe200000000ff */
[----:B------:R-:W-:-:S03]  /*2560*/  FMUL.FTZ R110, R110, R119 ;  /* 0x000000776e6e7220 */ /* 0x000fc60000410000 */
[----:B------:R-:W-:Y:S01]  /*2570*/  @P6 PRMT R98, R98, 0x5410, R135 ;  /* 0x0000541062626816 */ /* 0x000fe20000000087 */
[----:B------:R-:W-:Y:S01]  /*2580*/  FMUL.FTZ R110, R110, UR18 ;  /* 0x000000126e6e7c20 */ /* 0x000fe20008410000 */
        /* <DEDUP_REMOVED lines=8> */
[----:B------:R-:W-:Y:S02]  /*2610*/  F2FP.F16.F32.PACK_AB R110, R110, R111 ;  /* 0x0000006f6e6e723e */ /* 0x000fe400000000ff */
[----:B------:R-:W-:Y:S01]  /*2620*/  MOV R111, R160 ;  /* 0x000000a0006f7202 */ /* 0x000fe20000000f00 */
[----:B0-----:R-:W-:Y:S01]  /*2630*/  FMUL.FTZ R108, R164, UR18 ;  /* 0x00000012a46c7c20 */ /* 0x001fe20008410000 */
[----:B------:R-:W-:Y:S02]  /*2640*/  FMUL.FTZ R109, R113, UR18 ;  /* 0x00000012716d7c20 */ /* 0x000fe40008410000 */
[----:B------:R-:W0:Y:S02]  /*2650*/  LDC.64 R112, c[0x0][0x2f8] ;  /* 0x0000be00ff707b82 */ /* 0x000e240000000a00 */
[----:B------:R-:W-:-:S02]  /*2660*/  FSEL R108, R108, RZ, P5 ;  /* 0x000000ff6c6c7208 */ /* 0x000fc40002800000 */
        /* <DEDUP_REMOVED lines=17> */
.L_x_6190:
[----:B------:R-:W-:Y:S05]  /*2780*/  BSYNC B0 ;  /* 0x0000000000007941 */ /* 0x000fea0003800000 */
.L_x_6189:
        /* <DEDUP_REMOVED lines=15> */
[----:B------:R-:W-:Y:S01]  /*2880*/  FADD.FTZ R155, R129, -R112 ;  /* 0x80000070819b7221 */ /* 0x000fe20000010000 */
[----:B------:R-:W-:-:S04]  /*2890*/  FADD.FTZ R157, R132, -R157 ;  /* 0x8000009d849d7221 */ /* 0x000fc80000010000 */
[----:B------:R-:W-:Y:S02]  /*28a0*/  @P5 HADD2.F32 R109, -RZ, R22.H0_H0 ;  /* 0x20000016ff6d5230 */ /* 0x000fe40000004100 */
[----:B------:R-:W-:-:S03]  /*28b0*/  FMUL.FTZ R112, R118, R157 ;  /* 0x0000009d76707220 */ /* 0x000fc60000410000 */
[----:B------:R-:W-:Y:S01]  /*28c0*/  @P5 FADD.FTZ R156, R156, R109 ;  /* 0x0000006d9c9c5221 */ /* 0x000fe20000010000 */
[----:B------:R-:W-:-:S03]  /*28d0*/  @P5 HADD2.F32 R109, -RZ, R22.H1_H1 ;  /* 0x30000016ff6d5230 */ /* 0x000fc60000004100 */
[-C--:B------:R-:W-:Y:S02]  /*28e0*/  FMUL.FTZ R108, R156, R119.reuse ;  /* 0x000000779c6c7220 */ /* 0x080fe40000410000 */
[----:B------:R-:W-:Y:S02]  /*28f0*/  @P5 FADD.FTZ R154, R154, R109 ;  /* 0x0000006d9a9a5221 */ /* 0x000fe40000010000 */
[----:B------:R-:W-:Y:S02]  /*2900*/  FMUL.FTZ R108, R108, UR18 ;  /* 0x000000126c6c7c20 */ /* 0x000fe40008410000 */
[----:B------:R-:W-:-:S03]  /*2910*/  FMUL.FTZ R109, R154, R119 ;  /* 0x000000779a6d7220 */ /* 0x000fc60000410000 */
[----:B------:R-:W-:Y:S01]  /*2920*/  FSEL R110, R108, RZ, P6 ;  /* 0x000000ff6c6e7208 */ /* 0x000fe20003000000 */
[----:B------:R-:W-:Y:S01]  /*2930*/  FMUL.FTZ R109, R109, UR18 ;  /* 0x000000126d6d7c20 */ /* 0x000fe20008410000 */
[----:B------:R-:W-:Y:S01]  /*2940*/  LOP3.LUT P6, RZ, R159, 0xff00, RZ, 0xc0, !PT ;  /* 0x0000ff009fff7812 */ /* 0x000fe200078cc0ff */
[----:B------:R-:W-:-:S03]  /*2950*/  FFMA.FTZ R108, R120, R114, R115 ;  /* 0x00000072786c7223 */ /* 0x000fc60000010073 */
[----:B------:R-:W-:Y:S01]  /*2960*/  FSEL R113, R109, RZ, P6 ;  /* 0x000000ff6d717208 */ /* 0x000fe20003000000 */
[-CC-:B------:R-:W-:Y:S01]  /*2970*/  FFMA.FTZ R109, R121, R114.reuse, R115.reuse ;  /* 0x00000072796d7223 */ /* 0x180fe20000010073 */
[----:B------:R-:W-:Y:S01]  /*2980*/  ISETP.NE.U32.AND P6, PT, RZ, UR16, PT ;  /* 0x00000010ff007c0c */ /* 0x000fe2000bfc5070 */
[----:B------:R-:W-:Y:S01]  /*2990*/  FFMA.FTZ R114, R136, R114, R115 ;  /* 0x0000007288727223 */ /* 0x000fe20000010073 */
[----:B------:R-:W-:Y:S01]  /*29a0*/  FADD.FTZ R111, R125, -R108 ;  /* 0x8000006c7d6f7221 */ /* 0x000fe20000010000 */
[----:B------:R-:W-:Y:S01]  /*29b0*/  FADD.FTZ R109, R122, -R109 ;  /* 0x8000006d7a6d7221 */ /* 0x000fe20000010000 */
[----:B------:R-:W-:Y:S01]  /*29c0*/  ISETP.NE.AND.EX P6, PT, RZ, UR17, PT, P6 ;  /* 0x00000011ff007c0c */ /* 0x000fe2000bfc5360 */
[----:B------:R-:W-:Y:S01]  /*29d0*/  FADD.FTZ R165, R137, -R114 ;  /* 0x8000007289a57221 */ /* 0x000fe20000010000 */
[C---:B------:R-:W-:Y:S01]  /*29e0*/  FMUL.FTZ R108, R118.reuse, R111 ;  /* 0x0000006f766c7220 */ /* 0x040fe20000410000 */
[----:B------:R-:W-:Y:S01]  /*29f0*/  FMUL.FTZ R134, R118, R109 ;  /* 0x0000006d76867220 */ /* 0x000fe20000410000 */
[----:B------:R-:W-:-:S02]  /*2a00*/  @P5 HADD2.F32 R111, -RZ, R20.H0_H0 ;  /* 0x20000014ff6f5230 */ /* 0x000fc40000004100 */
[C---:B------:R-:W-:Y:S01]  /*2a10*/  FMUL.FTZ R115, R118.reuse, R135 ;  /* 0x0000008776737220 */ /* 0x040fe20000410000 */
[C---:B------:R-:W-:Y:S01]  /*2a20*/  FMUL.FTZ R109, R118.reuse, R155 ;  /* 0x0000009b766d7220 */ /* 0x040fe20000410000 */
[----:B------:R-:W-:Y:S01]  /*2a30*/  FMUL.FTZ R164, R118, R165 ;  /* 0x000000a576a47220 */ /* 0x000fe20000410000 */
[----:B------:R-:W-:Y:S02]  /*2a40*/  @P5 HADD2.F32 R135, -RZ, R20.H1_H1 ;  /* 0x30000014ff875230 */ /* 0x000fe40000004100 */
[----:B------:R-:W-:Y:S01]  /*2a50*/  @P5 FADD.FTZ R134, R134, R111 ;  /* 0x0000006f86865221 */ /* 0x000fe20000010000 */
[----:B------:R-:W-:Y:S01]  /*2a60*/  @P5 HADD2.F32 R111, -RZ, R23.H0_H0 ;  /* 0x20000017ff6f5230 */ /* 0x000fe20000004100 */
[----:B------:R-:W-:Y:S02]  /*2a70*/  F2FP.F16.F32.PACK_AB R110, R113, R110 ;  /* 0x0000006e716e723e */ /* 0x000fe400000000ff */
[----:B------:R-:W-:Y:S01]  /*2a80*/  @P6 F2FP.F16.F32.PACK_AB R118, RZ, R154 ;  /* 0x0000009aff76623e */ /* 0x000fe200000000ff */
[--C-:B------:R-:W-:Y:S01]  /*2a90*/  @P5 HADD2.F32 R154, -RZ, R21.reuse.H0_H0 ;  /* 0x20000015ff9a5230 */ /* 0x100fe20000004100 */
[----:B------:R-:W-:Y:S01]  /*2aa0*/  @P6 F2FP.F16.F32.PACK_AB R114, RZ, R156 ;  /* 0x0000009cff72623e */ /* 0x000fe200000000ff */
[----:B------:R-:W-:-:S02]  /*2ab0*/  @P5 HADD2.F32 R156, -RZ, R21.H1_H1 ;  /* 0x30000015ff9c5230 */ /* 0x000fc40000004100 */
[----:B------:R-:W-:Y:S01]  /*2ac0*/  @P5 FADD.FTZ R108, R108, R135 ;  /* 0x000000876c6c5221 */ /* 0x000fe20000010000 */
[----:B------:R-:W-:Y:S02]  /*2ad0*/  @P5 HADD2.F32 R135, -RZ, R23.H1_H1 ;  /* 0x30000017ff875230 */ /* 0x000fe40000004100 */
[----:B------:R-:W-:Y:S01]  /*2ae0*/  @P5 FADD.FTZ R115, R115, R154 ;  /* 0x0000009a73735221 */ /* 0x000fe20000010000 */
[----:B------:R-:W-:Y:S01]  /*2af0*/  @P5 FADD.FTZ R112, R112, R111 ;  /* 0x0000006f70705221 */ /* 0x000fe20000010000 */
[----:B------:R-:W-:Y:S01]  /*2b00*/  @P5 FADD.FTZ R109, R109, R156 ;  /* 0x0000009c6d6d5221 */ /* 0x000fe20000010000 */
[----:B------:R-:W-:Y:S01]  /*2b10*/  @P6 F2FP.F16.F32.PACK_AB R157, RZ, R134 ;  /* 0x00000086ff9d623e */ /* 0x000fe200000000ff */
[-C--:B------:R-:W-:Y:S01]  /*2b20*/  FMUL.FTZ R111, R115, R119.reuse ;  /* 0x00000077736f7220 */ /* 0x080fe20000410000 */
[----:B------:R-:W-:Y:S01]  /*2b30*/  @P5 FADD.FTZ R164, R164, R135 ;  /* 0x00000087a4a45221 */ /* 0x000fe20000010000 */
[----:B------:R-:W-:Y:S01]  /*2b40*/  FMUL.FTZ R154, R109, R119 ;  /* 0x000000776d9a7220 */ /* 0x000fe20000410000 */
[----:B------:R-:W-:Y:S01]  /*2b50*/  @P6 F2FP.F16.F32.PACK_AB R135, RZ, R109 ;  /* 0x0000006dff87623e */ /* 0x000fe200000000ff */
[----:B------:R-:W-:Y:S01]  /*2b60*/  FMUL.FTZ R109, R111, UR18 ;  /* 0x000000126f6d7c20 */ /* 0x000fe20008410000 */
[----:B------:R-:W-:Y:S01]  /*2b70*/  LOP3.LUT P5, RZ, R158, 0xff0000, RZ, 0xc0, !PT ;  /* 0x00ff00009eff7812 */ /* 0x000fe200078ac0ff */
[----:B------:R-:W-:Y:S01]  /*2b80*/  FMUL.FTZ R154, R154, UR18 ;  /* 0x000000129a9a7c20 */ /* 0x000fe20008410000 */
[----:B------:R-:W-:-:S02]  /*2b90*/  MOV R111, R158 ;  /* 0x0000009e006f7202 */ /* 0x000fc40000000f00 */
[----:B------:R-:W-:Y:S02]  /*2ba0*/  FSEL R109, R109, RZ, P5 ;  /* 0x000000ff6d6d7208 */ /* 0x000fe40002800000 */
[----:B------:R-:W-:Y:S02]  /*2bb0*/  LOP3.LUT P5, RZ, R158, 0xff000000, RZ, 0xc0, !PT ;  /* 0xff0000009eff7812 */ /* 0x000fe400078ac0ff */
[----:B------:R-:W-:Y:S02]  /*2bc0*/  @P6 F2FP.F16.F32.PACK_AB R115, RZ, R115 ;  /* 0x00000073ff73623e */ /* 0x000fe400000000ff */
[----:B------:R-:W-:Y:S01]  /*2bd0*/  FSEL R156, R154, RZ, P5 ;  /* 0x000000ff9a9c7208 */ /* 0x000fe20002800000 */
[-C--:B------:R-:W-:Y:S01]  /*2be0*/  FMUL.FTZ R154, R108, R119.reuse ;  /* 0x000000776c9a7220 */ /* 0x080fe20000410000 */
[----:B------:R-:W-:Y:S01]  /*2bf0*/  LOP3.LUT P5, RZ, R111, 0xff, RZ, 0xc0, !PT ;  /* 0x000000ff6fff7812 */ /* 0x000fe200078ac0ff */
[----:B------:R-:W-:Y:S01]  /*2c00*/  FMUL.FTZ R111, R134, R119 ;  /* 0x00000077866f7220 */ /* 0x000fe20000410000 */
[----:B------:R-:W-:Y:S01]  /*2c10*/  @P6 F2FP.F16.F32.PACK_AB R134, RZ, R108 ;  /* 0x0000006cff86623e */ /* 0x000fe200000000ff */
[----:B------:R-:W-:Y:S01]  /*2c20*/  FMUL.FTZ R154, R154, UR18 ;  /* 0x000000129a9a7c20 */ /* 0x000fe20008410000 */
[----:B------:R-:W-:Y:S01]  /*2c30*/  @P6 PRMT R98, R114, 0x7610, R98 ;  /* 0x0000761072626816 */ /* 0x000fe20000000062 */
[----:B------:R-:W-:Y:S01]  /*2c40*/  FMUL.FTZ R111, R111, UR18 ;  /* 0x000000126f6f7c20 */ /* 0x000fe20008410000 */
[----:B------:R-:W-:-:S02]  /*2c50*/  @P6 PRMT R97, R115, 0x7610, R97 ;  /* 0x0000761073616816 */ /* 0x000fc40000000061 */
[----:B------:R-:W-:Y:S02]  /*2c60*/  @P6 PRMT R96, R157, 0x7610, R96 ;  /* 0x000076109d606816 */ /* 0x000fe40000000060 */
[----:B------:R-:W-:Y:S01]  /*2c70*/  FSEL R108, R111, RZ, P5 ;  /* 0x000000ff6f6c7208 */ /* 0x000fe20002800000 */
[-C--:B------:R-:W-:Y:S01]  /*2c80*/  FMUL.FTZ R111, R112, R119.reuse ;  /* 0x00000077706f7220 */ /* 0x080fe20000410000 */
[----:B------:R-:W-:Y:S01]  /*2c90*/  LOP3.LUT P5, RZ, R158, 0xff00, RZ, 0xc0, !PT ;  /* 0x0000ff009eff7812 */ /* 0x000fe200078ac0ff */
[----:B------:R-:W-:Y:S01]  /*2ca0*/  FMUL.FTZ R119, R164, R119 ;  /* 0x00000077a4777220 */ /* 0x000fe20000410000 */
[----:B------:R-:W-:Y:S01]  /*2cb0*/  @P6 F2FP.F16.F32.PACK_AB R112, RZ, R112 ;  /* 0x00000070ff70623e */ /* 0x000fe200000000ff */
[----:B------:R-:W-:Y:S01]  /*2cc0*/  FMUL.FTZ R111, R111, UR18 ;  /* 0x000000126f6f7c20 */ /* 0x000fe20008410000 */
[----:B------:R-:W-:Y:S01]  /*2cd0*/  FSEL R155, R154, RZ, P5 ;  /* 0x000000ff9a9b7208 */ /* 0x000fe20002800000 */
[----:B------:R-:W-:Y:S01]  /*2ce0*/  FMUL.FTZ R119, R119, UR18 ;  /* 0x0000001277777c20 */ /* 0x000fe20008410000 */
[----:B------:R-:W-:-:S02]  /*2cf0*/  LOP3.LUT P5, RZ, R159, 0xff0000, RZ, 0xc0, !PT ;  /* 0x00ff00009fff7812 */ /* 0x000fc400078ac0ff */
[----:B------:R-:W-:Y:S02]  /*2d00*/  @P6 PRMT R99, R112, 0x7610, R99 ;  /* 0x0000761070636816 */ /* 0x000fe40000000063 */
[----:B------:R-:W-:Y:S01]  /*2d10*/  FSEL R111, R111, RZ, P5 ;  /* 0x000000ff6f6f7208 */ /* 0x000fe20002800000 */
[----:B------:R-:W0:Y:S01]  /*2d20*/  LDC.64 R112, c[0x0][0x2f8] ;  /* 0x0000be00ff707b82 */ /* 0x000e220000000a00 */
[----:B------:R-:W-:Y:S02]  /*2d30*/  LOP3.LUT P5, RZ, R159, 0xff000000, RZ, 0xc0, !PT ;  /* 0xff0000009fff7812 */ /* 0x000fe400078ac0ff */
[----:B------:R-:W-:Y:S02]  /*2d40*/  @P6 PRMT R98, R98, 0x5410, R118 ;  /* 0x0000541062626816 */ /* 0x000fe40000000076 */
[----:B------:R-:W-:Y:S02]  /*2d50*/  FSEL R154, R119, RZ, P5 ;  /* 0x000000ff779a7208 */ /* 0x000fe40002800000 */
[----:B------:R-:W-:-:S02]  /*2d60*/  ISETP.NE.U32.AND P5, PT, RZ, UR16, PT ;  /* 0x00000010ff007c0c */ /* 0x000fc4000bfa5070 */
[----:B------:R-:W-:Y:S02]  /*2d70*/  @P6 F2FP.F16.F32.PACK_AB R119, RZ, R164 ;  /* 0x000000a4ff77623e */ /* 0x000fe400000000ff */
[----:B------:R-:W-:Y:S02]  /*2d80*/  ISETP.NE.AND.EX P5, PT, RZ, UR17, PT, P5 ;  /* 0x00000011ff007c0c */ /* 0x000fe4000bfa5350 */
[----:B------:R-:W-:Y:S02]  /*2d90*/  @P6 PRMT R97, R97, 0x5410, R135 ;  /* 0x0000541061616816 */ /* 0x000fe40000000087 */
[----:B------:R-:W-:Y:S02]  /*2da0*/  @P6 PRMT R96, R96, 0x5410, R134 ;  /* 0x0000541060606816 */ /* 0x000fe40000000086 */
[----:B------:R-:W-:Y:S02]  /*2db0*/  @P6 PRMT R99, R99, 0x5410, R119 ;  /* 0x0000541063636816 */ /* 0x000fe40000000077 */
[----:B------:R-:W-:-:S02]  /*2dc0*/  F2FP.F16.F32.PACK_AB R109, R156, R109 ;  /* 0x0000006d9c6d723e */ /* 0x000fc400000000ff */
[----:B------:R-:W-:Y:S02]  /*2dd0*/  F2FP.F16.F32.PACK_AB R108, R155, R108 ;  /* 0x0000006c9b6c723e */ /* 0x000fe400000000ff */
[----:B------:R-:W-:Y:S01]  /*2de0*/  F2FP.F16.F32.PACK_AB R111, R154, R111 ;  /* 0x0000006f9a6f723e */ /* 0x000fe200000000ff */
[----:B------:R-:W1:Y:S01]  /*2df0*/  @P5 LDC.64 R114, c[0x0][0x308] ;  /* 0x0000c200ff725b82 */ /* 0x000e620000000a00 */
[----:B0-----:R-:W-:-:S04]  /*2e00*/  IMAD.WIDE.U32 R112, R0, 0x10, R112 ;  /* 0x0000001000707825 */ /* 0x001fc800078e0070 */
[----:B-1----:R-:W-:-:S05]  /*2e10*/  @P5 IMAD.WIDE.U32 R114, R0, 0x10, R114 ;  /* 0x0000001000725825 */ /* 0x002fca00078e0072 */
[----:B------:R2:W-:Y:S04]  /*2e20*/  @P5 STG.E.128 desc[UR4][R114.64], R96 ;  /* 0x0000006072005986 */ /* 0x0005e8000c101d04 */
[----:B------:R2:W-:Y:S02]  /*2e30*/  STG.E.128 desc[UR4][R112.64], R108 ;  /* 0x0000006c70007986 */ /* 0x0005e4000c101d04 */
.L_x_6192:
[----:B------:R-:W-:Y:S05]  /*2e40*/  BSYNC B0 ;  /* 0x0000000000007941 */ /* 0x000fea0003800000 */
.L_x_6191:
[----:B------:R-:W-:Y:S02]  /*2e50*/  IADD3 R2, R2, UR20, RZ ;  /* 0x0000001402027c10 */ /* 0x000fe4000fffe0ff */
[----:B------:R-:W-:Y:S02]  /*2e60*/  SEL R134, RZ, 0x1, P4 ;  /* 0x00000001ff867807 */ /* 0x000fe40002000000 */
[----:B------:R-:W-:-:S13]  /*2e70*/  ISETP.GE.AND P5, PT, R2, UR21, PT ;  /* 0x0000001502007c0c */ /* 0x000fda000bfa6270 */
[----:B------:R-:W-:Y:S05]  /*2e80*/  @!P5 BRA `(.L_x_6193) ;  /* 0xffffffd40078d947 */ /* 0x000fea000383ffff */
.L_x_6179:
        /* <DEDUP_REMOVED lines=16> */
.L_x_6195:
[----:B------:R-:W-:Y:S05]  /*2f90*/  BSYNC B0 ;  /* 0x0000000000007941 */ /* 0x000fea0003800000 */
.L_x_6194:
        /* <DEDUP_REMOVED lines=11> */
.L_x_6197:
[----:B------:R-:W-:Y:S05]  /*3050*/  BSYNC B0 ;  /* 0x0000000000007941 */ /* 0x000fea0003800000 */
.L_x_6196:
        /* <DEDUP_REMOVED lines=10> */
.L_x_6186:
[----:B------:R-:W-:Y:S01]  /*3100*/  HFMA2.MMA R110, -RZ, RZ, 0, 9.5367431640625e-07 ;  /* 0x00000010ff6e7435 */ /* 0x000fe200000001ff */
[----:B------:R-:W-:Y:S02]  /*3110*/  MOV R165, R155 ;  /* 0x0000009b00a57202 */ /* 0x000fe40000000f00 */
[----:B------:R-:W-:Y:S02]  /*3120*/  MOV R111, 0x1f ;  /* 0x0000001f006f7802 */ /* 0x000fe40000000f00 */
[----:B------:R-:W-:-:S07]  /*3130*/  MOV R112, 0xffffffff ;  /* 0xffffffff00707802 */ /* 0x000fce0000000f00 */
[----:B-----5:R-:W-:Y:S05]  /*3140*/  WARPSYNC.COLLECTIVE R112, `(.L_x_6198) ;  /* 0x0000000070087348 */ /* 0x020fea0003c00000 */
[----:B------:R0:W1:Y:S02]  /*3150*/  SHFL.DOWN P6, R164, R165, R110, R111 ;  /* 0x0800006ea5a47389 */ /* 0x00006400000c006f */
[----:B01---5:R-:W-:Y:S01]  /*3160*/  ENDCOLLECTIVE ;  /* 0x000000000000791b */ /* 0x023fe20003800000 */
.L_x_6198:
[----:B------:R-:W-:Y:S02]  /*3170*/  MOV R165, R156 ;  /* 0x0000009c00a57202 */ /* 0x000fe40000000f00 */
[----:B------:R-:W-:-:S07]  /*3180*/  MOV R114, R164 ;  /* 0x000000a400727202 */ /* 0x000fce0000000f00 */
[----:B------:R-:W-:Y:S05]  /*3190*/  WARPSYNC.COLLECTIVE R112, `(.L_x_6199) ;  /* 0x0000000070087348 */ /* 0x000fea0003c00000 */
[----:B------:R0:W1:Y:S02]  /*31a0*/  SHFL.DOWN P6, R164, R165, R110, R111 ;  /* 0x0800006ea5a47389 */ /* 0x00006400000c006f */
[----:B01----:R-:W-:Y:S01]  /*31b0*/  ENDCOLLECTIVE ;  /* 0x000000000000791b */ /* 0x003fe20003800000 */
.L_x_6199:
[----:B------:R-:W-:Y:S01]  /*31c0*/  FADD.FTZ R114, R114, R155 ;  /* 0x0000009b72727221 */ /* 0x000fe20000010000 */
[----:B------:R-:W-:-:S04]  /*31d0*/  HFMA2.MMA R110, -RZ, RZ, 0, 4.76837158203125e-07 ;  /* 0x00000008ff6e7435 */ /* 0x000fc800000001ff */
[----:B------:R-:W-:Y:S02]  /*31e0*/  MOV R165, R114 ;  /* 0x0000007200a57202 */ /* 0x000fe40000000f00 */
[----:B------:R-:W-:-:S07]  /*31f0*/  MOV R113, R164 ;  /* 0x000000a400717202 */ /* 0x000fce0000000f00 */
[----:B------:R-:W-:Y:S05]  /*3200*/  WARPSYNC.COLLECTIVE R112, `(.L_x_6200) ;  /* 0x0000000070087348 */ /* 0x000fea0003c00000 */
[----:B------:R0:W1:Y:S02]  /*3210*/  SHFL.DOWN P6, R164, R165, R110, R111 ;  /* 0x0800006ea5a47389 */ /* 0x00006400000c006f */
[----:B01----:R-:W-:Y:S01]  /*3220*/  ENDCOLLECTIVE ;  /* 0x000000000000791b */ /* 0x003fe20003800000 */
.L_x_6200:
[----:B------:R-:W-:-:S05]  /*3230*/  FADD.FTZ R113, R113, R156 ;  /* 0x0000009c71717221 */ /* 0x000fca0000010000 */
[----:B------:R-:W-:Y:S02]  /*3240*/  MOV R165, R113 ;  /* 0x0000007100a57202 */ /* 0x000fe40000000f00 */
[----:B------:R-:W-:-:S07]  /*3250*/  MOV R115, R164 ;  /* 0x000000a400737202 */ /* 0x000fce0000000f00 */
[----:B------:R-:W-:Y:S05]  /*3260*/  WARPSYNC.COLLECTIVE R112, `(.L_x_6201) ;  /* 0x0000000070087348 */ /* 0x000fea0003c00000 */
[----:B------:R0:W1:Y:S02]  /*3270*/  SHFL.DOWN P6, R164, R165, R110, R111 ;  /* 0x0800006ea5a47389 */ /* 0x00006400000c006f */
[----:B01----:R-:W-:Y:S01]  /*3280*/  ENDCOLLECTIVE ;  /* 0x000000000000791b */ /* 0x003fe20003800000 */
.L_x_6201:
[----:B------:R-:W-:Y:S01]  /*3290*/  FADD.FTZ R115, R114, R115 ;  /* 0x0000007372737221 */ /* 0x000fe20000010000 */
[----:B------:R-:W-:-:S04]  /*32a0*/  HFMA2.MMA R110, -RZ, RZ, 0, 2.384185791015625e-07 ;  /* 0x00000004ff6e7435 */ /* 0x000fc800000001ff */
[----:B------:R-:W-:Y:S02]  /*32b0*/  MOV R165, R115 ;  /* 0x0000007300a57202 */ /* 0x000fe40000000f00 */
[----:B------:R-:W-:-:S07]  /*32c0*/  MOV R134, R164 ;  /* 0x000000a400867202 */ /* 0x000fce0000000f00 */
[----:B------:R-:W-:Y:S05]  /*32d0*/  WARPSYNC.COLLECTIVE R112, `(.L_x_6202) ;  /* 0x0000000070087348 */ /* 0x000fea0003c00000 */
[----:B------:R0:W1:Y:S02]  /*32e0*/  SHFL.DOWN P6, R164, R165, R110, R111 ;  /* 0x0800006ea5a47389 */ /* 0x00006400000c006f */
[----:B01----:R-:W-:Y:S01]  /*32f0*/  ENDCOLLECTIVE ;  /* 0x000000000000791b */ /* 0x003fe20003800000 */
.L_x_6202:
[----:B------:R-:W-:-:S05]  /*3300*/  FADD.FTZ R134, R113, R134 ;  /* 0x0000008671867221 */ /* 0x000fca0000010000 */
[----:B------:R-:W-:Y:S02]  /*3310*/  MOV R165, R134 ;  /* 0x0000008600a57202 */ /* 0x000fe40000000f00 */
[----:B------:R-:W-:-:S07]  /*3320*/  MOV R154, R164 ;  /* 0x000000a4009a7202 */ /* 0x000fce0000000f00 */
[----:B------:R-:W-:Y:S05]  /*3330*/  WARPSYNC.COLLECTIVE R112, `(.L_x_6203) ;  /* 0x0000000070087348 */ /* 0x000fea0003c00000 */
[----:B------:R0:W1:Y:S02]  /*3340*/  SHFL.DOWN P6, R164, R165, R110, R111 ;  /* 0x0800006ea5a47389 */ /* 0x00006400000c006f */
[----:B01----:R-:W-:Y:S01]  /*3350*/  ENDCOLLECTIVE ;  /* 0x000000000000791b */ /* 0x003fe20003800000 */
.L_x_6203:
[----:B------:R-:W-:Y:S01]  /*3360*/  FADD.FTZ R154, R115, R154 ;  /* 0x0000009a739a7221 */ /* 0x000fe20000010000 */
[----:B------:R-:W-:-:S04]  /*3370*/  HFMA2.MMA R110, -RZ, RZ, 0, 1.1920928955078125e-07 ;  /* 0x00000002ff6e7435 */ /* 0x000fc800000001ff */
[----:B------:R-:W-:Y:S02]  /*3380*/  MOV R165, R154 ;  /* 0x0000009a00a57202 */ /* 0x000fe40000000f00 */
[----:B------:R-:W-:-:S07]  /*3390*/  MOV R135, R164 ;  /* 0x000000a400877202 */ /* 0x000fce0000000f00 */
[----:B------:R-:W-:Y:S05]  /*33a0*/  WARPSYNC.COLLECTIVE R112, `(.L_x_6204) ;  /* 0x0000000070087348 */ /* 0x000fea0003c00000 */
[----:B------:R0:W1:Y:S02]  /*33b0*/  SHFL.DOWN P6, R164, R165, R110, R111 ;  /* 0x0800006ea5a47389 */ /* 0x00006400000c006f */
[----:B01----:R-:W-:Y:S01]  /*33c0*/  ENDCOLLECTIVE ;  /* 0x000000000000791b */ /* 0x003fe20003800000 */
.L_x_6204:
[----:B------:R-:W-:-:S05]  /*33d0*/  FADD.FTZ R155, R134, R135 ;  /* 0x00000087869b7221 */ /* 0x000fca0000010000 */
[----:B------:R-:W-:Y:S02]  /*33e0*/  MOV R165, R155 ;  /* 0x0000009b00a57202 */ /* 0x000fe40000000f00 */
[----:B------:R-:W-:-:S07]  /*33f0*/  MOV R135, R164 ;  /* 0x000000a400877202 */ /* 0x000fce0000000f00 */
[----:B------:R-:W-:Y:S05]  /*3400*/  WARPSYNC.COLLECTIVE R112, `(.L_x_6205) ;  /* 0x0000000070087348 */ /* 0x000fea0003c00000 */
[----:B------:R0:W1:Y:S02]  /*3410*/  SHFL.DOWN P6, R164, R165, R110, R111 ;  /* 0x0800006ea5a47389 */ /* 0x00006400000c006f */
[----:B01----:R-:W-:Y:S01]  /*3420*/  ENDCOLLECTIVE ;  /* 0x000000000000791b */ /* 0x003fe20003800000 */
.L_x_6205:
[----:B------:R-:W-:Y:S01]  /*3430*/  FADD.FTZ R157, R154, R135 ;  /* 0x000000879a9d7221 */ /* 0x000fe20000010000 */
[----:B------:R-:W-:-:S04]  /*3440*/  HFMA2.MMA R110, -RZ, RZ, 0, 5.9604644775390625e-08 ;  /* 0x00000001ff6e7435 */ /* 0x000fc800000001ff */
[----:B------:R-:W-:Y:S02]  /*3450*/  MOV R165, R157 ;  /* 0x0000009d00a57202 */ /* 0x000fe40000000f00 */
[----:B------:R-:W-:-:S07]  /*3460*/  MOV R156, R164 ;  /* 0x000000a4009c7202 */ /* 0x000fce0000000f00 */
[----:B------:R-:W-:Y:S05]  /*3470*/  WARPSYNC.COLLECTIVE R112, `(.L_x_6206) ;  /* 0x0000000070087348 */ /* 0x000fea0003c00000 */
[----:B------:R0:W1:Y:S02]  /*3480*/  SHFL.DOWN P6, R164, R165, R110, R111 ;  /* 0x0800006ea5a47389 */ /* 0x00006400000c006f */
[----:B01----:R-:W-:Y:S01]  /*3490*/  ENDCOLLECTIVE ;  /* 0x000000000000791b */ /* 0x003fe20003800000 */
.L_x_6206:
[----:B------:R-:W-:-:S05]  /*34a0*/  FADD.FTZ R135, R155, R156 ;  /* 0x0000009c9b877221 */ /* 0x000fca0000010000 */
[----:B------:R-:W-:Y:S02]  /*34b0*/  MOV R165, R135 ;  /* 0x0000008700a57202 */ /* 0x000fe40000000f00 */
[----:B------:R-:W-:-:S07]  /*34c0*/  MOV R114, R164 ;  /* 0x000000a400727202 */ /* 0x000fce0000000f00 */
[----:B------:R-:W-:Y:S05]  /*34d0*/  WARPSYNC.COLLECTIVE R112, `(.L_x_6207) ;  /* 0x0000000070087348 */ /* 0x000fea0003c00000 */
[----:B------:R0:W1:Y:S02]  /*34e0*/  SHFL.DOWN P6, R164, R165, R110, R111 ;  /* 0x0800006ea5a47389 */ /* 0x00006400000c006f */
[----:B01----:R-:W-:Y:S01]  /*34f0*/  ENDCOLLECTIVE ;  /* 0x000000000000791b */ /* 0x003fe20003800000 */
.L_x_6207:
[----:B------:R-:W-:Y:S01]  /*3500*/  MOV R156, R164 ;  /* 0x000000a4009c7202 */ /* 0x000fe20000000f00 */
[----:B------:R-:W-:Y:S06]  /*3510*/  BRA `(.L_x_6208) ;  /* 0xffffffe000cc7947 */ /* 0x000fec000383ffff */
.L_x_6209:
        /* <DEDUP_REMOVED lines=14> */
.L_x_11367:


//--------------------- .text._ZN10layer_norm13ln_bwd_kernelINS_13Kernel_traitsIf6__halfS2_S2_fjLj3072ELj1ELj1ELj4ELj16ENS_18Kernel_traits_baseILj3072EfS2_S2_S2_fjLj128EEEEELb1ELb0ELb0ELb1EEEvNS_9BwdParamsE --------------------------
	.section	.text._ZN10layer_norm13ln_bwd_kernelINS_13Kernel_traitsIf6__halfS2_S2_fjLj3072ELj1ELj1ELj4ELj16ENS_18Kernel_traits_baseILj3072EfS2_S2_S2_fjLj128EEEEELb1ELb0ELb0ELb1EEEvNS_9BwdParamsE,"ax",@progbits
	.align	128
        .global         _ZN10layer_norm13ln_bwd_kernelINS_13Kernel_traitsIf6__halfS2_S2_fjLj3072ELj1ELj1ELj4ELj16ENS_18Kernel_traits_baseILj3072EfS2_S2_S2_fjLj128EEEEELb1ELb0ELb0ELb1EEEvNS_9BwdParamsE
        .type           _ZN10layer_norm13ln_bwd_kernelINS_13Kernel_traitsIf6__halfS2_S2_fjLj3072ELj1ELj1ELj4ELj16ENS_18Kernel_traits_baseILj3072EfS2_S2_S2_fjLj128EEEEELb1ELb0ELb0ELb1EEEvNS_9BwdParamsE,@function
        .size           _ZN10layer_norm13ln_bwd_kernelINS_13Kernel_traitsIf6__halfS2_S2_fjLj3072ELj1ELj1ELj4ELj16ENS_18Kernel_traits_baseILj3072EfS2_S2_S2_fjLj128EEEEELb1ELb0ELb0ELb1EEEvNS_9BwdParamsE,(.L_x_11368 - _ZN10layer_norm13ln_bwd_kernelINS_13Kernel_traitsIf6__halfS2_S2_fjLj3072ELj1ELj1ELj4ELj16ENS_18Kernel_traits_baseILj3072EfS2_S2_S2_fjLj128EEEEELb1ELb0ELb0ELb1EEEvNS_9BwdParamsE)
        .other          _ZN10layer_norm13ln_bwd_kernelINS_13Kernel_traitsIf6__halfS2_S2_fjLj3072ELj1ELj1ELj4ELj16ENS_18Kernel_traits_baseILj3072EfS2_S2_S2_fjLj128EEEEELb1ELb0ELb0ELb1EEEvNS_9BwdParamsE,@"STO_CUDA_ENTRY STV_DEFAULT"
_ZN10layer_norm13ln_bwd_kernelINS_13Kernel_traitsIf6__halfS2_S2_fjLj3072ELj1ELj1ELj4ELj16ENS_18Kernel_traits_baseILj3072EfS2_S2_S2_fjLj128EEEEELb1ELb0ELb0ELb1EEEvNS_9BwdParamsE:
.text._ZN10layer_norm13ln_bwd_kernelINS_13Kernel_traitsIf6__halfS2_S2_fjLj3072ELj1ELj1ELj4ELj16ENS_18Kernel_traits_baseILj3072EfS2_S2_S2_fjLj128EEEEELb1ELb0ELb0ELb1EEEvNS_9BwdParamsE:
        /* <DEDUP_REMOVED lines=46> */
.L_x_6210:
[----:B------:R-:W0:Y:S01]  /*02e0*/  LDC.64 R2, c[0x0][0x260] ;  /* 0x00009800ff027b82 */ /* 0x000e220000000a00 */
[----:B------:R-:W-:Y:S02]  /*02f0*/  ULDC.64 UR6, c[0x0][0x270] ;  /* 0x00009c0000067ab9 */ /* 0x000fe40000000a00 */
[----:B------:R-:W-:Y:S01]  /*0300*/  ISETP.NE.U32.AND P0, PT, RZ, UR6, PT ;  /* 0x00000006ff007c0c */ /* 0x000fe2000bf05070 */
[----:B------:R-:W-:Y:S02]  /*0310*/  HFMA2.MMA R136, -RZ, RZ, 0, 5.9604644775390625e-08 ;  /* 0x00000001ff887435 */ /* 0x000fe400000001ff */
[----:B------:R-:W-:Y:S01]  /*0320*/  HFMA2.MMA R117, -RZ, RZ, 0, 0 ;  /* 0x00000000ff757435 */ /* 0x000fe200000001ff */
[----:B------:R-:W-:Y:S02]  /*0330*/  ISETP.NE.AND.EX P0, PT, RZ, UR7, PT, P0 ;  /* 0x00000007ff007c0c */ /* 0x000fe4000bf05300 */
[----:B------:R-:W-:Y:S02]  /*0340*/  CS2R R96, SRZ ;  /* 0x0000000000607805 */ /* 0x000fe4000001ff00 */
[----:B------:R-:W-:-:S02]  /*0350*/  IADD3 R118, R119, 0x4, RZ ;  /* 0x0000000477767810 */ /* 0x000fc40007ffe0ff */
        /* <DEDUP_REMOVED lines=10> */
[----:B------:R-:W-:Y:S02]  /*0400*/  CS2R R106, SRZ ;  /* 0x00000000006a7805 */ /* 0x000fe4000001ff00 */
[----:B------:R-:W-:Y:S02]  /*0410*/  CS2R R104, SRZ ;  /* 0x0000000000687805 */ /* 0x000fe4000001ff00 */
[----:B------:R-:W-:-:S02]  /*0420*/  CS2R R110, SRZ ;  /* 0x00000000006e7805 */ /* 0x000fc4000001ff00 */
[----:B------:R-:W-:Y:S01]  /*0430*/  CS2R R108, SRZ ;  /* 0x00000000006c7805 */ /* 0x000fe2000001ff00 */
[----:B------:R-:W5:Y:S01]  /*0440*/  LDG.E.128 R40, desc[UR4][R2.64] ;  /* 0x0000000402287981 */ /* 0x000f62000c1e1d00 */
[----:B------:R-:W-:Y:S02]  /*0450*/  MOV R114, RZ ;  /* 0x000000ff00727202 */ /* 0x000fe40000000f00 */
        /* <DEDUP_REMOVED lines=10> */
[----:B------:R-:W5:Y:S04]  /*0500*/  LDG.E.128 R52, desc[UR4][R2.64+0x1010] ;  /* 0x0010100402347981 */ /* 0x000f68000c1e1d00 */
[----:B------:R-:W5:Y:S04]  /*0510*/  LDG.E.128 R56, desc[UR4][R2.64+0x2000] ;  /* 0x0020000402387981 */ /* 0x000f68000c1e1d00 */
[----:B------:R0:W5:Y:S02]  /*0520*/  LDG.E.128 R60, desc[UR4][R2.64+0x2010] ;  /* 0x00201004023c7981 */ /* 0x000164000c1e1d00 */
[----:B0-----:R-:W-:-:S07]  /*0530*/  CS2R R2, SRZ ;  /* 0x0000000000027805 */ /* 0x001fce000001ff00 */
.L_x_6213:
        /* <DEDUP_REMOVED lines=9> */
[----:B------:R-:W-:-:S04]  /*05d0*/  SHF.L.U32 R126, R121, 0x4, RZ ;  /* 0x00000004797e7819 */ /* 0x000fc800000006ff */
[----:B------:R-:W3:Y:S01]  /*05e0*/  LDC.64 R128, c[0x0][0x258] ;  /* 0x00009600ff807b82 */ /* 0x000ee20000000a00 */
[----:B0-----:R-:W-:Y:S02]  /*05f0*/  @P0 LEA R78, P1, R120, R68, 0x1 ;  /* 0x00000044784e0211 */ /* 0x001fe400078208ff */
[----:B------:R-:W-:Y:S02]  /*0600*/  SHF.L.U32 R124, R137, 0x4, RZ ;  /* 0x00000004897c7819 */ /* 0x000fe400000006ff */
[----:B------:R-:W-:Y:S02]  /*0610*/  IADD3 R139, R121, 0x100, RZ ;  /* 0x00000100798b7810 */ /* 0x000fe40007ffe0ff */
[----:B------:R-:W-:Y:S02]  /*0620*/  SHF.R.U32.HI R125, RZ, 0x1c, R121 ;  /* 0x0000001cff7d7819 */ /* 0x000fe40000011679 */
[----:B------:R-:W-:Y:S02]  /*0630*/  IADD3 R68, P2, R126, UR12, RZ ;  /* 0x0000000c7e447c10 */ /* 0x000fe4000ff5e0ff */
[----:B------:R-:W-:-:S02]  /*0640*/  @P0 LEA.HI.X R79, R120, R69, R0, 0x1, P1 ;  /* 0x00000045784f0211 */ /* 0x000fc400008f0c00 */
[----:B------:R-:W-:Y:S02]  /*0650*/  SHF.R.U32.HI R123, RZ, 0x1c, R137 ;  /* 0x0000001cff7b7819 */ /* 0x000fe40000011689 */
[----:B------:R-:W-:Y:S01]  /*0660*/  IADD3 R76, P1, R124, UR12, RZ ;  /* 0x0000000c7c4c7c10 */ /* 0x000fe2000ff3e0ff */
[----:B-1----:R-:W-:Y:S01]  /*0670*/  IMAD.WIDE R130, R120, 0x4, R80 ;  /* 0x0000000478827825 */ /* 0x002fe200078e0250 */
[----:B------:R-:W-:Y:S01]  /*0680*/  SHF.L.U32 R116, R139, 0x4, RZ ;  /* 0x000000048b747819 */ /* 0x000fe200000006ff */
[----:B------:R-:W4:Y:S01]  /*0690*/  @P0 LDG.E.U16 R0, desc[UR4][R78.64] ;  /* 0x000000044e000981 */ /* 0x000f22000c1e1500 */
[----:B------:R-:W-:Y:S02]  /*06a0*/  IADD3.X R69, R125, UR13, RZ, P2, !PT ;  /* 0x0000000d7d457c10 */ /* 0x000fe400097fe4ff */
[----:B------:R-:W-:Y:S01]  /*06b0*/  IADD3.X R77, R123, UR13, RZ, P1, !PT ;  /* 0x0000000d7b4d7c10 */ /* 0x000fe20008ffe4ff */
[----:B--2---:R-:W-:Y:S01]  /*06c0*/  IMAD.WIDE.U32 R72, R121, 0x10, R88 ;  /* 0x0000001079487825 */ /* 0x004fe200078e0058 */
[----:B------:R-:W-:Y:S01]  /*06d0*/  SHF.R.U32.HI R115, RZ, 0x1c, R139 ;  /* 0x0000001cff737819 */ /* 0x000fe2000001168b */
[----:B------:R0:W2:Y:S01]  /*06e0*/  LDG.E R127, desc[UR4][R130.64] ;  /* 0x00000004827f7981 */ /* 0x0000a2000c1e1900 */
[----:B------:R-:W-:-:S03]  /*06f0*/  IADD3 R82, P1, R116, UR12, RZ ;  /* 0x0000000c74527c10 */ /* 0x000fc6000ff3e0ff */
[----:B------:R-:W2:Y:S01]  /*0700*/  LDG.E.128 R68, desc[UR4][R68.64] ;  /* 0x0000000444447981 */ /* 0x000ea2000c1e1d00 */
[----:B------:R-:W-:Y:S01]  /*0710*/  IADD3.X R83, R115, UR13, RZ, P1, !PT ;  /* 0x0000000d73537c10 */ /* 0x000fe20008ffe4ff */
[----:B---3--:R-:W-:Y:S02]  /*0720*/  IMAD.WIDE R134, R120, 0x4, R128 ;  /* 0x0000000478867825 */ /* 0x008fe400078e0280 */
[----:B------:R-:W3:Y:S02]  /*0730*/  LDG.E.128 R72, desc[UR4][R72.64] ;  /* 0x0000000448487981 */ /* 0x000ee4000c1e1d00 */
[--C-:B------:R-:W-:Y:S02]  /*0740*/  IMAD.WIDE.U32 R84, R137, 0x10, R88.reuse ;  /* 0x0000001089547825 */ /* 0x100fe400078e0058 */
[----:B------:R-:W3:Y:S04]  /*0750*/  LDG.E.128 R76, desc[UR4][R76.64] ;  /* 0x000000044c4c7981 */ /* 0x000ee8000c1e1d00 */
[----:B------:R-:W3:Y:S01]  /*0760*/  LDG.E.128 R80, desc[UR4][R82.64] ;  /* 0x0000000452507981 */ /* 0x000ee2000c1e1d00 */
[----:B------:R-:W-:-:S03]  /*0770*/  IMAD.WIDE.U32 R88, R139, 0x10, R88 ;  /* 0x000000108b587825 */ /* 0x000fc600078e0058 */
[----:B------:R-:W3:Y:S04]  /*0780*/  LDG.E R122, desc[UR4][R134.64] ;  /* 0x00000004867a7981 */ /* 0x000ee8000c1e1900 */
[----:B------:R-:W3:Y:S04]  /*0790*/  LDG.E.128 R84, desc[UR4][R84.64] ;  /* 0x0000000454547981 */ /* 0x000ee8000c1e1d00 */
[----:B------:R-:W3:Y:S01]  /*07a0*/  LDG.E.128 R88, desc[UR4][R88.64] ;  /* 0x0000000458587981 */ /* 0x000ee2000c1e1d00 */
[----:B------:R-:W-:-:S04]  /*07b0*/  ISETP.NE.U32.AND P1, PT, RZ, UR10, PT ;  /* 0x0000000aff007c0c */ /* 0x000fc8000bf25070 */
[----:B------:R-:W-:Y:S02]  /*07c0*/  ISETP.NE.AND.EX P1, PT, RZ, UR11, PT, P1 ;  /* 0x0000000bff007c0c */ /* 0x000fe4000bf25310 */
[----:B------:R-:W-:-:S11]  /*07d0*/  LEA R158, P3, R137, UR14, 0x3 ;  /* 0x0000000e899e7c11 */ /* 0x000fd6000f8618ff */
[----:B------:R-:W-:-:S04]  /*07e0*/  @P1 LEA R132, P2, R121, UR10, 0x4 ;  /* 0x0000000a79841c11 */ /* 0x000fc8000f8420ff */
[----:B------:R-:W-:Y:S02]  /*07f0*/  @P1 LEA.HI.X R133, R121, UR11, RZ, 0x4, P2 ;  /* 0x0000000b79851c11 */ /* 0x000fe400090f24ff */
[----:B0-----:R-:W-:Y:S02]  /*0800*/  @P1 LEA R130, P2, R137, UR10, 0x4 ;  /* 0x0000000a89821c11 */ /* 0x001fe4000f8420ff */
[----:B------:R-:W-:Y:S01]  /*0810*/  LEA R156, P5, R139, UR14, 0x3 ;  /* 0x0000000e8b9c7c11 */ /* 0x000fe2000f8a18ff */
        /* <DEDUP_REMOVED lines=18> */
[----:B----4-:R-:W-:Y:S01]  /*0940*/  @P0 HADD2.F32 R121, -RZ, R0.H0_H0 ;  /* 0x20000000ff790230 */ /* 0x010fe20000004100 */
[----:B--2---:R-:W-:Y:S01]  /*0950*/  FSEL R155, R127, RZ, !P4 ;  /* 0x000000ff7f9b7208 */ /* 0x004fe20006000000 */
[----:B------:R-:W-:-:S02]  /*0960*/  HADD2.F32 R0, -RZ, R68.H0_H0 ;  /* 0x20000044ff007230 */ /* 0x000fc40000004100 */
[----:B------:R-:W-:Y:S02]  /*0970*/  HADD2.F32 R148, -RZ, R68.H1_H1 ;  /* 0x30000044ff947230 */ /* 0x000fe40000004100 */
[--C-:B---3--:R-:W-:Y:S02]  /*0980*/  HADD2.F32 R139, -RZ, R74.reuse.H0_H0 ;  /* 0x2000004aff8b7230 */ /* 0x108fe40000004100 */
[----:B------:R-:W-:Y:S01]  /*0990*/  FADD.FTZ R0, -R155, R0 ;  /* 0x000000009b007221 */ /* 0x000fe20000010100 */
[----:B------:R-:W-:Y:S02]  /*09a0*/  HADD2.F32 R137, -RZ, R74.H1_H1 ;  /* 0x3000004aff897230 */ /* 0x000fe40000004100 */
[----:B------:R-:W-:Y:S02]  /*09b0*/  HADD2.F32 R162, -RZ, R77.H1_H1 ;  /* 0x3000004dffa27230 */ /* 0x000fe40000004100 */
[----:B------:R-:W-:Y:S02]  /*09c0*/  HADD2.F32 R142, -RZ, R70.H0_H0 ;  /* 0x20000046ff8e7230 */ /* 0x000fe40000004100 */
[----:B------:R-:W-:-:S02]  /*09d0*/  HADD2.F32 R74, -RZ, R82.H0_H0 ;  /* 0x20000052ff4a7230 */ /* 0x000fc40000004100 */
[----:B------:R-:W-:Y:S02]  /*09e0*/  HADD2.F32 R140, -RZ, R70.H1_H1 ;  /* 0x30000046ff8c7230 */ /* 0x000fe40000004100 */
[C---:B------:R-:W-:Y:S01]  /*09f0*/  FADD.FTZ R148, -R155.reuse, R148 ;  /* 0x000000949b947221 */ /* 0x040fe20000010100 */
[----:B------:R-:W-:Y:S02]  /*0a00*/  HADD2.F32 R146, -RZ, R69.H0_H0 ;  /* 0x20000045ff927230 */ /* 0x000fe40000004100 */
[----:B------:R-:W-:Y:S01]  /*0a10*/  FMUL.FTZ R0, R122, R0 ;  /* 0x000000007a007220 */ /* 0x000fe20000410000 */
[----:B------:R-:W-:Y:S02]  /*0a20*/  HADD2.F32 R147, -RZ, R72.H0_H0 ;  /* 0x20000048ff937230 */ /* 0x000fe40000004100 */
[----:B------:R-:W-:Y:S02]  /*0a30*/  HADD2.F32 R70, -RZ, R78.H1_H1 ;  /* 0x3000004eff467230 */ /* 0x000fe40000004100 */
[----:B------:R-:W-:Y:S01]  /*0a40*/  FADD.FTZ R127, -R155, R162 ;  /* 0x000000a29b7f7221 */ /* 0x000fe20000010100 */
[----:B------:R-:W-:-:S02]  /*0a50*/  HADD2.F32 R134, -RZ, R76.H0_H0 ;  /* 0x2000004cff867230 */ /* 0x000fc40000004100 */
[----:B------:R-:W-:Y:S02]  /*0a60*/  HADD2.F32 R164, -RZ, R76.H1_H1 ;  /* 0x3000004cffa47230 */ /* 0x000fe40000004100 */
[--C-:B------:R-:W-:Y:S02]  /*0a70*/  HADD2.F32 R138, -RZ, R71.reuse.H0_H0 ;  /* 0x20000047ff8a7230 */ /* 0x100fe40000004100 */
[----:B------:R-:W-:Y:S02]  /*0a80*/  HADD2.F32 R136, -RZ, R71.H1_H1 ;  /* 0x30000047ff887230 */ /* 0x000fe40000004100 */
[C---:B------:R-:W-:Y:S01]  /*0a90*/  FADD.FTZ R71, -R155.reuse, R74 ;  /* 0x0000004a9b477221 */ /* 0x040fe20000010100 */
[----:B------:R-:W-:Y:S02]  /*0aa0*/  HADD2.F32 R76, -RZ, R81.H0_H0 ;  /* 0x20000051ff4c7230 */ /* 0x000fe40000004100 */
[----:B------:R-:W-:Y:S02]  /*0ab0*/  HADD2.F32 R150, -RZ, R79.H1_H1 ;  /* 0x3000004fff967230 */ /* 0x000fe40000004100 */
[----:B------:R-:W-:Y:S01]  /*0ac0*/  FADD.FTZ R146, -R155, R146 ;  /* 0x000000929b927221 */ /* 0x000fe20000010100 */
[----:B------:R-:W-:-:S02]  /*0ad0*/  HADD2.F32 R144, -RZ, R69.H1_H1 ;  /* 0x30000045ff907230 */ /* 0x000fc40000004100 */
[----:B------:R-:W-:Y:S01]  /*0ae0*/  FADD.FTZ R70, -R155, R70 ;  /* 0x000000469b467221 */ /* 0x000fe20000010100 */
[----:B------:R-:W-:Y:S02]  /*0af0*/  HADD2.F32 R145, -RZ, R72.H1_H1 ;  /* 0x30000048ff917230 */ /* 0x000fe40000004100 */
[----:B------:R-:W-:Y:S01]  /*0b00*/  FADD.FTZ R114, R147, R114 ;  /* 0x0000007293727221 */ /* 0x000fe20000010000 */
[--C-:B------:R-:W-:Y:S02]  /*0b10*/  HADD2.F32 R74, -RZ, R85.reuse.H0_H0 ;  /* 0x20000055ff4a7230 */ /* 0x100fe40000004100 */
[----:B------:R-:W-:Y:S01]  /*0b20*/  FMUL.FTZ R148, R122, R148 ;  /* 0x000000947a947220 */ /* 0x000fe20000410000 */
[----:B------:R-:W-:Y:S02]  /*0b30*/  HADD2.F32 R85, -RZ, R85.H1_H1 ;  /* 0x30000055ff557230 */ /* 0x000fe40000004100 */
[----:B------:R-:W-:Y:S01]  /*0b40*/  FFMA.FTZ R117, R0, R147, R117 ;  /* 0x0000009300757223 */ /* 0x000fe20000010075 */
[----:B------:R-:W-:-:S02]  /*0b50*/  HADD2.F32 R143, -RZ, R73.H0_H0 ;  /* 0x20000049ff8f7230 */ /* 0x000fc40000004100 */
[----:B------:R-:W-:Y:S01]  /*0b60*/  FMUL.FTZ R147, R40, R147 ;  /* 0x0000009328937220 */ /* 0x000fe20000410000 */
[----:B------:R-:W-:Y:S02]  /*0b70*/  HADD2.F32 R141, -RZ, R73.H1_H1 ;  /* 0x30000049ff8d7230 */ /* 0x000fe40000004100 */
[----:B------:R-:W-:Y:S01]  /*0b80*/  FMUL.FTZ R127, R122, R127 ;  /* 0x0000007f7a7f7220 */ /* 0x000fe20000410000 */
[--C-:B------:R-:W-:Y:S02]  /*0b90*/  HADD2.F32 R135, -RZ, R75.reuse.H0_H0 ;  /* 0x2000004bff877230 */ /* 0x100fe40000004100 */
[----:B------:R-:W-:Y:S01]  /*0ba0*/  FADD.FTZ R73, -R155, R76 ;  /* 0x0000004c9b497221 */ /* 0x000fe20000010100 */
[----:B0-----:R-:W-:Y:S02]  /*0bb0*/  HADD2.F32 R132, -RZ, R75.H1_H1 ;  /* 0x3000004bff847230 */ /* 0x001fe40000004100 */
[--C-:B------:R-:W-:Y:S02]  /*0bc0*/  HADD2.F32 R68, -RZ, R83.reuse.H0_H0 ;  /* 0x20000053ff447230 */ /* 0x100fe40000004100 */
[----:B------:R-:W-:-:S02]  /*0bd0*/  HADD2.F32 R72, -RZ, R83.H1_H1 ;  /* 0x30000053ff487230 */ /* 0x000fc40000004100 */
        /* <DEDUP_REMOVED lines=9> */
[----:B------:R-:W-:Y:S01]  /*0c70*/  FMUL.FTZ R89, R122, R70 ;  /* 0x000000467a597220 */ /* 0x000fe20000410000 */
[----:B------:R-:W-:Y:S01]  /*0c80*/  FMUL.FTZ R145, R41, R145 ;  /* 0x0000009129917220 */ /* 0x000fe20000410000 */
[----:B------:R-:W-:Y:S01]  /*0c90*/  FADD.FTZ R20, R85, R20 ;  /* 0x0000001455147221 */ /* 0x000fe20000010000 */
[-C--:B------:R-:W-:Y:S01]  /*0ca0*/  FFMA.FTZ R4, R127, R85.reuse, R4 ;  /* 0x000000557f047223 */ /* 0x080fe20000010004 */
[----:B------:R-:W-:Y:S01]  /*0cb0*/  FMUL.FTZ R90, R51, R85 ;  /* 0x00000055335a7220 */ /* 0x000fe20000410000 */
[----:B------:R-:W-:Y:S01]  /*0cc0*/  FADD.FTZ R70, RZ, R147 ;  /* 0x00000093ff467221 */ /* 0x000fe20000010000 */
[----:B-1----:R-:W-:Y:S02]  /*0cd0*/  HADD2.F32 R128, -RZ, R78.H0_H0 ;  /* 0x2000004eff807230 */ /* 0x002fe40000004100 */
[----:B------:R-:W-:Y:S01]  /*0ce0*/  FFMA.FTZ R85, R0, R147, RZ ;  /* 0x0000009300557223 */ /* 0x000fe200000100ff */
[----:B------:R-:W-:-:S02]  /*0cf0*/  HADD2.F32 R152, -RZ, R80.H0_H0 ;  /* 0x20000050ff987230 */ /* 0x000fc40000004100 */
[----:B------:R-:W-:Y:S01]  /*0d00*/  FADD.FTZ R142, -R155, R142 ;  /* 0x0000008e9b8e7221 */ /* 0x000fe20000010100 */
[----:B------:R-:W-:Y:S02]  /*0d10*/  HADD2.F32 R154, -RZ, R77.H0_H0 ;  /* 0x2000004dff9a7230 */ /* 0x000fe40000004100 */
[----:B------:R-:W-:Y:S01]  /*0d20*/  FADD.FTZ R110, R143, R110 ;  /* 0x0000006e8f6e7221 */ /* 0x000fe20000010000 */
[----:B------:R-:W-:Y:S02]  /*0d30*/  HADD2.F32 R130, -RZ, R79.H0_H0 ;  /* 0x2000004fff827230 */ /* 0x000fe40000004100 */
[----:B------:R-:W-:Y:S01]  /*0d40*/  FMUL.FTZ R144, R122, R144 ;  /* 0x000000907a907220 */ /* 0x000fe20000410000 */
[----:B------:R-:W-:Y:S02]  /*0d50*/  HADD2.F32 R80, -RZ, R80.H1_H1 ;  /* 0x30000050ff507230 */ /* 0x000fe40000004100 */
[----:B------:R-:W-:Y:S01]  /*0d60*/  FFMA.FTZ R111, R146, R143, R111 ;  /* 0x0000008f926f7223 */ /* 0x000fe2000001006f */
[----:B------:R-:W-:-:S02]  /*0d70*/  HADD2.F32 R78, -RZ, R81.H1_H1 ;  /* 0x30000051ff4e7230 */ /* 0x000fc40000004100 */
[----:B------:R-:W-:Y:S02]  /*0d80*/  HADD2.F32 R82, -RZ, R82.H1_H1 ;  /* 0x30000052ff527230 */ /* 0x000fe40000004100 */
        /* <DEDUP_REMOVED lines=16> */
[----:B------:R-:W-:Y:S01]  /*0e90*/  FADD.FTZ R108, R141, R108 ;  /* 0x0000006c8d6c7221 */ /* 0x000fe20000010000 */
[----:B------:R-:W-:Y:S01]  /*0ea0*/  FMUL.FTZ R142, R122, R142 ;  /* 0x0000008e7a8e7220 */ /* 0x000fe20000410000 */
[-C--:B------:R-:W-:Y:S01]  /*0eb0*/  FFMA.FTZ R109, R144, R141.reuse, R109 ;  /* 0x0000008d906d7223 */ /* 0x080fe2000001006d */
[----:B------:R-:W-:Y:S01]  /*0ec0*/  FADD.FTZ R155, -R155, R72 ;  /* 0x000000489b9b7221 */ /* 0x000fe20000010100 */
[----:B------:R-:W-:Y:S01]  /*0ed0*/  FMUL.FTZ R141, R43, R141 ;  /* 0x0000008d2b8d7220 */ /* 0x000fe20000410000 */
[----:B------:R-:W-:Y:S01]  /*0ee0*/  FADD.FTZ R70, R70, R143 ;  /* 0x0000008f46467221 */ /* 0x000fe20000010000 */
[----:B------:R-:W-:-:S02]  /*0ef0*/  HADD2.F32 R72, -RZ, R86.H0_H0 ;  /* 0x20000056ff487230 */ /* 0x000fc40000004100 */
[----:B------:R-:W-:Y:S01]  /*0f00*/  FFMA.FTZ R85, R146, R143, R85 ;  /* 0x0000008f92557223 */ /* 0x000fe20000010055 */
[----:B------:R-:W-:Y:S02]  /*0f10*/  HADD2.F32 R86, -RZ, R86.H1_H1 ;  /* 0x30000056ff567230 */ /* 0x000fe40000004100 */
[----:B------:R-:W-:Y:S01]  /*0f20*/  FADD.FTZ R106, R139, R106 ;  /* 0x0000006a8b6a7221 */ /* 0x000fe20000010000 */
[----:B------:R-:W-:Y:S01]  /*0f30*/  FMUL.FTZ R140, R122, R140 ;  /* 0x0000008c7a8c7220 */ /* 0x000fe20000410000 */
[-C--:B------:R-:W-:Y:S01]  /*0f40*/  FFMA.FTZ R107, R142, R139.reuse, R107 ;  /* 0x0000008b8e6b7223 */ /* 0x080fe2000001006b */
[----:B------:R-:W-:Y:S01]  /*0f50*/  FMUL.FTZ R139, R44, R139 ;  /* 0x0000008b2c8b7220 */ /* 0x000fe20000410000 */
[----:B------:R-:W-:Y:S01]  /*0f60*/  FADD.FTZ R70, R70, R141 ;  /* 0x0000008d46467221 */ /* 0x000fe20000010000 */
[--C-:B------:R-:W-:Y:S02]  /*0f70*/  HADD2.F32 R131, -RZ, R84.reuse.H0_H0 ;  /* 0x20000054ff837230 */ /* 0x100fe40000004100 */
[----:B------:R-:W-:Y:S01]  /*0f80*/  FFMA.FTZ R85, R144, R141, R85 ;  /* 0x0000008d90557223 */ /* 0x000fe20000010055 */
[----:B------:R-:W-:-:S02]  /*0f90*/  HADD2.F32 R78, -RZ, R84.H1_H1 ;  /* 0x30000054ff4e7230 */ /* 0x000fc40000004100 */
[----:B------:R-:W-:Y:S01]  /*0fa0*/  FADD.FTZ R104, R137, R104 ;  /* 0x0000006889687221 */ /* 0x000fe20000010000 */
[--C-:B------:R-:W-:Y:S02]  /*0fb0*/  HADD2.F32 R84, -RZ, R87.reuse.H0_H0 ;  /* 0x20000057ff547230 */ /* 0x100fe40000004100 */
[----:B------:R-:W-:Y:S01]  /*0fc0*/  FMUL.FTZ R138, R122, R138 ;  /* 0x0000008a7a8a7220 */ /* 0x000fe20000410000 */
[----:B------:R-:W-:Y:S02]  /*0fd0*/  HADD2.F32 R68, -RZ, R87.H1_H1 ;  /* 0x30000057ff447230 */ /* 0x000fe40000004100 */
[-C--:B------:R-:W-:Y:S01]  /*0fe0*/  FFMA.FTZ R105, R140, R137.reuse, R105 ;  /* 0x000000898c697223 */ /* 0x080fe20000010069 */
        /* <DEDUP_REMOVED lines=33> */
[----:B------:R-:W-:-:S02]  /*1200*/  HADD2.F32 R153, -RZ, R91.H0_H0 ;  /* 0x2000005bff997230 */ /* 0x000fc40000004100 */
[----:B------:R-:W-:Y:S01]  /*1210*/  FMUL.FTZ R82, R122, R163 ;  /* 0x000000a37a527220 */ /* 0x000fe20000410000 */
[----:B------:R-:W-:Y:S02]  /*1220*/  HADD2.F32 R154, -RZ, R91.H1_H1 ;  /* 0x3000005bff9a7230 */ /* 0x000fe40000004100 */
[----:B------:R-:W-:Y:S01]  /*1230*/  FMUL.FTZ R91, R50, R74 ;  /* 0x0000004a325b7220 */ /* 0x000fe20000410000 */
[----:B------:R-:W-:Y:S01]  /*1240*/  FADD.FTZ R68, R68, R129 ;  /* 0x0000008144447221 */ /* 0x000fe20000010000 */
[----:B------:R-:W-:-:S03]  /*1250*/  FFMA.FTZ R163, R133, R129, R70 ;  /* 0x0000008185a37223 */ /* 0x000fc60000010046 */
[----:B------:R-:W-:Y:S01]  /*1260*/  FADD.FTZ R165, R68, R91 ;  /* 0x0000005b44a57221 */ /* 0x000fe20000010000 */
[----:B------:R-:W-:Y:S01]  /*1270*/  FFMA.FTZ R68, R130, R91, R163 ;  /* 0x0000005b82447223 */ /* 0x000fe200000100a3 */
[--C-:B------:R-:W-:Y:S02]  /*1280*/  HADD2.F32 R80, -RZ, R88.reuse.H0_H0 ;  /* 0x20000058ff507230 */ /* 0x100fe40000004100 */
[----:B------:R-:W-:Y:S01]  /*1290*/  FADD.FTZ R18, R78, R18 ;  /* 0x000000124e127221 */ /* 0x000fe20000010000 */
[----:B------:R-:W-:Y:S02]  /*12a0*/  HADD2.F32 R79, -RZ, R88.H1_H1 ;  /* 0x30000058ff4f7230 */ /* 0x000fe40000004100 */
[----:B------:R-:W-:Y:S01]  /*12b0*/  FFMA.FTZ R2, R133, R78, R2 ;  /* 0x0000004e85027223 */ /* 0x000fe20000010002 */
[----:B------:R-:W-:Y:S01]  /*12c0*/  FMUL.FTZ R88, R52, R72 ;  /* 0x0000004834587220 */ /* 0x000fe20000410000 */
[C---:B------:R-:W-:Y:S01]  /*12d0*/  FMUL.FTZ R78, R122.reuse, R73 ;  /* 0x000000497a4e7220 */ /* 0x040fe20000410000 */
[----:B------:R-:W-:Y:S01]  /*12e0*/  FADD.FTZ R165, R165, R90 ;  /* 0x0000005aa5a57221 */ /* 0x000fe20000010000 */
[----:B------:R-:W-:Y:S01]  /*12f0*/  FMUL.FTZ R128, R122, R128 ;  /* 0x000000807a807220 */ /* 0x000fe20000410000 */
[----:B------:R-:W-:-:S02]  /*1300*/  FFMA.FTZ R73, R127, R90, R68 ;  /* 0x0000005a7f497223 */ /* 0x000fc40000010044 */
[----:B------:R-:W-:Y:S02]  /*1310*/  FADD.FTZ R68, R165, R88 ;  /* 0x00000058a5447221 */ /* 0x000fe40000010000 */
[----:B------:R-:W-:Y:S01]  /*1320*/  FFMA.FTZ R70, R128, R88, R73 ;  /* 0x0000005880467223 */ /* 0x000fe20000010049 */
[----:B------:R-:W-:Y:S01]  /*1330*/  FADD.FTZ R25, R84, R25 ;  /* 0x0000001954197221 */ /* 0x000fe20000010000 */
[-C--:B------:R-:W-:Y:S01]  /*1340*/  FFMA.FTZ R9, R86, R84.reuse, R9 ;  /* 0x0000005456097223 */ /* 0x080fe20000010009 */
[----:B------:R-:W-:Y:S01]  /*1350*/  FMUL.FTZ R84, R54, R84 ;  /* 0x0000005436547220 */ /* 0x000fe20000410000 */
        /* <DEDUP_REMOVED lines=76> */
.L_x_6224:
[----:B------:R-:W3:Y:S01]  /*1820*/  S2R R71, SR_CgaCtaId ;  /* 0x0000000000477919 */ /* 0x000ee20000008800 */
[----:B0-2---:R-:W-:Y:S01]  /*1830*/  FADD.FTZ R73, R73, R70 ;  /* 0x0000004649497221 */ /* 0x005fe20000010000 */
[----:B------:R-:W-:Y:S01]  /*1840*/  MOV R70, 0x400 ;  /* 0x0000040000467802 */ /* 0x000fe20000000f00 */
[----:B-1----:R-:W-:Y:S01]  /*1850*/  FADD.FTZ R72, R72, R69 ;  /* 0x0000004548487221 */ /* 0x002fe20000010000 */
[----:B------:R-:W-:Y:S05]  /*1860*/  WARPSYNC.ALL ;  /* 0x0000000000007948 */ /* 0x000fea0003800000 */
[----:B-----5:R-:W-:Y:S02]  /*1870*/  LOP3.LUT P6, RZ, R160, 0xff000000, RZ, 0xc0, !PT ;  /* 0xff000000a0ff7812 */ /* 0x020fe400078cc0ff */
[----:B------:R-:W-:-:S02]  /*1880*/  IADD3 R120, R120, UR22, RZ ;  /* 0x0000001678787c10 */ /* 0x000fc4000fffe0ff */
[----:B---3--:R-:W-:Y:S02]  /*1890*/  LEA R162, R71, R70, 0x18 ;  /* 0x0000004647a27211 */ /* 0x008fe400078ec0ff */
[----:B------:R-:W-:-:S04]  /*18a0*/  @!P2 SHF.R.U32.HI R70, RZ, 0x5, R99 ;  /* 0x00000005ff46a819 */ /* 0x000fc80000011663 */
[----:B------:R-:W-:-:S04]  /*18b0*/  @!P2 LOP3.LUT R71, R70, 0x3, RZ, 0xc0, !PT ;  /* 0x000000034647a812 */ /* 0x000fc800078ec0ff */
[----:B------:R-:W-:-:S04]  /*18c0*/  @!P2 IADD3 R71, R68, R71, RZ ;  /* 0x000000474447a210 */ /* 0x000fc80007ffe0ff */
[-C--:B------:R-:W-:Y:S02]  /*18d0*/  @!P2 LEA R163, R71, R162.reuse, 0x3 ;  /* 0x000000a247a3a211 */ /* 0x080fe400078e18ff */
[----:B------:R-:W-:-:S03]  /*18e0*/  LEA R162, R68, R162, 0x3 ;  /* 0x000000a244a27211 */ /* 0x000fc600078e18ff */
[----:B------:R0:W-:Y:S01]  /*18f0*/  @!P2 STS.64 [R163+0x3000], R72 ;  /* 0x00300048a300a388 */ /* 0x0001e20000000a00 */
[----:B------:R-:W-:Y:S01]  /*1900*/  BAR.SYNC.DEFER_BLOCKING 0x0 ;  /* 0x0000000000007b1d */ /* 0x000fe20000010000 */
[----:B------:R-:W-:Y:S01]  /*1910*/  LOP3.LUT P2, RZ, R160, 0xff00, RZ, 0xc0, !PT ;  /* 0x0000ff00a0ff7812 */ /* 0x000fe2000784c0ff */
[----:B0-----:R-:W-:-:S04]  /*1920*/  @P1 HADD2.F32 R73, -RZ, R36.H1_H1 ;  /* 0x30000024ff491230 */ /* 0x001fc80000004100 */
        /* <DEDUP_REMOVED lines=9> */
[----:B------:R-:W-:Y:S01]  /*19c0*/  FADD.FTZ R68, R71, R164 ;  /* 0x000000a447447221 */ /* 0x000fe20000010000 */
[----:B------:R-:W-:Y:S02]  /*19d0*/  @P1 HADD2.F32 R71, -RZ, R36.H0_H0 ;  /* 0x20000024ff471230 */ /* 0x000fe40000004100 */
        /* <DEDUP_REMOVED lines=17> */
[----:B------:R-:W-:-:S02]  /*1af0*/  @P1 HADD2.F32 R71, -RZ, R37.H0_H0 ;  /* 0x20000025ff471230 */ /* 0x000fc40000004100 */
[----:B------:R-:W-:Y:S01]  /*1b00*/  @P1 FADD.FTZ R162, R162, R73 ;  /* 0x00000049a2a21221 */ /* 0x000fe20000010000 */
[----:B------:R-:W-:Y:S02]  /*1b10*/  @P1 HADD2.F32 R73, -RZ, R37.H1_H1 ;  /* 0x30000025ff491230 */ /* 0x000fe40000004100 */
[-CC-:B------:R-:W-:Y:S01]  /*1b20*/  FFMA.FTZ R142, R142, R68.reuse, R69.reuse ;  /* 0x000000448e8e7223 */ /* 0x180fe20000010045 */
[-C--:B------:R-:W-:Y:S01]  /*1b30*/  FFMA.FTZ R138, R138, R68.reuse, R69 ;  /* 0x000000448a8a7223 */ /* 0x080fe20000010045 */
[----:B------:R-:W-:Y:S01]  /*1b40*/  @P1 FADD.FTZ R148, R148, R71 ;  /* 0x0000004794941221 */ /* 0x000fe20000010000 */
[-C--:B------:R-:W-:Y:S01]  /*1b50*/  FMUL.FTZ R71, R162, R121.reuse ;  /* 0x00000079a2477220 */ /* 0x080fe20000410000 */
[----:B------:R-:W-:Y:S01]  /*1b60*/  @P1 FADD.FTZ R70, R70, R73 ;  /* 0x0000004946461221 */ /* 0x000fe20000010000 */
[----:B------:R-:W-:Y:S01]  /*1b70*/  FADD.FTZ R139, R139, -R142 ;  /* 0x8000008e8b8b7221 */ /* 0x000fe20000010000 */
[-C--:B------:R-:W-:Y:S01]  /*1b80*/  FMUL.FTZ R72, R148, R121.reuse ;  /* 0x0000007994487220 */ /* 0x080fe20000410000 */
[----:B------:R-:W-:Y:S01]  /*1b90*/  FMUL.FTZ R71, R71, UR17 ;  /* 0x0000001147477c20 */ /* 0x000fe20008410000 */
[----:B------:R-:W-:Y:S01]  /*1ba0*/  FMUL.FTZ R73, R70, R121 ;  /* 0x0000007946497220 */ /* 0x000fe20000410000 */
[-CC-:B------:R-:W-:Y:S01]  /*1bb0*/  FFMA.FTZ R140, R140, R68.reuse, R69.reuse ;  /* 0x000000448c8c7223 */ /* 0x180fe20000010045 */
[----:B------:R-:W-:Y:S01]  /*1bc0*/  FMUL.FTZ R72, R72, UR17 ;  /* 0x0000001148487c20 */ /* 0x000fe20008410000 */
[-CC-:B------:R-:W-:Y:S01]  /*1bd0*/  FFMA.FTZ R130, R130, R68.reuse, R69.reuse ;  /* 0x0000004482827223 */ /* 0x180fe20000010045 */
[----:B------:R-:W-:Y:S01]  /*1be0*/  FSEL R141, R71, RZ, P2 ;  /* 0x000000ff478d7208 */ /* 0x000fe20001000000 */
[-CC-:B------:R-:W-:Y:S01]  /*1bf0*/  FFMA.FTZ R71, R136, R68.reuse, R69.reuse ;  /* 0x0000004488477223 */ /* 0x180fe20000010045 */
[----:B------:R-:W-:Y:S01]  /*1c00*/  FMUL.FTZ R73, R73, UR17 ;  /* 0x0000001149497c20 */ /* 0x000fe20008410000 */
[----:B------:R-:W-:Y:S01]  /*1c10*/  FSEL R143, R72, RZ, P4 ;  /* 0x000000ff488f7208 */ /* 0x000fe20002000000 */
[----:B------:R-:W-:Y:S01]  /*1c20*/  FFMA.FTZ R72, R133, R68, R69 ;  /* 0x0000004485487223 */ /* 0x000fe20000010045 */
[----:B------:R-:W-:Y:S01]  /*1c30*/  FADD.FTZ R71, R132, -R71 ;  /* 0x8000004784477221 */ /* 0x000fe20000010000 */
[----:B------:R-:W-:-:S02]  /*1c40*/  @P1 HADD2.F32 R133, -RZ, R38.H0_H0 ;  /* 0x20000026ff851230 */ /* 0x000fc40000004100 */
[----:B------:R-:W-:Y:S01]  /*1c50*/  FMUL.FTZ R132, R122, R139 ;  /* 0x0000008b7a847220 */ /* 0x000fe20000410000 */
[----:B------:R-:W-:Y:S01]  /*1c60*/  FSEL R144, R73, RZ, P6 ;  /* 0x000000ff49907208 */ /* 0x000fe20003000000 */
[----:B------:R-:W-:Y:S01]  /*1c70*/  FADD.FTZ R73, R135, -R138 ;  /* 0x8000008a87497221 */ /* 0x000fe20000010000 */
[-CC-:B------:R-:W-:Y:S01]  /*1c80*/  FFMA.FTZ R127, R127, R68.reuse, R69.reuse ;  /* 0x000000447f7f7223 */ /* 0x180fe20000010045 */
[----:B------:R-:W-:Y:S01]  /*1c90*/  FFMA.FTZ R135, R128, R68, R69 ;  /* 0x0000004480877223 */ /* 0x000fe20000010045 */
[----:B------:R-:W-:Y:S01]  /*1ca0*/  @P1 FADD.FTZ R132, R132, R133 ;  /* 0x0000008584841221 */ /* 0x000fe20000010000 */
[----:B------:R-:W-:Y:S01]  /*1cb0*/  FADD.FTZ R137, R137, -R140 ;  /* 0x8000008c89897221 */ /* 0x000fe20000010000 */
[----:B------:R-:W-:Y:S01]  /*1cc0*/  FADD.FTZ R133, R91, -R130 ;  /* 0x800000825b857221 */ /* 0x000fe20000010000 */
[----:B------:R-:W-:Y:S01]  /*1cd0*/  FADD.FTZ R91, R90, -R127 ;  /* 0x8000007f5a5b7221 */ /* 0x000fe20000010000 */
[----:B------:R-:W-:Y:S01]  /*1ce0*/  FADD.FTZ R127, R88, -R135 ;  /* 0x80000087587f7221 */ /* 0x000fe20000010000 */
[----:B------:R-:W-:-:S02]  /*1cf0*/  @P1 HADD2.F32 R88, -RZ, R38.H1_H1 ;  /* 0x30000026ff581230 */ /* 0x000fc40000004100 */
[C---:B------:R-:W-:Y:S01]  /*1d00*/  FMUL.FTZ R135, R122.reuse, R137 ;  /* 0x000000897a877220 */ /* 0x040fe20000410000 */
[----:B------:R-:W-:Y:S01]  /*1d10*/  MOV R0, R160 ;  /* 0x000000a000007202 */ /* 0x000fe20000000f00 */
[----:B------:R-:W-:Y:S01]  /*1d20*/  FMUL.FTZ R164, R122, R71 ;  /* 0x000000477aa47220 */ /* 0x000fe20000410000 */
[----:B------:R-:W-:Y:S01]  /*1d30*/  LOP3.LUT P2, RZ, R161, 0xff00, RZ, 0xc0, !PT ;  /* 0x0000ff00a1ff7812 */ /* 0x000fe2000784c0ff */
[----:B------:R-:W-:Y:S01]  /*1d40*/  @P1 FADD.FTZ R135, R135, R88 ;  /* 0x0000005887871221 */ /* 0x000fe20000010000 */
[----:B------:R-:W-:Y:S01]  /*1d50*/  LOP3.LUT P5, RZ, R0, 0xff, RZ, 0xc0, !PT ;  /* 0x000000ff00ff7812 */ /* 0x000fe200078ac0ff */
[-C--:B------:R-:W-:Y:S01]  /*1d60*/  FMUL.FTZ R0, R146, R121.reuse ;  /* 0x0000007992007220 */ /* 0x080fe20000410000 */
[----:B------:R-:W-:Y:S01]  /*1d70*/  FADD.FTZ R129, R129, -R72 ;  /* 0x8000004881817221 */ /* 0x000fe20000010000 */
[-C--:B------:R-:W-:Y:S01]  /*1d80*/  FMUL.FTZ R71, R135, R121.reuse ;  /* 0x0000007987477220 */ /* 0x080fe20000410000 */
[----:B------:R-:W-:Y:S01]  /*1d90*/  FMUL.FTZ R72, R132, R121 ;  /* 0x0000007984487220 */ /* 0x000fe20000410000 */
[----:B------:R-:W-:Y:S01]  /*1da0*/  FMUL.FTZ R0, R0, UR17 ;  /* 0x0000001100007c20 */ /* 0x000fe20008410000 */
[----:B------:R-:W-:Y:S01]  /*1db0*/  FMUL.FTZ R160, R122, R73 ;  /* 0x000000497aa07220 */ /* 0x000fe20000410000 */
[----:B------:R-:W-:Y:S01]  /*1dc0*/  FMUL.FTZ R71, R71, UR17 ;  /* 0x0000001147477c20 */ /* 0x000fe20008410000 */
[----:B------:R-:W-:-:S02]  /*1dd0*/  @P1 HADD2.F32 R73, -RZ, R39.H1_H1 ;  /* 0x30000027ff491230 */ /* 0x000fc40000004100 */
[----:B------:R-:W-:Y:S01]  /*1de0*/  FMUL.FTZ R130, R122, R133 ;  /* 0x000000857a827220 */ /* 0x000fe20000410000 */
[----:B------:R-:W-:Y:S01]  /*1df0*/  @P1 HADD2.F32 R137, -RZ, R39.H0_H0 ;  /* 0x20000027ff891230 */ /* 0x000fe20000004100 */
[----:B------:R-:W-:Y:S01]  /*1e00*/  FSEL R0, R0, RZ, P5 ;  /* 0x000000ff00007208 */ /* 0x000fe20002800000 */
[----:B------:R-:W-:Y:S01]  /*1e10*/  FFMA.FTZ R134, R134, R68, R69 ;  /* 0x0000004486867223 */ /* 0x000fe20000010045 */
[----:B------:R-:W-:Y:S01]  /*1e20*/  FSEL R133, R71, RZ, P2 ;  /* 0x000000ff47857208 */ /* 0x000fe20001000000 */
[----:B------:R-:W-:Y:S01]  /*1e30*/  FMUL.FTZ R72, R72, UR17 ;  /* 0x0000001148487c20 */ /* 0x000fe20008410000 */
[----:B------:R-:W-:Y:S01]  /*1e40*/  ISETP.NE.U32.AND P2, PT, RZ, UR18, PT ;  /* 0x00000012ff007c0c */ /* 0x000fe2000bf45070 */
[----:B------:R-:W-:Y:S01]  /*1e50*/  @P1 FADD.FTZ R164, R164, R73 ;  /* 0x00000049a4a41221 */ /* 0x000fe20000010000 */
[----:B------:R-:W-:Y:S01]  /*1e60*/  LOP3.LUT P5, RZ, R161, 0xff, RZ, 0xc0, !PT ;  /* 0x000000ffa1ff7812 */ /* 0x000fe200078ac0ff */
[----:B------:R-:W-:Y:S01]  /*1e70*/  @P1 FADD.FTZ R160, R160, R137 ;  /* 0x00000089a0a01221 */ /* 0x000fe20000010000 */
[----:B------:R-:W-:Y:S01]  /*1e80*/  MOV R90, R158 ;  /* 0x0000009e005a7202 */ /* 0x000fe20000000f00 */
[----:B------:R-:W-:Y:S01]  /*1e90*/  FADD.FTZ R131, R131, -R134 ;  /* 0x8000008683837221 */ /* 0x000fe20000010000 */
[----:B------:R-:W-:Y:S01]  /*1ea0*/  ISETP.NE.AND.EX P2, PT, RZ, UR19, PT, P2 ;  /* 0x00000013ff007c0c */ /* 0x000fe2000bf45320 */
[--C-:B------:R-:W-:Y:S01]  /*1eb0*/  @P1 HADD2.F32 R73, -RZ, R32.reuse.H1_H1 ;  /* 0x30000020ff491230 */ /* 0x100fe20000004100 */
[----:B------:R-:W-:Y:S01]  /*1ec0*/  FSEL R140, R72, RZ, P5 ;  /* 0x000000ff488c7208 */ /* 0x000fe20002800000 */
[----:B------:R-:W-:Y:S01]  /*1ed0*/  FMUL.FTZ R128, R122, R129 ;  /* 0x000000817a807220 */ /* 0x000fe20000410000 */
[----:B------:R-:W-:Y:S01]  /*1ee0*/  FMUL.FTZ R72, R164, R121 ;  /* 0x00000079a4487220 */ /* 0x000fe20000410000 */
[----:B------:R-:W-:Y:S01]  /*1ef0*/  LOP3.LUT P5, RZ, R90, 0xff, RZ, 0xc0, !PT ;  /* 0x000000ff5aff7812 */ /* 0x000fe200078ac0ff */
[----:B------:R-:W-:-:S02]  /*1f00*/  @P1 HADD2.F32 R137, -RZ, R32.H0_H0 ;  /* 0x20000020ff891230 */ /* 0x000fc40000004100 */
[----:B------:R-:W-:Y:S01]  /*1f10*/  FMUL.FTZ R71, R160, R121 ;  /* 0x00000079a0477220 */ /* 0x000fe20000410000 */
[----:B------:R-:W-:Y:S01]  /*1f20*/  FMUL.FTZ R90, R122, R131 ;  /* 0x000000837a5a7220 */ /* 0x000fe20000410000 */
[----:B------:R-:W-:Y:S01]  /*1f30*/  @P1 FADD.FTZ R128, R128, R73 ;  /* 0x0000004980801221 */ /* 0x000fe20000010000 */
[--C-:B------:R-:W-:Y:S02]  /*1f40*/  @P1 HADD2.F32 R73, -RZ, R33.reuse.H1_H1 ;  /* 0x30000021ff491230 */ /* 0x100fe40000004100 */
[----:B------:R-:W-:Y:S01]  /*1f50*/  FMUL.FTZ R72, R72, UR17 ;  /* 0x0000001148487c20 */ /* 0x000fe20008410000 */
[----:B------:R-:W-:Y:S01]  /*1f60*/  LOP3.LUT P6, RZ, R161, 0xff000000, RZ, 0xc0, !PT ;  /* 0xff000000a1ff7812 */ /* 0x000fe200078cc0ff */
[----:B------:R-:W-:Y:S01]  /*1f70*/  FMUL.FTZ R134, R122, R91 ;  /* 0x0000005b7a867220 */ /* 0x000fe20000410000 */
[----:B------:R-:W-:Y:S01]  /*1f80*/  FMUL.FTZ R71, R71, UR17 ;  /* 0x0000001147477c20 */ /* 0x000fe20008410000 */
[----:B------:R-:W-:Y:S01]  /*1f90*/  LOP3.LUT P4, RZ, R161, 0xff0000, RZ, 0xc0, !PT ;  /* 0x00ff0000a1ff7812 */ /* 0x000fe2000788c0ff */
[----:B------:R-:W-:Y:S01]  /*1fa0*/  @P1 FADD.FTZ R90, R90, R137 ;  /* 0x000000895a5a1221 */ /* 0x000fe20000010000 */
[----:B------:R-:W-:-:S02]  /*1fb0*/  @P1 HADD2.F32 R129, -RZ, R33.H0_H0 ;  /* 0x20000021ff811230 */ /* 0x000fc40000004100 */
[----:B------:R-:W-:Y:S01]  /*1fc0*/  @P1 FADD.FTZ R134, R134, R73 ;  /* 0x0000004986861221 */ /* 0x000fe20000010000 */
[----:B------:R-:W-:Y:S01]  /*1fd0*/  FSEL R142, R72, RZ, P6 ;  /* 0x000000ff488e7208 */ /* 0x000fe20003000000 */
[----:B------:R-:W-:Y:S01]  /*1fe0*/  FMUL.FTZ R73, R90, R121 ;  /* 0x000000795a497220 */ /* 0x000fe20000410000 */
[----:B------:R-:W-:Y:S01]  /*1ff0*/  FSEL R71, R71, RZ, P4 ;  /* 0x000000ff47477208 */ /* 0x000fe20002000000 */
[--C-:B------:R-:W-:Y:S01]  /*2000*/  @P1 HADD2.F32 R91, -RZ, R34.reuse.H0_H0 ;  /* 0x20000022ff5b1230 */ /* 0x100fe20000004100 */
[----:B------:R-:W-:Y:S01]  /*2010*/  @P2 IADD3 R72, P6, R126, UR18, RZ ;  /* 0x000000127e482c10 */ /* 0x000fe2000ffde0ff */
[----:B------:R-:W-:Y:S01]  /*2020*/  @P1 FADD.FTZ R130, R130, R129 ;  /* 0x0000008182821221 */ /* 0x000fe20000010000 */
[----:B------:R-:W-:Y:S01]  /*2030*/  IADD3 R126, P4, R126, UR20, RZ ;  /* 0x000000147e7e7c10 */ /* 0x000fe2000ff9e0ff */
[----:B------:R-:W-:Y:S01]  /*2040*/  FMUL.FTZ R136, R122, R127 ;  /* 0x0000007f7a887220 */ /* 0x000fe20000410000 */
[----:B------:R-:W-:Y:S01]  /*2050*/  FMUL.FTZ R88, R73, UR17 ;  /* 0x0000001149587c20 */ /* 0x000fe20008410000 */
[C---:B------:R-:W-:Y:S01]  /*2060*/  @P2 IADD3.X R73, R125.reuse, UR19, RZ, P6, !PT ;  /* 0x000000137d492c10 */ /* 0x040fe2000b7fe4ff */
[-C--:B------:R-:W-:Y:S01]  /*2070*/  FMUL.FTZ R129, R134, R121.reuse ;  /* 0x0000007986817220 */ /* 0x080fe20000410000 */
[----:B------:R-:W-:Y:S01]  /*2080*/  IADD3.X R127, R125, UR21, RZ, P4, !PT ;  /* 0x000000157d7f7c10 */ /* 0x000fe2000a7fe4ff */
[----:B------:R-:W-:Y:S01]  /*2090*/  @P1 FADD.FTZ R136, R136, R91 ;  /* 0x0000005b88881221 */ /* 0x000fe20000010000 */
[-C--:B------:R-:W-:Y:S01]  /*20a0*/  FMUL.FTZ R125, R130, R121.reuse ;  /* 0x00000079827d7220 */ /* 0x080fe20000410000 */
[----:B------:R-:W-:Y:S01]  /*20b0*/  FSEL R88, R88, RZ, P5 ;  /* 0x000000ff58587208 */ /* 0x000fe20002800000 */
[----:B------:R-:W-:Y:S01]  /*20c0*/  FMUL.FTZ R138, R129, UR17 ;  /* 0x00000011818a7c20 */ /* 0x000fe20008410000 */
[C---:B------:R-:W-:Y:S01]  /*20d0*/  LOP3.LUT P6, RZ, R158.reuse, 0xff00, RZ, 0xc0, !PT ;  /* 0x0000ff009eff7812 */ /* 0x040fe200078cc0ff */
[----:B------:R-:W-:Y:S01]  /*20e0*/  FMUL.FTZ R125, R125, UR17 ;  /* 0x000000117d7d7c20 */ /* 0x000fe20008410000 */
[----:B------:R-:W-:Y:S01]  /*20f0*/  LOP3.LUT P4, RZ, R158, 0xff0000, RZ, 0xc0, !PT ;  /* 0x00ff00009eff7812 */ /* 0x000fe2000788c0ff */
[----:B------:R-:W-:Y:S01]  /*2100*/  FMUL.FTZ R129, R136, R121 ;  /* 0x0000007988817220 */ /* 0x000fe20000410000 */
[----:B------:R-:W-:Y:S01]  /*2110*/  LOP3.LUT P5, RZ, R158, 0xff000000, RZ, 0xc0, !PT ;  /* 0xff0000009eff7812 */ /* 0x000fe200078ac0ff */
[-CC-:B------:R-:W-:Y:S01]  /*2120*/  FFMA.FTZ R158, R89, R68.reuse, R69.reuse ;  /* 0x00000044599e7223 */ /* 0x180fe20000010045 */
[-CC-:B------:R-:W-:Y:S01]  /*2130*/  FFMA.FTZ R89, R86, R68.reuse, R69.reuse ;  /* 0x0000004456597223 */ /* 0x180fe20000010045 */
[----:B------:R-:W-:Y:S01]  /*2140*/  FMUL.FTZ R131, R129, UR17 ;  /* 0x0000001181837c20 */ /* 0x000fe20008410000 */
[----:B------:R-:W-:Y:S01]  /*2150*/  FSEL R129, R125, RZ, P4 ;  /* 0x000000ff7d817208 */ /* 0x000fe20002000000 */
[----:B------:R-:W-:Y:S01]  /*2160*/  FADD.FTZ R87, R87, -R158 ;  /* 0x8000009e57577221 */ /* 0x000fe20000010000 */
[-CC-:B------:R-:W-:Y:S01]  /*2170*/  FFMA.FTZ R125, R85, R68.reuse, R69.reuse ;  /* 0x00000044557d7223 */ /* 0x180fe20000010045 */
[-CC-:B------:R-:W-:Y:S01]  /*2180*/  FFMA.FTZ R85, R82, R68.reuse, R69.reuse ;  /* 0x0000004452557223 */ /* 0x180fe20000010045 */
[-CC-:B------:R-:W-:Y:S01]  /*2190*/  FFMA.FTZ R86, R77, R68.reuse, R69.reuse ;  /* 0x000000444d567223 */ /* 0x180fe20000010045 */
[----:B------:R-:W-:Y:S01]  /*21a0*/  FFMA.FTZ R82, R74, R68, R69 ;  /* 0x000000444a527223 */ /* 0x000fe20000010045 */
[----:B------:R-:W-:-:S02]  /*21b0*/  @P1 HADD2.F32 R77, -RZ, R34.H1_H1 ;  /* 0x30000022ff4d1230 */ /* 0x000fc40000004100 */
[----:B------:R-:W-:Y:S01]  /*21c0*/  FMUL.FTZ R74, R122, R87 ;  /* 0x000000577a4a7220 */ /* 0x000fe20000410000 */
[-CC-:B------:R-:W-:Y:S01]  /*21d0*/  FFMA.FTZ R158, R81, R68.reuse, R69.reuse ;  /* 0x00000044519e7223 */ /* 0x180fe20000010045 */
[-CC-:B------:R-:W-:Y:S01]  /*21e0*/  FFMA.FTZ R81, R78, R68.reuse, R69.reuse ;  /* 0x000000444e517223 */ /* 0x180fe20000010045 */
[-C--:B------:R-:W-:Y:S01]  /*21f0*/  FFMA.FTZ R151, R151, R68.reuse, R69 ;  /* 0x0000004497977223 */ /* 0x080fe20000010045 */
[----:B------:R-:W-:Y:S01]  /*2200*/  @P1 FADD.FTZ R74, R74, R77 ;  /* 0x0000004d4a4a1221 */ /* 0x000fe20000010000 */
[-CC-:B------:R-:W-:Y:S01]  /*2210*/  FFMA.FTZ R152, R152, R68.reuse, R69.reuse ;  /* 0x0000004498987223 */ /* 0x180fe20000010045 */
[----:B------:R-:W-:Y:S01]  /*2220*/  FFMA.FTZ R69, R155, R68, R69 ;  /* 0x000000449b457223 */ /* 0x000fe20000010045 */
[----:B------:R-:W-:Y:S01]  /*2230*/  LOP3.LUT P4, RZ, R159, 0xff00, RZ, 0xc0, !PT ;  /* 0x0000ff009fff7812 */ /* 0x000fe2000788c0ff */
[----:B------:R-:W-:Y:S01]  /*2240*/  FMUL.FTZ R68, R74, R121 ;  /* 0x000000794a447220 */ /* 0x000fe20000410000 */
[----:B------:R-:W-:Y:S01]  /*2250*/  FADD.FTZ R87, R80, -R85 ;  /* 0x8000005550577221 */ /* 0x000fe20000010000 */
[----:B------:R-:W-:Y:S01]  /*2260*/  FADD.FTZ R77, R84, -R89 ;  /* 0x80000059544d7221 */ /* 0x000fe20000010000 */
[----:B------:R-:W-:Y:S01]  /*2270*/  FADD.FTZ R89, R79, -R158 ;  /* 0x8000009e4f597221 */ /* 0x000fe20000010000 */
[----:B------:R-:W-:Y:S01]  /*2280*/  FMUL.FTZ R68, R68, UR17 ;  /* 0x0000001144447c20 */ /* 0x000fe20008410000 */
[----:B------:R-:W-:Y:S01]  /*2290*/  FADD.FTZ R83, R83, -R125 ;  /* 0x8000007d53537221 */ /* 0x000fe20000010000 */
[----:B------:R-:W-:Y:S01]  /*22a0*/  FADD.FTZ R137, R75, -R86 ;  /* 0x800000564b897221 */ /* 0x000fe20000010000 */
[----:B------:R-:W-:Y:S01]  /*22b0*/  FADD.FTZ R81, R76, -R81 ;  /* 0x800000514c517221 */ /* 0x000fe20000010000 */
[----:B------:R-:W-:Y:S01]  /*22c0*/  FADD.FTZ R149, R149, -R82 ;  /* 0x8000005295957221 */ /* 0x000fe20000010000 */
[----:B------:R-:W-:Y:S01]  /*22d0*/  FSEL R80, R68, RZ, P4 ;  /* 0x000000ff44507208 */ /* 0x000fe20002000000 */
[----:B------:R-:W-:Y:S01]  /*22e0*/  FADD.FTZ R151, R150, -R151 ;  /* 0x8000009796977221 */ /* 0x000fe20000010000 */
[----:B------:R-:W-:Y:S01]  /*22f0*/  @P2 IADD3 R78, P4, R124, UR18, RZ ;  /* 0x000000127c4e2c10 */ /* 0x000fe2000ff9e0ff */
[----:B------:R-:W-:Y:S01]  /*2300*/  FADD.FTZ R153, R153, -R152 ;  /* 0x8000009899997221 */ /* 0x000fe20000010000 */
[----:B------:R-:W-:Y:S01]  /*2310*/  MOV R68, R156 ;  /* 0x0000009c00447202 */ /* 0x000fe20000000f00 */
[----:B------:R-:W-:Y:S01]  /*2320*/  FMUL.FTZ R75, R122, R77 ;  /* 0x0000004d7a4b7220 */ /* 0x000fe20000410000 */
[----:B------:R-:W-:Y:S01]  /*2330*/  @P2 IADD3.X R79, R123, UR19, RZ, P4, !PT ;  /* 0x000000137b4f2c10 */ /* 0x000fe2000a7fe4ff */
[----:B------:R-:W-:Y:S01]  /*2340*/  FADD.FTZ R69, R154, -R69 ;  /* 0x800000459a457221 */ /* 0x000fe20000010000 */
[----:B------:R-:W-:Y:S01]  /*2350*/  IADD3 R124, P4, R124, UR20, RZ ;  /* 0x000000147c7c7c10 */ /* 0x000fe2000ff9e0ff */
[----:B------:R-:W-:Y:S01]  /*2360*/  FMUL.FTZ R91, R128, R121 ;  /* 0x00000079805b7220 */ /* 0x000fe20000410000 */
[----:B------:R-:W-:-:S02]  /*2370*/  @P1 HADD2.F32 R76, -RZ, R35.H1_H1 ;  /* 0x30000023ff4c1230 */ /* 0x000fc40000004100 */
[C---:B------:R-:W-:Y:S01]  /*2380*/  FMUL.FTZ R85, R122.reuse, R83 ;  /* 0x000000537a557220 */ /* 0x040fe20000410000 */
[----:B------:R-:W-:Y:S01]  /*2390*/  IADD3.X R125, R123, UR21, RZ, P4, !PT ;  /* 0x000000157b7d7c10 */ /* 0x000fe2000a7fe4ff */
[----:B------:R-:W-:Y:S01]  /*23a0*/  FMUL.FTZ R82, R122, R87 ;  /* 0x000000577a527220 */ /* 0x000fe20000410000 */
[----:B------:R-:W-:Y:S01]  /*23b0*/  LOP3.LUT P4, RZ, R68, 0xff, RZ, 0xc0, !PT ;  /* 0x000000ff44ff7812 */ /* 0x000fe2000788c0ff */
[----:B------:R-:W-:Y:S02]  /*23c0*/  @P1 HADD2.F32 R68, -RZ, R35.H0_H0 ;  /* 0x20000023ff441230 */ /* 0x000fe40000004100 */
[C---:B------:R-:W-:Y:S01]  /*23d0*/  FMUL.FTZ R158, R122.reuse, R89 ;  /* 0x000000597a9e7220 */ /* 0x040fe20000410000 */
[C---:B------:R-:W-:Y:S01]  /*23e0*/  FMUL.FTZ R86, R122.reuse, R81 ;  /* 0x000000517a567220 */ /* 0x040fe20000410000 */
[C---:B------:R-:W-:Y:S01]  /*23f0*/  FMUL.FTZ R84, R122.reuse, R137 ;  /* 0x000000897a547220 */ /* 0x040fe20000410000 */
[C---:B------:R-:W-:Y:S01]  /*2400*/  FMUL.FTZ R154, R122.reuse, R149 ;  /* 0x000000957a9a7220 */ /* 0x040fe20000410000 */
[C---:B------:R-:W-:Y:S01]  /*2410*/  FMUL.FTZ R150, R122.reuse, R151 ;  /* 0x000000977a967220 */ /* 0x040fe20000410000 */
[C---:B------:R-:W-:Y:S01]  /*2420*/  FMUL.FTZ R152, R122.reuse, R153 ;  /* 0x000000997a987220 */ /* 0x040fe20000410000 */
[----:B------:R-:W-:Y:S01]  /*2430*/  @P1 FADD.FTZ R75, R75, R68 ;  /* 0x000000444b4b1221 */ /* 0x000fe20000010000 */
[----:B------:R-:W-:Y:S01]  /*2440*/  FMUL.FTZ R122, R122, R69 ;  /* 0x000000457a7a7220 */ /* 0x000fe20000410000 */
[----:B------:R-:W-:Y:S01]  /*2450*/  FMUL.FTZ R91, R91, UR17 ;  /* 0x000000115b5b7c20 */ /* 0x000fe20008410000 */
[----:B------:R-:W-:-:S02]  /*2460*/  @P1 HADD2.F32 R69, -RZ, R28.H0_H0 ;  /* 0x2000001cff451230 */ /* 0x000fc40000004100 */
[----:B------:R-:W-:Y:S01]  /*2470*/  @P1 FADD.FTZ R85, R85, R76 ;  /* 0x0000004c55551221 */ /* 0x000fe20000010000 */
[-C--:B------:R-:W-:Y:S01]  /*2480*/  FMUL.FTZ R68, R75, R121.reuse ;  /* 0x000000794b447220 */ /* 0x080fe20000410000 */
[----:B------:R-:W-:Y:S01]  /*2490*/  @P1 HADD2.F32 R81, -RZ, R29.H0_H0 ;  /* 0x2000001dff511230 */ /* 0x000fe20000004100 */
[----:B------:R-:W-:Y:S01]  /*24a0*/  FSEL R91, R91, RZ, P6 ;  /* 0x000000ff5b5b7208 */ /* 0x000fe20003000000 */
[----:B------:R-:W-:Y:S01]  /*24b0*/  @P1 FADD.FTZ R82, R82, R69 ;  /* 0x0000004552521221 */ /* 0x000fe20000010000 */
[----:B------:R-:W-:Y:S01]  /*24c0*/  LOP3.LUT P6, RZ, R159, 0xff, RZ, 0xc0, !PT ;  /* 0x000000ff9fff7812 */ /* 0x000fe200078cc0ff */
[-C--:B------:R-:W-:Y:S01]  /*24d0*/  FMUL.FTZ R69, R85, R121.reuse ;  /* 0x0000007955457220 */ /* 0x080fe20000410000 */
[----:B------:R-:W-:Y:S01]  /*24e0*/  FSEL R138, R138, RZ, P5 ;  /* 0x000000ff8a8a7208 */ /* 0x000fe20002800000 */
[----:B------:R-:W-:Y:S01]  /*24f0*/  FMUL.FTZ R68, R68, UR17 ;  /* 0x0000001144447c20 */ /* 0x000fe20008410000 */
[----:B------:R-:W-:Y:S01]  /*2500*/  LOP3.LUT P5, RZ, R159, 0xff0000, RZ, 0xc0, !PT ;  /* 0x00ff00009fff7812 */ /* 0x000fe200078ac0ff */
[----:B------:R-:W-:Y:S01]  /*2510*/  @P1 HADD2.F32 R87, -RZ, R30.H0_H0 ;  /* 0x2000001eff571230 */ /* 0x000fe20000004100 */
[----:B------:R-:W-:Y:S01]  /*2520*/  @P2 F2FP.F16.F32.PACK_AB R146, RZ, R146 ;  /* 0x00000092ff92223e */ /* 0x000fe200000000ff */
[----:B------:R-:W-:Y:S01]  /*2530*/  @P1 HADD2.F32 R77, -RZ, R28.H1_H1 ;  /* 0x3000001cff4d1230 */ /* 0x000fe20000004100 */
[----:B------:R-:W-:Y:S01]  /*2540*/  @P2 F2FP.F16.F32.PACK_AB R148, RZ, R148 ;  /* 0x00000094ff94223e */ /* 0x000fe200000000ff */
[----:B------:R-:W-:Y:S01]  /*2550*/  @P1 FADD.FTZ R86, R86, R81 ;  /* 0x0000005156561221 */ /* 0x000fe20000010000 */
[----:B------:R-:W-:Y:S01]  /*2560*/  @P2 F2FP.F16.F32.PACK_AB R132, RZ, R132 ;  /* 0x00000084ff84223e */ /* 0x000fe200000000ff */
[----:B------:R-:W-:Y:S01]  /*2570*/  FMUL.FTZ R69, R69, UR17 ;  /* 0x0000001145457c20 */ /* 0x000fe20008410000 */
[----:B------:R-:W-:Y:S01]  /*2580*/  @P2 F2FP.F16.F32.PACK_AB R160, RZ, R160 ;  /* 0x000000a0ffa0223e */ /* 0x000fe200000000ff */
[----:B------:R-:W-:Y:S01]  /*2590*/  @P1 HADD2.F32 R81, -RZ, R31.H0_H0 ;  /* 0x2000001fff511230 */ /* 0x000fe20000004100 */
[----:B------:R-:W-:Y:S01]  /*25a0*/  FSEL R131, R131, RZ, P6 ;  /* 0x000000ff83837208 */ /* 0x000fe20003000000 */
[----:B------:R-:W-:Y:S01]  /*25b0*/  @P1 HADD2.F32 R83, -RZ, R29.H1_H1 ;  /* 0x3000001dff531230 */ /* 0x000fe20000004100 */
[----:B------:R-:W-:Y:S01]  /*25c0*/  LOP3.LUT P6, RZ, R159, 0xff000000, RZ, 0xc0, !PT ;  /* 0xff0000009fff7812 */ /* 0x000fe200078cc0ff */
[----:B------:R-:W-:Y:S01]  /*25d0*/  @P1 FADD.FTZ R154, R154, R87 ;  /* 0x000000579a9a1221 */ /* 0x000fe20000010000 */
[----:B------:R-:W-:Y:S01]  /*25e0*/  FSEL R89, R68, RZ, P5 ;  /* 0x000000ff44597208 */ /* 0x000fe20002800000 */
[----:B------:R-:W-:Y:S01]  /*25f0*/  FMUL.FTZ R68, R82, R121 ;  /* 0x0000007952447220 */ /* 0x000fe20000410000 */
[----:B------:R-:W-:Y:S01]  /*2600*/  @P1 FADD.FTZ R158, R158, R77 ;  /* 0x0000004d9e9e1221 */ /* 0x000fe20000010000 */
[----:B------:R-:W-:Y:S01]  /*2610*/  @P2 F2FP.F16.F32.PACK_AB R162, RZ, R162 ;  /* 0x000000a2ffa2223e */ /* 0x000fe200000000ff */
[----:B------:R-:W-:Y:S01]  /*2620*/  @P1 HADD2.F32 R77, -RZ, R30.H1_H1 ;  /* 0x3000001eff4d1230 */ /* 0x000fe20000004100 */
[----:B------:R-:W-:Y:S01]  /*2630*/  @P2 F2FP.F16.F32.PACK_AB R70, RZ, R70 ;  /* 0x00000046ff46223e */ /* 0x000fe200000000ff */
[----:B------:R-:W-:Y:S01]  /*2640*/  @P1 FADD.FTZ R152, R152, R81 ;  /* 0x0000005198981221 */ /* 0x000fe20000010000 */
[----:B------:R-:W-:Y:S01]  /*2650*/  @P2 F2FP.F16.F32.PACK_AB R135, RZ, R135 ;  /* 0x00000087ff87223e */ /* 0x000fe200000000ff */
[-C--:B------:R-:W-:Y:S01]  /*2660*/  FMUL.FTZ R76, R154, R121.reuse ;  /* 0x000000799a4c7220 */ /* 0x080fe20000410000 */
[----:B------:R-:W-:Y:S01]  /*2670*/  @P2 F2FP.F16.F32.PACK_AB R164, RZ, R164 ;  /* 0x000000a4ffa4223e */ /* 0x000fe200000000ff */
[----:B------:R-:W-:Y:S01]  /*2680*/  FMUL.FTZ R68, R68, UR17 ;  /* 0x0000001144447c20 */ /* 0x000fe20008410000 */
[----:B------:R-:W-:Y:S01]  /*2690*/  @P2 PRMT R64, R146, 0x7610, R64 ;  /* 0x0000761092402816 */ /* 0x000fe20000000040 */
[----:B------:R-:W-:Y:S01]  /*26a0*/  @P1 FADD.FTZ R84, R84, R83 ;  /* 0x0000005354541221 */ /* 0x000fe20000010000 */
[----:B------:R-:W-:Y:S01]  /*26b0*/  @P2 PRMT R65, R148, 0x7610, R65 ;  /* 0x0000761094412816 */ /* 0x000fe20000000041 */
[----:B------:R-:W-:Y:S01]  /*26c0*/  @P1 HADD2.F32 R83, -RZ, R31.H1_H1 ;  /* 0x3000001fff531230 */ /* 0x000fe20000004100 */
[----:B------:R-:W-:Y:S01]  /*26d0*/  @P2 PRMT R66, R132, 0x7610, R66 ;  /* 0x0000761084422816 */ /* 0x000fe20000000042 */
[----:B------:R-:W-:Y:S01]  /*26e0*/  @P1 FADD.FTZ R150, R150, R77 ;  /* 0x0000004d96961221 */ /* 0x000fe20000010000 */
[----:B------:R-:W-:Y:S01]  /*26f0*/  @P2 PRMT R67, R160, 0x7610, R67 ;  /* 0x00007610a0432816 */ /* 0x000fe20000000043 */
[-C--:B------:R-:W-:Y:S01]  /*2700*/  FMUL.FTZ R77, R152, R121.reuse ;  /* 0x00000079984d7220 */ /* 0x080fe20000410000 */
[----:B------:R-:W-:Y:S01]  /*2710*/  FSEL R87, R69, RZ, P6 ;  /* 0x000000ff45577208 */ /* 0x000fe20003000000 */
[----:B------:R-:W-:Y:S01]  /*2720*/  FMUL.FTZ R69, R86, R121 ;  /* 0x0000007956457220 */ /* 0x000fe20000410000 */
[----:B------:R-:W-:Y:S01]  /*2730*/  @P2 PRMT R64, R64, 0x5410, R162 ;  /* 0x0000541040402816 */ /* 0x000fe200000000a2 */
[----:B------:R-:W-:Y:S01]  /*2740*/  FMUL.FTZ R81, R76, UR17 ;  /* 0x000000114c517c20 */ /* 0x000fe20008410000 */
[----:B------:R-:W-:Y:S01]  /*2750*/  @P2 PRMT R65, R65, 0x5410, R70 ;  /* 0x0000541041412816 */ /* 0x000fe20000000046 */
[----:B------:R-:W-:Y:S01]  /*2760*/  FMUL.FTZ R69, R69, UR17 ;  /* 0x0000001145457c20 */ /* 0x000fe20008410000 */
[----:B------:R-:W-:Y:S01]  /*2770*/  @P2 PRMT R66, R66, 0x5410, R135 ;  /* 0x0000541042422816 */ /* 0x000fe20000000087 */
[----:B------:R-:W-:Y:S01]  /*2780*/  @P1 FADD.FTZ R122, R122, R83 ;  /* 0x000000537a7a1221 */ /* 0x000fe20000010000 */
[----:B------:R-:W-:Y:S01]  /*2790*/  @P2 PRMT R67, R67, 0x5410, R164 ;  /* 0x0000541043432816 */ /* 0x000fe200000000a4 */
[----:B------:R-:W-:Y:S01]  /*27a0*/  FMUL.FTZ R83, R77, UR17 ;  /* 0x000000114d537c20 */ /* 0x000fe20008410000 */
[----:B------:R-:W-:-:S02]  /*27b0*/  @P2 F2FP.F16.F32.PACK_AB R90, RZ, R90 ;  /* 0x0000005aff5a223e */ /* 0x000fc400000000ff */
[----:B------:R-:W-:Y:S01]  /*27c0*/  @P2 F2FP.F16.F32.PACK_AB R130, RZ, R130 ;  /* 0x00000082ff82223e */ /* 0x000fe200000000ff */
[----:B------:R0:W-:Y:S01]  /*27d0*/  @P2 STG.E.128 desc[UR4][R72.64], R64 ;  /* 0x0000004048002986 */ /* 0x0001e2000c101d04 */
[----:B------:R-:W-:Y:S02]  /*27e0*/  @P2 F2FP.F16.F32.PACK_AB R136, RZ, R136 ;  /* 0x00000088ff88223e */ /* 0x000fe400000000ff */
[----:B------:R-:W-:Y:S02]  /*27f0*/  @P2 F2FP.F16.F32.PACK_AB R123, RZ, R75 ;  /* 0x0000004bff7b223e */ /* 0x000fe400000000ff */
[----:B------:R-:W-:Y:S02]  /*2800*/  LOP3.LUT P6, RZ, R156, 0xff0000, RZ, 0xc0, !PT ;  /* 0x00ff00009cff7812 */ /* 0x000fe400078cc0ff */
[----:B------:R-:W-:Y:S02]  /*2810*/  FSEL R76, R68, RZ, P4 ;  /* 0x000000ff444c7208 */ /* 0x000fe40002000000 */
[----:B------:R-:W-:-:S02]  /*2820*/  F2FP.F16.F32.PACK_AB R68, R141, R0 ;  /* 0x000000008d44723e */ /* 0x000fc400000000ff */
[----:B------:R-:W-:Y:S02]  /*2830*/  @P2 F2FP.F16.F32.PACK_AB R128, RZ, R128 ;  /* 0x00000080ff80223e */ /* 0x000fe400000000ff */
[----:B------:R-:W-:Y:S02]  /*2840*/  @P2 F2FP.F16.F32.PACK_AB R134, RZ, R134 ;  /* 0x00000086ff86223e */ /* 0x000fe400000000ff */
[----:B------:R-:W-:Y:S02]  /*2850*/  @P2 F2FP.F16.F32.PACK_AB R0, RZ, R74 ;  /* 0x0000004aff00223e */ /* 0x000fe400000000ff */
[----:B------:R-:W-:Y:S02]  /*2860*/  @P2 F2FP.F16.F32.PACK_AB R85, RZ, R85 ;  /* 0x00000055ff55223e */ /* 0x000fe400000000ff */
[----:B0-----:R-:W-:Y:S02]  /*2870*/  @P2 PRMT R64, R90, 0x7610, R64 ;  /* 0x000076105a402816 */ /* 0x001fe40000000040 */
[----:B------:R-:W-:-:S02]  /*2880*/  @P2 PRMT R65, R130, 0x7610, R65 ;  /* 0x0000761082412816 */ /* 0x000fc40000000041 */
[----:B------:R-:W-:Y:S02]  /*2890*/  @P2 PRMT R66, R136, 0x7610, R66 ;  /* 0x0000761088422816 */ /* 0x000fe40000000042 */
[----:B------:R-:W-:Y:S02]  /*28a0*/  @P2 PRMT R67, R123, 0x7610, R67 ;  /* 0x000076107b432816 */ /* 0x000fe40000000043 */
[----:B------:R-:W-:Y:S02]  /*28b0*/  FSEL R77, R69, RZ, P6 ;  /* 0x000000ff454d7208 */ /* 0x000fe40003000000 */
[----:B------:R-:W-:Y:S02]  /*28c0*/  F2FP.F16.F32.PACK_AB R71, R142, R71 ;  /* 0x000000478e47723e */ /* 0x000fe400000000ff */
[----:B------:R-:W-:Y:S02]  /*28d0*/  F2FP.F16.F32.PACK_AB R70, R133, R140 ;  /* 0x0000008c8546723e */ /* 0x000fe400000000ff */
[----:B------:R-:W-:-:S02]  /*28e0*/  F2FP.F16.F32.PACK_AB R69, R144, R143 ;  /* 0x0000008f9045723e */ /* 0x000fc400000000ff */
[----:B------:R-:W-:Y:S02]  /*28f0*/  @P2 PRMT R64, R64, 0x5410, R128 ;  /* 0x0000541040402816 */ /* 0x000fe40000000080 */
[----:B------:R-:W-:Y:S01]  /*2900*/  @P2 PRMT R65, R65, 0x5410, R134 ;  /* 0x0000541041412816 */ /* 0x000fe20000000086 */
[----:B------:R0:W-:Y:S01]  /*2910*/  STG.E.128 desc[UR4][R126.64], R68 ;  /* 0x000000447e007986 */ /* 0x0001e2000c101d04 */
[----:B------:R-:W-:Y:S02]  /*2920*/  @P2 PRMT R66, R66, 0x5410, R0 ;  /* 0x0000541042422816 */ /* 0x000fe40000000000 */
[----:B------:R-:W-:Y:S02]  /*2930*/  @P2 PRMT R67, R67, 0x5410, R85 ;  /* 0x0000541043432816 */ /* 0x000fe40000000055 */
[C---:B------:R-:W-:Y:S02]  /*2940*/  LOP3.LUT P4, RZ, R157.reuse, 0xff0000, RZ, 0xc0, !PT ;  /* 0x00ff00009dff7812 */ /* 0x040fe4000788c0ff */
[----:B------:R-:W-:Y:S01]  /*2950*/  @P2 F2FP.F16.F32.PACK_AB R0, RZ, R158 ;  /* 0x0000009eff00223e */ /* 0x000fe200000000ff */
[----:B------:R1:W-:Y:S01]  /*2960*/  @P2 STG.E.128 desc[UR4][R78.64], R64 ;  /* 0x000000404e002986 */ /* 0x0003e2000c101d04 */
[----:B------:R-:W-:Y:S01]  /*2970*/  FMUL.FTZ R158, R158, R121 ;  /* 0x000000799e9e7220 */ /* 0x000fe20000410000 */
[----:B------:R-:W-:-:S02]  /*2980*/  LOP3.LUT P5, RZ, R157, 0xff, RZ, 0xc0, !PT ;  /* 0x000000ff9dff7812 */ /* 0x000fc400078ac0ff */
[----:B------:R-:W-:Y:S01]  /*2990*/  FSEL R83, R83, RZ, P4 ;  /* 0x000000ff53537208 */ /* 0x000fe20002000000 */
[----:B------:R-:W-:Y:S01]  /*29a0*/  FMUL.FTZ R158, R158, UR17 ;  /* 0x000000119e9e7c20 */ /* 0x000fe20008410000 */
[----:B------:R-:W-:Y:S02]  /*29b0*/  F2FP.F16.F32.PACK_AB R75, R87, R89 ;  /* 0x00000059574b723e */ /* 0x000fe400000000ff */
[----:B------:R-:W-:Y:S01]  /*29c0*/  F2FP.F16.F32.PACK_AB R74, R80, R131 ;  /* 0x00000083504a723e */ /* 0x000fe200000000ff */
[----:B0-----:R-:W-:Y:S01]  /*29d0*/  FMUL.FTZ R68, R122, R121 ;  /* 0x000000797a447220 */ /* 0x001fe20000410000 */
[----:B------:R-:W-:Y:S02]  /*29e0*/  F2FP.F16.F32.PACK_AB R73, R138, R129 ;  /* 0x000000818a49723e */ /* 0x000fe400000000ff */
[----:B------:R-:W-:Y:S01]  /*29f0*/  F2FP.F16.F32.PACK_AB R72, R91, R88 ;  /* 0x000000585b48723e */ /* 0x000fe200000000ff */
[----:B------:R-:W-:Y:S01]  /*2a00*/  FMUL.FTZ R68, R68, UR17 ;  /* 0x0000001144447c20 */ /* 0x000fe20008410000 */
[----:B------:R-:W-:-:S02]  /*2a10*/  LOP3.LUT P4, RZ, R157, 0xff000000, RZ, 0xc0, !PT ;  /* 0xff0000009dff7812 */ /* 0x000fc4000788c0ff */
[----:B------:R-:W-:Y:S01]  /*2a20*/  LOP3.LUT P1, RZ, R156, 0xff00, RZ, 0xc0, !PT ;  /* 0x0000ff009cff7812 */ /* 0x000fe2000782c0ff */
[----:B------:R0:W-:Y:S01]  /*2a30*/  STG.E.128 desc[UR4][R124.64], R72 ;  /* 0x000000487c007986 */ /* 0x0001e2000c101d04 */
[----:B-1----:R-:W-:Y:S01]  /*2a40*/  @P2 F2FP.F16.F32.PACK_AB R79, RZ, R84 ;  /* 0x00000054ff4f223e */ /* 0x002fe200000000ff */
[-C--:B------:R-:W-:Y:S01]  /*2a50*/  FMUL.FTZ R84, R84, R121.reuse ;  /* 0x0000007954547220 */ /* 0x080fe20000410000 */
[----:B------:R-:W-:Y:S01]  /*2a60*/  FMUL.FTZ R121, R150, R121 ;  /* 0x0000007996797220 */ /* 0x000fe20000410000 */
[----:B------:R-:W-:Y:S02]  /*2a70*/  FSEL R81, R81, RZ, P5 ;  /* 0x000000ff51517208 */ /* 0x000fe40002800000 */
[----:B------:R-:W-:Y:S01]  /*2a80*/  @P2 F2FP.F16.F32.PACK_AB R82, RZ, R82 ;  /* 0x00000052ff52223e */ /* 0x000fe200000000ff */
[----:B------:R-:W-:Y:S01]  /*2a90*/  FMUL.FTZ R121, R121, UR17 ;  /* 0x0000001179797c20 */ /* 0x000fe20008410000 */
[----:B------:R-:W-:Y:S01]  /*2aa0*/  @P2 F2FP.F16.F32.PACK_AB R86, RZ, R86 ;  /* 0x00000056ff56223e */ /* 0x000fe200000000ff */
[----:B------:R-:W-:Y:S01]  /*2ab0*/  FMUL.FTZ R84, R84, UR17 ;  /* 0x0000001154547c20 */ /* 0x000fe20008410000 */
[----:B------:R-:W-:-:S02]  /*2ac0*/  @P2 F2FP.F16.F32.PACK_AB R154, RZ, R154 ;  /* 0x0000009aff9a223e */ /* 0x000fc400000000ff */
[----:B------:R-:W-:Y:S02]  /*2ad0*/  @P2 F2FP.F16.F32.PACK_AB R152, RZ, R152 ;  /* 0x00000098ff98223e */ /* 0x000fe400000000ff */
[----:B------:R-:W-:Y:S02]  /*2ae0*/  LOP3.LUT P6, RZ, R156, 0xff000000, RZ, 0xc0, !PT ;  /* 0xff0000009cff7812 */ /* 0x000fe400078cc0ff */
[----:B------:R-:W-:Y:S02]  /*2af0*/  LOP3.LUT P5, RZ, R157, 0xff00, RZ, 0xc0, !PT ;  /* 0x0000ff009dff7812 */ /* 0x000fe400078ac0ff */
[----:B------:R-:W-:Y:S02]  /*2b00*/  FSEL R68, R68, RZ, P4 ;  /* 0x000000ff44447208 */ /* 0x000fe40002000000 */
[----:B0-----:R-:W-:Y:S02]  /*2b10*/  FSEL R73, R158, RZ, P1 ;  /* 0x000000ff9e497208 */ /* 0x001fe40000800000 */
[----:B------:R-:W-:-:S02]  /*2b20*/  @P2 F2FP.F16.F32.PACK_AB R150, RZ, R150 ;  /* 0x00000096ff96223e */ /* 0x000fc400000000ff */
[----:B------:R-:W-:Y:S02]  /*2b30*/  @P2 F2FP.F16.F32.PACK_AB R122, RZ, R122 ;  /* 0x0000007aff7a223e */ /* 0x000fe400000000ff */
[----:B------:R-:W-:Y:S02]  /*2b40*/  @P2 PRMT R64, R82, 0x7610, R64 ;  /* 0x0000761052402816 */ /* 0x000fe40000000040 */
[----:B------:R-:W-:Y:S02]  /*2b50*/  @P2 PRMT R65, R86, 0x7610, R65 ;  /* 0x0000761056412816 */ /* 0x000fe40000000041 */
[----:B------:R-:W-:Y:S02]  /*2b60*/  @P2 PRMT R66, R154, 0x7610, R66 ;  /* 0x000076109a422816 */ /* 0x000fe40000000042 */
[----:B------:R-:W-:Y:S02]  /*2b70*/  @P2 IADD3 R72, P1, R116, UR18, RZ ;  /* 0x0000001274482c10 */ /* 0x000fe4000ff3e0ff */
[----:B------:R-:W-:-:S02]  /*2b80*/  @P2 PRMT R67, R152, 0x7610, R67 ;  /* 0x0000761098432816 */ /* 0x000fc40000000043 */
[----:B------:R-:W-:Y:S02]  /*2b90*/  FSEL R70, R121, RZ, P5 ;  /* 0x000000ff79467208 */ /* 0x000fe40002800000 */
[----:B------:R-:W-:Y:S02]  /*2ba0*/  FSEL R84, R84, RZ, P6 ;  /* 0x000000ff54547208 */ /* 0x000fe40003000000 */
[----:B------:R-:W-:Y:S02]  /*2bb0*/  IADD3 R74, P4, R116, UR20, RZ ;  /* 0x00000014744a7c10 */ /* 0x000fe4000ff9e0ff */
[----:B------:R-:W-:Y:S02]  /*2bc0*/  F2FP.F16.F32.PACK_AB R71, R68, R83 ;  /* 0x000000534447723e */ /* 0x000fe400000000ff */
[----:B------:R-:W-:Y:S02]  /*2bd0*/  F2FP.F16.F32.PACK_AB R68, R73, R76 ;  /* 0x0000004c4944723e */ /* 0x000fe400000000ff */
[----:B------:R-:W-:-:S02]  /*2be0*/  @P2 PRMT R64, R64, 0x5410, R0 ;  /* 0x0000541040402816 */ /* 0x000fc40000000000 */
        /* <DEDUP_REMOVED lines=60> */
.L_x_6211:
        /* <DEDUP_REMOVED lines=22> */
.L_x_6212:
[----:B------:R-:W-:Y:S01]  /*3110*/  HFMA2.MMA R163, -RZ, RZ, 0, 9.5367431640625e-07 ;  /* 0x00000010ffa37435 */ /* 0x000fe200000001ff */
[----:B------:R-:W-:Y:S02]  /*3120*/  MOV R162, 0x1f ;  /* 0x0000001f00a27802 */ /* 0x000fe40000000f00 */
[----:B------:R-:W-:-:S08]  /*3130*/  MOV R71, 0xffffffff ;  /* 0xffffffff00477802 */ /* 0x000fd00000000f00 */
[----:B-----5:R-:W-:Y:S05]  /*3140*/  WARPSYNC.COLLECTIVE R71, `(.L_x_6214) ;  /* 0x0000000047087348 */ /* 0x020fea0003c00000 */
[----:B------:R0:W1:Y:S02]  /*3150*/  SHFL.DOWN P5, R70, R164, R163, R162 ;  /* 0x080000a3a4467389 */ /* 0x00006400000a00a2 */
[----:B01---5:R-:W-:Y:S01]  /*3160*/  ENDCOLLECTIVE ;  /* 0x000000000000791b */ /* 0x023fe20003800000 */
.L_x_6214:
[----:B------:R-:W-:Y:S01]  /*3170*/  FADD.FTZ R73, R164, R70 ;  /* 0x00000046a4497221 */ /* 0x000fe20000010000 */
[----:B------:R-:W-:-:S07]  /*3180*/  MOV R164, R69 ;  /* 0x0000004500a47202 */ /* 0x000fce0000000f00 */
[----:B------:R-:W-:Y:S05]  /*3190*/  WARPSYNC.COLLECTIVE R71, `(.L_x_6215) ;  /* 0x0000000047087348 */ /* 0x000fea0003c00000 */
[----:B------:R0:W1:Y:S02]  /*31a0*/  SHFL.DOWN P5, R70, R164, R163, R162 ;  /* 0x080000a3a4467389 */ /* 0x00006400000a00a2 */
[----:B01----:R-:W-:Y:S01]  /*31b0*/  ENDCOLLECTIVE ;  /* 0x000000000000791b */ /* 0x003fe20003800000 */
.L_x_6215:
[----:B------:R-:W-:Y:S01]  /*31c0*/  HFMA2.MMA R163, -RZ, RZ, 0, 4.76837158203125e-07 ;  /* 0x00000008ffa37435 */ /* 0x000fe200000001ff */
[----:B------:R-:W-:Y:S02]  /*31d0*/  MOV R164, R73 ;  /* 0x0000004900a47202 */ /* 0x000fe40000000f00 */
[----:B------:R-:W-:-:S08]  /*31e0*/  MOV R72, R70 ;  /* 0x0000004600487202 */ /* 0x000fd00000000f00 */
[----:B------:R-:W-:Y:S05]  /*31f0*/  WARPSYNC.COLLECTIVE R71, `(.L_x_6216) ;  /* 0x0000000047087348 */ /* 0x000fea0003c00000 */
[----:B------:R0:W1:Y:S02]  /*3200*/  SHFL.DOWN P5, R70, R164, R163, R162 ;  /* 0x080000a3a4467389 */ /* 0x00006400000a00a2 */
[----:B01----:R-:W-:Y:S01]  /*3210*/  ENDCOLLECTIVE ;  /* 0x000000000000791b */ /* 0x003fe20003800000 */
.L_x_6216:
[----:B------:R-:W-:-:S05]  /*3220*/  FADD.FTZ R165, R69, R72 ;  /* 0x0000004845a57221 */ /* 0x000fca0000010000 */
[----:B------:R-:W-:Y:S01]  /*3230*/  MOV R164, R165 ;  /* 0x000000a500a47202 */ /* 0x000fe20000000f00 */
[----:B------:R-:W-:-:S07]  /*3240*/  FADD.FTZ R72, R73, R70 ;  /* 0x0000004649487221 */ /* 0x000fce0000010000 */
[----:B------:R-:W-:Y:S05]  /*3250*/  WARPSYNC.COLLECTIVE R71, `(.L_x_6217) ;  /* 0x0000000047087348 */ /* 0x000fea0003c00000 */
[----:B------:R0:W1:Y:S02]  /*3260*/  SHFL.DOWN P5, R70, R164, R163, R162 ;  /* 0x080000a3a4467389 */ /* 0x00006400000a00a2 */
[----:B01----:R-:W-:Y:S01]  /*3270*/  ENDCOLLECTIVE ;  /* 0x000000000000791b */ /* 0x003fe20003800000 */
.L_x_6217:
[----:B------:R-:W-:Y:S01]  /*3280*/  HFMA2.MMA R163, -RZ, RZ, 0, 2.384185791015625e-07 ;  /* 0x00000004ffa37435 */ /* 0x000fe200000001ff */
[----:B------:R-:W-:Y:S02]  /*3290*/  MOV R164, R72 ;  /* 0x0000004800a47202 */ /* 0x000fe40000000f00 */
[----:B------:R-:W-:-:S08]  /*32a0*/  MOV R69, R70 ;  /* 0x0000004600457202 */ /* 0x000fd00000000f00 */
[----:B------:R-:W-:Y:S05]  /*32b0*/  WARPSYNC.COLLECTIVE R71, `(.L_x_6218) ;  /* 0x0000000047087348 */ /* 0x000fea0003c00000 */
[----:B------:R0:W1:Y:S02]  /*32c0*/  SHFL.DOWN P5, R70, R164, R163, R162 ;  /* 0x080000a3a4467389 */ /* 0x00006400000a00a2 */
[----:B01----:R-:W-:Y:S01]  /*32d0*/  ENDCOLLECTIVE ;  /* 0x000000000000791b */ /* 0x003fe20003800000 */
.L_x_6218:
[----:B------:R-:W-:-:S05]  /*32e0*/  FADD.FTZ R165, R165, R69 ;  /* 0x00000045a5a57221 */ /* 0x000fca0000010000 */
[----:B------:R-:W-:Y:S01]  /*32f0*/  MOV R164, R165 ;  /* 0x000000a500a47202 */ /* 0x000fe20000000f00 */
[----:B------:R-:W-:-:S07]  /*3300*/  FADD.FTZ R72, R72, R70 ;  /* 0x0000004648487221 */ /* 0x000fce0000010000 */
[----:B------:R-:W-:Y:S05]  /*3310*/  WARPSYNC.COLLECTIVE R71, `(.L_x_6219) ;  /* 0x0000000047087348 */ /* 0x000fea0003c00000 */
[----:B------:R0:W1:Y:S02]  /*3320*/  SHFL.DOWN P5, R70, R164, R163, R162 ;  /* 0x080000a3a4467389 */ /* 0x00006400000a00a2 */
[----:B01----:R-:W-:Y:S01]  /*3330*/  ENDCOLLECTIVE ;  /* 0x000000000000791b */ /* 0x003fe20003800000 */
.L_x_6219:
[----:B------:R-:W-:Y:S01]  /*3340*/  HFMA2.MMA R163, -RZ, RZ, 0, 1.1920928955078125e-07 ;  /* 0x00000002ffa37435 */ /* 0x000fe200000001ff */
[----:B------:R-:W-:Y:S02]  /*3350*/  MOV R164, R72 ;  /* 0x0000004800a47202 */ /* 0x000fe40000000f00 */
[----:B------:R-:W-:-:S08]  /*3360*/  MOV R73, R70 ;  /* 0x0000004600497202 */ /* 0x000fd00000000f00 */
[----:B------:R-:W-:Y:S05]  /*3370*/  WARPSYNC.COLLECTIVE R71, `(.L_x_6220) ;  /* 0x0000000047087348 */ /* 0x000fea0003c00000 */
[----:B------:R0:W1:Y:S02]  /*3380*/  SHFL.DOWN P5, R70, R164, R163, R162 ;  /* 0x080000a3a4467389 */ /* 0x00006400000a00a2 */
[----:B01----:R-:W-:Y:S01]  /*3390*/  ENDCOLLECTIVE ;  /* 0x000000000000791b */ /* 0x003fe20003800000 */
.L_x_6220:
[----:B------:R-:W-:-:S05]  /*33a0*/  FADD.FTZ R73, R165, R73 ;  /* 0x00000049a5497221 */ /* 0x000fca0000010000 */
[----:B------:R-:W-:Y:S01]  /*33b0*/  MOV R164, R73 ;  /* 0x0000004900a47202 */ /* 0x000fe20000000f00 */
[----:B------:R-:W-:-:S07]  /*33c0*/  FADD.FTZ R72, R72, R70 ;  /* 0x0000004648487221 */ /* 0x000fce0000010000 */
[----:B------:R-:W-:Y:S05]  /*33d0*/  WARPSYNC.COLLECTIVE R71, `(.L_x_6221) ;  /* 0x0000000047087348 */ /* 0x000fea0003c00000 */
[----:B------:R0:W1:Y:S02]  /*33e0*/  SHFL.DOWN P5, R70, R164, R163, R162 ;  /* 0x080000a3a4467389 */ /* 0x00006400000a00a2 */
[----:B01----:R-:W-:Y:S01]  /*33f0*/  ENDCOLLECTIVE ;  /* 0x000000000000791b */ /* 0x003fe20003800000 */
.L_x_6221:
[----:B------:R-:W-:Y:S01]  /*3400*/  HFMA2.MMA R163, -RZ, RZ, 0, 5.9604644775390625e-08 ;  /* 0x00000001ffa37435 */ /* 0x000fe200000001ff */
[----:B------:R-:W-:Y:S02]  /*3410*/  MOV R164, R72 ;  /* 0x0000004800a47202 */ /* 0x000fe40000000f00 */
[----:B------:R-:W-:-:S08]  /*3420*/  MOV R69, R70 ;  /* 0x0000004600457202 */ /* 0x000fd00000000f00 */
[----:B------:R-:W-:Y:S05]  /*3430*/  WARPSYNC.COLLECTIVE R71, `(.L_x_6222) ;  /* 0x0000000047087348 */ /* 0x000fea0003c00000 */
[----:B------:R0:W1:Y:S02]  /*3440*/  SHFL.DOWN P5, R70, R164, R163, R162 ;  /* 0x080000a3a4467389 */ /* 0x00006400000a00a2 */
[----:B01----:R-:W-:Y:S01]  /*3450*/  ENDCOLLECTIVE ;  /* 0x000000000000791b */ /* 0x003fe20003800000 */
.L_x_6222:
[----:B------:R-:W-:-:S05]  /*3460*/  FADD.FTZ R73, R73, R69 ;  /* 0x0000004549497221 */ /* 0x000fca0000010000 */
[----:B------:R-:W-:Y:S02]  /*3470*/  MOV R164, R73 ;  /* 0x0000004900a47202 */ /* 0x000fe40000000f00 */
[----:B------:R-:W-:-:S07]  /*3480*/  MOV R69, R70 ;  /* 0x0000004600457202 */ /* 0x000fce0000000f00 */
[----:B------:R-:W-:Y:S05]  /*3490*/  WARPSYNC.COLLECTIVE R71, `(.L_x_6223) ;  /* 0x0000000047087348 */ /* 0x000fea0003c00000 */
[----:B------:R0:W1:Y:S02]  /*34a0*/  SHFL.DOWN P5, R70, R164, R163, R162 ;  /* 0x080000a3a4467389 */ /* 0x00006400000a00a2 */
[----:B01----:R-:W-:Y:S01]  /*34b0*/  ENDCOLLECTIVE ;  /* 0x000000000000791b */ /* 0x003fe20003800000 */
.L_x_6223:
[----:B------:R-:W-:Y:S05]  /*34c0*/  BRA `(.L_x_6224) ;  /* 0xffffffe000d47947 */ /* 0x000fea000383ffff */
.L_x_6225:
        /* <DEDUP_REMOVED lines=11> */
.L_x_11368:


//--------------------- .text._ZN10layer_norm22ln_bwd_finalize_kernelINS_22Kernel_traits_finalizeILj3072Ef6__halfS2_S2_fjLb0ELj1024ELj4ENS_18Kernel_traits_baseILj3072EfS2_S2_S2_fjLj1024EEEEELb0ELb0EEEvNS_9BwdParamsE --------------------------
	.section	.text._ZN10layer_norm22ln_bwd_finalize_kernelINS_22Kernel_traits_finalizeILj3072Ef6__halfS2_S2_fjLb0ELj1024ELj4ENS_18Kernel_traits_baseILj3072EfS2_S2_S2_fjLj1024EEEEELb0ELb0EEEvNS_9BwdParamsE,"ax",@progbits
	.align	128
        .global         _ZN10layer_norm22ln_bwd_finalize_kernelINS_22Kernel_traits_finalizeILj3072Ef6__halfS2_S2_fjLb0ELj1024ELj4ENS_18Kernel_traits_baseILj3072EfS2_S2_S2_fjLj1024EEEEELb0ELb0EEEvNS_9BwdParamsE
        .type           _ZN10layer_norm22ln_bwd_finalize_kernelINS_22Kernel_traits_finalizeILj3072Ef6__halfS2_S2_fjLb0ELj1024ELj4ENS_18Kernel_traits_baseILj3072EfS2_S2_S2_fjLj1024EEEEELb0ELb0EEEvNS_9BwdParamsE,@function
        .size           _ZN10layer_norm22ln_bwd_finalize_kernelINS_22Kernel_traits_finalizeILj3072Ef6__halfS2_S2_fjLb0ELj1024ELj4ENS_18Kernel_traits_baseILj3072EfS2_S2_S2_fjLj1024EEEEELb0ELb0EEEvNS_9BwdParamsE,(.L_x_11369 - _ZN10layer_norm22ln_bwd_finalize_kernelINS_22Kernel_traits_finalizeILj3072Ef6__halfS2_S2_fjLb0ELj1024ELj4ENS_18Kernel_traits_baseILj3072EfS2_S2_S2_fjLj1024EEEEELb0ELb0EEEvNS_9BwdParamsE)
        .other          _ZN10layer_norm22ln_bwd_finalize_kernelINS_22Kernel_traits_finalizeILj3072Ef6__halfS2_S2_fjLb0ELj1024ELj4ENS_18Kernel_traits_baseILj3072EfS2_S2_S2_fjLj1024EEEEELb0ELb0EEEvNS_9BwdParamsE,@"STO_CUDA_ENTRY STV_DEFAULT"
_ZN10layer_norm22ln_bwd_finalize_kernelINS_22Kernel_traits_finalizeILj3072Ef6__halfS2_S2_fjLb0ELj1024ELj4ENS_18Kernel_traits_baseILj3072EfS2_S2_S2_fjLj1024EEEEELb0ELb0EEEvNS_9BwdParamsE:
.text._ZN10layer_norm22ln_bwd_finalize_kernelINS_22Kernel_traits_finalizeILj3072Ef6__halfS2_S2_fjLb0ELj1024ELj4ENS_18Kernel_traits_baseILj3072EfS2_S2_S2_fjLj1024EEEEELb0ELb0EEEvNS_9BwdParamsE:
        /* <DEDUP_REMOVED lines=25> */
.L_x_6238:
        /* <DEDUP_REMOVED lines=30> */
.L_x_6230:
        /* <DEDUP_REMOVED lines=36> */
.L_x_6229:
[----:B------:R-:W-:Y:S05]  /*05b0*/  BSYNC B1 ;  /* 0x0000000000017941 */ /* 0x000fea0003800000 */
.L_x_6228:
        /* <DEDUP_REMOVED lines=24> */
.L_x_6232:
[----:B------:R-:W-:Y:S05]  /*0740*/  BSYNC B1 ;  /* 0x0000000000017941 */ /* 0x000fea0003800000 */
.L_x_6231:
        /* <DEDUP_REMOVED lines=12> */
.L_x_6233:
[----:B------:R-:W-:Y:S05]  /*0810*/  BSYNC B1 ;  /* 0x0000000000017941 */ /* 0x000fea0003800000 */
.L_x_6227:
[----:B------:R-:W-:Y:S05]  /*0820*/  BSYNC B0 ;  /* 0x0000000000007941 */ /* 0x000fea0003800000 */
.L_x_6226:
        /* <DEDUP_REMOVED lines=29> */
.L_x_6249:
[----:B---3--:R-:W-:Y:S01]  /*0a00*/  FADD.FTZ R9, R18, R9 ;  /* 0x0000000912097221 */ /* 0x008fe20000010000 */
[----:B--2---:R-:W-:-:S04]  /*0a10*/  FADD.FTZ R11, R10, R11 ;  /* 0x0000000b0a0b7221 */ /* 0x004fc80000010000 */
[----:B------:R2:W-:Y:S04]  /*0a20*/  @!P1 STS [R6+0x2000], R9 ;  /* 0x0020000906009388 */ /* 0x0005e80000000800 */
[----:B------:R2:W-:Y:S02]  /*0a30*/  @!P1 STS [R6+0x2080], R11 ;  /* 0x0020800b06009388 */ /* 0x0005e40000000800 */
.L_x_6234:
        /* <DEDUP_REMOVED lines=16> */
.L_x_6237:
[----:B------:R-:W-:Y:S05]  /*0b40*/  BSYNC B0 ;  /* 0x0000000000007941 */ /* 0x000fea0003800000 */
.L_x_6236:
[C---:B------:R-:W-:Y:S01]  /*0b50*/  ISETP.GT.U32.AND P1, PT, R3.reuse, -0xc01, PT ;  /* 0xfffff3ff0300780c */ /* 0x040fe20003f24070 */
[----:B------:R-:W-:Y:S01]  /*0b60*/  VIADD R4, R4, 0x600 ;  /* 0x0000060004047836 */ /* 0x000fe20000000000 */
[----:B------:R-:W-:-:S11]  /*0b70*/  IADD3 R3, R3, 0xc00, RZ ;  /* 0x00000c0003037810 */ /* 0x000fd60007ffe0ff */
[----:B------:R-:W-:Y:S05]  /*0b80*/  @P1 BRA `(.L_x_6238) ;  /* 0xfffffff400801947 */ /* 0x000fea000383ffff */
[----:B------:R-:W-:Y:S05]  /*0b90*/  EXIT ;  /* 0x000000000000794d */ /* 0x000fea0003800000 */
.L_x_6235:
[----:B------:R-:W-:Y:S01]  /*0ba0*/  HFMA2.MMA R21, -RZ, RZ, 0, 5.9604644775390625e-08 ;  /* 0x00000001ff157435 */ /* 0x000fe200000001ff */
[----:B0--3--:R-:W-:Y:S01]  /*0bb0*/  MOV R22, R10 ;  /* 0x0000000a00167202 */ /* 0x009fe20000000f00 */
[----:B------:R-:W-:Y:S01]  /*0bc0*/  IMAD.MOV.U32 R19, RZ, RZ, -0x1 ;  /* 0xffffffffff137424 */ /* 0x000fe200078e00ff */
[----:B------:R-:W-:-:S08]  /*0bd0*/  MOV R24, 0x1f ;  /* 0x0000001f00187802 */ /* 0x000fd00000000f00 */
[----:B-12---:R-:W-:Y:S05]  /*0be0*/  WARPSYNC.COLLECTIVE R19, `(.L_x_6239) ;  /* 0x0000000013087348 */ /* 0x006fea0003c00000 */
[----:B------:R0:W3:Y:S02]  /*0bf0*/  SHFL.BFLY P2, R20, R22, R21, R24 ;  /* 0x0c00001516147389 */ /* 0x0000e40000040018 */
[----:B0123--:R-:W-:Y:S01]  /*0c00*/  ENDCOLLECTIVE ;  /* 0x000000000000791b */ /* 0x00ffe20003800000 */
.L_x_6239:
[----:B------:R-:W-:Y:S01]  /*0c10*/  HFMA2.MMA R21, -RZ, RZ, 0, 1.1920928955078125e-07 ;  /* 0x00000002ff157435 */ /* 0x000fe200000001ff */
[----:B------:R-:W-:-:S05]  /*0c20*/  MOV R11, R20 ;  /* 0x00000014000b7202 */ /* 0x000fca0000000f00 */
[----:B------:R-:W-:-:S05]  /*0c30*/  FADD.FTZ R11, R10, R11 ;  /* 0x0000000b0a0b7221 */ /* 0x000fca0000010000 */
[----:B------:R-:W-:-:S07]  /*0c40*/  MOV R22, R11 ;  /* 0x0000000b00167202 */ /* 0x000fce0000000f00 */
[----:B------:R-:W-:Y:S05]  /*0c50*/  WARPSYNC.COLLECTIVE R19, `(.L_x_6240) ;  /* 0x0000000013087348 */ /* 0x000fea0003c00000 */
[----:B------:R0:W1:Y:S02]  /*0c60*/  SHFL.BFLY P2, R20, R22, R21, R24 ;  /* 0x0c00001516147389 */ /* 0x0000640000040018 */
[----:B01----:R-:W-:Y:S01]  /*0c70*/  ENDCOLLECTIVE ;  /* 0x000000000000791b */ /* 0x003fe20003800000 */
.L_x_6240:
[----:B------:R-:W-:Y:S01]  /*0c80*/  HFMA2.MMA R21, -RZ, RZ, 0, 2.384185791015625e-07 ;  /* 0x00000004ff157435 */ /* 0x000fe200000001ff */
[----:B------:R-:W-:-:S04]  /*0c90*/  IMAD.MOV.U32 R14, RZ, RZ, R20 ;  /* 0x000000ffff0e7224 */ /* 0x000fc800078e0014 */
[----:B------:R-:W-:-:S05]  /*0ca0*/  FADD.FTZ R14, R11, R14 ;  /* 0x0000000e0b0e7221 */ /* 0x000fca0000010000 */
[----:B------:R-:W-:-:S07]  /*0cb0*/  MOV R22, R14 ;  /* 0x0000000e00167202 */ /* 0x000fce0000000f00 */
[----:B------:R-:W-:Y:S05]  /*0cc0*/  WARPSYNC.COLLECTIVE R19, `(.L_x_6241) ;  /* 0x0000000013087348 */ /* 0x000fea0003c00000 */
[----:B------:R0:W1:Y:S02]  /*0cd0*/  SHFL.BFLY P2, R20, R22, R21, R24 ;  /* 0x0c00001516147389 */ /* 0x0000640000040018 */
[----:B01----:R-:W-:Y:S01]  /*0ce0*/  ENDCOLLECTIVE ;  /* 0x000000000000791b */ /* 0x003fe20003800000 */
.L_x_6241:
[----:B------:R-:W-:Y:S01]  /*0cf0*/  IMAD.MOV.U32 R21, RZ, RZ, 0x8 ;  /* 0x00000008ff157424 */ /* 0x000fe200078e00ff */
[----:B------:R-:W-:-:S05]  /*0d00*/  MOV R13, R20 ;  /* 0x00000014000d7202 */ /* 0x000fca0000000f00 */
[----:B------:R-:W-:-:S05]  /*0d10*/  FADD.FTZ R13, R14, R13 ;  /* 0x0000000d0e0d7221 */ /* 0x000fca0000010000 */
[----:B------:R-:W-:-:S07]  /*0d20*/  MOV R22, R13 ;  /* 0x0000000d00167202 */ /* 0x000fce0000000f00 */
[----:B------:R-:W-:Y:S05]  /*0d30*/  WARPSYNC.COLLECTIVE R19, `(.L_x_6242) ;  /* 0x0000000013087348 */ /* 0x000fea0003c00000 */
[----:B------:R0:W1:Y:S02]  /*0d40*/  SHFL.BFLY P2, R20, R22, R21, R24 ;  /* 0x0c00001516147389 */ /* 0x0000640000040018 */
[----:B01----:R-:W-:Y:S01]  /*0d50*/  ENDCOLLECTIVE ;  /* 0x000000000000791b */ /* 0x003fe20003800000 */
.L_x_6242:
[----:B------:R-:W-:Y:S01]  /*0d60*/  HFMA2.MMA R21, -RZ, RZ, 0, 9.5367431640625e-07 ;  /* 0x00000010ff157435 */ /* 0x000fe200000001ff */
[----:B------:R-:W-:-:S05]  /*0d70*/  MOV R10, R20 ;  /* 0x00000014000a7202 */ /* 0x000fca0000000f00 */
[----:B------:R-:W-:-:S05]  /*0d80*/  FADD.FTZ R10, R13, R10 ;  /* 0x0000000a0d0a7221 */ /* 0x000fca0000010000 */
[----:B------:R-:W-:-:S07]  /*0d90*/  MOV R22, R10 ;  /* 0x0000000a00167202 */ /* 0x000fce0000000f00 */
[----:B------:R-:W-:Y:S05]  /*0da0*/  WARPSYNC.COLLECTIVE R19, `(.L_x_6243) ;  /* 0x0000000013087348 */ /* 0x000fea0003c00000 */
[----:B------:R0:W1:Y:S02]  /*0db0*/  SHFL.BFLY P2, R20, R22, R21, R24 ;  /* 0x0c00001516147389 */ /* 0x0000640000040018 */
[----:B01----:R-:W-:Y:S01]  /*0dc0*/  ENDCOLLECTIVE ;  /* 0x000000000000791b */ /* 0x003fe20003800000 */
.L_x_6243:
[----:B------:R-:W-:Y:S01]  /*0dd0*/  HFMA2.MMA R21, -RZ, RZ, 0, 5.9604644775390625e-08 ;  /* 0x00000001ff157435 */ /* 0x000fe200000001ff */
[----:B------:R-:W-:Y:S01]  /*0de0*/  IMAD.MOV.U32 R22, RZ, RZ, R9 ;  /* 0x000000ffff167224 */ /* 0x000fe200078e0009 */
[----:B------:R-:W-:-:S09]  /*0df0*/  MOV R11, R20 ;  /* 0x00000014000b7202 */ /* 0x000fd20000000f00 */
[----:B------:R-:W-:Y:S05]  /*0e00*/  WARPSYNC.COLLECTIVE R19, `(.L_x_6244) ;  /* 0x0000000013087348 */ /* 0x000fea0003c00000 */
[----:B------:R0:W1:Y:S02]  /*0e10*/  SHFL.BFLY P2, R20, R22, R21, R24 ;  /* 0x0c00001516147389 */ /* 0x0000640000040018 */
[----:B01----:R-:W-:Y:S01]  /*0e20*/  ENDCOLLECTIVE ;  /* 0x000000000000791b */ /* 0x003fe20003800000 */
.L_x_6244:
[----:B------:R-:W-:Y:S01]  /*0e30*/  HFMA2.MMA R21, -RZ, RZ, 0, 1.1920928955078125e-07 ;  /* 0x00000002ff157435 */ /* 0x000fe200000001ff */
[----:B------:R-:W-:-:S05]  /*0e40*/  MOV R14, R20 ;  /* 0x00000014000e7202 */ /* 0x000fca0000000f00 */
[----:B------:R-:W-:-:S05]  /*0e50*/  FADD.FTZ R15, R9, R14 ;  /* 0x0000000e090f7221 */ /* 0x000fca0000010000 */
[----:B------:R-:W-:-:S07]  /*0e60*/  MOV R22, R15 ;  /* 0x0000000f00167202 */ /* 0x000fce0000000f00 */
[----:B------:R-:W-:Y:S05]  /*0e70*/  WARPSYNC.COLLECTIVE R19, `(.L_x_6245) ;  /* 0x0000000013087348 */ /* 0x000fea0003c00000 */
[----:B------:R0:W1:Y:S02]  /*0e80*/  SHFL.BFLY P2, R20, R22, R21, R24 ;  /* 0x0c00001516147389 */ /* 0x0000640000040018 */
[----:B01----:R-:W-:Y:S01]  /*0e90*/  ENDCOLLECTIVE ;  /* 0x000000000000791b */ /* 0x003fe20003800000 */
.L_x_6245:
[----:B------:R-:W-:Y:S01]  /*0ea0*/  HFMA2.MMA R21, -RZ, RZ, 0, 2.384185791015625e-07 ;  /* 0x00000004ff157435 */ /* 0x000fe200000001ff */
[----:B------:R-:W-:-:S04]  /*0eb0*/  IMAD.MOV.U32 R16, RZ, RZ, R20 ;  /* 0x000000ffff107224 */ /* 0x000fc800078e0014 */
[----:B------:R-:W-:-:S05]  /*0ec0*/  FADD.FTZ R16, R15, R16 ;  /* 0x000000100f107221 */ /* 0x000fca0000010000 */
[----:B------:R-:W-:-:S07]  /*0ed0*/  MOV R22, R16 ;  /* 0x0000001000167202 */ /* 0x000fce0000000f00 */
[----:B------:R-:W-:Y:S05]  /*0ee0*/  WARPSYNC.COLLECTIVE R19, `(.L_x_6246) ;  /* 0x0000000013087348 */ /* 0x000fea0003c00000 */
[----:B------:R0:W1:Y:S02]  /*0ef0*/  SHFL.BFLY P2, R20, R22, R21, R24 ;  /* 0x0c00001516147389 */ /* 0x0000640000040018 */
[----:B01----:R-:W-:Y:S01]  /*0f00*/  ENDCOLLECTIVE ;  /* 0x000000000000791b */ /* 0x003fe20003800000 */
.L_x_6246:
[----:B------:R-:W-:Y:S01]  /*0f10*/  IMAD.MOV.U32 R21, RZ, RZ, 0x8 ;  /* 0x00000008ff157424 */ /* 0x000fe200078e00ff */
[----:B------:R-:W-:-:S05]  /*0f20*/  MOV R17, R20 ;  /* 0x0000001400117202 */ /* 0x000fca0000000f00 */
[----:B------:R-:W-:-:S05]  /*0f30*/  FADD.FTZ R17, R16, R17 ;  /* 0x0000001110117221 */ /* 0x000fca0000010000 */
[----:B------:R-:W-:-:S07]  /*0f40*/  MOV R22, R17 ;  /* 0x0000001100167202 */ /* 0x000fce0000000f00 */
[----:B------:R-:W-:Y:S05]  /*0f50*/  WARPSYNC.COLLECTIVE R19, `(.L_x_6247) ;  /* 0x0000000013087348 */ /* 0x000fea0003c00000 */
[----:B------:R0:W1:Y:S02]  /*0f60*/  SHFL.BFLY P2, R20, R22, R21, R24 ;  /* 0x0c00001516147389 */ /* 0x0000640000040018 */
[----:B01----:R-:W-:Y:S01]  /*0f70*/  ENDCOLLECTIVE ;  /* 0x000000000000791b */ /* 0x003fe20003800000 */
.L_x_6247:
[----:B------:R-:W-:Y:S01]  /*0f80*/  HFMA2.MMA R21, -RZ, RZ, 0, 9.5367431640625e-07 ;  /* 0x00000010ff157435 */ /* 0x000fe200000001ff */
[----:B------:R-:W-:-:S05]  /*0f90*/  MOV R18, R20 ;  /* 0x0000001400127202 */ /* 0x000fca0000000f00 */
[----:B------:R-:W-:-:S05]  /*0fa0*/  FADD.FTZ R18, R17, R18 ;  /* 0x0000001211127221 */ /* 0x000fca0000010000 */
[----:B------:R-:W-:-:S07]  /*0fb0*/  MOV R22, R18 ;  /* 0x0000001200167202 */ /* 0x000fce0000000f00 */
[----:B------:R-:W-:Y:S05]  /*0fc0*/  WARPSYNC.COLLECTIVE R19, `(.L_x_6248) ;  /* 0x0000000013087348 */ /* 0x000fea0003c00000 */
[----:B------:R0:W1:Y:S02]  /*0fd0*/  SHFL.BFLY P2, R20, R22, R21, R24 ;  /* 0x0c00001516147389 */ /* 0x0000640000040018 */
[----:B01----:R-:W-:Y:S01]  /*0fe0*/  ENDCOLLECTIVE ;  /* 0x000000000000791b */ /* 0x003fe20003800000 */
.L_x_6248:
[----:B------:R-:W-:Y:S01]  /*0ff0*/  MOV R9, R20 ;  /* 0x0000001400097202 */ /* 0x000fe20000000f00 */
[----:B------:R-:W-:Y:S06]  /*1000*/  BRA `(.L_x_6249) ;  /* 0xfffffff8007c7947 */ /* 0x000fec000383ffff */
.L_x_6250:
        /* <DEDUP_REMOVED lines=15> */
.L_x_11369:


//--------------------- .text._ZN10layer_norm13ln_bwd_kernelINS_13Kernel_traitsIf6__halfS2_S2_fjLj3072ELj1ELj1ELj4ELj16ENS_18Kernel_traits_baseILj3072EfS2_S2_S2_fjLj128EEEEELb1ELb0ELb1ELb0EEEvNS_9BwdParamsE --------------------------
	.section	.text._ZN10layer_norm13ln_bwd_kernelINS_13Kernel_traitsIf6__halfS2_S2_fjLj3072ELj1ELj1ELj4ELj16ENS_18Kernel_traits_baseILj3072EfS2_S2_S2_fjLj128EEEEELb1ELb0ELb1ELb0EEEvNS_9BwdParamsE,"ax",@progbits
	.align	128
        .global         _ZN10layer_norm13ln_bwd_kernelINS_13Kernel_traitsIf6__halfS2_S2_fjLj3072ELj1ELj1ELj4ELj16ENS_18Kernel_traits_baseILj3072EfS2_S2_S2_fjLj128EEEEELb1ELb0ELb1ELb0EEEvNS_9BwdParamsE
        .type           _ZN10layer_norm13ln_bwd_kernelINS_13Kernel_traitsIf6__halfS2_S2_fjLj3072ELj1ELj1ELj4ELj16ENS_18Kernel_traits_baseILj3072EfS2_S2_S2_fjLj128EEEEELb1ELb0ELb1ELb0EEEvNS_9BwdParamsE,@function
        .size           _ZN10layer_norm13ln_bwd_kernelINS_13Kernel_traitsIf6__halfS2_S2_fjLj3072ELj1ELj1ELj4ELj16ENS_18Kernel_traits_baseILj3072EfS2_S2_S2_fjLj128EEEEELb1ELb0ELb1ELb0EEEvNS_9BwdParamsE,(.L_x_11370 - _ZN10layer_norm13ln_bwd_kernelINS_13Kernel_traitsIf6__halfS2_S2_fjLj3072ELj1ELj1ELj4ELj16ENS_18Kernel_traits_baseILj3072EfS2_S2_S2_fjLj128EEEEELb1ELb0ELb1ELb0EEEvNS_9BwdParamsE)
        .other          _ZN10layer_norm13ln_bwd_kernelINS_13Kernel_traitsIf6__halfS2_S2_fjLj3072ELj1ELj1ELj4ELj16ENS_18Kernel_traits_baseILj3072EfS2_S2_S2_fjLj128EEEEELb1ELb0ELb1ELb0EEEvNS_9BwdParamsE,@"STO_CUDA_ENTRY STV_DEFAULT"
_ZN10layer_norm13ln_bwd_kernelINS_13Kernel_traitsIf6__halfS2_S2_fjLj3072ELj1ELj1ELj4ELj16ENS_18Kernel_traits_baseILj3072EfS2_S2_S2_fjLj128EEEEELb1ELb0ELb1ELb0EEEvNS_9BwdParamsE:
.text._ZN10layer_norm13ln_bwd_kernelINS_13Kernel_traitsIf6__halfS2_S2_fjLj3072ELj1ELj1ELj4ELj16ENS_18Kernel_traits_baseILj3072EfS2_S2_S2_fjLj128EEEEELb1ELb0ELb1ELb0EEEvNS_9BwdParamsE:
        /* <DEDUP_REMOVED lines=64> */
[----:B------:R-:W-:Y:S01]  /*0400*/  HFMA2.MMA R163, -RZ, RZ, 0, 5.9604644775390625e-08 ;  /* 0x00000001ffa37435 */ /* 0x000fe200000001ff */
[----:B------:R-:W-:-:S10]  /*0410*/  MOV R61, RZ ;  /* 0x000000ff003d7202 */ /* 0x000fd40000000f00 */
.L_x_6342:
[----:B-1--4-:R-:W1:Y:S08]  /*0420*/  LDC.64 R98, c[0x0][0x288] ;  /* 0x0000a200ff627b82 */ /* 0x012e700000000a00 */
[----:B--2---:R-:W2:Y:S08]  /*0430*/  LDC.64 R96, c[0x0][0x258] ;  /* 0x00009600ff607b82 */ /* 0x004eb00000000a00 */
        /* <DEDUP_REMOVED lines=36> */
.L_x_6255:
[----:B------:R-:W-:Y:S05]  /*0680*/  BSYNC B1 ;  /* 0x0000000000017941 */ /* 0x000fea0003800000 */
.L_x_6254:
        /* <DEDUP_REMOVED lines=11> */
.L_x_6257:
[----:B------:R-:W-:Y:S05]  /*0740*/  BSYNC B1 ;  /* 0x0000000000017941 */ /* 0x000fea0003800000 */
.L_x_6256:
        /* <DEDUP_REMOVED lines=12> */
.L_x_6253:
        /* <DEDUP_REMOVED lines=36> */
[--C-:B---3--:R-:W-:Y:S02]  /*0a50*/  HADD2.F32 R153, -RZ, R97.reuse.H1_H1 ;  /* 0x30000061ff997230 */ /* 0x108fe40000004100 */
[--C-:B------:R-:W-:Y:S02]  /*0a60*/  HADD2.F32 R3, -RZ, R96.reuse.H0_H0 ;  /* 0x20000060ff037230 */ /* 0x100fe40000004100 */
[----:B------:R-:W-:Y:S02]  /*0a70*/  HADD2.F32 R149, -RZ, R96.H1_H1 ;  /* 0x30000060ff957230 */ /* 0x000fe40000004100 */
[----:B------:R-:W-:Y:S02]  /*0a80*/  HADD2.F32 R155, -RZ, R98.H0_H0 ;  /* 0x20000062ff9b7230 */ /* 0x000fe40000004100 */
[----:B------:R-:W-:Y:S01]  /*0a90*/  FADD.FTZ R153, -R166, R153 ;  /* 0x00000099a6997221 */ /* 0x000fe20000010100 */
[----:B------:R-:W-:-:S02]  /*0aa0*/  HADD2.F32 R151, -RZ, R97.H0_H0 ;  /* 0x20000061ff977230 */ /* 0x000fc40000004100 */
[C---:B------:R-:W-:Y:S01]  /*0ab0*/  FADD.FTZ R3, -R166.reuse, R3 ;  /* 0x00000003a6037221 */ /* 0x040fe20000010100 */
[--C-:B----4-:R-:W-:Y:S02]  /*0ac0*/  HADD2.F32 R97, -RZ, R100.reuse.H0_H0 ;  /* 0x20000064ff617230 */ /* 0x110fe40000004100 */
[C---:B------:R-:W-:Y:S01]  /*0ad0*/  FADD.FTZ R149, -R166.reuse, R149 ;  /* 0x00000095a6957221 */ /* 0x040fe20000010100 */
[----:B------:R-:W-:Y:S02]  /*0ae0*/  HADD2.F32 R96, -RZ, R101.H1_H1 ;  /* 0x30000065ff607230 */ /* 0x000fe40000004100 */
[C---:B------:R-:W-:Y:S01]  /*0af0*/  FADD.FTZ R155, -R166.reuse, R155 ;  /* 0x0000009ba69b7221 */ /* 0x040fe20000010100 */
[----:B------:R-:W-:Y:S02]  /*0b00*/  HADD2.F32 R100, -RZ, R100.H1_H1 ;  /* 0x30000064ff647230 */ /* 0x000fe40000004100 */
[----:B------:R-:W-:Y:S01]  /*0b10*/  FADD.FTZ R151, -R166, R151 ;  /* 0x00000097a6977221 */ /* 0x000fe20000010100 */
[C---:B------:R-:W-:Y:S01]  /*0b20*/  FMUL.FTZ R154, R130.reuse, R153 ;  /* 0x00000099829a7220 */ /* 0x040fe20000410000 */
[----:B------:R-:W-:Y:S01]  /*0b30*/  FMUL.FTZ R3, R130, R3 ;  /* 0x0000000382037220 */ /* 0x000fe20000410000 */
[----:B------:R-:W-:Y:S01]  /*0b40*/  FMUL.FTZ R152, R84, R97 ;  /* 0x0000006154987220 */ /* 0x000fe20000410000 */
[----:B------:R-:W-:-:S02]  /*0b50*/  HADD2.F32 R159, -RZ, R99.H0_H0 ;  /* 0x20000063ff9f7230 */ /* 0x000fc40000004100 */
[C---:B------:R-:W-:Y:S01]  /*0b60*/  FMUL.FTZ R150, R130.reuse, R149 ;  /* 0x0000009582967220 */ /* 0x040fe20000410000 */
[----:B------:R-:W-:Y:S02]  /*0b70*/  HADD2.F32 R161, -RZ, R99.H1_H1 ;  /* 0x30000063ffa17230 */ /* 0x000fe40000004100 */
[C---:B------:R-:W-:Y:S01]  /*0b80*/  FMUL.FTZ R153, R130.reuse, R155 ;  /* 0x0000009b82997220 */ /* 0x040fe20000410000 */
[----:B------:R-:W-:Y:S02]  /*0b90*/  HADD2.F32 R99, -RZ, R101.H0_H0 ;  /* 0x20000065ff637230 */ /* 0x000fe40000004100 */
[----:B------:R-:W-:Y:S01]  /*0ba0*/  FMUL.FTZ R149, R130, R151 ;  /* 0x0000009782957220 */ /* 0x000fe20000410000 */
[----:B------:R-:W-:Y:S01]  /*0bb0*/  FADD.FTZ R39, R39, R96 ;  /* 0x0000006027277221 */ /* 0x000fe20000010000 */
[-C--:B------:R-:W-:Y:S01]  /*0bc0*/  FFMA.FTZ R63, R154, R96.reuse, R63 ;  /* 0x000000609a3f7223 */ /* 0x080fe2000001003f */
[----:B------:R-:W-:Y:S01]  /*0bd0*/  FMUL.FTZ R155, R87, R96 ;  /* 0x00000060579b7220 */ /* 0x000fe20000410000 */
[----:B------:R-:W-:Y:S01]  /*0be0*/  FADD.FTZ R36, R36, R97 ;  /* 0x0000006124247221 */ /* 0x000fe20000010000 */
[----:B------:R-:W-:Y:S01]  /*0bf0*/  FFMA.FTZ R60, R3, R97, R60 ;  /* 0x00000061033c7223 */ /* 0x000fe2000001003c */
[----:B------:R-:W-:Y:S01]  /*0c00*/  FMUL.FTZ R151, R85, R100 ;  /* 0x0000006455977220 */ /* 0x000fe20000410000 */
[----:B------:R-:W-:Y:S01]  /*0c10*/  FADD.FTZ R96, RZ, R152 ;  /* 0x00000098ff607221 */ /* 0x000fe20000010000 */
[----:B------:R-:W-:Y:S01]  /*0c20*/  FFMA.FTZ R97, R3, R152, RZ ;  /* 0x0000009803617223 */ /* 0x000fe200000100ff */
[----:B------:R-:W-:Y:S01]  /*0c30*/  FADD.FTZ R38, R38, R99 ;  /* 0x0000006326267221 */ /* 0x000fe20000010000 */
[-C--:B------:R-:W-:Y:S01]  /*0c40*/  FFMA.FTZ R62, R149, R99.reuse, R62 ;  /* 0x00000063953e7223 */ /* 0x080fe2000001003e */
[----:B------:R-:W-:Y:S01]  /*0c50*/  FMUL.FTZ R156, R86, R99 ;  /* 0x00000063569c7220 */ /* 0x000fe20000410000 */
[----:B------:R-:W-:Y:S01]  /*0c60*/  FADD.FTZ R99, R96, R151 ;  /* 0x0000009760637221 */ /* 0x000fe20000010000 */
[----:B------:R-:W-:Y:S01]  /*0c70*/  FFMA.FTZ R96, R150, R151, R97 ;  /* 0x0000009796607223 */ /* 0x000fe20000010061 */
[----:B------:R-:W-:-:S02]  /*0c80*/  HADD2.F32 R157, -RZ, R98.H1_H1 ;  /* 0x30000062ff9d7230 */ /* 0x000fc40000004100 */
[--C-:B------:R-:W-:Y:S02]  /*0c90*/  HADD2.F32 R101, -RZ, R102.reuse.H0_H0 ;  /* 0x20000066ff657230 */ /* 0x100fe40000004100 */
[----:B------:R-:W-:Y:S01]  /*0ca0*/  FADD.FTZ R98, R99, R156 ;  /* 0x0000009c63627221 */ /* 0x000fe20000010000 */
[----:B------:R-:W-:Y:S01]  /*0cb0*/  FFMA.FTZ R97, R149, R156, R96 ;  /* 0x0000009c95617223 */ /* 0x000fe20000010060 */
[----:B------:R-:W-:Y:S02]  /*0cc0*/  HADD2.F32 R102, -RZ, R102.H1_H1 ;  /* 0x30000066ff667230 */ /* 0x000fe40000004100 */
[----:B------:R-:W-:Y:S01]  /*0cd0*/  FADD.FTZ R157, -R166, R157 ;  /* 0x0000009da69d7221 */ /* 0x000fe20000010100 */
[----:B------:R-:W-:Y:S01]  /*0ce0*/  FMUL.FTZ R158, R80, R101 ;  /* 0x00000065509e7220 */ /* 0x000fe20000410000 */
[----:B------:R-:W-:Y:S01]  /*0cf0*/  FADD.FTZ R99, R98, R155 ;  /* 0x0000009b62637221 */ /* 0x000fe20000010000 */
[----:B------:R-:W-:Y:S01]  /*0d00*/  FFMA.FTZ R96, R154, R155, R97 ;  /* 0x0000009b9a607223 */ /* 0x000fe20000010061 */
[----:B0-----:R-:W-:-:S02]  /*0d10*/  HADD2.F32 R113, -RZ, R103.H0_H0 ;  /* 0x20000067ff717230 */ /* 0x001fc40000004100 */
[----:B------:R-:W-:Y:S01]  /*0d20*/  FMUL.FTZ R160, R130, R157 ;  /* 0x0000009d82a07220 */ /* 0x000fe20000410000 */
[C---:B------:R-:W-:Y:S01]  /*0d30*/  FADD.FTZ R159, -R166.reuse, R159 ;  /* 0x0000009fa69f7221 */ /* 0x040fe20000010100 */
[----:B------:R-:W-:Y:S01]  /*0d40*/  FMUL.FTZ R157, R81, R102 ;  /* 0x00000066519d7220 */ /* 0x000fe20000410000 */
[----:B------:R-:W-:Y:S01]  /*0d50*/  FADD.FTZ R98, R99, R158 ;  /* 0x0000009e63627221 */ /* 0x000fe20000010000 */
[----:B------:R-:W-:Y:S01]  /*0d60*/  FFMA.FTZ R97, R153, R158, R96 ;  /* 0x0000009e99617223 */ /* 0x000fe20000010060 */
[----:B------:R-:W-:Y:S02]  /*0d70*/  HADD2.F32 R112, -RZ, R103.H1_H1 ;  /* 0x30000067ff707230 */ /* 0x000fe40000004100 */
        /* <DEDUP_REMOVED lines=21> */
.L_x_6260:
[----:B------:R-:W-:Y:S05]  /*0ed0*/  BSYNC B1 ;  /* 0x0000000000017941 */ /* 0x000fea0003800000 */
.L_x_6259:
        /* <DEDUP_REMOVED lines=18> */
[----:B---3--:R-:W-:Y:S02]  /*1000*/  HADD2.F32 R123, -RZ, R97.H1_H1 ;  /* 0x30000061ff7b7230 */ /* 0x008fe40000004100 */
[--C-:B------:R-:W-:Y:S02]  /*1010*/  HADD2.F32 R117, -RZ, R96.reuse.H0_H0 ;  /* 0x20000060ff757230 */ /* 0x100fe40000004100 */
[----:B------:R-:W-:-:S02]  /*1020*/  HADD2.F32 R119, -RZ, R96.H1_H1 ;  /* 0x30000060ff777230 */ /* 0x000fc40000004100 */
[----:B------:R-:W-:Y:S02]  /*1030*/  HADD2.F32 R125, -RZ, R98.H0_H0 ;  /* 0x20000062ff7d7230 */ /* 0x000fe40000004100 */
[C---:B------:R-:W-:Y:S01]  /*1040*/  FADD.FTZ R123, -R166.reuse, R123 ;  /* 0x0000007ba67b7221 */ /* 0x040fe20000010100 */
[----:B------:R-:W-:Y:S02]  /*1050*/  HADD2.F32 R121, -RZ, R97.H0_H0 ;  /* 0x20000061ff797230 */ /* 0x000fe40000004100 */
[C---:B------:R-:W-:Y:S01]  /*1060*/  FADD.FTZ R117, -R166.reuse, R117 ;  /* 0x00000075a6757221 */ /* 0x040fe20000010100 */
[--C-:B----4-:R-:W-:Y:S02]  /*1070*/  HADD2.F32 R97, -RZ, R100.reuse.H0_H0 ;  /* 0x20000064ff617230 */ /* 0x110fe40000004100 */
[C---:B------:R-:W-:Y:S01]  /*1080*/  FADD.FTZ R119, -R166.reuse, R119 ;  /* 0x00000077a6777221 */ /* 0x040fe20000010100 */
[----:B------:R-:W-:Y:S02]  /*1090*/  HADD2.F32 R96, -RZ, R101.H1_H1 ;  /* 0x30000065ff607230 */ /* 0x000fe40000004100 */
[----:B------:R-:W-:Y:S01]  /*10a0*/  FADD.FTZ R125, -R166, R125 ;  /* 0x0000007da67d7221 */ /* 0x000fe20000010100 */
[----:B------:R-:W-:-:S02]  /*10b0*/  HADD2.F32 R100, -RZ, R100.H1_H1 ;  /* 0x30000064ff647230 */ /* 0x000fc40000004100 */
[----:B------:R-:W-:Y:S01]  /*10c0*/  FADD.FTZ R121, -R166, R121 ;  /* 0x00000079a6797221 */ /* 0x000fe20000010100 */
[C---:B------:R-:W-:Y:S01]  /*10d0*/  FMUL.FTZ R118, R130.reuse, R123 ;  /* 0x0000007b82767220 */ /* 0x040fe20000410000 */
[----:B------:R-:W-:Y:S01]  /*10e0*/  FMUL.FTZ R117, R130, R117 ;  /* 0x0000007582757220 */ /* 0x000fe20000410000 */
[----:B------:R-:W-:Y:S01]  /*10f0*/  FMUL.FTZ R116, R76, R97 ;  /* 0x000000614c747220 */ /* 0x000fe20000410000 */
[--C-:B------:R-:W-:Y:S02]  /*1100*/  HADD2.F32 R129, -RZ, R99.reuse.H0_H0 ;  /* 0x20000063ff817230 */ /* 0x100fe40000004100 */
[C---:B------:R-:W-:Y:S01]  /*1110*/  FMUL.FTZ R114, R130.reuse, R119 ;  /* 0x0000007782727220 */ /* 0x040fe20000410000 */
[----:B------:R-:W-:Y:S02]  /*1120*/  HADD2.F32 R131, -RZ, R99.H1_H1 ;  /* 0x30000063ff837230 */ /* 0x000fe40000004100 */
[----:B------:R-:W-:Y:S01]  /*1130*/  FMUL.FTZ R123, R130, R125 ;  /* 0x0000007d827b7220 */ /* 0x000fe20000410000 */
[----:B------:R-:W-:-:S02]  /*1140*/  HADD2.F32 R99, -RZ, R101.H0_H0 ;  /* 0x20000065ff637230 */ /* 0x000fc40000004100 */
        /* <DEDUP_REMOVED lines=51> */
.L_x_6262:
[----:B------:R-:W-:Y:S05]  /*1480*/  BSYNC B1 ;  /* 0x0000000000017941 */ /* 0x000fea0003800000 */
.L_x_6261:
        /* <DEDUP_REMOVED lines=17> */
[--C-:B------:R-:W-:Y:S02]  /*15a0*/  HADD2.F32 R133, -RZ, R100.reuse.H1_H1 ;  /* 0x30000064ff857230 */ /* 0x100fe40000004100 */
[----:B------:R-:W-:Y:S02]  /*15b0*/  HADD2.F32 R113, -RZ, R100.H0_H0 ;  /* 0x20000064ff717230 */ /* 0x000fe40000004100 */
[----:B------:R-:W-:Y:S01]  /*15c0*/  FADD.FTZ R139, -R166, R101 ;  /* 0x00000065a68b7221 */ /* 0x000fe20000010100 */
[----:B------:R-:W-:-:S02]  /*15d0*/  HADD2.F32 R147, -RZ, R103.H0_H0 ;  /* 0x20000067ff937230 */ /* 0x000fc40000004100 */
[----:B------:R-:W-:Y:S02]  /*15e0*/  HADD2.F32 R167, -RZ, R103.H1_H1 ;  /* 0x30000067ffa77230 */ /* 0x000fe40000004100 */
[C---:B------:R-:W-:Y:S01]  /*15f0*/  FADD.FTZ R103, -R166.reuse, R133 ;  /* 0x00000085a6677221 */ /* 0x040fe20000010100 */
[----:B----4-:R-:W-:Y:S02]  /*1600*/  HADD2.F32 R101, -RZ, R96.H0_H0 ;  /* 0x20000060ff657230 */ /* 0x010fe40000004100 */
[----:B------:R-:W-:Y:S01]  /*1610*/  FADD.FTZ R113, -R166, R113 ;  /* 0x00000071a6717221 */ /* 0x000fe20000010100 */
[----:B------:R-:W-:Y:S02]  /*1620*/  HADD2.F32 R137, -RZ, R102.H0_H0 ;  /* 0x20000066ff897230 */ /* 0x000fe40000004100 */
[----:B------:R-:W-:Y:S01]  /*1630*/  FMUL.FTZ R134, R130, R103 ;  /* 0x0000006782867220 */ /* 0x000fe20000410000 */
[----:B------:R-:W-:Y:S02]  /*1640*/  HADD2.F32 R96, -RZ, R96.H1_H1 ;  /* 0x30000060ff607230 */ /* 0x000fe40000004100 */
[----:B------:R-:W-:Y:S01]  /*1650*/  FMUL.FTZ R136, R68, R101 ;  /* 0x0000006544887220 */ /* 0x000fe20000410000 */
[----:B------:R-:W-:Y:S01]  /*1660*/  FMUL.FTZ R133, R130, R113 ;  /* 0x0000007182857220 */ /* 0x000fe20000410000 */
[----:B------:R-:W-:Y:S01]  /*1670*/  FADD.FTZ R141, -R166, R137 ;  /* 0x00000089a68d7221 */ /* 0x000fe20000010100 */
[----:B0-----:R-:W-:-:S02]  /*1680*/  HADD2.F32 R111, -RZ, R97.H0_H0 ;  /* 0x20000061ff6f7230 */ /* 0x001fc40000004100 */
[----:B------:R-:W-:Y:S01]  /*1690*/  FADD.FTZ R21, R21, R96 ;  /* 0x0000006015157221 */ /* 0x000fe20000010000 */
[-C--:B------:R-:W-:Y:S01]  /*16a0*/  FFMA.FTZ R45, R134, R96.reuse, R45 ;  /* 0x00000060862d7223 */ /* 0x080fe2000001002d */
[----:B------:R-:W-:Y:S01]  /*16b0*/  FMUL.FTZ R137, R69, R96 ;  /* 0x0000006045897220 */ /* 0x000fe20000410000 */
[----:B------:R-:W-:Y:S02]  /*16c0*/  HADD2.F32 R100, -RZ, R97.H1_H1 ;  /* 0x30000061ff647230 */ /* 0x000fe40000004100 */
[----:B------:R-:W-:Y:S01]  /*16d0*/  FADD.FTZ R96, R171, R136 ;  /* 0x00000088ab607221 */ /* 0x000fe20000010000 */
[C---:B------:R-:W-:Y:S01]  /*16e0*/  FADD.FTZ R135, -R166.reuse, R135 ;  /* 0x00000087a6877221 */ /* 0x040fe20000010100 */
[----:B------:R-:W-:Y:S01]  /*16f0*/  FFMA.FTZ R97, R133, R136, R170 ;  /* 0x0000008885617223 */ /* 0x000fe200000100aa */
[----:B------:R-:W-:Y:S02]  /*1700*/  HADD2.F32 R143, -RZ, R102.H1_H1 ;  /* 0x30000066ff8f7230 */ /* 0x000fe40000004100 */
[----:B------:R-:W-:Y:S01]  /*1710*/  FADD.FTZ R169, -R166, R167 ;  /* 0x000000a7a6a97221 */ /* 0x000fe20000010100 */
[----:B------:R-:W-:-:S02]  /*1720*/  HADD2.F32 R167, -RZ, R99.H0_H0 ;  /* 0x20000063ffa77230 */ /* 0x000fc40000004100 */
[----:B------:R-:W-:Y:S02]  /*1730*/  HADD2.F32 R110, -RZ, R99.H1_H1 ;  /* 0x30000063ff6e7230 */ /* 0x000fe40000004100 */
[----:B------:R-:W-:Y:S01]  /*1740*/  FADD.FTZ R99, R96, R137 ;  /* 0x0000008960637221 */ /* 0x000fe20000010000 */
[----:B------:R-:W-:Y:S01]  /*1750*/  FMUL.FTZ R135, R130, R135 ;  /* 0x0000008782877220 */ /* 0x000fe20000410000 */
[----:B------:R-:W-:Y:S01]  /*1760*/  FMUL.FTZ R140, R70, R111 ;  /* 0x0000006f468c7220 */ /* 0x000fe20000410000 */
[----:B------:R-:W-:Y:S01]  /*1770*/  FFMA.FTZ R96, R134, R137, R97 ;  /* 0x0000008986607223 */ /* 0x000fe20000010061 */
[----:B------:R-:W-:Y:S01]  /*1780*/  FADD.FTZ R145, -R166, R143 ;  /* 0x0000008fa6917221 */ /* 0x000fe20000010100 */
[--C-:B------:R-:W-:Y:S02]  /*1790*/  HADD2.F32 R143, -RZ, R98.reuse.H0_H0 ;  /* 0x20000062ff8f7230 */ /* 0x100fe40000004100 */
[----:B------:R-:W-:Y:S01]  /*17a0*/  FMUL.FTZ R138, R130, R139 ;  /* 0x0000008b828a7220 */ /* 0x000fe20000410000 */
[----:B------:R-:W-:-:S02]  /*17b0*/  HADD2.F32 R102, -RZ, R98.H1_H1 ;  /* 0x30000062ff667230 */ /* 0x000fc40000004100 */
        /* <DEDUP_REMOVED lines=36> */
.L_x_6258:
[----:B------:R-:W-:Y:S05]  /*1a00*/  BSYNC B0 ;  /* 0x0000000000007941 */ /* 0x000fea0003800000 */
.L_x_6252:
        /* <DEDUP_REMOVED lines=26> */
.L_x_6357:
[----:B------:R-:W4:Y:S01]  /*1bb0*/  S2R R101, SR_CgaCtaId ;  /* 0x0000000000657919 */ /* 0x000f220000008800 */
[----:B------:R-:W-:Y:S01]  /*1bc0*/  MOV R100, 0x400 ;  /* 0x0000040000647802 */ /* 0x000fe20000000f00 */
[----:B--2---:R-:W-:Y:S01]  /*1bd0*/  FADD.FTZ R166, R111, R98 ;  /* 0x000000626fa67221 */ /* 0x004fe20000010000 */
[----:B------:R-:W-:Y:S01]  /*1be0*/  @!P4 LOP3.LUT R96, R96, 0x3, RZ, 0xc0, !PT ;  /* 0x000000036060c812 */ /* 0x000fe200078ec0ff */
[----:B---3--:R-:W-:Y:S01]  /*1bf0*/  FADD.FTZ R167, R110, R99 ;  /* 0x000000636ea77221 */ /* 0x008fe20000010000 */
[----:B------:R-:W-:Y:S05]  /*1c00*/  WARPSYNC.ALL ;  /* 0x0000000000007948 */ /* 0x000fea0003800000 */
[----:B------:R-:W-:Y:S01]  /*1c10*/  @!P4 IADD3 R96, R97, R96, RZ ;  /* 0x000000606160c210 */ /* 0x000fe20007ffe0ff */
[----:B------:R-:W-:Y:S01]  /*1c20*/  BSSY B0, `(.L_x_6264) ;  /* 0x00000e1000007945 */ /* 0x000fe20003800000 */
[----:B-1----:R-:W-:-:S05]  /*1c30*/  @P3 IADD3 R110, R165, -0x1, RZ ;  /* 0xffffffffa56e3810 */ /* 0x002fca0007ffe0ff */
        /* <DEDUP_REMOVED lines=32> */
.L_x_6267:
        /* <DEDUP_REMOVED lines=10> */
.L_x_6268:
[----:B------:R-:W-:Y:S05]  /*1ee0*/  BSYNC B1 ;  /* 0x0000000000017941 */ /* 0x000fea0003800000 */
.L_x_6266:
        /* <DEDUP_REMOVED lines=17> */
.L_x_6270:
[----:B0-----:R-:W-:Y:S01]  /*2000*/  ISETP.NE.AND P6, PT, R174, RZ, PT ;  /* 0x000000ffae00720c */ /* 0x001fe20003fc5270 */
[----:B------:R-:W-:-:S03]  /*2010*/  @P4 HADD2.F32 R101, -RZ, R12.H1_H1 ;  /* 0x3000000cff654230 */ /* 0x000fc60000004100 */
[----:B------:R-:W-:-:S05]  /*2020*/  FSEL R99, R97, RZ, !P6 ;  /* 0x000000ff61637208 */ /* 0x000fca0007000000 */
[----:B------:R-:W-:-:S04]  /*2030*/  FFMA.FTZ R100, R150, R98, R99 ;  /* 0x0000006296647223 */ /* 0x000fc80000010063 */
[----:B------:R-:W-:-:S04]  /*2040*/  FADD.FTZ R99, R151, -R100 ;  /* 0x8000006497637221 */ /* 0x000fc80000010000 */
[----:B------:R-:W-:-:S04]  /*2050*/  FMUL.FTZ R100, R130, R99 ;  /* 0x0000006382647220 */ /* 0x000fc80000410000 */
[----:B------:R-:W-:-:S07]  /*2060*/  @P4 FADD.FTZ R100, R100, R101 ;  /* 0x0000006564644221 */ /* 0x000fce0000010000 */
.L_x_6271:
[----:B------:R-:W-:Y:S05]  /*2070*/  BSYNC B1 ;  /* 0x0000000000017941 */ /* 0x000fea0003800000 */
.L_x_6269:
        /* <DEDUP_REMOVED lines=15> */
.L_x_6273:
[----:B0-----:R-:W-:Y:S01]  /*2170*/  ISETP.NE.AND P6, PT, R174, RZ, PT ;  /* 0x000000ffae00720c */ /* 0x001fe20003fc5270 */
[----:B------:R-:W-:-:S03]  /*2180*/  @P4 HADD2.F32 R101, -RZ, R13.H0_H0 ;  /* 0x2000000dff654230 */ /* 0x000fc60000004100 */
[----:B------:R-:W-:-:S05]  /*2190*/  FSEL R100, R97, RZ, !P6 ;  /* 0x000000ff61647208 */ /* 0x000fca0007000000 */
[----:B------:R-:W-:-:S04]  /*21a0*/  FFMA.FTZ R99, R149, R98, R100 ;  /* 0x0000006295637223 */ /* 0x000fc80000010064 */
[----:B------:R-:W-:-:S04]  /*21b0*/  FADD.FTZ R99, R156, -R99 ;  /* 0x800000639c637221 */ /* 0x000fc80000010000 */
[----:B------:R-:W-:-:S04]  /*21c0*/  FMUL.FTZ R100, R130, R99 ;  /* 0x0000006382647220 */ /* 0x000fc80000410000 */
[----:B------:R-:W-:-:S07]  /*21d0*/  @P4 FADD.FTZ R100, R100, R101 ;  /* 0x0000006564644221 */ /* 0x000fce0000010000 */
.L_x_6274:
[----:B------:R-:W-:Y:S05]  /*21e0*/  BSYNC B1 ;  /* 0x0000000000017941 */ /* 0x000fea0003800000 */
.L_x_6272:
        /* <DEDUP_REMOVED lines=15> */
.L_x_6276:
[----:B0-----:R-:W-:Y:S01]  /*22e0*/  ISETP.NE.AND P6, PT, R174, RZ, PT ;  /* 0x000000ffae00720c */ /* 0x001fe20003fc5270 */
[----:B------:R-:W-:-:S03]  /*22f0*/  @P4 HADD2.F32 R101, -RZ, R13.H1_H1 ;  /* 0x3000000dff654230 */ /* 0x000fc60000004100 */
[----:B------:R-:W-:-:S05]  /*2300*/  FSEL R99, R97, RZ, !P6 ;  /* 0x000000ff61637208 */ /* 0x000fca0007000000 */
[----:B------:R-:W-:-:S04]  /*2310*/  FFMA.FTZ R100, R154, R98, R99 ;  /* 0x000000629a647223 */ /* 0x000fc80000010063 */
[----:B------:R-:W-:-:S04]  /*2320*/  FADD.FTZ R99, R155, -R100 ;  /* 0x800000649b637221 */ /* 0x000fc80000010000 */
[----:B------:R-:W-:-:S04]  /*2330*/  FMUL.FTZ R100, R130, R99 ;  /* 0x0000006382647220 */ /* 0x000fc80000410000 */
[----:B------:R-:W-:-:S07]  /*2340*/  @P4 FADD.FTZ R100, R100, R101 ;  /* 0x0000006564644221 */ /* 0x000fce0000010000 */
.L_x_6277:
[----:B------:R-:W-:Y:S05]  /*2350*/  BSYNC B1 ;  /* 0x0000000000017941 */ /* 0x000fea0003800000 */
.L_x_6275:
        /* <DEDUP_REMOVED lines=15> */
.L_x_6279:
[----:B0-----:R-:W-:Y:S01]  /*2450*/  ISETP.NE.AND P6, PT, R174, RZ, PT ;  /* 0x000000ffae00720c */ /* 0x001fe20003fc5270 */
[----:B------:R-:W-:-:S03]  /*2460*/  @P4 HADD2.F32 R101, -RZ, R14.H0_H0 ;  /* 0x2000000eff654230 */ /* 0x000fc60000004100 */
[----:B------:R-:W-:-:S05]  /*2470*/  FSEL R100, R97, RZ, !P6 ;  /* 0x000000ff61647208 */ /* 0x000fca0007000000 */
[----:B------:R-:W-:-:S04]  /*2480*/  FFMA.FTZ R99, R153, R98, R100 ;  /* 0x0000006299637223 */ /* 0x000fc80000010064 */
[----:B------:R-:W-:-:S04]  /*2490*/  FADD.FTZ R99, R158, -R99 ;  /* 0x800000639e637221 */ /* 0x000fc80000010000 */
[----:B------:R-:W-:-:S04]  /*24a0*/  FMUL.FTZ R100, R130, R99 ;  /* 0x0000006382647220 */ /* 0x000fc80000410000 */
[----:B------:R-:W-:-:S07]  /*24b0*/  @P4 FADD.FTZ R100, R100, R101 ;  /* 0x0000006564644221 */ /* 0x000fce0000010000 */
.L_x_6280:
[----:B------:R-:W-:Y:S05]  /*24c0*/  BSYNC B1 ;  /* 0x0000000000017941 */ /* 0x000fea0003800000 */
.L_x_6278:
        /* <DEDUP_REMOVED lines=15> */
.L_x_6282:
[----:B0-----:R-:W-:Y:S01]  /*25c0*/  ISETP.NE.AND P6, PT, R174, RZ, PT ;  /* 0x000000ffae00720c */ /* 0x001fe20003fc5270 */
[----:B------:R-:W-:-:S03]  /*25d0*/  @P4 HADD2.F32 R101, -RZ, R14.H1_H1 ;  /* 0x3000000eff654230 */ /* 0x000fc60000004100 */
[----:B------:R-:W-:-:S05]  /*25e0*/  FSEL R99, R97, RZ, !P6 ;  /* 0x000000ff61637208 */ /* 0x000fca0007000000 */
[----:B------:R-:W-:-:S04]  /*25f0*/  FFMA.FTZ R100, R160, R98, R99 ;  /* 0x00000062a0647223 */ /* 0x000fc80000010063 */
[----:B------:R-:W-:-:S04]  /*2600*/  FADD.FTZ R99, R157, -R100 ;  /* 0x800000649d637221 */ /* 0x000fc80000010000 */
[----:B------:R-:W-:-:S04]  /*2610*/  FMUL.FTZ R100, R130, R99 ;  /* 0x0000006382647220 */ /* 0x000fc80000410000 */
[----:B------:R-:W-:-:S07]  /*2620*/  @P4 FADD.FTZ R100, R100, R101 ;  /* 0x0000006564644221 */ /* 0x000fce0000010000 */
.L_x_6283:
[----:B------:R-:W-:Y:S05]  /*2630*/  BSYNC B1 ;  /* 0x0000000000017941 */ /* 0x000fea0003800000 */
.L_x_6281:
        /* <DEDUP_REMOVED lines=15> */
.L_x_6285:
[----:B0-----:R-:W-:Y:S01]  /*2730*/  ISETP.NE.AND P6, PT, R174, RZ, PT ;  /* 0x000000ffae00720c */ /* 0x001fe20003fc5270 */
[----:B------:R-:W-:-:S03]  /*2740*/  @P4 HADD2.F32 R101, -RZ, R15.H0_H0 ;  /* 0x2000000fff654230 */ /* 0x000fc60000004100 */
[----:B------:R-:W-:-:S05]  /*2750*/  FSEL R100, R97, RZ, !P6 ;  /* 0x000000ff61647208 */ /* 0x000fca0007000000 */
[----:B------:R-:W-:-:S04]  /*2760*/  FFMA.FTZ R99, R159, R98, R100 ;  /* 0x000000629f637223 */ /* 0x000fc80000010064 */
[----:B------:R-:W-:-:S04]  /*2770*/  FADD.FTZ R99, R162, -R99 ;  /* 0x80000063a2637221 */ /* 0x000fc80000010000 */
[----:B------:R-:W-:-:S04]  /*2780*/  FMUL.FTZ R100, R130, R99 ;  /* 0x0000006382647220 */ /* 0x000fc80000410000 */
[----:B------:R-:W-:-:S07]  /*2790*/  @P4 FADD.FTZ R100, R100, R101 ;  /* 0x0000006564644221 */ /* 0x000fce0000010000 */
.L_x_6286:
[----:B------:R-:W-:Y:S05]  /*27a0*/  BSYNC B1 ;  /* 0x0000000000017941 */ /* 0x000fea0003800000 */
.L_x_6284:
        /* <DEDUP_REMOVED lines=15> */
.L_x_6288:
[----:B0-----:R-:W-:Y:S01]  /*28a0*/  ISETP.NE.AND P6, PT, R174, RZ, PT ;  /* 0x000000ffae00720c */ /* 0x001fe20003fc5270 */
[----:B------:R-:W-:-:S03]  /*28b0*/  @P4 HADD2.F32 R101, -RZ, R15.H1_H1 ;  /* 0x3000000fff654230 */ /* 0x000fc60000004100 */
[----:B------:R-:W-:-:S05]  /*28c0*/  FSEL R99, R97, RZ, !P6 ;  /* 0x000000ff61637208 */ /* 0x000fca0007000000 */
[----:B------:R-:W-:-:S04]  /*28d0*/  FFMA.FTZ R100, R164, R98, R99 ;  /* 0x00000062a4647223 */ /* 0x000fc80000010063 */
[----:B------:R-:W-:-:S04]  /*28e0*/  FADD.FTZ R99, R161, -R100 ;  /* 0x80000064a1637221 */ /* 0x000fc80000010000 */
[----:B------:R-:W-:-:S04]  /*28f0*/  FMUL.FTZ R110, R130, R99 ;  /* 0x00000063826e7220 */ /* 0x000fc80000410000 */
[----:B------:R-:W-:-:S07]  /*2900*/  @P4 FADD.FTZ R110, R110, R101 ;  /* 0x000000656e6e4221 */ /* 0x000fce0000010000 */
.L_x_6289:
[----:B------:R-:W-:Y:S05]  /*2910*/  BSYNC B1 ;  /* 0x0000000000017941 */ /* 0x000fea0003800000 */
.L_x_6287:
[----:B------:R-:W1:Y:S01]  /*2920*/  @P3 LDC.64 R100, c[0x0][0x298] ;  /* 0x0000a600ff643b82 */ /* 0x000e620000000a00 */
[----:B------:R-:W-:-:S07]  /*2930*/  @P3 LOP3.LUT P4, RZ, R109, 0xff000000, RZ, 0xc0, !PT ;  /* 0xff0000006dff3812 */ /* 0x000fce000788c0ff */
[----:B------:R-:W2:Y:S01]  /*2940*/  @P3 LDC.64 R102, c[0x0][0x2f8] ;  /* 0x0000be00ff663b82 */ /* 0x000ea20000000a00 */
[----:B-1----:R-:W-:Y:S01]  /*2950*/  @P3 FMUL.FTZ R99, R110, R101 ;  /* 0x000000656e633220 */ /* 0x002fe20000410000 */
[----:B------:R-:W-:-:S03]  /*2960*/  @P5 F2FP.F16.F32.PACK_AB R110, RZ, R110 ;  /* 0x0000006eff6e523e */ /* 0x000fc600000000ff */
[----:B------:R-:W-:Y:S01]  /*2970*/  @P3 FMUL.FTZ R99, R99, R100 ;  /* 0x0000006463633220 */ /* 0x000fe20000410000 */
[----:B------:R-:W-:Y:S02]  /*2980*/  @P5 PRMT R91, R91, 0x5410, R110 ;  /* 0x000054105b5b5816 */ /* 0x000fe4000000006e */
[----:B------:R-:W1:Y:S01]  /*2990*/  @P5 LDC.64 R100, c[0x0][0x308] ;  /* 0x0000c200ff645b82 */ /* 0x000e620000000a00 */
[C---:B--2---:R-:W-:Y:S01]  /*29a0*/  @P3 IMAD.WIDE.U32 R102, R96.reuse, 0x10, R102 ;  /* 0x0000001060663825 */ /* 0x044fe200078e0066 */
[----:B------:R-:W-:Y:S02]  /*29b0*/  @P3 FSEL R99, R99, RZ, P4 ;  /* 0x000000ff63633208 */ /* 0x000fe40002000000 */
[----:B------:R-:W-:Y:S02]  /*29c0*/  IADD3 R96, R96, 0x80, RZ ;  /* 0x0000008060607810 */ /* 0x000fe40007ffe0ff */
[----:B------:R-:W-:-:S04]  /*29d0*/  @P3 F2FP.F16.F32.PACK_AB R99, RZ, R99 ;  /* 0x00000063ff63323e */ /* 0x000fc800000000ff */
[----:B------:R-:W-:Y:S01]  /*29e0*/  @P3 PRMT R95, R95, 0x5410, R99 ;  /* 0x000054105f5f3816 */ /* 0x000fe20000000063 */
[C---:B-1----:R-:W-:Y:S01]  /*29f0*/  @P5 IMAD.WIDE.U32 R100, R132.reuse, 0x10, R100 ;  /* 0x0000001084645825 */ /* 0x042fe200078e0064 */
[----:B------:R-:W-:-:S04]  /*2a00*/  IADD3 R132, R132, 0x80, RZ ;  /* 0x0000008084847810 */ /* 0x000fc80007ffe0ff */
[----:B------:R1:W-:Y:S04]  /*2a10*/  @P5 STG.E.128 desc[UR4][R100.64], R88 ;  /* 0x0000005864005986 */ /* 0x0003e8000c101d04 */
[----:B------:R1:W-:Y:S02]  /*2a20*/  @P3 STG.E.128 desc[UR4][R102.64], R92 ;  /* 0x0000005c66003986 */ /* 0x0003e4000c101d04 */
.L_x_6265:
[----:B------:R-:W-:Y:S05]  /*2a30*/  BSYNC B0 ;  /* 0x0000000000007941 */ /* 0x000fea0003800000 */
.L_x_6264:
        /* <DEDUP_REMOVED lines=9> */
[----:B-----5:R-:W-:Y:S01]  /*2ad0*/  HADD2.F32 R100, -RZ, R8.H0_H0 ;  /* 0x20000008ff647230 */ /* 0x020fe20000004100 */
[----:B------:R-:W-:Y:S06]  /*2ae0*/  BRA `(.L_x_6294) ;  /* 0x0000000000287947 */ /* 0x000fec0003800000 */
.L_x_6293:
        /* <DEDUP_REMOVED lines=8> */
[----:B-----5:R-:W-:-:S05]  /*2b70*/  @P4 HADD2.F32 R101, -RZ, R8.H0_H0 ;  /* 0x20000008ff654230 */ /* 0x020fca0000004100 */
[----:B------:R-:W-:-:S07]  /*2b80*/  @P4 FADD.FTZ R100, R100, R101 ;  /* 0x0000006564644221 */ /* 0x000fce0000010000 */
.L_x_6294:
[----:B------:R-:W-:Y:S05]  /*2b90*/  BSYNC B1 ;  /* 0x0000000000017941 */ /* 0x000fea0003800000 */
.L_x_6292:
        /* <DEDUP_REMOVED lines=17> */
.L_x_6296:
[----:B0-----:R-:W-:Y:S01]  /*2cb0*/  ISETP.NE.AND P6, PT, R174, RZ, PT ;  /* 0x000000ffae00720c */ /* 0x001fe20003fc5270 */
[----:B------:R-:W-:-:S03]  /*2cc0*/  @P4 HADD2.F32 R101, -RZ, R8.H1_H1 ;  /* 0x30000008ff654230 */ /* 0x000fc60000004100 */
[----:B------:R-:W-:-:S05]  /*2cd0*/  FSEL R99, R97, RZ, !P6 ;  /* 0x000000ff61637208 */ /* 0x000fca0007000000 */
[----:B------:R-:W-:-:S04]  /*2ce0*/  FFMA.FTZ R100, R114, R98, R99 ;  /* 0x0000006272647223 */ /* 0x000fc80000010063 */
[----:B------:R-:W-:-:S04]  /*2cf0*/  FADD.FTZ R99, R121, -R100 ;  /* 0x8000006479637221 */ /* 0x000fc80000010000 */
[----:B------:R-:W-:-:S04]  /*2d00*/  FMUL.FTZ R100, R130, R99 ;  /* 0x0000006382647220 */ /* 0x000fc80000410000 */
[----:B------:R-:W-:-:S07]  /*2d10*/  @P4 FADD.FTZ R100, R100, R101 ;  /* 0x0000006564644221 */ /* 0x000fce0000010000 */
.L_x_6297:
[----:B------:R-:W-:Y:S05]  /*2d20*/  BSYNC B1 ;  /* 0x0000000000017941 */ /* 0x000fea0003800000 */
.L_x_6295:
        /* <DEDUP_REMOVED lines=15> */
.L_x_6299:
[----:B0-----:R-:W-:Y:S01]  /*2e20*/  ISETP.NE.AND P6, PT, R174, RZ, PT ;  /* 0x000000ffae00720c */ /* 0x001fe20003fc5270 */
[----:B------:R-:W-:-:S03]  /*2e30*/  @P4 HADD2.F32 R101, -RZ, R9.H0_H0 ;  /* 0x20000009ff654230 */ /* 0x000fc60000004100 */
[----:B------:R-:W-:-:S05]  /*2e40*/  FSEL R100, R97, RZ, !P6 ;  /* 0x000000ff61647208 */ /* 0x000fca0007000000 */
[----:B------:R-:W-:-:S04]  /*2e50*/  FFMA.FTZ R99, R119, R98, R100 ;  /* 0x0000006277637223 */ /* 0x000fc80000010064 */
[----:B------:R-:W-:-:S04]  /*2e60*/  FADD.FTZ R99, R120, -R99 ;  /* 0x8000006378637221 */ /* 0x000fc80000010000 */
[----:B------:R-:W-:-:S04]  /*2e70*/  FMUL.FTZ R100, R130, R99 ;  /* 0x0000006382647220 */ /* 0x000fc80000410000 */
[----:B------:R-:W-:-:S07]  /*2e80*/  @P4 FADD.FTZ R100, R100, R101 ;  /* 0x0000006564644221 */ /* 0x000fce0000010000 */
.L_x_6300:
[----:B------:R-:W-:Y:S05]  /*2e90*/  BSYNC B1 ;  /* 0x0000000000017941 */ /* 0x000fea0003800000 */
.L_x_6298:
        /* <DEDUP_REMOVED lines=15> */
.L_x_6302:
[----:B0-----:R-:W-:Y:S01]  /*2f90*/  ISETP.NE.AND P6, PT, R174, RZ, PT ;  /* 0x000000ffae00720c */ /* 0x001fe20003fc5270 */
[----:B------:R-:W-:-:S03]  /*2fa0*/  @P4 HADD2.F32 R101, -RZ, R9.H1_H1 ;  /* 0x30000009ff654230 */ /* 0x000fc60000004100 */
[----:B------:R-:W-:-:S05]  /*2fb0*/  FSEL R99, R97, RZ, !P6 ;  /* 0x000000ff61637208 */ /* 0x000fca0007000000 */
[----:B------:R-:W-:-:S04]  /*2fc0*/  FFMA.FTZ R100, R118, R98, R99 ;  /* 0x0000006276647223 */ /* 0x000fc80000010063 */
[----:B------:R-:W-:-:S04]  /*2fd0*/  FADD.FTZ R99, R125, -R100 ;  /* 0x800000647d637221 */ /* 0x000fc80000010000 */
[----:B------:R-:W-:-:S04]  /*2fe0*/  FMUL.FTZ R100, R130, R99 ;  /* 0x0000006382647220 */ /* 0x000fc80000410000 */
[----:B------:R-:W-:-:S07]  /*2ff0*/  @P4 FADD.FTZ R100, R100, R101 ;  /* 0x0000006564644221 */ /* 0x000fce0000010000 */
.L_x_6303:
[----:B------:R-:W-:Y:S05]  /*3000*/  BSYNC B1 ;  /* 0x0000000000017941 */ /* 0x000fea0003800000 */
.L_x_6301:
        /* <DEDUP_REMOVED lines=15> */
.L_x_6305:
[----:B0-----:R-:W-:Y:S01]  /*3100*/  ISETP.NE.AND P6, PT, R174, RZ, PT ;  /* 0x000000ffae00720c */ /* 0x001fe20003fc5270 */
[----:B------:R-:W-:-:S03]  /*3110*/  @P4 HADD2.F32 R101, -RZ, R10.H0_H0 ;  /* 0x2000000aff654230 */ /* 0x000fc60000004100 */
[----:B------:R-:W-:-:S05]  /*3120*/  FSEL R100, R97, RZ, !P6 ;  /* 0x000000ff61647208 */ /* 0x000fca0007000000 */
[----:B------:R-:W-:-:S04]  /*3130*/  FFMA.FTZ R99, R123, R98, R100 ;  /* 0x000000627b637223 */ /* 0x000fc80000010064 */
[----:B------:R-:W-:-:S04]  /*3140*/  FADD.FTZ R99, R122, -R99 ;  /* 0x800000637a637221 */ /* 0x000fc80000010000 */
[----:B------:R-:W-:-:S04]  /*3150*/  FMUL.FTZ R100, R130, R99 ;  /* 0x0000006382647220 */ /* 0x000fc80000410000 */
[----:B------:R-:W-:-:S07]  /*3160*/  @P4 FADD.FTZ R100, R100, R101 ;  /* 0x0000006564644221 */ /* 0x000fce0000010000 */
.L_x_6306:
[----:B------:R-:W-:Y:S05]  /*3170*/  BSYNC B1 ;  /* 0x0000000000017941 */ /* 0x000fea0003800000 */
.L_x_6304:
        /* <DEDUP_REMOVED lines=15> */
.L_x_6308:
[----:B0-----:R-:W-:Y:S01]  /*3270*/  ISETP.NE.AND P6, PT, R174, RZ, PT ;  /* 0x000000ffae00720c */ /* 0x001fe20003fc5270 */
[----:B------:R-:W-:-:S03]  /*3280*/  @P4 HADD2.F32 R101, -RZ, R10.H1_H1 ;  /* 0x3000000aff654230 */ /* 0x000fc60000004100 */
[----:B------:R-:W-:-:S05]  /*3290*/  FSEL R99, R97, RZ, !P6 ;  /* 0x000000ff61637208 */ /* 0x000fca0007000000 */
[----:B------:R-:W-:-:S04]  /*32a0*/  FFMA.FTZ R100, R124, R98, R99 ;  /* 0x000000627c647223 */ /* 0x000fc80000010063 */
[----:B------:R-:W-:-:S04]  /*32b0*/  FADD.FTZ R99, R127, -R100 ;  /* 0x800000647f637221 */ /* 0x000fc80000010000 */
[----:B------:R-:W-:-:S04]  /*32c0*/  FMUL.FTZ R100, R130, R99 ;  /* 0x0000006382647220 */ /* 0x000fc80000410000 */
[----:B------:R-:W-:-:S07]  /*32d0*/  @P4 FADD.FTZ R100, R100, R101 ;  /* 0x0000006564644221 */ /* 0x000fce0000010000 */
.L_x_6309:
[----:B------:R-:W-:Y:S05]  /*32e0*/  BSYNC B1 ;  /* 0x0000000000017941 */ /* 0x000fea0003800000 */
.L_x_6307:
        /* <DEDUP_REMOVED lines=15> */
.L_x_6311:
[----:B0-----:R-:W-:Y:S01]  /*33e0*/  ISETP.NE.AND P6, PT, R174, RZ, PT ;  /* 0x000000ffae00720c */ /* 0x001fe20003fc5270 */
[----:B------:R-:W-:-:S03]  /*33f0*/  @P4 HADD2.F32 R101, -RZ, R11.H0_H0 ;  /* 0x2000000bff654230 */ /* 0x000fc60000004100 */
[----:B------:R-:W-:-:S05]  /*3400*/  FSEL R100, R97, RZ, !P6 ;  /* 0x000000ff61647208 */ /* 0x000fca0007000000 */
[----:B------:R-:W-:-:S04]  /*3410*/  FFMA.FTZ R99, R129, R98, R100 ;  /* 0x0000006281637223 */ /* 0x000fc80000010064 */
[----:B------:R-:W-:-:S04]  /*3420*/  FADD.FTZ R99, R126, -R99 ;  /* 0x800000637e637221 */ /* 0x000fc80000010000 */
[----:B------:R-:W-:-:S04]  /*3430*/  FMUL.FTZ R100, R130, R99 ;  /* 0x0000006382647220 */ /* 0x000fc80000410000 */
[----:B------:R-:W-:-:S07]  /*3440*/  @P4 FADD.FTZ R100, R100, R101 ;  /* 0x0000006564644221 */ /* 0x000fce0000010000 */
.L_x_6312:
[----:B------:R-:W-:Y:S05]  /*3450*/  BSYNC B1 ;  /* 0x0000000000017941 */ /* 0x000fea0003800000 */
.L_x_6310:
        /* <DEDUP_REMOVED lines=15> */
.L_x_6314:
[----:B0-----:R-:W-:Y:S01]  /*3550*/  ISETP.NE.AND P6, PT, R174, RZ, PT ;  /* 0x000000ffae00720c */ /* 0x001fe20003fc5270 */
[----:B------:R-:W-:-:S03]  /*3560*/  @P4 HADD2.F32 R101, -RZ, R11.H1_H1 ;  /* 0x3000000bff654230 */ /* 0x000fc60000004100 */
[----:B------:R-:W-:-:S05]  /*3570*/  FSEL R99, R97, RZ, !P6 ;  /* 0x000000ff61637208 */ /* 0x000fca0007000000 */
[----:B------:R-:W-:-:S04]  /*3580*/  FFMA.FTZ R100, R128, R98, R99 ;  /* 0x0000006280647223 */ /* 0x000fc80000010063 */
[----:B------:R-:W-:-:S04]  /*3590*/  FADD.FTZ R99, R131, -R100 ;  /* 0x8000006483637221 */ /* 0x000fc80000010000 */
[----:B------:R-:W-:-:S04]  /*35a0*/  FMUL.FTZ R110, R130, R99 ;  /* 0x00000063826e7220 */ /* 0x000fc80000410000 */
[----:B------:R-:W-:-:S07]  /*35b0*/  @P4 FADD.FTZ R110, R110, R101 ;  /* 0x000000656e6e4221 */ /* 0x000fce0000010000 */
.L_x_6315:
[----:B------:R-:W-:Y:S05]  /*35c0*/  BSYNC B1 ;  /* 0x0000000000017941 */ /* 0x000fea0003800000 */
.L_x_6313:
        /* <DEDUP_REMOVED lines=17> */
.L_x_6291:
[----:B------:R-:W-:Y:S05]  /*36e0*/  BSYNC B0 ;  /* 0x0000000000007941 */ /* 0x000fea0003800000 */
.L_x_6290:
[----:B------:R-:W-:Y:S01]  /*36f0*/  ISETP.NE.AND P4, PT, R172, RZ, PT ;  /* 0x000000ffac00720c */ /* 0x000fe20003f85270 */
[----:B------:R-:W-:-:S12]  /*3700*/  BSSY B0, `(.L_x_6316) ;  /* 0x00000c8000007945 */ /* 0x000fd80003800000 */
[----:B------:R-:W-:Y:S05]  /*3710*/  @!P4 BRA `(.L_x_6317) ;  /* 0x0000000c0018c947 */ /* 0x000fea0003800000 */
[----:B------:R-:W-:Y:S04]  /*3720*/  BSSY B1, `(.L_x_6318) ;  /* 0x0000013000017945 */ /* 0x000fe80003800000 */
[----:B------:R-:W-:Y:S05]  /*3730*/  @P2 BRA `(.L_x_6319) ;  /* 0x00000000001c2947 */ /* 0x000fea0003800000 */
[----:B------:R-:W-:Y:S01]  /*3740*/  UISETP.NE.U32.AND UP0, UPT, UR8, URZ, UPT ;  /* 0x0000003f0800728c */ /* 0x000fe2000bf05070 */
[----:B-12---:R-:W-:-:S03]  /*3750*/  MOV R100, RZ ;  /* 0x000000ff00647202 */ /* 0x006fc60000000f00 */
[----:B------:R-:W-:-:S06]  /*3760*/  UISETP.NE.AND.EX UP0, UPT, UR9, URZ, UPT, UP0 ;  /* 0x0000003f0900728c */ /* 0x000fcc000bf05300 */
[----:B------:R-:W-:-:S13]  /*3770*/  PLOP3.LUT P4, PT, PT, PT, UP0, 0x80, 0x0 ;  /* 0x000000000000781c */ /* 0x000fda0003f8f008 */
[----:B------:R-:W-:Y:S05]  /*3780*/  @!P4 BRA `(.L_x_6320) ;  /* 0x000000000030c947 */ /* 0x000fea0003800000 */
[----:B-----5:R-:W-:Y:S01]  /*3790*/  HADD2.F32 R100, -RZ, R4.H0_H0 ;  /* 0x20000004ff647230 */ /* 0x020fe20000004100 */
[----:B------:R-:W-:Y:S06]  /*37a0*/  BRA `(.L_x_6320) ;  /* 0x0000000000287947 */ /* 0x000fec0003800000 */
.L_x_6319:
        /* <DEDUP_REMOVED lines=8> */
[----:B-----5:R-:W-:-:S05]  /*3830*/  @P4 HADD2.F32 R101, -RZ, R4.H0_H0 ;  /* 0x20000004ff654230 */ /* 0x020fca0000004100 */
[----:B------:R-:W-:-:S07]  /*3840*/  @P4 FADD.FTZ R100, R100, R101 ;  /* 0x0000006564644221 */ /* 0x000fce0000010000 */
.L_x_6320:
[----:B------:R-:W-:Y:S05]  /*3850*/  BSYNC B1 ;  /* 0x0000000000017941 */ /* 0x000fea0003800000 */
.L_x_6318:
        /* <DEDUP_REMOVED lines=17> */
.L_x_6322:
[----:B0-----:R-:W-:Y:S01]  /*3970*/  ISETP.NE.AND P6, PT, R174, RZ, PT ;  /* 0x000000ffae00720c */ /* 0x001fe20003fc5270 */
[----:B------:R-:W-:-:S03]  /*3980*/  @P4 HADD2.F32 R101, -RZ, R4.H1_H1 ;  /* 0x30000004ff654230 */ /* 0x000fc60000004100 */
[----:B------:R-:W-:-:S05]  /*3990*/  FSEL R99, R97, RZ, !P6 ;  /* 0x000000ff61637208 */ /* 0x000fca0007000000 */
[----:B------:R-:W-:-:S04]  /*39a0*/  FFMA.FTZ R100, R134, R98, R99 ;  /* 0x0000006286647223 */ /* 0x000fc80000010063 */
[----:B------:R-:W-:-:S04]  /*39b0*/  FADD.FTZ R99, R137, -R100 ;  /* 0x8000006489637221 */ /* 0x000fc80000010000 */
[----:B------:R-:W-:-:S04]  /*39c0*/  FMUL.FTZ R100, R130, R99 ;  /* 0x0000006382647220 */ /* 0x000fc80000410000 */
[----:B------:R-:W-:-:S07]  /*39d0*/  @P4 FADD.FTZ R100, R100, R101 ;  /* 0x0000006564644221 */ /* 0x000fce0000010000 */
.L_x_6323:
[----:B------:R-:W-:Y:S05]  /*39e0*/  BSYNC B1 ;  /* 0x0000000000017941 */ /* 0x000fea0003800000 */
.L_x_6321:
        /* <DEDUP_REMOVED lines=15> */
.L_x_6325:
[----:B0-----:R-:W-:Y:S01]  /*3ae0*/  ISETP.NE.AND P6, PT, R174, RZ, PT ;  /* 0x000000ffae00720c */ /* 0x001fe20003fc5270 */
[----:B------:R-:W-:-:S03]  /*3af0*/  @P4 HADD2.F32 R101, -RZ, R5.H0_H0 ;  /* 0x20000005ff654230 */ /* 0x000fc60000004100 */
[----:B------:R-:W-:-:S05]  /*3b00*/  FSEL R100, R97, RZ, !P6 ;  /* 0x000000ff61647208 */ /* 0x000fca0007000000 */
[----:B------:R-:W-:-:S04]  /*3b10*/  FFMA.FTZ R99, R135, R98, R100 ;  /* 0x0000006287637223 */ /* 0x000fc80000010064 */
[----:B------:R-:W-:-:S04]  /*3b20*/  FADD.FTZ R99, R140, -R99 ;  /* 0x800000638c637221 */ /* 0x000fc80000010000 */
[----:B------:R-:W-:-:S04]  /*3b30*/  FMUL.FTZ R100, R130, R99 ;  /* 0x0000006382647220 */ /* 0x000fc80000410000 */
[----:B------:R-:W-:-:S07]  /*3b40*/  @P4 FADD.FTZ R100, R100, R101 ;  /* 0x0000006564644221 */ /* 0x000fce0000010000 */
.L_x_6326:
[----:B------:R-:W-:Y:S05]  /*3b50*/  BSYNC B1 ;  /* 0x0000000000017941 */ /* 0x000fea0003800000 */
.L_x_6324:
        /* <DEDUP_REMOVED lines=15> */
.L_x_6328:
[----:B0-----:R-:W-:Y:S01]  /*3c50*/  ISETP.NE.AND P6, PT, R174, RZ, PT ;  /* 0x000000ffae00720c */ /* 0x001fe20003fc5270 */
[----:B------:R-:W-:-:S03]  /*3c60*/  @P4 HADD2.F32 R101, -RZ, R5.H1_H1 ;  /* 0x30000005ff654230 */ /* 0x000fc60000004100 */
[----:B------:R-:W-:-:S05]  /*3c70*/  FSEL R99, R97, RZ, !P6 ;  /* 0x000000ff61637208 */ /* 0x000fca0007000000 */
[----:B------:R-:W-:-:S04]  /*3c80*/  FFMA.FTZ R100, R138, R98, R99 ;  /* 0x000000628a647223 */ /* 0x000fc80000010063 */
[----:B------:R-:W-:-:S04]  /*3c90*/  FADD.FTZ R99, R139, -R100 ;  /* 0x800000648b637221 */ /* 0x000fc80000010000 */
[----:B------:R-:W-:-:S04]  /*3ca0*/  FMUL.FTZ R100, R130, R99 ;  /* 0x0000006382647220 */ /* 0x000fc80000410000 */
[----:B------:R-:W-:-:S07]  /*3cb0*/  @P4 FADD.FTZ R100, R100, R101 ;  /* 0x0000006564644221 */ /* 0x000fce0000010000 */
.L_x_6329:
[----:B------:R-:W-:Y:S05]  /*3cc0*/  BSYNC B1 ;  /* 0x0000000000017941 */ /* 0x000fea0003800000 */
.L_x_6327:
        /* <DEDUP_REMOVED lines=15> */
.L_x_6331:
[----:B0-----:R-:W-:Y:S01]  /*3dc0*/  ISETP.NE.AND P6, PT, R174, RZ, PT ;  /* 0x000000ffae00720c */ /* 0x001fe20003fc5270 */
[----:B------:R-:W-:-:S03]  /*3dd0*/  @P4 HADD2.F32 R101, -RZ, R6.H0_H0 ;  /* 0x20000006ff654230 */ /* 0x000fc60000004100 */
[----:B------:R-:W-:-:S05]  /*3de0*/  FSEL R100, R97, RZ, !P6 ;  /* 0x000000ff61647208 */ /* 0x000fca0007000000 */
[----:B------:R-:W-:-:S04]  /*3df0*/  FFMA.FTZ R99, R141, R98, R100 ;  /* 0x000000628d637223 */ /* 0x000fc80000010064 */
[----:B------:R-:W-:-:S04]  /*3e00*/  FADD.FTZ R99, R142, -R99 ;  /* 0x800000638e637221 */ /* 0x000fc80000010000 */
[----:B------:R-:W-:-:S04]  /*3e10*/  FMUL.FTZ R100, R130, R99 ;  /* 0x0000006382647220 */ /* 0x000fc80000410000 */
[----:B------:R-:W-:-:S07]  /*3e20*/  @P4 FADD.FTZ R100, R100, R101 ;  /* 0x0000006564644221 */ /* 0x000fce0000010000 */
.L_x_6332:
[----:B------:R-:W-:Y:S05]  /*3e30*/  BSYNC B1 ;  /* 0x0000000000017941 */ /* 0x000fea0003800000 */
.L_x_6330:
        /* <DEDUP_REMOVED lines=15> */
.L_x_6334:
[----:B0-----:R-:W-:Y:S01]  /*3f30*/  ISETP.NE.AND P6, PT, R174, RZ, PT ;  /* 0x000000ffae00720c */ /* 0x001fe20003fc5270 */
[----:B------:R-:W-:-:S03]  /*3f40*/  @P4 HADD2.F32 R101, -RZ, R6.H1_H1 ;  /* 0x30000006ff654230 */ /* 0x000fc60000004100 */
[----:B------:R-:W-:-:S05]  /*3f50*/  FSEL R99, R97, RZ, !P6 ;  /* 0x000000ff61637208 */ /* 0x000fca0007000000 */
[----:B------:R-:W-:-:S04]  /*3f60*/  FFMA.FTZ R100, R144, R98, R99 ;  /* 0x0000006290647223 */ /* 0x000fc80000010063 */
[----:B------:R-:W-:-:S04]  /*3f70*/  FADD.FTZ R99, R143, -R100 ;  /* 0x800000648f637221 */ /* 0x000fc80000010000 */
[----:B------:R-:W-:-:S04]  /*3f80*/  FMUL.FTZ R100, R130, R99 ;  /* 0x0000006382647220 */ /* 0x000fc80000410000 */
[----:B------:R-:W-:-:S07]  /*3f90*/  @P4 FADD.FTZ R100, R100, R101 ;  /* 0x0000006564644221 */ /* 0x000fce0000010000 */
.L_x_6335:
[----:B------:R-:W-:Y:S05]  /*3fa0*/  BSYNC B1 ;  /* 0x0000000000017941 */ /* 0x000fea0003800000 */
.L_x_6333:
        /* <DEDUP_REMOVED lines=15> */
.L_x_6337:
[----:B0-----:R-:W-:Y:S01]  /*40a0*/  ISETP.NE.AND P6, PT, R174, RZ, PT ;  /* 0x000000ffae00720c */ /* 0x001fe20003fc5270 */
[----:B------:R-:W-:-:S03]  /*40b0*/  @P4 HADD2.F32 R101, -RZ, R7.H0_H0 ;  /* 0x20000007ff654230 */ /* 0x000fc60000004100 */
[----:B------:R-:W-:-:S05]  /*40c0*/  FSEL R100, R97, RZ, !P6 ;  /* 0x000000ff61647208 */ /* 0x000fca0007000000 */
[----:B------:R-:W-:-:S04]  /*40d0*/  FFMA.FTZ R99, R145, R98, R100 ;  /* 0x0000006291637223 */ /* 0x000fc80000010064 */
[----:B------:R-:W-:-:S04]  /*40e0*/  FADD.FTZ R99, R146, -R99 ;  /* 0x8000006392637221 */ /* 0x000fc80000010000 */
[----:B------:R-:W-:-:S04]  /*40f0*/  FMUL.FTZ R100, R130, R99 ;  /* 0x0000006382647220 */ /* 0x000fc80000410000 */
[----:B------:R-:W-:-:S07]  /*4100*/  @P4 FADD.FTZ R100, R100, R101 ;  /* 0x0000006564644221 */ /* 0x000fce0000010000 */
.L_x_6338:
[----:B------:R-:W-:Y:S05]  /*4110*/  BSYNC B1 ;  /* 0x0000000000017941 */ /* 0x000fea0003800000 */
.L_x_6336:
        /* <DEDUP_REMOVED lines=15> */
.L_x_6340:
[----:B0-----:R-:W-:Y:S01]  /*4210*/  ISETP.NE.AND P2, PT, R174, RZ, PT ;  /* 0x000000ffae00720c */ /* 0x001fe20003f45270 */
[----:B------:R-:W-:-:S03]  /*4220*/  @P4 HADD2.F32 R99, -RZ, R7.H1_H1 ;  /* 0x30000007ff634230 */ /* 0x000fc60000004100 */
[----:B------:R-:W-:-:S05]  /*4230*/  FSEL R97, R97, RZ, !P2 ;  /* 0x000000ff61617208 */ /* 0x000fca0005000000 */
[----:B------:R-:W-:-:S04]  /*4240*/  FFMA.FTZ R98, R148, R98, R97 ;  /* 0x0000006294627223 */ /* 0x000fc80000010061 */
[----:B------:R-:W-:-:S04]  /*4250*/  FADD.FTZ R97, R147, -R98 ;  /* 0x8000006293617221 */ /* 0x000fc80000010000 */
[----:B------:R-:W-:-:S04]  /*4260*/  FMUL.FTZ R130, R130, R97 ;  /* 0x0000006182827220 */ /* 0x000fc80000410000 */
[----:B------:R-:W-:-:S07]  /*4270*/  @P4 FADD.FTZ R130, R130, R99 ;  /* 0x0000006382824221 */ /* 0x000fce0000010000 */
.L_x_6341:
[----:B------:R-:W-:Y:S05]  /*4280*/  BSYNC B1 ;  /* 0x0000000000017941 */ /* 0x000fea0003800000 */
.L_x_6339:
        /* <DEDUP_REMOVED lines=15> */
.L_x_6317:
[----:B------:R-:W-:Y:S05]  /*4380*/  BSYNC B0 ;  /* 0x0000000000007941 */ /* 0x000fea0003800000 */
.L_x_6316:
[----:B------:R-:W-:Y:S02]  /*4390*/  IADD3 R0, R0, UR12, RZ ;  /* 0x0000000c00007c10 */ /* 0x000fe4000fffe0ff */
[----:B------:R-:W-:Y:S02]  /*43a0*/  ISETP.NE.AND P3, PT, R163, RZ, PT ;  /* 0x000000ffa300720c */ /* 0x000fe40003f65270 */
[----:B------:R-:W-:Y:S02]  /*43b0*/  ISETP.GE.AND P2, PT, R0, UR13, PT ;  /* 0x0000000d00007c0c */ /* 0x000fe4000bf46270 */
[----:B------:R-:W-:-:S11]  /*43c0*/  SEL R163, RZ, 0x1, P3 ;  /* 0x00000001ffa37807 */ /* 0x000fd60001800000 */
[----:B------:R-:W-:Y:S05]  /*43d0*/  @!P2 BRA `(.L_x_6342) ;  /* 0xffffffc00010a947 */ /* 0x000fea000383ffff */
.L_x_6251:
        /* <DEDUP_REMOVED lines=16> */
.L_x_6344:
[----:B------:R-:W-:Y:S05]  /*44e0*/  BSYNC B0 ;  /* 0x0000000000007941 */ /* 0x000fea0003800000 */
.L_x_6343:
        /* <DEDUP_REMOVED lines=11> */
.L_x_6346:
[----:B------:R-:W-:Y:S05]  /*45a0*/  BSYNC B0 ;  /* 0x0000000000007941 */ /* 0x000fea0003800000 */
.L_x_6345:
        /* <DEDUP_REMOVED lines=11> */
.L_x_6263:
[----:B------:R-:W-:Y:S01]  /*4660*/  HFMA2.MMA R166, -RZ, RZ, 0, 9.5367431640625e-07 ;  /* 0x00000010ffa67435 */ /* 0x000fe200000001ff */
[----:B------:R-:W-:Y:S02]  /*4670*/  MOV R167, R171 ;  /* 0x000000ab00a77202 */ /* 0x000fe40000000f00 */
[----:B------:R-:W-:Y:S02]  /*4680*/  MOV R169, 0x1f ;  /* 0x0000001f00a97802 */ /* 0x000fe40000000f00 */
[----:B------:R-:W-:-:S07]  /*4690*/  MOV R112, 0xffffffff ;  /* 0xffffffff00707802 */ /* 0x000fce0000000f00 */
[----:B0----5:R-:W-:Y:S05]  /*46a0*/  WARPSYNC.COLLECTIVE R112, `(.L_x_6347) ;  /* 0x0000000070087348 */ /* 0x021fea0003c00000 */
[----:B------:R1:W2:Y:S02]  /*46b0*/  SHFL.DOWN P5, R113, R167, R166, R169 ;  /* 0x080000a6a7717389 */ /* 0x0002a400000a00a9 */
[----:B012--5:R-:W-:Y:S01]  /*46c0*/  ENDCOLLECTIVE ;  /* 0x000000000000791b */ /* 0x027fe20003800000 */
.L_x_6347:
[----:B------:R-:W-:Y:S02]  /*46d0*/  MOV R167, R170 ;  /* 0x000000aa00a77202 */ /* 0x000fe40000000f00 */
[----:B------:R-:W-:-:S07]  /*46e0*/  MOV R98, R113 ;  /* 0x0000007100627202 */ /* 0x000fce0000000f00 */
[----:B------:R-:W-:Y:S05]  /*46f0*/  WARPSYNC.COLLECTIVE R112, `(.L_x_6348) ;  /* 0x0000000070087348 */ /* 0x000fea0003c00000 */
[----:B------:R0:W1:Y:S02]  /*4700*/  SHFL.DOWN P5, R113, R167, R166, R169 ;  /* 0x080000a6a7717389 */ /* 0x00006400000a00a9 */
[----:B01----:R-:W-:Y:S01]  /*4710*/  ENDCOLLECTIVE ;  /* 0x000000000000791b */ /* 0x003fe20003800000 */
.L_x_6348:
[----:B------:R-:W-:Y:S01]  /*4720*/  FADD.FTZ R98, R98, R171 ;  /* 0x000000ab62627221 */ /* 0x000fe20000010000 */
[----:B------:R-:W-:-:S04]  /*4730*/  HFMA2.MMA R166, -RZ, RZ, 0, 4.76837158203125e-07 ;  /* 0x00000008ffa67435 */ /* 0x000fc800000001ff */
[----:B------:R-:W-:Y:S02]  /*4740*/  MOV R167, R98 ;  /* 0x0000006200a77202 */ /* 0x000fe40000000f00 */
[----:B------:R-:W-:-:S07]  /*4750*/  MOV R99, R113 ;  /* 0x0000007100637202 */ /* 0x000fce0000000f00 */
[----:B------:R-:W-:Y:S05]  /*4760*/  WARPSYNC.COLLECTIVE R112, `(.L_x_6349) ;  /* 0x0000000070087348 */ /* 0x000fea0003c00000 */
[----:B------:R0:W1:Y:S02]  /*4770*/  SHFL.DOWN P5, R113, R167, R166, R169 ;  /* 0x080000a6a7717389 */ /* 0x00006400000a00a9 */
[----:B01----:R-:W-:Y:S01]  /*4780*/  ENDCOLLECTIVE ;  /* 0x000000000000791b */ /* 0x003fe20003800000 */
.L_x_6349:
[----:B------:R-:W-:-:S05]  /*4790*/  FADD.FTZ R99, R99, R170 ;  /* 0x000000aa63637221 */ /* 0x000fca0000010000 */
[----:B------:R-:W-:Y:S02]  /*47a0*/  MOV R167, R99 ;  /* 0x0000006300a77202 */ /* 0x000fe40000000f00 */
[----:B------:R-:W-:-:S07]  /*47b0*/  MOV R101, R113 ;  /* 0x0000007100657202 */ /* 0x000fce0000000f00 */
[----:B------:R-:W-:Y:S05]  /*47c0*/  WARPSYNC.COLLECTIVE R112, `(.L_x_6350) ;  /* 0x0000000070087348 */ /* 0x000fea0003c00000 */
[----:B------:R0:W1:Y:S02]  /*47d0*/  SHFL.DOWN P5, R113, R167, R166, R169 ;  /* 0x080000a6a7717389 */ /* 0x00006400000a00a9 */
[----:B01----:R-:W-:Y:S01]  /*47e0*/  ENDCOLLECTIVE ;  /* 0x000000000000791b */ /* 0x003fe20003800000 */
.L_x_6350:
[----:B------:R-:W-:Y:S01]  /*47f0*/  FADD.FTZ R101, R98, R101 ;  /* 0x0000006562657221 */ /* 0x000fe20000010000 */
[----:B------:R-:W-:-:S04]  /*4800*/  HFMA2.MMA R166, -RZ, RZ, 0, 2.384185791015625e-07 ;  /* 0x00000004ffa67435 */ /* 0x000fc800000001ff */
[----:B------:R-:W-:Y:S02]  /*4810*/  MOV R167, R101 ;  /* 0x0000006500a77202 */ /* 0x000fe40000000f00 */
[----:B------:R-:W-:-:S07]  /*4820*/  MOV R100, R113 ;  /* 0x0000007100647202 */ /* 0x000fce0000000f00 */
[----:B------:R-:W-:Y:S05]  /*4830*/  WARPSYNC.COLLECTIVE R112, `(.L_x_6351) ;  /* 0x0000000070087348 */ /* 0x000fea0003c00000 */
[----:B------:R0:W1:Y:S02]  /*4840*/  SHFL.DOWN P5, R113, R167, R166, R169 ;  /* 0x080000a6a7717389 */ /* 0x00006400000a00a9 */
[----:B01----:R-:W-:Y:S01]  /*4850*/  ENDCOLLECTIVE ;  /* 0x000000000000791b */ /* 0x003fe20003800000 */
.L_x_6351:
[----:B------:R-:W-:-:S05]  /*4860*/  FADD.FTZ R100, R99, R100 ;  /* 0x0000006463647221 */ /* 0x000fca0000010000 */
[----:B------:R-:W-:Y:S02]  /*4870*/  MOV R167, R100 ;  /* 0x0000006400a77202 */ /* 0x000fe40000000f00 */
[----:B------:R-:W-:-:S07]  /*4880*/  MOV R102, R113 ;  /* 0x0000007100667202 */ /* 0x000fce0000000f00 */
[----:B------:R-:W-:Y:S05]  /*4890*/  WARPSYNC.COLLECTIVE R112, `(.L_x_6352) ;  /* 0x0000000070087348 */ /* 0x000fea0003c00000 */
[----:B------:R0:W1:Y:S02]  /*48a0*/  SHFL.DOWN P5, R113, R167, R166, R169 ;  /* 0x080000a6a7717389 */ /* 0x00006400000a00a9 */
[----:B01----:R-:W-:Y:S01]  /*48b0*/  ENDCOLLECTIVE ;  /* 0x000000000000791b */ /* 0x003fe20003800000 */
.L_x_6352:
[----:B------:R-:W-:Y:S01]  /*48c0*/  FADD.FTZ R102, R101, R102 ;  /* 0x0000006665667221 */ /* 0x000fe20000010000 */
[----:B------:R-:W-:-:S04]  /*48d0*/  HFMA2.MMA R166, -RZ, RZ, 0, 1.1920928955078125e-07 ;  /* 0x00000002ffa67435 */ /* 0x000fc800000001ff */
[----:B------:R-:W-:Y:S02]  /*48e0*/  MOV R167, R102 ;  /* 0x0000006600a77202 */ /* 0x000fe40000000f00 */
[----:B------:R-:W-:-:S07]  /*48f0*/  MOV R103, R113 ;  /* 0x0000007100677202 */ /* 0x000fce0000000f00 */
[----:B------:R-:W-:Y:S05]  /*4900*/  WARPSYNC.COLLECTIVE R112, `(.L_x_6353) ;  /* 0x0000000070087348 */ /* 0x000fea0003c00000 */
[----:B------:R0:W1:Y:S02]  /*4910*/  SHFL.DOWN P5, R113, R167, R166, R169 ;  /* 0x080000a6a7717389 */ /* 0x00006400000a00a9 */
[----:B01----:R-:W-:Y:S01]  /*4920*/  ENDCOLLECTIVE ;  /* 0x000000000000791b */ /* 0x003fe20003800000 */
.L_x_6353:
[----:B------:R-:W-:-:S05]  /*4930*/  FADD.FTZ R103, R100, R103 ;  /* 0x0000006764677221 */ /* 0x000fca0000010000 */
[----:B------:R-:W-:Y:S02]  /*4940*/  MOV R167, R103 ;  /* 0x0000006700a77202 */ /* 0x000fe40000000f00 */
[----:B------:R-:W-:-:S07]  /*4950*/  MOV R111, R113 ;  /* 0x00000071006f7202 */ /* 0x000fce0000000f00 */
[----:B------:R-:W-:Y:S05]  /*4960*/  WARPSYNC.COLLECTIVE R112, `(.L_x_6354) ;  /* 0x0000000070087348 */ /* 0x000fea0003c00000 */
[----:B------:R0:W1:Y:S02]  /*4970*/  SHFL.DOWN P5, R113, R167, R166, R169 ;  /* 0x080000a6a7717389 */ /* 0x00006400000a00a9 */
[----:B01----:R-:W-:Y:S01]  /*4980*/  ENDCOLLECTIVE ;  /* 0x000000000000791b */ /* 0x003fe20003800000 */
.L_x_6354:
[----:B------:R-:W-:Y:S01]  /*4990*/  FADD.FTZ R111, R102, R111 ;  /* 0x0000006f666f7221 */ /* 0x000fe20000010000 */
[----:B------:R-:W-:-:S04]  /*49a0*/  HFMA2.MMA R166, -RZ, RZ, 0, 5.9604644775390625e-08 ;  /* 0x00000001ffa67435 */ /* 0x000fc800000001ff */
[----:B------:R-:W-:Y:S02]  /*49b0*/  MOV R167, R111 ;  /* 0x0000006f00a77202 */ /* 0x000fe40000000f00 */
[----:B------:R-:W-:-:S07]  /*49c0*/  MOV R110, R113 ;  /* 0x00000071006e7202 */ /* 0x000fce0000000f00 */
[----:B------:R-:W-:Y:S05]  /*49d0*/  WARPSYNC.COLLECTIVE R112, `(.L_x_6355) ;  /* 0x0000000070087348 */ /* 0x000fea0003c00000 */
[----:B------:R0:W1:Y:S02]  /*49e0*/  SHFL.DOWN P5, R113, R167, R166, R169 ;  /* 0x080000a6a7717389 */ /* 0x00006400000a00a9 */
[----:B01----:R-:W-:Y:S01]  /*49f0*/  ENDCOLLECTIVE ;  /* 0x000000000000791b */ /* 0x003fe20003800000 */
.L_x_6355:
[----:B------:R-:W-:-:S05]  /*4a00*/  FADD.FTZ R110, R103, R110 ;  /* 0x0000006e676e7221 */ /* 0x000fca0000010000 */
[----:B------:R-:W-:Y:S02]  /*4a10*/  MOV R167, R110 ;  /* 0x0000006e00a77202 */ /* 0x000fe40000000f00 */
[----:B------:R-:W-:-:S07]  /*4a20*/  MOV R98, R113 ;  /* 0x0000007100627202 */ /* 0x000fce0000000f00 */
[----:B------:R-:W-:Y:S05]  /*4a30*/  WARPSYNC.COLLECTIVE R112, `(.L_x_6356) ;  /* 0x0000000070087348 */ /* 0x000fea0003c00000 */
[----:B------:R0:W1:Y:S02]  /*4a40*/  SHFL.DOWN P5, R113, R167, R166, R169 ;  /* 0x080000a6a7717389 */ /* 0x00006400000a00a9 */
[----:B01----:R-:W-:Y:S01]  /*4a50*/  ENDCOLLECTIVE ;  /* 0x000000000000791b */ /* 0x003fe20003800000 */
.L_x_6356:
[----:B------:R-:W-:Y:S01]  /*4a60*/  MOV R99, R113 ;  /* 0x0000007100637202 */ /* 0x000fe20000000f00 */
[----:B------:R-:W-:Y:S06]  /*4a70*/  BRA `(.L_x_6357) ;  /* 0xffffffd0004c7947 */ /* 0x000fec000383ffff */
.L_x_6358:
        /* <DEDUP_REMOVED lines=16> */
.L_x_11370:


//--------------------- .text._ZN10layer_norm22ln_bwd_finalize_kernelINS_22Kernel_traits_finalizeILj3072Ef6__halfS2_S2_fjLb0ELj1024ELj4ENS_18Kernel_traits_baseILj3072EfS2_S2_S2_fjLj1024EEEEELb0ELb1EEEvNS_9BwdParamsE --------------------------
	.section	.text._ZN10layer_norm22ln_bwd_finalize_kernelINS_22Kernel_traits_finalizeILj3072Ef6__halfS2_S2_fjLb0ELj1024ELj4ENS_18Kernel_traits_baseILj3072EfS2_S2_S2_fjLj1024EEEEELb0ELb1EEEvNS_9BwdParamsE,"ax",@progbits
	.align	128
        .global         _ZN10layer_norm22ln_bwd_finalize_kernelINS_22Kernel_traits_finalizeILj3072Ef6__halfS2_S2_fjLb0ELj1024ELj4ENS_18Kernel_traits_baseILj3072EfS2_S2_S2_fjLj1024EEEEELb0ELb1EEEvNS_9BwdParamsE
        .type           _ZN10layer_norm22ln_bwd_finalize_kernelINS_22Kernel_traits_finalizeILj3072Ef6__halfS2_S2_fjLb0ELj1024ELj4ENS_18Kernel_traits_baseILj3072EfS2_S2_S2_fjLj1024EEEEELb0ELb1EEEvNS_9BwdParamsE,@function
        .size           _ZN10layer_norm22ln_bwd_finalize_kernelINS_22Kernel_traits_finalizeILj3072Ef6__halfS2_S2_fjLb0ELj1024ELj4ENS_18Kernel_traits_baseILj3072EfS2_S2_S2_fjLj1024EEEEELb0ELb1EEEvNS_9BwdParamsE,(.L_x_11371 - _ZN10layer_norm22ln_bwd_finalize_kernelINS_22Kernel_traits_finalizeILj3072Ef6__halfS2_S2_fjLb0ELj1024ELj4ENS_18Kernel_traits_baseILj3072EfS2_S2_S2_fjLj1024EEEEELb0ELb1EEEvNS_9BwdParamsE)
        .other          _ZN10layer_norm22ln_bwd_finalize_kernelINS_22Kernel_traits_finalizeILj3072Ef6__halfS2_S2_fjLb0ELj1024ELj4ENS_18Kernel_traits_baseILj3072EfS2_S2_S2_fjLj1024EEEEELb0ELb1EEEvNS_9BwdParamsE,@"STO_CUDA_ENTRY STV_DEFAULT"
_ZN10layer_norm22ln_bwd_finalize_kernelINS_22Kernel_traits_finalizeILj3072Ef6__halfS2_S2_fjLb0ELj1024ELj4ENS_18Kernel_traits_baseILj3072EfS2_S2_S2_fjLj1024EEEEELb0ELb1EEEvNS_9BwdParamsE:
.text._ZN10layer_norm22ln_bwd_finalize_kernelINS_22Kernel_traits_finalizeILj3072Ef6__halfS2_S2_fjLb0ELj1024ELj4ENS_18Kernel_traits_baseILj3072EfS2_S2_S2_fjLj1024EEEEELb0ELb1EEEvNS_9BwdParamsE:
        /* <DEDUP_REMOVED lines=26> */
.L_x_6368:
        /* <DEDUP_REMOVED lines=31> */
.L_x_6363:
        /* <DEDUP_REMOVED lines=34> */
.L_x_6362:
[----:B------:R-:W-:Y:S05]  /*05b0*/  BSYNC B1 ;  /* 0x0000000000017941 */ /* 0x000fea0003800000 */
.L_x_6361:
        /* <DEDUP_REMOVED lines=25> */
.L_x_6365:
[----:B------:R-:W-:Y:S05]  /*0750*/  BSYNC B1 ;  /* 0x0000000000017941 */ /* 0x000fea0003800000 */
.L_x_6364:
        /* <DEDUP_REMOVED lines=12> */
.L_x_6360:
[----:B------:R-:W-:Y:S05]  /*0820*/  BSYNC B0 ;  /* 0x0000000000007941 */ /* 0x000fea0003800000 */
.L_x_6359:
        /* <DEDUP_REMOVED lines=29> */
.L_x_6379:
[----:B------:R-:W-:Y:S01]  /*0a00*/  @!P1 SHF.R.U32.HI R12, RZ, 0x3, R0 ;  /* 0x00000003ff0c9819 */ /* 0x000fe20000011600 */
[----:B----4-:R-:W-:Y:S01]  /*0a10*/  FADD.FTZ R14, R9, R14 ;  /* 0x0000000e090e7221 */ /* 0x010fe20000010000 */
[----:B---3--:R-:W-:Y:S02]  /*0a20*/  FADD.FTZ R11, R10, R11 ;  /* 0x0000000b0a0b7221 */ /* 0x008fe40000010000 */
[----:B------:R-:W-:-:S05]  /*0a30*/  @!P1 LOP3.LUT R12, R12, 0x1ffffffc, RZ, 0xc0, !PT ;  /* 0x1ffffffc0c0c9812 */ /* 0x000fca00078ec0ff */
[----:B------:R3:W-:Y:S04]  /*0a40*/  @!P1 STS [R12+UR4+0x2000], R14 ;  /* 0x0020000e0c009988 */ /* 0x0007e80008000804 */
[----:B------:R3:W-:Y:S02]  /*0a50*/  @!P1 STS [R12+UR4+0x2080], R11 ;  /* 0x0020800b0c009988 */ /* 0x0007e40008000804 */
.L_x_6366:
        /* <DEDUP_REMOVED lines=15> */
.L_x_6367:
[----:B------:R-:W-:Y:S01]  /*0b50*/  HFMA2.MMA R19, -RZ, RZ, 0, 5.9604644775390625e-08 ;  /* 0x00000001ff137435 */ /* 0x000fe200000001ff */
[----:B0--3--:R-:W-:Y:S01]  /*0b60*/  MOV R20, R10 ;  /* 0x0000000a00147202 */ /* 0x009fe20000000f00 */
[----:B------:R-:W-:Y:S01]  /*0b70*/  IMAD.MOV.U32 R22, RZ, RZ, 0x1f ;  /* 0x0000001fff167424 */ /* 0x000fe200078e00ff */
[----:B------:R-:W-:-:S08]  /*0b80*/  MOV R17, 0xffffffff ;  /* 0xffffffff00117802 */ /* 0x000fd00000000f00 */
[----:B-12---:R-:W-:Y:S05]  /*0b90*/  WARPSYNC.COLLECTIVE R17, `(.L_x_6369) ;  /* 0x0000000011087348 */ /* 0x006fea0003c00000 */
[----:B------:R0:W3:Y:S02]  /*0ba0*/  SHFL.BFLY P2, R18, R20, R19, R22 ;  /* 0x0c00001314127389 */ /* 0x0000e40000040016 */
[----:B0123--:R-:W-:Y:S01]  /*0bb0*/  ENDCOLLECTIVE ;  /* 0x000000000000791b */ /* 0x00ffe20003800000 */
.L_x_6369:
[----:B------:R-:W-:Y:S01]  /*0bc0*/  HFMA2.MMA R19, -RZ, RZ, 0, 1.1920928955078125e-07 ;  /* 0x00000002ff137435 */ /* 0x000fe200000001ff */
[----:B------:R-:W-:-:S05]  /*0bd0*/  MOV R11, R18 ;  /* 0x00000012000b7202 */ /* 0x000fca0000000f00 */
[----:B------:R-:W-:-:S05]  /*0be0*/  FADD.FTZ R11, R10, R11 ;  /* 0x0000000b0a0b7221 */ /* 0x000fca0000010000 */
[----:B------:R-:W-:-:S07]  /*0bf0*/  MOV R20, R11 ;  /* 0x0000000b00147202 */ /* 0x000fce0000000f00 */
[----:B------:R-:W-:Y:S05]  /*0c00*/  WARPSYNC.COLLECTIVE R17, `(.L_x_6370) ;  /* 0x0000000011087348 */ /* 0x000fea0003c00000 */
[----:B------:R0:W1:Y:S02]  /*0c10*/  SHFL.BFLY P2, R18, R20, R19, R22 ;  /* 0x0c00001314127389 */ /* 0x0000640000040016 */
[----:B01----:R-:W-:Y:S01]  /*0c20*/  ENDCOLLECTIVE ;  /* 0x000000000000791b */ /* 0x003fe20003800000 */
.L_x_6370:
[----:B------:R-:W-:Y:S01]  /*0c30*/  HFMA2.MMA R19, -RZ, RZ, 0, 2.384185791015625e-07 ;  /* 0x00000004ff137435 */ /* 0x000fe200000001ff */
[----:B------:R-:W-:-:S04]  /*0c40*/  IMAD.MOV.U32 R12, RZ, RZ, R18 ;  /* 0x000000ffff0c7224 */ /* 0x000fc800078e0012 */
[----:B------:R-:W-:-:S05]  /*0c50*/  FADD.FTZ R12, R11, R12 ;  /* 0x0000000c0b0c7221 */ /* 0x000fca0000010000 */
[----:B------:R-:W-:-:S07]  /*0c60*/  MOV R20, R12 ;  /* 0x0000000c00147202 */ /* 0x000fce0000000f00 */
[----:B------:R-:W-:Y:S05]  /*0c70*/  WARPSYNC.COLLECTIVE R17, `(.L_x_6371) ;  /* 0x0000000011087348 */ /* 0x000fea0003c00000 */
[----:B------:R0:W1:Y:S02]  /*0c80*/  SHFL.BFLY P2, R18, R20, R19, R22 ;  /* 0x0c00001314127389 */ /* 0x0000640000040016 */
[----:B01----:R-:W-:Y:S01]  /*0c90*/  ENDCOLLECTIVE ;  /* 0x000000000000791b */ /* 0x003fe20003800000 */
.L_x_6371:
[----:B------:R-:W-:Y:S01]  /*0ca0*/  IMAD.MOV.U32 R19, RZ, RZ, 0x8 ;  /* 0x00000008ff137424 */ /* 0x000fe200078e00ff */
[----:B------:R-:W-:-:S05]  /*0cb0*/  MOV R13, R18 ;  /* 0x00000012000d7202 */ /* 0x000fca0000000f00 */
[----:B------:R-:W-:-:S05]  /*0cc0*/  FADD.FTZ R13, R12, R13 ;  /* 0x0000000d0c0d7221 */ /* 0x000fca0000010000 */
[----:B------:R-:W-:-:S07]  /*0cd0*/  MOV R20, R13 ;  /* 0x0000000d00147202 */ /* 0x000fce0000000f00 */
[----:B------:R-:W-:Y:S05]  /*0ce0*/  WARPSYNC.COLLECTIVE R17, `(.L_x_6372) ;  /* 0x0000000011087348 */ /* 0x000fea0003c00000 */
[----:B------:R0:W1:Y:S02]  /*0cf0*/  SHFL.BFLY P2, R18, R20, R19, R22 ;  /* 0x0c00001314127389 */ /* 0x0000640000040016 */
[----:B01----:R-:W-:Y:S01]  /*0d00*/  ENDCOLLECTIVE ;  /* 0x000000000000791b */ /* 0x003fe20003800000 */
.L_x_6372:
[----:B------:R-:W-:Y:S01]  /*0d10*/  HFMA2.MMA R19, -RZ, RZ, 0, 9.5367431640625e-07 ;  /* 0x00000010ff137435 */ /* 0x000fe200000001ff */
[----:B------:R-:W-:-:S05]  /*0d20*/  MOV R10, R18 ;  /* 0x00000012000a7202 */ /* 0x000fca0000000f00 */
[----:B------:R-:W-:-:S05]  /*0d30*/  FADD.FTZ R10, R13, R10 ;  /* 0x0000000a0d0a7221 */ /* 0x000fca0000010000 */
[----:B------:R-:W-:-:S07]  /*0d40*/  MOV R20, R10 ;  /* 0x0000000a00147202 */ /* 0x000fce0000000f00 */
[----:B------:R-:W-:Y:S05]  /*0d50*/  WARPSYNC.COLLECTIVE R17, `(.L_x_6373) ;  /* 0x0000000011087348 */ /* 0x000fea0003c00000 */
[----:B------:R0:W1:Y:S02]  /*0d60*/  SHFL.BFLY P2, R18, R20, R19, R22 ;  /* 0x0c00001314127389 */ /* 0x0000640000040016 */
[----:B01----:R-:W-:Y:S01]  /*0d70*/  ENDCOLLECTIVE ;  /* 0x000000000000791b */ /* 0x003fe20003800000 */
.L_x_6373:
[----:B------:R-:W-:Y:S01]  /*0d80*/  HFMA2.MMA R19, -RZ, RZ, 0, 5.9604644775390625e-08 ;  /* 0x00000001ff137435 */ /* 0x000fe200000001ff */
[----:B------:R-:W-:Y:S01]  /*0d90*/  IMAD.MOV.U32 R20, RZ, RZ, R9 ;  /* 0x000000ffff147224 */ /* 0x000fe200078e0009 */
[----:B------:R-:W-:-:S09]  /*0da0*/  MOV R11, R18 ;  /* 0x00000012000b7202 */ /* 0x000fd20000000f00 */
[----:B------:R-:W-:Y:S05]  /*0db0*/  WARPSYNC.COLLECTIVE R17, `(.L_x_6374) ;  /* 0x0000000011087348 */ /* 0x000fea0003c00000 */
[----:B------:R0:W1:Y:S02]  /*0dc0*/  SHFL.BFLY P2, R18, R20, R19, R22 ;  /* 0x0c00001314127389 */ /* 0x0000640000040016 */
[----:B01----:R-:W-:Y:S01]  /*0dd0*/  ENDCOLLECTIVE ;  /* 0x000000000000791b */ /* 0x003fe20003800000 */
.L_x_6374:
[----:B------:R-:W-:Y:S01]  /*0de0*/  HFMA2.MMA R19, -RZ, RZ, 0, 1.1920928955078125e-07 ;  /* 0x00000002ff137435 */ /* 0x000fe200000001ff */
[----:B------:R-:W-:-:S05]  /*0df0*/  MOV R12, R18 ;  /* 0x00000012000c7202 */ /* 0x000fca0000000f00 */
[----:B------:R-:W-:-:S05]  /*0e00*/  FADD.FTZ R14, R9, R12 ;  /* 0x0000000c090e7221 */ /* 0x000fca0000010000 */
[----:B------:R-:W-:-:S07]  /*0e10*/  MOV R20, R14 ;  /* 0x0000000e00147202 */ /* 0x000fce0000000f00 */
[----:B------:R-:W-:Y:S05]  /*0e20*/  WARPSYNC.COLLECTIVE R17, `(.L_x_6375) ;  /* 0x0000000011087348 */ /* 0x000fea0003c00000 */
[----:B------:R0:W1:Y:S02]  /*0e30*/  SHFL.BFLY P2, R18, R20, R19, R22 ;  /* 0x0c00001314127389 */ /* 0x0000640000040016 */
[----:B01----:R-:W-:Y:S01]  /*0e40*/  ENDCOLLECTIVE ;  /* 0x000000000000791b */ /* 0x003fe20003800000 */
.L_x_6375:
[----:B------:R-:W-:Y:S01]  /*0e50*/  HFMA2.MMA R19, -RZ, RZ, 0, 2.384185791015625e-07 ;  /* 0x00000004ff137435 */ /* 0x000fe200000001ff */
[----:B------:R-:W-:-:S04]  /*0e60*/  IMAD.MOV.U32 R13, RZ, RZ, R18 ;  /* 0x000000ffff0d7224 */ /* 0x000fc800078e0012 */
[----:B------:R-:W-:-:S05]  /*0e70*/  FADD.FTZ R15, R14, R13 ;  /* 0x0000000d0e0f7221 */ /* 0x000fca0000010000 */
[----:B------:R-:W-:-:S07]  /*0e80*/  MOV R20, R15 ;  /* 0x0000000f00147202 */ /* 0x000fce0000000f00 */
[----:B------:R-:W-:Y:S05]  /*0e90*/  WARPSYNC.COLLECTIVE R17, `(.L_x_6376) ;  /* 0x0000000011087348 */ /* 0x000fea0003c00000 */
[----:B------:R0:W1:Y:S02]  /*0ea0*/  SHFL.BFLY P2, R18, R20, R19, R22 ;  /* 0x0c00001314127389 */ /* 0x0000640000040016 */
[----:B01----:R-:W-:Y:S01]  /*0eb0*/  ENDCOLLECTIVE ;  /* 0x000000000000791b */ /* 0x003fe20003800000 */
.L_x_6376:
[----:B------:R-:W-:Y:S01]  /*0ec0*/  IMAD.MOV.U32 R19, RZ, RZ, 0x8 ;  /* 0x00000008ff137424 */ /* 0x000fe200078e00ff */
[----:B------:R-:W-:-:S05]  /*0ed0*/  MOV R16, R18 ;  /* 0x0000001200107202 */ /* 0x000fca0000000f00 */
[----:B------:R-:W-:-:S05]  /*0ee0*/  FADD.FTZ R16, R15, R16 ;  /* 0x000000100f107221 */ /* 0x000fca0000010000 */
[----:B------:R-:W-:-:S07]  /*0ef0*/  MOV R20, R16 ;  /* 0x0000001000147202 */ /* 0x000fce0000000f00 */
[----:B------:R-:W-:Y:S05]  /*0f00*/  WARPSYNC.COLLECTIVE R17, `(.L_x_6377) ;  /* 0x0000000011087348 */ /* 0x000fea0003c00000 */
[----:B------:R0:W1:Y:S02]  /*0f10*/  SHFL.BFLY P2, R18, R20, R19, R22 ;  /* 0x0c00001314127389 */ /* 0x0000640000040016 */
[----:B01----:R-:W-:Y:S01]  /*0f20*/  ENDCOLLECTIVE ;  /* 0x000000000000791b */ /* 0x003fe20003800000 */
.L_x_6377:
[----:B------:R-:W-:Y:S01]  /*0f30*/  HFMA2.MMA R19, -RZ, RZ, 0, 9.5367431640625e-07 ;  /* 0x00000010ff137435 */ /* 0x000fe200000001ff */
[----:B------:R-:W-:-:S05]  /*0f40*/  MOV R9, R18 ;  /* 0x0000001200097202 */ /* 0x000fca0000000f00 */
[----:B------:R-:W-:-:S05]  /*0f50*/  FADD.FTZ R9, R16, R9 ;  /* 0x0000000910097221 */ /* 0x000fca0000010000 */
[----:B------:R-:W-:-:S07]  /*0f60*/  MOV R20, R9 ;  /* 0x0000000900147202 */ /* 0x000fce0000000f00 */
[----:B------:R-:W-:Y:S05]  /*0f70*/  WARPSYNC.COLLECTIVE R17, `(.L_x_6378) ;  /* 0x0000000011087348 */ /* 0x000fea0003c00000 */
[----:B------:R0:W1:Y:S02]  /*0f80*/  SHFL.BFLY P2, R18, R20, R19, R22 ;  /* 0x0c00001314127389 */ /* 0x0000640000040016 */
[----:B01----:R-:W-:Y:S01]  /*0f90*/  ENDCOLLECTIVE ;  /* 0x000000000000791b */ /* 0x003fe20003800000 */
.L_x_6378:
[----:B------:R-:W-:Y:S01]  /*0fa0*/  MOV R14, R18 ;  /* 0x00000012000e7202 */ /* 0x000fe20000000f00 */
[----:B------:R-:W-:Y:S06]  /*0fb0*/  BRA `(.L_x_6379) ;  /* 0xfffffff800907947 */ /* 0x000fec000383ffff */
.L_x_6380:
        /* <DEDUP_REMOVED lines=12> */
.L_x_11371:


//--------------------- .text._ZN10layer_norm13ln_bwd_kernelINS_13Kernel_traitsIf6__halfS2_S2_fjLj3072ELj1ELj1ELj4ELj16ENS_18Kernel_traits_baseILj3072EfS2_S2_S2_fjLj128EEEEELb1ELb0ELb1ELb1EEEvNS_9BwdParamsE --------------------------
	.section	.text._ZN10layer_norm13ln_bwd_kernelINS_13Kernel_traitsIf6__halfS2_S2_fjLj3072ELj1ELj1ELj4ELj16ENS_18Kernel_traits_baseILj3072EfS2_S2_S2_fjLj128EEEEELb1ELb0ELb1ELb1EEEvNS_9BwdParamsE,"ax",@progbits
	.align	128
        .global         _ZN10layer_norm13ln_bwd_kernelINS_13Kernel_traitsIf6__halfS2_S2_fjLj3072ELj1ELj1ELj4ELj16ENS_18Kernel_traits_baseILj3072EfS2_S2_S2_fjLj128EEEEELb1ELb0ELb1ELb1EEEvNS_9BwdParamsE
        .type           _ZN10layer_norm13ln_bwd_kernelINS_13Kernel_traitsIf6__halfS2_S2_fjLj3072ELj1ELj1ELj4ELj16ENS_18Kernel_traits_baseILj3072EfS2_S2_S2_fjLj128EEEEELb1ELb0ELb1ELb1EEEvNS_9BwdParamsE,@function
        .size           _ZN10layer_norm13ln_bwd_kernelINS_13Kernel_traitsIf6__halfS2_S2_fjLj3072ELj1ELj1ELj4ELj16ENS_18Kernel_traits_baseILj3072EfS2_S2_S2_fjLj128EEEEELb1ELb0ELb1ELb1EEEvNS_9BwdParamsE,(.L_x_11372 - _ZN10layer_norm13ln_bwd_kernelINS_13Kernel_traitsIf6__halfS2_S2_fjLj3072ELj1ELj1ELj4ELj16ENS_18Kernel_traits_baseILj3072EfS2_S2_S2_fjLj128EEEEELb1ELb0ELb1ELb1EEEvNS_9BwdParamsE)
        .other          _ZN10layer_norm13ln_bwd_kernelINS_13Kernel_traitsIf6__halfS2_S2_fjLj3072ELj1ELj1ELj4ELj16ENS_18Kernel_traits_baseILj3072EfS2_S2_S2_fjLj128EEEEELb1ELb0ELb1ELb1EEEvNS_9BwdParamsE,@"STO_CUDA_ENTRY STV_DEFAULT"
_ZN10layer_norm13ln_bwd_kernelINS_13Kernel_traitsIf6__halfS2_S2_fjLj3072ELj1ELj1ELj4ELj16ENS_18Kernel_traits_baseILj3072EfS2_S2_S2_fjLj128EEEEELb1ELb0ELb1ELb1EEEvNS_9BwdParamsE:
.text._ZN10layer_norm13ln_bwd_kernelINS_13Kernel_traitsIf6__halfS2_S2_fjLj3072ELj1ELj1ELj4ELj16ENS_18Kernel_traits_baseILj3072EfS2_S2_S2_fjLj128EEEEELb1ELb0ELb1ELb1EEEvNS_9BwdParamsE:
        /* <DEDUP_REMOVED lines=37> */
.L_x_6381:
        /* <DEDUP_REMOVED lines=37> */
.L_x_6459:
        /* <DEDUP_REMOVED lines=18> */
[----:B------:R0:W5:Y:S01]  /*05c0*/  LDG.E R120, desc[UR4][R96.64] ;  /* 0x0000000460787981 */ /* 0x000162000c1e1900 */
[----:B------:R-:W-:Y:S01]  /*05d0*/  IADD3 R108, R111, 0x100, RZ ;  /* 0x000001006f6c7810 */ /* 0x000fe20007ffe0ff */
        /* <DEDUP_REMOVED lines=33> */
.L_x_6384:
[----:B------:R-:W0:Y:S01]  /*07f0*/  LDC.64 R136, c[0x0][0x238] ;  /* 0x00008e00ff887b82 */ /* 0x000e220000000a00 */
[----:B------:R-:W-:Y:S01]  /*0800*/  IADD3 R100, R104, -0x1, RZ ;  /* 0xffffffff68647810 */ /* 0x000fe20007ffe0ff */
[----:B------:R-:W2:Y:S04]  /*0810*/  LDG.E R158, desc[UR4][R98.64] ;  /* 0x00000004629e7981 */ /* 0x000ea8000c1e1900 */
[----:B------:R-:W-:Y:S02]  /*0820*/  IMAD R100, R100, R121, RZ ;  /* 0x0000007964647224 */ /* 0x000fe400078e02ff */
[----:B------:R-:W1:Y:S03]  /*0830*/  LDC.64 R132, c[0x0][0x2b8] ;  /* 0x0000ae00ff847b82 */ /* 0x000e660000000a00 */
[----:B------:R-:W-:-:S04]  /*0840*/  SHF.R.S32.HI R3, RZ, 0x1f, R100 ;  /* 0x0000001fff037819 */ /* 0x000fc80000011464 */
[----:B------:R-:W-:Y:S02]  /*0850*/  LEA.HI R3, R3, R100, RZ, 0x3 ;  /* 0x0000006403037211 */ /* 0x000fe400078f18ff */
        /* <DEDUP_REMOVED lines=17> */
[----:B------:R-:W-:-:S05]  /*0970*/  @P4 IADD3 R102, R120, -0x1, RZ ;  /* 0xffffffff78664810 */ /* 0x000fca0007ffe0ff */
[----:B------:R-:W-:Y:S01]  /*0980*/  @P4 IMAD R102, R102, R121, RZ ;  /* 0x0000007966664224 */ /* 0x000fe200078e02ff */
[----:B------:R-:W-:-:S04]  /*0990*/  HFMA2.MMA R105, -RZ, RZ, 0, 0 ;  /* 0x00000000ff697435 */ /* 0x000fc800000001ff */
[----:B------:R-:W-:-:S04]  /*09a0*/  @P4 SHF.R.S32.HI R3, RZ, 0x1f, R102 ;  /* 0x0000001fff034819 */ /* 0x000fc80000011466 */
[----:B------:R-:W-:-:S04]  /*09b0*/  @P4 LEA.HI R3, R3, R102, RZ, 0x3 ;  /* 0x0000006603034211 */ /* 0x000fc800078f18ff */
[----:B------:R-:W-:-:S04]  /*09c0*/  @P4 LEA.HI.SX32 R105, R3, R122, 0x1d ;  /* 0x0000007a03694211 */ /* 0x000fc800078feaff */
[C---:B------:R-:W-:Y:S02]  /*09d0*/  IADD3 R103, R105.reuse, 0x80, RZ ;  /* 0x0000008069677810 */ /* 0x040fe40007ffe0ff */
[C---:B------:R-:W-:Y:S01]  /*09e0*/  IADD3 R3, R105.reuse, 0x100, RZ ;  /* 0x0000010069037810 */ /* 0x040fe20007ffe0ff */
[----:B---3--:R-:W-:-:S04]  /*09f0*/  IMAD.WIDE.U32 R104, R105, 0x8, R100 ;  /* 0x0000000869687825 */ /* 0x008fc800078e0064 */
        /* <DEDUP_REMOVED lines=9> */
[----:B------:R0:W5:Y:S04]  /*0a90*/  @P0 LDG.E.128 R144, desc[UR4][R92.64] ;  /* 0x000000045c900981 */ /* 0x000168000c1e1d00 */
[----:B------:R1:W5:Y:S04]  /*0aa0*/  @P0 LDG.E.128 R8, desc[UR4][R96.64] ;  /* 0x0000000460080981 */ /* 0x000368000c1e1d00 */
[----:B------:R3:W5:Y:S01]  /*0ab0*/  @P0 LDG.E.128 R4, desc[UR4][R94.64] ;  /* 0x000000045e040981 */ /* 0x000762000c1e1d00 */
[----:B------:R-:W-:-:S04]  /*0ac0*/  ISETP.NE.AND P0, PT, R106, RZ, PT ;  /* 0x000000ff6a00720c */ /* 0x000fc80003f05270 */
[----:B--2---:R-:W-:Y:S01]  /*0ad0*/  FSEL R174, R158, RZ, !P0 ;  /* 0x000000ff9eae7208 */ /* 0x004fe20004000000 */
[----:B----4-:R-:W-:Y:S02]  /*0ae0*/  HADD2.F32 R141, -RZ, R118.H0_H0 ;  /* 0x20000076ff8d7230 */ /* 0x010fe40000004100 */
        /* <DEDUP_REMOVED lines=8> */
[C---:B------:R-:W-:Y:S01]  /*0b70*/  FADD.FTZ R118, -R174.reuse, R141 ;  /* 0x0000008dae767221 */ /* 0x040fe20000010100 */
[--C-:B------:R-:W-:Y:S02]  /*0b80*/  HADD2.F32 R155, -RZ, R126.reuse.H0_H0 ;  /* 0x2000007eff9b7230 */ /* 0x100fe40000004100 */
[----:B------:R-:W-:Y:S02]  /*0b90*/  HADD2.F32 R159, -RZ, R126.H1_H1 ;  /* 0x3000007eff9f7230 */ /* 0x000fe40000004100 */
[----:B------:R-:W-:Y:S01]  /*0ba0*/  FADD.FTZ R126, -R174, R119 ;  /* 0x00000077ae7e7221 */ /* 0x000fe20000010100 */
[----:B------:R-:W-:-:S02]  /*0bb0*/  HADD2.F32 R99, -RZ, R117.H0_H0 ;  /* 0x20000075ff637230 */ /* 0x000fc40000004100 */
[--C-:B------:R-:W-:Y:S02]  /*0bc0*/  HADD2.F32 R153, -RZ, R129.reuse.H0_H0 ;  /* 0x20000081ff997230 */ /* 0x100fe40000004100 */
[----:B------:R-:W-:Y:S02]  /*0bd0*/  HADD2.F32 R156, -RZ, R129.H1_H1 ;  /* 0x30000081ff9c7230 */ /* 0x000fe40000004100 */
[--C-:B------:R-:W-:Y:S02]  /*0be0*/  HADD2.F32 R163, -RZ, R131.reuse.H0_H0 ;  /* 0x20000083ffa37230 */ /* 0x100fe40000004100 */
[----:B0-----:R-:W-:Y:S02]  /*0bf0*/  HADD2.F32 R92, -RZ, R131.H1_H1 ;  /* 0x30000083ff5c7230 */ /* 0x001fe40000004100 */
[--C-:B------:R-:W-:Y:S02]  /*0c00*/  HADD2.F32 R167, -RZ, R138.reuse.H0_H0 ;  /* 0x2000008affa77230 */ /* 0x100fe40000004100 */
[----:B------:R-:W-:-:S02]  /*0c10*/  HADD2.F32 R168, -RZ, R138.H1_H1 ;  /* 0x3000008affa87230 */ /* 0x000fc40000004100 */
[C---:B------:R-:W-:Y:S01]  /*0c20*/  FADD.FTZ R138, -R174.reuse, R125 ;  /* 0x0000007dae8a7221 */ /* 0x040fe20000010100 */
[----:B------:R-:W-:Y:S02]  /*0c30*/  HADD2.F32 R116, -RZ, R116.H1_H1 ;  /* 0x30000074ff747230 */ /* 0x000fe40000004100 */
[C---:B-1----:R-:W-:Y:S01]  /*0c40*/  FADD.FTZ R96, -R174.reuse, R3 ;  /* 0x00000003ae607221 */ /* 0x042fe20000010100 */
[----:B------:R-:W-:Y:S02]  /*0c50*/  HADD2.F32 R93, -RZ, R112.H0_H0 ;  /* 0x20000070ff5d7230 */ /* 0x000fe40000004100 */
[--C-:B------:R-:W-:Y:S02]  /*0c60*/  HADD2.F32 R129, -RZ, R136.reuse.H0_H0 ;  /* 0x20000088ff817230 */ /* 0x100fe40000004100 */
[----:B------:R-:W-:Y:S02]  /*0c70*/  HADD2.F32 R131, -RZ, R136.H1_H1 ;  /* 0x30000088ff837230 */ /* 0x000fe40000004100 */
[----:B------:R-:W-:Y:S01]  /*0c80*/  FADD.FTZ R136, -R174, R115 ;  /* 0x00000073ae887221 */ /* 0x000fe20000010100 */
[----:B------:R-:W-:-:S02]  /*0c90*/  HADD2.F32 R117, -RZ, R117.H1_H1 ;  /* 0x30000075ff757230 */ /* 0x000fc40000004100 */
[C---:B------:R-:W-:Y:S01]  /*0ca0*/  FMUL.FTZ R115, R107.reuse, R118 ;  /* 0x000000766b737220 */ /* 0x040fe20000410000 */
[--C-:B---3--:R-:W-:Y:S02]  /*0cb0*/  HADD2.F32 R95, -RZ, R113.reuse.H0_H0 ;  /* 0x20000071ff5f7230 */ /* 0x108fe40000004100 */
[----:B------:R-:W-:Y:S02]  /*0cc0*/  HADD2.F32 R148, -RZ, R113.H1_H1 ;  /* 0x30000071ff947230 */ /* 0x000fe40000004100 */
[C---:B------:R-:W-:Y:S01]  /*0cd0*/  FMUL.FTZ R118, R107.reuse, R126 ;  /* 0x0000007e6b767220 */ /* 0x040fe20000410000 */
[----:B------:R-:W-:Y:S02]  /*0ce0*/  HADD2.F32 R113, -RZ, R124.H1_H1 ;  /* 0x3000007cff717230 */ /* 0x000fe40000004100 */
[----:B------:R-:W-:Y:S02]  /*0cf0*/  HADD2.F32 R169, -RZ, R139.H0_H0 ;  /* 0x2000008bffa97230 */ /* 0x000fe40000004100 */
[----:B------:R-:W-:Y:S01]  /*0d00*/  FMUL.FTZ R126, R107, R138 ;  /* 0x0000008a6b7e7220 */ /* 0x000fe20000410000 */
[----:B------:R-:W-:-:S02]  /*0d10*/  HADD2.F32 R97, -RZ, R114.H0_H0 ;  /* 0x20000072ff617230 */ /* 0x000fc40000004100 */
[----:B------:R-:W-:Y:S02]  /*0d20*/  HADD2.F32 R150, -RZ, R114.H1_H1 ;  /* 0x30000072ff967230 */ /* 0x000fe40000004100 */
[C---:B------:R-:W-:Y:S01]  /*0d30*/  FADD.FTZ R114, -R174.reuse, R99 ;  /* 0x00000063ae727221 */ /* 0x040fe20000010100 */
[----:B------:R-:W-:Y:S02]  /*0d40*/  HADD2.F32 R139, -RZ, R139.H1_H1 ;  /* 0x3000008bff8b7230 */ /* 0x000fe40000004100 */
[----:B------:R-:W-:Y:S01]  /*0d50*/  FMUL.FTZ R3, R107, R96 ;  /* 0x000000606b037220 */ /* 0x000fe20000410000 */
[----:B------:R-:W-:Y:S02]  /*0d60*/  HADD2.F32 R98, -RZ, R112.H1_H1 ;  /* 0x30000070ff627230 */ /* 0x000fe40000004100 */
[----:B------:R-:W-:Y:S01]  /*0d70*/  FADD.FTZ R112, -R174, R116 ;  /* 0x00000074ae707221 */ /* 0x000fe20000010100 */
[----:B------:R-:W-:Y:S01]  /*0d80*/  FMUL.FTZ R138, R32, R93 ;  /* 0x0000005d208a7220 */ /* 0x000fe20000410000 */
[----:B------:R-:W-:-:S02]  /*0d90*/  HADD2.F32 R157, -RZ, R130.H0_H0 ;  /* 0x20000082ff9d7230 */ /* 0x000fc40000004100 */
[C---:B------:R-:W-:Y:S01]  /*0da0*/  FADD.FTZ R116, -R174.reuse, R117 ;  /* 0x00000075ae747221 */ /* 0x040fe20000010100 */
[----:B------:R-:W-:Y:S02]  /*0db0*/  HADD2.F32 R162, -RZ, R130.H1_H1 ;  /* 0x30000082ffa27230 */ /* 0x000fe40000004100 */
[C---:B------:R-:W-:Y:S01]  /*0dc0*/  FADD.FTZ R142, -R174.reuse, R142 ;  /* 0x0000008eae8e7221 */ /* 0x040fe20000010100 */
[C---:B------:R-:W-:Y:S01]  /*0dd0*/  FADD.FTZ R130, -R174.reuse, R113 ;  /* 0x00000071ae827221 */ /* 0x040fe20000010100 */
[C---:B------:R-:W-:Y:S01]  /*0de0*/  FADD.FTZ R184, -R174.reuse, R168 ;  /* 0x000000a8aeb87221 */ /* 0x040fe20000010100 */
[----:B------:R-:W-:Y:S01]  /*0df0*/  FADD.FTZ R168, -R174, R139 ;  /* 0x0000008baea87221 */ /* 0x000fe20000010100 */
[----:B------:R-:W-:Y:S01]  /*0e00*/  FMUL.FTZ R113, R107, R114 ;  /* 0x000000726b717220 */ /* 0x000fe20000410000 */
[----:B------:R-:W-:Y:S01]  /*0e10*/  FFMA.FTZ R36, R3, R93, R36 ;  /* 0x0000005d03247223 */ /* 0x000fe20000010024 */
[----:B------:R-:W-:Y:S01]  /*0e20*/  FADD.FTZ R80, R80, R93 ;  /* 0x0000005d50507221 */ /* 0x000fe20000010000 */
[----:B------:R-:W-:Y:S01]  /*0e30*/  FMUL.FTZ R139, R33, R98 ;  /* 0x00000062218b7220 */ /* 0x000fe20000410000 */
[----:B------:R-:W-:Y:S01]  /*0e40*/  FADD.FTZ R96, RZ, R138 ;  /* 0x0000008aff607221 */ /* 0x000fe20000010000 */
[C---:B------:R-:W-:Y:S01]  /*0e50*/  FMUL.FTZ R112, R107.reuse, R112 ;  /* 0x000000706b707220 */ /* 0x040fe20000410000 */
[----:B------:R-:W-:Y:S01]  /*0e60*/  FMUL.FTZ R114, R107, R116 ;  /* 0x000000746b727220 */ /* 0x000fe20000410000 */
[----:B------:R-:W-:Y:S01]  /*0e70*/  FFMA.FTZ R93, R3, R138, RZ ;  /* 0x0000008a035d7223 */ /* 0x000fe200000100ff */
[----:B------:R-:W-:Y:S01]  /*0e80*/  FMUL.FTZ R116, R107, R142 ;  /* 0x0000008e6b747220 */ /* 0x000fe20000410000 */
        /* <DEDUP_REMOVED lines=15> */
[----:B------:R-:W-:-:S02]  /*0f80*/  HADD2.F32 R94, -RZ, R124.H0_H0 ;  /* 0x2000007cff5e7230 */ /* 0x000fc40000004100 */
[----:B------:R-:W-:Y:S01]  /*0f90*/  FADD.FTZ R124, -R174, R143 ;  /* 0x0000008fae7c7221 */ /* 0x000fe20000010100 */
        /* <DEDUP_REMOVED lines=9> */
[----:B------:R-:W-:-:S02]  /*1030*/  HADD2.F32 R151, -RZ, R128.H0_H0 ;  /* 0x20000080ff977230 */ /* 0x000fc40000004100 */
[----:B------:R-:W-:Y:S01]  /*1040*/  FFMA.FTZ R42, R117, R149, R42 ;  /* 0x00000095752a7223 */ /* 0x000fe2000001002a */
[----:B------:R-:W-:Y:S02]  /*1050*/  HADD2.F32 R154, -RZ, R128.H1_H1 ;  /* 0x30000080ff9a7230 */ /* 0x000fe40000004100 */
[----:B------:R-:W-:Y:S01]  /*1060*/  FADD.FTZ R128, -R174, R94 ;  /* 0x0000005eae807221 */ /* 0x000fe20000010100 */
        /* <DEDUP_REMOVED lines=11> */
[----:B------:R-:W-:Y:S01]  /*1120*/  FMUL.FTZ R124, R107, R130 ;  /* 0x000000826b7c7220 */ /* 0x000fe20000410000 */
[----:B------:R-:W-:Y:S02]  /*1130*/  HADD2.F32 R127, -RZ, R127.H1_H1 ;  /* 0x3000007fff7f7230 */ /* 0x000fe40000004100 */
[----:B------:R-:W-:Y:S01]  /*1140*/  FFMA.FTZ R44, R119, R151, R44 ;  /* 0x00000097772c7223 */ /* 0x000fe2000001002c */
[----:B------:R-:W-:Y:S01]  /*1150*/  FADD.FTZ R72, R72, R151 ;  /* 0x0000009748487221 */ /* 0x000fe20000010000 */
[----:B------:R-:W-:Y:S01]  /*1160*/  FMUL.FTZ R151, R25, R154 ;  /* 0x0000009a19977220 */ /* 0x000fe20000410000 */
[----:B------:R-:W-:Y:S01]  /*1170*/  FADD.FTZ R96, R95, R152 ;  /* 0x000000985f607221 */ /* 0x000fe20000010000 */
[----:B------:R-:W-:Y:S01]  /*1180*/  FFMA.FTZ R93, R119, R152, R98 ;  /* 0x00000098775d7223 */ /* 0x000fe20000010062 */
[----:B------:R-:W-:Y:S01]  /*1190*/  FADD.FTZ R158, -R174, R155 ;  /* 0x0000009bae9e7221 */ /* 0x000fe20000010100 */
[----:B------:R-:W-:Y:S01]  /*11a0*/  FMUL.FTZ R125, R107, R136 ;  /* 0x000000886b7d7220 */ /* 0x000fe20000410000 */
[----:B------:R-:W-:Y:S01]  /*11b0*/  FFMA.FTZ R45, R124, R154, R45 ;  /* 0x0000009a7c2d7223 */ /* 0x000fe2000001002d */
[----:B------:R-:W-:Y:S01]  /*11c0*/  FADD.FTZ R73, R73, R154 ;  /* 0x0000009a49497221 */ /* 0x000fe20000010000 */
        /* <DEDUP_REMOVED lines=23> */
[----:B------:R-:W-:Y:S01]  /*1340*/  FADD.FTZ R96, R95, R156 ;  /* 0x0000009c5f607221 */ /* 0x000fe20000010000 */
[----:B------:R-:W-:Y:S01]  /*1350*/  FADD.FTZ R164, -R174, R161 ;  /* 0x000000a1aea47221 */ /* 0x000fe20000010100 */
[----:B------:R-:W-:Y:S01]  /*1360*/  FMUL.FTZ R128, R107, R160 ;  /* 0x000000a06b807220 */ /* 0x000fe20000410000 */
[----:B------:R-:W-:Y:S01]  /*1370*/  FFMA.FTZ R93, R127, R156, R92 ;  /* 0x0000009c7f5d7223 */ /* 0x000fe2000001005c */
[----:B------:R-:W-:-:S02]  /*1380*/  HADD2.F32 R165, -RZ, R137.H0_H0 ;  /* 0x20000089ffa57230 */ /* 0x000fc40000004100 */
[----:B------:R-:W-:Y:S01]  /*1390*/  FADD.FTZ R170, -R174, R129 ;  /* 0x00000081aeaa7221 */ /* 0x000fe20000010100 */
[----:B------:R-:W-:Y:S01]  /*13a0*/  FMUL.FTZ R158, R22, R163 ;  /* 0x000000a3169e7220 */ /* 0x000fe20000410000 */
[----:B------:R-:W-:Y:S01]  /*13b0*/  FADD.FTZ R95, R96, R155 ;  /* 0x0000009b605f7221 */ /* 0x000fe20000010000 */
[----:B------:R-:W-:Y:S02]  /*13c0*/  HADD2.F32 R137, -RZ, R137.H1_H1 ;  /* 0x30000089ff897230 */ /* 0x000fe40000004100 */
[----:B------:R-:W-:Y:S01]  /*13d0*/  FMUL.FTZ R129, R107, R164 ;  /* 0x000000a46b817220 */ /* 0x000fe20000410000 */
[----:B------:R-:W-:Y:S01]  /*13e0*/  FFMA.FTZ R92, R128, R155, R93 ;  /* 0x0000009b805c7223 */ /* 0x000fe2000001005d */
[--C-:B------:R-:W-:Y:S02]  /*13f0*/  HADD2.F32 R99, -RZ, R132.reuse.H0_H0 ;  /* 0x20000084ff637230 */ /* 0x100fe40000004100 */
[----:B------:R-:W-:Y:S01]  /*1400*/  FADD.FTZ R96, R95, R158 ;  /* 0x0000009e5f607221 */ /* 0x000fe20000010000 */
[C---:B------:R-:W-:Y:S01]  /*1410*/  FADD.FTZ R172, -R174.reuse, R131 ;  /* 0x00000083aeac7221 */ /* 0x040fe20000010100 */
[----:B------:R-:W-:Y:S01]  /*1420*/  FFMA.FTZ R93, R129, R158, R92 ;  /* 0x0000009e815d7223 */ /* 0x000fe2000001005c */
[C---:B------:R-:W-:Y:S01]  /*1430*/  FADD.FTZ R176, -R174.reuse, R165 ;  /* 0x000000a5aeb07221 */ /* 0x040fe20000010100 */
[C---:B------:R-:W-:Y:S01]  /*1440*/  FADD.FTZ R178, -R174.reuse, R137 ;  /* 0x00000089aeb27221 */ /* 0x040fe20000010100 */
[C---:B------:R-:W-:Y:S01]  /*1450*/  FADD.FTZ R182, -R174.reuse, R167 ;  /* 0x000000a7aeb67221 */ /* 0x040fe20000010100 */
[----:B------:R-:W-:Y:S01]  /*1460*/  FADD.FTZ R188, -R174, R169 ;  /* 0x000000a9aebc7221 */ /* 0x000fe20000010100 */
[----:B------:R-:W-:-:S02]  /*1470*/  HADD2.F32 R174, -RZ, R132.H1_H1 ;  /* 0x30000084ffae7230 */ /* 0x000fc40000004100 */
[----:B------:R-:W-:Y:S01]  /*1480*/  FMUL.FTZ R160, R16, R99 ;  /* 0x0000006310a07220 */ /* 0x000fe20000410000 */
[----:B------:R-:W-:Y:S01]  /*1490*/  FADD.FTZ R95, R96, R157 ;  /* 0x0000009d605f7221 */ /* 0x000fe20000010000 */
[----:B------:R-:W-:Y:S01]  /*14a0*/  FMUL.FTZ R131, R107, R170 ;  /* 0x000000aa6b837220 */ /* 0x000fe20000410000 */
[----:B------:R-:W-:Y:S01]  /*14b0*/  FFMA.FTZ R96, R130, R157, R93 ;  /* 0x0000009d82607223 */ /* 0x000fe2000001005d */
[--C-:B------:R-:W-:Y:S02]  /*14c0*/  HADD2.F32 R161, -RZ, R133.reuse.H0_H0 ;  /* 0x20000085ffa17230 */ /* 0x100fe40000004100 */
[----:B------:R-:W-:Y:S01]  /*14d0*/  FMUL.FTZ R159, R17, R174 ;  /* 0x000000ae119f7220 */ /* 0x000fe20000410000 */
[----:B------:R-:W-:Y:S01]  /*14e0*/  FADD.FTZ R92, R95, R160 ;  /* 0x000000a05f5c7221 */ /* 0x000fe20000010000 */
[----:B------:R-:W-:Y:S01]  /*14f0*/  FMUL.FTZ R132, R107, R172 ;  /* 0x000000ac6b847220 */ /* 0x000fe20000410000 */
[----:B------:R-:W-:Y:S01]  /*1500*/  FFMA.FTZ R93, R131, R160, R96 ;  /* 0x000000a0835d7223 */ /* 0x000fe20000010060 */
[----:B------:R-:W-:-:S02]  /*1510*/  HADD2.F32 R180, -RZ, R133.H1_H1 ;  /* 0x30000085ffb47230 */ /* 0x000fc40000004100 */
[----:B------:R-:W-:Y:S01]  /*1520*/  FMUL.FTZ R133, R107, R176 ;  /* 0x000000b06b857220 */ /* 0x000fe20000410000 */
[----:B------:R-:W-:Y:S01]  /*1530*/  FFMA.FTZ R49, R128, R162, R49 ;  /* 0x000000a280317223 */ /* 0x000fe20000010031 */
[----:B------:R-:W-:Y:S01]  /*1540*/  FADD.FTZ R69, R69, R162 ;  /* 0x000000a245457221 */ /* 0x000fe20000010000 */
[----:B------:R-:W-:Y:S01]  /*1550*/  FADD.FTZ R95, R92, R159 ;  /* 0x0000009f5c5f7221 */ /* 0x000fe20000010000 */
[----:B------:R-:W-:Y:S01]  /*1560*/  FMUL.FTZ R162, R18, R161 ;  /* 0x000000a112a27220 */ /* 0x000fe20000410000 */
[----:B------:R-:W-:Y:S01]  /*1570*/  FFMA.FTZ R92, R132, R159, R93 ;  /* 0x0000009f845c7223 */ /* 0x000fe2000001005d */
[--C-:B------:R-:W-:Y:S02]  /*1580*/  HADD2.F32 R165, -RZ, R134.reuse.H0_H0 ;  /* 0x20000086ffa57230 */ /* 0x100fe40000004100 */
[----:B------:R-:W-:Y:S01]  /*1590*/  FFMA.FTZ R54, R133, R161, R54 ;  /* 0x000000a185367223 */ /* 0x000fe20000010036 */
[----:B------:R-:W-:Y:S02]  /*15a0*/  HADD2.F32 R186, -RZ, R134.H1_H1 ;  /* 0x30000086ffba7230 */ /* 0x000fe40000004100 */
[----:B------:R-:W-:Y:S01]  /*15b0*/  FADD.FTZ R66, R66, R161 ;  /* 0x000000a142427221 */ /* 0x000fe20000010000 */
[----:B------:R-:W-:Y:S01]  /*15c0*/  FMUL.FTZ R134, R107, R178 ;  /* 0x000000b26b867220 */ /* 0x000fe20000410000 */
[----:B------:R-:W-:Y:S01]  /*15d0*/  FMUL.FTZ R161, R19, R180 ;  /* 0x000000b413a17220 */ /* 0x000fe20000410000 */
[----:B------:R-:W-:Y:S01]  /*15e0*/  FADD.FTZ R96, R95, R162 ;  /* 0x000000a25f607221 */ /* 0x000fe20000010000 */
[----:B------:R-:W-:Y:S01]  /*15f0*/  FFMA.FTZ R93, R133, R162, R92 ;  /* 0x000000a2855d7223 */ /* 0x000fe2000001005c */
[----:B------:R-:W-:-:S02]  /*1600*/  HADD2.F32 R167, -RZ, R135.H0_H0 ;  /* 0x20000087ffa77230 */ /* 0x000fc40000004100 */
[----:B------:R-:W-:Y:S01]  /*1610*/  FMUL.FTZ R164, R12, R165 ;  /* 0x000000a50ca47220 */ /* 0x000fe20000410000 */
[----:B------:R-:W-:Y:S02]  /*1620*/  HADD2.F32 R94, -RZ, R135.H1_H1 ;  /* 0x30000087ff5e7230 */ /* 0x000fe40000004100 */
        /* <DEDUP_REMOVED lines=35> */
.L_x_6385:
[----:B------:R-:W-:Y:S05]  /*1860*/  BSYNC B0 ;  /* 0x0000000000007941 */ /* 0x000fea0003800000 */
.L_x_6383:
        /* <DEDUP_REMOVED lines=31> */
.L_x_6470:
        /* <DEDUP_REMOVED lines=25> */
[----:B------:R-:W-:Y:S02]  /*1bf0*/  HFMA2.MMA R92, -RZ, RZ, 0, 0 ;  /* 0x00000000ff5c7435 */ /* 0x000fe400000001ff */
[----:B------:R-:W-:Y:S01]  /*1c00*/  FADD.FTZ R93, R98, R121 ;  /* 0x00000079625d7221 */ /* 0x000fe20000010000 */
[----:B------:R-:W-:-:S03]  /*1c10*/  FADD.FTZ R94, R99, R94 ;  /* 0x0000005e635e7221 */ /* 0x000fc60000010000 */
[----:B------:R-:W-:Y:S01]  /*1c20*/  @P4 LEA.HI.SX32 R92, R95, R122, 0x1d ;  /* 0x0000007a5f5c4211 */ /* 0x000fe200078feaff */
        /* <DEDUP_REMOVED lines=9> */
.L_x_6388:
        /* <DEDUP_REMOVED lines=9> */
.L_x_6389:
[----:B------:R-:W-:Y:S05]  /*1d50*/  BSYNC B0 ;  /* 0x0000000000007941 */ /* 0x000fea0003800000 */
.L_x_6387:
        /* <DEDUP_REMOVED lines=17> */
.L_x_6391:
[----:B------:R-:W-:-:S04]  /*1e70*/  ISETP.NE.AND P6, PT, R106, RZ, PT ;  /* 0x000000ff6a00720c */ /* 0x000fc80003fc5270 */
[----:B------:R-:W-:-:S05]  /*1e80*/  FSEL R95, R93, RZ, !P6 ;  /* 0x000000ff5d5f7208 */ /* 0x000fca0007000000 */
[----:B------:R-:W-:Y:S01]  /*1e90*/  FFMA.FTZ R96, R112, R94, R95 ;  /* 0x0000005e70607223 */ /* 0x000fe2000001005f */
[----:B------:R-:W-:-:S03]  /*1ea0*/  @P0 HADD2.F32 R95, -RZ, R144.H1_H1 ;  /* 0x30000090ff5f0230 */ /* 0x000fc60000004100 */
[----:B------:R-:W-:-:S04]  /*1eb0*/  FADD.FTZ R96, R139, -R96 ;  /* 0x800000608b607221 */ /* 0x000fc80000010000 */
[----:B------:R-:W-:-:S04]  /*1ec0*/  FMUL.FTZ R96, R107, R96 ;  /* 0x000000606b607220 */ /* 0x000fc80000410000 */
[----:B------:R-:W-:-:S07]  /*1ed0*/  @P0 FADD.FTZ R96, R96, R95 ;  /* 0x0000005f60600221 */ /* 0x000fce0000010000 */
.L_x_6392:
[----:B------:R-:W-:Y:S05]  /*1ee0*/  BSYNC B0 ;  /* 0x0000000000007941 */ /* 0x000fea0003800000 */
.L_x_6390:
        /* <DEDUP_REMOVED lines=15> */
.L_x_6394:
[----:B------:R-:W-:-:S04]  /*1fe0*/  ISETP.NE.AND P6, PT, R106, RZ, PT ;  /* 0x000000ff6a00720c */ /* 0x000fc80003fc5270 */
[----:B------:R-:W-:-:S05]  /*1ff0*/  FSEL R96, R93, RZ, !P6 ;  /* 0x000000ff5d607208 */ /* 0x000fca0007000000 */
[----:B------:R-:W-:-:S04]  /*2000*/  FFMA.FTZ R95, R113, R94, R96 ;  /* 0x0000005e715f7223 */ /* 0x000fc80000010060 */
[----:B------:R-:W-:Y:S01]  /*2010*/  FADD.FTZ R96, R142, -R95 ;  /* 0x8000005f8e607221 */ /* 0x000fe20000010000 */
[----:B------:R-:W-:-:S03]  /*2020*/  @P0 HADD2.F32 R95, -RZ, R145.H0_H0 ;  /* 0x20000091ff5f0230 */ /* 0x000fc60000004100 */
[----:B------:R-:W-:-:S04]  /*2030*/  FMUL.FTZ R96, R107, R96 ;  /* 0x000000606b607220 */ /* 0x000fc80000410000 */
[----:B------:R-:W-:-:S07]  /*2040*/  @P0 FADD.FTZ R96, R96, R95 ;  /* 0x0000005f60600221 */ /* 0x000fce0000010000 */
.L_x_6395:
[----:B------:R-:W-:Y:S05]  /*2050*/  BSYNC B0 ;  /* 0x0000000000007941 */ /* 0x000fea0003800000 */
.L_x_6393:
        /* <DEDUP_REMOVED lines=15> */
.L_x_6397:
[----:B------:R-:W-:-:S04]  /*2150*/  ISETP.NE.AND P6, PT, R106, RZ, PT ;  /* 0x000000ff6a00720c */ /* 0x000fc80003fc5270 */
[----:B------:R-:W-:-:S05]  /*2160*/  FSEL R95, R93, RZ, !P6 ;  /* 0x000000ff5d5f7208 */ /* 0x000fca0007000000 */
[----:B------:R-:W-:Y:S01]  /*2170*/  FFMA.FTZ R96, R114, R94, R95 ;  /* 0x0000005e72607223 */ /* 0x000fe2000001005f */
[----:B------:R-:W-:-:S03]  /*2180*/  @P0 HADD2.F32 R95, -RZ, R145.H1_H1 ;  /* 0x30000091ff5f0230 */ /* 0x000fc60000004100 */
[----:B------:R-:W-:-:S04]  /*2190*/  FADD.FTZ R96, R141, -R96 ;  /* 0x800000608d607221 */ /* 0x000fc80000010000 */
[----:B------:R-:W-:-:S04]  /*21a0*/  FMUL.FTZ R96, R107, R96 ;  /* 0x000000606b607220 */ /* 0x000fc80000410000 */
[----:B------:R-:W-:-:S07]  /*21b0*/  @P0 FADD.FTZ R96, R96, R95 ;  /* 0x0000005f60600221 */ /* 0x000fce0000010000 */
.L_x_6398:
[----:B------:R-:W-:Y:S05]  /*21c0*/  BSYNC B0 ;  /* 0x0000000000007941 */ /* 0x000fea0003800000 */
.L_x_6396:
        /* <DEDUP_REMOVED lines=15> */
.L_x_6400:
[----:B------:R-:W-:-:S04]  /*22c0*/  ISETP.NE.AND P6, PT, R106, RZ, PT ;  /* 0x000000ff6a00720c */ /* 0x000fc80003fc5270 */
[----:B------:R-:W-:-:S05]  /*22d0*/  FSEL R96, R93, RZ, !P6 ;  /* 0x000000ff5d607208 */ /* 0x000fca0007000000 */
[----:B------:R-:W-:-:S04]  /*22e0*/  FFMA.FTZ R95, R115, R94, R96 ;  /* 0x0000005e735f7223 */ /* 0x000fc80000010060 */
[----:B------:R-:W-:Y:S01]  /*22f0*/  FADD.FTZ R96, R148, -R95 ;  /* 0x8000005f94607221 */ /* 0x000fe20000010000 */
[----:B------:R-:W-:-:S03]  /*2300*/  @P0 HADD2.F32 R95, -RZ, R146.H0_H0 ;  /* 0x20000092ff5f0230 */ /* 0x000fc60000004100 */
[----:B------:R-:W-:-:S04]  /*2310*/  FMUL.FTZ R96, R107, R96 ;  /* 0x000000606b607220 */ /* 0x000fc80000410000 */
[----:B------:R-:W-:-:S07]  /*2320*/  @P0 FADD.FTZ R96, R96, R95 ;  /* 0x0000005f60600221 */ /* 0x000fce0000010000 */
.L_x_6401:
[----:B------:R-:W-:Y:S05]  /*2330*/  BSYNC B0 ;  /* 0x0000000000007941 */ /* 0x000fea0003800000 */
.L_x_6399:
        /* <DEDUP_REMOVED lines=15> */
.L_x_6403:
[----:B------:R-:W-:-:S04]  /*2430*/  ISETP.NE.AND P6, PT, R106, RZ, PT ;  /* 0x000000ff6a00720c */ /* 0x000fc80003fc5270 */
[----:B------:R-:W-:-:S05]  /*2440*/  FSEL R95, R93, RZ, !P6 ;  /* 0x000000ff5d5f7208 */ /* 0x000fca0007000000 */
[----:B------:R-:W-:Y:S01]  /*2450*/  FFMA.FTZ R96, R116, R94, R95 ;  /* 0x0000005e74607223 */ /* 0x000fe2000001005f */
[----:B------:R-:W-:-:S03]  /*2460*/  @P0 HADD2.F32 R95, -RZ, R146.H1_H1 ;  /* 0x30000092ff5f0230 */ /* 0x000fc60000004100 */
[----:B------:R-:W-:-:S04]  /*2470*/  FADD.FTZ R96, R143, -R96 ;  /* 0x800000608f607221 */ /* 0x000fc80000010000 */
[----:B------:R-:W-:-:S04]  /*2480*/  FMUL.FTZ R96, R107, R96 ;  /* 0x000000606b607220 */ /* 0x000fc80000410000 */
[----:B------:R-:W-:-:S07]  /*2490*/  @P0 FADD.FTZ R96, R96, R95 ;  /* 0x0000005f60600221 */ /* 0x000fce0000010000 */
.L_x_6404:
[----:B------:R-:W-:Y:S05]  /*24a0*/  BSYNC B0 ;  /* 0x0000000000007941 */ /* 0x000fea0003800000 */
.L_x_6402:
        /* <DEDUP_REMOVED lines=15> */
.L_x_6406:
[----:B------:R-:W-:-:S04]  /*25a0*/  ISETP.NE.AND P6, PT, R106, RZ, PT ;  /* 0x000000ff6a00720c */ /* 0x000fc80003fc5270 */
[----:B------:R-:W-:-:S05]  /*25b0*/  FSEL R96, R93, RZ, !P6 ;  /* 0x000000ff5d607208 */ /* 0x000fca0007000000 */
[----:B------:R-:W-:-:S04]  /*25c0*/  FFMA.FTZ R95, R117, R94, R96 ;  /* 0x0000005e755f7223 */ /* 0x000fc80000010060 */
[----:B------:R-:W-:Y:S01]  /*25d0*/  FADD.FTZ R96, R150, -R95 ;  /* 0x8000005f96607221 */ /* 0x000fe20000010000 */
[----:B------:R-:W-:-:S03]  /*25e0*/  @P0 HADD2.F32 R95, -RZ, R147.H0_H0 ;  /* 0x20000093ff5f0230 */ /* 0x000fc60000004100 */
[----:B------:R-:W-:-:S04]  /*25f0*/  FMUL.FTZ R96, R107, R96 ;  /* 0x000000606b607220 */ /* 0x000fc80000410000 */
[----:B------:R-:W-:-:S07]  /*2600*/  @P0 FADD.FTZ R96, R96, R95 ;  /* 0x0000005f60600221 */ /* 0x000fce0000010000 */
.L_x_6407:
[----:B------:R-:W-:Y:S05]  /*2610*/  BSYNC B0 ;  /* 0x0000000000007941 */ /* 0x000fea0003800000 */
.L_x_6405:
        /* <DEDUP_REMOVED lines=15> */
.L_x_6409:
[----:B------:R-:W-:-:S04]  /*2710*/  ISETP.NE.AND P6, PT, R106, RZ, PT ;  /* 0x000000ff6a00720c */ /* 0x000fc80003fc5270 */
[----:B------:R-:W-:-:S05]  /*2720*/  FSEL R95, R93, RZ, !P6 ;  /* 0x000000ff5d5f7208 */ /* 0x000fca0007000000 */
[----:B------:R-:W-:Y:S01]  /*2730*/  FFMA.FTZ R96, R118, R94, R95 ;  /* 0x0000005e76607223 */ /* 0x000fe2000001005f */
[----:B------:R-:W-:-:S03]  /*2740*/  @P0 HADD2.F32 R95, -RZ, R147.H1_H1 ;  /* 0x30000093ff5f0230 */ /* 0x000fc60000004100 */
[----:B------:R-:W-:-:S04]  /*2750*/  FADD.FTZ R96, R149, -R96 ;  /* 0x8000006095607221 */ /* 0x000fc80000010000 */
[----:B------:R-:W-:-:S04]  /*2760*/  FMUL.FTZ R110, R107, R96 ;  /* 0x000000606b6e7220 */ /* 0x000fc80000410000 */
[----:B------:R-:W-:-:S07]  /*2770*/  @P0 FADD.FTZ R110, R110, R95 ;  /* 0x0000005f6e6e0221 */ /* 0x000fce0000010000 */
.L_x_6410:
[----:B------:R-:W-:Y:S05]  /*2780*/  BSYNC B0 ;  /* 0x0000000000007941 */ /* 0x000fea0003800000 */
.L_x_6408:
        /* <DEDUP_REMOVED lines=21> */
.L_x_6412:
[----:B------:R-:W-:-:S04]  /*28e0*/  ISETP.NE.AND P6, PT, R106, RZ, PT ;  /* 0x000000ff6a00720c */ /* 0x000fc80003fc5270 */
[----:B0-----:R-:W-:-:S05]  /*28f0*/  FSEL R96, R93, RZ, !P6 ;  /* 0x000000ff5d607208 */ /* 0x001fca0007000000 */
[----:B------:R-:W-:-:S04]  /*2900*/  FFMA.FTZ R95, R119, R94, R96 ;  /* 0x0000005e775f7223 */ /* 0x000fc80000010060 */
[----:B------:R-:W-:Y:S01]  /*2910*/  FADD.FTZ R96, R152, -R95 ;  /* 0x8000005f98607221 */ /* 0x000fe20000010000 */
[----:B------:R-:W-:-:S03]  /*2920*/  @P0 HADD2.F32 R95, -RZ, R8.H0_H0 ;  /* 0x20000008ff5f0230 */ /* 0x000fc60000004100 */
[----:B------:R-:W-:-:S04]  /*2930*/  FMUL.FTZ R96, R107, R96 ;  /* 0x000000606b607220 */ /* 0x000fc80000410000 */
[----:B------:R-:W-:-:S07]  /*2940*/  @P0 FADD.FTZ R96, R96, R95 ;  /* 0x0000005f60600221 */ /* 0x000fce0000010000 */
.L_x_6413:
[----:B------:R-:W-:Y:S05]  /*2950*/  BSYNC B0 ;  /* 0x0000000000007941 */ /* 0x000fea0003800000 */
.L_x_6411:
        /* <DEDUP_REMOVED lines=15> */
.L_x_6415:
[----:B------:R-:W-:-:S04]  /*2a50*/  ISETP.NE.AND P6, PT, R106, RZ, PT ;  /* 0x000000ff6a00720c */ /* 0x000fc80003fc5270 */
[----:B------:R-:W-:-:S05]  /*2a60*/  FSEL R95, R93, RZ, !P6 ;  /* 0x000000ff5d5f7208 */ /* 0x000fca0007000000 */
[----:B------:R-:W-:Y:S01]  /*2a70*/  FFMA.FTZ R96, R124, R94, R95 ;  /* 0x0000005e7c607223 */ /* 0x000fe2000001005f */
[----:B------:R-:W-:-:S03]  /*2a80*/  @P0 HADD2.F32 R95, -RZ, R8.H1_H1 ;  /* 0x30000008ff5f0230 */ /* 0x000fc60000004100 */
[----:B------:R-:W-:-:S04]  /*2a90*/  FADD.FTZ R96, R151, -R96 ;  /* 0x8000006097607221 */ /* 0x000fc80000010000 */
[----:B------:R-:W-:-:S04]  /*2aa0*/  FMUL.FTZ R96, R107, R96 ;  /* 0x000000606b607220 */ /* 0x000fc80000410000 */
[----:B------:R-:W-:-:S07]  /*2ab0*/  @P0 FADD.FTZ R96, R96, R95 ;  /* 0x0000005f60600221 */ /* 0x000fce0000010000 */
.L_x_6416:
[----:B------:R-:W-:Y:S05]  /*2ac0*/  BSYNC B0 ;  /* 0x0000000000007941 */ /* 0x000fea0003800000 */
.L_x_6414:
        /* <DEDUP_REMOVED lines=15> */
.L_x_6418:
[----:B------:R-:W-:-:S04]  /*2bc0*/  ISETP.NE.AND P6, PT, R106, RZ, PT ;  /* 0x000000ff6a00720c */ /* 0x000fc80003fc5270 */
[----:B------:R-:W-:-:S05]  /*2bd0*/  FSEL R96, R93, RZ, !P6 ;  /* 0x000000ff5d607208 */ /* 0x000fca0007000000 */
[----:B------:R-:W-:-:S04]  /*2be0*/  FFMA.FTZ R95, R125, R94, R96 ;  /* 0x0000005e7d5f7223 */ /* 0x000fc80000010060 */
[----:B------:R-:W-:Y:S01]  /*2bf0*/  FADD.FTZ R96, R154, -R95 ;  /* 0x8000005f9a607221 */ /* 0x000fe20000010000 */
[----:B------:R-:W-:-:S03]  /*2c00*/  @P0 HADD2.F32 R95, -RZ, R9.H0_H0 ;  /* 0x20000009ff5f0230 */ /* 0x000fc60000004100 */
[----:B------:R-:W-:-:S04]  /*2c10*/  FMUL.FTZ R96, R107, R96 ;  /* 0x000000606b607220 */ /* 0x000fc80000410000 */
[----:B------:R-:W-:-:S07]  /*2c20*/  @P0 FADD.FTZ R96, R96, R95 ;  /* 0x0000005f60600221 */ /* 0x000fce0000010000 */
.L_x_6419:
[----:B------:R-:W-:Y:S05]  /*2c30*/  BSYNC B0 ;  /* 0x0000000000007941 */ /* 0x000fea0003800000 */
.L_x_6417:
        /* <DEDUP_REMOVED lines=15> */
.L_x_6421:
[----:B------:R-:W-:-:S04]  /*2d30*/  ISETP.NE.AND P6, PT, R106, RZ, PT ;  /* 0x000000ff6a00720c */ /* 0x000fc80003fc5270 */
[----:B------:R-:W-:-:S05]  /*2d40*/  FSEL R95, R93, RZ, !P6 ;  /* 0x000000ff5d5f7208 */ /* 0x000fca0007000000 */
[----:B------:R-:W-:Y:S01]  /*2d50*/  FFMA.FTZ R96, R126, R94, R95 ;  /* 0x0000005e7e607223 */ /* 0x000fe2000001005f */
[----:B------:R-:W-:-:S03]  /*2d60*/  @P0 HADD2.F32 R95, -RZ, R9.H1_H1 ;  /* 0x30000009ff5f0230 */ /* 0x000fc60000004100 */
[----:B------:R-:W-:-:S04]  /*2d70*/  FADD.FTZ R96, R153, -R96 ;  /* 0x8000006099607221 */ /* 0x000fc80000010000 */
[----:B------:R-:W-:-:S04]  /*2d80*/  FMUL.FTZ R96, R107, R96 ;  /* 0x000000606b607220 */ /* 0x000fc80000410000 */
[----:B------:R-:W-:-:S07]  /*2d90*/  @P0 FADD.FTZ R96, R96, R95 ;  /* 0x0000005f60600221 */ /* 0x000fce0000010000 */
.L_x_6422:
[----:B------:R-:W-:Y:S05]  /*2da0*/  BSYNC B0 ;  /* 0x0000000000007941 */ /* 0x000fea0003800000 */
.L_x_6420:
        /* <DEDUP_REMOVED lines=15> */
.L_x_6424:
[----:B------:R-:W-:-:S04]  /*2ea0*/  ISETP.NE.AND P6, PT, R106, RZ, PT ;  /* 0x000000ff6a00720c */ /* 0x000fc80003fc5270 */
[----:B------:R-:W-:-:S05]  /*2eb0*/  FSEL R96, R93, RZ, !P6 ;  /* 0x000000ff5d607208 */ /* 0x000fca0007000000 */
[----:B------:R-:W-:-:S04]  /*2ec0*/  FFMA.FTZ R95, R127, R94, R96 ;  /* 0x0000005e7f5f7223 */ /* 0x000fc80000010060 */
[----:B------:R-:W-:Y:S01]  /*2ed0*/  FADD.FTZ R96, R156, -R95 ;  /* 0x8000005f9c607221 */ /* 0x000fe20000010000 */
[----:B------:R-:W-:-:S03]  /*2ee0*/  @P0 HADD2.F32 R95, -RZ, R10.H0_H0 ;  /* 0x2000000aff5f0230 */ /* 0x000fc60000004100 */
[----:B------:R-:W-:-:S04]  /*2ef0*/  FMUL.FTZ R96, R107, R96 ;  /* 0x000000606b607220 */ /* 0x000fc80000410000 */
[----:B------:R-:W-:-:S07]  /*2f00*/  @P0 FADD.FTZ R96, R96, R95 ;  /* 0x0000005f60600221 */ /* 0x000fce0000010000 */
.L_x_6425:
[----:B------:R-:W-:Y:S05]  /*2f10*/  BSYNC B0 ;  /* 0x0000000000007941 */ /* 0x000fea0003800000 */
.L_x_6423:
        /* <DEDUP_REMOVED lines=15> */
.L_x_6427:
[----:B------:R-:W-:-:S04]  /*3010*/  ISETP.NE.AND P6, PT, R106, RZ, PT ;  /* 0x000000ff6a00720c */ /* 0x000fc80003fc5270 */
[----:B------:R-:W-:-:S05]  /*3020*/  FSEL R95, R93, RZ, !P6 ;  /* 0x000000ff5d5f7208 */ /* 0x000fca0007000000 */
[----:B------:R-:W-:Y:S01]  /*3030*/  FFMA.FTZ R96, R128, R94, R95 ;  /* 0x0000005e80607223 */ /* 0x000fe2000001005f */
[----:B------:R-:W-:-:S03]  /*3040*/  @P0 HADD2.F32 R95, -RZ, R10.H1_H1 ;  /* 0x3000000aff5f0230 */ /* 0x000fc60000004100 */
[----:B------:R-:W-:-:S04]  /*3050*/  FADD.FTZ R96, R155, -R96 ;  /* 0x800000609b607221 */ /* 0x000fc80000010000 */
[----:B------:R-:W-:-:S04]  /*3060*/  FMUL.FTZ R96, R107, R96 ;  /* 0x000000606b607220 */ /* 0x000fc80000410000 */
[----:B------:R-:W-:-:S07]  /*3070*/  @P0 FADD.FTZ R96, R96, R95 ;  /* 0x0000005f60600221 */ /* 0x000fce0000010000 */
.L_x_6428:
[----:B------:R-:W-:Y:S05]  /*3080*/  BSYNC B0 ;  /* 0x0000000000007941 */ /* 0x000fea0003800000 */
.L_x_6426:
        /* <DEDUP_REMOVED lines=15> */
.L_x_6430:
[----:B------:R-:W-:-:S04]  /*3180*/  ISETP.NE.AND P6, PT, R106, RZ, PT ;  /* 0x000000ff6a00720c */ /* 0x000fc80003fc5270 */
[----:B------:R-:W-:-:S05]  /*3190*/  FSEL R96, R93, RZ, !P6 ;  /* 0x000000ff5d607208 */ /* 0x000fca0007000000 */
[----:B------:R-:W-:-:S04]  /*31a0*/  FFMA.FTZ R95, R129, R94, R96 ;  /* 0x0000005e815f7223 */ /* 0x000fc80000010060 */
[----:B------:R-:W-:Y:S01]  /*31b0*/  FADD.FTZ R96, R158, -R95 ;  /* 0x8000005f9e607221 */ /* 0x000fe20000010000 */
[----:B------:R-:W-:-:S03]  /*31c0*/  @P0 HADD2.F32 R95, -RZ, R11.H0_H0 ;  /* 0x2000000bff5f0230 */ /* 0x000fc60000004100 */
[----:B------:R-:W-:-:S04]  /*31d0*/  FMUL.FTZ R96, R107, R96 ;  /* 0x000000606b607220 */ /* 0x000fc80000410000 */
[----:B------:R-:W-:-:S07]  /*31e0*/  @P0 FADD.FTZ R96, R96, R95 ;  /* 0x0000005f60600221 */ /* 0x000fce0000010000 */
.L_x_6431:
[----:B------:R-:W-:Y:S05]  /*31f0*/  BSYNC B0 ;  /* 0x0000000000007941 */ /* 0x000fea0003800000 */
.L_x_6429:
        /* <DEDUP_REMOVED lines=15> */
.L_x_6433:
[----:B------:R-:W-:-:S04]  /*32f0*/  ISETP.NE.AND P6, PT, R106, RZ, PT ;  /* 0x000000ff6a00720c */ /* 0x000fc80003fc5270 */
[----:B------:R-:W-:-:S05]  /*3300*/  FSEL R95, R93, RZ, !P6 ;  /* 0x000000ff5d5f7208 */ /* 0x000fca0007000000 */
[----:B------:R-:W-:Y:S01]  /*3310*/  FFMA.FTZ R96, R130, R94, R95 ;  /* 0x0000005e82607223 */ /* 0x000fe2000001005f */
[----:B------:R-:W-:-:S03]  /*3320*/  @P0 HADD2.F32 R95, -RZ, R11.H1_H1 ;  /* 0x3000000bff5f0230 */ /* 0x000fc60000004100 */
[----:B------:R-:W-:-:S04]  /*3330*/  FADD.FTZ R96, R157, -R96 ;  /* 0x800000609d607221 */ /* 0x000fc80000010000 */
[----:B------:R-:W-:-:S04]  /*3340*/  FMUL.FTZ R104, R107, R96 ;  /* 0x000000606b687220 */ /* 0x000fc80000410000 */
[----:B------:R-:W-:-:S07]  /*3350*/  @P0 FADD.FTZ R104, R104, R95 ;  /* 0x0000005f68680221 */ /* 0x000fce0000010000 */
.L_x_6434:
[----:B------:R-:W-:Y:S05]  /*3360*/  BSYNC B0 ;  /* 0x0000000000007941 */ /* 0x000fea0003800000 */
.L_x_6432:
[----:B------:R-:W0:Y:S01]  /*3370*/  @P4 LDC.64 R110, c[0x0][0x298] ;  /* 0x0000a600ff6e4b82 */ /* 0x000e220000000a00 */
[----:B------:R-:W-:Y:S01]  /*3380*/  @P4 LOP3.LUT P6, RZ, R103, 0xff000000, RZ, 0xc0, !PT ;  /* 0xff00000067ff4812 */ /* 0x000fe200078cc0ff */
[----:B------:R-:W-:Y:S01]  /*3390*/  BSSY B0, `(.L_x_6435) ;  /* 0x000001b000007945 */ /* 0x000fe20003800000 */
[----:B------:R-:W-:-:S05]  /*33a0*/  @P4 IADD3 R103, R92, 0x80, RZ ;  /* 0x000000805c674810 */ /* 0x000fca0007ffe0ff */
        /* <DEDUP_REMOVED lines=18> */
.L_x_6436:
[----:B------:R-:W-:-:S04]  /*34d0*/  ISETP.NE.AND P6, PT, R106, RZ, PT ;  /* 0x000000ff6a00720c */ /* 0x000fc80003fc5270 */
[----:B0-----:R-:W-:-:S05]  /*34e0*/  FSEL R96, R93, RZ, !P6 ;  /* 0x000000ff5d607208 */ /* 0x001fca0007000000 */
[----:B------:R-:W-:-:S04]  /*34f0*/  FFMA.FTZ R95, R131, R94, R96 ;  /* 0x0000005e835f7223 */ /* 0x000fc80000010060 */
[----:B------:R-:W-:Y:S01]  /*3500*/  FADD.FTZ R96, R160, -R95 ;  /* 0x8000005fa0607221 */ /* 0x000fe20000010000 */
[----:B------:R-:W-:-:S03]  /*3510*/  @P0 HADD2.F32 R95, -RZ, R4.H0_H0 ;  /* 0x20000004ff5f0230 */ /* 0x000fc60000004100 */
[----:B------:R-:W-:-:S04]  /*3520*/  FMUL.FTZ R96, R107, R96 ;  /* 0x000000606b607220 */ /* 0x000fc80000410000 */
[----:B------:R-:W-:-:S07]  /*3530*/  @P0 FADD.FTZ R96, R96, R95 ;  /* 0x0000005f60600221 */ /* 0x000fce0000010000 */
.L_x_6437:
[----:B------:R-:W-:Y:S05]  /*3540*/  BSYNC B0 ;  /* 0x0000000000007941 */ /* 0x000fea0003800000 */
.L_x_6435:
        /* <DEDUP_REMOVED lines=15> */
.L_x_6439:
[----:B------:R-:W-:-:S04]  /*3640*/  ISETP.NE.AND P6, PT, R106, RZ, PT ;  /* 0x000000ff6a00720c */ /* 0x000fc80003fc5270 */
[----:B------:R-:W-:-:S05]  /*3650*/  FSEL R95, R93, RZ, !P6 ;  /* 0x000000ff5d5f7208 */ /* 0x000fca0007000000 */
[----:B------:R-:W-:Y:S01]  /*3660*/  FFMA.FTZ R96, R132, R94, R95 ;  /* 0x0000005e84607223 */ /* 0x000fe2000001005f */
[----:B------:R-:W-:-:S03]  /*3670*/  @P0 HADD2.F32 R95, -RZ, R4.H1_H1 ;  /* 0x30000004ff5f0230 */ /* 0x000fc60000004100 */
[----:B------:R-:W-:-:S04]  /*3680*/  FADD.FTZ R96, R159, -R96 ;  /* 0x800000609f607221 */ /* 0x000fc80000010000 */
[----:B------:R-:W-:-:S04]  /*3690*/  FMUL.FTZ R96, R107, R96 ;  /* 0x000000606b607220 */ /* 0x000fc80000410000 */
[----:B------:R-:W-:-:S07]  /*36a0*/  @P0 FADD.FTZ R96, R96, R95 ;  /* 0x0000005f60600221 */ /* 0x000fce0000010000 */
.L_x_6440:
[----:B------:R-:W-:Y:S05]  /*36b0*/  BSYNC B0 ;  /* 0x0000000000007941 */ /* 0x000fea0003800000 */
.L_x_6438:
        /* <DEDUP_REMOVED lines=15> */
.L_x_6442:
[----:B------:R-:W-:-:S04]  /*37b0*/  ISETP.NE.AND P6, PT, R106, RZ, PT ;  /* 0x000000ff6a00720c */ /* 0x000fc80003fc5270 */
[----:B------:R-:W-:-:S05]  /*37c0*/  FSEL R96, R93, RZ, !P6 ;  /* 0x000000ff5d607208 */ /* 0x000fca0007000000 */
[----:B------:R-:W-:-:S04]  /*37d0*/  FFMA.FTZ R95, R133, R94, R96 ;  /* 0x0000005e855f7223 */ /* 0x000fc80000010060 */
[----:B------:R-:W-:Y:S01]  /*37e0*/  FADD.FTZ R96, R162, -R95 ;  /* 0x8000005fa2607221 */ /* 0x000fe20000010000 */
[----:B------:R-:W-:-:S03]  /*37f0*/  @P0 HADD2.F32 R95, -RZ, R5.H0_H0 ;  /* 0x20000005ff5f0230 */ /* 0x000fc60000004100 */
[----:B------:R-:W-:-:S04]  /*3800*/  FMUL.FTZ R96, R107, R96 ;  /* 0x000000606b607220 */ /* 0x000fc80000410000 */
[----:B------:R-:W-:-:S07]  /*3810*/  @P0 FADD.FTZ R96, R96, R95 ;  /* 0x0000005f60600221 */ /* 0x000fce0000010000 */
.L_x_6443:
[----:B------:R-:W-:Y:S05]  /*3820*/  BSYNC B0 ;  /* 0x0000000000007941 */ /* 0x000fea0003800000 */
.L_x_6441:
        /* <DEDUP_REMOVED lines=15> */
.L_x_6445:
[----:B------:R-:W-:-:S04]  /*3920*/  ISETP.NE.AND P6, PT, R106, RZ, PT ;  /* 0x000000ff6a00720c */ /* 0x000fc80003fc5270 */
[----:B------:R-:W-:-:S05]  /*3930*/  FSEL R95, R93, RZ, !P6 ;  /* 0x000000ff5d5f7208 */ /* 0x000fca0007000000 */
[----:B------:R-:W-:Y:S01]  /*3940*/  FFMA.FTZ R96, R134, R94, R95 ;  /* 0x0000005e86607223 */ /* 0x000fe2000001005f */
[----:B------:R-:W-:-:S03]  /*3950*/  @P0 HADD2.F32 R95, -RZ, R5.H1_H1 ;  /* 0x30000005ff5f0230 */ /* 0x000fc60000004100 */
[----:B------:R-:W-:-:S04]  /*3960*/  FADD.FTZ R96, R161, -R96 ;  /* 0x80000060a1607221 */ /* 0x000fc80000010000 */
[----:B------:R-:W-:-:S04]  /*3970*/  FMUL.FTZ R96, R107, R96 ;  /* 0x000000606b607220 */ /* 0x000fc80000410000 */
[----:B------:R-:W-:-:S07]  /*3980*/  @P0 FADD.FTZ R96, R96, R95 ;  /* 0x0000005f60600221 */ /* 0x000fce0000010000 */
.L_x_6446:
[----:B------:R-:W-:Y:S05]  /*3990*/  BSYNC B0 ;  /* 0x0000000000007941 */ /* 0x000fea0003800000 */
.L_x_6444:
        /* <DEDUP_REMOVED lines=15> */
.L_x_6448:
[----:B------:R-:W-:-:S04]  /*3a90*/  ISETP.NE.AND P6, PT, R106, RZ, PT ;  /* 0x000000ff6a00720c */ /* 0x000fc80003fc5270 */
[----:B------:R-:W-:-:S05]  /*3aa0*/  FSEL R96, R93, RZ, !P6 ;  /* 0x000000ff5d607208 */ /* 0x000fca0007000000 */
[----:B------:R-:W-:-:S04]  /*3ab0*/  FFMA.FTZ R95, R135, R94, R96 ;  /* 0x0000005e875f7223 */ /* 0x000fc80000010060 */
[----:B------:R-:W-:Y:S01]  /*3ac0*/  FADD.FTZ R96, R164, -R95 ;  /* 0x8000005fa4607221 */ /* 0x000fe20000010000 */
[----:B------:R-:W-:-:S03]  /*3ad0*/  @P0 HADD2.F32 R95, -RZ, R6.H0_H0 ;  /* 0x20000006ff5f0230 */ /* 0x000fc60000004100 */
[----:B------:R-:W-:-:S04]  /*3ae0*/  FMUL.FTZ R96, R107, R96 ;  /* 0x000000606b607220 */ /* 0x000fc80000410000 */
[----:B------:R-:W-:-:S07]  /*3af0*/  @P0 FADD.FTZ R96, R96, R95 ;  /* 0x0000005f60600221 */ /* 0x000fce0000010000 */
.L_x_6449:
[----:B------:R-:W-:Y:S05]  /*3b00*/  BSYNC B0 ;  /* 0x0000000000007941 */ /* 0x000fea0003800000 */
.L_x_6447:
        /* <DEDUP_REMOVED lines=15> */
.L_x_6451:
[----:B------:R-:W-:-:S04]  /*3c00*/  ISETP.NE.AND P6, PT, R106, RZ, PT ;  /* 0x000000ff6a00720c */ /* 0x000fc80003fc5270 */
[----:B------:R-:W-:-:S05]  /*3c10*/  FSEL R95, R93, RZ, !P6 ;  /* 0x000000ff5d5f7208 */ /* 0x000fca0007000000 */
[----:B------:R-:W-:Y:S01]  /*3c20*/  FFMA.FTZ R96, R136, R94, R95 ;  /* 0x0000005e88607223 */ /* 0x000fe2000001005f */
[----:B------:R-:W-:-:S03]  /*3c30*/  @P0 HADD2.F32 R95, -RZ, R6.H1_H1 ;  /* 0x30000006ff5f0230 */ /* 0x000fc60000004100 */
[----:B------:R-:W-:-:S04]  /*3c40*/  FADD.FTZ R96, R163, -R96 ;  /* 0x80000060a3607221 */ /* 0x000fc80000010000 */
[----:B------:R-:W-:-:S04]  /*3c50*/  FMUL.FTZ R96, R107, R96 ;  /* 0x000000606b607220 */ /* 0x000fc80000410000 */
[----:B------:R-:W-:-:S07]  /*3c60*/  @P0 FADD.FTZ R96, R96, R95 ;  /* 0x0000005f60600221 */ /* 0x000fce0000010000 */
.L_x_6452:
[----:B------:R-:W-:Y:S05]  /*3c70*/  BSYNC B0 ;  /* 0x0000000000007941 */ /* 0x000fea0003800000 */
.L_x_6450:
        /* <DEDUP_REMOVED lines=15> */
.L_x_6454:
[----:B------:R-:W-:-:S04]  /*3d70*/  ISETP.NE.AND P6, PT, R106, RZ, PT ;  /* 0x000000ff6a00720c */ /* 0x000fc80003fc5270 */
[----:B------:R-:W-:-:S05]  /*3d80*/  FSEL R96, R93, RZ, !P6 ;  /* 0x000000ff5d607208 */ /* 0x000fca0007000000 */
[----:B------:R-:W-:-:S04]  /*3d90*/  FFMA.FTZ R95, R137, R94, R96 ;  /* 0x0000005e895f7223 */ /* 0x000fc80000010060 */
[----:B------:R-:W-:Y:S01]  /*3da0*/  FADD.FTZ R96, R166, -R95 ;  /* 0x8000005fa6607221 */ /* 0x000fe20000010000 */
[----:B------:R-:W-:-:S03]  /*3db0*/  @P0 HADD2.F32 R95, -RZ, R7.H0_H0 ;  /* 0x20000007ff5f0230 */ /* 0x000fc60000004100 */
[----:B------:R-:W-:-:S04]  /*3dc0*/  FMUL.FTZ R96, R107, R96 ;  /* 0x000000606b607220 */ /* 0x000fc80000410000 */
[----:B------:R-:W-:-:S07]  /*3dd0*/  @P0 FADD.FTZ R96, R96, R95 ;  /* 0x0000005f60600221 */ /* 0x000fce0000010000 */
.L_x_6455:
[----:B------:R-:W-:Y:S05]  /*3de0*/  BSYNC B0 ;  /* 0x0000000000007941 */ /* 0x000fea0003800000 */
.L_x_6453:
        /* <DEDUP_REMOVED lines=15> */
.L_x_6457:
[----:B------:R-:W-:-:S04]  /*3ee0*/  ISETP.NE.AND P2, PT, R106, RZ, PT ;  /* 0x000000ff6a00720c */ /* 0x000fc80003f45270 */
[----:B------:R-:W-:-:S05]  /*3ef0*/  FSEL R93, R93, RZ, !P2 ;  /* 0x000000ff5d5d7208 */ /* 0x000fca0005000000 */
[----:B------:R-:W-:Y:S01]  /*3f00*/  FFMA.FTZ R94, R168, R94, R93 ;  /* 0x0000005ea85e7223 */ /* 0x000fe2000001005d */
[----:B------:R-:W-:-:S03]  /*3f10*/  @P0 HADD2.F32 R93, -RZ, R7.H1_H1 ;  /* 0x30000007ff5d0230 */ /* 0x000fc60000004100 */
[----:B------:R-:W-:-:S04]  /*3f20*/  FADD.FTZ R94, R165, -R94 ;  /* 0x8000005ea55e7221 */ /* 0x000fc80000010000 */
[----:B------:R-:W-:-:S04]  /*3f30*/  FMUL.FTZ R98, R107, R94 ;  /* 0x0000005e6b627220 */ /* 0x000fc80000410000 */
[----:B------:R-:W-:-:S07]  /*3f40*/  @P0 FADD.FTZ R98, R98, R93 ;  /* 0x0000005d62620221 */ /* 0x000fce0000010000 */
.L_x_6458:
[----:B------:R-:W-:Y:S05]  /*3f50*/  BSYNC B0 ;  /* 0x0000000000007941 */ /* 0x000fea0003800000 */
.L_x_6456:
        /* <DEDUP_REMOVED lines=18> */
.L_x_6382:
        /* <DEDUP_REMOVED lines=23> */
.L_x_6386:
[----:B------:R-:W-:Y:S01]  /*41f0*/  HFMA2.MMA R173, -RZ, RZ, 0, 9.5367431640625e-07 ;  /* 0x00000010ffad7435 */ /* 0x000fe200000001ff */
[----:B------:R-:W-:Y:S02]  /*4200*/  MOV R174, R98 ;  /* 0x0000006200ae7202 */ /* 0x000fe40000000f00 */
[----:B------:R-:W-:Y:S02]  /*4210*/  MOV R176, 0x1f ;  /* 0x0000001f00b07802 */ /* 0x000fe40000000f00 */
[----:B------:R-:W-:-:S07]  /*4220*/  MOV R171, 0xffffffff ;  /* 0xffffffff00ab7802 */ /* 0x000fce0000000f00 */
[----:B------:R-:W-:Y:S05]  /*4230*/  WARPSYNC.COLLECTIVE R171, `(.L_x_6460) ;  /* 0x00000000ab087348 */ /* 0x000fea0003c00000 */
[----:B------:R0:W1:Y:S02]  /*4240*/  SHFL.DOWN P1, R172, R174, R173, R176 ;  /* 0x080000adaeac7389 */ /* 0x00006400000200b0 */
[----:B01----:R-:W-:Y:S01]  /*4250*/  ENDCOLLECTIVE ;  /* 0x000000000000791b */ /* 0x003fe20003800000 */
.L_x_6460:
[----:B------:R-:W-:Y:S02]  /*4260*/  MOV R174, R99 ;  /* 0x0000006300ae7202 */ /* 0x000fe40000000f00 */
[----:B------:R-:W-:-:S07]  /*4270*/  MOV R95, R172 ;  /* 0x000000ac005f7202 */ /* 0x000fce0000000f00 */
[----:B------:R-:W-:Y:S05]  /*4280*/  WARPSYNC.COLLECTIVE R171, `(.L_x_6461) ;  /* 0x00000000ab087348 */ /* 0x000fea0003c00000 */
[----:B------:R0:W1:Y:S02]  /*4290*/  SHFL.DOWN P1, R172, R174, R173, R176 ;  /* 0x080000adaeac7389 */ /* 0x00006400000200b0 */
[----:B01----:R-:W-:Y:S01]  /*42a0*/  ENDCOLLECTIVE ;  /* 0x000000000000791b */ /* 0x003fe20003800000 */
.L_x_6461:
[----:B------:R-:W-:Y:S01]  /*42b0*/  FADD.FTZ R95, R95, R98 ;  /* 0x000000625f5f7221 */ /* 0x000fe20000010000 */
[----:B------:R-:W-:-:S04]  /*42c0*/  HFMA2.MMA R173, -RZ, RZ, 0, 4.76837158203125e-07 ;  /* 0x00000008ffad7435 */ /* 0x000fc800000001ff */
[----:B------:R-:W-:Y:S02]  /*42d0*/  MOV R174, R95 ;  /* 0x0000005f00ae7202 */ /* 0x000fe40000000f00 */
[----:B------:R-:W-:-:S07]  /*42e0*/  MOV R94, R172 ;  /* 0x000000ac005e7202 */ /* 0x000fce0000000f00 */
[----:B------:R-:W-:Y:S05]  /*42f0*/  WARPSYNC.COLLECTIVE R171, `(.L_x_6462) ;  /* 0x00000000ab087348 */ /* 0x000fea0003c00000 */
[----:B------:R0:W1:Y:S02]  /*4300*/  SHFL.DOWN P1, R172, R174, R173, R176 ;  /* 0x080000adaeac7389 */ /* 0x00006400000200b0 */
[----:B01----:R-:W-:Y:S01]  /*4310*/  ENDCOLLECTIVE ;  /* 0x000000000000791b */ /* 0x003fe20003800000 */
.L_x_6462:
[----:B------:R-:W-:-:S05]  /*4320*/  FADD.FTZ R94, R94, R99 ;  /* 0x000000635e5e7221 */ /* 0x000fca0000010000 */
[----:B------:R-:W-:Y:S02]  /*4330*/  MOV R174, R94 ;  /* 0x0000005e00ae7202 */ /* 0x000fe40000000f00 */
[----:B------:R-:W-:-:S07]  /*4340*/  MOV R96, R172 ;  /* 0x000000ac00607202 */ /* 0x000fce0000000f00 */
[----:B------:R-:W-:Y:S05]  /*4350*/  WARPSYNC.COLLECTIVE R171, `(.L_x_6463) ;  /* 0x00000000ab087348 */ /* 0x000fea0003c00000 */
[----:B------:R0:W1:Y:S02]  /*4360*/  SHFL.DOWN P1, R172, R174, R173, R176 ;  /* 0x080000adaeac7389 */ /* 0x00006400000200b0 */
[----:B01----:R-:W-:Y:S01]  /*4370*/  ENDCOLLECTIVE ;  /* 0x000000000000791b */ /* 0x003fe20003800000 */
.L_x_6463:
[----:B------:R-:W-:Y:S01]  /*4380*/  FADD.FTZ R96, R95, R96 ;  /* 0x000000605f607221 */ /* 0x000fe20000010000 */
[----:B------:R-:W-:-:S04]  /*4390*/  HFMA2.MMA R173, -RZ, RZ, 0, 2.384185791015625e-07 ;  /* 0x00000004ffad7435 */ /* 0x000fc800000001ff */
[----:B------:R-:W-:Y:S02]  /*43a0*/  MOV R174, R96 ;  /* 0x0000006000ae7202 */ /* 0x000fe40000000f00 */
[----:B------:R-:W-:-:S07]  /*43b0*/  MOV R97, R172 ;  /* 0x000000ac00617202 */ /* 0x000fce0000000f00 */
[----:B------:R-:W-:Y:S05]  /*43c0*/  WARPSYNC.COLLECTIVE R171, `(.L_x_6464) ;  /* 0x00000000ab087348 */ /* 0x000fea0003c00000 */
[----:B------:R0:W1:Y:S02]  /*43d0*/  SHFL.DOWN P1, R172, R174, R173, R176 ;  /* 0x080000adaeac7389 */ /* 0x00006400000200b0 */
[----:B01----:R-:W-:Y:S01]  /*43e0*/  ENDCOLLECTIVE ;  /* 0x000000000000791b */ /* 0x003fe20003800000 */
.L_x_6464:
[----:B------:R-:W-:-:S05]  /*43f0*/  FADD.FTZ R97, R94, R97 ;  /* 0x000000615e617221 */ /* 0x000fca0000010000 */
[----:B------:R-:W-:Y:S02]  /*4400*/  MOV R174, R97 ;  /* 0x0000006100ae7202 */ /* 0x000fe40000000f00 */
[----:B------:R-:W-:-:S07]  /*4410*/  MOV R167, R172 ;  /* 0x000000ac00a77202 */ /* 0x000fce0000000f00 */
[----:B------:R-:W-:Y:S05]  /*4420*/  WARPSYNC.COLLECTIVE R171, `(.L_x_6465) ;  /* 0x00000000ab087348 */ /* 0x000fea0003c00000 */
[----:B------:R0:W1:Y:S02]  /*4430*/  SHFL.DOWN P1, R172, R174, R173, R176 ;  /* 0x080000adaeac7389 */ /* 0x00006400000200b0 */
[----:B01----:R-:W-:Y:S01]  /*4440*/  ENDCOLLECTIVE ;  /* 0x000000000000791b */ /* 0x003fe20003800000 */
.L_x_6465:
[----:B------:R-:W-:Y:S01]  /*4450*/  FADD.FTZ R167, R96, R167 ;  /* 0x000000a760a77221 */ /* 0x000fe20000010000 */
[----:B------:R-:W-:-:S04]  /*4460*/  HFMA2.MMA R173, -RZ, RZ, 0, 1.1920928955078125e-07 ;  /* 0x00000002ffad7435 */ /* 0x000fc800000001ff */
[----:B------:R-:W-:Y:S02]  /*4470*/  MOV R174, R167 ;  /* 0x000000a700ae7202 */ /* 0x000fe40000000f00 */
[----:B------:R-:W-:-:S07]  /*4480*/  MOV R110, R172 ;  /* 0x000000ac006e7202 */ /* 0x000fce0000000f00 */
[----:B------:R-:W-:Y:S05]  /*4490*/  WARPSYNC.COLLECTIVE R171, `(.L_x_6466) ;  /* 0x00000000ab087348 */ /* 0x000fea0003c00000 */
[----:B------:R0:W1:Y:S02]  /*44a0*/  SHFL.DOWN P1, R172, R174, R173, R176 ;  /* 0x080000adaeac7389 */ /* 0x00006400000200b0 */
[----:B01----:R-:W-:Y:S01]  /*44b0*/  ENDCOLLECTIVE ;  /* 0x000000000000791b */ /* 0x003fe20003800000 */
.L_x_6466:
[----:B------:R-:W-:-:S05]  /*44c0*/  FADD.FTZ R110, R97, R110 ;  /* 0x0000006e616e7221 */ /* 0x000fca0000010000 */
[----:B------:R-:W-:Y:S02]  /*44d0*/  MOV R174, R110 ;  /* 0x0000006e00ae7202 */ /* 0x000fe40000000f00 */
[----:B------:R-:W-:-:S07]  /*44e0*/  MOV R98, R172 ;  /* 0x000000ac00627202 */ /* 0x000fce0000000f00 */
[----:B------:R-:W-:Y:S05]  /*44f0*/  WARPSYNC.COLLECTIVE R171, `(.L_x_6467) ;  /* 0x00000000ab087348 */ /* 0x000fea0003c00000 */
[----:B------:R0:W1:Y:S02]  /*4500*/  SHFL.DOWN P1, R172, R174, R173, R176 ;  /* 0x080000adaeac7389 */ /* 0x00006400000200b0 */
[----:B01----:R-:W-:Y:S01]  /*4510*/  ENDCOLLECTIVE ;  /* 0x000000000000791b */ /* 0x003fe20003800000 */
.L_x_6467:
[----:B------:R-:W-:Y:S01]  /*4520*/  FADD.FTZ R98, R167, R98 ;  /* 0x00000062a7627221 */ /* 0x000fe20000010000 */
[----:B------:R-:W-:-:S04]  /*4530*/  HFMA2.MMA R173, -RZ, RZ, 0, 5.9604644775390625e-08 ;  /* 0x00000001ffad7435 */ /* 0x000fc800000001ff */
[----:B------:R-:W-:Y:S02]  /*4540*/  MOV R174, R98 ;  /* 0x0000006200ae7202 */ /* 0x000fe40000000f00 */
[----:B------:R-:W-:-:S07]  /*4550*/  MOV R99, R172 ;  /* 0x000000ac00637202 */ /* 0x000fce0000000f00 */
[----:B------:R-:W-:Y:S05]  /*4560*/  WARPSYNC.COLLECTIVE R171, `(.L_x_6468) ;  /* 0x00000000ab087348 */ /* 0x000fea0003c00000 */
[----:B------:R0:W1:Y:S02]  /*4570*/  SHFL.DOWN P1, R172, R174, R173, R176 ;  /* 0x080000adaeac7389 */ /* 0x00006400000200b0 */
[----:B01----:R-:W-:Y:S01]  /*4580*/  ENDCOLLECTIVE ;  /* 0x000000000000791b */ /* 0x003fe20003800000 */
.L_x_6468:
[----:B------:R-:W-:-:S05]  /*4590*/  FADD.FTZ R99, R110, R99 ;  /* 0x000000636e637221 */ /* 0x000fca0000010000 */
[----:B------:R-:W-:Y:S02]  /*45a0*/  MOV R174, R99 ;  /* 0x0000006300ae7202 */ /* 0x000fe40000000f00 */
[----:B------:R-:W-:-:S07]  /*45b0*/  MOV R95, R172 ;  /* 0x000000ac005f7202 */ /* 0x000fce0000000f00 */
[----:B------:R-:W-:Y:S05]  /*45c0*/  WARPSYNC.COLLECTIVE R171, `(.L_x_6469) ;  /* 0x00000000ab087348 */ /* 0x000fea0003c00000 */
[----:B------:R0:W1:Y:S02]  /*45d0*/  SHFL.DOWN P1, R172, R174, R173, R176 ;  /* 0x080000adaeac7389 */ /* 0x00006400000200b0 */
[----:B01----:R-:W-:Y:S01]  /*45e0*/  ENDCOLLECTIVE ;  /* 0x000000000000791b */ /* 0x003fe20003800000 */
.L_x_6469:
[----:B------:R-:W-:Y:S01]  /*45f0*/  MOV R94, R172 ;  /* 0x000000ac005e7202 */ /* 0x000fe20000000f00 */
[----:B------:R-:W-:Y:S06]  /*4600*/  BRA `(.L_x_6470) ;  /* 0xffffffd400147947 */ /* 0x000fec000383ffff */
.L_x_6471:
        /* <DEDUP_REMOVED lines=15> */
.L_x_11372:


//--------------------- .text._ZN10layer_norm13ln_bwd_kernelINS_13Kernel_traitsIf6__halfS2_S2_fjLj3072ELj1ELj1ELj4ELj16ENS_18Kernel_traits_baseILj3072EfS2_S2_S2_fjLj128EEEEELb1ELb1ELb0ELb0EEEvNS_9BwdParamsE --------------------------
	.section	.text._ZN10layer_norm13ln_bwd_kernelINS_13Kernel_traitsIf6__halfS2_S2_fjLj3072ELj1ELj1ELj4ELj16ENS_18Kernel_traits_baseILj3072EfS2_S2_S2_fjLj128EEEEELb1ELb1ELb0ELb0EEEvNS_9BwdParamsE,"ax",@progbits
	.align	128
        .global         _ZN10layer_norm13ln_bwd_kernelINS_13Kernel_traitsIf6__halfS2_S2_fjLj3072ELj1ELj1ELj4ELj16ENS_18Kernel_traits_baseILj3072EfS2_S2_S2_fjLj128EEEEELb1ELb1ELb0ELb0EEEvNS_9BwdParamsE
        .type           _ZN10layer_norm13ln_bwd_kernelINS_13Kernel_traitsIf6__halfS2_S2_fjLj3072ELj1ELj1ELj4ELj16ENS_18Kernel_traits_baseILj3072EfS2_S2_S2_fjLj128EEEEELb1ELb1ELb0ELb0EEEvNS_9BwdParamsE,@function
        .size           _ZN10layer_norm13ln_bwd_kernelINS_13Kernel_traitsIf6__halfS2_S2_fjLj3072ELj1ELj1ELj4ELj16ENS_18Kernel_traits_baseILj3072EfS2_S2_S2_fjLj128EEEEELb1ELb1ELb0ELb0EEEvNS_9BwdParamsE,(.L_x_11373 - _ZN10layer_norm13ln_bwd_kernelINS_13Kernel_traitsIf6__halfS2_S2_fjLj3072ELj1ELj1ELj4ELj16ENS_18Kernel_traits_baseILj3072EfS2_S2_S2_fjLj128EEEEELb1ELb1ELb0ELb0EEEvNS_9BwdParamsE)
        .other          _ZN10layer_norm13ln_bwd_kernelINS_13Kernel_traitsIf6__halfS2_S2_fjLj3072ELj1ELj1ELj4ELj16ENS_18Kernel_traits_baseILj3072EfS2_S2_S2_fjLj128EEEEELb1ELb1ELb0ELb0EEEvNS_9BwdParamsE,@"STO_CUDA_ENTRY STV_DEFAULT"
_ZN10layer_norm13ln_bwd_kernelINS_13Kernel_traitsIf6__halfS2_S2_fjLj3072ELj1ELj1ELj4ELj16ENS_18Kernel_traits_baseILj3072EfS2_S2_S2_fjLj128EEEEELb1ELb1ELb0ELb0EEEvNS_9BwdParamsE:
.text._ZN10layer_norm13ln_bwd_kernelINS_13Kernel_traitsIf6__halfS2_S2_fjLj3072ELj1ELj1ELj4ELj16ENS_18Kernel_traits_baseILj3072EfS2_S2_S2_fjLj128EEEEELb1ELb1ELb0ELb0EEEvNS_9BwdParamsE:
        /* <DEDUP_REMOVED lines=98> */
.L_x_6486:
[----:B0-----:R-:W0:Y:S01]  /*0620*/  @P2 LDC.64 R4, c[0x0][0x270] ;  /* 0x00009c00ff042b82 */ /* 0x001e220000000a00 */
[----:B------:R-:W-:Y:S02]  /*0630*/  SHF.R.S32.HI R27, RZ, 0x1f, R2 ;  /* 0x0000001fff1b7819 */ /* 0x000fe40000011402 */
[----:B------:R-:W-:-:S05]  /*0640*/  ISETP.NE.AND P1, PT, R0, RZ, PT ;  /* 0x000000ff0000720c */ /* 0x000fca0003f25270 */
        /* <DEDUP_REMOVED lines=39> */
[----:B------:R-:W-:Y:S01]  /*08c0*/  FADD.FTZ R3, -R207, R18 ;  /* 0x00000012cf037221 */ /* 0x000fe20000010100 */
[----:B------:R-:W-:-:S02]  /*08d0*/  HADD2.F32 R164, -RZ, R14.H0_H0 ;  /* 0x2000000effa47230 */ /* 0x000fc40000004100 */
[----:B------:R-:W-:Y:S02]  /*08e0*/  HADD2.F32 R166, -RZ, R14.H1_H1 ;  /* 0x3000000effa67230 */ /* 0x000fe40000004100 */
[----:B-----5:R-:W-:Y:S01]  /*08f0*/  FMUL.FTZ R3, R174, R3 ;  /* 0x00000003ae037220 */ /* 0x020fe20000410000 */
[----:B------:R-:W-:Y:S02]  /*0900*/  HADD2.F32 R170, -RZ, R15.H0_H0 ;  /* 0x2000000fffaa7230 */ /* 0x000fe40000004100 */
[--C-:B---3--:R-:W-:Y:S02]  /*0910*/  HADD2.F32 R13, -RZ, R9.reuse.H0_H0 ;  /* 0x20000009ff0d7230 */ /* 0x108fe40000004100 */
[----:B0-----:R-:W-:Y:S02]  /*0920*/  HADD2.F32 R16, -RZ, R9.H1_H1 ;  /* 0x30000009ff107230 */ /* 0x001fe40000004100 */
[----:B------:R-:W-:Y:S01]  /*0930*/  FADD.FTZ R9, -R207, R12 ;  /* 0x0000000ccf097221 */ /* 0x000fe20000010100 */
[----:B------:R-:W-:-:S02]  /*0940*/  HADD2.F32 R7, -RZ, R8.H0_H0 ;  /* 0x20000008ff077230 */ /* 0x000fc40000004100 */
[----:B------:R-:W-:Y:S02]  /*0950*/  HADD2.F32 R14, -RZ, R8.H1_H1 ;  /* 0x30000008ff0e7230 */ /* 0x000fe40000004100 */
[C---:B------:R-:W-:Y:S01]  /*0960*/  FMUL.FTZ R8, R174.reuse, R9 ;  /* 0x00000009ae087220 */ /* 0x040fe20000410000 */
[--C-:B------:R-:W-:Y:S02]  /*0970*/  HADD2.F32 R167, -RZ, R11.reuse.H0_H0 ;  /* 0x2000000bffa77230 */ /* 0x100fe40000004100 */
[C---:B------:R-:W-:Y:S01]  /*0980*/  FADD.FTZ R9, -R207.reuse, R20 ;  /* 0x00000014cf097221 */ /* 0x040fe20000010100 */
[----:B------:R-:W-:Y:S02]  /*0990*/  HADD2.F32 R212, -RZ, R11.H1_H1 ;  /* 0x3000000bffd47230 */ /* 0x000fe40000004100 */
[C---:B------:R-:W-:Y:S01]  /*09a0*/  FADD.FTZ R11, -R207.reuse, R22 ;  /* 0x00000016cf0b7221 */ /* 0x040fe20000010100 */
[----:B------:R-:W-:Y:S02]  /*09b0*/  HADD2.F32 R210, -RZ, R15.H1_H1 ;  /* 0x3000000fffd27230 */ /* 0x000fe40000004100 */
[----:B------:R-:W-:Y:S01]  /*09c0*/  FADD.FTZ R15, -R207, R164 ;  /* 0x000000a4cf0f7221 */ /* 0x000fe20000010100 */
[----:B------:R-:W-:Y:S01]  /*09d0*/  FMUL.FTZ R9, R174, R9 ;  /* 0x00000009ae097220 */ /* 0x000fe20000410000 */
[----:B------:R-:W-:-:S02]  /*09e0*/  HADD2.F32 R17, -RZ, R10.H0_H0 ;  /* 0x2000000aff117230 */ /* 0x000fc40000004100 */
[----:B------:R-:W-:Y:S01]  /*09f0*/  FMUL.FTZ R12, R174, R11 ;  /* 0x0000000bae0c7220 */ /* 0x000fe20000410000 */
[----:B------:R-:W-:Y:S02]  /*0a00*/  HADD2.F32 R168, -RZ, R10.H1_H1 ;  /* 0x3000000affa87230 */ /* 0x000fe40000004100 */
        /* <DEDUP_REMOVED lines=16> */
[----:B------:R-:W-:Y:S01]  /*0b10*/  FADD.FTZ R17, -R207, R166 ;  /* 0x000000a6cf117221 */ /* 0x000fe20000010100 */
[----:B------:R-:W-:Y:S01]  /*0b20*/  FADD.FTZ R20, RZ, R10 ;  /* 0x0000000aff147221 */ /* 0x000fe20000010000 */
[----:B------:R-:W-:-:S02]  /*0b30*/  FFMA.FTZ R15, R3, R10, RZ ;  /* 0x0000000a030f7223 */ /* 0x000fc400000100ff */
[----:B------:R-:W-:Y:S01]  /*0b40*/  FMUL.FTZ R18, R174, R17 ;  /* 0x00000011ae127220 */ /* 0x000fe20000410000 */
[----:B------:R-:W-:Y:S01]  /*0b50*/  FADD.FTZ R17, R20, R7 ;  /* 0x0000000714117221 */ /* 0x000fe20000010000 */
[----:B------:R-:W-:Y:S01]  /*0b60*/  FFMA.FTZ R20, R8, R7, R15 ;  /* 0x0000000708147223 */ /* 0x000fe2000001000f */
[----:B------:R-:W-:Y:S02]  /*0b70*/  FADD.FTZ R165, -R207, R170 ;  /* 0x000000aacfa57221 */ /* 0x000fe40000010100 */
[----:B------:R-:W-:Y:S01]  /*0b80*/  FADD.FTZ R22, R17, R14 ;  /* 0x0000000e11167221 */ /* 0x000fe20000010000 */
[----:B------:R-:W-:Y:S01]  /*0b90*/  FFMA.FTZ R19, R9, R14, R20 ;  /* 0x0000000e09137223 */ /* 0x000fe20000010014 */
[----:B------:R-:W-:Y:S02]  /*0ba0*/  FMUL.FTZ R17, R174, R165 ;  /* 0x000000a5ae117220 */ /* 0x000fe40000410000 */
        /* <DEDUP_REMOVED lines=20> */
[----:B------:R-:W-:-:S07]  /*0cf0*/  FFMA.FTZ R210, R22, R19, R164 ;  /* 0x0000001316d27223 */ /* 0x000fce00000100a4 */
.L_x_6474:
[----:B------:R-:W-:Y:S05]  /*0d00*/  BSYNC B0 ;  /* 0x0000000000007941 */ /* 0x000fea0003800000 */
.L_x_6473:
        /* <DEDUP_REMOVED lines=19> */
[--C-:B------:R-:W-:Y:S02]  /*0e40*/  HADD2.F32 R182, -RZ, R169.reuse.H1_H1 ;  /* 0x300000a9ffb67230 */ /* 0x100fe40000004100 */
[C---:B------:R-:W-:Y:S01]  /*0e50*/  FADD.FTZ R21, -R207.reuse, R26 ;  /* 0x0000001acf157221 */ /* 0x040fe20000010100 */
[----:B0-----:R-:W-:Y:S01]  /*0e60*/  FADD.FTZ R25, -R207, R168 ;  /* 0x000000a8cf197221 */ /* 0x001fe20000010100 */
[----:B------:R-:W-:-:S02]  /*0e70*/  HADD2.F32 R172, -RZ, R169.H0_H0 ;  /* 0x200000a9ffac7230 */ /* 0x000fc40000004100 */
[C---:B-----5:R-:W-:Y:S01]  /*0e80*/  FMUL.FTZ R21, R174.reuse, R21 ;  /* 0x00000015ae157220 */ /* 0x060fe20000410000 */
[--C-:B------:R-:W-:Y:S02]  /*0e90*/  HADD2.F32 R184, -RZ, R170.reuse.H0_H0 ;  /* 0x200000aaffb87230 */ /* 0x100fe40000004100 */
[----:B------:R-:W-:Y:S01]  /*0ea0*/  FMUL.FTZ R24, R174, R25 ;  /* 0x00000019ae187220 */ /* 0x000fe20000410000 */
[----:B------:R-:W-:Y:S02]  /*0eb0*/  HADD2.F32 R186, -RZ, R170.H1_H1 ;  /* 0x300000aaffba7230 */ /* 0x000fe40000004100 */
[--C-:B---3--:R-:W-:Y:S02]  /*0ec0*/  HADD2.F32 R23, -RZ, R164.reuse.H0_H0 ;  /* 0x200000a4ff177230 */ /* 0x108fe40000004100 */
[----:B------:R-:W-:Y:S02]  /*0ed0*/  HADD2.F32 R164, -RZ, R164.H1_H1 ;  /* 0x300000a4ffa47230 */ /* 0x000fe40000004100 */
[----:B------:R-:W-:-:S02]  /*0ee0*/  HADD2.F32 R169, -RZ, R165.H0_H0 ;  /* 0x200000a5ffa97230 */ /* 0x000fc40000004100 */
[-C--:B------:R-:W-:Y:S01]  /*0ef0*/  FMUL.FTZ R26, R44, R23.reuse ;  /* 0x000000172c1a7220 */ /* 0x080fe20000410000 */
[----:B------:R-:W-:Y:S02]  /*0f00*/  HADD2.F32 R170, -RZ, R165.H1_H1 ;  /* 0x300000a5ffaa7230 */ /* 0x000fe40000004100 */
[----:B------:R-:W-:Y:S01]  /*0f10*/  FADD.FTZ R165, -R207, R182 ;  /* 0x000000b6cfa57221 */ /* 0x000fe20000010100 */
[--C-:B------:R-:W-:Y:S02]  /*0f20*/  HADD2.F32 R189, -RZ, R167.reuse.H0_H0 ;  /* 0x200000a7ffbd7230 */ /* 0x100fe40000004100 */
[----:B------:R-:W-:Y:S01]  /*0f30*/  FADD.FTZ R108, R108, R23 ;  /* 0x000000176c6c7221 */ /* 0x000fe20000010000 */
[----:B------:R-:W-:Y:S02]  /*0f40*/  HADD2.F32 R168, -RZ, R167.H1_H1 ;  /* 0x300000a7ffa87230 */ /* 0x000fe40000004100 */
[----:B------:R-:W-:Y:S01]  /*0f50*/  FFMA.FTZ R84, R21, R23, R84 ;  /* 0x0000001715547223 */ /* 0x000fe20000010054 */
[----:B------:R-:W-:Y:S01]  /*0f60*/  FADD.FTZ R109, R109, R164 ;  /* 0x000000a46d6d7221 */ /* 0x000fe20000010000 */
[----:B------:R-:W-:Y:S01]  /*0f70*/  FADD.FTZ R25, -R207, R172 ;  /* 0x000000accf197221 */ /* 0x000fe20000010100 */
[-C--:B------:R-:W-:Y:S01]  /*0f80*/  FFMA.FTZ R85, R24, R164.reuse, R85 ;  /* 0x000000a418557223 */ /* 0x080fe20000010055 */
[----:B------:R-:W-:Y:S01]  /*0f90*/  FMUL.FTZ R23, R45, R164 ;  /* 0x000000a42d177220 */ /* 0x000fe20000410000 */
[----:B------:R-:W-:Y:S01]  /*0fa0*/  FADD.FTZ R167, -R207, R186 ;  /* 0x000000bacfa77221 */ /* 0x000fe20000010100 */
[----:B------:R-:W-:Y:S01]  /*0fb0*/  FMUL.FTZ R172, R174, R165 ;  /* 0x000000a5aeac7220 */ /* 0x000fe20000410000 */
[----:B------:R-:W-:Y:S01]  /*0fc0*/  FADD.FTZ R164, R211, R26 ;  /* 0x0000001ad3a47221 */ /* 0x000fe20000010000 */
[----:B------:R-:W-:-:S02]  /*0fd0*/  HADD2.F32 R188, -RZ, R171.H0_H0 ;  /* 0x200000abffbc7230 */ /* 0x000fc40000004100 */
[----:B------:R-:W-:Y:S01]  /*0fe0*/  FFMA.FTZ R165, R21, R26, R210 ;  /* 0x0000001a15a57223 */ /* 0x000fe200000100d2 */
[----:B------:R-:W-:Y:S02]  /*0ff0*/  HADD2.F32 R190, -RZ, R171.H1_H1 ;  /* 0x300000abffbe7230 */ /* 0x000fe40000004100 */
[----:B------:R-:W-:Y:S01]  /*1000*/  FMUL.FTZ R186, R174, R167 ;  /* 0x000000a7aeba7220 */ /* 0x000fe20000410000 */
[--C-:B------:R-:W-:Y:S02]  /*1010*/  HADD2.F32 R171, -RZ, R166.reuse.H0_H0 ;  /* 0x200000a6ffab7230 */ /* 0x100fe40000004100 */
[----:B------:R-:W-:Y:S01]  /*1020*/  FADD.FTZ R167, R164, R23 ;  /* 0x00000017a4a77221 */ /* 0x000fe20000010000 */
[----:B------:R-:W-:Y:S02]  /*1030*/  HADD2.F32 R166, -RZ, R166.H1_H1 ;  /* 0x300000a6ffa67230 */ /* 0x000fe40000004100 */
        /* <DEDUP_REMOVED lines=38> */
.L_x_6476:
[----:B------:R-:W-:Y:S05]  /*12a0*/  BSYNC B0 ;  /* 0x0000000000007941 */ /* 0x000fea0003800000 */
.L_x_6475:
        /* <DEDUP_REMOVED lines=19> */
[----:B------:R-:W-:Y:S02]  /*13e0*/  HADD2.F32 R164, -RZ, R164.H1_H1 ;  /* 0x300000a4ffa47230 */ /* 0x000fe40000004100 */
[C---:B------:R-:W-:Y:S01]  /*13f0*/  FADD.FTZ R191, -R207.reuse, R196 ;  /* 0x000000c4cfbf7221 */ /* 0x040fe20000010100 */
[----:B------:R-:W-:Y:S01]  /*1400*/  FADD.FTZ R197, -R207, R198 ;  /* 0x000000c6cfc57221 */ /* 0x000fe20000010100 */
[----:B------:R-:W-:-:S02]  /*1410*/  HADD2.F32 R202, -RZ, R167.H0_H0 ;  /* 0x200000a7ffca7230 */ /* 0x000fc40000004100 */
[C---:B------:R-:W-:Y:S01]  /*1420*/  FADD.FTZ R173, -R207.reuse, R194 ;  /* 0x000000c2cfad7221 */ /* 0x040fe20000010100 */
[----:B------:R-:W-:Y:S02]  /*1430*/  HADD2.F32 R204, -RZ, R167.H1_H1 ;  /* 0x300000a7ffcc7230 */ /* 0x000fe40000004100 */
[----:B------:R-:W-:Y:S01]  /*1440*/  FADD.FTZ R167, -R207, R164 ;  /* 0x000000a4cfa77221 */ /* 0x000fe20000010100 */
[C---:B-----5:R-:W-:Y:S01]  /*1450*/  FMUL.FTZ R191, R174.reuse, R191 ;  /* 0x000000bfaebf7220 */ /* 0x060fe20000410000 */
[----:B------:R-:W-:Y:S01]  /*1460*/  FMUL.FTZ R196, R174, R197 ;  /* 0x000000c5aec47220 */ /* 0x000fe20000410000 */
[----:B---3--:R-:W-:Y:S02]  /*1470*/  HADD2.F32 R165, -RZ, R168.H0_H0 ;  /* 0x200000a8ffa57230 */ /* 0x008fe40000004100 */
[--C-:B------:R-:W-:Y:S02]  /*1480*/  HADD2.F32 R195, -RZ, R169.reuse.H0_H0 ;  /* 0x200000a9ffc37230 */ /* 0x100fe40000004100 */
[----:B------:R-:W-:-:S02]  /*1490*/  HADD2.F32 R164, -RZ, R169.H1_H1 ;  /* 0x300000a9ffa47230 */ /* 0x000fc40000004100 */
[----:B------:R-:W-:Y:S01]  /*14a0*/  FMUL.FTZ R173, R174, R173 ;  /* 0x000000adaead7220 */ /* 0x000fe20000410000 */
[----:B------:R-:W-:Y:S02]  /*14b0*/  HADD2.F32 R168, -RZ, R168.H1_H1 ;  /* 0x300000a8ffa87230 */ /* 0x000fe40000004100 */
        /* <DEDUP_REMOVED lines=9> */
[----:B0-----:R-:W-:Y:S01]  /*1550*/  FMUL.FTZ R193, R61, R168 ;  /* 0x000000a83dc17220 */ /* 0x001fe20000410000 */
[----:B------:R-:W-:Y:S01]  /*1560*/  FADD.FTZ R164, R211, R194 ;  /* 0x000000c2d3a47221 */ /* 0x000fe20000010000 */
[----:B------:R-:W-:Y:S01]  /*1570*/  FMUL.FTZ R192, R174, R167 ;  /* 0x000000a7aec07220 */ /* 0x000fe20000410000 */
[----:B------:R-:W-:Y:S01]  /*1580*/  FFMA.FTZ R165, R173, R194, R210 ;  /* 0x000000c2ada57223 */ /* 0x000fe200000100d2 */
[----:B------:R-:W-:-:S02]  /*1590*/  HADD2.F32 R200, -RZ, R166.H0_H0 ;  /* 0x200000a6ffc87230 */ /* 0x000fc40000004100 */
[----:B------:R-:W-:Y:S01]  /*15a0*/  FADD.FTZ R167, R164, R193 ;  /* 0x000000c1a4a77221 */ /* 0x000fe20000010000 */
[----:B------:R-:W-:Y:S02]  /*15b0*/  HADD2.F32 R166, -RZ, R166.H1_H1 ;  /* 0x300000a6ffa67230 */ /* 0x000fe40000004100 */
[----:B------:R-:W-:Y:S01]  /*15c0*/  FFMA.FTZ R164, R192, R193, R165 ;  /* 0x000000c1c0a47223 */ /* 0x000fe200000100a5 */
[--C-:B------:R-:W-:Y:S02]  /*15d0*/  HADD2.F32 R169, -RZ, R170.reuse.H0_H0 ;  /* 0x200000aaffa97230 */ /* 0x100fe40000004100 */
[C---:B------:R-:W-:Y:S01]  /*15e0*/  FADD.FTZ R199, -R207.reuse, R200 ;  /* 0x000000c8cfc77221 */ /* 0x040fe20000010100 */
[----:B------:R-:W-:Y:S01]  /*15f0*/  FADD.FTZ R201, -R207, R166 ;  /* 0x000000a6cfc97221 */ /* 0x000fe20000010100 */
[----:B------:R-:W-:Y:S01]  /*1600*/  FADD.FTZ R166, R167, R198 ;  /* 0x000000c6a7a67221 */ /* 0x000fe20000010000 */
[----:B------:R-:W-:Y:S01]  /*1610*/  FFMA.FTZ R165, R191, R198, R164 ;  /* 0x000000c6bfa57223 */ /* 0x000fe200000100a4 */
[----:B------:R-:W-:-:S02]  /*1620*/  HADD2.F32 R170, -RZ, R170.H1_H1 ;  /* 0x300000aaffaa7230 */ /* 0x000fc40000004100 */
[----:B------:R-:W-:Y:S01]  /*1630*/  FMUL.FTZ R197, R174, R199 ;  /* 0x000000c7aec57220 */ /* 0x000fe20000410000 */
[----:B------:R-:W-:Y:S01]  /*1640*/  FMUL.FTZ R200, R64, R169 ;  /* 0x000000a940c87220 */ /* 0x000fe20000410000 */
[----:B------:R-:W-:Y:S01]  /*1650*/  FADD.FTZ R167, R166, R195 ;  /* 0x000000c3a6a77221 */ /* 0x000fe20000010000 */
[----:B------:R-:W-:Y:S01]  /*1660*/  FFMA.FTZ R164, R196, R195, R165 ;  /* 0x000000c3c4a47223 */ /* 0x000fe200000100a5 */
[C---:B------:R-:W-:Y:S01]  /*1670*/  FADD.FTZ R203, -R207.reuse, R202 ;  /* 0x000000cacfcb7221 */ /* 0x040fe20000010100 */
        /* <DEDUP_REMOVED lines=27> */
.L_x_6478:
[----:B------:R-:W-:Y:S05]  /*1830*/  BSYNC B0 ;  /* 0x0000000000007941 */ /* 0x000fea0003800000 */
.L_x_6477:
        /* <DEDUP_REMOVED lines=27> */
.L_x_6501:
        /* <DEDUP_REMOVED lines=42> */
[----:B------:R-:W-:-:S02]  /*1c90*/  @P0 HADD2.F32 R171, -RZ, R148.H0_H0 ;  /* 0x20000094ffab0230 */ /* 0x000fc40000004100 */
[C---:B------:R-:W-:Y:S01]  /*1ca0*/  FMUL.FTZ R212, R174.reuse, R213 ;  /* 0x000000d5aed47220 */ /* 0x040fe20000410000 */
[C---:B------:R-:W-:Y:S01]  /*1cb0*/  FMUL.FTZ R214, R174.reuse, R215 ;  /* 0x000000d7aed67220 */ /* 0x040fe20000410000 */
[----:B------:R-:W-:Y:S01]  /*1cc0*/  FMUL.FTZ R222, R174, R169 ;  /* 0x000000a9aede7220 */ /* 0x000fe20000410000 */
[----:B------:R-:W-:Y:S02]  /*1cd0*/  @P0 HADD2.F32 R169, -RZ, R149.H1_H1 ;  /* 0x30000095ffa90230 */ /* 0x000fe40000004100 */
[----:B------:R-:W-:Y:S01]  /*1ce0*/  @P0 FADD.FTZ R220, R220, R171 ;  /* 0x000000abdcdc0221 */ /* 0x000fe20000010000 */
[-CC-:B------:R-:W-:Y:S01]  /*1cf0*/  FFMA.FTZ R171, R9, R207.reuse, R210.reuse ;  /* 0x000000cf09ab7223 */ /* 0x180fe200000100d2 */
[-CC-:B------:R-:W-:Y:S01]  /*1d00*/  FFMA.FTZ R168, R18, R207.reuse, R210.reuse ;  /* 0x000000cf12a87223 */ /* 0x180fe200000100d2 */
[----:B------:R-:W-:Y:S01]  /*1d10*/  FFMA.FTZ R170, R22, R207, R210 ;  /* 0x000000cf16aa7223 */ /* 0x000fe200000100d2 */
[----:B------:R-:W-:Y:S01]  /*1d20*/  @P0 FADD.FTZ R212, R212, R169 ;  /* 0x000000a9d4d40221 */ /* 0x000fe20000010000 */
[----:B------:R-:W-:Y:S01]  /*1d30*/  FADD.FTZ R209, R14, -R171 ;  /* 0x800000ab0ed17221 */ /* 0x000fe20000010000 */
[----:B------:R-:W-:-:S02]  /*1d40*/  @P0 HADD2.F32 R171, -RZ, R148.H1_H1 ;  /* 0x30000094ffab0230 */ /* 0x000fc40000004100 */
[----:B------:R-:W-:Y:S01]  /*1d50*/  FADD.FTZ R213, R19, -R170 ;  /* 0x800000aa13d57221 */ /* 0x000fe20000010000 */
[--C-:B------:R-:W-:Y:S02]  /*1d60*/  @P0 HADD2.F32 R169, -RZ, R150.reuse.H0_H0 ;  /* 0x20000096ffa90230 */ /* 0x100fe40000004100 */
[----:B------:R-:W-:Y:S01]  /*1d70*/  FMUL.FTZ R218, R174, R209 ;  /* 0x000000d1aeda7220 */ /* 0x000fe20000410000 */
[----:B------:R-:W-:Y:S02]  /*1d80*/  @P0 HADD2.F32 R211, -RZ, R149.H0_H0 ;  /* 0x20000095ffd30230 */ /* 0x000fe40000004100 */
[----:B------:R-:W-:Y:S01]  /*1d90*/  @P0 FADD.FTZ R222, R222, R171 ;  /* 0x000000abdede0221 */ /* 0x000fe20000010000 */
[----:B------:R-:W-:Y:S01]  /*1da0*/  FFMA.FTZ R171, R17, R207, R210 ;  /* 0x000000cf11ab7223 */ /* 0x000fe200000100d2 */
[----:B------:R-:W-:Y:S01]  /*1db0*/  @P0 FADD.FTZ R214, R214, R169 ;  /* 0x000000a9d6d60221 */ /* 0x000fe20000010000 */
[----:B------:R-:W-:Y:S01]  /*1dc0*/  FADD.FTZ R169, R15, -R168 ;  /* 0x800000a80fa97221 */ /* 0x000fe20000010000 */
[----:B------:R-:W-:Y:S01]  /*1dd0*/  @P0 FADD.FTZ R218, R218, R211 ;  /* 0x000000d3dada0221 */ /* 0x000fe20000010000 */
[----:B------:R-:W-:Y:S01]  /*1de0*/  FADD.FTZ R209, R20, -R171 ;  /* 0x800000ab14d17221 */ /* 0x000fe20000010000 */
[----:B------:R-:W-:-:S02]  /*1df0*/  @P0 HADD2.F32 R171, -RZ, R150.H1_H1 ;  /* 0x30000096ffab0230 */ /* 0x000fc40000004100 */
[C---:B------:R-:W-:Y:S01]  /*1e00*/  FMUL.FTZ R216, R174.reuse, R169 ;  /* 0x000000a9aed87220 */ /* 0x040fe20000410000 */
[--C-:B------:R-:W-:Y:S02]  /*1e10*/  @P0 HADD2.F32 R211, -RZ, R151.reuse.H0_H0 ;  /* 0x20000097ffd30230 */ /* 0x100fe40000004100 */
[C---:B------:R-:W-:Y:S01]  /*1e20*/  FMUL.FTZ R170, R174.reuse, R209 ;  /* 0x000000d1aeaa7220 */ /* 0x040fe20000410000 */
[----:B------:R-:W-:Y:S02]  /*1e30*/  @P0 HADD2.F32 R215, -RZ, R151.H1_H1 ;  /* 0x30000097ffd70230 */ /* 0x000fe40000004100 */
        /* <DEDUP_REMOVED lines=10> */
[----:B------:R-:W-:Y:S01]  /*1ee0*/  FSEL R171, R171, RZ, P0 ;  /* 0x000000ffabab7208 */ /* 0x000fe20000000000 */
[----:B--2---:R-:W-:-:S05]  /*1ef0*/  @P0 HADD2.F32 R168, -RZ, R164.H0_H0 ;  /* 0x200000a4ffa80230 */ /* 0x004fca0000004100 */
[----:B------:R-:W-:Y:S01]  /*1f00*/  @P0 FMUL.FTZ R209, R169, R168 ;  /* 0x000000a8a9d10220 */ /* 0x000fe20000410000 */
[----:B------:R-:W-:-:S03]  /*1f10*/  ISETP.NE.U32.AND P0, PT, RZ, UR16, PT ;  /* 0x00000010ff007c0c */ /* 0x000fc6000bf05070 */
[----:B------:R-:W-:Y:S01]  /*1f20*/  FADD.FTZ R124, R124, R209 ;  /* 0x000000d17c7c7221 */ /* 0x000fe20000010000 */
[----:B------:R-:W-:-:S13]  /*1f30*/  ISETP.NE.AND.EX P0, PT, RZ, UR17, PT, P0 ;  /* 0x00000011ff007c0c */ /* 0x000fda000bf05300 */
[----:B------:R-:W0:Y:S01]  /*1f40*/  @P0 LDC.64 R168, c[0x0][0x308] ;  /* 0x0000c200ffa80b82 */ /* 0x000e220000000a00 */
[----:B------:R-:W-:Y:S02]  /*1f50*/  @P0 F2FP.F16.F32.PACK_AB R220, RZ, R220 ;  /* 0x000000dcffdc023e */ /* 0x000fe400000000ff */
        /* <DEDUP_REMOVED lines=11> */
[----:B------:R-:W-:Y:S01]  /*2010*/  FMUL.FTZ R222, R222, UR15 ;  /* 0x0000000fdede7c20 */ /* 0x000fe20008410000 */
[----:B------:R-:W-:Y:S01]  /*2020*/  @P0 F2FP.F16.F32.PACK_AB R223, RZ, R210 ;  /* 0x000000d2ffdf023e */ /* 0x000fe200000000ff */
[-C--:B------:R-:W-:Y:S01]  /*2030*/  FMUL.FTZ R216, R216, R205.reuse ;  /* 0x000000cdd8d87220 */ /* 0x080fe20000410000 */
[----:B------:R-:W-:Y:S01]  /*2040*/  @P0 PRMT R160, R220, 0x7610, R160 ;  /* 0x00007610dca00816 */ /* 0x000fe200000000a0 */
[----:B------:R-:W-:Y:S01]  /*2050*/  FMUL.FTZ R210, R210, R205 ;  /* 0x000000cdd2d27220 */ /* 0x000fe20000410000 */
[----:B------:R-:W-:Y:S01]  /*2060*/  @P0 PRMT R161, R213, 0x7610, R161 ;  /* 0x00007610d5a10816 */ /* 0x000fe200000000a1 */
[----:B------:R-:W-:Y:S01]  /*2070*/  FMUL.FTZ R216, R216, UR15 ;  /* 0x0000000fd8d87c20 */ /* 0x000fe20008410000 */
[----:B------:R-:W-:Y:S01]  /*2080*/  @P0 PRMT R162, R217, 0x7610, R162 ;  /* 0x00007610d9a20816 */ /* 0x000fe200000000a2 */
[----:B------:R-:W-:Y:S01]  /*2090*/  FMUL.FTZ R224, R210, UR15 ;  /* 0x0000000fd2e07c20 */ /* 0x000fe20008410000 */
[----:B------:R-:W-:Y:S01]  /*20a0*/  @P0 PRMT R163, R221, 0x7610, R163 ;  /* 0x00007610dda30816 */ /* 0x000fe200000000a3 */
[----:B0-----:R-:W-:Y:S01]  /*20b0*/  @P0 IMAD.WIDE.U32 R168, R27, 0x10, R168 ;  /* 0x000000101ba80825 */ /* 0x001fe200078e00a8 */
[----:B------:R-:W-:-:S03]  /*20c0*/  @P0 PRMT R160, R160, 0x5410, R211 ;  /* 0x00005410a0a00816 */ /* 0x000fc600000000d3 */
[----:B------:R-:W-:Y:S01]  /*20d0*/  FMUL.FTZ R211, R37, R222 ;  /* 0x000000de25d37220 */ /* 0x000fe20000410000 */
[----:B------:R-:W-:Y:S01]  /*20e0*/  @P0 PRMT R161, R161, 0x5410, R215 ;  /* 0x00005410a1a10816 */ /* 0x000fe200000000d7 */
[----:B------:R-:W-:Y:S01]  /*20f0*/  FMUL.FTZ R215, R214, UR15 ;  /* 0x0000000fd6d77c20 */ /* 0x000fe20008410000 */
[----:B------:R-:W-:Y:S01]  /*2100*/  @P0 PRMT R162, R162, 0x5410, R219 ;  /* 0x00005410a2a20816 */ /* 0x000fe200000000db */
[----:B------:R-:W-:Y:S01]  /*2110*/  FMUL.FTZ R219, R170, UR15 ;  /* 0x0000000faadb7c20 */ /* 0x000fe20008410000 */
[----:B------:R-:W-:Y:S02]  /*2120*/  @P0 PRMT R163, R163, 0x5410, R223 ;  /* 0x00005410a3a30816 */ /* 0x000fe400000000df */
[----:B------:R-:W-:-:S03]  /*2130*/  MOV R220, RZ ;  /* 0x000000ff00dc7202 */ /* 0x000fc60000000f00 */
[----:B------:R0:W-:Y:S01]  /*2140*/  @P0 STG.E.128 desc[UR4][R168.64], R160 ;  /* 0x000000a0a8000986 */ /* 0x0001e2000c101d04 */
[----:B------:R-:W-:-:S13]  /*2150*/  LOP3.LUT P0, RZ, R178, 0xff00, RZ, 0xc0, !PT ;  /* 0x0000ff00b2ff7812 */ /* 0x000fda000780c0ff */
[----:B------:R-:W-:Y:S02]  /*2160*/  @P0 HADD2.F32 R164, -RZ, R164.H1_H1 ;  /* 0x300000a4ffa40230 */ /* 0x000fe40000004100 */
[----:B0-----:R-:W-:-:S03]  /*2170*/  FMUL.FTZ R169, R218, UR15 ;  /* 0x0000000fdaa97c20 */ /* 0x001fc60008410000 */
[----:B------:R-:W-:Y:S01]  /*2180*/  @P0 FMUL.FTZ R220, R222, R164 ;  /* 0x000000a4dedc0220 */ /* 0x000fe20000410000 */
[----:B------:R-:W-:Y:S01]  /*2190*/  FSEL R222, R211, RZ, P0 ;  /* 0x000000ffd3de7208 */ /* 0x000fe20000000000 */
[----:B------:R-:W-:Y:S01]  /*21a0*/  HFMA2.MMA R211, -RZ, RZ, 0, 0 ;  /* 0x00000000ffd37435 */ /* 0x000fe200000001ff */
[----:B------:R-:W-:Y:S01]  /*21b0*/  LOP3.LUT P0, RZ, R178, 0xff0000, RZ, 0xc0, !PT ;  /* 0x00ff0000b2ff7812 */ /* 0x000fe2000780c0ff */
[----:B------:R-:W-:Y:S01]  /*21c0*/  FMUL.FTZ R168, R38, R169 ;  /* 0x000000a926a87220 */ /* 0x000fe20000410000 */
[----:B------:R-:W-:-:S11]  /*21d0*/  FADD.FTZ R125, R125, R220 ;  /* 0x000000dc7d7d7221 */ /* 0x000fd60000010000 */
[----:B------:R-:W-:-:S05]  /*21e0*/  @P0 HADD2.F32 R164, -RZ, R165.H0_H0 ;  /* 0x200000a5ffa40230 */ /* 0x000fca0000004100 */
[----:B------:R-:W-:Y:S01]  /*21f0*/  @P0 FMUL.FTZ R211, R169, R164 ;  /* 0x000000a4a9d30220 */ /* 0x000fe20000410000 */
[----:B------:R-:W-:Y:S01]  /*2200*/  FSEL R169, R168, RZ, P0 ;  /* 0x000000ffa8a97208 */ /* 0x000fe20000000000 */
[----:B------:R-:W-:Y:S01]  /*2210*/  FMUL.FTZ R168, R212, UR15 ;  /* 0x0000000fd4a87c20 */ /* 0x000fe20008410000 */
[----:B------:R-:W-:Y:S02]  /*2220*/  LOP3.LUT P0, RZ, R178, 0xff000000, RZ, 0xc0, !PT ;  /* 0xff000000b2ff7812 */ /* 0x000fe4000780c0ff */
[----:B------:R-:W-:Y:S01]  /*2230*/  CS2R R212, SRZ ;  /* 0x0000000000d47805 */ /* 0x000fe2000001ff00 */
[----:B------:R-:W-:Y:S01]  /*2240*/  FADD.FTZ R126, R126, R211 ;  /* 0x000000d37e7e7221 */ /* 0x000fe20000010000 */
[----:B------:R-:W-:-:S05]  /*2250*/  FMUL.FTZ R164, R39, R168 ;  /* 0x000000a827a47220 */ /* 0x000fca0000410000 */
[----:B------:R-:W-:-:S04]  /*2260*/  FSEL R218, R164, RZ, P0 ;  /* 0x000000ffa4da7208 */ /* 0x000fc80000000000 */
[----:B------:R-:W-:Y:S01]  /*2270*/  F2FP.F16.F32.PACK_AB R169, R218, R169 ;  /* 0x000000a9daa9723e */ /* 0x000fe200000000ff */
[----:B------:R-:W-:-:S05]  /*2280*/  @P0 HADD2.F32 R165, -RZ, R165.H1_H1 ;  /* 0x300000a5ffa50230 */ /* 0x000fca0000004100 */
[----:B------:R-:W-:Y:S01]  /*2290*/  @P0 FMUL.FTZ R212, R168, R165 ;  /* 0x000000a5a8d40220 */ /* 0x000fe20000410000 */
[----:B------:R-:W-:Y:S01]  /*22a0*/  LOP3.LUT P0, RZ, R179, 0xff, RZ, 0xc0, !PT ;  /* 0x000000ffb3ff7812 */ /* 0x000fe2000780c0ff */
[----:B------:R-:W-:Y:S01]  /*22b0*/  FMUL.FTZ R165, R40, R215 ;  /* 0x000000d728a57220 */ /* 0x000fe20000410000 */
[----:B------:R-:W-:Y:S01]  /*22c0*/  FMUL.FTZ R168, R42, R219 ;  /* 0x000000db2aa87220 */ /* 0x000fe20000410000 */
[----:B------:R-:W-:-:S03]  /*22d0*/  FADD.FTZ R127, R127, R212 ;  /* 0x000000d47f7f7221 */ /* 0x000fc60000010000 */
[----:B------:R-:W-:-:S07]  /*22e0*/  FSEL R217, R165, RZ, P0 ;  /* 0x000000ffa5d97208 */ /* 0x000fce0000000000 */
[----:B------:R-:W-:-:S05]  /*22f0*/  @P0 HADD2.F32 R164, -RZ, R166.H0_H0 ;  /* 0x200000a6ffa40230 */ /* 0x000fca0000004100 */
[----:B------:R-:W-:Y:S01]  /*2300*/  @P0 FMUL.FTZ R213, R215, R164 ;  /* 0x000000a4d7d50220 */ /* 0x000fe20000410000 */
[----:B------:R-:W-:Y:S01]  /*2310*/  LOP3.LUT P0, RZ, R179, 0xff00, RZ, 0xc0, !PT ;  /* 0x0000ff00b3ff7812 */ /* 0x000fe2000780c0ff */
[----:B------:R-:W-:Y:S01]  /*2320*/  FMUL.FTZ R164, R41, R216 ;  /* 0x000000d829a47220 */ /* 0x000fe20000410000 */
[----:B------:R-:W-:Y:S01]  /*2330*/  CS2R R214, SRZ ;  /* 0x0000000000d67805 */ /* 0x000fe2000001ff00 */
[----:B------:R-:W-:-:S10]  /*2340*/  FADD.FTZ R128, R128, R213 ;  /* 0x000000d580807221 */ /* 0x000fd40000010000 */
[----:B------:R-:W-:-:S05]  /*2350*/  @P0 HADD2.F32 R166, -RZ, R166.H1_H1 ;  /* 0x300000a6ffa60230 */ /* 0x000fca0000004100 */
[----:B------:R-:W-:Y:S01]  /*2360*/  @P0 FMUL.FTZ R214, R216, R166 ;  /* 0x000000a6d8d60220 */ /* 0x000fe20000410000 */
[----:B------:R-:W-:Y:S02]  /*2370*/  FSEL R216, R164, RZ, P0 ;  /* 0x000000ffa4d87208 */ /* 0x000fe40000000000 */
[----:B------:R-:W-:Y:S01]  /*2380*/  LOP3.LUT P0, RZ, R179, 0xff0000, RZ, 0xc0, !PT ;  /* 0x00ff0000b3ff7812 */ /* 0x000fe2000780c0ff */
[----:B------:R-:W0:Y:S01]  /*2390*/  LDC.64 R164, c[0x0][0x2f8] ;  /* 0x0000be00ffa47b82 */ /* 0x000e220000000a00 */
[----:B------:R-:W-:Y:S01]  /*23a0*/  F2FP.F16.F32.PACK_AB R170, R216, R217 ;  /* 0x000000d9d8aa723e */ /* 0x000fe200000000ff */
[----:B------:R-:W-:Y:S01]  /*23b0*/  FADD.FTZ R129, R129, R214 ;  /* 0x000000d681817221 */ /* 0x000fe20000010000 */
[----:B------:R-:W-:Y:S02]  /*23c0*/  FSEL R210, R168, RZ, P0 ;  /* 0x000000ffa8d27208 */ /* 0x000fe40000000000 */
[----:B------:R-:W-:-:S07]  /*23d0*/  F2FP.F16.F32.PACK_AB R168, R222, R171 ;  /* 0x000000abdea8723e */ /* 0x000fce00000000ff */
[----:B------:R-:W-:-:S05]  /*23e0*/  @P0 HADD2.F32 R166, -RZ, R167.H0_H0 ;  /* 0x200000a7ffa60230 */ /* 0x000fca0000004100 */
[----:B------:R-:W-:Y:S01]  /*23f0*/  @P0 FMUL.FTZ R215, R219, R166 ;  /* 0x000000a6dbd70220 */ /* 0x000fe20000410000 */
[----:B------:R-:W-:Y:S01]  /*2400*/  FMUL.FTZ R166, R43, R224 ;  /* 0x000000e02ba67220 */ /* 0x000fe20000410000 */
[----:B------:R-:W-:Y:S02]  /*2410*/  LOP3.LUT P0, RZ, R179, 0xff000000, RZ, 0xc0, !PT ;  /* 0xff000000b3ff7812 */ /* 0x000fe4000780c0ff */
[----:B------:R-:W-:Y:S02]  /*2420*/  FADD.FTZ R130, R130, R215 ;  /* 0x000000d782827221 */ /* 0x000fe40000010000 */
[----:B------:R-:W-:Y:S01]  /*2430*/  FSEL R219, R166, RZ, P0 ;  /* 0x000000ffa6db7208 */ /* 0x000fe20000000000 */
[----:B0-----:R-:W-:Y:S01]  /*2440*/  IMAD.WIDE.U32 R164, R27, 0x10, R164 ;  /* 0x000000101ba47825 */ /* 0x001fe200078e00a4 */
[----:B------:R-:W-:Y:S02]  /*2450*/  MOV R166, RZ ;  /* 0x000000ff00a67202 */ /* 0x000fe40000000f00 */
[----:B------:R-:W-:-:S02]  /*2460*/  F2FP.F16.F32.PACK_AB R171, R219, R210 ;  /* 0x000000d2dbab723e */ /* 0x000fc400000000ff */
[----:B------:R-:W-:-:S03]  /*2470*/  IADD3 R27, R27, 0x80, RZ ;  /* 0x000000801b1b7810 */ /* 0x000fc60007ffe0ff */
[----:B------:R0:W-:Y:S01]  /*2480*/  STG.E.128 desc[UR4][R164.64], R168 ;  /* 0x000000a8a4007986 */ /* 0x0001e2000c101d04 */
[----:B------:R-:W-:-:S05]  /*2490*/  @P0 HADD2.F32 R167, -RZ, R167.H1_H1 ;  /* 0x300000a7ffa70230 */ /* 0x000fca0000004100 */
[----:B------:R-:W-:-:S04]  /*24a0*/  @P0 FMUL.FTZ R166, R224, R167 ;  /* 0x000000a7e0a60220 */ /* 0x000fc80000410000 */
[----:B------:R-:W-:-:S07]  /*24b0*/  FADD.FTZ R131, R131, R166 ;  /* 0x000000a683837221 */ /* 0x000fce0000010000 */
.L_x_6481:
[----:B------:R-:W-:Y:S05]  /*24c0*/  BSYNC B0 ;  /* 0x0000000000007941 */ /* 0x000fea0003800000 */
.L_x_6480:
        /* <DEDUP_REMOVED lines=148> */
.L_x_6483:
[----:B------:R-:W-:Y:S05]  /*2e10*/  BSYNC B0 ;  /* 0x0000000000007941 */ /* 0x000fea0003800000 */
.L_x_6482:
        /* <DEDUP_REMOVED lines=15> */
[----:B------:R-:W-:-:S02]  /*2f10*/  @P0 HADD2.F32 R165, -RZ, R157.H1_H1 ;  /* 0x3000009dffa50230 */ /* 0x000fc40000004100 */
[-CC-:B------:R-:W-:Y:S01]  /*2f20*/  FFMA.FTZ R168, R202, R207.reuse, R170.reuse ;  /* 0x000000cfcaa87223 */ /* 0x180fe200000100aa */
[-CC-:B------:R-:W-:Y:S01]  /*2f30*/  FFMA.FTZ R209, R201, R207.reuse, R170.reuse ;  /* 0x000000cfc9d17223 */ /* 0x180fe200000100aa */
[----:B------:R-:W-:Y:S01]  /*2f40*/  FFMA.FTZ R170, R208, R207, R170 ;  /* 0x000000cfd0aa7223 */ /* 0x000fe200000100aa */
[----:B------:R-:W-:Y:S01]  /*2f50*/  FADD.FTZ R207, R198, -R167 ;  /* 0x800000a7c6cf7221 */ /* 0x000fe20000010000 */
[----:B------:R-:W-:Y:S01]  /*2f60*/  @P0 FADD.FTZ R212, R212, R165 ;  /* 0x000000a5d4d40221 */ /* 0x000fe20000010000 */
[--C-:B------:R-:W-:Y:S01]  /*2f70*/  @P0 HADD2.F32 R167, -RZ, R156.reuse.H0_H0 ;  /* 0x2000009cffa70230 */ /* 0x100fe20000004100 */
[----:B------:R-:W0:Y:S01]  /*2f80*/  LDC.64 R164, c[0x0][0x220] ;  /* 0x00008800ffa47b82 */ /* 0x000e220000000a00 */
[----:B------:R-:W-:Y:S01]  /*2f90*/  FADD.FTZ R213, R200, -R171 ;  /* 0x800000abc8d57221 */ /* 0x000fe20000010000 */
[----:B------:R-:W-:Y:S02]  /*2fa0*/  @P0 HADD2.F32 R171, -RZ, R156.H1_H1 ;  /* 0x3000009cffab0230 */ /* 0x000fe40000004100 */
[----:B------:R-:W-:Y:S01]  /*2fb0*/  FMUL.FTZ R216, R174, R169 ;  /* 0x000000a9aed87220 */ /* 0x000fe20000410000 */
[----:B------:R-:W-:Y:S01]  /*2fc0*/  @P0 FADD.FTZ R214, R214, R167 ;  /* 0x000000a7d6d60221 */ /* 0x000fe20000010000 */
[----:B------:R-:W-:-:S02]  /*2fd0*/  @P0 HADD2.F32 R167, -RZ, R158.H0_H0 ;  /* 0x2000009effa70230 */ /* 0x000fc40000004100 */
[----:B------:R-:W-:Y:S01]  /*2fe0*/  FMUL.FTZ R210, R174, R213 ;  /* 0x000000d5aed27220 */ /* 0x000fe20000410000 */
[----:B------:R-:W-:Y:S01]  /*2ff0*/  FADD.FTZ R215, R199, -R168 ;  /* 0x800000a8c7d77221 */ /* 0x000fe20000010000 */
[----:B------:R-:W-:Y:S01]  /*3000*/  FADD.FTZ R217, R204, -R209 ;  /* 0x800000d1ccd97221 */ /* 0x000fe20000010000 */
[----:B------:R-:W-:Y:S01]  /*3010*/  FADD.FTZ R219, R203, -R170 ;  /* 0x800000aacbdb7221 */ /* 0x000fe20000010000 */
[----:B------:R-:W-:Y:S01]  /*3020*/  @P0 FADD.FTZ R210, R210, R167 ;  /* 0x000000a7d2d20221 */ /* 0x000fe20000010000 */
[----:B------:R-:W-:Y:S01]  /*3030*/  FMUL.FTZ R218, R174, R207 ;  /* 0x000000cfaeda7220 */ /* 0x000fe20000410000 */
[----:B------:R-:W-:Y:S01]  /*3040*/  @P0 FADD.FTZ R216, R216, R171 ;  /* 0x000000abd8d80221 */ /* 0x000fe20000010000 */
[----:B------:R-:W-:Y:S02]  /*3050*/  @P0 HADD2.F32 R209, -RZ, R157.H0_H0 ;  /* 0x2000009dffd10230 */ /* 0x000fe40000004100 */
[C---:B------:R-:W-:Y:S01]  /*3060*/  FMUL.FTZ R206, R174.reuse, R215 ;  /* 0x000000d7aece7220 */ /* 0x040fe20000410000 */
[----:B------:R-:W-:Y:S01]  /*3070*/  FMUL.FTZ R170, R174, R217 ;  /* 0x000000d9aeaa7220 */ /* 0x000fe20000410000 */
[----:B------:R-:W-:-:S02]  /*3080*/  @P0 HADD2.F32 R169, -RZ, R158.H1_H1 ;  /* 0x3000009effa90230 */ /* 0x000fc40000004100 */
[----:B------:R-:W-:Y:S01]  /*3090*/  FMUL.FTZ R174, R174, R219 ;  /* 0x000000dbaeae7220 */ /* 0x000fe20000410000 */
[--C-:B------:R-:W-:Y:S02]  /*30a0*/  @P0 HADD2.F32 R171, -RZ, R159.reuse.H0_H0 ;  /* 0x2000009fffab0230 */ /* 0x100fe40000004100 */
[----:B------:R-:W-:Y:S01]  /*30b0*/  @P0 FADD.FTZ R218, R218, R209 ;  /* 0x000000d1dada0221 */ /* 0x000fe20000010000 */
[----:B------:R-:W-:Y:S02]  /*30c0*/  @P0 HADD2.F32 R207, -RZ, R159.H1_H1 ;  /* 0x3000009fffcf0230 */ /* 0x000fe40000004100 */
[----:B------:R-:W-:Y:S01]  /*30d0*/  @P0 FADD.FTZ R206, R206, R169 ;  /* 0x000000a9cece0221 */ /* 0x000fe20000010000 */
[----:B------:R-:W-:Y:S01]  /*30e0*/  @P0 FADD.FTZ R170, R170, R171 ;  /* 0x000000abaaaa0221 */ /* 0x000fe20000010000 */
[----:B0-----:R-:W-:-:S04]  /*30f0*/  IMAD.WIDE.U32 R164, R27, 0x10, R164 ;  /* 0x000000101ba47825 */ /* 0x001fc800078e00a4 */
[----:B------:R-:W-:Y:S01]  /*3100*/  @P0 FADD.FTZ R174, R174, R207 ;  /* 0x000000cfaeae0221 */ /* 0x000fe20000010000 */
[----:B------:R-:W-:Y:S01]  /*3110*/  ISETP.NE.U32.AND P0, PT, RZ, UR16, PT ;  /* 0x00000010ff007c0c */ /* 0x000fe2000bf05070 */
[----:B------:R-:W2:Y:S03]  /*3120*/  LDG.E.128 R164, desc[UR4][R164.64] ;  /* 0x00000004a4a47981 */ /* 0x000ea6000c1e1d00 */
        /* <DEDUP_REMOVED lines=13> */
[----:B------:R-:W-:Y:S02]  /*3200*/  @P0 PRMT R163, R217, 0x7610, R163 ;  /* 0x00007610d9a30816 */ /* 0x000fe400000000a3 */
[----:B------:R-:W-:Y:S02]  /*3210*/  @P0 LEA.HI.X R169, R27, UR17, RZ, 0x4, P6 ;  /* 0x000000111ba90c11 */ /* 0x000fe4000b0f24ff */
[----:B------:R-:W-:Y:S02]  /*3220*/  @P0 PRMT R160, R160, 0x5410, R207 ;  /* 0x00005410a0a00816 */ /* 0x000fe400000000cf */
[----:B------:R-:W-:Y:S02]  /*3230*/  @P0 PRMT R161, R161, 0x5410, R211 ;  /* 0x00005410a1a10816 */ /* 0x000fe400000000d3 */
[----:B------:R-:W-:Y:S02]  /*3240*/  @P0 PRMT R162, R162, 0x5410, R215 ;  /* 0x00005410a2a20816 */ /* 0x000fe400000000d7 */
[----:B------:R-:W-:-:S02]  /*3250*/  @P0 PRMT R163, R163, 0x5410, R219 ;  /* 0x00005410a3a30816 */ /* 0x000fc400000000db */
        /* <DEDUP_REMOVED lines=16> */
[-C--:B------:R-:W-:Y:S01]  /*3360*/  FMUL.FTZ R206, R206, R205.reuse ;  /* 0x000000cdcece7220 */ /* 0x080fe20000410000 */
[----:B------:R-:W-:-:S04]  /*3370*/  FMUL.FTZ R170, R170, R205 ;  /* 0x000000cdaaaa7220 */ /* 0x000fc80000410000 */
[----:B------:R-:W-:Y:S01]  /*3380*/  FMUL.FTZ R217, R170, UR15 ;  /* 0x0000000faad97c20 */ /* 0x000fe20008410000 */
[----:B------:R-:W-:-:S04]  /*3390*/  FMUL.FTZ R174, R174, R205 ;  /* 0x000000cdaeae7220 */ /* 0x000fc80000410000 */
[----:B------:R-:W-:Y:S01]  /*33a0*/  FMUL.FTZ R174, R174, UR15 ;  /* 0x0000000faeae7c20 */ /* 0x000fe20008410000 */
[----:B--2---:R-:W-:-:S05]  /*33b0*/  @P0 HADD2.F32 R171, -RZ, R164.H0_H0 ;  /* 0x200000a4ffab0230 */ /* 0x004fca0000004100 */
[----:B------:R-:W-:Y:S01]  /*33c0*/  @P0 FMUL.FTZ R207, R214, R171 ;  /* 0x000000abd6cf0220 */ /* 0x000fe20000410000 */
[----:B------:R-:W-:Y:S02]  /*33d0*/  FSEL R171, R209, RZ, P0 ;  /* 0x000000ffd1ab7208 */ /* 0x000fe40000000000 */
[----:B------:R-:W-:Y:S02]  /*33e0*/  LOP3.LUT P0, RZ, R180, 0xff00, RZ, 0xc0, !PT ;  /* 0x0000ff00b4ff7812 */ /* 0x000fe4000780c0ff */
[----:B------:R-:W-:-:S11]  /*33f0*/  MOV R214, RZ ;  /* 0x000000ff00d67202 */ /* 0x000fd60000000f00 */
[----:B------:R-:W-:-:S05]  /*3400*/  @P0 HADD2.F32 R164, -RZ, R164.H1_H1 ;  /* 0x300000a4ffa40230 */ /* 0x000fca0000004100 */
[----:B------:R-:W-:Y:S01]  /*3410*/  @P0 FMUL.FTZ R214, R216, R164 ;  /* 0x000000a4d8d60220 */ /* 0x000fe20000410000 */
[----:B------:R-:W-:Y:S02]  /*3420*/  FSEL R216, R168, RZ, P0 ;  /* 0x000000ffa8d87208 */ /* 0x000fe40000000000 */
[----:B------:R-:W-:Y:S01]  /*3430*/  LOP3.LUT P0, RZ, R180, 0xff0000, RZ, 0xc0, !PT ;  /* 0x00ff0000b4ff7812 */ /* 0x000fe2000780c0ff */
[----:B------:R-:W-:Y:S01]  /*3440*/  HFMA2.MMA R209, -RZ, RZ, 0, 0 ;  /* 0x00000000ffd17435 */ /* 0x000fe200000001ff */
[----:B------:R-:W-:-:S11]  /*3450*/  FMUL.FTZ R168, R70, R169 ;  /* 0x000000a946a87220 */ /* 0x000fd60000410000 */
[----:B------:R-:W-:-:S05]  /*3460*/  @P0 HADD2.F32 R164, -RZ, R165.H0_H0 ;  /* 0x200000a5ffa40230 */ /* 0x000fca0000004100 */
[----:B------:R-:W-:Y:S01]  /*3470*/  @P0 FMUL.FTZ R209, R169, R164 ;  /* 0x000000a4a9d10220 */ /* 0x000fe20000410000 */
[----:B------:R-:W-:Y:S02]  /*3480*/  FSEL R169, R168, RZ, P0 ;  /* 0x000000ffa8a97208 */ /* 0x000fe40000000000 */
[----:B------:R-:W-:Y:S01]  /*3490*/  LOP3.LUT P0, RZ, R180, 0xff000000, RZ, 0xc0, !PT ;  /* 0xff000000b4ff7812 */ /* 0x000fe2000780c0ff */
[----:B------:R-:W-:-:S04]  /*34a0*/  FMUL.FTZ R168, R212, UR15 ;  /* 0x0000000fd4a87c20 */ /* 0x000fc80008410000 */
[----:B------:R-:W-:Y:S01]  /*34b0*/  FMUL.FTZ R164, R71, R168 ;  /* 0x000000a847a47220 */ /* 0x000fe20000410000 */
[----:B------:R-:W-:-:S07]  /*34c0*/  MOV R212, RZ ;  /* 0x000000ff00d47202 */ /* 0x000fce0000000f00 */
[----:B------:R-:W-:Y:S01]  /*34d0*/  @P0 HADD2.F32 R165, -RZ, R165.H1_H1 ;  /* 0x300000a5ffa50230 */ /* 0x000fe20000004100 */
[----:B------:R-:W-:-:S04]  /*34e0*/  FSEL R218, R164, RZ, P0 ;  /* 0x000000ffa4da7208 */ /* 0x000fc80000000000 */
[----:B------:R-:W-:Y:S01]  /*34f0*/  @P0 FMUL.FTZ R212, R168, R165 ;  /* 0x000000a5a8d40220 */ /* 0x000fe20000410000 */
[----:B------:R-:W-:Y:S01]  /*3500*/  LOP3.LUT P0, RZ, R181, 0xff, RZ, 0xc0, !PT ;  /* 0x000000ffb5ff7812 */ /* 0x000fe2000780c0ff */
[----:B------:R-:W-:-:S05]  /*3510*/  FMUL.FTZ R165, R72, R213 ;  /* 0x000000d548a57220 */ /* 0x000fca0000410000 */
[----:B------:R-:W-:-:S07]  /*3520*/  FSEL R210, R165, RZ, P0 ;  /* 0x000000ffa5d27208 */ /* 0x000fce0000000000 */
[----:B------:R-:W-:-:S05]  /*3530*/  @P0 HADD2.F32 R164, -RZ, R166.H0_H0 ;  /* 0x200000a6ffa40230 */ /* 0x000fca0000004100 */
[----:B------:R-:W-:Y:S01]  /*3540*/  @P0 FMUL.FTZ R211, R213, R164 ;  /* 0x000000a4d5d30220 */ /* 0x000fe20000410000 */
        /* <DEDUP_REMOVED lines=8> */
[----:B------:R-:W-:Y:S01]  /*35d0*/  HFMA2.MMA R213, -RZ, RZ, 0, 0 ;  /* 0x00000000ffd57435 */ /* 0x000fe200000001ff */
[----:B------:R-:W-:-:S05]  /*35e0*/  FMUL.FTZ R165, R74, R217 ;  /* 0x000000d94aa57220 */ /* 0x000fca0000410000 */
[----:B------:R-:W-:-:S06]  /*35f0*/  FSEL R166, R165, RZ, P0 ;  /* 0x000000ffa5a67208 */ /* 0x000fcc0000000000 */
[----:B------:R-:W-:-:S05]  /*3600*/  @P0 HADD2.F32 R164, -RZ, R167.H0_H0 ;  /* 0x200000a7ffa40230 */ /* 0x000fca0000004100 */
[----:B------:R-:W-:Y:S01]  /*3610*/  @P0 FMUL.FTZ R213, R217, R164 ;  /* 0x000000a4d9d50220 */ /* 0x000fe20000410000 */
[----:B------:R-:W-:-:S04]  /*3620*/  LEA R164, P0, R27, UR18, 0x4 ;  /* 0x000000121ba47c11 */ /* 0x000fc8000f8020ff */
[----:B------:R-:W-:Y:S01]  /*3630*/  LEA.HI.X R165, R27, UR19, RZ, 0x4, P0 ;  /* 0x000000131ba57c11 */ /* 0x000fe200080f24ff */
[----:B------:R-:W-:Y:S01]  /*3640*/  FMUL.FTZ R27, R75, R174 ;  /* 0x000000ae4b1b7220 */ /* 0x000fe20000410000 */
[----:B------:R-:W-:-:S04]  /*3650*/  LOP3.LUT P0, RZ, R181, 0xff000000, RZ, 0xc0, !PT ;  /* 0xff000000b5ff7812 */ /* 0x000fc8000780c0ff */
[----:B------:R-:W-:Y:S02]  /*3660*/  FSEL R27, R27, RZ, P0 ;  /* 0x000000ff1b1b7208 */ /* 0x000fe40000000000 */
[----:B------:R-:W-:Y:S02]  /*3670*/  F2FP.F16.F32.PACK_AB R168, R216, R171 ;  /* 0x000000abd8a8723e */ /* 0x000fe400000000ff */
[----:B------:R-:W-:Y:S02]  /*3680*/  F2FP.F16.F32.PACK_AB R169, R218, R169 ;  /* 0x000000a9daa9723e */ /* 0x000fe400000000ff */
[----:B------:R-:W-:Y:S02]  /*3690*/  F2FP.F16.F32.PACK_AB R170, R215, R210 ;  /* 0x000000d2d7aa723e */ /* 0x000fe400000000ff */
[----:B------:R-:W-:-:S05]  /*36a0*/  F2FP.F16.F32.PACK_AB R171, R27, R166 ;  /* 0x000000a61bab723e */ /* 0x000fca00000000ff */
[----:B------:R2:W-:Y:S01]  /*36b0*/  STG.E.128 desc[UR4][R164.64], R168 ;  /* 0x000000a8a4007986 */ /* 0x0005e2000c101d04 */
[----:B------:R-:W-:Y:S01]  /*36c0*/  @P0 HADD2.F32 R167, -RZ, R167.H1_H1 ;  /* 0x300000a7ffa70230 */ /* 0x000fe20000004100 */
[----:B------:R-:W-:-:S04]  /*36d0*/  MOV R166, RZ ;  /* 0x000000ff00a67202 */ /* 0x000fc80000000f00 */
        /* <DEDUP_REMOVED lines=8> */
[----:B------:R-:W-:-:S07]  /*3760*/  FADD.FTZ R147, R147, R166 ;  /* 0x000000a693937221 */ /* 0x000fce0000010000 */
.L_x_6485:
[----:B------:R-:W-:Y:S05]  /*3770*/  BSYNC B0 ;  /* 0x0000000000007941 */ /* 0x000fea0003800000 */
.L_x_6484:
[----:B------:R-:W-:Y:S02]  /*3780*/  IADD3 R2, R2, UR20, RZ ;  /* 0x0000001402027c10 */ /* 0x000fe4000fffe0ff */
[----:B------:R-:W-:Y:S02]  /*3790*/  SEL R205, RZ, 0x1, P1 ;  /* 0x00000001ffcd7807 */ /* 0x000fe40000800000 */
[----:B------:R-:W-:-:S13]  /*37a0*/  ISETP.GE.AND P0, PT, R2, UR21, PT ;  /* 0x0000001502007c0c */ /* 0x000fda000bf06270 */
[----:B------:R-:W-:Y:S05]  /*37b0*/  @!P0 BRA `(.L_x_6486) ;  /* 0xffffffcc00988947 */ /* 0x000fea000383ffff */
.L_x_6472:
        /* <DEDUP_REMOVED lines=20> */
.L_x_6488:
[----:B------:R-:W-:Y:S05]  /*3900*/  BSYNC B0 ;  /* 0x0000000000007941 */ /* 0x000fea0003800000 */
.L_x_6487:
        /* <DEDUP_REMOVED lines=15> */
.L_x_6490:
[----:B------:R-:W-:Y:S05]  /*3a00*/  BSYNC B0 ;  /* 0x0000000000007941 */ /* 0x000fea0003800000 */
.L_x_6489:
        /* <DEDUP_REMOVED lines=14> */
.L_x_6479:
[----:B------:R-:W-:Y:S02]  /*3af0*/  MOV R214, R211 ;  /* 0x000000d300d67202 */ /* 0x000fe40000000f00 */
[----:B------:R-:W-:Y:S02]  /*3b00*/  MOV R213, 0x10 ;  /* 0x0000001000d57802 */ /* 0x000fe40000000f00 */
[----:B------:R-:W-:Y:S02]  /*3b10*/  MOV R216, 0x1f ;  /* 0x0000001f00d87802 */ /* 0x000fe40000000f00 */
[----:B------:R-:W-:-:S07]  /*3b20*/  MOV R209, 0xffffffff ;  /* 0xffffffff00d17802 */ /* 0x000fce0000000f00 */
[----:B------:R-:W-:Y:S05]  /*3b30*/  WARPSYNC.COLLECTIVE R209, `(.L_x_6491) ;  /* 0x00000000d1087348 */ /* 0x000fea0003c00000 */
[----:B------:R0:W1:Y:S02]  /*3b40*/  SHFL.DOWN P6, R212, R214, R213, R216 ;  /* 0x080000d5d6d47389 */ /* 0x00006400000c00d8 */
[----:B01----:R-:W-:Y:S01]  /*3b50*/  ENDCOLLECTIVE ;  /* 0x000000000000791b */ /* 0x003fe20003800000 */
.L_x_6491:
[----:B------:R-:W-:Y:S02]  /*3b60*/  MOV R214, R210 ;  /* 0x000000d200d67202 */ /* 0x000fe40000000f00 */
[----:B------:R-:W-:-:S07]  /*3b70*/  MOV R166, R212 ;  /* 0x000000d400a67202 */ /* 0x000fce0000000f00 */
[----:B------:R-:W-:Y:S05]  /*3b80*/  WARPSYNC.COLLECTIVE R209, `(.L_x_6492) ;  /* 0x00000000d1087348 */ /* 0x000fea0003c00000 */
[----:B------:R0:W1:Y:S02]  /*3b90*/  SHFL.DOWN P6, R212, R214, R213, R216 ;  /* 0x080000d5d6d47389 */ /* 0x00006400000c00d8 */
[----:B01----:R-:W-:Y:S01]  /*3ba0*/  ENDCOLLECTIVE ;  /* 0x000000000000791b */ /* 0x003fe20003800000 */
.L_x_6492:
[----:B------:R-:W-:-:S05]  /*3bb0*/  FADD.FTZ R166, R166, R211 ;  /* 0x000000d3a6a67221 */ /* 0x000fca0000010000 */
[----:B------:R-:W-:Y:S02]  /*3bc0*/  MOV R214, R166 ;  /* 0x000000a600d67202 */ /* 0x000fe40000000f00 */
[----:B------:R-:W-:Y:S02]  /*3bd0*/  MOV R213, 0x8 ;  /* 0x0000000800d57802 */ /* 0x000fe40000000f00 */
[----:B------:R-:W-:-:S07]  /*3be0*/  MOV R167, R212 ;  /* 0x000000d400a77202 */ /* 0x000fce0000000f00 */
[----:B------:R-:W-:Y:S05]  /*3bf0*/  WARPSYNC.COLLECTIVE R209, `(.L_x_6493) ;  /* 0x00000000d1087348 */ /* 0x000fea0003c00000 */
[----:B------:R0:W1:Y:S02]  /*3c00*/  SHFL.DOWN P6, R212, R214, R213, R216 ;  /* 0x080000d5d6d47389 */ /* 0x00006400000c00d8 */
[----:B01----:R-:W-:Y:S01]  /*3c10*/  ENDCOLLECTIVE ;  /* 0x000000000000791b */ /* 0x003fe20003800000 */
.L_x_6493:
[----:B------:R-:W-:-:S05]  /*3c20*/  FADD.FTZ R167, R167, R210 ;  /* 0x000000d2a7a77221 */ /* 0x000fca0000010000 */
[----:B------:R-:W-:Y:S02]  /*3c30*/  MOV R214, R167 ;  /* 0x000000a700d67202 */ /* 0x000fe40000000f00 */
[----:B------:R-:W-:-:S07]  /*3c40*/  MOV R169, R212 ;  /* 0x000000d400a97202 */ /* 0x000fce0000000f00 */
[----:B------:R-:W-:Y:S05]  /*3c50*/  WARPSYNC.COLLECTIVE R209, `(.L_x_6494) ;  /* 0x00000000d1087348 */ /* 0x000fea0003c00000 */
[----:B------:R0:W1:Y:S02]  /*3c60*/  SHFL.DOWN P6, R212, R214, R213, R216 ;  /* 0x080000d5d6d47389 */ /* 0x00006400000c00d8 */
[----:B01----:R-:W-:Y:S01]  /*3c70*/  ENDCOLLECTIVE ;  /* 0x000000000000791b */ /* 0x003fe20003800000 */
.L_x_6494:
[----:B------:R-:W-:-:S05]  /*3c80*/  FADD.FTZ R169, R166, R169 ;  /* 0x000000a9a6a97221 */ /* 0x000fca0000010000 */
[----:B------:R-:W-:Y:S02]  /*3c90*/  MOV R214, R169 ;  /* 0x000000a900d67202 */ /* 0x000fe40000000f00 */
[----:B------:R-:W-:Y:S02]  /*3ca0*/  MOV R213, 0x4 ;  /* 0x0000000400d57802 */ /* 0x000fe40000000f00 */
[----:B------:R-:W-:-:S07]  /*3cb0*/  MOV R168, R212 ;  /* 0x000000d400a87202 */ /* 0x000fce0000000f00 */
[----:B------:R-:W-:Y:S05]  /*3cc0*/  WARPSYNC.COLLECTIVE R209, `(.L_x_6495) ;  /* 0x00000000d1087348 */ /* 0x000fea0003c00000 */
[----:B------:R0:W1:Y:S02]  /*3cd0*/  SHFL.DOWN P6, R212, R214, R213, R216 ;  /* 0x080000d5d6d47389 */ /* 0x00006400000c00d8 */
[----:B01----:R-:W-:Y:S01]  /*3ce0*/  ENDCOLLECTIVE ;  /* 0x000000000000791b */ /* 0x003fe20003800000 */
.L_x_6495:
[----:B------:R-:W-:-:S05]  /*3cf0*/  FADD.FTZ R168, R167, R168 ;  /* 0x000000a8a7a87221 */ /* 0x000fca0000010000 */
[----:B------:R-:W-:Y:S02]  /*3d00*/  MOV R214, R168 ;  /* 0x000000a800d67202 */ /* 0x000fe40000000f00 */
[----:B------:R-:W-:-:S07]  /*3d10*/  MOV R170, R212 ;  /* 0x000000d400aa7202 */ /* 0x000fce0000000f00 */
[----:B------:R-:W-:Y:S05]  /*3d20*/  WARPSYNC.COLLECTIVE R209, `(.L_x_6496) ;  /* 0x00000000d1087348 */ /* 0x000fea0003c00000 */
[----:B------:R0:W1:Y:S02]  /*3d30*/  SHFL.DOWN P6, R212, R214, R213, R216 ;  /* 0x080000d5d6d47389 */ /* 0x00006400000c00d8 */
[----:B01----:R-:W-:Y:S01]  /*3d40*/  ENDCOLLECTIVE ;  /* 0x000000000000791b */ /* 0x003fe20003800000 */
.L_x_6496:
[----:B------:R-:W-:-:S05]  /*3d50*/  FADD.FTZ R170, R169, R170 ;  /* 0x000000aaa9aa7221 */ /* 0x000fca0000010000 */
[----:B------:R-:W-:Y:S02]  /*3d60*/  MOV R214, R170 ;  /* 0x000000aa00d67202 */ /* 0x000fe40000000f00 */
[----:B------:R-:W-:Y:S02]  /*3d70*/  MOV R213, 0x2 ;  /* 0x0000000200d57802 */ /* 0x000fe40000000f00 */
[----:B------:R-:W-:-:S07]  /*3d80*/  MOV R171, R212 ;  /* 0x000000d400ab7202 */ /* 0x000fce0000000f00 */
[----:B------:R-:W-:Y:S05]  /*3d90*/  WARPSYNC.COLLECTIVE R209, `(.L_x_6497) ;  /* 0x00000000d1087348 */ /* 0x000fea0003c00000 */
[----:B------:R0:W1:Y:S02]  /*3da0*/  SHFL.DOWN P6, R212, R214, R213, R216 ;  /* 0x080000d5d6d47389 */ /* 0x00006400000c00d8 */
[----:B01----:R-:W-:Y:S01]  /*3db0*/  ENDCOLLECTIVE ;  /* 0x000000000000791b */ /* 0x003fe20003800000 */
.L_x_6497:
[----:B------:R-:W-:-:S05]  /*3dc0*/  FADD.FTZ R171, R168, R171 ;  /* 0x000000aba8ab7221 */ /* 0x000fca0000010000 */
[----:B------:R-:W-:Y:S02]  /*3dd0*/  MOV R214, R171 ;  /* 0x000000ab00d67202 */ /* 0x000fe40000000f00 */
[----:B------:R-:W-:-:S07]  /*3de0*/  MOV R207, R212 ;  /* 0x000000d400cf7202 */ /* 0x000fce0000000f00 */
[----:B------:R-:W-:Y:S05]  /*3df0*/  WARPSYNC.COLLECTIVE R209, `(.L_x_6498) ;  /* 0x00000000d1087348 */ /* 0x000fea0003c00000 */
[----:B------:R0:W1:Y:S02]  /*3e00*/  SHFL.DOWN P6, R212, R214, R213, R216 ;  /* 0x080000d5d6d47389 */ /* 0x00006400000c00d8 */
[----:B01----:R-:W-:Y:S01]  /*3e10*/  ENDCOLLECTIVE ;  /* 0x000000000000791b */ /* 0x003fe20003800000 */
.L_x_6498:
[----:B------:R-:W-:-:S05]  /*3e20*/  FADD.FTZ R207, R170, R207 ;  /* 0x000000cfaacf7221 */ /* 0x000fca0000010000 */
[----:B------:R-:W-:Y:S02]  /*3e30*/  MOV R214, R207 ;  /* 0x000000cf00d67202 */ /* 0x000fe40000000f00 */
[----:B------:R-:W-:Y:S02]  /*3e40*/  MOV R213, 0x1 ;  /* 0x0000000100d57802 */ /* 0x000fe40000000f00 */
[----:B------:R-:W-:-:S07]  /*3e50*/  MOV R206, R212 ;  /* 0x000000d400ce7202 */ /* 0x000fce0000000f00 */
[----:B------:R-:W-:Y:S05]  /*3e60*/  WARPSYNC.COLLECTIVE R209, `(.L_x_6499) ;  /* 0x00000000d1087348 */ /* 0x000fea0003c00000 */
[----:B------:R0:W1:Y:S02]  /*3e70*/  SHFL.DOWN P6, R212, R214, R213, R216 ;  /* 0x080000d5d6d47389 */ /* 0x00006400000c00d8 */
[----:B01----:R-:W-:Y:S01]  /*3e80*/  ENDCOLLECTIVE ;  /* 0x000000000000791b */ /* 0x003fe20003800000 */
.L_x_6499:
[----:B------:R-:W-:-:S05]  /*3e90*/  FADD.FTZ R166, R171, R206 ;  /* 0x000000ceaba67221 */ /* 0x000fca0000010000 */
[----:B------:R-:W-:Y:S02]  /*3ea0*/  MOV R214, R166 ;  /* 0x000000a600d67202 */ /* 0x000fe40000000f00 */
[----:B------:R-:W-:-:S07]  /*3eb0*/  MOV R206, R212 ;  /* 0x000000d400ce7202 */ /* 0x000fce0000000f00 */
[----:B------:R-:W-:Y:S05]  /*3ec0*/  WARPSYNC.COLLECTIVE R209, `(.L_x_6500) ;  /* 0x00000000d1087348 */ /* 0x000fea0003c00000 */
[----:B------:R0:W1:Y:S02]  /*3ed0*/  SHFL.DOWN P6, R212, R214, R213, R216 ;  /* 0x080000d5d6d47389 */ /* 0x00006400000c00d8 */
[----:B01----:R-:W-:Y:S01]  /*3ee0*/  ENDCOLLECTIVE ;  /* 0x000000000000791b */ /* 0x003fe20003800000 */
.L_x_6500:
[----:B------:R-:W-:Y:S01]  /*3ef0*/  MOV R167, R212 ;  /* 0x000000d400a77202 */ /* 0x000fe20000000f00 */
[----:B------:R-:W-:Y:S06]  /*3f00*/  BRA `(.L_x_6501) ;  /* 0xffffffd800b87947 */ /* 0x000fec000383ffff */
.L_x_6502:
        /* <DEDUP_REMOVED lines=15> */
.L_x_11373:


//--------------------- .text._ZN10layer_norm13ln_bwd_kernelINS_13Kernel_traitsIf6__halfS2_S2_fjLj3072ELj1ELj1ELj4ELj16ENS_18Kernel_traits_baseILj3072EfS2_S2_S2_fjLj128EEEEELb1ELb1ELb0ELb1EEEvNS_9BwdParamsE --------------------------
	.section	.text._ZN10layer_norm13ln_bwd_kernelINS_13Kernel_traitsIf6__halfS2_S2_fjLj3072ELj1ELj1ELj4ELj16ENS_18Kernel_traits_baseILj3072EfS2_S2_S2_fjLj128EEEEELb1ELb1ELb0ELb1EEEvNS_9BwdParamsE,"ax",@progbits
	.align	128
        .global         _ZN10layer_norm13ln_bwd_kernelINS_13Kernel_traitsIf6__halfS2_S2_fjLj3072ELj1ELj1ELj4ELj16ENS_18Kernel_traits_baseILj3072EfS2_S2_S2_fjLj128EEEEELb1ELb1ELb0ELb1EEEvNS_9BwdParamsE
        .type           _ZN10layer_norm13ln_bwd_kernelINS_13Kernel_traitsIf6__halfS2_S2_fjLj3072ELj1ELj1ELj4ELj16ENS_18Kernel_traits_baseILj3072EfS2_S2_S2_fjLj128EEEEELb1ELb1ELb0ELb1EEEvNS_9BwdParamsE,@function
        .size           _ZN10layer_norm13ln_bwd_kernelINS_13Kernel_traitsIf6__halfS2_S2_fjLj3072ELj1ELj1ELj4ELj16ENS_18Kernel_traits_baseILj3072EfS2_S2_S2_fjLj128EEEEELb1ELb1ELb0ELb1EEEvNS_9BwdParamsE,(.L_x_11374 - _ZN10layer_norm13ln_bwd_kernelINS_13Kernel_traitsIf6__halfS2_S2_fjLj3072ELj1ELj1ELj4ELj16ENS_18Kernel_traits_baseILj3072EfS2_S2_S2_fjLj128EEEEELb1ELb1ELb0ELb1EEEvNS_9BwdParamsE)
        .other          _ZN10layer_norm13ln_bwd_kernelINS_13Kernel_traitsIf6__halfS2_S2_fjLj3072ELj1ELj1ELj4ELj16ENS_18Kernel_traits_baseILj3072EfS2_S2_S2_fjLj128EEEEELb1ELb1ELb0ELb1EEEvNS_9BwdParamsE,@"STO_CUDA_ENTRY STV_DEFAULT"
_ZN10layer_norm13ln_bwd_kernelINS_13Kernel_traitsIf6__halfS2_S2_fjLj3072ELj1ELj1ELj4ELj16ENS_18Kernel_traits_baseILj3072EfS2_S2_S2_fjLj128EEEEELb1ELb1ELb0ELb1EEEvNS_9BwdParamsE:
.text._ZN10layer_norm13ln_bwd_kernelINS_13Kernel_traitsIf6__halfS2_S2_fjLj3072ELj1ELj1ELj4ELj16ENS_18Kernel_traits_baseILj3072EfS2_S2_S2_fjLj128EEEEELb1ELb1ELb0ELb1EEEvNS_9BwdParamsE:
        /* <DEDUP_REMOVED lines=53> */
.L_x_6503:
        /* <DEDUP_REMOVED lines=61> */
.L_x_6507:
        /* <DEDUP_REMOVED lines=9> */
[----:B------:R-:W3:Y:S08]  /*07b0*/  LDC.64 R2, c[0x0][0x2b8] ;  /* 0x0000ae00ff027b82 */ /* 0x000ef00000000a00 */
[----:B------:R-:W4:Y:S01]  /*07c0*/  LDC.64 R92, c[0x0][0x258] ;  /* 0x00009600ff5c7b82 */ /* 0x000f220000000a00 */
[C---:B------:R-:W-:Y:S01]  /*07d0*/  IADD3 R179, R181.reuse, 0x80, RZ ;  /* 0x00000080b5b37810 */ /* 0x040fe20007ffe0ff */
[----:B-1----:R-:W-:Y:S01]  /*07e0*/  IMAD.WIDE.U32 R68, R181, 0x10, R84 ;  /* 0x00000010b5447825 */ /* 0x002fe200078e0054 */
[----:B0-----:R-:W-:-:S04]  /*07f0*/  @P0 LEA R86, P1, R174, R86, 0x1 ;  /* 0x00000056ae560211 */ /* 0x001fc800078208ff */
[C---:B------:R-:W-:Y:S01]  /*0800*/  @P0 LEA.HI.X R87, R174.reuse, R87, R70, 0x1, P1 ;  /* 0x00000057ae570211 */ /* 0x040fe200008f0c46 */
[----:B--2---:R-:W-:Y:S01]  /*0810*/  IMAD.WIDE R98, R174, 0x4, R98 ;  /* 0x00000004ae627825 */ /* 0x004fe200078e0262 */
[----:B------:R-:W2:Y:S01]  /*0820*/  LDG.E.128 R68, desc[UR6][R68.64] ;  /* 0x0000000644447981 */ /* 0x000ea2000c1e1d00 */
[----:B------:R-:W-:-:S03]  /*0830*/  IADD3 R177, R181, 0x100, RZ ;  /* 0x00000100b5b17810 */ /* 0x000fc60007ffe0ff */
[----:B------:R0:W2:Y:S01]  /*0840*/  LDG.E R187, desc[UR6][R98.64] ;  /* 0x0000000662bb7981 */ /* 0x0000a2000c1e1900 */
[----:B---3--:R-:W-:-:S03]  /*0850*/  IMAD.WIDE.U32 R80, R179, 0x10, R2 ;  /* 0x00000010b3507825 */ /* 0x008fc600078e0002 */
[----:B------:R-:W3:Y:S01]  /*0860*/  @P0 LDG.E.U16 R178, desc[UR6][R86.64] ;  /* 0x0000000656b20981 */ /* 0x000ee2000c1e1500 */
[----:B------:R-:W-:-:S03]  /*0870*/  IMAD.WIDE.U32 R72, R181, 0x10, R2 ;  /* 0x00000010b5487825 */ /* 0x000fc600078e0002 */
[----:B------:R-:W3:Y:S01]  /*0880*/  LDG.E.128 R80, desc[UR6][R80.64] ;  /* 0x0000000650507981 */ /* 0x000ee2000c1e1d00 */
[----:B------:R-:W-:-:S03]  /*0890*/  IMAD.WIDE.U32 R76, R179, 0x10, R84 ;  /* 0x00000010b34c7825 */ /* 0x000fc600078e0054 */
[----:B------:R-:W3:Y:S01]  /*08a0*/  LDG.E.128 R72, desc[UR6][R72.64] ;  /* 0x0000000648487981 */ /* 0x000ee2000c1e1d00 */
[----:B----4-:R-:W-:-:S03]  /*08b0*/  IMAD.WIDE R182, R174, 0x4, R92 ;  /* 0x00000004aeb67825 */ /* 0x010fc600078e025c */
[----:B------:R-:W4:Y:S01]  /*08c0*/  LDG.E.128 R76, desc[UR6][R76.64] ;  /* 0x000000064c4c7981 */ /* 0x000f22000c1e1d00 */
[----:B------:R-:W-:-:S03]  /*08d0*/  IMAD.WIDE.U32 R84, R177, 0x10, R84 ;  /* 0x00000010b1547825 */ /* 0x000fc600078e0054 */
[----:B------:R-:W4:Y:S01]  /*08e0*/  LDG.E R176, desc[UR6][R182.64] ;  /* 0x00000006b6b07981 */ /* 0x000f22000c1e1900 */
[----:B------:R-:W-:-:S03]  /*08f0*/  IMAD.WIDE.U32 R88, R177, 0x10, R2 ;  /* 0x00000010b1587825 */ /* 0x000fc600078e0002 */
[----:B------:R-:W4:Y:S01]  /*0900*/  LDG.E.128 R84, desc[UR6][R84.64] ;  /* 0x0000000654547981 */ /* 0x000f22000c1e1d00 */
[----:B------:R-:W-:Y:S01]  /*0910*/  ISETP.NE.U32.AND P1, PT, RZ, UR12, PT ;  /* 0x0000000cff007c0c */ /* 0x000fe2000bf25070 */
[----:B------:R-:W1:Y:S02]  /*0920*/  LDC.64 R2, c[0x0][0x240] ;  /* 0x00009000ff027b82 */ /* 0x000e640000000a00 */
[----:B------:R-:W4:Y:S01]  /*0930*/  LDG.E.128 R88, desc[UR6][R88.64] ;  /* 0x0000000658587981 */ /* 0x000f22000c1e1d00 */
[----:B------:R-:W-:-:S13]  /*0940*/  ISETP.NE.AND.EX P1, PT, RZ, UR13, PT, P1 ;  /* 0x0000000dff007c0c */ /* 0x000fda000bf25310 */
[----:B------:R-:W0:Y:S08]  /*0950*/  @P1 LDC.64 R94, c[0x0][0x2c8] ;  /* 0x0000b200ff5e1b82 */ /* 0x000e300000000a00 */
[----:B------:R-:W1:Y:S08]  /*0960*/  @P1 LDC.64 R92, c[0x0][0x2c8] ;  /* 0x0000b200ff5c1b82 */ /* 0x000e700000000a00 */
[----:B------:R-:W1:Y:S01]  /*0970*/  @P1 LDC.64 R96, c[0x0][0x2c8] ;  /* 0x0000b200ff601b82 */ /* 0x000e620000000a00 */
[----:B0-----:R-:W-:-:S04]  /*0980*/  @P1 IMAD.WIDE.U32 R170, R181, 0x10, R94 ;  /* 0x00000010b5aa1825 */ /* 0x001fc800078e005e */
[----:B-1----:R-:W-:Y:S01]  /*0990*/  IMAD.WIDE.U32 R94, R181, 0x8, R2 ;  /* 0x00000008b55e7825 */ /* 0x002fe200078e0002 */
        /* <DEDUP_REMOVED lines=16> */
[----:B------:R-:W-:Y:S01]  /*0aa0*/  FSEL R201, R187, RZ, !P4 ;  /* 0x000000ffbbc97208 */ /* 0x000fe20006000000 */
[----:B0-----:R-:W-:Y:S02]  /*0ab0*/  HADD2.F32 R96, -RZ, R70.H0_H0 ;  /* 0x20000046ff607230 */ /* 0x001fe40000004100 */
[----:B---3--:R-:W-:Y:S02]  /*0ac0*/  @P0 HADD2.F32 R170, -RZ, R178.H0_H0 ;  /* 0x200000b2ffaa0230 */ /* 0x008fe40000004100 */
[----:B------:R-:W-:Y:S02]  /*0ad0*/  HADD2.F32 R178, -RZ, R70.H1_H1 ;  /* 0x30000046ffb27230 */ /* 0x000fe40000004100 */
[----:B------:R-:W-:-:S02]  /*0ae0*/  HADD2.F32 R68, -RZ, R68.H1_H1 ;  /* 0x30000044ff447230 */ /* 0x000fc40000004100 */
[--C-:B------:R-:W-:Y:S02]  /*0af0*/  HADD2.F32 R99, -RZ, R81.reuse.H0_H0 ;  /* 0x20000051ff637230 */ /* 0x100fe40000004100 */
[----:B------:R-:W-:Y:S02]  /*0b00*/  HADD2.F32 R180, -RZ, R81.H1_H1 ;  /* 0x30000051ffb47230 */ /* 0x000fe40000004100 */
[----:B------:R-:W-:Y:S02]  /*0b10*/  HADD2.F32 R183, -RZ, R71.H0_H0 ;  /* 0x20000047ffb77230 */ /* 0x000fe40000004100 */
[--C-:B------:R-:W-:Y:S02]  /*0b20*/  HADD2.F32 R81, -RZ, R83.reuse.H0_H0 ;  /* 0x20000053ff517230 */ /* 0x100fe40000004100 */
[----:B------:R-:W-:Y:S02]  /*0b30*/  HADD2.F32 R70, -RZ, R83.H1_H1 ;  /* 0x30000053ff467230 */ /* 0x000fe40000004100 */
[----:B------:R-:W-:Y:S01]  /*0b40*/  FADD.FTZ R83, -R201, R0 ;  /* 0x00000000c9537221 */ /* 0x000fe20000010100 */
[----:B------:R-:W-:-:S02]  /*0b50*/  HADD2.F32 R171, -RZ, R69.H0_H0 ;  /* 0x20000045ffab7230 */ /* 0x000fc40000004100 */
[C---:B------:R-:W-:Y:S01]  /*0b60*/  FADD.FTZ R215, -R201.reuse, R68 ;  /* 0x00000044c9d77221 */ /* 0x040fe20000010100 */
[----:B------:R-:W-:Y:S02]  /*0b70*/  HADD2.F32 R213, -RZ, R72.H0_H0 ;  /* 0x20000048ffd57230 */ /* 0x000fe40000004100 */
[----:B------:R-:W-:Y:S01]  /*0b80*/  FADD.FTZ R203, -R201, R183 ;  /* 0x000000b7c9cb7221 */ /* 0x000fe20000010100 */
[--C-:B------:R-:W-:Y:S02]  /*0b90*/  HADD2.F32 R204, -RZ, R74.reuse.H0_H0 ;  /* 0x2000004affcc7230 */ /* 0x100fe40000004100 */
[----:B----4-:R-:W-:Y:S01]  /*0ba0*/  FMUL.FTZ R0, R176, R83 ;  /* 0x00000053b0007220 */ /* 0x010fe20000410000 */
[----:B------:R-:W-:Y:S02]  /*0bb0*/  HADD2.F32 R182, -RZ, R74.H1_H1 ;  /* 0x3000004affb67230 */ /* 0x000fe40000004100 */
[----:B------:R-:W-:Y:S02]  /*0bc0*/  HADD2.F32 R210, -RZ, R72.H1_H1 ;  /* 0x30000048ffd27230 */ /* 0x000fe40000004100 */
[----:B------:R-:W-:-:S02]  /*0bd0*/  HADD2.F32 R74, -RZ, R75.H0_H0 ;  /* 0x2000004bff4a7230 */ /* 0x000fc40000004100 */
[----:B------:R-:W-:Y:S02]  /*0be0*/  HADD2.F32 R98, -RZ, R75.H1_H1 ;  /* 0x3000004bff627230 */ /* 0x000fe40000004100 */
[----:B------:R-:W-:Y:S02]  /*0bf0*/  HADD2.F32 R186, -RZ, R79.H0_H0 ;  /* 0x2000004fffba7230 */ /* 0x000fe40000004100 */
[----:B------:R-:W-:Y:S02]  /*0c00*/  HADD2.F32 R75, -RZ, R77.H0_H0 ;  /* 0x2000004dff4b7230 */ /* 0x000fe40000004100 */
[----:B------:R-:W-:Y:S02]  /*0c10*/  HADD2.F32 R79, -RZ, R79.H1_H1 ;  /* 0x3000004fff4f7230 */ /* 0x000fe40000004100 */
[--C-:B------:R-:W-:Y:S02]  /*0c20*/  HADD2.F32 R97, -RZ, R82.reuse.H0_H0 ;  /* 0x20000052ff617230 */ /* 0x100fe40000004100 */
[----:B------:R-:W-:-:S02]  /*0c30*/  HADD2.F32 R72, -RZ, R82.H1_H1 ;  /* 0x30000052ff487230 */ /* 0x000fc40000004100 */
[----:B------:R-:W-:Y:S02]  /*0c40*/  HADD2.F32 R77, -RZ, R77.H1_H1 ;  /* 0x3000004dff4d7230 */ /* 0x000fe40000004100 */
[----:B------:R-:W-:Y:S02]  /*0c50*/  HADD2.F32 R82, -RZ, R85.H0_H0 ;  /* 0x20000055ff527230 */ /* 0x000fe40000004100 */
[----:B------:R-:W-:Y:S01]  /*0c60*/  FADD.FTZ R211, -R201, R171 ;  /* 0x000000abc9d37221 */ /* 0x000fe20000010100 */
[----:B------:R-:W-:Y:S02]  /*0c70*/  HADD2.F32 R69, -RZ, R69.H1_H1 ;  /* 0x30000045ff457230 */ /* 0x000fe40000004100 */
[----:B------:R-:W-:Y:S01]  /*0c80*/  FADD.FTZ R173, R213, R173 ;  /* 0x000000add5ad7221 */ /* 0x000fe20000010000 */
[----:B------:R-:W-:Y:S01]  /*0c90*/  FMUL.FTZ R215, R176, R215 ;  /* 0x000000d7b0d77220 */ /* 0x000fe20000410000 */
[----:B------:R-:W-:Y:S01]  /*0ca0*/  FFMA.FTZ R175, R0, R213, R175 ;  /* 0x000000d500af7223 */ /* 0x000fe200000100af */
[----:B------:R-:W-:Y:S01]  /*0cb0*/  FMUL.FTZ R203, R176, R203 ;  /* 0x000000cbb0cb7220 */ /* 0x000fe20000410000 */
[----:B------:R-:W-:Y:S01]  /*0cc0*/  FMUL.FTZ R213, R48, R213 ;  /* 0x000000d530d57220 */ /* 0x000fe20000410000 */
[C---:B------:R-:W-:Y:S01]  /*0cd0*/  FADD.FTZ R207, -R201.reuse, R96 ;  /* 0x00000060c9cf7221 */ /* 0x040fe20000010100 */
[----:B------:R-:W-:Y:S01]  /*0ce0*/  FADD.FTZ R223, -R201, R79 ;  /* 0x0000004fc9df7221 */ /* 0x000fe20000010100 */
[----:B------:R-:W-:-:S02]  /*0cf0*/  HADD2.F32 R208, -RZ, R73.H0_H0 ;  /* 0x20000049ffd07230 */ /* 0x000fc40000004100 */
[C---:B------:R-:W-:Y:S01]  /*0d00*/  FADD.FTZ R193, -R201.reuse, R77 ;  /* 0x0000004dc9c17221 */ /* 0x040fe20000010100 */
        /* <DEDUP_REMOVED lines=8> */
[----:B------:R-:W-:Y:S01]  /*0d90*/  FFMA.FTZ R172, R215, R210, R172 ;  /* 0x000000d2d7ac7223 */ /* 0x000fe200000100ac */
[----:B------:R-:W-:Y:S01]  /*0da0*/  FADD.FTZ R159, R74, R159 ;  /* 0x0000009f4a9f7221 */ /* 0x000fe20000010000 */
[-C--:B------:R-:W-:Y:S01]  /*0db0*/  FFMA.FTZ R160, R203, R74.reuse, R160 ;  /* 0x0000004acba07223 */ /* 0x080fe200000100a0 */
[----:B------:R-:W-:Y:S01]  /*0dc0*/  FMUL.FTZ R82, R46, R74 ;  /* 0x0000004a2e527220 */ /* 0x000fe20000410000 */
[----:B------:R-:W-:Y:S01]  /*0dd0*/  FMUL.FTZ R210, R49, R210 ;  /* 0x000000d231d27220 */ /* 0x000fe20000410000 */
[----:B------:R-:W-:Y:S01]  /*0de0*/  FADD.FTZ R89, RZ, R213 ;  /* 0x000000d5ff597221 */ /* 0x000fe20000010000 */
[----:B------:R-:W-:Y:S01]  /*0df0*/  FFMA.FTZ R74, R0, R213, RZ ;  /* 0x000000d5004a7223 */ /* 0x000fe200000100ff */
[----:B------:R-:W-:Y:S02]  /*0e00*/  HADD2.F32 R184, -RZ, R78.H0_H0 ;  /* 0x2000004effb87230 */ /* 0x000fe40000004100 */
[----:B------:R-:W-:Y:S01]  /*0e10*/  FADD.FTZ R167, R208, R167 ;  /* 0x000000a7d0a77221 */ /* 0x000fe20000010000 */
[----:B------:R-:W-:-:S02]  /*0e20*/  HADD2.F32 R206, -RZ, R73.H1_H1 ;  /* 0x30000049ffce7230 */ /* 0x000fc40000004100 */
[----:B------:R-:W-:Y:S01]  /*0e30*/  FMUL.FTZ R209, R176, R209 ;  /* 0x000000d1b0d17220 */ /* 0x000fe20000410000 */
[----:B------:R-:W-:Y:S02]  /*0e40*/  HADD2.F32 R78, -RZ, R78.H1_H1 ;  /* 0x3000004eff4e7230 */ /* 0x000fe40000004100 */
[-C--:B------:R-:W-:Y:S01]  /*0e50*/  FFMA.FTZ R168, R211, R208.reuse, R168 ;  /* 0x000000d0d3a87223 */ /* 0x080fe200000100a8 */
[--C-:B------:R-:W-:Y:S02]  /*0e60*/  HADD2.F32 R73, -RZ, R76.reuse.H0_H0 ;  /* 0x2000004cff497230 */ /* 0x100fe40000004100 */
[----:B------:R-:W-:Y:S01]  /*0e70*/  FMUL.FTZ R208, R50, R208 ;  /* 0x000000d032d07220 */ /* 0x000fe20000410000 */
[----:B------:R-:W-:Y:S02]  /*0e80*/  HADD2.F32 R76, -RZ, R76.H1_H1 ;  /* 0x3000004cff4c7230 */ /* 0x000fe40000004100 */
[----:B------:R-:W-:Y:S01]  /*0e90*/  FADD.FTZ R89, R89, R210 ;  /* 0x000000d259597221 */ /* 0x000fe20000010000 */
[----:B------:R-:W-:Y:S01]  /*0ea0*/  FFMA.FTZ R74, R215, R210, R74 ;  /* 0x000000d2d74a7223 */ /* 0x000fe2000001004a */
[----:B------:R-:W-:-:S02]  /*0eb0*/  HADD2.F32 R192, -RZ, R87.H1_H1 ;  /* 0x30000057ffc07230 */ /* 0x000fc40000004100 */
[----:B------:R-:W-:Y:S01]  /*0ec0*/  FADD.FTZ R219, -R201, R78 ;  /* 0x0000004ec9db7221 */ /* 0x000fe20000010100 */
[----:B------:R-:W-:Y:S02]  /*0ed0*/  HADD2.F32 R190, -RZ, R87.H0_H0 ;  /* 0x20000057ffbe7230 */ /* 0x000fe40000004100 */
        /* <DEDUP_REMOVED lines=9> */
[C---:B------:R-:W-:Y:S01]  /*0f70*/  FADD.FTZ R191, -R201.reuse, R75 ;  /* 0x0000004bc9bf7221 */ /* 0x040fe20000010100 */
[----:B------:R-:W-:Y:S02]  /*0f80*/  HADD2.F32 R71, -RZ, R71.H1_H1 ;  /* 0x30000047ff477230 */ /* 0x000fe40000004100 */
[C---:B------:R-:W-:Y:S01]  /*0f90*/  FADD.FTZ R69, -R201.reuse, R192 ;  /* 0x000000c0c9457221 */ /* 0x040fe20000010100 */
[----:B------:R-:W-:Y:S02]  /*0fa0*/  HADD2.F32 R84, -RZ, R84.H1_H1 ;  /* 0x30000054ff547230 */ /* 0x000fe40000004100 */
[----:B------:R-:W-:Y:S01]  /*0fb0*/  FADD.FTZ R221, -R201, R186 ;  /* 0x000000bac9dd7221 */ /* 0x000fe20000010100 */
[----:B------:R-:W-:Y:S02]  /*0fc0*/  HADD2.F32 R85, -RZ, R85.H1_H1 ;  /* 0x30000055ff557230 */ /* 0x000fe40000004100 */
[----:B------:R-:W-:Y:S01]  /*0fd0*/  FADD.FTZ R163, R204, R163 ;  /* 0x000000a3cca37221 */ /* 0x000fe20000010000 */
[----:B------:R-:W-:-:S02]  /*0fe0*/  HADD2.F32 R86, -RZ, R86.H1_H1 ;  /* 0x30000056ff567230 */ /* 0x000fc40000004100 */
[-C--:B------:R-:W-:Y:S01]  /*0ff0*/  FFMA.FTZ R164, R207, R204.reuse, R164 ;  /* 0x000000cccfa47223 */ /* 0x080fe200000100a4 */
[----:B------:R-:W-:Y:S01]  /*1000*/  FMUL.FTZ R192, R176, R219 ;  /* 0x000000dbb0c07220 */ /* 0x000fe20000410000 */
[C---:B------:R-:W-:Y:S01]  /*1010*/  FADD.FTZ R205, -R201.reuse, R178 ;  /* 0x000000b2c9cd7221 */ /* 0x040fe20000010100 */
[----:B------:R-:W-:Y:S01]  /*1020*/  FADD.FTZ R183, -R201, R190 ;  /* 0x000000bec9b77221 */ /* 0x000fe20000010100 */
[----:B------:R-:W-:Y:S01]  /*1030*/  FMUL.FTZ R204, R44, R204 ;  /* 0x000000cc2ccc7220 */ /* 0x000fe20000410000 */
[----:B------:R-:W-:Y:S01]  /*1040*/  FADD.FTZ R89, R89, R206 ;  /* 0x000000ce59597221 */ /* 0x000fe20000010000 */
[----:B------:R-:W-:Y:S01]  /*1050*/  FFMA.FTZ R74, R209, R206, R74 ;  /* 0x000000ced14a7223 */ /* 0x000fe2000001004a */
[C---:B------:R-:W-:Y:S01]  /*1060*/  FADD.FTZ R195, -R201.reuse, R184 ;  /* 0x000000b8c9c37221 */ /* 0x040fe20000010100 */
[C---:B------:R-:W-:Y:S01]  /*1070*/  FMUL.FTZ R190, R176.reuse, R187 ;  /* 0x000000bbb0be7220 */ /* 0x040fe20000410000 */
[C---:B------:R-:W-:Y:S01]  /*1080*/  FADD.FTZ R189, -R201.reuse, R73 ;  /* 0x00000049c9bd7221 */ /* 0x040fe20000010100 */
[C---:B------:R-:W-:Y:S01]  /*1090*/  FMUL.FTZ R187, R176.reuse, R191 ;  /* 0x000000bfb0bb7220 */ /* 0x040fe20000410000 */
[----:B------:R-:W-:Y:S01]  /*10a0*/  FMUL.FTZ R184, R176, R193 ;  /* 0x000000c1b0b87220 */ /* 0x000fe20000410000 */
[C---:B------:R-:W-:Y:S01]  /*10b0*/  FADD.FTZ R199, -R201.reuse, R71 ;  /* 0x00000047c9c77221 */ /* 0x040fe20000010100 */
[C---:B------:R-:W-:Y:S01]  /*10c0*/  FADD.FTZ R197, -R201.reuse, R197 ;  /* 0x000000c5c9c57221 */ /* 0x040fe20000010100 */
[C---:B------:R-:W-:Y:S01]  /*10d0*/  FADD.FTZ R171, -R201.reuse, R84 ;  /* 0x00000054c9ab7221 */ /* 0x040fe20000010100 */
[C---:B------:R-:W-:Y:S01]  /*10e0*/  FADD.FTZ R75, -R201.reuse, R85 ;  /* 0x00000055c94b7221 */ /* 0x040fe20000010100 */
[C---:B------:R-:W-:Y:S01]  /*10f0*/  FADD.FTZ R87, -R201.reuse, R188 ;  /* 0x000000bcc9577221 */ /* 0x040fe20000010100 */
[----:B------:R-:W-:Y:S01]  /*1100*/  FADD.FTZ R73, -R201, R86 ;  /* 0x00000056c9497221 */ /* 0x000fe20000010100 */
        /* <DEDUP_REMOVED lines=14> */
[C---:B------:R-:W-:Y:S01]  /*11f0*/  FMUL.FTZ R199, R176.reuse, R199 ;  /* 0x000000c7b0c77220 */ /* 0x040fe20000410000 */
        /* <DEDUP_REMOVED lines=31> */
[--C-:B------:R-:W-:Y:S02]  /*13f0*/  HADD2.F32 R71, -RZ, R91.reuse.H0_H0 ;  /* 0x2000005bff477230 */ /* 0x100fe40000004100 */
        /* <DEDUP_REMOVED lines=86> */
.L_x_6518:
        /* <DEDUP_REMOVED lines=12> */
.L_x_6506:
        /* <DEDUP_REMOVED lines=10> */
[----:B------:R-:W-:Y:S02]  /*1ac0*/  ISETP.NE.U32.AND P2, PT, RZ, UR16, PT ;  /* 0x00000010ff007c0c */ /* 0x000fe4000bf45070 */
[----:B------:R-:W-:Y:S02]  /*1ad0*/  @!P3 IADD3 R72, R72, 0x4, RZ ;  /* 0x000000044848b810 */ /* 0x000fe40007ffe0ff */
[----:B------:R-:W-:Y:S02]  /*1ae0*/  ISETP.NE.AND.EX P2, PT, RZ, UR17, PT, P2 ;  /* 0x00000011ff007c0c */ /* 0x000fe4000bf45320 */
        /* <DEDUP_REMOVED lines=11> */
[----:B------:R-:W-:Y:S02]  /*1ba0*/  @P1 HADD2.F32 R76, -RZ, R53.H1_H1 ;  /* 0x30000035ff4c1230 */ /* 0x000fe40000004100 */
[----:B------:R-:W-:Y:S01]  /*1bb0*/  FADD.FTZ R78, R78, R217 ;  /* 0x000000d94e4e7221 */ /* 0x000fe20000010000 */
[----:B------:R-:W-:-:S03]  /*1bc0*/  FADD.FTZ R72, R79, R72 ;  /* 0x000000484f487221 */ /* 0x000fc60000010000 */
[----:B------:R-:W-:Y:S01]  /*1bd0*/  FMUL.FTZ R78, R78, UR14 ;  /* 0x0000000e4e4e7c20 */ /* 0x000fe20008410000 */
[----:B------:R-:W-:Y:S01]  /*1be0*/  FMUL.FTZ R197, R72, UR14 ;  /* 0x0000000e48c57c20 */ /* 0x000fe20008410000 */
[----:B------:R-:W-:-:S03]  /*1bf0*/  MOV R72, R94 ;  /* 0x0000005e00487202 */ /* 0x000fc60000000f00 */
[----:B------:R-:W-:Y:S02]  /*1c00*/  FSEL R202, R78, RZ, !P4 ;  /* 0x000000ff4eca7208 */ /* 0x000fe40006000000 */
[----:B------:R-:W-:Y:S01]  /*1c10*/  LOP3.LUT P4, RZ, R72, 0xff, RZ, 0xc0, !PT ;  /* 0x000000ff48ff7812 */ /* 0x000fe2000788c0ff */
[--C-:B------:R-:W-:Y:S02]  /*1c20*/  @P1 HADD2.F32 R72, -RZ, R52.reuse.H1_H1 ;  /* 0x30000034ff481230 */ /* 0x100fe40000004100 */
        /* <DEDUP_REMOVED lines=10> */
[----:B------:R-:W-:-:S02]  /*1cd0*/  @P1 HADD2.F32 R0, -RZ, R52.H0_H0 ;  /* 0x20000034ff001230 */ /* 0x000fc40000004100 */
[C---:B------:R-:W-:Y:S01]  /*1ce0*/  FMUL.FTZ R77, R176.reuse, R215 ;  /* 0x000000d7b04d7220 */ /* 0x040fe20000410000 */
[----:B------:R-:W-:Y:S01]  /*1cf0*/  HFMA2.MMA R199, -RZ, RZ, 0, 0 ;  /* 0x00000000ffc77435 */ /* 0x000fe200000001ff */
[----:B------:R-:W-:Y:S01]  /*1d00*/  FMUL.FTZ R209, R176, R209 ;  /* 0x000000d1b0d17220 */ /* 0x000fe20000410000 */
[-C--:B------:R-:W-:Y:S01]  /*1d10*/  FFMA.FTZ R211, R211, R197.reuse, R202 ;  /* 0x000000c5d3d37223 */ /* 0x080fe200000100ca */
[----:B------:R-:W-:Y:S01]  /*1d20*/  @P1 FADD.FTZ R79, R79, R0 ;  /* 0x000000004f4f1221 */ /* 0x000fe20000010000 */
[----:B------:R-:W-:Y:S01]  /*1d30*/  @P1 FADD.FTZ R77, R77, R72 ;  /* 0x000000484d4d1221 */ /* 0x000fe20000010000 */
[----:B------:R-:W-:Y:S01]  /*1d40*/  @P1 FADD.FTZ R209, R209, R76 ;  /* 0x0000004cd1d11221 */ /* 0x000fe20000010000 */
[----:B------:R-:W-:Y:S01]  /*1d50*/  FFMA.FTZ R207, R207, R197, R202 ;  /* 0x000000c5cfcf7223 */ /* 0x000fe200000100ca */
[----:B------:R-:W-:Y:S01]  /*1d60*/  FMUL.FTZ R0, R79, R170 ;  /* 0x000000aa4f007220 */ /* 0x000fe20000410000 */
[----:B------:R-:W-:Y:S01]  /*1d70*/  FADD.FTZ R211, R208, -R211 ;  /* 0x800000d3d0d37221 */ /* 0x000fe20000010000 */
[----:B------:R-:W-:Y:S01]  /*1d80*/  FADD.FTZ R217, R83, -R74 ;  /* 0x8000004a53d97221 */ /* 0x000fe20000010000 */
[----:B------:R-:W-:-:S02]  /*1d90*/  @P1 HADD2.F32 R74, -RZ, R53.H0_H0 ;  /* 0x20000035ff4a1230 */ /* 0x000fc40000004100 */
[----:B------:R-:W-:Y:S01]  /*1da0*/  FMUL.FTZ R73, R0, UR15 ;  /* 0x0000000f00497c20 */ /* 0x000fe20008410000 */
[----:B------:R-:W-:Y:S01]  /*1db0*/  FMUL.FTZ R0, R77, R170 ;  /* 0x000000aa4d007220 */ /* 0x000fe20000410000 */
[----:B------:R-:W-:Y:S01]  /*1dc0*/  FADD.FTZ R207, R204, -R207 ;  /* 0x800000cfcccf7221 */ /* 0x000fe20000010000 */
[----:B------:R-:W-:Y:S01]  /*1dd0*/  FMUL.FTZ R211, R176, R211 ;  /* 0x000000d3b0d37220 */ /* 0x000fe20000410000 */
[----:B------:R-:W-:Y:S01]  /*1de0*/  FMUL.FTZ R76, R24, R73 ;  /* 0x00000049184c7220 */ /* 0x000fe20000410000 */
[----:B------:R-:W-:Y:S01]  /*1df0*/  MOV R201, RZ ;  /* 0x000000ff00c97202 */ /* 0x000fe20000000f00 */
[----:B------:R-:W-:Y:S01]  /*1e00*/  FMUL.FTZ R207, R176, R207 ;  /* 0x000000cfb0cf7220 */ /* 0x000fe20000410000 */
[----:B------:R-:W-:Y:S01]  /*1e10*/  @P1 FADD.FTZ R211, R211, R74 ;  /* 0x0000004ad3d31221 */ /* 0x000fe20000010000 */
[----:B------:R-:W-:Y:S01]  /*1e20*/  FFMA.FTZ R203, R203, R197, R202 ;  /* 0x000000c5cbcb7223 */ /* 0x000fe200000100ca */
[----:B------:R-:W-:Y:S01]  /*1e30*/  FSEL R76, R76, RZ, P4 ;  /* 0x000000ff4c4c7208 */ /* 0x000fe20002000000 */
[----:B------:R-:W0:Y:S01]  /*1e40*/  @P2 LDC.64 R74, c[0x0][0x308] ;  /* 0x0000c200ff4a2b82 */ /* 0x000e220000000a00 */
[----:B------:R-:W-:Y:S01]  /*1e50*/  FMUL.FTZ R213, R176, R213 ;  /* 0x000000d5b0d57220 */ /* 0x000fe20000410000 */
[----:B------:R-:W-:Y:S01]  /*1e60*/  FADD.FTZ R215, R82, -R203 ;  /* 0x800000cb52d77221 */ /* 0x000fe20000010000 */
[----:B------:R-:W-:Y:S01]  /*1e70*/  MOV R203, RZ ;  /* 0x000000ff00cb7202 */ /* 0x000fe20000000f00 */
[C---:B------:R-:W-:Y:S01]  /*1e80*/  FMUL.FTZ R217, R176.reuse, R217 ;  /* 0x000000d9b0d97220 */ /* 0x040fe20000410000 */
[----:B------:R-:W-:Y:S01]  /*1e90*/  @P2 F2FP.F16.F32.PACK_AB R79, RZ, R79 ;  /* 0x0000004fff4f223e */ /* 0x000fe200000000ff */
[----:B------:R-:W-:Y:S01]  /*1ea0*/  FMUL.FTZ R215, R176, R215 ;  /* 0x000000d7b0d77220 */ /* 0x000fe20000410000 */
[----:B------:R-:W-:-:S02]  /*1eb0*/  @P2 F2FP.F16.F32.PACK_AB R77, RZ, R77 ;  /* 0x0000004dff4d223e */ /* 0x000fc400000000ff */
[----:B------:R-:W-:-:S04]  /*1ec0*/  @P2 PRMT R64, R79, 0x7610, R64 ;  /* 0x000076104f402816 */ /* 0x000fc80000000040 */
[----:B------:R-:W-:Y:S01]  /*1ed0*/  @P2 PRMT R64, R64, 0x5410, R77 ;  /* 0x0000541040402816 */ /* 0x000fe2000000004d */
[--C-:B--2---:R-:W-:Y:S02]  /*1ee0*/  @P4 HADD2.F32 R72, -RZ, R68.reuse.H0_H0 ;  /* 0x20000044ff484230 */ /* 0x104fe40000004100 */
[----:B------:R-:W-:Y:S02]  /*1ef0*/  @P5 HADD2.F32 R68, -RZ, R68.H1_H1 ;  /* 0x30000044ff445230 */ /* 0x000fe40000004100 */
[--C-:B------:R-:W-:Y:S02]  /*1f00*/  @P6 HADD2.F32 R78, -RZ, R69.reuse.H0_H0 ;  /* 0x20000045ff4e6230 */ /* 0x100fe40000004100 */
[----:B------:R-:W-:Y:S01]  /*1f10*/  @P4 FMUL.FTZ R199, R73, R72 ;  /* 0x0000004849c74220 */ /* 0x000fe20000410000 */
[----:B------:R-:W-:Y:S01]  /*1f20*/  FMUL.FTZ R72, R0, UR15 ;  /* 0x0000000f00487c20 */ /* 0x000fe20008410000 */
[----:B------:R-:W-:Y:S01]  /*1f30*/  LOP3.LUT P4, RZ, R94, 0xff000000, RZ, 0xc0, !PT ;  /* 0xff0000005eff7812 */ /* 0x000fe2000788c0ff */
[----:B------:R-:W-:Y:S01]  /*1f40*/  @P1 HADD2.F32 R0, -RZ, R54.H0_H0 ;  /* 0x20000036ff001230 */ /* 0x000fe20000004100 */
[----:B------:R-:W-:Y:S01]  /*1f50*/  HFMA2.MMA R94, -RZ, RZ, 0, 0 ;  /* 0x00000000ff5e7435 */ /* 0x000fe200000001ff */
[----:B------:R-:W-:Y:S01]  /*1f60*/  FMUL.FTZ R205, R25, R72 ;  /* 0x0000004819cd7220 */ /* 0x000fe20000410000 */
[----:B------:R-:W-:Y:S01]  /*1f70*/  @P5 FMUL.FTZ R201, R72, R68 ;  /* 0x0000004448c95220 */ /* 0x000fe20000410000 */
[-C--:B------:R-:W-:Y:S01]  /*1f80*/  FMUL.FTZ R68, R211, R170.reuse ;  /* 0x000000aad3447220 */ /* 0x080fe20000410000 */
[----:B------:R-:W1:Y:S01]  /*1f90*/  LDC.64 R72, c[0x0][0x2f8] ;  /* 0x0000be00ff487b82 */ /* 0x000e620000000a00 */
[----:B------:R-:W-:Y:S01]  /*1fa0*/  @P1 FADD.FTZ R207, R207, R0 ;  /* 0x00000000cfcf1221 */ /* 0x000fe20000010000 */
[----:B------:R-:W-:Y:S01]  /*1fb0*/  FSEL R205, R205, RZ, P5 ;  /* 0x000000ffcdcd7208 */ /* 0x000fe20002800000 */
[----:B------:R-:W-:Y:S01]  /*1fc0*/  FMUL.FTZ R219, R68, UR15 ;  /* 0x0000000f44db7c20 */ /* 0x000fe20008410000 */
[----:B------:R-:W-:Y:S01]  /*1fd0*/  LOP3.LUT P5, RZ, R95, 0xff, RZ, 0xc0, !PT ;  /* 0x000000ff5fff7812 */ /* 0x000fe200078ac0ff */
[----:B------:R-:W-:Y:S01]  /*1fe0*/  FMUL.FTZ R83, R207, R170 ;  /* 0x000000aacf537220 */ /* 0x000fe20000410000 */
[----:B------:R-:W-:Y:S01]  /*1ff0*/  HFMA2.MMA R0, -RZ, RZ, 0, 0 ;  /* 0x00000000ff007435 */ /* 0x000fe200000001ff */
[----:B------:R-:W-:-:S02]  /*2000*/  @P4 HADD2.F32 R82, -RZ, R69.H1_H1 ;  /* 0x30000045ff524230 */ /* 0x000fc40000004100 */
[----:B------:R-:W-:Y:S01]  /*2010*/  FMUL.FTZ R69, R209, R170 ;  /* 0x000000aad1457220 */ /* 0x000fe20000410000 */
[----:B------:R-:W-:Y:S01]  /*2020*/  FMUL.FTZ R83, R83, UR15 ;  /* 0x0000000f53537c20 */ /* 0x000fe20008410000 */
[----:B------:R-:W-:Y:S01]  /*2030*/  FMUL.FTZ R68, R26, R219 ;  /* 0x000000db1a447220 */ /* 0x000fe20000410000 */
[----:B------:R-:W-:Y:S01]  /*2040*/  @P6 FMUL.FTZ R94, R219, R78 ;  /* 0x0000004edb5e6220 */ /* 0x000fe20000410000 */
[----:B------:R-:W-:Y:S01]  /*2050*/  FMUL.FTZ R206, R69, UR15 ;  /* 0x0000000f45ce7c20 */ /* 0x000fe20008410000 */
[----:B------:R-:W-:Y:S01]  /*2060*/  @P1 HADD2.F32 R78, -RZ, R54.H1_H1 ;  /* 0x30000036ff4e1230 */ /* 0x000fe20000004100 */
[----:B------:R-:W-:Y:S02]  /*2070*/  @P2 F2FP.F16.F32.PACK_AB R211, RZ, R211 ;  /* 0x000000d3ffd3223e */ /* 0x000fe400000000ff */
[----:B------:R-:W-:Y:S01]  /*2080*/  @P4 FMUL.FTZ R203, R206, R82 ;  /* 0x00000052cecb4220 */ /* 0x000fe20000410000 */
[----:B------:R-:W-:Y:S02]  /*2090*/  @P5 HADD2.F32 R204, -RZ, R70.H0_H0 ;  /* 0x20000046ffcc5230 */ /* 0x000fe40000004100 */
[----:B------:R-:W-:Y:S01]  /*20a0*/  FMUL.FTZ R69, R27, R206 ;  /* 0x000000ce1b457220 */ /* 0x000fe20000410000 */
[--C-:B------:R-:W-:Y:S01]  /*20b0*/  @P1 HADD2.F32 R82, -RZ, R55.reuse.H0_H0 ;  /* 0x20000037ff521230 */ /* 0x100fe20000004100 */
[----:B------:R-:W-:Y:S01]  /*20c0*/  FSEL R206, R68, RZ, P6 ;  /* 0x000000ff44ce7208 */ /* 0x000fe20003000000 */
[----:B------:R-:W-:Y:S01]  /*20d0*/  FMUL.FTZ R68, R20, R83 ;  /* 0x0000005314447220 */ /* 0x000fe20000410000 */
[----:B------:R-:W-:Y:S01]  /*20e0*/  @P5 FMUL.FTZ R0, R83, R204 ;  /* 0x000000cc53005220 */ /* 0x000fe20000410000 */
[----:B------:R-:W-:-:S02]  /*20f0*/  @P1 HADD2.F32 R204, -RZ, R55.H1_H1 ;  /* 0x30000037ffcc1230 */ /* 0x000fc40000004100 */
[----:B------:R-:W-:Y:S01]  /*2100*/  @P1 FADD.FTZ R213, R213, R78 ;  /* 0x0000004ed5d51221 */ /* 0x000fe20000010000 */
[----:B------:R-:W-:Y:S01]  /*2110*/  @P1 FADD.FTZ R215, R215, R82 ;  /* 0x00000052d7d71221 */ /* 0x000fe20000010000 */
[----:B------:R-:W-:Y:S01]  /*2120*/  FSEL R219, R69, RZ, P4 ;  /* 0x000000ff45db7208 */ /* 0x000fe20002000000 */
[----:B-1----:R-:W-:-:S04]  /*2130*/  IMAD.WIDE.U32 R82, R181, 0x10, R72 ;  /* 0x00000010b5527825 */ /* 0x002fc800078e0048 */
[----:B------:R-:W-:Y:S01]  /*2140*/  @P1 FADD.FTZ R217, R217, R204 ;  /* 0x000000ccd9d91221 */ /* 0x000fe20000010000 */
[----:B------:R-:W-:Y:S01]  /*2150*/  FSEL R208, R68, RZ, P5 ;  /* 0x000000ff44d07208 */ /* 0x000fe20002800000 */
[----:B0-----:R-:W-:Y:S01]  /*2160*/  @P2 IMAD.WIDE.U32 R68, R181, 0x10, R74 ;  /* 0x00000010b5442825 */ /* 0x001fe200078e004a */
[----:B------:R-:W-:-:S03]  /*2170*/  @P2 F2FP.F16.F32.PACK_AB R74, RZ, R213 ;  /* 0x000000d5ff4a223e */ /* 0x000fc600000000ff */
[-C--:B------:R-:W-:Y:S01]  /*2180*/  FMUL.FTZ R213, R213, R170.reuse ;  /* 0x000000aad5d57220 */ /* 0x080fe20000410000 */
[----:B------:R-:W-:Y:S01]  /*2190*/  @P2 F2FP.F16.F32.PACK_AB R72, RZ, R215 ;  /* 0x000000d7ff48223e */ /* 0x000fe200000000ff */
[-C--:B------:R-:W-:Y:S01]  /*21a0*/  FMUL.FTZ R215, R215, R170.reuse ;  /* 0x000000aad7d77220 */ /* 0x080fe20000410000 */
[----:B------:R-:W-:Y:S01]  /*21b0*/  @P2 F2FP.F16.F32.PACK_AB R75, RZ, R217 ;  /* 0x000000d9ff4b223e */ /* 0x000fe200000000ff */
[----:B------:R-:W-:Y:S01]  /*21c0*/  FMUL.FTZ R217, R217, R170 ;  /* 0x000000aad9d97220 */ /* 0x000fe20000410000 */
[----:B------:R-:W-:Y:S01]  /*21d0*/  FMUL.FTZ R213, R213, UR15 ;  /* 0x0000000fd5d57c20 */ /* 0x000fe20008410000 */
[----:B------:R-:W-:Y:S01]  /*21e0*/  FMUL.FTZ R215, R215, UR15 ;  /* 0x0000000fd7d77c20 */ /* 0x000fe20008410000 */
[----:B------:R-:W-:Y:S01]  /*21f0*/  @P2 PRMT R67, R72, 0x7610, R67 ;  /* 0x0000761048432816 */ /* 0x000fe20000000043 */
[----:B------:R-:W-:Y:S01]  /*2200*/  FMUL.FTZ R204, R217, UR15 ;  /* 0x0000000fd9cc7c20 */ /* 0x000fe20008410000 */
[----:B------:R-:W-:Y:S01]  /*2210*/  FMUL.FTZ R72, R21, R213 ;  /* 0x000000d515487220 */ /* 0x000fe20000410000 */
[----:B------:R-:W-:Y:S01]  /*2220*/  LOP3.LUT P6, RZ, R95, 0xff00, RZ, 0xc0, !PT ;  /* 0x0000ff005fff7812 */ /* 0x000fe200078cc0ff */
[----:B------:R-:W-:Y:S01]  /*2230*/  FMUL.FTZ R73, R22, R215 ;  /* 0x000000d716497220 */ /* 0x000fe20000410000 */
[----:B------:R-:W-:Y:S01]  /*2240*/  FMUL.FTZ R78, R23, R204 ;  /* 0x000000cc174e7220 */ /* 0x000fe20000410000 */
[----:B------:R-:W-:-:S02]  /*2250*/  LOP3.LUT P4, RZ, R95, 0xff0000, RZ, 0xc0, !PT ;  /* 0x00ff00005fff7812 */ /* 0x000fc4000788c0ff */
[----:B------:R-:W-:Y:S02]  /*2260*/  LOP3.LUT P5, RZ, R95, 0xff000000, RZ, 0xc0, !PT ;  /* 0xff0000005fff7812 */ /* 0x000fe400078ac0ff */
[----:B------:R-:W-:Y:S02]  /*2270*/  @P2 F2FP.F16.F32.PACK_AB R207, RZ, R207 ;  /* 0x000000cfffcf223e */ /* 0x000fe400000000ff */
[----:B------:R-:W-:Y:S02]  /*2280*/  FSEL R79, R72, RZ, P6 ;  /* 0x000000ff484f7208 */ /* 0x000fe40003000000 */
[----:B------:R-:W-:Y:S02]  /*2290*/  @P2 F2FP.F16.F32.PACK_AB R209, RZ, R209 ;  /* 0x000000d1ffd1223e */ /* 0x000fe400000000ff */
[----:B------:R-:W-:Y:S02]  /*22a0*/  @P2 PRMT R65, R211, 0x7610, R65 ;  /* 0x00007610d3412816 */ /* 0x000fe40000000041 */
[----:B------:R-:W-:-:S02]  /*22b0*/  @P2 PRMT R66, R207, 0x7610, R66 ;  /* 0x00007610cf422816 */ /* 0x000fc40000000042 */
[----:B------:R-:W-:Y:S02]  /*22c0*/  FSEL R73, R73, RZ, P4 ;  /* 0x000000ff49497208 */ /* 0x000fe40002000000 */
[----:B------:R-:W-:Y:S02]  /*22d0*/  FSEL R72, R78, RZ, P5 ;  /* 0x000000ff4e487208 */ /* 0x000fe40002800000 */
[----:B------:R-:W-:Y:S02]  /*22e0*/  F2FP.F16.F32.PACK_AB R78, R79, R208 ;  /* 0x000000d04f4e723e */ /* 0x000fe400000000ff */
[----:B------:R-:W-:Y:S02]  /*22f0*/  @P2 PRMT R65, R65, 0x5410, R209 ;  /* 0x0000541041412816 */ /* 0x000fe400000000d1 */
[----:B------:R-:W-:Y:S01]  /*2300*/  F2FP.F16.F32.PACK_AB R79, R72, R73 ;  /* 0x00000049484f723e */ /* 0x000fe200000000ff */
[----:B------:R-:W-:Y:S01]  /*2310*/  IMAD.WIDE.U32 R72, R179, 0x10, R80 ;  /* 0x00000010b3487825 */ /* 0x000fe200078e0050 */
[----:B------:R-:W-:-:S02]  /*2320*/  @P2 PRMT R66, R66, 0x5410, R74 ;  /* 0x0000541042422816 */ /* 0x000fc4000000004a */
[----:B------:R-:W-:Y:S02]  /*2330*/  @P2 PRMT R67, R67, 0x5410, R75 ;  /* 0x0000541043432816 */ /* 0x000fe4000000004b */
[----:B------:R-:W-:Y:S02]  /*2340*/  F2FP.F16.F32.PACK_AB R76, R205, R76 ;  /* 0x0000004ccd4c723e */ /* 0x000fe400000000ff */
[----:B------:R-:W-:Y:S01]  /*2350*/  F2FP.F16.F32.PACK_AB R77, R219, R206 ;  /* 0x000000cedb4d723e */ /* 0x000fe200000000ff */
[----:B------:R0:W-:Y:S04]  /*2360*/  @P2 STG.E.128 desc[UR6][R68.64], R64 ;  /* 0x0000004044002986 */ /* 0x0001e8000c101d06 */
[----:B------:R1:W-:Y:S04]  /*2370*/  STG.E.128 desc[UR6][R82.64], R76 ;  /* 0x0000004c52007986 */ /* 0x0003e8000c101d06 */
[----:B------:R-:W2:Y:S01]  /*2380*/  LDG.E.128 R72, desc[UR6][R72.64] ;  /* 0x0000000648487981 */ /* 0x000ea2000c1e1d00 */
[----:B------:R-:W-:Y:S01]  /*2390*/  @P6 HADD2.F32 R70, -RZ, R70.H1_H1 ;  /* 0x30000046ff466230 */ /* 0x000fe20000004100 */
[----:B------:R-:W-:Y:S01]  /*23a0*/  MOV R181, R92 ;  /* 0x0000005c00b57202 */ /* 0x000fe20000000f00 */
[-CC-:B------:R-:W-:Y:S01]  /*23b0*/  FFMA.FTZ R189, R189, R197.reuse, R202.reuse ;  /* 0x000000c5bdbd7223 */ /* 0x180fe200000100ca */
[----:B------:R-:W-:Y:S01]  /*23c0*/  MOV R95, RZ ;  /* 0x000000ff005f7202 */ /* 0x000fe20000000f00 */
[-CC-:B------:R-:W-:Y:S01]  /*23d0*/  FFMA.FTZ R187, R187, R197.reuse, R202.reuse ;  /* 0x000000c5bbbb7223 */ /* 0x180fe200000100ca */
[----:B------:R-:W-:Y:S01]  /*23e0*/  @P6 FMUL.FTZ R95, R213, R70 ;  /* 0x00000046d55f6220 */ /* 0x000fe20000410000 */
[----:B------:R-:W-:Y:S01]  /*23f0*/  LOP3.LUT P6, RZ, R181, 0xff, RZ, 0xc0, !PT ;  /* 0x000000ffb5ff7812 */ /* 0x000fe200078cc0ff */
[-CC-:B------:R-:W-:Y:S01]  /*2400*/  FFMA.FTZ R181, R190, R197.reuse, R202.reuse ;  /* 0x000000c5beb57223 */ /* 0x180fe200000100ca */
[----:B------:R-:W-:Y:S01]  /*2410*/  FADD.FTZ R189, R188, -R189 ;  /* 0x800000bdbcbd7221 */ /* 0x000fe20000010000 */
[----:B0-----:R-:W-:Y:S01]  /*2420*/  FFMA.FTZ R69, R184, R197, R202 ;  /* 0x000000c5b8457223 */ /* 0x001fe200000100ca */
[----:B------:R-:W-:-:S02]  /*2430*/  @P4 HADD2.F32 R68, -RZ, R71.H0_H0 ;  /* 0x20000047ff444230 */ /* 0x000fc40000004100 */
[----:B------:R-:W-:Y:S01]  /*2440*/  FADD.FTZ R181, R186, -R181 ;  /* 0x800000b5bab57221 */ /* 0x000fe20000010000 */
[--C-:B------:R-:W-:Y:S02]  /*2450*/  @P1 HADD2.F32 R70, -RZ, R56.reuse.H0_H0 ;  /* 0x20000038ff461230 */ /* 0x100fe40000004100 */
[----:B-1----:R-:W-:Y:S01]  /*2460*/  FADD.FTZ R83, R180, -R69 ;  /* 0x80000045b4537221 */ /* 0x002fe20000010000 */
[----:B------:R-:W-:Y:S01]  /*2470*/  HFMA2.MMA R180, -RZ, RZ, 0, 0 ;  /* 0x00000000ffb47435 */ /* 0x000fe200000001ff */
[C---:B------:R-:W-:Y:S01]  /*2480*/  FMUL.FTZ R189, R176.reuse, R189 ;  /* 0x000000bdb0bd7220 */ /* 0x040fe20000410000 */
[----:B------:R-:W-:Y:S01]  /*2490*/  FMUL.FTZ R77, R176, R181 ;  /* 0x000000b5b04d7220 */ /* 0x000fe20000410000 */
[----:B------:R-:W-:Y:S01]  /*24a0*/  FADD.FTZ R187, R182, -R187 ;  /* 0x800000bbb6bb7221 */ /* 0x000fe20000010000 */
[----:B------:R-:W-:Y:S02]  /*24b0*/  @P5 HADD2.F32 R71, -RZ, R71.H1_H1 ;  /* 0x30000047ff475230 */ /* 0x000fe40000004100 */
[----:B------:R-:W-:Y:S01]  /*24c0*/  @P1 FADD.FTZ R189, R189, R70 ;  /* 0x00000046bdbd1221 */ /* 0x000fe20000010000 */
[----:B------:R-:W-:Y:S01]  /*24d0*/  @P4 FMUL.FTZ R180, R215, R68 ;  /* 0x00000044d7b44220 */ /* 0x000fe20000410000 */
[----:B------:R-:W-:Y:S01]  /*24e0*/  @P1 HADD2.F32 R68, -RZ, R56.H1_H1 ;  /* 0x30000038ff441230 */ /* 0x000fe20000004100 */
[----:B------:R-:W-:Y:S01]  /*24f0*/  LOP3.LUT P4, RZ, R92, 0xff00, RZ, 0xc0, !PT ;  /* 0x0000ff005cff7812 */ /* 0x000fe2000788c0ff */
[----:B------:R-:W-:-:S02]  /*2500*/  @P1 HADD2.F32 R70, -RZ, R57.H0_H0 ;  /* 0x20000039ff461230 */ /* 0x000fc40000004100 */
[----:B------:R-:W-:Y:S01]  /*2510*/  FMUL.FTZ R79, R176, R187 ;  /* 0x000000bbb04f7220 */ /* 0x000fe20000410000 */
[----:B------:R-:W-:Y:S01]  /*2520*/  MOV R181, RZ ;  /* 0x000000ff00b57202 */ /* 0x000fe20000000f00 */
[----:B------:R-:W-:Y:S01]  /*2530*/  @P1 FADD.FTZ R77, R77, R68 ;  /* 0x000000444d4d1221 */ /* 0x000fe20000010000 */
[-C--:B------:R-:W-:Y:S01]  /*2540*/  FMUL.FTZ R68, R189, R170.reuse ;  /* 0x000000aabd447220 */ /* 0x080fe20000410000 */
[----:B------:R-:W-:Y:S01]  /*2550*/  @P5 FMUL.FTZ R181, R204, R71 ;  /* 0x00000047ccb55220 */ /* 0x000fe20000410000 */
[----:B------:R-:W-:Y:S01]  /*2560*/  HFMA2.MMA R182, -RZ, RZ, 0, 0 ;  /* 0x00000000ffb67435 */ /* 0x000fe200000001ff */
[----:B------:R-:W-:Y:S01]  /*2570*/  FMUL.FTZ R69, R77, R170 ;  /* 0x000000aa4d457220 */ /* 0x000fe20000410000 */
[----:B------:R-:W-:Y:S01]  /*2580*/  FMUL.FTZ R71, R68, UR15 ;  /* 0x0000000f44477c20 */ /* 0x000fe20008410000 */
[----:B------:R-:W-:Y:S01]  /*2590*/  @P1 FADD.FTZ R79, R79, R70 ;  /* 0x000000464f4f1221 */ /* 0x000fe20000010000 */
[----:B------:R-:W-:Y:S01]  /*25a0*/  LOP3.LUT P5, RZ, R92, 0xff0000, RZ, 0xc0, !PT ;  /* 0x00ff00005cff7812 */ /* 0x000fe200078ac0ff */
[----:B------:R-:W-:Y:S01]  /*25b0*/  FMUL.FTZ R70, R69, UR15 ;  /* 0x0000000f45467c20 */ /* 0x000fe20008410000 */
[--C-:B------:R-:W-:Y:S01]  /*25c0*/  FFMA.FTZ R185, R185, R197, R202.reuse ;  /* 0x000000c5b9b97223 */ /* 0x100fe200000100ca */
[----:B------:R-:W-:Y:S01]  /*25d0*/  FMUL.FTZ R69, R16, R71 ;  /* 0x0000004710457220 */ /* 0x000fe20000410000 */
[----:B------:R-:W-:Y:S01]  /*25e0*/  HFMA2.MMA R187, -RZ, RZ, 0, 0 ;  /* 0x00000000ffbb7435 */ /* 0x000fe200000001ff */
[----:B------:R-:W-:Y:S01]  /*25f0*/  FFMA.FTZ R191, R191, R197, R202 ;  /* 0x000000c5bfbf7223 */ /* 0x000fe200000100ca */
[----:B------:R-:W-:Y:S01]  /*2600*/  FADD.FTZ R205, R194, -R185 ;  /* 0x800000b9c2cd7221 */ /* 0x000fe20000010000 */
[----:B------:R-:W-:-:S02]  /*2610*/  CS2R R184, SRZ ;  /* 0x0000000000b87805 */ /* 0x000fc4000001ff00 */
[----:B------:R-:W-:Y:S01]  /*2620*/  FSEL R188, R69, RZ, P6 ;  /* 0x000000ff45bc7208 */ /* 0x000fe20003000000 */
[--C-:B------:R-:W-:Y:S01]  /*2630*/  FFMA.FTZ R198, R198, R197, R202.reuse ;  /* 0x000000c5c6c67223 */ /* 0x100fe200000100ca */
[----:B------:R-:W-:Y:S01]  /*2640*/  FMUL.FTZ R205, R176, R205 ;  /* 0x000000cdb0cd7220 */ /* 0x000fe20000410000 */
[----:B------:R-:W-:Y:S01]  /*2650*/  FFMA.FTZ R192, R192, R197, R202 ;  /* 0x000000c5c0c07223 */ /* 0x000fe200000100ca */
[----:B------:R-:W-:Y:S01]  /*2660*/  FADD.FTZ R191, R200, -R191 ;  /* 0x800000bfc8bf7221 */ /* 0x000fe20000010000 */
[----:B------:R-:W-:Y:S01]  /*2670*/  FADD.FTZ R195, R195, -R198 ;  /* 0x800000c6c3c37221 */ /* 0x000fe20000010000 */
[----:B------:R-:W-:Y:S01]  /*2680*/  @P2 F2FP.F16.F32.PACK_AB R189, RZ, R189 ;  /* 0x000000bdffbd223e */ /* 0x000fe200000000ff */
[----:B------:R-:W-:Y:S01]  /*2690*/  FADD.FTZ R193, R193, -R192 ;  /* 0x800000c0c1c17221 */ /* 0x000fe20000010000 */
[C---:B------:R-:W-:Y:S01]  /*26a0*/  FMUL.FTZ R191, R176.reuse, R191 ;  /* 0x000000bfb0bf7220 */ /* 0x040fe20000410000 */
[C---:B------:R-:W-:Y:S01]  /*26b0*/  FMUL.FTZ R195, R176.reuse, R195 ;  /* 0x000000c3b0c37220 */ /* 0x040fe20000410000 */
[----:B------:R-:W-:Y:S01]  /*26c0*/  @P2 F2FP.F16.F32.PACK_AB R77, RZ, R77 ;  /* 0x0000004dff4d223e */ /* 0x000fe200000000ff */
[----:B------:R-:W-:Y:S01]  /*26d0*/  FMUL.FTZ R193, R176, R193 ;  /* 0x000000c1b0c17220 */ /* 0x000fe20000410000 */
[----:B------:R-:W-:-:S04]  /*26e0*/  @P2 PRMT R64, R189, 0x7610, R64 ;  /* 0x00007610bd402816 */ /* 0x000fc80000000040 */
[----:B------:R-:W-:Y:S01]  /*26f0*/  @P2 PRMT R64, R64, 0x5410, R77 ;  /* 0x0000541040402816 */ /* 0x000fe2000000004d */
[--C-:B--2---:R-:W-:Y:S02]  /*2700*/  @P6 HADD2.F32 R68, -RZ, R72.reuse.H0_H0 ;  /* 0x20000048ff446230 */ /* 0x104fe40000004100 */
[----:B------:R-:W-:Y:S02]  /*2710*/  @P4 HADD2.F32 R72, -RZ, R72.H1_H1 ;  /* 0x30000048ff484230 */ /* 0x000fe40000004100 */
[----:B------:R-:W-:Y:S02]  /*2720*/  @P5 HADD2.F32 R69, -RZ, R73.H0_H0 ;  /* 0x20000049ff455230 */ /* 0x000fe40000004100 */
[----:B------:R-:W-:Y:S01]  /*2730*/  @P6 FMUL.FTZ R182, R71, R68 ;  /* 0x0000004447b66220 */ /* 0x000fe20000410000 */
[----:B------:R-:W-:Y:S01]  /*2740*/  FMUL.FTZ R68, R17, R70 ;  /* 0x0000004611447220 */ /* 0x000fe20000410000 */
[----:B------:R-:W-:Y:S01]  /*2750*/  @P4 FMUL.FTZ R185, R70, R72 ;  /* 0x0000004846b94220 */ /* 0x000fe20000410000 */
[----:B------:R-:W-:Y:S01]  /*2760*/  LOP3.LUT P6, RZ, R92, 0xff000000, RZ, 0xc0, !PT ;  /* 0xff0000005cff7812 */ /* 0x000fe200078cc0ff */
[----:B------:R-:W-:-:S02]  /*2770*/  @P1 HADD2.F32 R70, -RZ, R57.H1_H1 ;  /* 0x30000039ff461230 */ /* 0x000fc40000004100 */
[----:B------:R-:W-:Y:S01]  /*2780*/  FMUL.FTZ R71, R176, R83 ;  /* 0x00000053b0477220 */ /* 0x000fe20000410000 */
[----:B------:R-:W-:Y:S01]  /*2790*/  FSEL R207, R68, RZ, P4 ;  /* 0x000000ff44cf7208 */ /* 0x000fe20002000000 */
[-C--:B------:R-:W-:Y:S01]  /*27a0*/  FMUL.FTZ R68, R79, R170.reuse ;  /* 0x000000aa4f447220 */ /* 0x080fe20000410000 */
[----:B------:R-:W-:Y:S01]  /*27b0*/  @P1 HADD2.F32 R72, -RZ, R58.H0_H0 ;  /* 0x2000003aff481230 */ /* 0x000fe20000004100 */
[----:B------:R-:W-:Y:S01]  /*27c0*/  LOP3.LUT P4, RZ, R93, 0xff, RZ, 0xc0, !PT ;  /* 0x000000ff5dff7812 */ /* 0x000fe2000788c0ff */
[----:B------:R-:W-:Y:S01]  /*27d0*/  @P1 FADD.FTZ R71, R71, R70 ;  /* 0x0000004647471221 */ /* 0x000fe20000010000 */
[----:B------:R-:W-:Y:S01]  /*27e0*/  FMUL.FTZ R78, R68, UR15 ;  /* 0x0000000f444e7c20 */ /* 0x000fe20008410000 */
[----:B------:R-:W-:Y:S01]  /*27f0*/  MOV R92, RZ ;  /* 0x000000ff005c7202 */ /* 0x000fe20000000f00 */
[----:B------:R-:W-:Y:S01]  /*2800*/  @P1 FADD.FTZ R205, R205, R72 ;  /* 0x00000048cdcd1221 */ /* 0x000fe20000010000 */
[-C--:B------:R-:W-:Y:S01]  /*2810*/  FMUL.FTZ R70, R71, R170.reuse ;  /* 0x000000aa47467220 */ /* 0x080fe20000410000 */
[----:B------:R-:W-:Y:S01]  /*2820*/  @P5 FMUL.FTZ R92, R78, R69 ;  /* 0x000000454e5c5220 */ /* 0x000fe20000410000 */
[----:B------:R-:W-:Y:S01]  /*2830*/  @P6 HADD2.F32 R73, -RZ, R73.H1_H1 ;  /* 0x30000049ff496230 */ /* 0x000fe20000004100 */
[----:B------:R-:W0:Y:S01]  /*2840*/  @P2 LDC.64 R68, c[0x0][0x308] ;  /* 0x0000c200ff442b82 */ /* 0x000e220000000a00 */
[----:B------:R-:W-:Y:S01]  /*2850*/  FMUL.FTZ R72, R205, R170 ;  /* 0x000000aacd487220 */ /* 0x000fe20000410000 */
[----:B------:R-:W-:Y:S01]  /*2860*/  FMUL.FTZ R82, R70, UR15 ;  /* 0x0000000f46527c20 */ /* 0x000fe20008410000 */
[----:B------:R-:W-:Y:S01]  /*2870*/  FMUL.FTZ R70, R18, R78 ;  /* 0x0000004e12467220 */ /* 0x000fe20000410000 */
[----:B------:R-:W-:-:S02]  /*2880*/  @P1 HADD2.F32 R78, -RZ, R59.H1_H1 ;  /* 0x3000003bff4e1230 */ /* 0x000fc40000004100 */
[----:B------:R-:W-:Y:S01]  /*2890*/  FMUL.FTZ R83, R72, UR15 ;  /* 0x0000000f48537c20 */ /* 0x000fe20008410000 */
[----:B------:R-:W-:Y:S02]  /*28a0*/  @P4 HADD2.F32 R76, -RZ, R74.H0_H0 ;  /* 0x2000004aff4c4230 */ /* 0x000fe40000004100 */
[----:B------:R-:W-:Y:S01]  /*28b0*/  @P6 FMUL.FTZ R187, R82, R73 ;  /* 0x0000004952bb6220 */ /* 0x000fe20000410000 */
[----:B------:R-:W-:Y:S01]  /*28c0*/  FMUL.FTZ R72, R19, R82 ;  /* 0x0000005213487220 */ /* 0x000fe20000410000 */
[----:B------:R-:W-:Y:S01]  /*28d0*/  FMUL.FTZ R73, R12, R83 ;  /* 0x000000530c497220 */ /* 0x000fe20000410000 */
[----:B------:R-:W-:Y:S01]  /*28e0*/  FSEL R190, R70, RZ, P5 ;  /* 0x000000ff46be7208 */ /* 0x000fe20002800000 */
[----:B------:R-:W-:Y:S01]  /*28f0*/  @P4 FMUL.FTZ R184, R83, R76 ;  /* 0x0000004c53b84220 */ /* 0x000fe20000410000 */
[----:B------:R-:W-:Y:S01]  /*2900*/  @P1 HADD2.F32 R76, -RZ, R59.H0_H0 ;  /* 0x2000003bff4c1230 */ /* 0x000fe20000004100 */
[----:B------:R-:W-:Y:S01]  /*2910*/  FSEL R209, R72, RZ, P6 ;  /* 0x000000ff48d17208 */ /* 0x000fe20003000000 */
[----:B------:R-:W-:Y:S01]  /*2920*/  @P1 HADD2.F32 R70, -RZ, R58.H1_H1 ;  /* 0x3000003aff461230 */ /* 0x000fe20000004100 */
[----:B------:R-:W-:Y:S01]  /*2930*/  FSEL R192, R73, RZ, P4 ;  /* 0x000000ff49c07208 */ /* 0x000fe20002000000 */
[----:B------:R-:W-:Y:S01]  /*2940*/  @P1 FADD.FTZ R195, R195, R78 ;  /* 0x0000004ec3c31221 */ /* 0x000fe20000010000 */
[----:B------:R-:W-:Y:S01]  /*2950*/  LEA R72, P4, R179, UR18, 0x4 ;  /* 0x00000012b3487c11 */ /* 0x000fe2000f8820ff */
[----:B------:R-:W-:Y:S01]  /*2960*/  @P1 FADD.FTZ R191, R191, R76 ;  /* 0x0000004cbfbf1221 */ /* 0x000fe20000010000 */
[----:B------:R-:W-:Y:S01]  /*2970*/  @P1 FADD.FTZ R193, R193, R70 ;  /* 0x00000046c1c11221 */ /* 0x000fe20000010000 */
[----:B------:R-:W-:Y:S01]  /*2980*/  LOP3.LUT P5, RZ, R93, 0xff00, RZ, 0xc0, !PT ;  /* 0x0000ff005dff7812 */ /* 0x000fe200078ac0ff */
[----:B------:R-:W-:Y:S01]  /*2990*/  FMUL.FTZ R186, R195, R170 ;  /* 0x000000aac3ba7220 */ /* 0x000fe20000410000 */
[----:B------:R-:W-:-:S02]  /*29a0*/  LEA.HI.X R73, R179, UR19, RZ, 0x4, P4 ;  /* 0x00000013b3497c11 */ /* 0x000fc4000a0f24ff */
[----:B------:R-:W-:Y:S01]  /*29b0*/  LOP3.LUT P6, RZ, R93, 0xff0000, RZ, 0xc0, !PT ;  /* 0x00ff00005dff7812 */ /* 0x000fe200078cc0ff */
[----:B0-----:R-:W-:Y:S01]  /*29c0*/  @P2 IMAD.WIDE.U32 R82, R179, 0x10, R68 ;  /* 0x00000010b3522825 */ /* 0x001fe200078e0044 */
[----:B------:R-:W-:-:S03]  /*29d0*/  LOP3.LUT P4, RZ, R93, 0xff000000, RZ, 0xc0, !PT ;  /* 0xff0000005dff7812 */ /* 0x000fc6000788c0ff */
[-C--:B------:R-:W-:Y:S01]  /*29e0*/  FMUL.FTZ R93, R191, R170.reuse ;  /* 0x000000aabf5d7220 */ /* 0x080fe20000410000 */
[----:B------:R-:W-:Y:S01]  /*29f0*/  FMUL.FTZ R68, R193, R170 ;  /* 0x000000aac1447220 */ /* 0x000fe20000410000 */
[----:B------:R-:W-:Y:S01]  /*2a00*/  FMUL.FTZ R186, R186, UR15 ;  /* 0x0000000fbaba7c20 */ /* 0x000fe20008410000 */
[----:B------:R-:W-:Y:S01]  /*2a10*/  @P2 F2FP.F16.F32.PACK_AB R79, RZ, R79 ;  /* 0x0000004fff4f223e */ /* 0x000fe200000000ff */
[----:B------:R-:W-:Y:S01]  /*2a20*/  FMUL.FTZ R93, R93, UR15 ;  /* 0x0000000f5d5d7c20 */ /* 0x000fe20008410000 */
[----:B------:R-:W-:Y:S01]  /*2a30*/  FMUL.FTZ R179, R68, UR15 ;  /* 0x0000000f44b37c20 */ /* 0x000fe20008410000 */
[----:B------:R-:W-:Y:S01]  /*2a40*/  FMUL.FTZ R70, R15, R186 ;  /* 0x000000ba0f467220 */ /* 0x000fe20000410000 */
[----:B------:R-:W-:Y:S01]  /*2a50*/  @P2 F2FP.F16.F32.PACK_AB R205, RZ, R205 ;  /* 0x000000cdffcd223e */ /* 0x000fe200000000ff */
[----:B------:R-:W-:Y:S01]  /*2a60*/  FMUL.FTZ R69, R14, R93 ;  /* 0x0000005d0e457220 */ /* 0x000fe20000410000 */
[----:B------:R-:W-:Y:S01]  /*2a70*/  FMUL.FTZ R68, R13, R179 ;  /* 0x000000b30d447220 */ /* 0x000fe20000410000 */
[----:B------:R-:W-:-:S02]  /*2a80*/  @P2 F2FP.F16.F32.PACK_AB R191, RZ, R191 ;  /* 0x000000bfffbf223e */ /* 0x000fc400000000ff */
[----:B------:R-:W-:Y:S02]  /*2a90*/  @P2 F2FP.F16.F32.PACK_AB R76, RZ, R71 ;  /* 0x00000047ff4c223e */ /* 0x000fe400000000ff */
[----:B------:R-:W-:Y:S02]  /*2aa0*/  FSEL R71, R69, RZ, P6 ;  /* 0x000000ff45477208 */ /* 0x000fe40003000000 */
[----:B------:R-:W-:Y:S02]  /*2ab0*/  FSEL R70, R70, RZ, P4 ;  /* 0x000000ff46467208 */ /* 0x000fe40002000000 */
[----:B------:R-:W-:Y:S02]  /*2ac0*/  @P2 F2FP.F16.F32.PACK_AB R193, RZ, R193 ;  /* 0x000000c1ffc1223e */ /* 0x000fe400000000ff */
[----:B------:R-:W-:Y:S02]  /*2ad0*/  FSEL R69, R68, RZ, P5 ;  /* 0x000000ff44457208 */ /* 0x000fe40002800000 */
[----:B------:R-:W-:-:S02]  /*2ae0*/  @P2 F2FP.F16.F32.PACK_AB R195, RZ, R195 ;  /* 0x000000c3ffc3223e */ /* 0x000fc400000000ff */
[----:B------:R-:W-:Y:S02]  /*2af0*/  @P2 PRMT R65, R79, 0x7610, R65 ;  /* 0x000076104f412816 */ /* 0x000fe40000000041 */
[----:B------:R-:W-:Y:S02]  /*2b00*/  @P2 PRMT R66, R205, 0x7610, R66 ;  /* 0x00007610cd422816 */ /* 0x000fe40000000042 */
[----:B------:R-:W-:Y:S02]  /*2b10*/  @P2 PRMT R67, R191, 0x7610, R67 ;  /* 0x00007610bf432816 */ /* 0x000fe40000000043 */
[----:B------:R-:W-:Y:S02]  /*2b20*/  F2FP.F16.F32.PACK_AB R71, R70, R71 ;  /* 0x000000474647723e */ /* 0x000fe400000000ff */
[----:B------:R-:W-:Y:S02]  /*2b30*/  F2FP.F16.F32.PACK_AB R70, R69, R192 ;  /* 0x000000c04546723e */ /* 0x000fe400000000ff */
[----:B------:R-:W-:Y:S01]  /*2b40*/  @P2 PRMT R65, R65, 0x5410, R76 ;  /* 0x0000541041412816 */ /* 0x000fe2000000004c */
        /* <DEDUP_REMOVED lines=9> */
[----:B------:R-:W-:Y:S01]  /*2be0*/  MOV R81, RZ ;  /* 0x000000ff00517202 */ /* 0x000fe20000000f00 */
[-CC-:B------:R-:W-:Y:S01]  /*2bf0*/  FFMA.FTZ R183, R183, R197.reuse, R202.reuse ;  /* 0x000000c5b7b77223 */ /* 0x180fe200000100ca */
[----:B------:R-:W-:Y:S01]  /*2c00*/  MOV R80, R2 ;  /* 0x0000000200507202 */ /* 0x000fe20000000f00 */
[-CC-:B------:R-:W-:Y:S01]  /*2c10*/  FFMA.FTZ R196, R196, R197.reuse, R202.reuse ;  /* 0x000000c5c4c47223 */ /* 0x180fe200000100ca */
[----:B------:R-:W-:Y:S01]  /*2c20*/  @P5 FMUL.FTZ R81, R179, R74 ;  /* 0x0000004ab3515220 */ /* 0x000fe20000410000 */
[-CC-:B------:R-:W-:Y:S01]  /*2c30*/  FFMA.FTZ R74, R99, R197.reuse, R202.reuse ;  /* 0x000000c5634a7223 */ /* 0x180fe200000100ca */
[-CC-:B------:R-:W-:Y:S01]  /*2c40*/  FFMA.FTZ R99, R98, R197.reuse, R202.reuse ;  /* 0x000000c562637223 */ /* 0x180fe200000100ca */
[----:B------:R-:W-:Y:S01]  /*2c50*/  LOP3.LUT P5, RZ, R80, 0xff, RZ, 0xc0, !PT ;  /* 0x000000ff50ff7812 */ /* 0x000fe200078ac0ff */
[-C--:B------:R-:W-:Y:S01]  /*2c60*/  FFMA.FTZ R80, R91, R197.reuse, R202 ;  /* 0x000000c55b507223 */ /* 0x080fe200000100ca */
[----:B------:R-:W-:Y:S01]  /*2c70*/  FADD.FTZ R97, R97, -R74 ;  /* 0x8000004a61617221 */ /* 0x000fe20000010000 */
[-CC-:B0-----:R-:W-:Y:S01]  /*2c80*/  FFMA.FTZ R83, R90, R197.reuse, R202.reuse ;  /* 0x000000c55a537223 */ /* 0x181fe200000100ca */
[----:B------:R-:W-:Y:S01]  /*2c90*/  FADD.FTZ R99, R96, -R99 ;  /* 0x8000006360637221 */ /* 0x000fe20000010000 */
[--C-:B-1----:R-:W-:Y:S01]  /*2ca0*/  FFMA.FTZ R68, R87, R197, R202.reuse ;  /* 0x000000c557447223 */ /* 0x102fe200000100ca */
[----:B------:R-:W-:Y:S01]  /*2cb0*/  FMUL.FTZ R97, R176, R97 ;  /* 0x00000061b0617220 */ /* 0x000fe20000410000 */
[----:B------:R-:W-:Y:S01]  /*2cc0*/  FFMA.FTZ R69, R86, R197, R202 ;  /* 0x000000c556457223 */ /* 0x000fe200000100ca */
[----:B------:R-:W-:-:S02]  /*2cd0*/  @P1 HADD2.F32 R70, -RZ, R60.H1_H1 ;  /* 0x3000003cff461230 */ /* 0x000fc40000004100 */
[----:B------:R-:W-:Y:S01]  /*2ce0*/  FADD.FTZ R85, R85, -R68 ;  /* 0x8000004455557221 */ /* 0x000fe20000010000 */
[----:B------:R-:W-:Y:S02]  /*2cf0*/  @P1 HADD2.F32 R68, -RZ, R60.H0_H0 ;  /* 0x2000003cff441230 */ /* 0x000fe40000004100 */
[----:B------:R-:W-:Y:S01]  /*2d00*/  FADD.FTZ R89, R89, -R80 ;  /* 0x8000005059597221 */ /* 0x000fe20000010000 */
[----:B------:R-:W-:Y:S01]  /*2d10*/  FADD.FTZ R83, R88, -R83 ;  /* 0x8000005358537221 */ /* 0x000fe20000010000 */
[----:B------:R-:W-:Y:S01]  /*2d20*/  FMUL.FTZ R99, R176, R99 ;  /* 0x00000063b0637220 */ /* 0x000fe20000410000 */
[----:B------:R-:W-:Y:S01]  /*2d30*/  FADD.FTZ R69, R84, -R69 ;  /* 0x8000004554457221 */ /* 0x000fe20000010000 */
[----:B------:R-:W-:Y:S01]  /*2d40*/  @P1 FADD.FTZ R97, R97, R68 ;  /* 0x0000004461611221 */ /* 0x000fe20000010000 */
[----:B------:R-:W-:Y:S02]  /*2d50*/  @P6 HADD2.F32 R68, -RZ, R75.H0_H0 ;  /* 0x2000004bff446230 */ /* 0x000fe40000004100 */
[----:B------:R-:W-:Y:S01]  /*2d60*/  FMUL.FTZ R89, R176, R89 ;  /* 0x00000059b0597220 */ /* 0x000fe20000410000 */
[----:B------:R-:W-:-:S02]  /*2d70*/  @P1 HADD2.F32 R72, -RZ, R61.H0_H0 ;  /* 0x2000003dff481230 */ /* 0x000fc40000004100 */
[C---:B------:R-:W-:Y:S01]  /*2d80*/  FMUL.FTZ R83, R176.reuse, R83 ;  /* 0x00000053b0537220 */ /* 0x040fe20000410000 */
[----:B------:R-:W-:Y:S02]  /*2d90*/  @P1 HADD2.F32 R74, -RZ, R61.H1_H1 ;  /* 0x3000003dff4a1230 */ /* 0x000fe40000004100 */
[----:B------:R-:W-:Y:S01]  /*2da0*/  FMUL.FTZ R85, R176, R85 ;  /* 0x00000055b0557220 */ /* 0x000fe20000410000 */
[--C-:B------:R-:W-:Y:S02]  /*2db0*/  @P1 HADD2.F32 R80, -RZ, R62.reuse.H0_H0 ;  /* 0x2000003eff501230 */ /* 0x100fe40000004100 */
[----:B------:R-:W-:Y:S01]  /*2dc0*/  @P1 FADD.FTZ R99, R99, R70 ;  /* 0x0000004663631221 */ /* 0x000fe20000010000 */
[----:B------:R-:W-:Y:S01]  /*2dd0*/  CS2R R70, SRZ ;  /* 0x0000000000467805 */ /* 0x000fe2000001ff00 */
[----:B------:R-:W-:Y:S01]  /*2de0*/  FADD.FTZ R183, R178, -R183 ;  /* 0x800000b7b2b77221 */ /* 0x000fe20000010000 */
[----:B------:R-:W-:Y:S01]  /*2df0*/  FADD.FTZ R171, R171, -R196 ;  /* 0x800000c4abab7221 */ /* 0x000fe20000010000 */
[----:B------:R-:W-:Y:S01]  /*2e00*/  FMUL.FTZ R87, R176, R69 ;  /* 0x00000045b0577220 */ /* 0x000fe20000410000 */
[----:B------:R-:W-:Y:S01]  /*2e10*/  @P6 FMUL.FTZ R70, R93, R68 ;  /* 0x000000445d466220 */ /* 0x000fe20000410000 */
[----:B------:R-:W-:Y:S01]  /*2e20*/  @P1 FADD.FTZ R89, R89, R72 ;  /* 0x0000004859591221 */ /* 0x000fe20000010000 */
[----:B------:R-:W-:Y:S01]  /*2e30*/  @P1 FADD.FTZ R83, R83, R74 ;  /* 0x0000004a53531221 */ /* 0x000fe20000010000 */
[----:B------:R-:W-:Y:S01]  /*2e40*/  @P1 FADD.FTZ R85, R85, R80 ;  /* 0x0000005055551221 */ /* 0x000fe20000010000 */
[----:B------:R-:W0:Y:S01]  /*2e50*/  @P2 LDC.64 R68, c[0x0][0x308] ;  /* 0x0000c200ff442b82 */ /* 0x000e220000000a00 */
[----:B------:R-:W-:-:S02]  /*2e60*/  @P1 HADD2.F32 R72, -RZ, R62.H1_H1 ;  /* 0x3000003eff481230 */ /* 0x000fc40000004100 */
[C---:B------:R-:W-:Y:S01]  /*2e70*/  FMUL.FTZ R183, R176.reuse, R183 ;  /* 0x000000b7b0b77220 */ /* 0x040fe20000410000 */
[--C-:B------:R-:W-:Y:S02]  /*2e80*/  @P1 HADD2.F32 R74, -RZ, R63.reuse.H0_H0 ;  /* 0x2000003fff4a1230 */ /* 0x100fe40000004100 */
[----:B------:R-:W-:Y:S01]  /*2e90*/  FMUL.FTZ R171, R176, R171 ;  /* 0x000000abb0ab7220 */ /* 0x000fe20000410000 */
[----:B------:R-:W-:Y:S02]  /*2ea0*/  @P1 HADD2.F32 R80, -RZ, R63.H1_H1 ;  /* 0x3000003fff501230 */ /* 0x000fe40000004100 */
[----:B------:R-:W-:Y:S01]  /*2eb0*/  @P1 FADD.FTZ R87, R87, R72 ;  /* 0x0000004857571221 */ /* 0x000fe20000010000 */
[----:B------:R-:W-:Y:S02]  /*2ec0*/  @P4 HADD2.F32 R75, -RZ, R75.H1_H1 ;  /* 0x3000004bff4b4230 */ /* 0x000fe40000004100 */
[----:B------:R-:W-:Y:S01]  /*2ed0*/  @P1 FADD.FTZ R183, R183, R74 ;  /* 0x0000004ab7b71221 */ /* 0x000fe20000010000 */
[----:B------:R-:W-:Y:S01]  /*2ee0*/  @P2 F2FP.F16.F32.PACK_AB R72, RZ, R97 ;  /* 0x00000061ff48223e */ /* 0x000fe200000000ff */
[----:B------:R-:W-:Y:S01]  /*2ef0*/  @P1 FADD.FTZ R171, R171, R80 ;  /* 0x00000050abab1221 */ /* 0x000fe20000010000 */
[----:B------:R-:W-:Y:S01]  /*2f00*/  LOP3.LUT P1, RZ, R2, 0xff0000, RZ, 0xc0, !PT ;  /* 0x00ff000002ff7812 */ /* 0x000fe2000782c0ff */
[----:B------:R-:W-:Y:S01]  /*2f10*/  @P4 FMUL.FTZ R71, R186, R75 ;  /* 0x0000004bba474220 */ /* 0x000fe20000410000 */
[----:B------:R-:W-:Y:S01]  /*2f20*/  @P2 F2FP.F16.F32.PACK_AB R80, RZ, R85 ;  /* 0x00000055ff50223e */ /* 0x000fe200000000ff */
[-C--:B------:R-:W-:Y:S01]  /*2f30*/  FMUL.FTZ R97, R97, R170.reuse ;  /* 0x000000aa61617220 */ /* 0x080fe20000410000 */
[----:B------:R-:W-:Y:S01]  /*2f40*/  LOP3.LUT P4, RZ, R2, 0xff00, RZ, 0xc0, !PT ;  /* 0x0000ff0002ff7812 */ /* 0x000fe2000788c0ff */
[-C--:B------:R-:W-:Y:S01]  /*2f50*/  FMUL.FTZ R85, R85, R170.reuse ;  /* 0x000000aa55557220 */ /* 0x080fe20000410000 */
[----:B------:R-:W-:Y:S01]  /*2f60*/  @P2 F2FP.F16.F32.PACK_AB R74, RZ, R89 ;  /* 0x00000059ff4a223e */ /* 0x000fe200000000ff */
[-C--:B------:R-:W-:Y:S01]  /*2f70*/  FMUL.FTZ R89, R89, R170.reuse ;  /* 0x000000aa59597220 */ /* 0x080fe20000410000 */
[----:B------:R-:W-:Y:S01]  /*2f80*/  @P2 F2FP.F16.F32.PACK_AB R82, RZ, R87 ;  /* 0x00000057ff52223e */ /* 0x000fe200000000ff */
[----:B------:R-:W-:Y:S01]  /*2f90*/  FMUL.FTZ R97, R97, UR15 ;  /* 0x0000000f61617c20 */ /* 0x000fe20008410000 */
[----:B------:R-:W-:Y:S01]  /*2fa0*/  @P2 PRMT R66, R80, 0x7610, R66 ;  /* 0x0000761050422816 */ /* 0x000fe20000000042 */
[----:B------:R-:W-:Y:S01]  /*2fb0*/  FMUL.FTZ R89, R89, UR15 ;  /* 0x0000000f59597c20 */ /* 0x000fe20008410000 */
[----:B------:R-:W-:Y:S01]  /*2fc0*/  @P2 F2FP.F16.F32.PACK_AB R73, RZ, R99 ;  /* 0x00000063ff49223e */ /* 0x000fe200000000ff */
[----:B------:R-:W-:Y:S01]  /*2fd0*/  FMUL.FTZ R99, R99, R170 ;  /* 0x000000aa63637220 */ /* 0x000fe20000410000 */
[----:B------:R-:W-:Y:S01]  /*2fe0*/  @P2 PRMT R64, R72, 0x7610, R64 ;  /* 0x0000761048402816 */ /* 0x000fe20000000040 */
[----:B0-----:R-:W-:Y:S01]  /*2ff0*/  @P2 IMAD.WIDE.U32 R68, R177, 0x10, R68 ;  /* 0x00000010b1442825 */ /* 0x001fe200078e0044 */
[----:B------:R-:W-:-:S03]  /*3000*/  @P2 F2FP.F16.F32.PACK_AB R84, RZ, R183 ;  /* 0x000000b7ff54223e */ /* 0x000fc600000000ff */
[----:B------:R-:W-:Y:S01]  /*3010*/  FMUL.FTZ R99, R99, UR15 ;  /* 0x0000000f63637c20 */ /* 0x000fe20008410000 */
[----:B------:R-:W-:Y:S01]  /*3020*/  @P2 PRMT R65, R74, 0x7610, R65 ;  /* 0x000076104a412816 */ /* 0x000fe20000000041 */
[----:B------:R-:W-:Y:S01]  /*3030*/  HFMA2.MMA R74, -RZ, RZ, 0, 0 ;  /* 0x00000000ff4a7435 */ /* 0x000fe200000001ff */
[----:B------:R-:W-:Y:S01]  /*3040*/  @P2 PRMT R66, R66, 0x5410, R82 ;  /* 0x0000541042422816 */ /* 0x000fe20000000052 */
[----:B------:R-:W-:Y:S01]  /*3050*/  HFMA2.MMA R82, -RZ, RZ, 0, 0 ;  /* 0x00000000ff527435 */ /* 0x000fe200000001ff */
[----:B------:R-:W-:Y:S01]  /*3060*/  @P2 PRMT R64, R64, 0x5410, R73 ;  /* 0x0000541040402816 */ /* 0x000fe20000000049 */
[-C--:B------:R-:W-:Y:S01]  /*3070*/  FMUL.FTZ R87, R87, R170.reuse ;  /* 0x000000aa57577220 */ /* 0x080fe20000410000 */
[----:B------:R-:W-:Y:S01]  /*3080*/  @P2 F2FP.F16.F32.PACK_AB R75, RZ, R83 ;  /* 0x00000053ff4b223e */ /* 0x000fe200000000ff */
[-C--:B------:R-:W-:Y:S01]  /*3090*/  FMUL.FTZ R83, R83, R170.reuse ;  /* 0x000000aa53537220 */ /* 0x080fe20000410000 */
        /* <DEDUP_REMOVED lines=8> */
[----:B------:R-:W-:Y:S01]  /*3120*/  MOV R80, RZ ;  /* 0x000000ff00507202 */ /* 0x000fe20000000f00 */
[----:B------:R-:W-:Y:S01]  /*3130*/  FMUL.FTZ R86, R83, UR15 ;  /* 0x0000000f53567c20 */ /* 0x000fe20008410000 */
[----:B------:R-:W-:Y:S01]  /*3140*/  FMUL.FTZ R85, R85, UR15 ;  /* 0x0000000f55557c20 */ /* 0x000fe20008410000 */
[----:B------:R0:W-:Y:S01]  /*3150*/  @P2 STG.E.128 desc[UR6][R68.64], R64 ;  /* 0x0000004044002986 */ /* 0x0001e2000c101d06 */
[----:B------:R-:W-:Y:S01]  /*3160*/  LOP3.LUT P2, RZ, R2, 0xff000000, RZ, 0xc0, !PT ;  /* 0xff00000002ff7812 */ /* 0x000fe2000784c0ff */
[----:B------:R-:W-:Y:S01]  /*3170*/  FMUL.FTZ R2, R10, R89 ;  /* 0x000000590a027220 */ /* 0x000fe20000410000 */
[----:B------:R-:W-:Y:S01]  /*3180*/  FMUL.FTZ R87, R87, UR15 ;  /* 0x0000000f57577c20 */ /* 0x000fe20008410000 */
[----:B------:R-:W-:Y:S01]  /*3190*/  LOP3.LUT P6, RZ, R3, 0xff00, RZ, 0xc0, !PT ;  /* 0x0000ff0003ff7812 */ /* 0x000fe200078cc0ff */
[----:B------:R-:W-:Y:S01]  /*31a0*/  FADD.FTZ R119, R0, R119 ;  /* 0x0000007700777221 */ /* 0x000fe20000010000 */
[----:B------:R-:W-:Y:S01]  /*31b0*/  FMUL.FTZ R0, R11, R86 ;  /* 0x000000560b007220 */ /* 0x000fe20000410000 */
[----:B------:R-:W-:Y:S01]  /*31c0*/  FSEL R84, R2, RZ, P1 ;  /* 0x000000ff02547208 */ /* 0x000fe20000800000 */
[----:B------:R-:W-:Y:S01]  /*31d0*/  FMUL.FTZ R2, R4, R85 ;  /* 0x0000005504027220 */ /* 0x000fe20000410000 */
[----:B------:R-:W-:Y:S01]  /*31e0*/  FADD.FTZ R108, R81, R108 ;  /* 0x0000006c516c7221 */ /* 0x000fe20000010000 */
        /* <DEDUP_REMOVED lines=12> */
[----:B------:R-:W-:Y:S01]  /*32b0*/  FADD.FTZ R115, R182, R115 ;  /* 0x00000073b6737221 */ /* 0x000fe20000010000 */
[----:B------:R-:W-:Y:S01]  /*32c0*/  FADD.FTZ R112, R185, R112 ;  /* 0x00000070b9707221 */ /* 0x000fe20000010000 */
[----:B------:R-:W-:Y:S01]  /*32d0*/  FADD.FTZ R113, R92, R113 ;  /* 0x000000715c717221 */ /* 0x000fe20000010000 */
[----:B------:R-:W-:Y:S01]  /*32e0*/  FADD.FTZ R110, R187, R110 ;  /* 0x0000006ebb6e7221 */ /* 0x000fe20000010000 */
[----:B------:R-:W-:Y:S01]  /*32f0*/  FADD.FTZ R111, R184, R111 ;  /* 0x0000006fb86f7221 */ /* 0x000fe20000010000 */
[----:B--2---:R-:W-:-:S02]  /*3300*/  @P5 HADD2.F32 R72, -RZ, R76.H0_H0 ;  /* 0x2000004cff485230 */ /* 0x004fc40000004100 */
[--C-:B------:R-:W-:Y:S02]  /*3310*/  @P1 HADD2.F32 R73, -RZ, R77.reuse.H0_H0 ;  /* 0x2000004dff491230 */ /* 0x100fe40000004100 */
[----:B------:R-:W-:Y:S02]  /*3320*/  @P4 HADD2.F32 R76, -RZ, R76.H1_H1 ;  /* 0x3000004cff4c4230 */ /* 0x000fe40000004100 */
[----:B------:R-:W-:Y:S01]  /*3330*/  @P5 FMUL.FTZ R74, R97, R72 ;  /* 0x00000048614a5220 */ /* 0x000fe20000410000 */
[----:B------:R-:W-:Y:S01]  /*3340*/  FMUL.FTZ R72, R8, R97 ;  /* 0x0000006108487220 */ /* 0x000fe20000410000 */
[----:B------:R-:W-:Y:S01]  /*3350*/  @P1 FMUL.FTZ R82, R89, R73 ;  /* 0x0000004959521220 */ /* 0x000fe20000410000 */
[----:B------:R-:W-:Y:S01]  /*3360*/  FMUL.FTZ R73, R9, R99 ;  /* 0x0000006309497220 */ /* 0x000fe20000410000 */
[----:B------:R-:W-:Y:S01]  /*3370*/  @P4 FMUL.FTZ R80, R99, R76 ;  /* 0x0000004c63504220 */ /* 0x000fe20000410000 */
[----:B------:R-:W-:Y:S01]  /*3380*/  LOP3.LUT P1, RZ, R3, 0xff0000, RZ, 0xc0, !PT ;  /* 0x00ff000003ff7812 */ /* 0x000fe2000782c0ff */
[----:B------:R-:W-:Y:S01]  /*3390*/  @P2 HADD2.F32 R77, -RZ, R77.H1_H1 ;  /* 0x3000004dff4d2230 */ /* 0x000fe20000004100 */
        /* <DEDUP_REMOVED lines=8> */
[----:B------:R-:W-:Y:S01]  /*3420*/  LOP3.LUT P4, RZ, R3, 0xff000000, RZ, 0xc0, !PT ;  /* 0xff00000003ff7812 */ /* 0x000fe2000788c0ff */
[----:B------:R-:W-:Y:S01]  /*3430*/  FMUL.FTZ R3, R5, R87 ;  /* 0x0000005705037220 */ /* 0x000fe20000410000 */
[----:B------:R-:W-:Y:S02]  /*3440*/  FSEL R68, R68, RZ, P1 ;  /* 0x000000ff44447208 */ /* 0x000fe40000800000 */
[----:B------:R-:W-:Y:S02]  /*3450*/  FSEL R81, R69, RZ, P4 ;  /* 0x000000ff45517208 */ /* 0x000fe40002000000 */
[----:B------:R-:W-:Y:S02]  /*3460*/  FSEL R2, R2, RZ, P5 ;  /* 0x000000ff02027208 */ /* 0x000fe40002800000 */
[----:B------:R-:W-:-:S02]  /*3470*/  FSEL R3, R3, RZ, P6 ;  /* 0x000000ff03037208 */ /* 0x000fc40003000000 */
[----:B------:R-:W-:Y:S02]  /*3480*/  FSEL R69, R0, RZ, P2 ;  /* 0x000000ff00457208 */ /* 0x000fe40001000000 */
[----:B------:R-:W-:Y:S01]  /*3490*/  F2FP.F16.F32.PACK_AB R71, R81, R68 ;  /* 0x000000445147723e */ /* 0x000fe200000000ff */
[--C-:B------:R-:W-:Y:S01]  /*34a0*/  @P1 HADD2.F32 R81, -RZ, R79.reuse.H0_H0 ;  /* 0x2000004fff511230 */ /* 0x100fe20000004100 */
[----:B------:R-:W-:Y:S01]  /*34b0*/  F2FP.F16.F32.PACK_AB R70, R3, R2 ;  /* 0x000000020346723e */ /* 0x000fe200000000ff */
[--C-:B------:R-:W-:Y:S01]  /*34c0*/  @P5 HADD2.F32 R2, -RZ, R78.reuse.H0_H0 ;  /* 0x2000004eff025230 */ /* 0x100fe20000004100 */
[----:B------:R-:W-:Y:S01]  /*34d0*/  F2FP.F16.F32.PACK_AB R69, R69, R84 ;  /* 0x000000544545723e */ /* 0x000fe200000000ff */
[----:B------:R-:W-:Y:S01]  /*34e0*/  HFMA2.MMA R3, -RZ, RZ, 0, 0 ;  /* 0x00000000ff037435 */ /* 0x000fe200000001ff */
[----:B------:R-:W-:Y:S01]  /*34f0*/  F2FP.F16.F32.PACK_AB R68, R76, R75 ;  /* 0x0000004b4c44723e */ /* 0x000fe200000000ff */
[----:B------:R-:W-:Y:S01]  /*3500*/  HFMA2.MMA R75, -RZ, RZ, 0, 0 ;  /* 0x00000000ff4b7435 */ /* 0x000fe200000001ff */
[----:B------:R-:W-:Y:S01]  /*3510*/  @P6 HADD2.F32 R78, -RZ, R78.H1_H1 ;  /* 0x3000004eff4e6230 */ /* 0x000fe20000004100 */
[----:B------:R-:W-:Y:S01]  /*3520*/  MOV R0, RZ ;  /* 0x000000ff00007202 */ /* 0x000fe20000000f00 */
[----:B------:R-:W-:Y:S01]  /*3530*/  @P4 HADD2.F32 R83, -RZ, R79.H1_H1 ;  /* 0x3000004fff534230 */ /* 0x000fe20000004100 */
[----:B------:R0:W-:Y:S01]  /*3540*/  STG.E.128 desc[UR6][R72.64], R68 ;  /* 0x0000004448007986 */ /* 0x0001e2000c101d06 */
[----:B------:R-:W-:Y:S01]  /*3550*/  MOV R76, RZ ;  /* 0x000000ff004c7202 */ /* 0x000fe20000000f00 */
[----:B------:R-:W-:Y:S01]  /*3560*/  @P1 FMUL.FTZ R75, R183, R81 ;  /* 0x00000051b74b1220 */ /* 0x000fe20000410000 */
[----:B------:R-:W-:Y:S01]  /*3570*/  ISETP.GE.AND P1, PT, R174, UR21, PT ;  /* 0x00000015ae007c0c */ /* 0x000fe2000bf26270 */
[----:B------:R-:W-:Y:S01]  /*3580*/  @P2 FMUL.FTZ R0, R86, R77 ;  /* 0x0000004d56002220 */ /* 0x000fe20000410000 */
[----:B------:R-:W-:Y:S01]  /*3590*/  MOV R79, RZ ;  /* 0x000000ff004f7202 */ /* 0x000fe20000000f00 */
[----:B------:R-:W-:Y:S01]  /*35a0*/  @P5 FMUL.FTZ R3, R85, R2 ;  /* 0x0000000255035220 */ /* 0x000fe20000410000 */
        /* <DEDUP_REMOVED lines=68> */
.L_x_6504:
        /* <DEDUP_REMOVED lines=31> */
.L_x_6505:
[----:B------:R-:W-:Y:S01]  /*3be0*/  HFMA2.MMA R78, -RZ, RZ, 0, 9.5367431640625e-07 ;  /* 0x00000010ff4e7435 */ /* 0x000fe200000001ff */
[----:B------:R-:W-:Y:S02]  /*3bf0*/  MOV R79, R72 ;  /* 0x00000048004f7202 */ /* 0x000fe40000000f00 */
[----:B------:R-:W-:Y:S02]  /*3c00*/  MOV R81, 0x1f ;  /* 0x0000001f00517802 */ /* 0x000fe40000000f00 */
[----:B------:R-:W-:-:S07]  /*3c10*/  MOV R76, 0xffffffff ;  /* 0xffffffff004c7802 */ /* 0x000fce0000000f00 */
[----:B-----5:R-:W-:Y:S05]  /*3c20*/  WARPSYNC.COLLECTIVE R76, `(.L_x_6508) ;  /* 0x000000004c087348 */ /* 0x020fea0003c00000 */
[----:B------:R0:W1:Y:S02]  /*3c30*/  SHFL.DOWN P5, R77, R79, R78, R81 ;  /* 0x0800004e4f4d7389 */ /* 0x00006400000a0051 */
[----:B01---5:R-:W-:Y:S01]  /*3c40*/  ENDCOLLECTIVE ;  /* 0x000000000000791b */ /* 0x023fe20003800000 */
.L_x_6508:
[----:B------:R-:W-:Y:S02]  /*3c50*/  MOV R79, R70 ;  /* 0x00000046004f7202 */ /* 0x000fe40000000f00 */
[----:B------:R-:W-:-:S07]  /*3c60*/  MOV R69, R77 ;  /* 0x0000004d00457202 */ /* 0x000fce0000000f00 */
[----:B------:R-:W-:Y:S05]  /*3c70*/  WARPSYNC.COLLECTIVE R76, `(.L_x_6509) ;  /* 0x000000004c087348 */ /* 0x000fea0003c00000 */
[----:B------:R0:W1:Y:S02]  /*3c80*/  SHFL.DOWN P5, R77, R79, R78, R81 ;  /* 0x0800004e4f4d7389 */ /* 0x00006400000a0051 */
[----:B01----:R-:W-:Y:S01]  /*3c90*/  ENDCOLLECTIVE ;  /* 0x000000000000791b */ /* 0x003fe20003800000 */
.L_x_6509:
[----:B------:R-:W-:Y:S01]  /*3ca0*/  FADD.FTZ R69, R72, R69 ;  /* 0x0000004548457221 */ /* 0x000fe20000010000 */
[----:B------:R-:W-:-:S04]  /*3cb0*/  HFMA2.MMA R78, -RZ, RZ, 0, 4.76837158203125e-07 ;  /* 0x00000008ff4e7435 */ /* 0x000fc800000001ff */
[----:B------:R-:W-:Y:S02]  /*3cc0*/  MOV R79, R69 ;  /* 0x00000045004f7202 */ /* 0x000fe40000000f00 */
[----:B------:R-:W-:-:S07]  /*3cd0*/  MOV R71, R77 ;  /* 0x0000004d00477202 */ /* 0x000fce0000000f00 */
[----:B------:R-:W-:Y:S05]  /*3ce0*/  WARPSYNC.COLLECTIVE R76, `(.L_x_6510) ;  /* 0x000000004c087348 */ /* 0x000fea0003c00000 */
[----:B------:R0:W1:Y:S02]  /*3cf0*/  SHFL.DOWN P5, R77, R79, R78, R81 ;  /* 0x0800004e4f4d7389 */ /* 0x00006400000a0051 */
[----:B01----:R-:W-:Y:S01]  /*3d00*/  ENDCOLLECTIVE ;  /* 0x000000000000791b */ /* 0x003fe20003800000 */
.L_x_6510:
[----:B------:R-:W-:-:S05]  /*3d10*/  FADD.FTZ R71, R70, R71 ;  /* 0x0000004746477221 */ /* 0x000fca0000010000 */
[----:B------:R-:W-:Y:S02]  /*3d20*/  MOV R79, R71 ;  /* 0x00000047004f7202 */ /* 0x000fe40000000f00 */
[----:B------:R-:W-:-:S07]  /*3d30*/  MOV R68, R77 ;  /* 0x0000004d00447202 */ /* 0x000fce0000000f00 */
[----:B------:R-:W-:Y:S05]  /*3d40*/  WARPSYNC.COLLECTIVE R76, `(.L_x_6511) ;  /* 0x000000004c087348 */ /* 0x000fea0003c00000 */
[----:B------:R0:W1:Y:S02]  /*3d50*/  SHFL.DOWN P5, R77, R79, R78, R81 ;  /* 0x0800004e4f4d7389 */ /* 0x00006400000a0051 */
[----:B01----:R-:W-:Y:S01]  /*3d60*/  ENDCOLLECTIVE ;  /* 0x000000000000791b */ /* 0x003fe20003800000 */
.L_x_6511:
[----:B------:R-:W-:Y:S01]  /*3d70*/  FADD.FTZ R68, R69, R68 ;  /* 0x0000004445447221 */ /* 0x000fe20000010000 */
[----:B------:R-:W-:-:S04]  /*3d80*/  HFMA2.MMA R78, -RZ, RZ, 0, 2.384185791015625e-07 ;  /* 0x00000004ff4e7435 */ /* 0x000fc800000001ff */
[----:B------:R-:W-:Y:S02]  /*3d90*/  MOV R79, R68 ;  /* 0x00000044004f7202 */ /* 0x000fe40000000f00 */
[----:B------:R-:W-:-:S07]  /*3da0*/  MOV R74, R77 ;  /* 0x0000004d004a7202 */ /* 0x000fce0000000f00 */
[----:B------:R-:W-:Y:S05]  /*3db0*/  WARPSYNC.COLLECTIVE R76, `(.L_x_6512) ;  /* 0x000000004c087348 */ /* 0x000fea0003c00000 */
[----:B------:R0:W1:Y:S02]  /*3dc0*/  SHFL.DOWN P5, R77, R79, R78, R81 ;  /* 0x0800004e4f4d7389 */ /* 0x00006400000a0051 */
[----:B01----:R-:W-:Y:S01]  /*3dd0*/  ENDCOLLECTIVE ;  /* 0x000000000000791b */ /* 0x003fe20003800000 */
.L_x_6512:
[----:B------:R-:W-:-:S05]  /*3de0*/  FADD.FTZ R74, R71, R74 ;  /* 0x0000004a474a7221 */ /* 0x000fca0000010000 */
[----:B------:R-:W-:Y:S02]  /*3df0*/  MOV R79, R74 ;  /* 0x0000004a004f7202 */ /* 0x000fe40000000f00 */
[----:B------:R-:W-:-:S07]  /*3e00*/  MOV R73, R77 ;  /* 0x0000004d00497202 */ /* 0x000fce0000000f00 */
[----:B------:R-:W-:Y:S05]  /*3e10*/  WARPSYNC.COLLECTIVE R76, `(.L_x_6513) ;  /* 0x000000004c087348 */ /* 0x000fea0003c00000 */
[----:B------:R0:W1:Y:S02]  /*3e20*/  SHFL.DOWN P5, R77, R79, R78, R81 ;  /* 0x0800004e4f4d7389 */ /* 0x00006400000a0051 */
[----:B01----:R-:W-:Y:S01]  /*3e30*/  ENDCOLLECTIVE ;  /* 0x000000000000791b */ /* 0x003fe20003800000 */
.L_x_6513:
[----:B------:R-:W-:Y:S01]  /*3e40*/  FADD.FTZ R73, R68, R73 ;  /* 0x0000004944497221 */ /* 0x000fe20000010000 */
[----:B------:R-:W-:-:S04]  /*3e50*/  HFMA2.MMA R78, -RZ, RZ, 0, 1.1920928955078125e-07 ;  /* 0x00000002ff4e7435 */ /* 0x000fc800000001ff */
[----:B------:R-:W-:Y:S02]  /*3e60*/  MOV R79, R73 ;  /* 0x00000049004f7202 */ /* 0x000fe40000000f00 */
[----:B------:R-:W-:-:S07]  /*3e70*/  MOV R75, R77 ;  /* 0x0000004d004b7202 */ /* 0x000fce0000000f00 */
[----:B------:R-:W-:Y:S05]  /*3e80*/  WARPSYNC.COLLECTIVE R76, `(.L_x_6514) ;  /* 0x000000004c087348 */ /* 0x000fea0003c00000 */
[----:B------:R0:W1:Y:S02]  /*3e90*/  SHFL.DOWN P5, R77, R79, R78, R81 ;  /* 0x0800004e4f4d7389 */ /* 0x00006400000a0051 */
[----:B01----:R-:W-:Y:S01]  /*3ea0*/  ENDCOLLECTIVE ;  /* 0x000000000000791b */ /* 0x003fe20003800000 */
.L_x_6514:
[----:B------:R-:W-:-:S05]  /*3eb0*/  FADD.FTZ R75, R74, R75 ;  /* 0x0000004b4a4b7221 */ /* 0x000fca0000010000 */
[----:B------:R-:W-:Y:S02]  /*3ec0*/  MOV R79, R75 ;  /* 0x0000004b004f7202 */ /* 0x000fe40000000f00 */
[----:B------:R-:W-:-:S07]  /*3ed0*/  MOV R70, R77 ;  /* 0x0000004d00467202 */ /* 0x000fce0000000f00 */
[----:B------:R-:W-:Y:S05]  /*3ee0*/  WARPSYNC.COLLECTIVE R76, `(.L_x_6515) ;  /* 0x000000004c087348 */ /* 0x000fea0003c00000 */
[----:B------:R0:W1:Y:S02]  /*3ef0*/  SHFL.DOWN P5, R77, R79, R78, R81 ;  /* 0x0800004e4f4d7389 */ /* 0x00006400000a0051 */
[----:B01----:R-:W-:Y:S01]  /*3f00*/  ENDCOLLECTIVE ;  /* 0x000000000000791b */ /* 0x003fe20003800000 */
.L_x_6515:
[----:B------:R-:W-:Y:S01]  /*3f10*/  FADD.FTZ R70, R73, R70 ;  /* 0x0000004649467221 */ /* 0x000fe20000010000 */
[----:B------:R-:W-:-:S04]  /*3f20*/  HFMA2.MMA R78, -RZ, RZ, 0, 5.9604644775390625e-08 ;  /* 0x00000001ff4e7435 */ /* 0x000fc800000001ff */
[----:B------:R-:W-:Y:S02]  /*3f30*/  MOV R79, R70 ;  /* 0x00000046004f7202 */ /* 0x000fe40000000f00 */
[----:B------:R-:W-:-:S07]  /*3f40*/  MOV R72, R77 ;  /* 0x0000004d00487202 */ /* 0x000fce0000000f00 */
[----:B------:R-:W-:Y:S05]  /*3f50*/  WARPSYNC.COLLECTIVE R76, `(.L_x_6516) ;  /* 0x000000004c087348 */ /* 0x000fea0003c00000 */
[----:B------:R0:W1:Y:S02]  /*3f60*/  SHFL.DOWN P5, R77, R79, R78, R81 ;  /* 0x0800004e4f4d7389 */ /* 0x00006400000a0051 */
[----:B01----:R-:W-:Y:S01]  /*3f70*/  ENDCOLLECTIVE ;  /* 0x000000000000791b */ /* 0x003fe20003800000 */
.L_x_6516:
[----:B------:R-:W-:-:S05]  /*3f80*/  FADD.FTZ R72, R75, R72 ;  /* 0x000000484b487221 */ /* 0x000fca0000010000 */
[----:B------:R-:W-:Y:S02]  /*3f90*/  MOV R79, R72 ;  /* 0x00000048004f7202 */ /* 0x000fe40000000f00 */
[----:B------:R-:W-:-:S07]  /*3fa0*/  MOV R69, R77 ;  /* 0x0000004d00457202 */ /* 0x000fce0000000f00 */
[----:B------:R-:W-:Y:S05]  /*3fb0*/  WARPSYNC.COLLECTIVE R76, `(.L_x_6517) ;  /* 0x000000004c087348 */ /* 0x000fea0003c00000 */
[----:B------:R0:W1:Y:S02]  /*3fc0*/  SHFL.DOWN P5, R77, R79, R78, R81 ;  /* 0x0800004e4f4d7389 */ /* 0x00006400000a0051 */
[----:B01----:R-:W-:Y:S01]  /*3fd0*/  ENDCOLLECTIVE ;  /* 0x000000000000791b */ /* 0x003fe20003800000 */
.L_x_6517:
[----:B------:R-:W-:Y:S01]  /*3fe0*/  MOV R71, R77 ;  /* 0x0000004d00477202 */ /* 0x000fe20000000f00 */
[----:B------:R-:W-:Y:S06]  /*3ff0*/  BRA `(.L_x_6518) ;  /* 0xffffffd800587947 */ /* 0x000fec000383ffff */
.L_x_6519:
        /* <DEDUP_REMOVED lines=16> */
.L_x_11374:


//--------------------- .text._ZN10layer_norm22ln_bwd_finalize_kernelINS_22Kernel_traits_finalizeILj3072Ef6__halfS2_S2_fjLb1ELj1024ELj4ENS_18Kernel_traits_baseILj3072EfS2_S2_S2_fjLj1024EEEEELb1ELb0EEEvNS_9BwdParamsE --------------------------
	.section	.text._ZN10layer_norm22ln_bwd_finalize_kernelINS_22Kernel_traits_finalizeILj3072Ef6__halfS2_S2_fjLb1ELj1024ELj4ENS_18Kernel_traits_baseILj3072EfS2_S2_S2_fjLj1024EEEEELb1ELb0EEEvNS_9BwdParamsE,"ax",@progbits
	.align	128
        .global         _ZN10layer_norm22ln_bwd_finalize_kernelINS_22Kernel_traits_finalizeILj3072Ef6__halfS2_S2_fjLb1ELj1024ELj4ENS_18Kernel_traits_baseILj3072EfS2_S2_S2_fjLj1024EEEEELb1ELb0EEEvNS_9BwdParamsE
        .type           _ZN10layer_norm22ln_bwd_finalize_kernelINS_22Kernel_traits_finalizeILj3072Ef6__halfS2_S2_fjLb1ELj1024ELj4ENS_18Kernel_traits_baseILj3072EfS2_S2_S2_fjLj1024EEEEELb1ELb0EEEvNS_9BwdParamsE,@function
        .size           _ZN10layer_norm22ln_bwd_finalize_kernelINS_22Kernel_traits_finalizeILj3072Ef6__halfS2_S2_fjLb1ELj1024ELj4ENS_18Kernel_traits_baseILj3072EfS2_S2_S2_fjLj1024EEEEELb1ELb0EEEvNS_9BwdParamsE,(.L_x_11375 - _ZN10layer_norm22ln_bwd_finalize_kernelINS_22Kernel_traits_finalizeILj3072Ef6__halfS2_S2_fjLb1ELj1024ELj4ENS_18Kernel_traits_baseILj3072EfS2_S2_S2_fjLj1024EEEEELb1ELb0EEEvNS_9BwdParamsE)
        .other          _ZN10layer_norm22ln_bwd_finalize_kernelINS_22Kernel_traits_finalizeILj3072Ef6__halfS2_S2_fjLb1ELj1024ELj4ENS_18Kernel_traits_baseILj3072EfS2_S2_S2_fjLj1024EEEEELb1ELb0EEEvNS_9BwdParamsE,@"STO_CUDA_ENTRY STV_DEFAULT"
_ZN10layer_norm22ln_bwd_finalize_kernelINS_22Kernel_traits_finalizeILj3072Ef6__halfS2_S2_fjLb1ELj1024ELj4ENS_18Kernel_traits_baseILj3072EfS2_S2_S2_fjLj1024EEEEELb1ELb0EEEvNS_9BwdParamsE:
.text._ZN10layer_norm22ln_bwd_finalize_kernelINS_22Kernel_traits_finalizeILj3072Ef6__halfS2_S2_fjLb1ELj1024ELj4ENS_18Kernel_traits_baseILj3072EfS2_S2_S2_fjLj1024EEEEELb1ELb0EEEvNS_9BwdParamsE:
        /* <DEDUP_REMOVED lines=24> */
.L_x_6532:
        /* <DEDUP_REMOVED lines=36> */
.L_x_6524:
        /* <DEDUP_REMOVED lines=49> */
.L_x_6523:
[----:B------:R-:W-:Y:S05]  /*06d0*/  BSYNC B1 ;  /* 0x0000000000017941 */ /* 0x000fea0003800000 */
.L_x_6522:
        /* <DEDUP_REMOVED lines=31> */
.L_x_6526:
[----:B------:R-:W-:Y:S05]  /*08d0*/  BSYNC B1 ;  /* 0x0000000000017941 */ /* 0x000fea0003800000 */
.L_x_6525:
        /* <DEDUP_REMOVED lines=16> */
.L_x_6527:
[----:B------:R-:W-:Y:S05]  /*09e0*/  BSYNC B1 ;  /* 0x0000000000017941 */ /* 0x000fea0003800000 */
.L_x_6521:
[----:B------:R-:W-:Y:S05]  /*09f0*/  BSYNC B0 ;  /* 0x0000000000007941 */ /* 0x000fea0003800000 */
.L_x_6520:
        /* <DEDUP_REMOVED lines=40> */
.L_x_6548:
        /* <DEDUP_REMOVED lines=8> */
.L_x_6528:
        /* <DEDUP_REMOVED lines=20> */
.L_x_6531:
[----:B------:R-:W-:Y:S05]  /*0e40*/  BSYNC B0 ;  /* 0x0000000000007941 */ /* 0x000fea0003800000 */
.L_x_6530:
[C---:B------:R-:W-:Y:S01]  /*0e50*/  ISETP.GT.U32.AND P1, PT, R4.reuse, -0xc01, PT ;  /* 0xfffff3ff0400780c */ /* 0x040fe20003f24070 */
[----:B------:R-:W-:Y:S01]  /*0e60*/  VIADD R4, R4, 0xc00 ;  /* 0x00000c0004047836 */ /* 0x000fe20000000000 */
[----:B------:R-:W-:-:S11]  /*0e70*/  IADD3 R5, R5, 0x600, RZ ;  /* 0x0000060005057810 */ /* 0x000fd60007ffe0ff */
[----:B------:R-:W-:Y:S05]  /*0e80*/  @P1 BRA `(.L_x_6532) ;  /* 0xfffffff000bc1947 */ /* 0x000fea000383ffff */
[----:B------:R-:W-:Y:S05]  /*0e90*/  EXIT ;  /* 0x000000000000794d */ /* 0x000fea0003800000 */
.L_x_6529:
[----:B0-----:R-:W-:Y:S01]  /*0ea0*/  HFMA2.MMA R24, -RZ, RZ, 0, 5.9604644775390625e-08 ;  /* 0x00000001ff187435 */ /* 0x001fe200000001ff */
[----:B----4-:R-:W-:Y:S02]  /*0eb0*/  MOV R23, R10 ;  /* 0x0000000a00177202 */ /* 0x010fe40000000f00 */
[----:B------:R-:W-:Y:S02]  /*0ec0*/  MOV R25, 0x1f ;  /* 0x0000001f00197802 */ /* 0x000fe40000000f00 */
[----:B------:R-:W-:-:S07]  /*0ed0*/  MOV R20, 0xffffffff ;  /* 0xffffffff00147802 */ /* 0x000fce0000000f00 */
[----:B-123--:R-:W-:Y:S05]  /*0ee0*/  WARPSYNC.COLLECTIVE R20, `(.L_x_6533) ;  /* 0x0000000014087348 */ /* 0x00efea0003c00000 */
[----:B------:R0:W4:Y:S02]  /*0ef0*/  SHFL.BFLY P2, R22, R23, R24, R25 ;  /* 0x0c00001817167389 */ /* 0x0001240000040019 */
[----:B01234-:R-:W-:Y:S01]  /*0f00*/  ENDCOLLECTIVE ;  /* 0x000000000000791b */ /* 0x01ffe20003800000 */
.L_x_6533:
[----:B------:R-:W-:Y:S01]  /*0f10*/  IMAD.MOV.U32 R24, RZ, RZ, 0x2 ;  /* 0x00000002ff187424 */ /* 0x000fe200078e00ff */
[----:B------:R-:W-:-:S05]  /*0f20*/  MOV R11, R22 ;  /* 0x00000016000b7202 */ /* 0x000fca0000000f00 */
[----:B------:R-:W-:-:S05]  /*0f30*/  FADD.FTZ R11, R10, R11 ;  /* 0x0000000b0a0b7221 */ /* 0x000fca0000010000 */
[----:B------:R-:W-:-:S07]  /*0f40*/  MOV R23, R11 ;  /* 0x0000000b00177202 */ /* 0x000fce0000000f00 */
[----:B------:R-:W-:Y:S05]  /*0f50*/  WARPSYNC.COLLECTIVE R20, `(.L_x_6534) ;  /* 0x0000000014087348 */ /* 0x000fea0003c00000 */
[----:B------:R0:W1:Y:S02]  /*0f60*/  SHFL.BFLY P2, R22, R23, R24, R25 ;  /* 0x0c00001817167389 */ /* 0x0000640000040019 */
[----:B01----:R-:W-:Y:S01]  /*0f70*/  ENDCOLLECTIVE ;  /* 0x000000000000791b */ /* 0x003fe20003800000 */
.L_x_6534:
[----:B------:R-:W-:Y:S01]  /*0f80*/  HFMA2.MMA R24, -RZ, RZ, 0, 2.384185791015625e-07 ;  /* 0x00000004ff187435 */ /* 0x000fe200000001ff */
[----:B------:R-:W-:-:S05]  /*0f90*/  MOV R14, R22 ;  /* 0x00000016000e7202 */ /* 0x000fca0000000f00 */
[----:B------:R-:W-:-:S05]  /*0fa0*/  FADD.FTZ R14, R11, R14 ;  /* 0x0000000e0b0e7221 */ /* 0x000fca0000010000 */
[----:B------:R-:W-:-:S07]  /*0fb0*/  MOV R23, R14 ;  /* 0x0000000e00177202 */ /* 0x000fce0000000f00 */
[----:B------:R-:W-:Y:S05]  /*0fc0*/  WARPSYNC.COLLECTIVE R20, `(.L_x_6535) ;  /* 0x0000000014087348 */ /* 0x000fea0003c00000 */
[----:B------:R0:W1:Y:S02]  /*0fd0*/  SHFL.BFLY P2, R22, R23, R24, R25 ;  /* 0x0c00001817167389 */ /* 0x0000640000040019 */
[----:B01----:R-:W-:Y:S01]  /*0fe0*/  ENDCOLLECTIVE ;  /* 0x000000000000791b */ /* 0x003fe20003800000 */
.L_x_6535:
[----:B------:R-:W-:Y:S01]  /*0ff0*/  HFMA2.MMA R24, -RZ, RZ, 0, 4.76837158203125e-07 ;  /* 0x00000008ff187435 */ /* 0x000fe200000001ff */
[----:B------:R-:W-:-:S05]  /*1000*/  MOV R13, R22 ;  /* 0x00000016000d7202 */ /* 0x000fca0000000f00 */
[----:B------:R-:W-:-:S05]  /*1010*/  FADD.FTZ R13, R14, R13 ;  /* 0x0000000d0e0d7221 */ /* 0x000fca0000010000 */
[----:B------:R-:W-:-:S07]  /*1020*/  MOV R23, R13 ;  /* 0x0000000d00177202 */ /* 0x000fce0000000f00 */
[----:B------:R-:W-:Y:S05]  /*1030*/  WARPSYNC.COLLECTIVE R20, `(.L_x_6536) ;  /* 0x0000000014087348 */ /* 0x000fea0003c00000 */
[----:B------:R0:W1:Y:S02]  /*1040*/  SHFL.BFLY P2, R22, R23, R24, R25 ;  /* 0x0c00001817167389 */ /* 0x0000640000040019 */
[----:B01----:R-:W-:Y:S01]  /*1050*/  ENDCOLLECTIVE ;  /* 0x000000000000791b */ /* 0x003fe20003800000 */
.L_x_6536:
[----:B------:R-:W-:Y:S01]  /*1060*/  HFMA2.MMA R24, -RZ, RZ, 0, 9.5367431640625e-07 ;  /* 0x00000010ff187435 */ /* 0x000fe200000001ff */
[----:B------:R-:W-:-:S05]  /*1070*/  MOV R10, R22 ;  /* 0x00000016000a7202 */ /* 0x000fca0000000f00 */
[----:B------:R-:W-:-:S04]  /*1080*/  FADD.FTZ R11, R13, R10 ;  /* 0x0000000a0d0b7221 */ /* 0x000fc80000010000 */
[----:B------:R-:W-:-:S07]  /*1090*/  IMAD.MOV.U32 R23, RZ, RZ, R11 ;  /* 0x000000ffff177224 */ /* 0x000fce00078e000b */
[----:B------:R-:W-:Y:S05]  /*10a0*/  WARPSYNC.COLLECTIVE R20, `(.L_x_6537) ;  /* 0x0000000014087348 */ /* 0x000fea0003c00000 */
[----:B------:R0:W1:Y:S02]  /*10b0*/  SHFL.BFLY P2, R22, R23, R24, R25 ;  /* 0x0c00001817167389 */ /* 0x0000640000040019 */
[----:B01----:R-:W-:Y:S01]  /*10c0*/  ENDCOLLECTIVE ;  /* 0x000000000000791b */ /* 0x003fe20003800000 */
.L_x_6537:
[----:B------:R-:W-:Y:S01]  /*10d0*/  HFMA2.MMA R24, -RZ, RZ, 0, 5.9604644775390625e-08 ;  /* 0x00000001ff187435 */ /* 0x000fe200000001ff */
[----:B------:R-:W-:Y:S02]  /*10e0*/  MOV R23, R12 ;  /* 0x0000000c00177202 */ /* 0x000fe40000000f00 */
[----:B------:R-:W-:-:S08]  /*10f0*/  MOV R10, R22 ;  /* 0x00000016000a7202 */ /* 0x000fd00000000f00 */
[----:B------:R-:W-:Y:S05]  /*1100*/  WARPSYNC.COLLECTIVE R20, `(.L_x_6538) ;  /* 0x0000000014087348 */ /* 0x000fea0003c00000 */
[----:B------:R0:W1:Y:S02]  /*1110*/  SHFL.BFLY P2, R22, R23, R24, R25 ;  /* 0x0c00001817167389 */ /* 0x0000640000040019 */
[----:B01----:R-:W-:Y:S01]  /*1120*/  ENDCOLLECTIVE ;  /* 0x000000000000791b */ /* 0x003fe20003800000 */
.L_x_6538:
[----:B------:R-:W-:Y:S01]  /*1130*/  HFMA2.MMA R24, -RZ, RZ, 0, 1.1920928955078125e-07 ;  /* 0x00000002ff187435 */ /* 0x000fe200000001ff */
[----:B------:R-:W-:-:S05]  /*1140*/  MOV R13, R22 ;  /* 0x00000016000d7202 */ /* 0x000fca0000000f00 */
[----:B------:R-:W-:-:S05]  /*1150*/  FADD.FTZ R15, R12, R13 ;  /* 0x0000000d0c0f7221 */ /* 0x000fca0000010000 */
[----:B------:R-:W-:-:S07]  /*1160*/  MOV R23, R15 ;  /* 0x0000000f00177202 */ /* 0x000fce0000000f00 */
[----:B------:R-:W-:Y:S05]  /*1170*/  WARPSYNC.COLLECTIVE R20, `(.L_x_6539) ;  /* 0x0000000014087348 */ /* 0x000fea0003c00000 */
[----:B------:R0:W1:Y:S02]  /*1180*/  SHFL.BFLY P2, R22, R23, R24, R25 ;  /* 0x0c00001817167389 */ /* 0x0000640000040019 */
[----:B01----:R-:W-:Y:S01]  /*1190*/  ENDCOLLECTIVE ;  /* 0x000000000000791b */ /* 0x003fe20003800000 */
.L_x_6539:
[----:B------:R-:W-:Y:S01]  /*11a0*/  HFMA2.MMA R24, -RZ, RZ, 0, 2.384185791015625e-07 ;  /* 0x00000004ff187435 */ /* 0x000fe200000001ff */
[----:B------:R-:W-:-:S04]  /*11b0*/  IMAD.MOV.U32 R16, RZ, RZ, R22 ;  /* 0x000000ffff107224 */ /* 0x000fc800078e0016 */
[----:B------:R-:W-:-:S05]  /*11c0*/  FADD.FTZ R16, R15, R16 ;  /* 0x000000100f107221 */ /* 0x000fca0000010000 */
[----:B------:R-:W-:-:S07]  /*11d0*/  MOV R23, R16 ;  /* 0x0000001000177202 */ /* 0x000fce0000000f00 */
[----:B------:R-:W-:Y:S05]  /*11e0*/  WARPSYNC.COLLECTIVE R20, `(.L_x_6540) ;  /* 0x0000000014087348 */ /* 0x000fea0003c00000 */
[----:B------:R0:W1:Y:S02]  /*11f0*/  SHFL.BFLY P2, R22, R23, R24, R25 ;  /* 0x0c00001817167389 */ /* 0x0000640000040019 */
[----:B01----:R-:W-:Y:S01]  /*1200*/  ENDCOLLECTIVE ;  /* 0x000000000000791b */ /* 0x003fe20003800000 */
.L_x_6540:
[----:B------:R-:W-:Y:S01]  /*1210*/  HFMA2.MMA R24, -RZ, RZ, 0, 4.76837158203125e-07 ;  /* 0x00000008ff187435 */ /* 0x000fe200000001ff */
[----:B------:R-:W-:-:S05]  /*1220*/  MOV R17, R22 ;  /* 0x0000001600117202 */ /* 0x000fca0000000f00 */
[----:B------:R-:W-:-:S05]  /*1230*/  FADD.FTZ R17, R16, R17 ;  /* 0x0000001110117221 */ /* 0x000fca0000010000 */
[----:B------:R-:W-:-:S07]  /*1240*/  MOV R23, R17 ;  /* 0x0000001100177202 */ /* 0x000fce0000000f00 */
[----:B------:R-:W-:Y:S05]  /*1250*/  WARPSYNC.COLLECTIVE R20, `(.L_x_6541) ;  /* 0x0000000014087348 */ /* 0x000fea0003c00000 */
[----:B------:R0:W1:Y:S02]  /*1260*/  SHFL.BFLY P2, R22, R23, R24, R25 ;  /* 0x0c00001817167389 */ /* 0x0000640000040019 */
[----:B01----:R-:W-:Y:S01]  /*1270*/  ENDCOLLECTIVE ;  /* 0x000000000000791b */ /* 0x003fe20003800000 */
.L_x_6541:
[----:B------:R-:W-:Y:S01]  /*1280*/  IMAD.MOV.U32 R24, RZ, RZ, 0x10 ;  /* 0x00000010ff187424 */ /* 0x000fe200078e00ff */
[----:B------:R-:W-:-:S05]  /*1290*/  MOV R12, R22 ;  /* 0x00000016000c7202 */ /* 0x000fca0000000f00 */
[----:B------:R-:W-:-:S05]  /*12a0*/  FADD.FTZ R12, R17, R12 ;  /* 0x0000000c110c7221 */ /* 0x000fca0000010000 */
[----:B------:R-:W-:-:S07]  /*12b0*/  MOV R23, R12 ;  /* 0x0000000c00177202 */ /* 0x000fce0000000f00 */
[----:B------:R-:W-:Y:S05]  /*12c0*/  WARPSYNC.COLLECTIVE R20, `(.L_x_6542) ;  /* 0x0000000014087348 */ /* 0x000fea0003c00000 */
[----:B------:R0:W1:Y:S02]  /*12d0*/  SHFL.BFLY P2, R22, R23, R24, R25 ;  /* 0x0c00001817167389 */ /* 0x0000640000040019 */
[----:B01----:R-:W-:Y:S01]  /*12e0*/  ENDCOLLECTIVE ;  /* 0x000000000000791b */ /* 0x003fe20003800000 */
.L_x_6542:
[----:B------:R-:W-:Y:S01]  /*12f0*/  HFMA2.MMA R24, -RZ, RZ, 0, 5.9604644775390625e-08 ;  /* 0x00000001ff187435 */ /* 0x000fe200000001ff */
[----:B------:R-:W-:Y:S02]  /*1300*/  MOV R23, R8 ;  /* 0x0000000800177202 */ /* 0x000fe40000000f00 */
[----:B------:R-:W-:-:S08]  /*1310*/  MOV R15, R22 ;  /* 0x00000016000f7202 */ /* 0x000fd00000000f00 */
[----:B------:R-:W-:Y:S05]  /*1320*/  WARPSYNC.COLLECTIVE R20, `(.L_x_6543) ;  /* 0x0000000014087348 */ /* 0x000fea0003c00000 */
[----:B------:R0:W1:Y:S02]  /*1330*/  SHFL.BFLY P2, R22, R23, R24, R25 ;  /* 0x0c00001817167389 */ /* 0x0000640000040019 */
[----:B01----:R-:W-:Y:S01]  /*1340*/  ENDCOLLECTIVE ;  /* 0x000000000000791b */ /* 0x003fe20003800000 */
.L_x_6543:
[----:B------:R-:W-:Y:S01]  /*1350*/  HFMA2.MMA R24, -RZ, RZ, 0, 1.1920928955078125e-07 ;  /* 0x00000002ff187435 */ /* 0x000fe200000001ff */
[----:B------:R-:W-:-:S05]  /*1360*/  MOV R17, R22 ;  /* 0x0000001600117202 */ /* 0x000fca0000000f00 */
[----:B------:R-:W-:-:S05]  /*1370*/  FADD.FTZ R18, R8, R17 ;  /* 0x0000001108127221 */ /* 0x000fca0000010000 */
[----:B------:R-:W-:-:S07]  /*1380*/  MOV R23, R18 ;  /* 0x0000001200177202 */ /* 0x000fce0000000f00 */
[----:B------:R-:W-:Y:S05]  /*1390*/  WARPSYNC.COLLECTIVE R20, `(.L_x_6544) ;  /* 0x0000000014087348 */ /* 0x000fea0003c00000 */
[----:B------:R0:W1:Y:S02]  /*13a0*/  SHFL.BFLY P2, R22, R23, R24, R25 ;  /* 0x0c00001817167389 */ /* 0x0000640000040019 */
[----:B01----:R-:W-:Y:S01]  /*13b0*/  ENDCOLLECTIVE ;  /* 0x000000000000791b */ /* 0x003fe20003800000 */
.L_x_6544:
[----:B------:R-:W-:Y:S01]  /*13c0*/  HFMA2.MMA R24, -RZ, RZ, 0, 2.384185791015625e-07 ;  /* 0x00000004ff187435 */ /* 0x000fe200000001ff */
[----:B------:R-:W-:-:S05]  /*13d0*/  MOV R13, R22 ;  /* 0x00000016000d7202 */ /* 0x000fca0000000f00 */
[----:B------:R-:W-:-:S04]  /*13e0*/  FADD.FTZ R19, R18, R13 ;  /* 0x0000000d12137221 */ /* 0x000fc80000010000 */
[----:B------:R-:W-:-:S07]  /*13f0*/  IMAD.MOV.U32 R23, RZ, RZ, R19 ;  /* 0x000000ffff177224 */ /* 0x000fce00078e0013 */
[----:B------:R-:W-:Y:S05]  /*1400*/  WARPSYNC.COLLECTIVE R20, `(.L_x_6545) ;  /* 0x0000000014087348 */ /* 0x000fea0003c00000 */
[----:B------:R0:W1:Y:S02]  /*1410*/  SHFL.BFLY P2, R22, R23, R24, R25 ;  /* 0x0c00001817167389 */ /* 0x0000640000040019 */
[----:B01----:R-:W-:Y:S01]  /*1420*/  ENDCOLLECTIVE ;  /* 0x000000000000791b */ /* 0x003fe20003800000 */
.L_x_6545:
[----:B------:R-:W-:Y:S01]  /*1430*/  HFMA2.MMA R24, -RZ, RZ, 0, 4.76837158203125e-07 ;  /* 0x00000008ff187435 */ /* 0x000fe200000001ff */
[----:B------:R-:W-:-:S05]  /*1440*/  MOV R8, R22 ;  /* 0x0000001600087202 */ /* 0x000fca0000000f00 */
[----:B------:R-:W-:-:S05]  /*1450*/  FADD.FTZ R8, R19, R8 ;  /* 0x0000000813087221 */ /* 0x000fca0000010000 */
[----:B------:R-:W-:-:S07]  /*1460*/  MOV R23, R8 ;  /* 0x0000000800177202 */ /* 0x000fce0000000f00 */
[----:B------:R-:W-:Y:S05]  /*1470*/  WARPSYNC.COLLECTIVE R20, `(.L_x_6546) ;  /* 0x0000000014087348 */ /* 0x000fea0003c00000 */
[----:B------:R0:W1:Y:S02]  /*1480*/  SHFL.BFLY P2, R22, R23, R24, R25 ;  /* 0x0c00001817167389 */ /* 0x0000640000040019 */
[----:B01----:R-:W-:Y:S01]  /*1490*/  ENDCOLLECTIVE ;  /* 0x000000000000791b */ /* 0x003fe20003800000 */
.L_x_6546:
[----:B------:R-:W-:Y:S01]  /*14a0*/  HFMA2.MMA R24, -RZ, RZ, 0, 9.5367431640625e-07 ;  /* 0x00000010ff187435 */ /* 0x000fe200000001ff */
[----:B------:R-:W-:-:S05]  /*14b0*/  MOV R21, R22 ;  /* 0x0000001600157202 */ /* 0x000fca0000000f00 */
[----:B------:R-:W-:-:S05]  /*14c0*/  FADD.FTZ R21, R8, R21 ;  /* 0x0000001508157221 */ /* 0x000fca0000010000 */
[----:B------:R-:W-:-:S07]  /*14d0*/  MOV R23, R21 ;  /* 0x0000001500177202 */ /* 0x000fce0000000f00 */
[----:B------:R-:W-:Y:S05]  /*14e0*/  WARPSYNC.COLLECTIVE R20, `(.L_x_6547) ;  /* 0x0000000014087348 */ /* 0x000fea0003c00000 */
[----:B------:R0:W1:Y:S02]  /*14f0*/  SHFL.BFLY P2, R22, R23, R24, R25 ;  /* 0x0c00001817167389 */ /* 0x0000640000040019 */
[----:B01----:R-:W-:Y:S01]  /*1500*/  ENDCOLLECTIVE ;  /* 0x000000000000791b */ /* 0x003fe20003800000 */
.L_x_6547:
[----:B------:R-:W-:Y:S01]  /*1510*/  MOV R14, R22 ;  /* 0x00000016000e7202 */ /* 0x000fe20000000f00 */
[----:B------:R-:W-:Y:S06]  /*1520*/  BRA `(.L_x_6548) ;  /* 0xfffffff400d47947 */ /* 0x000fec000383ffff */
.L_x_6549:
        /* <DEDUP_REMOVED lines=13> */
.L_x_11375:


//--------------------- .text._ZN10layer_norm13ln_bwd_kernelINS_13Kernel_traitsIf6__halfS2_S2_fjLj3072ELj1ELj1ELj4ELj16ENS_18Kernel_traits_baseILj3072EfS2_S2_S2_fjLj128EEEEELb1ELb1ELb1ELb0EEEvNS_9BwdParamsE --------------------------
	.section	.text._ZN10layer_norm13ln_bwd_kernelINS_13Kernel_traitsIf6__halfS2_S2_fjLj3072ELj1ELj1ELj4ELj16ENS_18Kernel_traits_baseILj3072EfS2_S2_S2_fjLj128EEEEELb1ELb1ELb1ELb0EEEvNS_9BwdParamsE,"ax",@progbits
	.align	128
        .global         _ZN10layer_norm13ln_bwd_kernelINS_13Kernel_traitsIf6__halfS2_S2_fjLj3072ELj1ELj1ELj4ELj16ENS_18Kernel_traits_baseILj3072EfS2_S2_S2_fjLj128EEEEELb1ELb1ELb1ELb0EEEvNS_9BwdParamsE
        .type           _ZN10layer_norm13ln_bwd_kernelINS_13Kernel_traitsIf6__halfS2_S2_fjLj3072ELj1ELj1ELj4ELj16ENS_18Kernel_traits_baseILj3072EfS2_S2_S2_fjLj128EEEEELb1ELb1ELb1ELb0EEEvNS_9BwdParamsE,@function
        .size           _ZN10layer_norm13ln_bwd_kernelINS_13Kernel_traitsIf6__halfS2_S2_fjLj3072ELj1ELj1ELj4ELj16ENS_18Kernel_traits_baseILj3072EfS2_S2_S2_fjLj128EEEEELb1ELb1ELb1ELb0EEEvNS_9BwdParamsE,(.L_x_11376 - _ZN10layer_norm13ln_bwd_kernelINS_13Kernel_traitsIf6__halfS2_S2_fjLj3072ELj1ELj1ELj4ELj16ENS_18Kernel_traits_baseILj3072EfS2_S2_S2_fjLj128EEEEELb1ELb1ELb1ELb0EEEvNS_9BwdParamsE)
        .other          _ZN10layer_norm13ln_bwd_kernelINS_13Kernel_traitsIf6__halfS2_S2_fjLj3072ELj1ELj1ELj4ELj16ENS_18Kernel_traits_baseILj3072EfS2_S2_S2_fjLj128EEEEELb1ELb1ELb1ELb0EEEvNS_9BwdParamsE,@"STO_CUDA_ENTRY STV_DEFAULT"
_ZN10layer_norm13ln_bwd_kernelINS_13Kernel_traitsIf6__halfS2_S2_fjLj3072ELj1ELj1ELj4ELj16ENS_18Kernel_traits_baseILj3072EfS2_S2_S2_fjLj128EEEEELb1ELb1ELb1ELb0EEEvNS_9BwdParamsE:
.text._ZN10layer_norm13ln_bwd_kernelINS_13Kernel_traitsIf6__halfS2_S2_fjLj3072ELj1ELj1ELj4ELj16ENS_18Kernel_traits_baseILj3072EfS2_S2_S2_fjLj128EEEEELb1ELb1ELb1ELb0EEEvNS_9BwdParamsE:
        /* <DEDUP_REMOVED lines=37> */
[C---:B----4-:R-:W-:Y:S01]  /*0250*/  @P1 IMAD.WIDE.U32 R16, R23.reuse, 0x20, R12 ;  /* 0x0000002017101825 */ /* 0x050fe200078e000c */
[----:B------:R-:W-:Y:S02]  /*0260*/  @P1 IADD3 R23, R23, 0x80, RZ ;  /* 0x0000008017171810 */ /* 0x000fe40007ffe0ff */
[----:B------:R3:W5:Y:S04]  /*0270*/  @P1 LDG.E.128 R52, desc[UR4][R14.64+0x10] ;  /* 0x000010040e341981 */ /* 0x000768000c1e1d00 */
        /* <DEDUP_REMOVED lines=51> */
.L_x_6695:
        /* <DEDUP_REMOVED lines=38> */
.L_x_6554:
[----:B------:R-:W-:Y:S05]  /*0810*/  BSYNC B1 ;  /* 0x0000000000017941 */ /* 0x000fea0003800000 */
.L_x_6553:
        /* <DEDUP_REMOVED lines=9> */
[----:B------:R-:W-:Y:S02]  /*08b0*/  IADD3 R177, R177, 0x80, RZ ;  /* 0x00000080b1b17810 */ /* 0x000fe40007ffe0ff */
[----:B---3--:R-:W-:-:S07]  /*08c0*/  IADD3 R179, R179, 0x80, RZ ;  /* 0x00000080b3b37810 */ /* 0x008fce0007ffe0ff */
.L_x_6556:
[----:B------:R-:W-:Y:S05]  /*08d0*/  BSYNC B1 ;  /* 0x0000000000017941 */ /* 0x000fea0003800000 */
.L_x_6555:
        /* <DEDUP_REMOVED lines=10> */
[----:B------:R-:W-:Y:S01]  /*0980*/  HFMA2.MMA R222, -RZ, RZ, 0, 0 ;  /* 0x00000000ffde7435 */ /* 0x000fe200000001ff */
[----:B---3--:R-:W-:Y:S10]  /*0990*/  BRA `(.L_x_6557) ;  /* 0x00000010007c7947 */ /* 0x008ff40003800000 */
.L_x_6552:
        /* <DEDUP_REMOVED lines=32> */
[----:B------:R0:W5:Y:S01]  /*0ba0*/  @P4 LDG.E.128 R148, desc[UR4][R172.64] ;  /* 0x00000004ac944981 */ /* 0x000162000c1e1d00 */
[----:B------:R-:W-:-:S02]  /*0bb0*/  IADD3 R225, R10, 0x80, RZ ;  /* 0x000000800ae17810 */ /* 0x000fc40007ffe0ff */
[----:B------:R-:W-:Y:S02]  /*0bc0*/  IADD3 R220, R220, 0x80, RZ ;  /* 0x00000080dcdc7810 */ /* 0x000fe40007ffe0ff */
[----:B------:R-:W-:Y:S01]  /*0bd0*/  IADD3 R221, R221, 0x80, RZ ;  /* 0x00000080dddd7810 */ /* 0x000fe20007ffe0ff */
[--C-:B---3--:R-:W-:Y:S02]  /*0be0*/  HADD2.F32 R22, -RZ, R12.reuse.H0_H0 ;  /* 0x2000000cff167230 */ /* 0x108fe40000004100 */
[----:B------:R-:W-:Y:S02]  /*0bf0*/  HADD2.F32 R24, -RZ, R12.H1_H1 ;  /* 0x3000000cff187230 */ /* 0x000fe40000004100 */
[----:B------:R-:W-:Y:S02]  /*0c00*/  HADD2.F32 R174, -RZ, R14.H0_H0 ;  /* 0x2000000effae7230 */ /* 0x000fe40000004100 */
[----:B------:R-:W-:Y:S01]  /*0c10*/  FADD.FTZ R3, -R219, R22 ;  /* 0x00000016db037221 */ /* 0x000fe20000010100 */
[----:B------:R-:W-:-:S02]  /*0c20*/  HADD2.F32 R12, -RZ, R13.H0_H0 ;  /* 0x2000000dff0c7230 */ /* 0x000fc40000004100 */
[----:B------:R-:W-:Y:S02]  /*0c30*/  HADD2.F32 R14, -RZ, R14.H1_H1 ;  /* 0x3000000eff0e7230 */ /* 0x000fe40000004100 */
[----:B----4-:R-:W-:Y:S02]  /*0c40*/  HADD2.F32 R11, -RZ, R16.H0_H0 ;  /* 0x20000010ff0b7230 */ /* 0x010fe40000004100 */
[----:B------:R-:W-:Y:S01]  /*0c50*/  FMUL.FTZ R3, R4, R3 ;  /* 0x0000000304037220 */ /* 0x000fe20000410000 */
[----:B------:R-:W-:Y:S02]  /*0c60*/  HADD2.F32 R26, -RZ, R13.H1_H1 ;  /* 0x3000000dff1a7230 */ /* 0x000fe40000004100 */
[C---:B------:R-:W-:Y:S01]  /*0c70*/  FADD.FTZ R13, -R219.reuse, R24 ;  /* 0x00000018db0d7221 */ /* 0x040fe20000010100 */
[--C-:B------:R-:W-:Y:S02]  /*0c80*/  HADD2.F32 R176, -RZ, R15.reuse.H0_H0 ;  /* 0x2000000fffb07230 */ /* 0x100fe40000004100 */
[----:B0-----:R-:W-:Y:S01]  /*0c90*/  FADD.FTZ R173, -R219, R14 ;  /* 0x0000000edbad7221 */ /* 0x001fe20000010100 */
[----:B------:R-:W-:-:S02]  /*0ca0*/  HADD2.F32 R178, -RZ, R15.H1_H1 ;  /* 0x3000000fffb27230 */ /* 0x000fc40000004100 */
[C---:B------:R-:W-:Y:S01]  /*0cb0*/  FADD.FTZ R15, -R219.reuse, R12 ;  /* 0x0000000cdb0f7221 */ /* 0x040fe20000010100 */
[----:B------:R-:W-:Y:S02]  /*0cc0*/  HADD2.F32 R16, -RZ, R16.H1_H1 ;  /* 0x30000010ff107230 */ /* 0x000fe40000004100 */
[----:B------:R-:W-:Y:S01]  /*0cd0*/  FMUL.FTZ R14, R32, R11 ;  /* 0x0000000b200e7220 */ /* 0x000fe20000410000 */
[--C-:B------:R-:W-:Y:S02]  /*0ce0*/  HADD2.F32 R177, -RZ, R19.reuse.H0_H0 ;  /* 0x20000013ffb17230 */ /* 0x100fe40000004100 */
[----:B------:R-:W-:Y:S02]  /*0cf0*/  HADD2.F32 R222, -RZ, R19.H1_H1 ;  /* 0x30000013ffde7230 */ /* 0x000fe40000004100 */
[----:B------:R-:W-:Y:S01]  /*0d00*/  FADD.FTZ R19, -R219, R174 ;  /* 0x000000aedb137221 */ /* 0x000fe20000010100 */
[--C-:B------:R-:W-:Y:S02]  /*0d10*/  HADD2.F32 R21, -RZ, R17.reuse.H0_H0 ;  /* 0x20000011ff157230 */ /* 0x100fe40000004100 */
[----:B------:R-:W-:Y:S01]  /*0d20*/  FADD.FTZ R104, R104, R11 ;  /* 0x0000000b68687221 */ /* 0x000fe20000010000 */
[----:B------:R-:W-:-:S02]  /*0d30*/  HADD2.F32 R20, -RZ, R17.H1_H1 ;  /* 0x30000011ff147230 */ /* 0x000fc40000004100 */
[C---:B------:R-:W-:Y:S01]  /*0d40*/  FMUL.FTZ R12, R4.reuse, R13 ;  /* 0x0000000d040c7220 */ /* 0x040fe20000410000 */
[----:B------:R-:W-:Y:S01]  /*0d50*/  FFMA.FTZ R80, R3, R11, R80 ;  /* 0x0000000b03507223 */ /* 0x000fe20000010050 */
[----:B------:R-:W-:Y:S01]  /*0d60*/  FADD.FTZ R17, -R219, R26 ;  /* 0x0000001adb117221 */ /* 0x000fe20000010100 */
[C---:B------:R-:W-:Y:S01]  /*0d70*/  FMUL.FTZ R11, R4.reuse, R15 ;  /* 0x0000000f040b7220 */ /* 0x040fe20000410000 */
[----:B------:R-:W-:Y:S01]  /*0d80*/  FMUL.FTZ R13, R33, R16 ;  /* 0x00000010210d7220 */ /* 0x000fe20000410000 */
[----:B------:R-:W-:Y:S01]  /*0d90*/  FMUL.FTZ R15, R4, R19 ;  /* 0x00000013040f7220 */ /* 0x000fe20000410000 */
[----:B------:R-:W-:Y:S01]  /*0da0*/  FADD.FTZ R24, RZ, R14 ;  /* 0x0000000eff187221 */ /* 0x000fe20000010000 */
[----:B------:R-:W-:Y:S01]  /*0db0*/  FFMA.FTZ R19, R3, R14, RZ ;  /* 0x0000000e03137223 */ /* 0x000fe200000100ff */
[--C-:B------:R-:W-:Y:S02]  /*0dc0*/  HADD2.F32 R23, -RZ, R18.reuse.H0_H0 ;  /* 0x20000012ff177230 */ /* 0x100fe40000004100 */
[----:B------:R-:W-:Y:S01]  /*0dd0*/  FADD.FTZ R105, R105, R16 ;  /* 0x0000001069697221 */ /* 0x000fe20000010000 */
[----:B------:R-:W-:-:S02]  /*0de0*/  HADD2.F32 R172, -RZ, R18.H1_H1 ;  /* 0x30000012ffac7230 */ /* 0x000fc40000004100 */
        /* <DEDUP_REMOVED lines=39> */
.L_x_6559:
[----:B------:R-:W-:Y:S05]  /*1060*/  BSYNC B1 ;  /* 0x0000000000017941 */ /* 0x000fea0003800000 */
.L_x_6558:
        /* <DEDUP_REMOVED lines=21> */
[----:B------:R-:W-:Y:S01]  /*11c0*/  FADD.FTZ R27, -R219, R184 ;  /* 0x000000b8db1b7221 */ /* 0x000fe20000010100 */
[----:B------:R-:W-:Y:S02]  /*11d0*/  HADD2.F32 R172, -RZ, R172.H1_H1 ;  /* 0x300000acffac7230 */ /* 0x000fe40000004100 */
[--C-:B----4-:R-:W-:Y:S02]  /*11e0*/  HADD2.F32 R173, -RZ, R176.reuse.H0_H0 ;  /* 0x200000b0ffad7230 */ /* 0x110fe40000004100 */
[----:B------:R-:W-:Y:S01]  /*11f0*/  FMUL.FTZ R27, R4, R27 ;  /* 0x0000001b041b7220 */ /* 0x000fe20000410000 */
[----:B------:R-:W-:Y:S02]  /*1200*/  HADD2.F32 R176, -RZ, R176.H1_H1 ;  /* 0x300000b0ffb07230 */ /* 0x000fe40000004100 */
[--C-:B------:R-:W-:Y:S02]  /*1210*/  HADD2.F32 R202, -RZ, R175.reuse.H0_H0 ;  /* 0x200000afffca7230 */ /* 0x100fe40000004100 */
[----:B0-----:R-:W-:Y:S01]  /*1220*/  FMUL.FTZ R182, R48, R173 ;  /* 0x000000ad30b67220 */ /* 0x001fe20000410000 */
[----:B------:R-:W-:-:S02]  /*1230*/  HADD2.F32 R224, -RZ, R175.H1_H1 ;  /* 0x300000afffe07230 */ /* 0x000fc40000004100 */
[----:B------:R-:W-:Y:S01]  /*1240*/  FADD.FTZ R175, -R219, R172 ;  /* 0x000000acdbaf7221 */ /* 0x000fe20000010100 */
[--C-:B------:R-:W-:Y:S02]  /*1250*/  HADD2.F32 R198, -RZ, R174.reuse.H0_H0 ;  /* 0x200000aeffc67230 */ /* 0x100fe40000004100 */
[----:B------:R-:W-:Y:S02]  /*1260*/  HADD2.F32 R200, -RZ, R174.H1_H1 ;  /* 0x300000aeffc87230 */ /* 0x000fe40000004100 */
[----:B------:R-:W-:Y:S01]  /*1270*/  FADD.FTZ R112, R112, R173 ;  /* 0x000000ad70707221 */ /* 0x000fe20000010000 */
[--C-:B------:R-:W-:Y:S02]  /*1280*/  HADD2.F32 R185, -RZ, R177.reuse.H0_H0 ;  /* 0x200000b1ffb97230 */ /* 0x100fe40000004100 */
[----:B------:R-:W-:Y:S01]  /*1290*/  FFMA.FTZ R88, R27, R173, R88 ;  /* 0x000000ad1b587223 */ /* 0x000fe20000010058 */
[----:B------:R-:W-:Y:S02]  /*12a0*/  HADD2.F32 R174, -RZ, R177.H1_H1 ;  /* 0x300000b1ffae7230 */ /* 0x000fe40000004100 */
[----:B------:R-:W-:Y:S01]  /*12b0*/  FADD.FTZ R177, -R219, R188 ;  /* 0x000000bcdbb17221 */ /* 0x000fe20000010100 */
[----:B------:R-:W-:Y:S01]  /*12c0*/  FMUL.FTZ R183, R49, R176 ;  /* 0x000000b031b77220 */ /* 0x000fe20000410000 */
[----:B------:R-:W-:Y:S01]  /*12d0*/  FADD.FTZ R172, R223, R182 ;  /* 0x000000b6dfac7221 */ /* 0x000fe20000010000 */
[----:B-1----:R-:W-:Y:S01]  /*12e0*/  FADD.FTZ R181, -R219, R186 ;  /* 0x000000badbb57221 */ /* 0x002fe20000010100 */
[C---:B------:R-:W-:Y:S01]  /*12f0*/  FMUL.FTZ R180, R4.reuse, R175 ;  /* 0x000000af04b47220 */ /* 0x040fe20000410000 */
[----:B------:R-:W-:Y:S01]  /*1300*/  FFMA.FTZ R173, R27, R182, R222 ;  /* 0x000000b61bad7223 */ /* 0x000fe200000100de */
[----:B------:R-:W-:Y:S01]  /*1310*/  FMUL.FTZ R184, R4, R177 ;  /* 0x000000b104b87220 */ /* 0x000fe20000410000 */
[----:B------:R-:W-:Y:S01]  /*1320*/  FADD.FTZ R175, R172, R183 ;  /* 0x000000b7acaf7221 */ /* 0x000fe20000010000 */
[----:B------:R-:W-:Y:S01]  /*1330*/  FMUL.FTZ R181, R4, R181 ;  /* 0x000000b504b57220 */ /* 0x000fe20000410000 */
[----:B------:R-:W-:Y:S01]  /*1340*/  FMUL.FTZ R186, R50, R185 ;  /* 0x000000b932ba7220 */ /* 0x000fe20000410000 */
[----:B------:R-:W-:Y:S01]  /*1350*/  FFMA.FTZ R172, R180, R183, R173 ;  /* 0x000000b7b4ac7223 */ /* 0x000fe200000100ad */
[----:B------:R-:W-:-:S02]  /*1360*/  HADD2.F32 R227, -RZ, R179.H0_H0 ;  /* 0x200000b3ffe37230 */ /* 0x000fc40000004100 */
[----:B------:R-:W-:Y:S01]  /*1370*/  FADD.FTZ R115, R115, R174 ;  /* 0x000000ae73737221 */ /* 0x000fe20000010000 */
[----:B------:R-:W-:Y:S02]  /*1380*/  HADD2.F32 R226, -RZ, R179.H1_H1 ;  /* 0x300000b3ffe27230 */ /* 0x000fe40000004100 */
[----:B------:R-:W-:Y:S01]  /*1390*/  FADD.FTZ R179, -R219, R198 ;  /* 0x000000c6dbb37221 */ /* 0x000fe20000010100 */
[--C-:B------:R-:W-:Y:S02]  /*13a0*/  HADD2.F32 R189, -RZ, R178.reuse.H0_H0 ;  /* 0x200000b2ffbd7230 */ /* 0x100fe40000004100 */
[-C--:B------:R-:W-:Y:S01]  /*13b0*/  FFMA.FTZ R91, R184, R174.reuse, R91 ;  /* 0x000000aeb85b7223 */ /* 0x080fe2000001005b */
[----:B------:R-:W-:Y:S01]  /*13c0*/  FMUL.FTZ R187, R51, R174 ;  /* 0x000000ae33bb7220 */ /* 0x000fe20000410000 */
[----:B------:R-:W-:Y:S01]  /*13d0*/  FADD.FTZ R174, R175, R186 ;  /* 0x000000baafae7221 */ /* 0x000fe20000010000 */
[C---:B------:R-:W-:Y:S01]  /*13e0*/  FFMA.FTZ R173, R181.reuse, R186, R172 ;  /* 0x000000bab5ad7223 */ /* 0x040fe200000100ac */
        /* <DEDUP_REMOVED lines=34> */
.L_x_6561:
[----:B------:R-:W-:Y:S05]  /*1610*/  BSYNC B1 ;  /* 0x0000000000017941 */ /* 0x000fea0003800000 */
.L_x_6560:
        /* <DEDUP_REMOVED lines=15> */
[--C-:B---3--:R-:W-:Y:S02]  /*1710*/  HADD2.F32 R208, -RZ, R173.reuse.H1_H1 ;  /* 0x300000adffd07230 */ /* 0x108fe40000004100 */
[--C-:B------:R-:W-:Y:S02]  /*1720*/  HADD2.F32 R204, -RZ, R172.reuse.H0_H0 ;  /* 0x200000acffcc7230 */ /* 0x100fe40000004100 */
[----:B------:R-:W-:Y:S02]  /*1730*/  HADD2.F32 R172, -RZ, R172.H1_H1 ;  /* 0x300000acffac7230 */ /* 0x000fe40000004100 */
[C---:B------:R-:W-:Y:S01]  /*1740*/  FADD.FTZ R207, -R219.reuse, R208 ;  /* 0x000000d0dbcf7221 */ /* 0x040fe20000010100 */
[----:B------:R-:W-:Y:S02]  /*1750*/  HADD2.F32 R206, -RZ, R173.H0_H0 ;  /* 0x200000adffce7230 */ /* 0x000fe40000004100 */
[----:B------:R-:W-:Y:S01]  /*1760*/  FADD.FTZ R25, -R219, R204 ;  /* 0x000000ccdb197221 */ /* 0x000fe20000010100 */
[----:B----4-:R-:W-:-:S02]  /*1770*/  HADD2.F32 R173, -RZ, R176.H0_H0 ;  /* 0x200000b0ffad7230 */ /* 0x010fc40000004100 */
[--C-:B------:R-:W-:Y:S02]  /*1780*/  HADD2.F32 R212, -RZ, R175.reuse.H0_H0 ;  /* 0x200000afffd47230 */ /* 0x100fe40000004100 */
[----:B------:R-:W-:Y:S02]  /*1790*/  HADD2.F32 R214, -RZ, R175.H1_H1 ;  /* 0x300000afffd67230 */ /* 0x000fe40000004100 */
[C---:B------:R-:W-:Y:S01]  /*17a0*/  FADD.FTZ R175, -R219.reuse, R172 ;  /* 0x000000acdbaf7221 */ /* 0x040fe20000010100 */
[----:B------:R-:W-:Y:S02]  /*17b0*/  HADD2.F32 R172, -RZ, R177.H1_H1 ;  /* 0x300000b1ffac7230 */ /* 0x000fe40000004100 */
[----:B------:R-:W-:Y:S01]  /*17c0*/  FADD.FTZ R203, -R219, R206 ;  /* 0x000000cedbcb7221 */ /* 0x000fe20000010100 */
[----:B------:R-:W-:Y:S02]  /*17d0*/  HADD2.F32 R176, -RZ, R176.H1_H1 ;  /* 0x300000b0ffb07230 */ /* 0x000fe40000004100 */
[C---:B------:R-:W-:Y:S01]  /*17e0*/  FMUL.FTZ R208, R4.reuse, R207 ;  /* 0x000000cf04d07220 */ /* 0x040fe20000410000 */
[----:B------:R-:W-:Y:S01]  /*17f0*/  FMUL.FTZ R25, R4, R25 ;  /* 0x0000001904197220 */ /* 0x000fe20000410000 */
[----:B------:R-:W-:Y:S01]  /*1800*/  FMUL.FTZ R206, R64, R173 ;  /* 0x000000ad40ce7220 */ /* 0x000fe20000410000 */
[----:B------:R-:W-:-:S02]  /*1810*/  HADD2.F32 R210, -RZ, R174.H0_H0 ;  /* 0x200000aeffd27230 */ /* 0x000fc40000004100 */
        /* <DEDUP_REMOVED lines=55> */
.L_x_6557:
[----:B------:R-:W-:Y:S05]  /*1b90*/  BSYNC B0 ;  /* 0x0000000000007941 */ /* 0x000fea0003800000 */
.L_x_6551:
        /* <DEDUP_REMOVED lines=26> */
.L_x_6710:
        /* <DEDUP_REMOVED lines=37> */
.L_x_6566:
[----:B------:R-:W-:Y:S05]  /*1f90*/  BSYNC B1 ;  /* 0x0000000000017941 */ /* 0x000fea0003800000 */
.L_x_6565:
        /* <DEDUP_REMOVED lines=9> */
.L_x_6568:
        /* <DEDUP_REMOVED lines=10> */
.L_x_6569:
[----:B------:R-:W-:Y:S05]  /*20d0*/  BSYNC B1 ;  /* 0x0000000000017941 */ /* 0x000fea0003800000 */
.L_x_6567:
[----:B------:R-:W-:Y:S01]  /*20e0*/  ISETP.NE.U32.AND P5, PT, RZ, UR6, PT ;  /* 0x00000006ff007c0c */ /* 0x000fe2000bfa5070 */
[----:B------:R-:W-:Y:S03]  /*20f0*/  BSSY B1, `(.L_x_6570) ;  /* 0x000000f000017945 */ /* 0x000fe60003800000 */
[----:B------:R-:W-:-:S13]  /*2100*/  ISETP.NE.AND.EX P5, PT, RZ, UR7, PT, P5 ;  /* 0x00000007ff007c0c */ /* 0x000fda000bfa5350 */
[----:B------:R-:W-:Y:S01]  /*2110*/  @P5 F2FP.F16.F32.PACK_AB R172, RZ, R173 ;  /* 0x000000adffac523e */ /* 0x000fe200000000ff */
[----:B------:R-:W-:Y:S06]  /*2120*/  @!P3 BRA `(.L_x_6571) ;  /* 0x00000000002cb947 */ /* 0x000fec0003800000 */
[----:B-----5:R-:W-:Y:S01]  /*2130*/  LOP3.LUT P6, RZ, R190, 0xff, RZ, 0xc0, !PT ;  /* 0x000000ffbeff7812 */ /* 0x020fe200078cc0ff */
[----:B------:R-:W-:Y:S01]  /*2140*/  FMUL.FTZ R173, R173, UR13 ;  /* 0x0000000dadad7c20 */ /* 0x000fe20008410000 */
[----:B------:R-:W-:-:S03]  /*2150*/  HFMA2.MMA R175, -RZ, RZ, 0, 0 ;  /* 0x00000000ffaf7435 */ /* 0x000fc600000001ff */
[----:B------:R-:W-:-:S04]  /*2160*/  FMUL.FTZ R178, R173, UR12 ;  /* 0x0000000cadb27c20 */ /* 0x000fc80008410000 */
[----:B------:R-:W-:-:S04]  /*2170*/  FMUL.FTZ R174, R44, R178 ;  /* 0x000000b22cae7220 */ /* 0x000fc80000410000 */
[----:B------:R-:W-:Y:S01]  /*2180*/  @P6 HADD2.F32 R173, -RZ, R168.H0_H0 ;  /* 0x200000a8ffad6230 */ /* 0x000fe20000004100 */
[----:B------:R-:W-:-:S04]  /*2190*/  FSEL R174, R174, RZ, P6 ;  /* 0x000000ffaeae7208 */ /* 0x000fc80003000000 */
[----:B------:R-:W-:Y:S01]  /*21a0*/  @P6 FMUL.FTZ R175, R178, R173 ;  /* 0x000000adb2af6220 */ /* 0x000fe20000410000 */
[----:B------:R-:W-:-:S03]  /*21b0*/  F2FP.F16.F32.PACK_AB R174, RZ, R174 ;  /* 0x000000aeffae723e */ /* 0x000fc600000000ff */
[----:B------:R-:W-:Y:S01]  /*21c0*/  FADD.FTZ R124, R124, R175 ;  /* 0x000000af7c7c7221 */ /* 0x000fe20000010000 */
[----:B------:R-:W-:-:S07]  /*21d0*/  PRMT R156, R174, 0x7610, R156 ;  /* 0x00007610ae9c7816 */ /* 0x000fce000000009c */
.L_x_6571:
[----:B------:R-:W-:Y:S05]  /*21e0*/  BSYNC B1 ;  /* 0x0000000000017941 */ /* 0x000fea0003800000 */
.L_x_6570:
[----:B------:R-:W-:Y:S01]  /*21f0*/  BSSY B1, `(.L_x_6572) ;  /* 0x000000e000017945 */ /* 0x000fe20003800000 */
[----:B------:R-:W-:-:S03]  /*2200*/  @P5 PRMT R100, R172, 0x7610, R100 ;  /* 0x00007610ac645816 */ /* 0x000fc60000000064 */
[----:B------:R-:W-:Y:S05]  /*2210*/  @P2 BRA `(.L_x_6573) ;  /* 0x0000000000102947 */ /* 0x000fea0003800000 */
[----:B------:R-:W-:Y:S01]  /*2220*/  MOV R173, RZ ;  /* 0x000000ff00ad7202 */ /* 0x000fe20000000f00 */
[----:B------:R-:W-:Y:S06]  /*2230*/  @!P4 BRA `(.L_x_6574) ;  /* 0x000000000024c947 */ /* 0x000fec0003800000 */
[----:B-----5:R-:W-:Y:S01]  /*2240*/  HADD2.F32 R173, -RZ, R148.H1_H1 ;  /* 0x30000094ffad7230 */ /* 0x020fe20000004100 */
[----:B------:R-:W-:Y:S06]  /*2250*/  BRA `(.L_x_6574) ;  /* 0x00000000001c7947 */ /* 0x000fec0003800000 */
.L_x_6573:
[----:B0-----:R-:W-:-:S04]  /*2260*/  ISETP.NE.AND P6, PT, R6, RZ, PT ;  /* 0x000000ff0600720c */ /* 0x001fc80003fc5270 */
[----:B------:R-:W-:-:S05]  /*2270*/  FSEL R173, R2, RZ, !P6 ;  /* 0x000000ff02ad7208 */ /* 0x000fca0007000000 */
[----:B------:R-:W-:-:S04]  /*2280*/  FFMA.FTZ R172, R12, R176, R173 ;  /* 0x000000b00cac7223 */ /* 0x000fc800000100ad */
[----:B------:R-:W-:Y:S01]  /*2290*/  FADD.FTZ R173, R13, -R172 ;  /* 0x800000ac0dad7221 */ /* 0x000fe20000010000 */
[----:B-----5:R-:W-:-:S03]  /*22a0*/  @P4 HADD2.F32 R172, -RZ, R148.H1_H1 ;  /* 0x30000094ffac4230 */ /* 0x020fc60000004100 */
[----:B------:R-:W-:-:S04]  /*22b0*/  FMUL.FTZ R173, R4, R173 ;  /* 0x000000ad04ad7220 */ /* 0x000fc80000410000 */
[----:B------:R-:W-:-:S07]  /*22c0*/  @P4 FADD.FTZ R173, R173, R172 ;  /* 0x000000acadad4221 */ /* 0x000fce0000010000 */
.L_x_6574:
[----:B------:R-:W-:Y:S05]  /*22d0*/  BSYNC B1 ;  /* 0x0000000000017941 */ /* 0x000fea0003800000 */
.L_x_6572:
[----:B------:R-:W-:Y:S01]  /*22e0*/  BSSY B1, `(.L_x_6575) ;  /* 0x000000e000017945 */ /* 0x000fe20003800000 */
[----:B------:R-:W-:-:S03]  /*22f0*/  @P5 F2FP.F16.F32.PACK_AB R172, RZ, R173 ;  /* 0x000000adffac523e */ /* 0x000fc600000000ff */
[----:B------:R-:W-:Y:S05]  /*2300*/  @!P3 BRA `(.L_x_6576) ;  /* 0x00000000002cb947 */ /* 0x000fea0003800000 */
[----:B-----5:R-:W-:Y:S01]  /*2310*/  LOP3.LUT P6, RZ, R190, 0xff00, RZ, 0xc0, !PT ;  /* 0x0000ff00beff7812 */ /* 0x020fe200078cc0ff */
[----:B------:R-:W-:Y:S01]  /*2320*/  FMUL.FTZ R173, R173, UR13 ;  /* 0x0000000dadad7c20 */ /* 0x000fe20008410000 */
[----:B------:R-:W-:-:S03]  /*2330*/  HFMA2.MMA R174, -RZ, RZ, 0, 0 ;  /* 0x00000000ffae7435 */ /* 0x000fc600000001ff */
[----:B------:R-:W-:-:S04]  /*2340*/  FMUL.FTZ R178, R173, UR12 ;  /* 0x0000000cadb27c20 */ /* 0x000fc80008410000 */
[----:B------:R-:W-:-:S04]  /*2350*/  FMUL.FTZ R175, R45, R178 ;  /* 0x000000b22daf7220 */ /* 0x000fc80000410000 */
[----:B------:R-:W-:Y:S01]  /*2360*/  @P6 HADD2.F32 R173, -RZ, R168.H1_H1 ;  /* 0x300000a8ffad6230 */ /* 0x000fe20000004100 */
[----:B------:R-:W-:-:S04]  /*2370*/  FSEL R175, R175, RZ, P6 ;  /* 0x000000ffafaf7208 */ /* 0x000fc80003000000 */
[----:B------:R-:W-:Y:S01]  /*2380*/  @P6 FMUL.FTZ R174, R178, R173 ;  /* 0x000000adb2ae6220 */ /* 0x000fe20000410000 */
[----:B------:R-:W-:-:S03]  /*2390*/  F2FP.F16.F32.PACK_AB R175, RZ, R175 ;  /* 0x000000afffaf723e */ /* 0x000fc600000000ff */
[----:B------:R-:W-:Y:S01]  /*23a0*/  FADD.FTZ R125, R125, R174 ;  /* 0x000000ae7d7d7221 */ /* 0x000fe20000010000 */
[----:B------:R-:W-:-:S07]  /*23b0*/  PRMT R156, R156, 0x5410, R175 ;  /* 0x000054109c9c7816 */ /* 0x000fce00000000af */
.L_x_6576:
[----:B------:R-:W-:Y:S05]  /*23c0*/  BSYNC B1 ;  /* 0x0000000000017941 */ /* 0x000fea0003800000 */
.L_x_6575:
[----:B------:R-:W-:Y:S01]  /*23d0*/  BSSY B1, `(.L_x_6577) ;  /* 0x000000e000017945 */ /* 0x000fe20003800000 */
[----:B------:R-:W-:-:S03]  /*23e0*/  @P5 PRMT R100, R100, 0x5410, R172 ;  /* 0x0000541064645816 */ /* 0x000fc600000000ac */
[----:B------:R-:W-:Y:S05]  /*23f0*/  @P2 BRA `(.L_x_6578) ;  /* 0x0000000000102947 */ /* 0x000fea0003800000 */
[----:B------:R-:W-:Y:S01]  /*2400*/  MOV R173, RZ ;  /* 0x000000ff00ad7202 */ /* 0x000fe20000000f00 */
[----:B------:R-:W-:Y:S06]  /*2410*/  @!P4 BRA `(.L_x_6579) ;  /* 0x000000000024c947 */ /* 0x000fec0003800000 */
[----:B-----5:R-:W-:Y:S01]  /*2420*/  HADD2.F32 R173, -RZ, R149.H0_H0 ;  /* 0x20000095ffad7230 */ /* 0x020fe20000004100 */
[----:B------:R-:W-:Y:S06]  /*2430*/  BRA `(.L_x_6579) ;  /* 0x00000000001c7947 */ /* 0x000fec0003800000 */
.L_x_6578:
[----:B0-----:R-:W-:-:S04]  /*2440*/  ISETP.NE.AND P6, PT, R6, RZ, PT ;  /* 0x000000ff0600720c */ /* 0x001fc80003fc5270 */
[----:B------:R-:W-:-:S05]  /*2450*/  FSEL R172, R2, RZ, !P6 ;  /* 0x000000ff02ac7208 */ /* 0x000fca0007000000 */
[----:B------:R-:W-:Y:S01]  /*2460*/  FFMA.FTZ R173, R11, R176, R172 ;  /* 0x000000b00bad7223 */ /* 0x000fe200000100ac */
[----:B-----5:R-:W-:-:S03]  /*2470*/  @P4 HADD2.F32 R172, -RZ, R149.H0_H0 ;  /* 0x20000095ffac4230 */ /* 0x020fc60000004100 */
[----:B------:R-:W-:-:S04]  /*2480*/  FADD.FTZ R173, R18, -R173 ;  /* 0x800000ad12ad7221 */ /* 0x000fc80000010000 */
[----:B------:R-:W-:-:S04]  /*2490*/  FMUL.FTZ R173, R4, R173 ;  /* 0x000000ad04ad7220 */ /* 0x000fc80000410000 */
[----:B------:R-:W-:-:S07]  /*24a0*/  @P4 FADD.FTZ R173, R173, R172 ;  /* 0x000000acadad4221 */ /* 0x000fce0000010000 */
.L_x_6579:
[----:B------:R-:W-:Y:S05]  /*24b0*/  BSYNC B1 ;  /* 0x0000000000017941 */ /* 0x000fea0003800000 */
.L_x_6577:
        /* <DEDUP_REMOVED lines=14> */
.L_x_6581:
[----:B------:R-:W-:Y:S05]  /*25a0*/  BSYNC B1 ;  /* 0x0000000000017941 */ /* 0x000fea0003800000 */
.L_x_6580:
[----:B------:R-:W-:Y:S01]  /*25b0*/  BSSY B1, `(.L_x_6582) ;  /* 0x000000e000017945 */ /* 0x000fe20003800000 */
[----:B------:R-:W-:-:S03]  /*25c0*/  @P5 PRMT R101, R172, 0x7610, R101 ;  /* 0x00007610ac655816 */ /* 0x000fc60000000065 */
[----:B------:R-:W-:Y:S05]  /*25d0*/  @P2 BRA `(.L_x_6583) ;  /* 0x0000000000102947 */ /* 0x000fea0003800000 */
[----:B------:R-:W-:Y:S01]  /*25e0*/  MOV R173, RZ ;  /* 0x000000ff00ad7202 */ /* 0x000fe20000000f00 */
[----:B------:R-:W-:Y:S06]  /*25f0*/  @!P4 BRA `(.L_x_6584) ;  /* 0x000000000024c947 */ /* 0x000fec0003800000 */
[----:B-----5:R-:W-:Y:S01]  /*2600*/  HADD2.F32 R173, -RZ, R149.H1_H1 ;  /* 0x30000095ffad7230 */ /* 0x020fe20000004100 */
[----:B------:R-:W-:Y:S06]  /*2610*/  BRA `(.L_x_6584) ;  /* 0x00000000001c7947 */ /* 0x000fec0003800000 */
.L_x_6583:
[----:B0-----:R-:W-:-:S04]  /*2620*/  ISETP.NE.AND P6, PT, R6, RZ, PT ;  /* 0x000000ff0600720c */ /* 0x001fc80003fc5270 */
[----:B------:R-:W-:-:S05]  /*2630*/  FSEL R173, R2, RZ, !P6 ;  /* 0x000000ff02ad7208 */ /* 0x000fca0007000000 */
[----:B------:R-:W-:-:S04]  /*2640*/  FFMA.FTZ R172, R16, R176, R173 ;  /* 0x000000b010ac7223 */ /* 0x000fc800000100ad */
[----:B------:R-:W-:Y:S01]  /*2650*/  FADD.FTZ R173, R17, -R172 ;  /* 0x800000ac11ad7221 */ /* 0x000fe20000010000 */
[----:B-----5:R-:W-:-:S03]  /*2660*/  @P4 HADD2.F32 R172, -RZ, R149.H1_H1 ;  /* 0x30000095ffac4230 */ /* 0x020fc60000004100 */
[----:B------:R-:W-:-:S04]  /*2670*/  FMUL.FTZ R173, R4, R173 ;  /* 0x000000ad04ad7220 */ /* 0x000fc80000410000 */
[----:B------:R-:W-:-:S07]  /*2680*/  @P4 FADD.FTZ R173, R173, R172 ;  /* 0x000000acadad4221 */ /* 0x000fce0000010000 */
.L_x_6584:
[----:B------:R-:W-:Y:S05]  /*2690*/  BSYNC B1 ;  /* 0x0000000000017941 */ /* 0x000fea0003800000 */
.L_x_6582:
        /* <DEDUP_REMOVED lines=14> */
.L_x_6586:
[----:B------:R-:W-:Y:S05]  /*2780*/  BSYNC B1 ;  /* 0x0000000000017941 */ /* 0x000fea0003800000 */
.L_x_6585:
[----:B------:R-:W-:Y:S01]  /*2790*/  BSSY B1, `(.L_x_6587) ;  /* 0x000000e000017945 */ /* 0x000fe20003800000 */
[----:B------:R-:W-:-:S03]  /*27a0*/  @P5 PRMT R101, R101, 0x5410, R172 ;  /* 0x0000541065655816 */ /* 0x000fc600000000ac */
[----:B------:R-:W-:Y:S05]  /*27b0*/  @P2 BRA `(.L_x_6588) ;  /* 0x0000000000102947 */ /* 0x000fea0003800000 */
[----:B------:R-:W-:Y:S01]  /*27c0*/  MOV R173, RZ ;  /* 0x000000ff00ad7202 */ /* 0x000fe20000000f00 */
[----:B------:R-:W-:Y:S06]  /*27d0*/  @!P4 BRA `(.L_x_6589) ;  /* 0x000000000024c947 */ /* 0x000fec0003800000 */
[----:B-----5:R-:W-:Y:S01]  /*27e0*/  HADD2.F32 R173, -RZ, R150.H0_H0 ;  /* 0x20000096ffad7230 */ /* 0x020fe20000004100 */
[----:B------:R-:W-:Y:S06]  /*27f0*/  BRA `(.L_x_6589) ;  /* 0x00000000001c7947 */ /* 0x000fec0003800000 */
.L_x_6588:
[----:B0-----:R-:W-:-:S04]  /*2800*/  ISETP.NE.AND P6, PT, R6, RZ, PT ;  /* 0x000000ff0600720c */ /* 0x001fc80003fc5270 */
[----:B------:R-:W-:-:S05]  /*2810*/  FSEL R172, R2, RZ, !P6 ;  /* 0x000000ff02ac7208 */ /* 0x000fca0007000000 */
[----:B------:R-:W-:Y:S01]  /*2820*/  FFMA.FTZ R173, R15, R176, R172 ;  /* 0x000000b00fad7223 */ /* 0x000fe200000100ac */
[----:B-----5:R-:W-:-:S03]  /*2830*/  @P4 HADD2.F32 R172, -RZ, R150.H0_H0 ;  /* 0x20000096ffac4230 */ /* 0x020fc60000004100 */
[----:B------:R-:W-:-:S04]  /*2840*/  FADD.FTZ R173, R20, -R173 ;  /* 0x800000ad14ad7221 */ /* 0x000fc80000010000 */
[----:B------:R-:W-:-:S04]  /*2850*/  FMUL.FTZ R173, R4, R173 ;  /* 0x000000ad04ad7220 */ /* 0x000fc80000410000 */
[----:B------:R-:W-:-:S07]  /*2860*/  @P4 FADD.FTZ R173, R173, R172 ;  /* 0x000000acadad4221 */ /* 0x000fce0000010000 */
.L_x_6589:
[----:B------:R-:W-:Y:S05]  /*2870*/  BSYNC B1 ;  /* 0x0000000000017941 */ /* 0x000fea0003800000 */
.L_x_6587:
        /* <DEDUP_REMOVED lines=14> */
.L_x_6591:
[----:B------:R-:W-:Y:S05]  /*2960*/  BSYNC B1 ;  /* 0x0000000000017941 */ /* 0x000fea0003800000 */
.L_x_6590:
[----:B------:R-:W-:Y:S01]  /*2970*/  BSSY B1, `(.L_x_6592) ;  /* 0x000000e000017945 */ /* 0x000fe20003800000 */
[----:B------:R-:W-:-:S03]  /*2980*/  @P5 PRMT R102, R172, 0x7610, R102 ;  /* 0x00007610ac665816 */ /* 0x000fc60000000066 */
[----:B------:R-:W-:Y:S05]  /*2990*/  @P2 BRA `(.L_x_6593) ;  /* 0x0000000000102947 */ /* 0x000fea0003800000 */
[----:B------:R-:W-:Y:S01]  /*29a0*/  MOV R173, RZ ;  /* 0x000000ff00ad7202 */ /* 0x000fe20000000f00 */
[----:B------:R-:W-:Y:S06]  /*29b0*/  @!P4 BRA `(.L_x_6594) ;  /* 0x000000000024c947 */ /* 0x000fec0003800000 */
[----:B-----5:R-:W-:Y:S01]  /*29c0*/  HADD2.F32 R173, -RZ, R150.H1_H1 ;  /* 0x30000096ffad7230 */ /* 0x020fe20000004100 */
[----:B------:R-:W-:Y:S06]  /*29d0*/  BRA `(.L_x_6594) ;  /* 0x00000000001c7947 */ /* 0x000fec0003800000 */
.L_x_6593:
[----:B0-----:R-:W-:-:S04]  /*29e0*/  ISETP.NE.AND P6, PT, R6, RZ, PT ;  /* 0x000000ff0600720c */ /* 0x001fc80003fc5270 */
[----:B------:R-:W-:-:S05]  /*29f0*/  FSEL R173, R2, RZ, !P6 ;  /* 0x000000ff02ad7208 */ /* 0x000fca0007000000 */
[----:B------:R-:W-:-:S04]  /*2a00*/  FFMA.FTZ R172, R22, R176, R173 ;  /* 0x000000b016ac7223 */ /* 0x000fc800000100ad */
[----:B------:R-:W-:Y:S01]  /*2a10*/  FADD.FTZ R173, R19, -R172 ;  /* 0x800000ac13ad7221 */ /* 0x000fe20000010000 */
[----:B-----5:R-:W-:-:S03]  /*2a20*/  @P4 HADD2.F32 R172, -RZ, R150.H1_H1 ;  /* 0x30000096ffac4230 */ /* 0x020fc60000004100 */
[----:B------:R-:W-:-:S04]  /*2a30*/  FMUL.FTZ R173, R4, R173 ;  /* 0x000000ad04ad7220 */ /* 0x000fc80000410000 */
[----:B------:R-:W-:-:S07]  /*2a40*/  @P4 FADD.FTZ R173, R173, R172 ;  /* 0x000000acadad4221 */ /* 0x000fce0000010000 */
.L_x_6594:
[----:B------:R-:W-:Y:S05]  /*2a50*/  BSYNC B1 ;  /* 0x0000000000017941 */ /* 0x000fea0003800000 */
.L_x_6592:
        /* <DEDUP_REMOVED lines=14> */
.L_x_6596:
[----:B------:R-:W-:Y:S05]  /*2b40*/  BSYNC B1 ;  /* 0x0000000000017941 */ /* 0x000fea0003800000 */
.L_x_6595:
[----:B------:R-:W-:Y:S01]  /*2b50*/  BSSY B1, `(.L_x_6597) ;  /* 0x000000e000017945 */ /* 0x000fe20003800000 */
[----:B------:R-:W-:-:S03]  /*2b60*/  @P5 PRMT R102, R102, 0x5410, R172 ;  /* 0x0000541066665816 */ /* 0x000fc600000000ac */
[----:B------:R-:W-:Y:S05]  /*2b70*/  @P2 BRA `(.L_x_6598) ;  /* 0x0000000000102947 */ /* 0x000fea0003800000 */
[----:B------:R-:W-:Y:S01]  /*2b80*/  MOV R173, RZ ;  /* 0x000000ff00ad7202 */ /* 0x000fe20000000f00 */
[----:B------:R-:W-:Y:S06]  /*2b90*/  @!P4 BRA `(.L_x_6599) ;  /* 0x000000000024c947 */ /* 0x000fec0003800000 */
[----:B-----5:R-:W-:Y:S01]  /*2ba0*/  HADD2.F32 R173, -RZ, R151.H0_H0 ;  /* 0x20000097ffad7230 */ /* 0x020fe20000004100 */
[----:B------:R-:W-:Y:S06]  /*2bb0*/  BRA `(.L_x_6599) ;  /* 0x00000000001c7947 */ /* 0x000fec0003800000 */
.L_x_6598:
[----:B0-----:R-:W-:-:S04]  /*2bc0*/  ISETP.NE.AND P6, PT, R6, RZ, PT ;  /* 0x000000ff0600720c */ /* 0x001fc80003fc5270 */
[----:B------:R-:W-:-:S05]  /*2bd0*/  FSEL R172, R2, RZ, !P6 ;  /* 0x000000ff02ac7208 */ /* 0x000fca0007000000 */
[----:B------:R-:W-:Y:S01]  /*2be0*/  FFMA.FTZ R173, R21, R176, R172 ;  /* 0x000000b015ad7223 */ /* 0x000fe200000100ac */
[----:B-----5:R-:W-:-:S03]  /*2bf0*/  @P4 HADD2.F32 R172, -RZ, R151.H0_H0 ;  /* 0x20000097ffac4230 */ /* 0x020fc60000004100 */
[----:B------:R-:W-:-:S04]  /*2c00*/  FADD.FTZ R173, R24, -R173 ;  /* 0x800000ad18ad7221 */ /* 0x000fc80000010000 */
[----:B------:R-:W-:-:S04]  /*2c10*/  FMUL.FTZ R173, R4, R173 ;  /* 0x000000ad04ad7220 */ /* 0x000fc80000410000 */
[----:B------:R-:W-:-:S07]  /*2c20*/  @P4 FADD.FTZ R173, R173, R172 ;  /* 0x000000acadad4221 */ /* 0x000fce0000010000 */
.L_x_6599:
[----:B------:R-:W-:Y:S05]  /*2c30*/  BSYNC B1 ;  /* 0x0000000000017941 */ /* 0x000fea0003800000 */
.L_x_6597:
        /* <DEDUP_REMOVED lines=14> */
.L_x_6601:
[----:B------:R-:W-:Y:S05]  /*2d20*/  BSYNC B1 ;  /* 0x0000000000017941 */ /* 0x000fea0003800000 */
.L_x_6600:
[----:B------:R-:W-:Y:S01]  /*2d30*/  BSSY B1, `(.L_x_6602) ;  /* 0x000000e000017945 */ /* 0x000fe20003800000 */
[----:B------:R-:W-:-:S03]  /*2d40*/  @P5 PRMT R103, R172, 0x7610, R103 ;  /* 0x00007610ac675816 */ /* 0x000fc60000000067 */
[----:B------:R-:W-:Y:S05]  /*2d50*/  @P2 BRA `(.L_x_6603) ;  /* 0x0000000000102947 */ /* 0x000fea0003800000 */
[----:B------:R-:W-:Y:S01]  /*2d60*/  MOV R178, RZ ;  /* 0x000000ff00b27202 */ /* 0x000fe20000000f00 */
[----:B------:R-:W-:Y:S06]  /*2d70*/  @!P4 BRA `(.L_x_6604) ;  /* 0x000000000024c947 */ /* 0x000fec0003800000 */
[----:B-----5:R-:W-:Y:S01]  /*2d80*/  HADD2.F32 R178, -RZ, R151.H1_H1 ;  /* 0x30000097ffb27230 */ /* 0x020fe20000004100 */
[----:B------:R-:W-:Y:S06]  /*2d90*/  BRA `(.L_x_6604) ;  /* 0x00000000001c7947 */ /* 0x000fec0003800000 */
.L_x_6603:
[----:B0-----:R-:W-:Y:S01]  /*2da0*/  ISETP.NE.AND P6, PT, R6, RZ, PT ;  /* 0x000000ff0600720c */ /* 0x001fe20003fc5270 */
[----:B-----5:R-:W-:-:S03]  /*2db0*/  @P4 HADD2.F32 R175, -RZ, R151.H1_H1 ;  /* 0x30000097ffaf4230 */ /* 0x020fc60000004100 */
[----:B------:R-:W-:-:S05]  /*2dc0*/  FSEL R173, R2, RZ, !P6 ;  /* 0x000000ff02ad7208 */ /* 0x000fca0007000000 */
[----:B------:R-:W-:-:S04]  /*2dd0*/  FFMA.FTZ R172, R26, R176, R173 ;  /* 0x000000b01aac7223 */ /* 0x000fc800000100ad */
[----:B------:R-:W-:-:S04]  /*2de0*/  FADD.FTZ R173, R23, -R172 ;  /* 0x800000ac17ad7221 */ /* 0x000fc80000010000 */
[----:B------:R-:W-:-:S04]  /*2df0*/  FMUL.FTZ R178, R4, R173 ;  /* 0x000000ad04b27220 */ /* 0x000fc80000410000 */
[----:B------:R-:W-:-:S07]  /*2e00*/  @P4 FADD.FTZ R178, R178, R175 ;  /* 0x000000afb2b24221 */ /* 0x000fce0000010000 */
.L_x_6604:
[----:B------:R-:W-:Y:S05]  /*2e10*/  BSYNC B1 ;  /* 0x0000000000017941 */ /* 0x000fea0003800000 */
.L_x_6602:
[----:B------:R-:W1:Y:S01]  /*2e20*/  @P5 LDC.64 R174, c[0x0][0x308] ;  /* 0x0000c200ffae5b82 */ /* 0x000e620000000a00 */
[----:B------:R-:W-:Y:S01]  /*2e30*/  @P5 F2FP.F16.F32.PACK_AB R179, RZ, R178 ;  /* 0x000000b2ffb3523e */ /* 0x000fe200000000ff */
        /* <DEDUP_REMOVED lines=17> */
.L_x_6606:
[----:B------:R-:W-:Y:S05]  /*2f50*/  BSYNC B1 ;  /* 0x0000000000017941 */ /* 0x000fea0003800000 */
.L_x_6605:
[----:B------:R1:W-:Y:S01]  /*2f60*/  @P5 STG.E.128 desc[UR4][R174.64], R100 ;  /* 0x00000064ae005986 */ /* 0x0003e2000c101d04 */
[----:B------:R-:W-:Y:S02]  /*2f70*/  IADD3 R10, R10, 0x80, RZ ;  /* 0x000000800a0a7810 */ /* 0x000fe40007ffe0ff */
[----:B------:R-:W-:Y:S01]  /*2f80*/  IADD3 R177, R177, 0x80, RZ ;  /* 0x00000080b1b17810 */ /* 0x000fe20007ffe0ff */
[----:B------:R1:W-:Y:S06]  /*2f90*/  @P3 STG.E.128 desc[UR4][R172.64], R156 ;  /* 0x0000009cac003986 */ /* 0x0003ec000c101d04 */
.L_x_6564:
[----:B------:R-:W-:Y:S05]  /*2fa0*/  BSYNC B0 ;  /* 0x0000000000007941 */ /* 0x000fea0003800000 */
.L_x_6563:
[----:B------:R-:W-:Y:S04]  /*2fb0*/  BSSY B0, `(.L_x_6607) ;  /* 0x0000108000007945 */ /* 0x000fe80003800000 */
[----:B------:R-:W-:Y:S05]  /*2fc0*/  @!P1 BRA `(.L_x_6608) ;  /* 0x0000001000189947 */ /* 0x000fea0003800000 */
[----:B------:R-:W-:Y:S04]  /*2fd0*/  BSSY B1, `(.L_x_6609) ;  /* 0x0000005000017945 */ /* 0x000fe80003800000 */
[----:B------:R-:W-:Y:S05]  /*2fe0*/  @!P3 BRA `(.L_x_6610) ;  /* 0x00000000000cb947 */ /* 0x000fea0003800000 */
[----:B-----5:R-:W2:Y:S02]  /*2ff0*/  LDC.64 R168, c[0x0][0x220] ;  /* 0x00008800ffa87b82 */ /* 0x020ea40000000a00 */
[----:B--2---:R-:W-:-:S06]  /*3000*/  IMAD.WIDE.U32 R168, R177, 0x10, R168 ;  /* 0x00000010b1a87825 */ /* 0x004fcc00078e00a8 */
[----:B------:R-:W5:Y:S02]  /*3010*/  LDG.E.128 R168, desc[UR4][R168.64] ;  /* 0x00000004a8a87981 */ /* 0x000f64000c1e1d00 */
.L_x_6610:
[----:B------:R-:W-:Y:S05]  /*3020*/  BSYNC B1 ;  /* 0x0000000000017941 */ /* 0x000fea0003800000 */
.L_x_6609:
        /* <DEDUP_REMOVED lines=9> */
.L_x_6612:
        /* <DEDUP_REMOVED lines=10> */
.L_x_6613:
[----:B------:R-:W-:Y:S05]  /*3160*/  BSYNC B1 ;  /* 0x0000000000017941 */ /* 0x000fea0003800000 */
.L_x_6611:
        /* <DEDUP_REMOVED lines=16> */
.L_x_6615:
[----:B------:R-:W-:Y:S05]  /*3270*/  BSYNC B1 ;  /* 0x0000000000017941 */ /* 0x000fea0003800000 */
.L_x_6614:
[----:B------:R-:W-:Y:S01]  /*3280*/  BSSY B1, `(.L_x_6616) ;  /* 0x000000e000017945 */ /* 0x000fe20003800000 */
[----:B------:R-:W-:-:S03]  /*3290*/  @P5 PRMT R100, R172, 0x7610, R100 ;  /* 0x00007610ac645816 */ /* 0x000fc60000000064 */
[----:B------:R-:W-:Y:S05]  /*32a0*/  @P2 BRA `(.L_x_6617) ;  /* 0x0000000000102947 */ /* 0x000fea0003800000 */
[----:B------:R-:W-:Y:S01]  /*32b0*/  MOV R173, RZ ;  /* 0x000000ff00ad7202 */ /* 0x000fe20000000f00 */
[----:B------:R-:W-:Y:S06]  /*32c0*/  @!P4 BRA `(.L_x_6618) ;  /* 0x000000000024c947 */ /* 0x000fec0003800000 */
[----:B-----5:R-:W-:Y:S01]  /*32d0*/  HADD2.F32 R173, -RZ, R152.H1_H1 ;  /* 0x30000098ffad7230 */ /* 0x020fe20000004100 */
[----:B------:R-:W-:Y:S06]  /*32e0*/  BRA `(.L_x_6618) ;  /* 0x00000000001c7947 */ /* 0x000fec0003800000 */
.L_x_6617:
[----:B0-----:R-:W-:-:S04]  /*32f0*/  ISETP.NE.AND P6, PT, R6, RZ, PT ;  /* 0x000000ff0600720c */ /* 0x001fc80003fc5270 */
[----:B------:R-:W-:-:S05]  /*3300*/  FSEL R173, R2, RZ, !P6 ;  /* 0x000000ff02ad7208 */ /* 0x000fca0007000000 */
[----:B------:R-:W-:-:S04]  /*3310*/  FFMA.FTZ R172, R180, R176, R173 ;  /* 0x000000b0b4ac7223 */ /* 0x000fc800000100ad */
[----:B------:R-:W-:Y:S01]  /*3320*/  FADD.FTZ R173, R183, -R172 ;  /* 0x800000acb7ad7221 */ /* 0x000fe20000010000 */
[----:B-----5:R-:W-:-:S03]  /*3330*/  @P4 HADD2.F32 R172, -RZ, R152.H1_H1 ;  /* 0x30000098ffac4230 */ /* 0x020fc60000004100 */
[----:B------:R-:W-:-:S04]  /*3340*/  FMUL.FTZ R173, R4, R173 ;  /* 0x000000ad04ad7220 */ /* 0x000fc80000410000 */
[----:B------:R-:W-:-:S07]  /*3350*/  @P4 FADD.FTZ R173, R173, R172 ;  /* 0x000000acadad4221 */ /* 0x000fce0000010000 */
.L_x_6618:
[----:B------:R-:W-:Y:S05]  /*3360*/  BSYNC B1 ;  /* 0x0000000000017941 */ /* 0x000fea0003800000 */
.L_x_6616:
        /* <DEDUP_REMOVED lines=14> */
.L_x_6620:
[----:B------:R-:W-:Y:S05]  /*3450*/  BSYNC B1 ;  /* 0x0000000000017941 */ /* 0x000fea0003800000 */
.L_x_6619:
[----:B------:R-:W-:Y:S01]  /*3460*/  BSSY B1, `(.L_x_6621) ;  /* 0x000000e000017945 */ /* 0x000fe20003800000 */
[----:B------:R-:W-:-:S03]  /*3470*/  @P5 PRMT R100, R100, 0x5410, R172 ;  /* 0x0000541064645816 */ /* 0x000fc600000000ac */
[----:B------:R-:W-:Y:S05]  /*3480*/  @P2 BRA `(.L_x_6622) ;  /* 0x0000000000102947 */ /* 0x000fea0003800000 */
[----:B------:R-:W-:Y:S01]  /*3490*/  MOV R173, RZ ;  /* 0x000000ff00ad7202 */ /* 0x000fe20000000f00 */
[----:B------:R-:W-:Y:S06]  /*34a0*/  @!P4 BRA `(.L_x_6623) ;  /* 0x000000000024c947 */ /* 0x000fec0003800000 */
[----:B-----5:R-:W-:Y:S01]  /*34b0*/  HADD2.F32 R173, -RZ, R153.H0_H0 ;  /* 0x20000099ffad7230 */ /* 0x020fe20000004100 */
[----:B------:R-:W-:Y:S06]  /*34c0*/  BRA `(.L_x_6623) ;  /* 0x00000000001c7947 */ /* 0x000fec0003800000 */
.L_x_6622:
[----:B0-----:R-:W-:-:S04]  /*34d0*/  ISETP.NE.AND P6, PT, R6, RZ, PT ;  /* 0x000000ff0600720c */ /* 0x001fc80003fc5270 */
[----:B------:R-:W-:-:S05]  /*34e0*/  FSEL R172, R2, RZ, !P6 ;  /* 0x000000ff02ac7208 */ /* 0x000fca0007000000 */
[----:B------:R-:W-:Y:S01]  /*34f0*/  FFMA.FTZ R173, R181, R176, R172 ;  /* 0x000000b0b5ad7223 */ /* 0x000fe200000100ac */
[----:B-----5:R-:W-:-:S03]  /*3500*/  @P4 HADD2.F32 R172, -RZ, R153.H0_H0 ;  /* 0x20000099ffac4230 */ /* 0x020fc60000004100 */
[----:B------:R-:W-:-:S04]  /*3510*/  FADD.FTZ R173, R186, -R173 ;  /* 0x800000adbaad7221 */ /* 0x000fc80000010000 */
[----:B------:R-:W-:-:S04]  /*3520*/  FMUL.FTZ R173, R4, R173 ;  /* 0x000000ad04ad7220 */ /* 0x000fc80000410000 */
[----:B------:R-:W-:-:S07]  /*3530*/  @P4 FADD.FTZ R173, R173, R172 ;  /* 0x000000acadad4221 */ /* 0x000fce0000010000 */
.L_x_6623:
[----:B------:R-:W-:Y:S05]  /*3540*/  BSYNC B1 ;  /* 0x0000000000017941 */ /* 0x000fea0003800000 */
.L_x_6621:
        /* <DEDUP_REMOVED lines=14> */
.L_x_6625:
[----:B------:R-:W-:Y:S05]  /*3630*/  BSYNC B1 ;  /* 0x0000000000017941 */ /* 0x000fea0003800000 */
.L_x_6624:
[----:B------:R-:W-:Y:S01]  /*3640*/  BSSY B1, `(.L_x_6626) ;  /* 0x000000e000017945 */ /* 0x000fe20003800000 */
[----:B------:R-:W-:-:S03]  /*3650*/  @P5 PRMT R101, R172, 0x7610, R101 ;  /* 0x00007610ac655816 */ /* 0x000fc60000000065 */
[----:B------:R-:W-:Y:S05]  /*3660*/  @P2 BRA `(.L_x_6627) ;  /* 0x0000000000102947 */ /* 0x000fea0003800000 */
[----:B------:R-:W-:Y:S01]  /*3670*/  MOV R173, RZ ;  /* 0x000000ff00ad7202 */ /* 0x000fe20000000f00 */
[----:B------:R-:W-:Y:S06]  /*3680*/  @!P4 BRA `(.L_x_6628) ;  /* 0x000000000024c947 */ /* 0x000fec0003800000 */
[----:B-----5:R-:W-:Y:S01]  /*3690*/  HADD2.F32 R173, -RZ, R153.H1_H1 ;  /* 0x30000099ffad7230 */ /* 0x020fe20000004100 */
[----:B------:R-:W-:Y:S06]  /*36a0*/  BRA `(.L_x_6628) ;  /* 0x00000000001c7947 */ /* 0x000fec0003800000 */
.L_x_6627:
[----:B0-----:R-:W-:-:S04]  /*36b0*/  ISETP.NE.AND P6, PT, R6, RZ, PT ;  /* 0x000000ff0600720c */ /* 0x001fc80003fc5270 */
[----:B------:R-:W-:-:S05]  /*36c0*/  FSEL R173, R2, RZ, !P6 ;  /* 0x000000ff02ad7208 */ /* 0x000fca0007000000 */
[----:B------:R-:W-:-:S04]  /*36d0*/  FFMA.FTZ R172, R184, R176, R173 ;  /* 0x000000b0b8ac7223 */ /* 0x000fc800000100ad */
[----:B------:R-:W-:Y:S01]  /*36e0*/  FADD.FTZ R173, R187, -R172 ;  /* 0x800000acbbad7221 */ /* 0x000fe20000010000 */
[----:B-----5:R-:W-:-:S03]  /*36f0*/  @P4 HADD2.F32 R172, -RZ, R153.H1_H1 ;  /* 0x30000099ffac4230 */ /* 0x020fc60000004100 */
[----:B------:R-:W-:-:S04]  /*3700*/  FMUL.FTZ R173, R4, R173 ;  /* 0x000000ad04ad7220 */ /* 0x000fc80000410000 */
[----:B------:R-:W-:-:S07]  /*3710*/  @P4 FADD.FTZ R173, R173, R172 ;  /* 0x000000acadad4221 */ /* 0x000fce0000010000 */
.L_x_6628:
[----:B------:R-:W-:Y:S05]  /*3720*/  BSYNC B1 ;  /* 0x0000000000017941 */ /* 0x000fea0003800000 */
.L_x_6626:
        /* <DEDUP_REMOVED lines=14> */
.L_x_6630:
[----:B------:R-:W-:Y:S05]  /*3810*/  BSYNC B1 ;  /* 0x0000000000017941 */ /* 0x000fea0003800000 */
.L_x_6629:
[----:B------:R-:W-:Y:S01]  /*3820*/  BSSY B1, `(.L_x_6631) ;  /* 0x000000e000017945 */ /* 0x000fe20003800000 */
[----:B------:R-:W-:-:S03]  /*3830*/  @P5 PRMT R101, R101, 0x5410, R172 ;  /* 0x0000541065655816 */ /* 0x000fc600000000ac */
[----:B------:R-:W-:Y:S05]  /*3840*/  @P2 BRA `(.L_x_6632) ;  /* 0x0000000000102947 */ /* 0x000fea0003800000 */
[----:B------:R-:W-:Y:S01]  /*3850*/  MOV R173, RZ ;  /* 0x000000ff00ad7202 */ /* 0x000fe20000000f00 */
[----:B------:R-:W-:Y:S06]  /*3860*/  @!P4 BRA `(.L_x_6633) ;  /* 0x000000000024c947 */ /* 0x000fec0003800000 */
[----:B-----5:R-:W-:Y:S01]  /*3870*/  HADD2.F32 R173, -RZ, R154.H0_H0 ;  /* 0x2000009affad7230 */ /* 0x020fe20000004100 */
[----:B------:R-:W-:Y:S06]  /*3880*/  BRA `(.L_x_6633) ;  /* 0x00000000001c7947 */ /* 0x000fec0003800000 */
.L_x_6632:
[----:B0-----:R-:W-:-:S04]  /*3890*/  ISETP.NE.AND P6, PT, R6, RZ, PT ;  /* 0x000000ff0600720c */ /* 0x001fc80003fc5270 */
[----:B------:R-:W-:-:S05]  /*38a0*/  FSEL R172, R2, RZ, !P6 ;  /* 0x000000ff02ac7208 */ /* 0x000fca0007000000 */
[----:B------:R-:W-:Y:S01]  /*38b0*/  FFMA.FTZ R173, R185, R176, R172 ;  /* 0x000000b0b9ad7223 */ /* 0x000fe200000100ac */
[----:B-----5:R-:W-:-:S03]  /*38c0*/  @P4 HADD2.F32 R172, -RZ, R154.H0_H0 ;  /* 0x2000009affac4230 */ /* 0x020fc60000004100 */
[----:B------:R-:W-:-:S04]  /*38d0*/  FADD.FTZ R173, R188, -R173 ;  /* 0x800000adbcad7221 */ /* 0x000fc80000010000 */
[----:B------:R-:W-:-:S04]  /*38e0*/  FMUL.FTZ R173, R4, R173 ;  /* 0x000000ad04ad7220 */ /* 0x000fc80000410000 */
[----:B------:R-:W-:-:S07]  /*38f0*/  @P4 FADD.FTZ R173, R173, R172 ;  /* 0x000000acadad4221 */ /* 0x000fce0000010000 */
.L_x_6633:
[----:B------:R-:W-:Y:S05]  /*3900*/  BSYNC B1 ;  /* 0x0000000000017941 */ /* 0x000fea0003800000 */
.L_x_6631:
        /* <DEDUP_REMOVED lines=14> */
.L_x_6635:
[----:B------:R-:W-:Y:S05]  /*39f0*/  BSYNC B1 ;  /* 0x0000000000017941 */ /* 0x000fea0003800000 */
.L_x_6634:
[----:B------:R-:W-:Y:S01]  /*3a00*/  BSSY B1, `(.L_x_6636) ;  /* 0x000000e000017945 */ /* 0x000fe20003800000 */
[----:B------:R-:W-:-:S03]  /*3a10*/  @P5 PRMT R102, R172, 0x7610, R102 ;  /* 0x00007610ac665816 */ /* 0x000fc60000000066 */
[----:B------:R-:W-:Y:S05]  /*3a20*/  @P2 BRA `(.L_x_6637) ;  /* 0x0000000000102947 */ /* 0x000fea0003800000 */
[----:B------:R-:W-:Y:S01]  /*3a30*/  MOV R173, RZ ;  /* 0x000000ff00ad7202 */ /* 0x000fe20000000f00 */
[----:B------:R-:W-:Y:S06]  /*3a40*/  @!P4 BRA `(.L_x_6638) ;  /* 0x000000000024c947 */ /* 0x000fec0003800000 */
[----:B-----5:R-:W-:Y:S01]  /*3a50*/  HADD2.F32 R173, -RZ, R154.H1_H1 ;  /* 0x3000009affad7230 */ /* 0x020fe20000004100 */
[----:B------:R-:W-:Y:S06]  /*3a60*/  BRA `(.L_x_6638) ;  /* 0x00000000001c7947 */ /* 0x000fec0003800000 */
.L_x_6637:
[----:B0-----:R-:W-:-:S04]  /*3a70*/  ISETP.NE.AND P6, PT, R6, RZ, PT ;  /* 0x000000ff0600720c */ /* 0x001fc80003fc5270 */
[----:B------:R-:W-:-:S05]  /*3a80*/  FSEL R173, R2, RZ, !P6 ;  /* 0x000000ff02ad7208 */ /* 0x000fca0007000000 */
[----:B------:R-:W-:-:S04]  /*3a90*/  FFMA.FTZ R172, R198, R176, R173 ;  /* 0x000000b0c6ac7223 */ /* 0x000fc800000100ad */
[----:B------:R-:W-:Y:S01]  /*3aa0*/  FADD.FTZ R173, R189, -R172 ;  /* 0x800000acbdad7221 */ /* 0x000fe20000010000 */
[----:B-----5:R-:W-:-:S03]  /*3ab0*/  @P4 HADD2.F32 R172, -RZ, R154.H1_H1 ;  /* 0x3000009affac4230 */ /* 0x020fc60000004100 */
[----:B------:R-:W-:-:S04]  /*3ac0*/  FMUL.FTZ R173, R4, R173 ;  /* 0x000000ad04ad7220 */ /* 0x000fc80000410000 */
[----:B------:R-:W-:-:S07]  /*3ad0*/  @P4 FADD.FTZ R173, R173, R172 ;  /* 0x000000acadad4221 */ /* 0x000fce0000010000 */
.L_x_6638:
[----:B------:R-:W-:Y:S05]  /*3ae0*/  BSYNC B1 ;  /* 0x0000000000017941 */ /* 0x000fea0003800000 */
.L_x_6636:
        /* <DEDUP_REMOVED lines=14> */
.L_x_6640:
[----:B------:R-:W-:Y:S05]  /*3bd0*/  BSYNC B1 ;  /* 0x0000000000017941 */ /* 0x000fea0003800000 */
.L_x_6639:
[----:B------:R-:W-:Y:S01]  /*3be0*/  BSSY B1, `(.L_x_6641) ;  /* 0x000000e000017945 */ /* 0x000fe20003800000 */
[----:B------:R-:W-:-:S03]  /*3bf0*/  @P5 PRMT R102, R102, 0x5410, R172 ;  /* 0x0000541066665816 */ /* 0x000fc600000000ac */
[----:B------:R-:W-:Y:S05]  /*3c00*/  @P2 BRA `(.L_x_6642) ;  /* 0x0000000000102947 */ /* 0x000fea0003800000 */
[----:B------:R-:W-:Y:S01]  /*3c10*/  MOV R173, RZ ;  /* 0x000000ff00ad7202 */ /* 0x000fe20000000f00 */
[----:B------:R-:W-:Y:S06]  /*3c20*/  @!P4 BRA `(.L_x_6643) ;  /* 0x000000000024c947 */ /* 0x000fec0003800000 */
[----:B-----5:R-:W-:Y:S01]  /*3c30*/  HADD2.F32 R173, -RZ, R155.H0_H0 ;  /* 0x2000009bffad7230 */ /* 0x020fe20000004100 */
[----:B------:R-:W-:Y:S06]  /*3c40*/  BRA `(.L_x_6643) ;  /* 0x00000000001c7947 */ /* 0x000fec0003800000 */
.L_x_6642:
[----:B0-----:R-:W-:-:S04]  /*3c50*/  ISETP.NE.AND P6, PT, R6, RZ, PT ;  /* 0x000000ff0600720c */ /* 0x001fc80003fc5270 */
[----:B------:R-:W-:-:S05]  /*3c60*/  FSEL R172, R2, RZ, !P6 ;  /* 0x000000ff02ac7208 */ /* 0x000fca0007000000 */
[----:B------:R-:W-:Y:S01]  /*3c70*/  FFMA.FTZ R173, R199, R176, R172 ;  /* 0x000000b0c7ad7223 */ /* 0x000fe200000100ac */
[----:B-----5:R-:W-:-:S03]  /*3c80*/  @P4 HADD2.F32 R172, -RZ, R155.H0_H0 ;  /* 0x2000009bffac4230 */ /* 0x020fc60000004100 */
[----:B------:R-:W-:-:S04]  /*3c90*/  FADD.FTZ R173, R200, -R173 ;  /* 0x800000adc8ad7221 */ /* 0x000fc80000010000 */
[----:B------:R-:W-:-:S04]  /*3ca0*/  FMUL.FTZ R173, R4, R173 ;  /* 0x000000ad04ad7220 */ /* 0x000fc80000410000 */
[----:B------:R-:W-:-:S07]  /*3cb0*/  @P4 FADD.FTZ R173, R173, R172 ;  /* 0x000000acadad4221 */ /* 0x000fce0000010000 */
.L_x_6643:
[----:B------:R-:W-:Y:S05]  /*3cc0*/  BSYNC B1 ;  /* 0x0000000000017941 */ /* 0x000fea0003800000 */
.L_x_6641:
        /* <DEDUP_REMOVED lines=14> */
.L_x_6645:
[----:B------:R-:W-:Y:S05]  /*3db0*/  BSYNC B1 ;  /* 0x0000000000017941 */ /* 0x000fea0003800000 */
.L_x_6644:
[----:B------:R-:W-:Y:S01]  /*3dc0*/  BSSY B1, `(.L_x_6646) ;  /* 0x000000e000017945 */ /* 0x000fe20003800000 */
[----:B------:R-:W-:-:S03]  /*3dd0*/  @P5 PRMT R103, R172, 0x7610, R103 ;  /* 0x00007610ac675816 */ /* 0x000fc60000000067 */
[----:B------:R-:W-:Y:S05]  /*3de0*/  @P2 BRA `(.L_x_6647) ;  /* 0x0000000000102947 */ /* 0x000fea0003800000 */
[----:B------:R-:W-:Y:S01]  /*3df0*/  MOV R178, RZ ;  /* 0x000000ff00b27202 */ /* 0x000fe20000000f00 */
[----:B------:R-:W-:Y:S06]  /*3e00*/  @!P4 BRA `(.L_x_6648) ;  /* 0x000000000024c947 */ /* 0x000fec0003800000 */
[----:B-----5:R-:W-:Y:S01]  /*3e10*/  HADD2.F32 R178, -RZ, R155.H1_H1 ;  /* 0x3000009bffb27230 */ /* 0x020fe20000004100 */
[----:B------:R-:W-:Y:S06]  /*3e20*/  BRA `(.L_x_6648) ;  /* 0x00000000001c7947 */ /* 0x000fec0003800000 */
.L_x_6647:
[----:B0-----:R-:W-:Y:S01]  /*3e30*/  ISETP.NE.AND P6, PT, R6, RZ, PT ;  /* 0x000000ff0600720c */ /* 0x001fe20003fc5270 */
[----:B-----5:R-:W-:-:S03]  /*3e40*/  @P4 HADD2.F32 R175, -RZ, R155.H1_H1 ;  /* 0x3000009bffaf4230 */ /* 0x020fc60000004100 */
[----:B------:R-:W-:-:S05]  /*3e50*/  FSEL R173, R2, RZ, !P6 ;  /* 0x000000ff02ad7208 */ /* 0x000fca0007000000 */
[----:B------:R-:W-:-:S04]  /*3e60*/  FFMA.FTZ R172, R202, R176, R173 ;  /* 0x000000b0caac7223 */ /* 0x000fc800000100ad */
[----:B------:R-:W-:-:S04]  /*3e70*/  FADD.FTZ R173, R201, -R172 ;  /* 0x800000acc9ad7221 */ /* 0x000fc80000010000 */
[----:B------:R-:W-:-:S04]  /*3e80*/  FMUL.FTZ R178, R4, R173 ;  /* 0x000000ad04b27220 */ /* 0x000fc80000410000 */
[----:B------:R-:W-:-:S07]  /*3e90*/  @P4 FADD.FTZ R178, R178, R175 ;  /* 0x000000afb2b24221 */ /* 0x000fce0000010000 */
.L_x_6648:
[----:B------:R-:W-:Y:S05]  /*3ea0*/  BSYNC B1 ;  /* 0x0000000000017941 */ /* 0x000fea0003800000 */
.L_x_6646:
        /* <DEDUP_REMOVED lines=19> */
.L_x_6650:
[----:B------:R-:W-:Y:S05]  /*3fe0*/  BSYNC B1 ;  /* 0x0000000000017941 */ /* 0x000fea0003800000 */
.L_x_6649:
[----:B------:R2:W-:Y:S01]  /*3ff0*/  @P5 STG.E.128 desc[UR4][R174.64], R100 ;  /* 0x00000064ae005986 */ /* 0x0005e2000c101d04 */
[----:B------:R-:W-:Y:S02]  /*4000*/  IADD3 R10, R10, 0x80, RZ ;  /* 0x000000800a0a7810 */ /* 0x000fe40007ffe0ff */
[----:B------:R-:W-:Y:S01]  /*4010*/  IADD3 R177, R177, 0x80, RZ ;  /* 0x00000080b1b17810 */ /* 0x000fe20007ffe0ff */
[----:B------:R2:W-:Y:S06]  /*4020*/  @P3 STG.E.128 desc[UR4][R172.64], R156 ;  /* 0x0000009cac003986 */ /* 0x0005ec000c101d04 */
.L_x_6608:
[----:B------:R-:W-:Y:S05]  /*4030*/  BSYNC B0 ;  /* 0x0000000000007941 */ /* 0x000fea0003800000 */
.L_x_6607:
        /* <DEDUP_REMOVED lines=8> */
.L_x_6654:
[----:B------:R-:W-:Y:S05]  /*40c0*/  BSYNC B1 ;  /* 0x0000000000017941 */ /* 0x000fea0003800000 */
.L_x_6653:
        /* <DEDUP_REMOVED lines=9> */
.L_x_6656:
        /* <DEDUP_REMOVED lines=10> */
.L_x_6657:
[----:B------:R-:W-:Y:S05]  /*4200*/  BSYNC B1 ;  /* 0x0000000000017941 */ /* 0x000fea0003800000 */
.L_x_6655:
        /* <DEDUP_REMOVED lines=16> */
.L_x_6659:
[----:B------:R-:W-:Y:S05]  /*4310*/  BSYNC B1 ;  /* 0x0000000000017941 */ /* 0x000fea0003800000 */
.L_x_6658:
[----:B------:R-:W-:Y:S01]  /*4320*/  BSSY B1, `(.L_x_6660) ;  /* 0x000000e000017945 */ /* 0x000fe20003800000 */
[----:B------:R-:W-:-:S03]  /*4330*/  @P5 PRMT R100, R172, 0x7610, R100 ;  /* 0x00007610ac645816 */ /* 0x000fc60000000064 */
[----:B------:R-:W-:Y:S05]  /*4340*/  @P2 BRA `(.L_x_6661) ;  /* 0x0000000000102947 */ /* 0x000fea0003800000 */
[----:B------:R-:W-:Y:S01]  /*4350*/  MOV R173, RZ ;  /* 0x000000ff00ad7202 */ /* 0x000fe20000000f00 */
[----:B------:R-:W-:Y:S06]  /*4360*/  @!P4 BRA `(.L_x_6662) ;  /* 0x000000000024c947 */ /* 0x000fec0003800000 */
[----:B-----5:R-:W-:Y:S01]  /*4370*/  HADD2.F32 R173, -RZ, R28.H1_H1 ;  /* 0x3000001cffad7230 */ /* 0x020fe20000004100 */
[----:B------:R-:W-:Y:S06]  /*4380*/  BRA `(.L_x_6662) ;  /* 0x00000000001c7947 */ /* 0x000fec0003800000 */
.L_x_6661:
[----:B0-----:R-:W-:-:S04]  /*4390*/  ISETP.NE.AND P6, PT, R6, RZ, PT ;  /* 0x000000ff0600720c */ /* 0x001fc80003fc5270 */
[----:B------:R-:W-:-:S05]  /*43a0*/  FSEL R173, R2, RZ, !P6 ;  /* 0x000000ff02ad7208 */ /* 0x000fca0007000000 */
[----:B------:R-:W-:-:S04]  /*43b0*/  FFMA.FTZ R172, R204, R176, R173 ;  /* 0x000000b0ccac7223 */ /* 0x000fc800000100ad */
[----:B------:R-:W-:Y:S01]  /*43c0*/  FADD.FTZ R173, R205, -R172 ;  /* 0x800000accdad7221 */ /* 0x000fe20000010000 */
[----:B-----5:R-:W-:-:S03]  /*43d0*/  @P4 HADD2.F32 R172, -RZ, R28.H1_H1 ;  /* 0x3000001cffac4230 */ /* 0x020fc60000004100 */
[----:B------:R-:W-:-:S04]  /*43e0*/  FMUL.FTZ R173, R4, R173 ;  /* 0x000000ad04ad7220 */ /* 0x000fc80000410000 */
[----:B------:R-:W-:-:S07]  /*43f0*/  @P4 FADD.FTZ R173, R173, R172 ;  /* 0x000000acadad4221 */ /* 0x000fce0000010000 */
.L_x_6662:
[----:B------:R-:W-:Y:S05]  /*4400*/  BSYNC B1 ;  /* 0x0000000000017941 */ /* 0x000fea0003800000 */
.L_x_6660:
        /* <DEDUP_REMOVED lines=14> */
.L_x_6664:
[----:B------:R-:W-:Y:S05]  /*44f0*/  BSYNC B1 ;  /* 0x0000000000017941 */ /* 0x000fea0003800000 */
.L_x_6663:
[----:B------:R-:W-:Y:S01]  /*4500*/  BSSY B1, `(.L_x_6665) ;  /* 0x000000e000017945 */ /* 0x000fe20003800000 */
[----:B------:R-:W-:-:S03]  /*4510*/  @P5 PRMT R100, R100, 0x5410, R172 ;  /* 0x0000541064645816 */ /* 0x000fc600000000ac */
[----:B------:R-:W-:Y:S05]  /*4520*/  @P2 BRA `(.L_x_6666) ;  /* 0x0000000000102947 */ /* 0x000fea0003800000 */
[----:B------:R-:W-:Y:S01]  /*4530*/  MOV R173, RZ ;  /* 0x000000ff00ad7202 */ /* 0x000fe20000000f00 */
[----:B------:R-:W-:Y:S06]  /*4540*/  @!P4 BRA `(.L_x_6667) ;  /* 0x000000000024c947 */ /* 0x000fec0003800000 */
[----:B-----5:R-:W-:Y:S01]  /*4550*/  HADD2.F32 R173, -RZ, R29.H0_H0 ;  /* 0x2000001dffad7230 */ /* 0x020fe20000004100 */
[----:B------:R-:W-:Y:S06]  /*4560*/  BRA `(.L_x_6667) ;  /* 0x00000000001c7947 */ /* 0x000fec0003800000 */
.L_x_6666:
[----:B0-----:R-:W-:-:S04]  /*4570*/  ISETP.NE.AND P6, PT, R6, RZ, PT ;  /* 0x000000ff0600720c */ /* 0x001fc80003fc5270 */
[----:B------:R-:W-:-:S05]  /*4580*/  FSEL R172, R2, RZ, !P6 ;  /* 0x000000ff02ac7208 */ /* 0x000fca0007000000 */
[----:B------:R-:W-:Y:S01]  /*4590*/  FFMA.FTZ R173, R203, R176, R172 ;  /* 0x000000b0cbad7223 */ /* 0x000fe200000100ac */
[----:B-----5:R-:W-:-:S03]  /*45a0*/  @P4 HADD2.F32 R172, -RZ, R29.H0_H0 ;  /* 0x2000001dffac4230 */ /* 0x020fc60000004100 */
[----:B------:R-:W-:-:S04]  /*45b0*/  FADD.FTZ R173, R210, -R173 ;  /* 0x800000add2ad7221 */ /* 0x000fc80000010000 */
[----:B------:R-:W-:-:S04]  /*45c0*/  FMUL.FTZ R173, R4, R173 ;  /* 0x000000ad04ad7220 */ /* 0x000fc80000410000 */
[----:B------:R-:W-:-:S07]  /*45d0*/  @P4 FADD.FTZ R173, R173, R172 ;  /* 0x000000acadad4221 */ /* 0x000fce0000010000 */
.L_x_6667:
[----:B------:R-:W-:Y:S05]  /*45e0*/  BSYNC B1 ;  /* 0x0000000000017941 */ /* 0x000fea0003800000 */
.L_x_6665:
        /* <DEDUP_REMOVED lines=14> */
.L_x_6669:
[----:B------:R-:W-:Y:S05]  /*46d0*/  BSYNC B1 ;  /* 0x0000000000017941 */ /* 0x000fea0003800000 */
.L_x_6668:
[----:B------:R-:W-:Y:S01]  /*46e0*/  BSSY B1, `(.L_x_6670) ;  /* 0x000000e000017945 */ /* 0x000fe20003800000 */
[----:B------:R-:W-:-:S03]  /*46f0*/  @P5 PRMT R101, R172, 0x7610, R101 ;  /* 0x00007610ac655816 */ /* 0x000fc60000000065 */
[----:B------:R-:W-:Y:S05]  /*4700*/  @P2 BRA `(.L_x_6671) ;  /* 0x0000000000102947 */ /* 0x000fea0003800000 */
[----:B------:R-:W-:Y:S01]  /*4710*/  MOV R173, RZ ;  /* 0x000000ff00ad7202 */ /* 0x000fe20000000f00 */
[----:B------:R-:W-:Y:S06]  /*4720*/  @!P4 BRA `(.L_x_6672) ;  /* 0x000000000024c947 */ /* 0x000fec0003800000 */
[----:B-----5:R-:W-:Y:S01]  /*4730*/  HADD2.F32 R173, -RZ, R29.H1_H1 ;  /* 0x3000001dffad7230 */ /* 0x020fe20000004100 */
[----:B------:R-:W-:Y:S06]  /*4740*/  BRA `(.L_x_6672) ;  /* 0x00000000001c7947 */ /* 0x000fec0003800000 */
.L_x_6671:
[----:B0-----:R-:W-:-:S04]  /*4750*/  ISETP.NE.AND P6, PT, R6, RZ, PT ;  /* 0x000000ff0600720c */ /* 0x001fc80003fc5270 */
[----:B------:R-:W-:-:S05]  /*4760*/  FSEL R173, R2, RZ, !P6 ;  /* 0x000000ff02ad7208 */ /* 0x000fca0007000000 */
[----:B------:R-:W-:-:S04]  /*4770*/  FFMA.FTZ R172, R208, R176, R173 ;  /* 0x000000b0d0ac7223 */ /* 0x000fc800000100ad */
[----:B------:R-:W-:Y:S01]  /*4780*/  FADD.FTZ R173, R207, -R172 ;  /* 0x800000accfad7221 */ /* 0x000fe20000010000 */
[----:B-----5:R-:W-:-:S03]  /*4790*/  @P4 HADD2.F32 R172, -RZ, R29.H1_H1 ;  /* 0x3000001dffac4230 */ /* 0x020fc60000004100 */
[----:B------:R-:W-:-:S04]  /*47a0*/  FMUL.FTZ R173, R4, R173 ;  /* 0x000000ad04ad7220 */ /* 0x000fc80000410000 */
[----:B------:R-:W-:-:S07]  /*47b0*/  @P4 FADD.FTZ R173, R173, R172 ;  /* 0x000000acadad4221 */ /* 0x000fce0000010000 */
.L_x_6672:
[----:B------:R-:W-:Y:S05]  /*47c0*/  BSYNC B1 ;  /* 0x0000000000017941 */ /* 0x000fea0003800000 */
.L_x_6670:
        /* <DEDUP_REMOVED lines=14> */
.L_x_6674:
[----:B------:R-:W-:Y:S05]  /*48b0*/  BSYNC B1 ;  /* 0x0000000000017941 */ /* 0x000fea0003800000 */
.L_x_6673:
[----:B------:R-:W-:Y:S01]  /*48c0*/  BSSY B1, `(.L_x_6675) ;  /* 0x000000e000017945 */ /* 0x000fe20003800000 */
[----:B------:R-:W-:-:S03]  /*48d0*/  @P5 PRMT R101, R101, 0x5410, R172 ;  /* 0x0000541065655816 */ /* 0x000fc600000000ac */
[----:B------:R-:W-:Y:S05]  /*48e0*/  @P2 BRA `(.L_x_6676) ;  /* 0x0000000000102947 */ /* 0x000fea0003800000 */
[----:B------:R-:W-:Y:S01]  /*48f0*/  MOV R173, RZ ;  /* 0x000000ff00ad7202 */ /* 0x000fe20000000f00 */
[----:B------:R-:W-:Y:S06]  /*4900*/  @!P4 BRA `(.L_x_6677) ;  /* 0x000000000024c947 */ /* 0x000fec0003800000 */
[----:B-----5:R-:W-:Y:S01]  /*4910*/  HADD2.F32 R173, -RZ, R30.H0_H0 ;  /* 0x2000001effad7230 */ /* 0x020fe20000004100 */
[----:B------:R-:W-:Y:S06]  /*4920*/  BRA `(.L_x_6677) ;  /* 0x00000000001c7947 */ /* 0x000fec0003800000 */
.L_x_6676:
[----:B0-----:R-:W-:-:S04]  /*4930*/  ISETP.NE.AND P6, PT, R6, RZ, PT ;  /* 0x000000ff0600720c */ /* 0x001fc80003fc5270 */
[----:B------:R-:W-:-:S05]  /*4940*/  FSEL R172, R2, RZ, !P6 ;  /* 0x000000ff02ac7208 */ /* 0x000fca0007000000 */
[----:B------:R-:W-:Y:S01]  /*4950*/  FFMA.FTZ R173, R209, R176, R172 ;  /* 0x000000b0d1ad7223 */ /* 0x000fe200000100ac */
[----:B-----5:R-:W-:-:S03]  /*4960*/  @P4 HADD2.F32 R172, -RZ, R30.H0_H0 ;  /* 0x2000001effac4230 */ /* 0x020fc60000004100 */
[----:B------:R-:W-:-:S04]  /*4970*/  FADD.FTZ R173, R212, -R173 ;  /* 0x800000add4ad7221 */ /* 0x000fc80000010000 */
[----:B------:R-:W-:-:S04]  /*4980*/  FMUL.FTZ R173, R4, R173 ;  /* 0x000000ad04ad7220 */ /* 0x000fc80000410000 */
[----:B------:R-:W-:-:S07]  /*4990*/  @P4 FADD.FTZ R173, R173, R172 ;  /* 0x000000acadad4221 */ /* 0x000fce0000010000 */
.L_x_6677:
[----:B------:R-:W-:Y:S05]  /*49a0*/  BSYNC B1 ;  /* 0x0000000000017941 */ /* 0x000fea0003800000 */
.L_x_6675:
        /* <DEDUP_REMOVED lines=14> */
.L_x_6679:
[----:B------:R-:W-:Y:S05]  /*4a90*/  BSYNC B1 ;  /* 0x0000000000017941 */ /* 0x000fea0003800000 */
.L_x_6678:
[----:B------:R-:W-:Y:S01]  /*4aa0*/  BSSY B1, `(.L_x_6680) ;  /* 0x000000e000017945 */ /* 0x000fe20003800000 */
[----:B------:R-:W-:-:S03]  /*4ab0*/  @P5 PRMT R102, R172, 0x7610, R102 ;  /* 0x00007610ac665816 */ /* 0x000fc60000000066 */
[----:B------:R-:W-:Y:S05]  /*4ac0*/  @P2 BRA `(.L_x_6681) ;  /* 0x0000000000102947 */ /* 0x000fea0003800000 */
[----:B------:R-:W-:Y:S01]  /*4ad0*/  MOV R173, RZ ;  /* 0x000000ff00ad7202 */ /* 0x000fe20000000f00 */
[----:B------:R-:W-:Y:S06]  /*4ae0*/  @!P4 BRA `(.L_x_6682) ;  /* 0x000000000024c947 */ /* 0x000fec0003800000 */
[----:B-----5:R-:W-:Y:S01]  /*4af0*/  HADD2.F32 R173, -RZ, R30.H1_H1 ;  /* 0x3000001effad7230 */ /* 0x020fe20000004100 */
[----:B------:R-:W-:Y:S06]  /*4b00*/  BRA `(.L_x_6682) ;  /* 0x00000000001c7947 */ /* 0x000fec0003800000 */
.L_x_6681:
[----:B0-----:R-:W-:-:S04]  /*4b10*/  ISETP.NE.AND P6, PT, R6, RZ, PT ;  /* 0x000000ff0600720c */ /* 0x001fc80003fc5270 */
[----:B------:R-:W-:-:S05]  /*4b20*/  FSEL R173, R2, RZ, !P6 ;  /* 0x000000ff02ad7208 */ /* 0x000fca0007000000 */
[----:B------:R-:W-:-:S04]  /*4b30*/  FFMA.FTZ R172, R214, R176, R173 ;  /* 0x000000b0d6ac7223 */ /* 0x000fc800000100ad */
[----:B------:R-:W-:Y:S01]  /*4b40*/  FADD.FTZ R173, R211, -R172 ;  /* 0x800000acd3ad7221 */ /* 0x000fe20000010000 */
[----:B-----5:R-:W-:-:S03]  /*4b50*/  @P4 HADD2.F32 R172, -RZ, R30.H1_H1 ;  /* 0x3000001effac4230 */ /* 0x020fc60000004100 */
[----:B------:R-:W-:-:S04]  /*4b60*/  FMUL.FTZ R173, R4, R173 ;  /* 0x000000ad04ad7220 */ /* 0x000fc80000410000 */
[----:B------:R-:W-:-:S07]  /*4b70*/  @P4 FADD.FTZ R173, R173, R172 ;  /* 0x000000acadad4221 */ /* 0x000fce0000010000 */
.L_x_6682:
[----:B------:R-:W-:Y:S05]  /*4b80*/  BSYNC B1 ;  /* 0x0000000000017941 */ /* 0x000fea0003800000 */
.L_x_6680:
        /* <DEDUP_REMOVED lines=14> */
.L_x_6684:
[----:B------:R-:W-:Y:S05]  /*4c70*/  BSYNC B1 ;  /* 0x0000000000017941 */ /* 0x000fea0003800000 */
.L_x_6683:
[----:B------:R-:W-:Y:S01]  /*4c80*/  BSSY B1, `(.L_x_6685) ;  /* 0x000000e000017945 */ /* 0x000fe20003800000 */
[----:B------:R-:W-:-:S03]  /*4c90*/  @P5 PRMT R102, R102, 0x5410, R172 ;  /* 0x0000541066665816 */ /* 0x000fc600000000ac */
[----:B------:R-:W-:Y:S05]  /*4ca0*/  @P2 BRA `(.L_x_6686) ;  /* 0x0000000000102947 */ /* 0x000fea0003800000 */
[----:B------:R-:W-:Y:S01]  /*4cb0*/  MOV R173, RZ ;  /* 0x000000ff00ad7202 */ /* 0x000fe20000000f00 */
[----:B------:R-:W-:Y:S06]  /*4cc0*/  @!P4 BRA `(.L_x_6687) ;  /* 0x000000000024c947 */ /* 0x000fec0003800000 */
[----:B-----5:R-:W-:Y:S01]  /*4cd0*/  HADD2.F32 R173, -RZ, R31.H0_H0 ;  /* 0x2000001fffad7230 */ /* 0x020fe20000004100 */
[----:B------:R-:W-:Y:S06]  /*4ce0*/  BRA `(.L_x_6687) ;  /* 0x00000000001c7947 */ /* 0x000fec0003800000 */
.L_x_6686:
[----:B0-----:R-:W-:-:S04]  /*4cf0*/  ISETP.NE.AND P6, PT, R6, RZ, PT ;  /* 0x000000ff0600720c */ /* 0x001fc80003fc5270 */
[----:B------:R-:W-:-:S05]  /*4d00*/  FSEL R172, R2, RZ, !P6 ;  /* 0x000000ff02ac7208 */ /* 0x000fca0007000000 */
[----:B------:R-:W-:Y:S01]  /*4d10*/  FFMA.FTZ R173, R213, R176, R172 ;  /* 0x000000b0d5ad7223 */ /* 0x000fe200000100ac */
[----:B-----5:R-:W-:-:S03]  /*4d20*/  @P4 HADD2.F32 R172, -RZ, R31.H0_H0 ;  /* 0x2000001fffac4230 */ /* 0x020fc60000004100 */
[----:B------:R-:W-:-:S04]  /*4d30*/  FADD.FTZ R173, R216, -R173 ;  /* 0x800000add8ad7221 */ /* 0x000fc80000010000 */
[----:B------:R-:W-:-:S04]  /*4d40*/  FMUL.FTZ R173, R4, R173 ;  /* 0x000000ad04ad7220 */ /* 0x000fc80000410000 */
[----:B------:R-:W-:-:S07]  /*4d50*/  @P4 FADD.FTZ R173, R173, R172 ;  /* 0x000000acadad4221 */ /* 0x000fce0000010000 */
.L_x_6687:
[----:B------:R-:W-:Y:S05]  /*4d60*/  BSYNC B1 ;  /* 0x0000000000017941 */ /* 0x000fea0003800000 */
.L_x_6685:
        /* <DEDUP_REMOVED lines=14> */
.L_x_6689:
[----:B------:R-:W-:Y:S05]  /*4e50*/  BSYNC B1 ;  /* 0x0000000000017941 */ /* 0x000fea0003800000 */
.L_x_6688:
[----:B------:R-:W-:Y:S01]  /*4e60*/  BSSY B1, `(.L_x_6690) ;  /* 0x000000e000017945 */ /* 0x000fe20003800000 */
[----:B------:R-:W-:-:S03]  /*4e70*/  @P5 PRMT R103, R172, 0x7610, R103 ;  /* 0x00007610ac675816 */ /* 0x000fc60000000067 */
[----:B------:R-:W-:Y:S05]  /*4e80*/  @P2 BRA `(.L_x_6691) ;  /* 0x0000000000102947 */ /* 0x000fea0003800000 */
[----:B------:R-:W-:Y:S01]  /*4e90*/  MOV R4, RZ ;  /* 0x000000ff00047202 */ /* 0x000fe20000000f00 */
[----:B------:R-:W-:Y:S06]  /*4ea0*/  @!P4 BRA `(.L_x_6692) ;  /* 0x000000000024c947 */ /* 0x000fec0003800000 */
[----:B-----5:R-:W-:Y:S01]  /*4eb0*/  HADD2.F32 R4, -RZ, R31.H1_H1 ;  /* 0x3000001fff047230 */ /* 0x020fe20000004100 */
[----:B------:R-:W-:Y:S06]  /*4ec0*/  BRA `(.L_x_6692) ;  /* 0x00000000001c7947 */ /* 0x000fec0003800000 */
.L_x_6691:
[----:B0-----:R-:W-:Y:S01]  /*4ed0*/  ISETP.NE.AND P2, PT, R6, RZ, PT ;  /* 0x000000ff0600720c */ /* 0x001fe20003f45270 */
[----:B-----5:R-:W-:-:S03]  /*4ee0*/  @P4 HADD2.F32 R175, -RZ, R31.H1_H1 ;  /* 0x3000001fffaf4230 */ /* 0x020fc60000004100 */
[----:B------:R-:W-:-:S05]  /*4ef0*/  FSEL R173, R2, RZ, !P2 ;  /* 0x000000ff02ad7208 */ /* 0x000fca0005000000 */
[----:B------:R-:W-:-:S04]  /*4f00*/  FFMA.FTZ R176, R218, R176, R173 ;  /* 0x000000b0dab07223 */ /* 0x000fc800000100ad */
[----:B------:R-:W-:-:S04]  /*4f10*/  FADD.FTZ R173, R215, -R176 ;  /* 0x800000b0d7ad7221 */ /* 0x000fc80000010000 */
[----:B------:R-:W-:-:S04]  /*4f20*/  FMUL.FTZ R4, R4, R173 ;  /* 0x000000ad04047220 */ /* 0x000fc80000410000 */
[----:B------:R-:W-:-:S07]  /*4f30*/  @P4 FADD.FTZ R4, R4, R175 ;  /* 0x000000af04044221 */ /* 0x000fce0000010000 */
.L_x_6692:
[----:B------:R-:W-:Y:S05]  /*4f40*/  BSYNC B1 ;  /* 0x0000000000017941 */ /* 0x000fea0003800000 */
.L_x_6690:
        /* <DEDUP_REMOVED lines=19> */
.L_x_6694:
[----:B------:R-:W-:Y:S05]  /*5080*/  BSYNC B1 ;  /* 0x0000000000017941 */ /* 0x000fea0003800000 */
.L_x_6693:
[----:B------:R3:W-:Y:S04]  /*5090*/  @P5 STG.E.128 desc[UR4][R174.64], R100 ;  /* 0x00000064ae005986 */ /* 0x0007e8000c101d04 */
[----:B------:R3:W-:Y:S02]  /*50a0*/  @P3 STG.E.128 desc[UR4][R172.64], R156 ;  /* 0x0000009cac003986 */ /* 0x0007e4000c101d04 */
.L_x_6652:
[----:B------:R-:W-:Y:S05]  /*50b0*/  BSYNC B0 ;  /* 0x0000000000007941 */ /* 0x000fea0003800000 */
.L_x_6651:
[----:B------:R-:W-:Y:S02]  /*50c0*/  IADD3 R5, R5, UR14, RZ ;  /* 0x0000000e05057c10 */ /* 0x000fe4000fffe0ff */
[----:B------:R-:W-:Y:S02]  /*50d0*/  ISETP.NE.AND P3, PT, R217, RZ, PT ;  /* 0x000000ffd900720c */ /* 0x000fe40003f65270 */
[----:B------:R-:W-:Y:S02]  /*50e0*/  ISETP.GE.AND P2, PT, R5, UR15, PT ;  /* 0x0000000f05007c0c */ /* 0x000fe4000bf46270 */
[----:B------:R-:W-:-:S11]  /*50f0*/  SEL R217, RZ, 0x1, P3 ;  /* 0x00000001ffd97807 */ /* 0x000fd60001800000 */
[----:B------:R-:W-:Y:S05]  /*5100*/  @!P2 BRA `(.L_x_6695) ;  /* 0xffffffb40028a947 */ /* 0x000fea000383ffff */
.L_x_6550:
        /* <DEDUP_REMOVED lines=20> */
.L_x_6697:
[----:B------:R-:W-:Y:S05]  /*5250*/  BSYNC B0 ;  /* 0x0000000000007941 */ /* 0x000fea0003800000 */
.L_x_6696:
        /* <DEDUP_REMOVED lines=15> */
.L_x_6699:
[----:B------:R-:W-:Y:S05]  /*5350*/  BSYNC B0 ;  /* 0x0000000000007941 */ /* 0x000fea0003800000 */
.L_x_6698:
        /* <DEDUP_REMOVED lines=15> */
.L_x_6562:
[----:B------:R-:W-:Y:S01]  /*5450*/  HFMA2.MMA R221, -RZ, RZ, 0, 9.5367431640625e-07 ;  /* 0x00000010ffdd7435 */ /* 0x000fe200000001ff */
[----:B------:R-:W-:Y:S02]  /*5460*/  MOV R224, R223 ;  /* 0x000000df00e07202 */ /* 0x000fe40000000f00 */
[----:B------:R-:W-:Y:S02]  /*5470*/  MOV R226, 0x1f ;  /* 0x0000001f00e27802 */ /* 0x000fe40000000f00 */
[----:B------:R-:W-:-:S07]  /*5480*/  MOV R219, 0xffffffff ;  /* 0xffffffff00db7802 */ /* 0x000fce0000000f00 */
[----:B0----5:R-:W-:Y:S05]  /*5490*/  WARPSYNC.COLLECTIVE R219, `(.L_x_6700) ;  /* 0x00000000db087348 */ /* 0x021fea0003c00000 */
[----:B------:R1:W2:Y:S02]  /*54a0*/  SHFL.DOWN P5, R220, R224, R221, R226 ;  /* 0x080000dde0dc7389 */ /* 0x0002a400000a00e2 */
[----:B012--5:R-:W-:Y:S01]  /*54b0*/  ENDCOLLECTIVE ;  /* 0x000000000000791b */ /* 0x027fe20003800000 */
.L_x_6700:
[----:B------:R-:W-:Y:S02]  /*54c0*/  MOV R224, R222 ;  /* 0x000000de00e07202 */ /* 0x000fe40000000f00 */
[----:B------:R-:W-:-:S07]  /*54d0*/  MOV R174, R220 ;  /* 0x000000dc00ae7202 */ /* 0x000fce0000000f00 */
[----:B------:R-:W-:Y:S05]  /*54e0*/  WARPSYNC.COLLECTIVE R219, `(.L_x_6701) ;  /* 0x00000000db087348 */ /* 0x000fea0003c00000 */
[----:B------:R0:W1:Y:S02]  /*54f0*/  SHFL.DOWN P5, R220, R224, R221, R226 ;  /* 0x080000dde0dc7389 */ /* 0x00006400000a00e2 */
[----:B01----:R-:W-:Y:S01]  /*5500*/  ENDCOLLECTIVE ;  /* 0x000000000000791b */ /* 0x003fe20003800000 */
.L_x_6701:
[----:B------:R-:W-:Y:S01]  /*5510*/  FADD.FTZ R174, R174, R223 ;  /* 0x000000dfaeae7221 */ /* 0x000fe20000010000 */
[----:B------:R-:W-:-:S04]  /*5520*/  HFMA2.MMA R221, -RZ, RZ, 0, 4.76837158203125e-07 ;  /* 0x00000008ffdd7435 */ /* 0x000fc800000001ff */
[----:B------:R-:W-:Y:S02]  /*5530*/  MOV R224, R174 ;  /* 0x000000ae00e07202 */ /* 0x000fe40000000f00 */
[----:B------:R-:W-:-:S07]  /*5540*/  MOV R175, R220 ;  /* 0x000000dc00af7202 */ /* 0x000fce0000000f00 */
[----:B------:R-:W-:Y:S05]  /*5550*/  WARPSYNC.COLLECTIVE R219, `(.L_x_6702) ;  /* 0x00000000db087348 */ /* 0x000fea0003c00000 */
[----:B------:R0:W1:Y:S02]  /*5560*/  SHFL.DOWN P5, R220, R224, R221, R226 ;  /* 0x080000dde0dc7389 */ /* 0x00006400000a00e2 */
[----:B01----:R-:W-:Y:S01]  /*5570*/  ENDCOLLECTIVE ;  /* 0x000000000000791b */ /* 0x003fe20003800000 */
.L_x_6702:
[----:B------:R-:W-:-:S05]  /*5580*/  FADD.FTZ R175, R175, R222 ;  /* 0x000000deafaf7221 */ /* 0x000fca0000010000 */
[----:B------:R-:W-:Y:S02]  /*5590*/  MOV R224, R175 ;  /* 0x000000af00e07202 */ /* 0x000fe40000000f00 */
[----:B------:R-:W-:-:S07]  /*55a0*/  MOV R177, R220 ;  /* 0x000000dc00b17202 */ /* 0x000fce0000000f00 */
[----:B------:R-:W-:Y:S05]  /*55b0*/  WARPSYNC.COLLECTIVE R219, `(.L_x_6703) ;  /* 0x00000000db087348 */ /* 0x000fea0003c00000 */
[----:B------:R0:W1:Y:S02]  /*55c0*/  SHFL.DOWN P5, R220, R224, R221, R226 ;  /* 0x080000dde0dc7389 */ /* 0x00006400000a00e2 */
[----:B01----:R-:W-:Y:S01]  /*55d0*/  ENDCOLLECTIVE ;  /* 0x000000000000791b */ /* 0x003fe20003800000 */
.L_x_6703:
[----:B------:R-:W-:Y:S01]  /*55e0*/  FADD.FTZ R177, R174, R177 ;  /* 0x000000b1aeb17221 */ /* 0x000fe20000010000 */
[----:B------:R-:W-:-:S04]  /*55f0*/  HFMA2.MMA R221, -RZ, RZ, 0, 2.384185791015625e-07 ;  /* 0x00000004ffdd7435 */ /* 0x000fc800000001ff */
[----:B------:R-:W-:Y:S02]  /*5600*/  MOV R224, R177 ;  /* 0x000000b100e07202 */ /* 0x000fe40000000f00 */
[----:B------:R-:W-:-:S07]  /*5610*/  MOV R176, R220 ;  /* 0x000000dc00b07202 */ /* 0x000fce0000000f00 */
[----:B------:R-:W-:Y:S05]  /*5620*/  WARPSYNC.COLLECTIVE R219, `(.L_x_6704) ;  /* 0x00000000db087348 */ /* 0x000fea0003c00000 */
[----:B------:R0:W1:Y:S02]  /*5630*/  SHFL.DOWN P5, R220, R224, R221, R226 ;  /* 0x080000dde0dc7389 */ /* 0x00006400000a00e2 */
[----:B01----:R-:W-:Y:S01]  /*5640*/  ENDCOLLECTIVE ;  /* 0x000000000000791b */ /* 0x003fe20003800000 */
.L_x_6704:
[----:B------:R-:W-:-:S05]  /*5650*/  FADD.FTZ R176, R175, R176 ;  /* 0x000000b0afb07221 */ /* 0x000fca0000010000 */
[----:B------:R-:W-:Y:S02]  /*5660*/  MOV R224, R176 ;  /* 0x000000b000e07202 */ /* 0x000fe40000000f00 */
[----:B------:R-:W-:-:S07]  /*5670*/  MOV R178, R220 ;  /* 0x000000dc00b27202 */ /* 0x000fce0000000f00 */
[----:B------:R-:W-:Y:S05]  /*5680*/  WARPSYNC.COLLECTIVE R219, `(.L_x_6705) ;  /* 0x00000000db087348 */ /* 0x000fea0003c00000 */
[----:B------:R0:W1:Y:S02]  /*5690*/  SHFL.DOWN P5, R220, R224, R221, R226 ;  /* 0x080000dde0dc7389 */ /* 0x00006400000a00e2 */
[----:B01----:R-:W-:Y:S01]  /*56a0*/  ENDCOLLECTIVE ;  /* 0x000000000000791b */ /* 0x003fe20003800000 */
.L_x_6705:
[----:B------:R-:W-:Y:S01]  /*56b0*/  FADD.FTZ R178, R177, R178 ;  /* 0x000000b2b1b27221 */ /* 0x000fe20000010000 */
[----:B------:R-:W-:-:S04]  /*56c0*/  HFMA2.MMA R221, -RZ, RZ, 0, 1.1920928955078125e-07 ;  /* 0x00000002ffdd7435 */ /* 0x000fc800000001ff */
[----:B------:R-:W-:Y:S02]  /*56d0*/  MOV R224, R178 ;  /* 0x000000b200e07202 */ /* 0x000fe40000000f00 */
[----:B------:R-:W-:-:S07]  /*56e0*/  MOV R179, R220 ;  /* 0x000000dc00b37202 */ /* 0x000fce0000000f00 */
[----:B------:R-:W-:Y:S05]  /*56f0*/  WARPSYNC.COLLECTIVE R219, `(.L_x_6706) ;  /* 0x00000000db087348 */ /* 0x000fea0003c00000 */
[----:B------:R0:W1:Y:S02]  /*5700*/  SHFL.DOWN P5, R220, R224, R221, R226 ;  /* 0x080000dde0dc7389 */ /* 0x00006400000a00e2 */
[----:B01----:R-:W-:Y:S01]  /*5710*/  ENDCOLLECTIVE ;  /* 0x000000000000791b */ /* 0x003fe20003800000 */
.L_x_6706:
[----:B------:R-:W-:-:S05]  /*5720*/  FADD.FTZ R179, R176, R179 ;  /* 0x000000b3b0b37221 */ /* 0x000fca0000010000 */
[----:B------:R-:W-:Y:S02]  /*5730*/  MOV R224, R179 ;  /* 0x000000b300e07202 */ /* 0x000fe40000000f00 */
[----:B------:R-:W-:-:S07]  /*5740*/  MOV R197, R220 ;  /* 0x000000dc00c57202 */ /* 0x000fce0000000f00 */
[----:B------:R-:W-:Y:S05]  /*5750*/  WARPSYNC.COLLECTIVE R219, `(.L_x_6707) ;  /* 0x00000000db087348 */ /* 0x000fea0003c00000 */
[----:B------:R0:W1:Y:S02]  /*5760*/  SHFL.DOWN P5, R220, R224, R221, R226 ;  /* 0x080000dde0dc7389 */ /* 0x00006400000a00e2 */
[----:B01----:R-:W-:Y:S01]  /*5770*/  ENDCOLLECTIVE ;  /* 0x000000000000791b */ /* 0x003fe20003800000 */
.L_x_6707:
[----:B------:R-:W-:Y:S01]  /*5780*/  FADD.FTZ R197, R178, R197 ;  /* 0x000000c5b2c57221 */ /* 0x000fe20000010000 */
[----:B------:R-:W-:-:S04]  /*5790*/  HFMA2.MMA R221, -RZ, RZ, 0, 5.9604644775390625e-08 ;  /* 0x00000001ffdd7435 */ /* 0x000fc800000001ff */
[----:B------:R-:W-:Y:S02]  /*57a0*/  MOV R224, R197 ;  /* 0x000000c500e07202 */ /* 0x000fe40000000f00 */
[----:B------:R-:W-:-:S07]  /*57b0*/  MOV R196, R220 ;  /* 0x000000dc00c47202 */ /* 0x000fce0000000f00 */
[----:B------:R-:W-:Y:S05]  /*57c0*/  WARPSYNC.COLLECTIVE R219, `(.L_x_6708) ;  /* 0x00000000db087348 */ /* 0x000fea0003c00000 */
[----:B------:R0:W1:Y:S02]  /*57d0*/  SHFL.DOWN P5, R220, R224, R221, R226 ;  /* 0x080000dde0dc7389 */ /* 0x00006400000a00e2 */
[----:B01----:R-:W-:Y:S01]  /*57e0*/  ENDCOLLECTIVE ;  /* 0x000000000000791b */ /* 0x003fe20003800000 */
.L_x_6708:
[----:B------:R-:W-:-:S05]  /*57f0*/  FADD.FTZ R174, R179, R196 ;  /* 0x000000c4b3ae7221 */ /* 0x000fca0000010000 */
[----:B------:R-:W-:Y:S02]  /*5800*/  MOV R224, R174 ;  /* 0x000000ae00e07202 */ /* 0x000fe40000000f00 */
[----:B------:R-:W-:-:S07]  /*5810*/  MOV R196, R220 ;  /* 0x000000dc00c47202 */ /* 0x000fce0000000f00 */
[----:B------:R-:W-:Y:S05]  /*5820*/  WARPSYNC.COLLECTIVE R219, `(.L_x_6709) ;  /* 0x00000000db087348 */ /* 0x000fea0003c00000 */
[----:B------:R0:W1:Y:S02]  /*5830*/  SHFL.DOWN P5, R220, R224, R221, R226 ;  /* 0x080000dde0dc7389 */ /* 0x00006400000a00e2 */
[----:B01----:R-:W-:Y:S01]  /*5840*/  ENDCOLLECTIVE ;  /* 0x000000000000791b */ /* 0x003fe20003800000 */
.L_x_6709:
[----:B------:R-:W-:Y:S01]  /*5850*/  MOV R175, R220 ;  /* 0x000000dc00af7202 */ /* 0x000fe20000000f00 */
[----:B------:R-:W-:Y:S06]  /*5860*/  BRA `(.L_x_6710) ;  /* 0xffffffc400347947 */ /* 0x000fec000383ffff */
.L_x_6711:
        /* <DEDUP_REMOVED lines=9> */
.L_x_11376:


//--------------------- .text._ZN10layer_norm22ln_bwd_finalize_kernelINS_22Kernel_traits_finalizeILj3072Ef6__halfS2_S2_fjLb1ELj1024ELj4ENS_18Kernel_traits_baseILj3072EfS2_S2_S2_fjLj1024EEEEELb1ELb1EEEvNS_9BwdParamsE --------------------------
	.section	.text._ZN10layer_norm22ln_bwd_finalize_kernelINS_22Kernel_traits_finalizeILj3072Ef6__halfS2_S2_fjLb1ELj1024ELj4ENS_18Kernel_traits_baseILj3072EfS2_S2_S2_fjLj1024EEEEELb1ELb1EEEvNS_9BwdParamsE,"ax",@progbits
	.align	128
        .global         _ZN10layer_norm22ln_bwd_finalize_kernelINS_22Kernel_traits_finalizeILj3072Ef6__halfS2_S2_fjLb1ELj1024ELj4ENS_18Kernel_traits_baseILj3072EfS2_S2_S2_fjLj1024EEEEELb1ELb1EEEvNS_9BwdParamsE
        .type           _ZN10layer_norm22ln_bwd_finalize_kernelINS_22Kernel_traits_finalizeILj3072Ef6__halfS2_S2_fjLb1ELj1024ELj4ENS_18Kernel_traits_baseILj3072EfS2_S2_S2_fjLj1024EEEEELb1ELb1EEEvNS_9BwdParamsE,@function
        .size           _ZN10layer_norm22ln_bwd_finalize_kernelINS_22Kernel_traits_finalizeILj3072Ef6__halfS2_S2_fjLb1ELj1024ELj4ENS_18Kernel_traits_baseILj3072EfS2_S2_S2_fjLj1024EEEEELb1ELb1EEEvNS_9BwdParamsE,(.L_x_11377 - _ZN10layer_norm22ln_bwd_finalize_kernelINS_22Kernel_traits_finalizeILj3072Ef6__halfS2_S2_fjLb1ELj1024ELj4ENS_18Kernel_traits_baseILj3072EfS2_S2_S2_fjLj1024EEEEELb1ELb1EEEvNS_9BwdParamsE)
        .other          _ZN10layer_norm22ln_bwd_finalize_kernelINS_22Kernel_traits_finalizeILj3072Ef6__halfS2_S2_fjLb1ELj1024ELj4ENS_18Kernel_traits_baseILj3072EfS2_S2_S2_fjLj1024EEEEELb1ELb1EEEvNS_9BwdParamsE,@"STO_CUDA_ENTRY STV_DEFAULT"
_ZN10layer_norm22ln_bwd_finalize_kernelINS_22Kernel_traits_finalizeILj3072Ef6__halfS2_S2_fjLb1ELj1024ELj4ENS_18Kernel_traits_baseILj3072EfS2_S2_S2_fjLj1024EEEEELb1ELb1EEEvNS_9BwdParamsE:
.text._ZN10layer_norm22ln_bwd_finalize_kernelINS_22Kernel_traits_finalizeILj3072Ef6__halfS2_S2_fjLb1ELj1024ELj4ENS_18Kernel_traits_baseILj3072EfS2_S2_S2_fjLj1024EEEEELb1ELb1EEEvNS_9BwdParamsE:
        /* <DEDUP_REMOVED lines=25> */
.L_x_6723:
        /* <DEDUP_REMOVED lines=33> */
.L_x_6716:
        /* <DEDUP_REMOVED lines=49> */
.L_x_6715:
[----:B------:R-:W-:Y:S05]  /*06b0*/  BSYNC B1 ;  /* 0x0000000000017941 */ /* 0x000fea0003800000 */
.L_x_6714:
        /* <DEDUP_REMOVED lines=32> */
.L_x_6718:
[----:B------:R-:W-:Y:S05]  /*08c0*/  BSYNC B1 ;  /* 0x0000000000017941 */ /* 0x000fea0003800000 */
.L_x_6717:
        /* <DEDUP_REMOVED lines=16> */
.L_x_6713:
[----:B------:R-:W-:Y:S05]  /*09d0*/  BSYNC B0 ;  /* 0x0000000000007941 */ /* 0x000fea0003800000 */
.L_x_6712:
        /* <DEDUP_REMOVED lines=40> */
.L_x_6739:
        /* <DEDUP_REMOVED lines=8> */
.L_x_6719:
        /* <DEDUP_REMOVED lines=18> */
.L_x_6722:
[----:B------:R-:W-:Y:S05]  /*0e00*/  BSYNC B0 ;  /* 0x0000000000007941 */ /* 0x000fea0003800000 */
.L_x_6721:
[C---:B------:R-:W-:Y:S01]  /*0e10*/  ISETP.GT.U32.AND P1, PT, R4.reuse, -0xc01, PT ;  /* 0xfffff3ff0400780c */ /* 0x040fe20003f24070 */
[----:B------:R-:W-:Y:S01]  /*0e20*/  VIADD R4, R4, 0xc00 ;  /* 0x00000c0004047836 */ /* 0x000fe20000000000 */
[----:B------:R-:W-:-:S11]  /*0e30*/  IADD3 R5, R5, 0x600, RZ ;  /* 0x0000060005057810 */ /* 0x000fd60007ffe0ff */
[----:B------:R-:W-:Y:S05]  /*0e40*/  @P1 BRA `(.L_x_6723) ;  /* 0xfffffff000d01947 */ /* 0x000fea000383ffff */
[----:B------:R-:W-:Y:S05]  /*0e50*/  EXIT ;  /* 0x000000000000794d */ /* 0x000fea0003800000 */
.L_x_6720:
[----:B------:R-:W-:Y:S01]  /*0e60*/  HFMA2.MMA R22, -RZ, RZ, 0, 5.9604644775390625e-08 ;  /* 0x00000001ff167435 */ /* 0x000fe200000001ff */
[----:B---3--:R-:W-:Y:S02]  /*0e70*/  MOV R23, R8 ;  /* 0x0000000800177202 */ /* 0x008fe40000000f00 */
[----:B------:R-:W-:Y:S02]  /*0e80*/  MOV R25, 0x1f ;  /* 0x0000001f00197802 */ /* 0x000fe40000000f00 */
[----:B------:R-:W-:-:S07]  /*0e90*/  MOV R20, 0xffffffff ;  /* 0xffffffff00147802 */ /* 0x000fce0000000f00 */
[----:B012---:R-:W-:Y:S05]  /*0ea0*/  WARPSYNC.COLLECTIVE R20, `(.L_x_6724) ;  /* 0x0000000014087348 */ /* 0x007fea0003c00000 */
[----:B------:R3:W4:Y:S02]  /*0eb0*/  SHFL.BFLY P2, R21, R23, R22, R25 ;  /* 0x0c00001617157389 */ /* 0x0007240000040019 */
[----:B01234-:R-:W-:Y:S01]  /*0ec0*/  ENDCOLLECTIVE ;  /* 0x000000000000791b */ /* 0x01ffe20003800000 */
.L_x_6724:
[----:B------:R-:W-:Y:S01]  /*0ed0*/  HFMA2.MMA R22, -RZ, RZ, 0, 1.1920928955078125e-07 ;  /* 0x00000002ff167435 */ /* 0x000fe200000001ff */
[----:B------:R-:W-:-:S05]  /*0ee0*/  MOV R9, R21 ;  /* 0x0000001500097202 */ /* 0x000fca0000000f00 */
[----:B------:R-:W-:-:S05]  /*0ef0*/  FADD.FTZ R9, R8, R9 ;  /* 0x0000000908097221 */ /* 0x000fca0000010000 */
[----:B------:R-:W-:-:S07]  /*0f00*/  MOV R23, R9 ;  /* 0x0000000900177202 */ /* 0x000fce0000000f00 */
[----:B------:R-:W-:Y:S05]  /*0f10*/  WARPSYNC.COLLECTIVE R20, `(.L_x_6725) ;  /* 0x0000000014087348 */ /* 0x000fea0003c00000 */
[----:B------:R0:W1:Y:S02]  /*0f20*/  SHFL.BFLY P2, R21, R23, R22, R25 ;  /* 0x0c00001617157389 */ /* 0x0000640000040019 */
[----:B01----:R-:W-:Y:S01]  /*0f30*/  ENDCOLLECTIVE ;  /* 0x000000000000791b */ /* 0x003fe20003800000 */
.L_x_6725:
[----:B------:R-:W-:Y:S01]  /*0f40*/  HFMA2.MMA R22, -RZ, RZ, 0, 2.384185791015625e-07 ;  /* 0x00000004ff167435 */ /* 0x000fe200000001ff */
[----:B------:R-:W-:-:S04]  /*0f50*/  IMAD.MOV.U32 R12, RZ, RZ, R21 ;  /* 0x000000ffff0c7224 */ /* 0x000fc800078e0015 */
[----:B------:R-:W-:-:S05]  /*0f60*/  FADD.FTZ R12, R9, R12 ;  /* 0x0000000c090c7221 */ /* 0x000fca0000010000 */
[----:B------:R-:W-:-:S07]  /*0f70*/  MOV R23, R12 ;  /* 0x0000000c00177202 */ /* 0x000fce0000000f00 */
[----:B------:R-:W-:Y:S05]  /*0f80*/  WARPSYNC.COLLECTIVE R20, `(.L_x_6726) ;  /* 0x0000000014087348 */ /* 0x000fea0003c00000 */
[----:B------:R0:W1:Y:S02]  /*0f90*/  SHFL.BFLY P2, R21, R23, R22, R25 ;  /* 0x0c00001617157389 */ /* 0x0000640000040019 */
[----:B01----:R-:W-:Y:S01]  /*0fa0*/  ENDCOLLECTIVE ;  /* 0x000000000000791b */ /* 0x003fe20003800000 */
.L_x_6726:
[----:B------:R-:W-:Y:S01]  /*0fb0*/  HFMA2.MMA R22, -RZ, RZ, 0, 4.76837158203125e-07 ;  /* 0x00000008ff167435 */ /* 0x000fe200000001ff */
[----:B------:R-:W-:-:S05]  /*0fc0*/  MOV R13, R21 ;  /* 0x00000015000d7202 */ /* 0x000fca0000000f00 */
[----:B------:R-:W-:-:S05]  /*0fd0*/  FADD.FTZ R13, R12, R13 ;  /* 0x0000000d0c0d7221 */ /* 0x000fca0000010000 */
[----:B------:R-:W-:-:S07]  /*0fe0*/  MOV R23, R13 ;  /* 0x0000000d00177202 */ /* 0x000fce0000000f00 */
[----:B------:R-:W-:Y:S05]  /*0ff0*/  WARPSYNC.COLLECTIVE R20, `(.L_x_6727) ;  /* 0x0000000014087348 */ /* 0x000fea0003c00000 */
[----:B------:R0:W1:Y:S02]  /*1000*/  SHFL.BFLY P2, R21, R23, R22, R25 ;  /* 0x0c00001617157389 */ /* 0x0000640000040019 */
[----:B01----:R-:W-:Y:S01]  /*1010*/  ENDCOLLECTIVE ;  /* 0x000000000000791b */ /* 0x003fe20003800000 */
.L_x_6727:
[----:B------:R-:W-:Y:S01]  /*1020*/  HFMA2.MMA R22, -RZ, RZ, 0, 9.5367431640625e-07 ;  /* 0x00000010ff167435 */ /* 0x000fe200000001ff */
[----:B------:R-:W-:-:S05]  /*1030*/  MOV R8, R21 ;  /* 0x0000001500087202 */ /* 0x000fca0000000f00 */
[----:B------:R-:W-:-:S05]  /*1040*/  FADD.FTZ R9, R13, R8 ;  /* 0x000000080d097221 */ /* 0x000fca0000010000 */
[----:B------:R-:W-:-:S07]  /*1050*/  MOV R23, R9 ;  /* 0x0000000900177202 */ /* 0x000fce0000000f00 */
[----:B------:R-:W-:Y:S05]  /*1060*/  WARPSYNC.COLLECTIVE R20, `(.L_x_6728) ;  /* 0x0000000014087348 */ /* 0x000fea0003c00000 */
[----:B------:R0:W1:Y:S02]  /*1070*/  SHFL.BFLY P2, R21, R23, R22, R25 ;  /* 0x0c00001617157389 */ /* 0x0000640000040019 */
[----:B01----:R-:W-:Y:S01]  /*1080*/  ENDCOLLECTIVE ;  /* 0x000000000000791b */ /* 0x003fe20003800000 */
.L_x_6728:
[----:B------:R-:W-:Y:S01]  /*1090*/  HFMA2.MMA R22, -RZ, RZ, 0, 5.9604644775390625e-08 ;  /* 0x00000001ff167435 */ /* 0x000fe200000001ff */
[----:B------:R-:W-:Y:S01]  /*10a0*/  IMAD.MOV.U32 R23, RZ, RZ, R11 ;  /* 0x000000ffff177224 */ /* 0x000fe200078e000b */
[----:B------:R-:W-:-:S09]  /*10b0*/  MOV R8, R21 ;  /* 0x0000001500087202 */ /* 0x000fd20000000f00 */
[----:B------:R-:W-:Y:S05]  /*10c0*/  WARPSYNC.COLLECTIVE R20, `(.L_x_6729) ;  /* 0x0000000014087348 */ /* 0x000fea0003c00000 */
[----:B------:R0:W1:Y:S02]  /*10d0*/  SHFL.BFLY P2, R21, R23, R22, R25 ;  /* 0x0c00001617157389 */ /* 0x0000640000040019 */
[----:B01----:R-:W-:Y:S01]  /*10e0*/  ENDCOLLECTIVE ;  /* 0x000000000000791b */ /* 0x003fe20003800000 */
.L_x_6729:
[----:B------:R-:W-:Y:S01]  /*10f0*/  HFMA2.MMA R22, -RZ, RZ, 0, 1.1920928955078125e-07 ;  /* 0x00000002ff167435 */ /* 0x000fe200000001ff */
[----:B------:R-:W-:-:S05]  /*1100*/  MOV R12, R21 ;  /* 0x00000015000c7202 */ /* 0x000fca0000000f00 */
[----:B------:R-:W-:-:S05]  /*1110*/  FADD.FTZ R14, R11, R12 ;  /* 0x0000000c0b0e7221 */ /* 0x000fca0000010000 */
[----:B------:R-:W-:-:S07]  /*1120*/  MOV R23, R14 ;  /* 0x0000000e00177202 */ /* 0x000fce0000000f00 */
[----:B------:R-:W-:Y:S05]  /*1130*/  WARPSYNC.COLLECTIVE R20, `(.L_x_6730) ;  /* 0x0000000014087348 */ /* 0x000fea0003c00000 */
[----:B------:R0:W1:Y:S02]  /*1140*/  SHFL.BFLY P2, R21, R23, R22, R25 ;  /* 0x0c00001617157389 */ /* 0x0000640000040019 */
[----:B01----:R-:W-:Y:S01]  /*1150*/  ENDCOLLECTIVE ;  /* 0x000000000000791b */ /* 0x003fe20003800000 */
.L_x_6730:
[----:B------:R-:W-:Y:S01]  /*1160*/  HFMA2.MMA R22, -RZ, RZ, 0, 2.384185791015625e-07 ;  /* 0x00000004ff167435 */ /* 0x000fe200000001ff */
[----:B------:R-:W-:-:S05]  /*1170*/  MOV R13, R21 ;  /* 0x00000015000d7202 */ /* 0x000fca0000000f00 */
[----:B------:R-:W-:-:S05]  /*1180*/  FADD.FTZ R15, R14, R13 ;  /* 0x0000000d0e0f7221 */ /* 0x000fca0000010000 */
[----:B------:R-:W-:-:S07]  /*1190*/  MOV R23, R15 ;  /* 0x0000000f00177202 */ /* 0x000fce0000000f00 */
[----:B------:R-:W-:Y:S05]  /*11a0*/  WARPSYNC.COLLECTIVE R20, `(.L_x_6731) ;  /* 0x0000000014087348 */ /* 0x000fea0003c00000 */
[----:B------:R0:W1:Y:S02]  /*11b0*/  SHFL.BFLY P2, R21, R23, R22, R25 ;  /* 0x0c00001617157389 */ /* 0x0000640000040019 */
[----:B01----:R-:W-:Y:S01]  /*11c0*/  ENDCOLLECTIVE ;  /* 0x000000000000791b */ /* 0x003fe20003800000 */
.L_x_6731:
[----:B------:R-:W-:Y:S01]  /*11d0*/  IMAD.MOV.U32 R22, RZ, RZ, 0x8 ;  /* 0x00000008ff167424 */ /* 0x000fe200078e00ff */
[----:B------:R-:W-:-:S05]  /*11e0*/  MOV R16, R21 ;  /* 0x0000001500107202 */ /* 0x000fca0000000f00 */
[----:B------:R-:W-:-:S05]  /*11f0*/  FADD.FTZ R16, R15, R16 ;  /* 0x000000100f107221 */ /* 0x000fca0000010000 */
[----:B------:R-:W-:-:S07]  /*1200*/  MOV R23, R16 ;  /* 0x0000001000177202 */ /* 0x000fce0000000f00 */
[----:B------:R-:W-:Y:S05]  /*1210*/  WARPSYNC.COLLECTIVE R20, `(.L_x_6732) ;  /* 0x0000000014087348 */ /* 0x000fea0003c00000 */
[----:B------:R0:W1:Y:S02]  /*1220*/  SHFL.BFLY P2, R21, R23, R22, R25 ;  /* 0x0c00001617157389 */ /* 0x0000640000040019 */
[----:B01----:R-:W-:Y:S01]  /*1230*/  ENDCOLLECTIVE ;  /* 0x000000000000791b */ /* 0x003fe20003800000 */
.L_x_6732:
[----:B------:R-:W-:Y:S01]  /*1240*/  HFMA2.MMA R22, -RZ, RZ, 0, 9.5367431640625e-07 ;  /* 0x00000010ff167435 */ /* 0x000fe200000001ff */
[----:B------:R-:W-:-:S05]  /*1250*/  MOV R11, R21 ;  /* 0x00000015000b7202 */ /* 0x000fca0000000f00 */
[----:B------:R-:W-:-:S05]  /*1260*/  FADD.FTZ R11, R16, R11 ;  /* 0x0000000b100b7221 */ /* 0x000fca0000010000 */
[----:B------:R-:W-:-:S07]  /*1270*/  MOV R23, R11 ;  /* 0x0000000b00177202 */ /* 0x000fce0000000f00 */
[----:B------:R-:W-:Y:S05]  /*1280*/  WARPSYNC.COLLECTIVE R20, `(.L_x_6733) ;  /* 0x0000000014087348 */ /* 0x000fea0003c00000 */
[----:B------:R0:W1:Y:S02]  /*1290*/  SHFL.BFLY P2, R21, R23, R22, R25 ;  /* 0x0c00001617157389 */ /* 0x0000640000040019 */
[----:B01----:R-:W-:Y:S01]  /*12a0*/  ENDCOLLECTIVE ;  /* 0x000000000000791b */ /* 0x003fe20003800000 */
.L_x_6733:
[----:B------:R-:W-:Y:S01]  /*12b0*/  HFMA2.MMA R22, -RZ, RZ, 0, 5.9604644775390625e-08 ;  /* 0x00000001ff167435 */ /* 0x000fe200000001ff */
[----:B------:R-:W-:Y:S02]  /*12c0*/  MOV R23, R10 ;  /* 0x0000000a00177202 */ /* 0x000fe40000000f00 */
[----:B------:R-:W-:-:S08]  /*12d0*/  MOV R12, R21 ;  /* 0x00000015000c7202 */ /* 0x000fd00000000f00 */
[----:B------:R-:W-:Y:S05]  /*12e0*/  WARPSYNC.COLLECTIVE R20, `(.L_x_6734) ;  /* 0x0000000014087348 */ /* 0x000fea0003c00000 */
[----:B------:R0:W1:Y:S02]  /*12f0*/  SHFL.BFLY P2, R21, R23, R22, R25 ;  /* 0x0c00001617157389 */ /* 0x0000640000040019 */
[----:B01----:R-:W-:Y:S01]  /*1300*/  ENDCOLLECTIVE ;  /* 0x000000000000791b */ /* 0x003fe20003800000 */
.L_x_6734:
[----:B------:R-:W-:Y:S01]  /*1310*/  HFMA2.MMA R22, -RZ, RZ, 0, 1.1920928955078125e-07 ;  /* 0x00000002ff167435 */ /* 0x000fe200000001ff */
[----:B------:R-:W-:-:S05]  /*1320*/  MOV R13, R21 ;  /* 0x00000015000d7202 */ /* 0x000fca0000000f00 */
[----:B------:R-:W-:-:S05]  /*1330*/  FADD.FTZ R17, R10, R13 ;  /* 0x0000000d0a117221 */ /* 0x000fca0000010000 */
[----:B------:R-:W-:-:S07]  /*1340*/  MOV R23, R17 ;  /* 0x0000001100177202 */ /* 0x000fce0000000f00 */
[----:B------:R-:W-:Y:S05]  /*1350*/  WARPSYNC.COLLECTIVE R20, `(.L_x_6735) ;  /* 0x0000000014087348 */ /* 0x000fea0003c00000 */
[----:B------:R0:W1:Y:S02]  /*1360*/  SHFL.BFLY P2, R21, R23, R22, R25 ;  /* 0x0c00001617157389 */ /* 0x0000640000040019 */
[----:B01----:R-:W-:Y:S01]  /*1370*/  ENDCOLLECTIVE ;  /* 0x000000000000791b */ /* 0x003fe20003800000 */
.L_x_6735:
[----:B------:R-:W-:Y:S01]  /*1380*/  HFMA2.MMA R22, -RZ, RZ, 0, 2.384185791015625e-07 ;  /* 0x00000004ff167435 */ /* 0x000fe200000001ff */
[----:B------:R-:W-:-:S04]  /*1390*/  IMAD.MOV.U32 R16, RZ, RZ, R21 ;  /* 0x000000ffff107224 */ /* 0x000fc800078e0015 */
[----:B------:R-:W-:-:S05]  /*13a0*/  FADD.FTZ R18, R17, R16 ;  /* 0x0000001011127221 */ /* 0x000fca0000010000 */
[----:B------:R-:W-:-:S07]  /*13b0*/  MOV R23, R18 ;  /* 0x0000001200177202 */ /* 0x000fce0000000f00 */
[----:B------:R-:W-:Y:S05]  /*13c0*/  WARPSYNC.COLLECTIVE R20, `(.L_x_6736) ;  /* 0x0000000014087348 */ /* 0x000fea0003c00000 */
[----:B------:R0:W1:Y:S02]  /*13d0*/  SHFL.BFLY P2, R21, R23, R22, R25 ;  /* 0x0c00001617157389 */ /* 0x0000640000040019 */
[----:B01----:R-:W-:Y:S01]  /*13e0*/  ENDCOLLECTIVE ;  /* 0x000000000000791b */ /* 0x003fe20003800000 */
.L_x_6736:
[----:B------:R-:W-:Y:S01]  /*13f0*/  HFMA2.MMA R22, -RZ, RZ, 0, 4.76837158203125e-07 ;  /* 0x00000008ff167435 */ /* 0x000fe200000001ff */
[----:B------:R-:W-:-:S05]  /*1400*/  MOV R19, R21 ;  /* 0x0000001500137202 */ /* 0x000fca0000000f00 */
[----:B------:R-:W-:-:S05]  /*1410*/  FADD.FTZ R19, R18, R19 ;  /* 0x0000001312137221 */ /* 0x000fca0000010000 */
[----:B------:R-:W-:-:S07]  /*1420*/  MOV R23, R19 ;  /* 0x0000001300177202 */ /* 0x000fce0000000f00 */
[----:B------:R-:W-:Y:S05]  /*1430*/  WARPSYNC.COLLECTIVE R20, `(.L_x_6737) ;  /* 0x0000000014087348 */ /* 0x000fea0003c00000 */
[----:B------:R0:W1:Y:S02]  /*1440*/  SHFL.BFLY P2, R21, R23, R22, R25 ;  /* 0x0c00001617157389 */ /* 0x0000640000040019 */
[----:B01----:R-:W-:Y:S01]  /*1450*/  ENDCOLLECTIVE ;  /* 0x000000000000791b */ /* 0x003fe20003800000 */
.L_x_6737:
[----:B------:R-:W-:Y:S01]  /*1460*/  HFMA2.MMA R22, -RZ, RZ, 0, 9.5367431640625e-07 ;  /* 0x00000010ff167435 */ /* 0x000fe200000001ff */
[----:B------:R-:W-:-:S05]  /*1470*/  MOV R10, R21 ;  /* 0x00000015000a7202 */ /* 0x000fca0000000f00 */
[----:B------:R-:W-:-:S05]  /*1480*/  FADD.FTZ R10, R19, R10 ;  /* 0x0000000a130a7221 */ /* 0x000fca0000010000 */
[----:B------:R-:W-:-:S07]  /*1490*/  MOV R23, R10 ;  /* 0x0000000a00177202 */ /* 0x000fce0000000f00 */
[----:B------:R-:W-:Y:S05]  /*14a0*/  WARPSYNC.COLLECTIVE R20, `(.L_x_6738) ;  /* 0x0000000014087348 */ /* 0x000fea0003c00000 */
[----:B------:R0:W1:Y:S02]  /*14b0*/  SHFL.BFLY P2, R21, R23, R22, R25 ;  /* 0x0c00001617157389 */ /* 0x0000640000040019 */
[----:B01----:R-:W-:Y:S01]  /*14c0*/  ENDCOLLECTIVE ;  /* 0x000000000000791b */ /* 0x003fe20003800000 */
.L_x_6738:
[----:B------:R-:W-:Y:S01]  /*14d0*/  MOV R15, R21 ;  /* 0x00000015000f7202 */ /* 0x000fe20000000f00 */
[----:B------:R-:W-:Y:S06]  /*14e0*/  BRA `(.L_x_6739) ;  /* 0xfffffff400dc7947 */ /* 0x000fec000383ffff */
.L_x_6740:
        /* <DEDUP_REMOVED lines=9> */
.L_x_11377:


//--------------------- .text._ZN10layer_norm13ln_bwd_kernelINS_13Kernel_traitsIf6__halfS2_S2_fjLj3072ELj1ELj1ELj4ELj16ENS_18Kernel_traits_baseILj3072EfS2_S2_S2_fjLj128EEEEELb1ELb1ELb1ELb1EEEvNS_9BwdParamsE --------------------------
	.section	.text._ZN10layer_norm13ln_bwd_kernelINS_13Kernel_traitsIf6__halfS2_S2_fjLj3072ELj1ELj1ELj4ELj16ENS_18Kernel_traits_baseILj3072EfS2_S2_S2_fjLj128EEEEELb1ELb1ELb1ELb1EEEvNS_9BwdParamsE,"ax",@progbits
	.align	128
        .global         _ZN10layer_norm13ln_bwd_kernelINS_13Kernel_traitsIf6__halfS2_S2_fjLj3072ELj1ELj1ELj4ELj16ENS_18Kernel_traits_baseILj3072EfS2_S2_S2_fjLj128EEEEELb1ELb1ELb1ELb1EEEvNS_9BwdParamsE
        .type           _ZN10layer_norm13ln_bwd_kernelINS_13Kernel_traitsIf6__halfS2_S2_fjLj3072ELj1ELj1ELj4ELj16ENS_18Kernel_traits_baseILj3072EfS2_S2_S2_fjLj128EEEEELb1ELb1ELb1ELb1EEEvNS_9BwdParamsE,@function
        .size           _ZN10layer_norm13ln_bwd_kernelINS_13Kernel_traitsIf6__halfS2_S2_fjLj3072ELj1ELj1ELj4ELj16ENS_18Kernel_traits_baseILj3072EfS2_S2_S2_fjLj128EEEEELb1ELb1ELb1ELb1EEEvNS_9BwdParamsE,(.L_x_11378 - _ZN10layer_norm13ln_bwd_kernelINS_13Kernel_traitsIf6__halfS2_S2_fjLj3072ELj1ELj1ELj4ELj16ENS_18Kernel_traits_baseILj3072EfS2_S2_S2_fjLj128EEEEELb1ELb1ELb1ELb1EEEvNS_9BwdParamsE)
        .other          _ZN10layer_norm13ln_bwd_kernelINS_13Kernel_traitsIf6__halfS2_S2_fjLj3072ELj1ELj1ELj4ELj16ENS_18Kernel_traits_baseILj3072EfS2_S2_S2_fjLj128EEEEELb1ELb1ELb1ELb1EEEvNS_9BwdParamsE,@"STO_CUDA_ENTRY STV_DEFAULT"
_ZN10layer_norm13ln_bwd_kernelINS_13Kernel_traitsIf6__halfS2_S2_fjLj3072ELj1ELj1ELj4ELj16ENS_18Kernel_traits_baseILj3072EfS2_S2_S2_fjLj128EEEEELb1ELb1ELb1ELb1EEEvNS_9BwdParamsE:
.text._ZN10layer_norm13ln_bwd_kernelINS_13Kernel_traitsIf6__halfS2_S2_fjLj3072ELj1ELj1ELj4ELj16ENS_18Kernel_traits_baseILj3072EfS2_S2_S2_fjLj128EEEEELb1ELb1ELb1ELb1EEEvNS_9BwdParamsE:
        /* <DEDUP_REMOVED lines=50> */
.L_x_6741:
[----:B------:R-:W-:Y:S01]  /*0320*/  SHF.L.U32 R3, R0, 0x5, RZ ;  /* 0x0000000500037819 */ /* 0x000fe200000006ff */
[----:B------:R-:W-:Y:S01]  /*0330*/  ULDC.64 UR6, c[0x0][0x260] ;  /* 0x0000980000067ab9 */ /* 0x000fe20000000a00 */
[----:B------:R-:W-:Y:S01]  /*0340*/  ULDC.64 UR8, c[0x0][0x278] ;  /* 0x00009e0000087ab9 */ /* 0x000fe20000000a00 */
[----:B------:R-:W0:Y:S01]  /*0350*/  LDC.U8 R4, c[0x0][0x2a0] ;  /* 0x0000a800ff047b82 */ /* 0x000e220000000000 */
[----:B------:R-:W-:-:S04]  /*0360*/  LOP3.LUT R3, R3, 0xfe0, RZ, 0xc0, !PT ;  /* 0x00000fe003037812 */ /* 0x000fc800078ec0ff */
[C---:B------:R-:W-:Y:S02]  /*0370*/  IADD3 R6, P0, R3.reuse, UR6, RZ ;  /* 0x0000000603067c10 */ /* 0x040fe4000ff1e0ff */
[----:B------:R-:W-:Y:S02]  /*0380*/  IADD3 R8, P1, R3, UR8, RZ ;  /* 0x0000000803087c10 */ /* 0x000fe4000ff3e0ff */
[----:B------:R-:W-:Y:S02]  /*0390*/  IADD3.X R7, RZ, UR7, RZ, P0, !PT ;  /* 0x00000007ff077c10 */ /* 0x000fe400087fe4ff */
        /* <DEDUP_REMOVED lines=50> */
.L_x_6871:
        /* <DEDUP_REMOVED lines=53> */
.L_x_6744:
[----:B------:R-:W0:Y:S01]  /*0a10*/  LDC.64 R16, c[0x0][0x238] ;  /* 0x00008e00ff107b82 */ /* 0x000e220000000a00 */
[----:B------:R-:W-:-:S05]  /*0a20*/  IADD3 R6, R200, -0x1, RZ ;  /* 0xffffffffc8067810 */ /* 0x000fca0007ffe0ff */
[----:B------:R-:W-:Y:S02]  /*0a30*/  IMAD R6, R6, R209, RZ ;  /* 0x000000d106067224 */ /* 0x000fe400078e02ff */
[----:B------:R-:W1:Y:S03]  /*0a40*/  LDC.64 R12, c[0x0][0x2b8] ;  /* 0x0000ae00ff0c7b82 */ /* 0x000e660000000a00 */
[----:B------:R-:W-:-:S04]  /*0a50*/  SHF.R.S32.HI R3, RZ, 0x1f, R6 ;  /* 0x0000001fff037819 */ /* 0x000fc80000011406 */
[----:B------:R-:W-:Y:S01]  /*0a60*/  LEA.HI R3, R3, R6, RZ, 0x3 ;  /* 0x0000000603037211 */ /* 0x000fe200078f18ff */
[----:B------:R-:W2:Y:S01]  /*0a70*/  LDC.64 R200, c[0x0][0x240] ;  /* 0x00009000ffc87b82 */ /* 0x000ea20000000a00 */
[----:B------:R-:W3:Y:S02]  /*0a80*/  LDG.E R6, desc[UR4][R178.64] ;  /* 0x00000004b2067981 */ /* 0x000ee4000c1e1900 */
[----:B------:R-:W-:Y:S01]  /*0a90*/  LEA.HI.SX32 R3, R3, R210, 0x1d ;  /* 0x000000d203037211 */ /* 0x000fe200078feaff */
[----:B0-----:R-:W-:-:S03]  /*0aa0*/  IMAD.WIDE.U32 R180, R219, 0x10, R16 ;  /* 0x00000010dbb47825 */ /* 0x001fc600078e0010 */
[----:B------:R-:W-:Y:S01]  /*0ab0*/  IADD3 R9, R3, 0x80, RZ ;  /* 0x0000008003097810 */ /* 0x000fe20007ffe0ff */
[----:B------:R-:W-:Y:S02]  /*0ac0*/  IMAD.WIDE.U32 R20, R217, 0x10, R16 ;  /* 0x00000010d9147825 */ /* 0x000fe400078e0010 */
[----:B------:R-:W4:Y:S02]  /*0ad0*/  LDG.E.128 R180, desc[UR4][R180.64] ;  /* 0x00000004b4b47981 */ /* 0x000f24000c1e1d00 */
[C---:B-1----:R-:W-:Y:S01]  /*0ae0*/  IMAD.WIDE.U32 R24, R3.reuse, 0x10, R12 ;  /* 0x0000001003187825 */ /* 0x042fe200078e000c */
[----:B------:R-:W-:Y:S01]  /*0af0*/  IADD3 R3, R3, 0x100, RZ ;  /* 0x0000010003037810 */ /* 0x000fe20007ffe0ff */
[----:B------:R-:W4:Y:S02]  /*0b00*/  LDG.E.128 R20, desc[UR4][R20.64] ;  /* 0x0000000414147981 */ /* 0x000f24000c1e1d00 */
[----:B------:R-:W-:Y:S02]  /*0b10*/  IMAD.WIDE.U32 R16, R213, 0x10, R16 ;  /* 0x00000010d5107825 */ /* 0x000fe400078e0010 */
[----:B------:R-:W4:Y:S02]  /*0b20*/  LDG.E.128 R24, desc[UR4][R24.64] ;  /* 0x0000000418187981 */ /* 0x000f24000c1e1d00 */
[----:B------:R-:W-:-:S02]  /*0b30*/  IMAD.WIDE.U32 R8, R9, 0x10, R12 ;  /* 0x0000001009087825 */ /* 0x000fc400078e000c */
[----:B------:R-:W4:Y:S02]  /*0b40*/  LDG.E.128 R16, desc[UR4][R16.64] ;  /* 0x0000000410107981 */ /* 0x000f24000c1e1d00 */
[----:B------:R-:W-:Y:S02]  /*0b50*/  IMAD.WIDE.U32 R12, R3, 0x10, R12 ;  /* 0x00000010030c7825 */ /* 0x000fe400078e000c */
[----:B------:R-:W4:Y:S04]  /*0b60*/  LDG.E.128 R8, desc[UR4][R8.64] ;  /* 0x0000000408087981 */ /* 0x000f28000c1e1d00 */
[----:B------:R-:W4:Y:S01]  /*0b70*/  LDG.E.128 R12, desc[UR4][R12.64] ;  /* 0x000000040c0c7981 */ /* 0x000f22000c1e1d00 */
        /* <DEDUP_REMOVED lines=8> */
[C---:B------:R-:W-:Y:S01]  /*0c00*/  IADD3 R3, R205.reuse, 0x100, RZ ;  /* 0x00000100cd037810 */ /* 0x040fe20007ffe0ff */
[----:B--2---:R-:W-:-:S04]  /*0c10*/  IMAD.WIDE.U32 R204, R205, 0x8, R200 ;  /* 0x00000008cdcc7825 */ /* 0x004fc800078e00c8 */
        /* <DEDUP_REMOVED lines=13> */
[----:B---3--:R-:W-:Y:S01]  /*0cf0*/  FSEL R212, R6, RZ, !P0 ;  /* 0x000000ff06d47208 */ /* 0x008fe20004000000 */
[--C-:B----4-:R-:W-:Y:S02]  /*0d00*/  HADD2.F32 R3, -RZ, R180.reuse.H0_H0 ;  /* 0x200000b4ff037230 */ /* 0x110fe40000004100 */
[----:B------:R-:W-:Y:S02]  /*0d10*/  HADD2.F32 R180, -RZ, R180.H1_H1 ;  /* 0x300000b4ffb47230 */ /* 0x000fe40000004100 */
[----:B------:R-:W-:Y:S02]  /*0d20*/  HADD2.F32 R5, -RZ, R181.H0_H0 ;  /* 0x200000b5ff057230 */ /* 0x000fe40000004100 */
[C---:B------:R-:W-:Y:S01]  /*0d30*/  FADD.FTZ R6, -R212.reuse, R3 ;  /* 0x00000003d4067221 */ /* 0x040fe20000010100 */
[----:B------:R-:W-:Y:S02]  /*0d40*/  HADD2.F32 R192, -RZ, R183.H1_H1 ;  /* 0x300000b7ffc07230 */ /* 0x000fe40000004100 */
[----:B------:R-:W-:Y:S01]  /*0d50*/  FADD.FTZ R180, -R212, R180 ;  /* 0x000000b4d4b47221 */ /* 0x000fe20000010100 */
[----:B------:R-:W-:-:S02]  /*0d60*/  HADD2.F32 R7, -RZ, R181.H1_H1 ;  /* 0x300000b5ff077230 */ /* 0x000fc40000004100 */
[----:B------:R-:W-:Y:S02]  /*0d70*/  HADD2.F32 R191, -RZ, R24.H0_H0 ;  /* 0x20000018ffbf7230 */ /* 0x000fe40000004100 */
[----:B------:R-:W-:Y:S02]  /*0d80*/  HADD2.F32 R178, -RZ, R182.H0_H0 ;  /* 0x200000b6ffb27230 */ /* 0x000fe40000004100 */
[----:B------:R-:W-:Y:S02]  /*0d90*/  HADD2.F32 R195, -RZ, R23.H0_H0 ;  /* 0x20000017ffc37230 */ /* 0x000fe40000004100 */
[----:B------:R-:W-:Y:S02]  /*0da0*/  HADD2.F32 R198, -RZ, R18.H0_H0 ;  /* 0x20000012ffc67230 */ /* 0x000fe40000004100 */
[----:B------:R-:W-:Y:S01]  /*0db0*/  FMUL.FTZ R3, R215, R6 ;  /* 0x00000006d7037220 */ /* 0x000fe20000410000 */
[----:B0-----:R-:W-:Y:S02]  /*0dc0*/  HADD2.F32 R177, -RZ, R182.H1_H1 ;  /* 0x300000b6ffb17230 */ /* 0x001fe40000004100 */
[----:B------:R-:W-:-:S02]  /*0dd0*/  HADD2.F32 R185, -RZ, R27.H0_H0 ;  /* 0x2000001bffb97230 */ /* 0x000fc40000004100 */
[----:B------:R-:W-:Y:S02]  /*0de0*/  HADD2.F32 R188, -RZ, R27.H1_H1 ;  /* 0x3000001bffbc7230 */ /* 0x000fe40000004100 */
[----:B------:R-:W-:Y:S01]  /*0df0*/  FADD.FTZ R192, -R212, R192 ;  /* 0x000000c0d4c07221 */ /* 0x000fe20000010100 */
[----:B------:R-:W-:Y:S02]  /*0e00*/  HADD2.F32 R179, -RZ, R183.H0_H0 ;  /* 0x200000b7ffb37230 */ /* 0x000fe40000004100 */
[----:B------:R-:W-:Y:S01]  /*0e10*/  FMUL.FTZ R6, R215, R180 ;  /* 0x000000b4d7067220 */ /* 0x000fe20000410000 */
[----:B------:R-:W-:Y:S02]  /*0e20*/  HADD2.F32 R27, -RZ, R22.H0_H0 ;  /* 0x20000016ff1b7230 */ /* 0x000fe40000004100 */
[--C-:B------:R-:W-:Y:S02]  /*0e30*/  HADD2.F32 R187, -RZ, R8.reuse.H0_H0 ;  /* 0x20000008ffbb7230 */ /* 0x100fe40000004100 */
[----:B------:R-:W-:-:S02]  /*0e40*/  HADD2.F32 R190, -RZ, R8.H1_H1 ;  /* 0x30000008ffbe7230 */ /* 0x000fc40000004100 */
[----:B------:R-:W-:Y:S01]  /*0e50*/  FADD.FTZ R8, -R212, R5 ;  /* 0x00000005d4087221 */ /* 0x000fe20000010100 */
[----:B------:R-:W-:Y:S02]  /*0e60*/  HADD2.F32 R182, -RZ, R24.H1_H1 ;  /* 0x30000018ffb67230 */ /* 0x000fe40000004100 */
[----:B------:R-:W-:Y:S01]  /*0e70*/  FMUL.FTZ R180, R84, R191 ;  /* 0x000000bf54b47220 */ /* 0x000fe20000410000 */
[--C-:B------:R-:W-:Y:S02]  /*0e80*/  HADD2.F32 R189, -RZ, R9.reuse.H0_H0 ;  /* 0x20000009ffbd7230 */ /* 0x100fe40000004100 */
[----:B------:R-:W-:Y:S02]  /*0e90*/  HADD2.F32 R176, -RZ, R9.H1_H1 ;  /* 0x30000009ffb07230 */ /* 0x000fe40000004100 */
[--C-:B-1----:R-:W-:Y:S02]  /*0ea0*/  HADD2.F32 R175, -RZ, R10.reuse.H0_H0 ;  /* 0x2000000affaf7230 */ /* 0x102fe40000004100 */
[----:B------:R-:W-:-:S02]  /*0eb0*/  HADD2.F32 R174, -RZ, R10.H1_H1 ;  /* 0x3000000affae7230 */ /* 0x000fc40000004100 */
[C---:B------:R-:W-:Y:S01]  /*0ec0*/  FADD.FTZ R10, -R212.reuse, R7 ;  /* 0x00000007d40a7221 */ /* 0x040fe20000010100 */
[--C-:B--2---:R-:W-:Y:S02]  /*0ed0*/  HADD2.F32 R173, -RZ, R11.reuse.H0_H0 ;  /* 0x2000000bffad7230 */ /* 0x104fe40000004100 */
[----:B------:R-:W-:Y:S02]  /*0ee0*/  HADD2.F32 R172, -RZ, R11.H1_H1 ;  /* 0x3000000bffac7230 */ /* 0x000fe40000004100 */
[C---:B------:R-:W-:Y:S01]  /*0ef0*/  FADD.FTZ R222, -R212.reuse, R195 ;  /* 0x000000c3d4de7221 */ /* 0x040fe20000010100 */
[--C-:B------:R-:W-:Y:S02]  /*0f00*/  HADD2.F32 R181, -RZ, R25.reuse.H0_H0 ;  /* 0x20000019ffb57230 */ /* 0x100fe40000004100 */
[----:B------:R-:W-:Y:S01]  /*0f10*/  FADD.FTZ R234, -R212, R198 ;  /* 0x000000c6d4ea7221 */ /* 0x000fe20000010100 */
[----:B------:R-:W-:Y:S02]  /*0f20*/  HADD2.F32 R184, -RZ, R25.H1_H1 ;  /* 0x30000019ffb87230 */ /* 0x000fe40000004100 */
[----:B------:R-:W-:-:S02]  /*0f30*/  HADD2.F32 R183, -RZ, R26.H0_H0 ;  /* 0x2000001affb77230 */ /* 0x000fc40000004100 */
[----:B------:R-:W-:Y:S02]  /*0f40*/  HADD2.F32 R186, -RZ, R26.H1_H1 ;  /* 0x3000001affba7230 */ /* 0x000fe40000004100 */
[----:B------:R-:W-:Y:S02]  /*0f50*/  HADD2.F32 R24, -RZ, R20.H0_H0 ;  /* 0x20000014ff187230 */ /* 0x000fe40000004100 */
[--C-:B------:R-:W-:Y:S02]  /*0f60*/  HADD2.F32 R9, -RZ, R16.reuse.H0_H0 ;  /* 0x20000010ff097230 */ /* 0x100fe40000004100 */
[----:B------:R-:W-:Y:S02]  /*0f70*/  HADD2.F32 R11, -RZ, R16.H1_H1 ;  /* 0x30000010ff0b7230 */ /* 0x000fe40000004100 */
[----:B------:R-:W-:Y:S01]  /*0f80*/  FADD.FTZ R16, -R212, R178 ;  /* 0x000000b2d4107221 */ /* 0x000fe20000010100 */
[----:B------:R-:W-:Y:S02]  /*0f90*/  HADD2.F32 R25, -RZ, R20.H1_H1 ;  /* 0x30000014ff197230 */ /* 0x000fe40000004100 */
[----:B------:R-:W-:-:S02]  /*0fa0*/  HADD2.F32 R26, -RZ, R21.H0_H0 ;  /* 0x20000015ff1a7230 */ /* 0x000fc40000004100 */
[----:B------:R-:W-:Y:S02]  /*0fb0*/  HADD2.F32 R199, -RZ, R18.H1_H1 ;  /* 0x30000012ffc77230 */ /* 0x000fe40000004100 */
[C---:B------:R-:W-:Y:S01]  /*0fc0*/  FADD.FTZ R18, -R212.reuse, R177 ;  /* 0x000000b1d4127221 */ /* 0x040fe20000010100 */
[----:B------:R-:W-:Y:S02]  /*0fd0*/  HADD2.F32 R21, -RZ, R21.H1_H1 ;  /* 0x30000015ff157230 */ /* 0x000fe40000004100 */
[C---:B------:R-:W-:Y:S01]  /*0fe0*/  FADD.FTZ R20, -R212.reuse, R179 ;  /* 0x000000b3d4147221 */ /* 0x040fe20000010100 */
[----:B------:R-:W-:Y:S02]  /*0ff0*/  HADD2.F32 R193, -RZ, R22.H1_H1 ;  /* 0x30000016ffc17230 */ /* 0x000fe40000004100 */
[----:B------:R-:W-:Y:S01]  /*1000*/  FADD.FTZ R196, -R212, R27 ;  /* 0x0000001bd4c47221 */ /* 0x000fe20000010100 */
[----:B------:R-:W-:Y:S02]  /*1010*/  HADD2.F32 R197, -RZ, R17.H0_H0 ;  /* 0x20000011ffc57230 */ /* 0x000fe40000004100 */
[----:B------:R-:W-:Y:S01]  /*1020*/  FMUL.FTZ R5, R215, R8 ;  /* 0x00000008d7057220 */ /* 0x000fe20000410000 */
[----:B------:R-:W-:-:S02]  /*1030*/  HADD2.F32 R195, -RZ, R12.H0_H0 ;  /* 0x2000000cffc37230 */ /* 0x000fc40000004100 */
[----:B------:R-:W-:Y:S02]  /*1040*/  HADD2.F32 R198, -RZ, R12.H1_H1 ;  /* 0x3000000cffc67230 */ /* 0x000fe40000004100 */
        /* <DEDUP_REMOVED lines=8> */
[----:B------:R-:W-:Y:S01]  /*10d0*/  FMUL.FTZ R27, R85, R182 ;  /* 0x000000b6551b7220 */ /* 0x000fe20000410000 */
[----:B------:R-:W-:Y:S01]  /*10e0*/  FADD.FTZ R192, RZ, R180 ;  /* 0x000000b4ffc07221 */ /* 0x000fe20000010000 */
[C---:B------:R-:W-:Y:S01]  /*10f0*/  FADD.FTZ R24, -R212.reuse, R24 ;  /* 0x00000018d4187221 */ /* 0x040fe20000010100 */
[----:B------:R-:W-:Y:S01]  /*1100*/  FMUL.FTZ R7, R215, R16 ;  /* 0x00000010d7077220 */ /* 0x000fe20000410000 */
[----:B------:R-:W-:Y:S01]  /*1110*/  FFMA.FTZ R191, R3, R180, RZ ;  /* 0x000000b403bf7223 */ /* 0x000fe200000100ff */
[C---:B------:R-:W-:Y:S01]  /*1120*/  FADD.FTZ R22, -R212.reuse, R25 ;  /* 0x00000019d4167221 */ /* 0x040fe20000010100 */
[----:B------:R-:W-:Y:S01]  /*1130*/  FADD.FTZ R226, -R212, R9 ;  /* 0x00000009d4e27221 */ /* 0x000fe20000010100 */
[----:B------:R-:W-:Y:S01]  /*1140*/  FMUL.FTZ R10, R215, R18 ;  /* 0x00000012d70a7220 */ /* 0x000fe20000410000 */
[----:B------:R-:W-:Y:S01]  /*1150*/  FFMA.FTZ R89, R6, R182, R89 ;  /* 0x000000b606597223 */ /* 0x000fe20000010059 */
[----:B------:R-:W-:Y:S01]  /*1160*/  FADD.FTZ R113, R113, R182 ;  /* 0x000000b671717221 */ /* 0x000fe20000010000 */
[C---:B------:R-:W-:Y:S01]  /*1170*/  FADD.FTZ R26, -R212.reuse, R26 ;  /* 0x0000001ad41a7221 */ /* 0x040fe20000010100 */
[C---:B------:R-:W-:Y:S01]  /*1180*/  FADD.FTZ R194, -R212.reuse, R21 ;  /* 0x00000015d4c27221 */ /* 0x040fe20000010100 */
[----:B------:R-:W-:Y:S01]  /*1190*/  FADD.FTZ R220, -R212, R193 ;  /* 0x000000c1d4dc7221 */ /* 0x000fe20000010100 */
[----:B------:R-:W-:Y:S01]  /*11a0*/  FMUL.FTZ R9, R215, R20 ;  /* 0x00000014d7097220 */ /* 0x000fe20000410000 */
[-C--:B------:R-:W-:Y:S01]  /*11b0*/  FFMA.FTZ R90, R5, R181.reuse, R90 ;  /* 0x000000b5055a7223 */ /* 0x080fe2000001005a */
[----:B------:R-:W-:Y:S01]  /*11c0*/  FADD.FTZ R114, R114, R181 ;  /* 0x000000b572727221 */ /* 0x000fe20000010000 */
[----:B------:R-:W-:Y:S01]  /*11d0*/  FMUL.FTZ R182, R86, R181 ;  /* 0x000000b556b67220 */ /* 0x000fe20000410000 */
        /* <DEDUP_REMOVED lines=10> */
[----:B------:R-:W-:Y:S01]  /*1280*/  FADD.FTZ R193, R192, R27 ;  /* 0x0000001bc0c17221 */ /* 0x000fe20000010000 */
[----:B------:R-:W-:-:S02]  /*1290*/  HADD2.F32 R179, -RZ, R14.H0_H0 ;  /* 0x2000000effb37230 */ /* 0x000fc40000004100 */
[----:B------:R-:W-:Y:S01]  /*12a0*/  FMUL.FTZ R11, R215, R24 ;  /* 0x00000018d70b7220 */ /* 0x000fe20000410000 */
[----:B------:R-:W-:Y:S02]  /*12b0*/  HADD2.F32 R212, -RZ, R14.H1_H1 ;  /* 0x3000000effd47230 */ /* 0x000fe40000004100 */
[-C--:B------:R-:W-:Y:S01]  /*12c0*/  FFMA.FTZ R92, R7, R183.reuse, R92 ;  /* 0x000000b7075c7223 */ /* 0x080fe2000001005c */
[----:B------:R-:W-:Y:S01]  /*12d0*/  FADD.FTZ R116, R116, R183 ;  /* 0x000000b774747221 */ /* 0x000fe20000010000 */
[----:B------:R-:W-:Y:S01]  /*12e0*/  FMUL.FTZ R184, R80, R183 ;  /* 0x000000b750b87220 */ /* 0x000fe20000410000 */
[----:B------:R-:W-:Y:S01]  /*12f0*/  FFMA.FTZ R192, R6, R27, R191 ;  /* 0x0000001b06c07223 */ /* 0x000fe200000100bf */
[--C-:B------:R-:W-:Y:S02]  /*1300*/  HADD2.F32 R197, -RZ, R13.reuse.H0_H0 ;  /* 0x2000000dffc57230 */ /* 0x100fe40000004100 */
[----:B------:R-:W-:Y:S01]  /*1310*/  FMUL.FTZ R14, R215, R22 ;  /* 0x00000016d70e7220 */ /* 0x000fe20000410000 */
[----:B------:R-:W-:-:S02]  /*1320*/  HADD2.F32 R206, -RZ, R13.H1_H1 ;  /* 0x3000000dffce7230 */ /* 0x000fc40000004100 */
[-C--:B------:R-:W-:Y:S01]  /*1330*/  FFMA.FTZ R93, R10, R186.reuse, R93 ;  /* 0x000000ba0a5d7223 */ /* 0x080fe2000001005d */
[----:B------:R-:W-:Y:S01]  /*1340*/  FADD.FTZ R117, R117, R186 ;  /* 0x000000ba75757221 */ /* 0x000fe20000010000 */
[----:B------:R-:W-:Y:S01]  /*1350*/  FMUL.FTZ R183, R81, R186 ;  /* 0x000000ba51b77220 */ /* 0x000fe20000410000 */
        /* <DEDUP_REMOVED lines=22> */
[----:B------:R-:W-:Y:S01]  /*14c0*/  FFMA.FTZ R191, R7, R184, R192 ;  /* 0x000000b807bf7223 */ /* 0x000fe200000100c0 */
[--C-:B------:R-:W-:Y:S02]  /*14d0*/  HADD2.F32 R177, -RZ, R15.reuse.H0_H0 ;  /* 0x2000000fffb17230 */ /* 0x100fe40000004100 */
[----:B------:R-:W-:Y:S01]  /*14e0*/  FFMA.FTZ R99, R16, R176, R99 ;  /* 0x000000b010637223 */ /* 0x000fe20000010063 */
        /* <DEDUP_REMOVED lines=89> */
.L_x_6745:
[----:B------:R-:W-:Y:S05]  /*1a80*/  BSYNC B0 ;  /* 0x0000000000007941 */ /* 0x000fea0003800000 */
.L_x_6743:
        /* <DEDUP_REMOVED lines=31> */
.L_x_6882:
[----:B------:R-:W3:Y:S01]  /*1c80*/  S2R R177, SR_CgaCtaId ;  /* 0x0000000000b17919 */ /* 0x000ee20000008800 */
[----:B------:R-:W-:Y:S01]  /*1c90*/  @P4 IADD3 R176, R211, -0x1, RZ ;  /* 0xffffffffd3b04810 */ /* 0x000fe20007ffe0ff */
[----:B------:R-:W-:Y:S01]  /*1ca0*/  HFMA2.MMA R221, -RZ, RZ, 0, 0 ;  /* 0x00000000ffdd7435 */ /* 0x000fe200000001ff */
        /* <DEDUP_REMOVED lines=38> */
.L_x_6748:
        /* <DEDUP_REMOVED lines=9> */
.L_x_6749:
[----:B------:R-:W-:Y:S05]  /*1fa0*/  BSYNC B0 ;  /* 0x0000000000007941 */ /* 0x000fea0003800000 */
.L_x_6747:
[----:B------:R-:W-:Y:S01]  /*1fb0*/  ISETP.NE.U32.AND P1, PT, RZ, UR14, PT ;  /* 0x0000000eff007c0c */ /* 0x000fe2000bf25070 */
[----:B------:R-:W-:Y:S03]  /*1fc0*/  BSSY B0, `(.L_x_6750) ;  /* 0x000000f000007945 */ /* 0x000fe60003800000 */
[----:B------:R-:W-:-:S13]  /*1fd0*/  ISETP.NE.AND.EX P1, PT, RZ, UR15, PT, P1 ;  /* 0x0000000fff007c0c */ /* 0x000fda000bf25310 */
[----:B------:R-:W-:Y:S01]  /*1fe0*/  @P1 F2FP.F16.F32.PACK_AB R173, RZ, R172 ;  /* 0x000000acffad123e */ /* 0x000fe200000000ff */
[----:B------:R-:W-:Y:S06]  /*1ff0*/  @!P4 BRA `(.L_x_6751) ;  /* 0x00000000002cc947 */ /* 0x000fec0003800000 */
[----:B------:R-:W-:Y:S01]  /*2000*/  LOP3.LUT P6, RZ, R225, 0xff, RZ, 0xc0, !PT ;  /* 0x000000ffe1ff7812 */ /* 0x000fe200078cc0ff */
[----:B------:R-:W-:Y:S01]  /*2010*/  FMUL.FTZ R172, R172, UR17 ;  /* 0x00000011acac7c20 */ /* 0x000fe20008410000 */
[----:B------:R-:W-:-:S03]  /*2020*/  MOV R175, RZ ;  /* 0x000000ff00af7202 */ /* 0x000fc60000000f00 */
[----:B------:R-:W-:-:S04]  /*2030*/  FMUL.FTZ R179, R172, UR16 ;  /* 0x00000010acb37c20 */ /* 0x000fc80008410000 */
[----:B------:R-:W-:-:S04]  /*2040*/  FMUL.FTZ R174, R60, R179 ;  /* 0x000000b33cae7220 */ /* 0x000fc80000410000 */
[----:B-----5:R-:W-:Y:S01]  /*2050*/  @P6 HADD2.F32 R172, -RZ, R160.H0_H0 ;  /* 0x200000a0ffac6230 */ /* 0x020fe20000004100 */
[----:B------:R-:W-:-:S04]  /*2060*/  FSEL R174, R174, RZ, P6 ;  /* 0x000000ffaeae7208 */ /* 0x000fc80003000000 */
[----:B------:R-:W-:Y:S01]  /*2070*/  @P6 FMUL.FTZ R175, R179, R172 ;  /* 0x000000acb3af6220 */ /* 0x000fe20000410000 */
[----:B------:R-:W-:-:S03]  /*2080*/  F2FP.F16.F32.PACK_AB R174, RZ, R174 ;  /* 0x000000aeffae723e */ /* 0x000fc600000000ff */
[----:B------:R-:W-:Y:S01]  /*2090*/  FADD.FTZ R156, R156, R175 ;  /* 0x000000af9c9c7221 */ /* 0x000fe20000010000 */
[----:B------:R-:W-:-:S07]  /*20a0*/  PRMT R164, R174, 0x7610, R164 ;  /* 0x00007610aea47816 */ /* 0x000fce00000000a4 */
.L_x_6751:
[----:B------:R-:W-:Y:S05]  /*20b0*/  BSYNC B0 ;  /* 0x0000000000007941 */ /* 0x000fea0003800000 */
.L_x_6750:
[----:B------:R-:W-:Y:S01]  /*20c0*/  BSSY B0, `(.L_x_6752) ;  /* 0x000000e000007945 */ /* 0x000fe20003800000 */
[----:B------:R-:W-:-:S03]  /*20d0*/  @P1 PRMT R168, R173, 0x7610, R168 ;  /* 0x00007610ada81816 */ /* 0x000fc600000000a8 */
[----:B------:R-:W-:Y:S05]  /*20e0*/  @P2 BRA `(.L_x_6753) ;  /* 0x0000000000102947 */ /* 0x000fea0003800000 */
[----:B------:R-:W-:Y:S01]  /*20f0*/  HFMA2.MMA R172, -RZ, RZ, 0, 0 ;  /* 0x00000000ffac7435 */ /* 0x000fe200000001ff */
[----:B------:R-:W-:Y:S10]  /*2100*/  @!P0 BRA `(.L_x_6754) ;  /* 0x0000000000248947 */ /* 0x000ff40003800000 */
[----:B------:R-:W-:Y:S01]  /*2110*/  HADD2.F32 R172, -RZ, R36.H1_H1 ;  /* 0x30000024ffac7230 */ /* 0x000fe20000004100 */
[----:B------:R-:W-:Y:S06]  /*2120*/  BRA `(.L_x_6754) ;  /* 0x00000000001c7947 */ /* 0x000fec0003800000 */
.L_x_6753:
[----:B------:R-:W-:-:S04]  /*2130*/  ISETP.NE.AND P6, PT, R4, RZ, PT ;  /* 0x000000ff0400720c */ /* 0x000fc80003fc5270 */
[----:B------:R-:W-:-:S05]  /*2140*/  FSEL R173, R176, RZ, !P6 ;  /* 0x000000ffb0ad7208 */ /* 0x000fca0007000000 */
[----:B------:R-:W-:Y:S01]  /*2150*/  FFMA.FTZ R172, R6, R177, R173 ;  /* 0x000000b106ac7223 */ /* 0x000fe200000100ad */
[----:B------:R-:W-:-:S03]  /*2160*/  @P0 HADD2.F32 R173, -RZ, R36.H1_H1 ;  /* 0x30000024ffad0230 */ /* 0x000fc60000004100 */
[----:B------:R-:W-:-:S04]  /*2170*/  FADD.FTZ R172, R27, -R172 ;  /* 0x800000ac1bac7221 */ /* 0x000fc80000010000 */
[----:B------:R-:W-:-:S04]  /*2180*/  FMUL.FTZ R172, R215, R172 ;  /* 0x000000acd7ac7220 */ /* 0x000fc80000410000 */
[----:B------:R-:W-:-:S07]  /*2190*/  @P0 FADD.FTZ R172, R172, R173 ;  /* 0x000000adacac0221 */ /* 0x000fce0000010000 */
.L_x_6754:
[----:B------:R-:W-:Y:S05]  /*21a0*/  BSYNC B0 ;  /* 0x0000000000007941 */ /* 0x000fea0003800000 */
.L_x_6752:
[----:B------:R-:W-:Y:S01]  /*21b0*/  BSSY B0, `(.L_x_6755) ;  /* 0x000000e000007945 */ /* 0x000fe20003800000 */
[----:B------:R-:W-:-:S03]  /*21c0*/  @P1 F2FP.F16.F32.PACK_AB R173, RZ, R172 ;  /* 0x000000acffad123e */ /* 0x000fc600000000ff */
[----:B------:R-:W-:Y:S05]  /*21d0*/  @!P4 BRA `(.L_x_6756) ;  /* 0x00000000002cc947 */ /* 0x000fea0003800000 */
[----:B------:R-:W-:Y:S01]  /*21e0*/  LOP3.LUT P6, RZ, R204, 0xff00, RZ, 0xc0, !PT ;  /* 0x0000ff00ccff7812 */ /* 0x000fe200078cc0ff */
[----:B------:R-:W-:-:S04]  /*21f0*/  FMUL.FTZ R172, R172, UR17 ;  /* 0x00000011acac7c20 */ /* 0x000fc80008410000 */
[----:B------:R-:W-:Y:S01]  /*2200*/  FMUL.FTZ R178, R172, UR16 ;  /* 0x00000010acb27c20 */ /* 0x000fe20008410000 */
[----:B------:R-:W-:-:S03]  /*2210*/  MOV R172, RZ ;  /* 0x000000ff00ac7202 */ /* 0x000fc60000000f00 */
[----:B------:R-:W-:-:S04]  /*2220*/  FMUL.FTZ R175, R61, R178 ;  /* 0x000000b23daf7220 */ /* 0x000fc80000410000 */
[----:B-----5:R-:W-:Y:S01]  /*2230*/  @P6 HADD2.F32 R174, -RZ, R160.H1_H1 ;  /* 0x300000a0ffae6230 */ /* 0x020fe20000004100 */
[----:B------:R-:W-:-:S04]  /*2240*/  FSEL R175, R175, RZ, P6 ;  /* 0x000000ffafaf7208 */ /* 0x000fc80003000000 */
[----:B------:R-:W-:Y:S01]  /*2250*/  @P6 FMUL.FTZ R172, R178, R174 ;  /* 0x000000aeb2ac6220 */ /* 0x000fe20000410000 */
[----:B------:R-:W-:-:S03]  /*2260*/  F2FP.F16.F32.PACK_AB R175, RZ, R175 ;  /* 0x000000afffaf723e */ /* 0x000fc600000000ff */
[----:B------:R-:W-:Y:S01]  /*2270*/  FADD.FTZ R157, R157, R172 ;  /* 0x000000ac9d9d7221 */ /* 0x000fe20000010000 */
[----:B------:R-:W-:-:S07]  /*2280*/  PRMT R164, R164, 0x5410, R175 ;  /* 0x00005410a4a47816 */ /* 0x000fce00000000af */
.L_x_6756:
[----:B------:R-:W-:Y:S05]  /*2290*/  BSYNC B0 ;  /* 0x0000000000007941 */ /* 0x000fea0003800000 */
.L_x_6755:
[----:B------:R-:W-:Y:S01]  /*22a0*/  BSSY B0, `(.L_x_6757) ;  /* 0x000000e000007945 */ /* 0x000fe20003800000 */
[----:B------:R-:W-:-:S03]  /*22b0*/  @P1 PRMT R168, R168, 0x5410, R173 ;  /* 0x00005410a8a81816 */ /* 0x000fc600000000ad */
[----:B------:R-:W-:Y:S05]  /*22c0*/  @P2 BRA `(.L_x_6758) ;  /* 0x0000000000102947 */ /* 0x000fea0003800000 */
[----:B------:R-:W-:Y:S01]  /*22d0*/  HFMA2.MMA R172, -RZ, RZ, 0, 0 ;  /* 0x00000000ffac7435 */ /* 0x000fe200000001ff */
[----:B------:R-:W-:Y:S10]  /*22e0*/  @!P0 BRA `(.L_x_6759) ;  /* 0x0000000000248947 */ /* 0x000ff40003800000 */
[----:B------:R-:W-:Y:S01]  /*22f0*/  HADD2.F32 R172, -RZ, R37.H0_H0 ;  /* 0x20000025ffac7230 */ /* 0x000fe20000004100 */
[----:B------:R-:W-:Y:S06]  /*2300*/  BRA `(.L_x_6759) ;  /* 0x00000000001c7947 */ /* 0x000fec0003800000 */
.L_x_6758:
[----:B------:R-:W-:-:S04]  /*2310*/  ISETP.NE.AND P6, PT, R4, RZ, PT ;  /* 0x000000ff0400720c */ /* 0x000fc80003fc5270 */
[----:B------:R-:W-:-:S05]  /*2320*/  FSEL R172, R176, RZ, !P6 ;  /* 0x000000ffb0ac7208 */ /* 0x000fca0007000000 */
[----:B------:R-:W-:-:S04]  /*2330*/  FFMA.FTZ R173, R5, R177, R172 ;  /* 0x000000b105ad7223 */ /* 0x000fc800000100ac */
[----:B------:R-:W-:Y:S01]  /*2340*/  FADD.FTZ R172, R182, -R173 ;  /* 0x800000adb6ac7221 */ /* 0x000fe20000010000 */
[----:B------:R-:W-:-:S03]  /*2350*/  @P0 HADD2.F32 R173, -RZ, R37.H0_H0 ;  /* 0x20000025ffad0230 */ /* 0x000fc60000004100 */
[----:B------:R-:W-:-:S04]  /*2360*/  FMUL.FTZ R172, R215, R172 ;  /* 0x000000acd7ac7220 */ /* 0x000fc80000410000 */
[----:B------:R-:W-:-:S07]  /*2370*/  @P0 FADD.FTZ R172, R172, R173 ;  /* 0x000000adacac0221 */ /* 0x000fce0000010000 */
.L_x_6759:
[----:B------:R-:W-:Y:S05]  /*2380*/  BSYNC B0 ;  /* 0x0000000000007941 */ /* 0x000fea0003800000 */
.L_x_6757:
[----:B------:R-:W-:Y:S01]  /*2390*/  BSSY B0, `(.L_x_6760) ;  /* 0x000000e000007945 */ /* 0x000fe20003800000 */
[----:B------:R-:W-:-:S03]  /*23a0*/  @P1 F2FP.F16.F32.PACK_AB R173, RZ, R172 ;  /* 0x000000acffad123e */ /* 0x000fc600000000ff */
[----:B------:R-:W-:Y:S05]  /*23b0*/  @!P4 BRA `(.L_x_6761) ;  /* 0x00000000002cc947 */ /* 0x000fea0003800000 */
        /* <DEDUP_REMOVED lines=11> */
.L_x_6761:
[----:B------:R-:W-:Y:S05]  /*2470*/  BSYNC B0 ;  /* 0x0000000000007941 */ /* 0x000fea0003800000 */
.L_x_6760:
[----:B------:R-:W-:Y:S01]  /*2480*/  BSSY B0, `(.L_x_6762) ;  /* 0x000000e000007945 */ /* 0x000fe20003800000 */
[----:B------:R-:W-:-:S03]  /*2490*/  @P1 PRMT R169, R173, 0x7610, R169 ;  /* 0x00007610ada91816 */ /* 0x000fc600000000a9 */
[----:B------:R-:W-:Y:S05]  /*24a0*/  @P2 BRA `(.L_x_6763) ;  /* 0x0000000000102947 */ /* 0x000fea0003800000 */
[----:B------:R-:W-:Y:S01]  /*24b0*/  HFMA2.MMA R172, -RZ, RZ, 0, 0 ;  /* 0x00000000ffac7435 */ /* 0x000fe200000001ff */
[----:B------:R-:W-:Y:S10]  /*24c0*/  @!P0 BRA `(.L_x_6764) ;  /* 0x0000000000248947 */ /* 0x000ff40003800000 */
[----:B------:R-:W-:Y:S01]  /*24d0*/  HADD2.F32 R172, -RZ, R37.H1_H1 ;  /* 0x30000025ffac7230 */ /* 0x000fe20000004100 */
[----:B------:R-:W-:Y:S06]  /*24e0*/  BRA `(.L_x_6764) ;  /* 0x00000000001c7947 */ /* 0x000fec0003800000 */
.L_x_6763:
[----:B------:R-:W-:-:S04]  /*24f0*/  ISETP.NE.AND P6, PT, R4, RZ, PT ;  /* 0x000000ff0400720c */ /* 0x000fc80003fc5270 */
[----:B------:R-:W-:-:S05]  /*2500*/  FSEL R173, R176, RZ, !P6 ;  /* 0x000000ffb0ad7208 */ /* 0x000fca0007000000 */
[----:B------:R-:W-:Y:S01]  /*2510*/  FFMA.FTZ R172, R8, R177, R173 ;  /* 0x000000b108ac7223 */ /* 0x000fe200000100ad */
[----:B------:R-:W-:-:S03]  /*2520*/  @P0 HADD2.F32 R173, -RZ, R37.H1_H1 ;  /* 0x30000025ffad0230 */ /* 0x000fc60000004100 */
[----:B------:R-:W-:-:S04]  /*2530*/  FADD.FTZ R172, R181, -R172 ;  /* 0x800000acb5ac7221 */ /* 0x000fc80000010000 */
[----:B------:R-:W-:-:S04]  /*2540*/  FMUL.FTZ R172, R215, R172 ;  /* 0x000000acd7ac7220 */ /* 0x000fc80000410000 */
[----:B------:R-:W-:-:S07]  /*2550*/  @P0 FADD.FTZ R172, R172, R173 ;  /* 0x000000adacac0221 */ /* 0x000fce0000010000 */
.L_x_6764:
[----:B------:R-:W-:Y:S05]  /*2560*/  BSYNC B0 ;  /* 0x0000000000007941 */ /* 0x000fea0003800000 */
.L_x_6762:
        /* <DEDUP_REMOVED lines=14> */
.L_x_6766:
[----:B------:R-:W-:Y:S05]  /*2650*/  BSYNC B0 ;  /* 0x0000000000007941 */ /* 0x000fea0003800000 */
.L_x_6765:
[----:B------:R-:W-:Y:S01]  /*2660*/  BSSY B0, `(.L_x_6767) ;  /* 0x000000e000007945 */ /* 0x000fe20003800000 */
[----:B------:R-:W-:-:S03]  /*2670*/  @P1 PRMT R169, R169, 0x5410, R173 ;  /* 0x00005410a9a91816 */ /* 0x000fc600000000ad */
[----:B------:R-:W-:Y:S05]  /*2680*/  @P2 BRA `(.L_x_6768) ;  /* 0x0000000000102947 */ /* 0x000fea0003800000 */
[----:B------:R-:W-:Y:S01]  /*2690*/  HFMA2.MMA R172, -RZ, RZ, 0, 0 ;  /* 0x00000000ffac7435 */ /* 0x000fe200000001ff */
[----:B------:R-:W-:Y:S10]  /*26a0*/  @!P0 BRA `(.L_x_6769) ;  /* 0x0000000000248947 */ /* 0x000ff40003800000 */
[----:B------:R-:W-:Y:S01]  /*26b0*/  HADD2.F32 R172, -RZ, R38.H0_H0 ;  /* 0x20000026ffac7230 */ /* 0x000fe20000004100 */
[----:B------:R-:W-:Y:S06]  /*26c0*/  BRA `(.L_x_6769) ;  /* 0x00000000001c7947 */ /* 0x000fec0003800000 */
.L_x_6768:
[----:B------:R-:W-:-:S04]  /*26d0*/  ISETP.NE.AND P6, PT, R4, RZ, PT ;  /* 0x000000ff0400720c */ /* 0x000fc80003fc5270 */
[----:B------:R-:W-:-:S05]  /*26e0*/  FSEL R172, R176, RZ, !P6 ;  /* 0x000000ffb0ac7208 */ /* 0x000fca0007000000 */
[----:B------:R-:W-:-:S04]  /*26f0*/  FFMA.FTZ R173, R7, R177, R172 ;  /* 0x000000b107ad7223 */ /* 0x000fc800000100ac */
[----:B------:R-:W-:Y:S01]  /*2700*/  FADD.FTZ R172, R184, -R173 ;  /* 0x800000adb8ac7221 */ /* 0x000fe20000010000 */
[----:B------:R-:W-:-:S03]  /*2710*/  @P0 HADD2.F32 R173, -RZ, R38.H0_H0 ;  /* 0x20000026ffad0230 */ /* 0x000fc60000004100 */
[----:B------:R-:W-:-:S04]  /*2720*/  FMUL.FTZ R172, R215, R172 ;  /* 0x000000acd7ac7220 */ /* 0x000fc80000410000 */
[----:B------:R-:W-:-:S07]  /*2730*/  @P0 FADD.FTZ R172, R172, R173 ;  /* 0x000000adacac0221 */ /* 0x000fce0000010000 */
.L_x_6769:
[----:B------:R-:W-:Y:S05]  /*2740*/  BSYNC B0 ;  /* 0x0000000000007941 */ /* 0x000fea0003800000 */
.L_x_6767:
        /* <DEDUP_REMOVED lines=14> */
.L_x_6771:
[----:B------:R-:W-:Y:S05]  /*2830*/  BSYNC B0 ;  /* 0x0000000000007941 */ /* 0x000fea0003800000 */
.L_x_6770:
[----:B------:R-:W-:Y:S01]  /*2840*/  BSSY B0, `(.L_x_6772) ;  /* 0x000000e000007945 */ /* 0x000fe20003800000 */
[----:B------:R-:W-:-:S03]  /*2850*/  @P1 PRMT R170, R173, 0x7610, R170 ;  /* 0x00007610adaa1816 */ /* 0x000fc600000000aa */
[----:B------:R-:W-:Y:S05]  /*2860*/  @P2 BRA `(.L_x_6773) ;  /* 0x0000000000102947 */ /* 0x000fea0003800000 */
[----:B------:R-:W-:Y:S01]  /*2870*/  HFMA2.MMA R172, -RZ, RZ, 0, 0 ;  /* 0x00000000ffac7435 */ /* 0x000fe200000001ff */
[----:B------:R-:W-:Y:S10]  /*2880*/  @!P0 BRA `(.L_x_6774) ;  /* 0x0000000000248947 */ /* 0x000ff40003800000 */
[----:B------:R-:W-:Y:S01]  /*2890*/  HADD2.F32 R172, -RZ, R38.H1_H1 ;  /* 0x30000026ffac7230 */ /* 0x000fe20000004100 */
[----:B------:R-:W-:Y:S06]  /*28a0*/  BRA `(.L_x_6774) ;  /* 0x00000000001c7947 */ /* 0x000fec0003800000 */
.L_x_6773:
[----:B------:R-:W-:-:S04]  /*28b0*/  ISETP.NE.AND P6, PT, R4, RZ, PT ;  /* 0x000000ff0400720c */ /* 0x000fc80003fc5270 */
[----:B------:R-:W-:-:S05]  /*28c0*/  FSEL R173, R176, RZ, !P6 ;  /* 0x000000ffb0ad7208 */ /* 0x000fca0007000000 */
[----:B------:R-:W-:Y:S01]  /*28d0*/  FFMA.FTZ R172, R10, R177, R173 ;  /* 0x000000b10aac7223 */ /* 0x000fe200000100ad */
[----:B------:R-:W-:-:S03]  /*28e0*/  @P0 HADD2.F32 R173, -RZ, R38.H1_H1 ;  /* 0x30000026ffad0230 */ /* 0x000fc60000004100 */
[----:B------:R-:W-:-:S04]  /*28f0*/  FADD.FTZ R172, R183, -R172 ;  /* 0x800000acb7ac7221 */ /* 0x000fc80000010000 */
[----:B------:R-:W-:-:S04]  /*2900*/  FMUL.FTZ R172, R215, R172 ;  /* 0x000000acd7ac7220 */ /* 0x000fc80000410000 */
[----:B------:R-:W-:-:S07]  /*2910*/  @P0 FADD.FTZ R172, R172, R173 ;  /* 0x000000adacac0221 */ /* 0x000fce0000010000 */
.L_x_6774:
[----:B------:R-:W-:Y:S05]  /*2920*/  BSYNC B0 ;  /* 0x0000000000007941 */ /* 0x000fea0003800000 */
.L_x_6772:
        /* <DEDUP_REMOVED lines=14> */
.L_x_6776:
[----:B------:R-:W-:Y:S05]  /*2a10*/  BSYNC B0 ;  /* 0x0000000000007941 */ /* 0x000fea0003800000 */
.L_x_6775:
[----:B------:R-:W-:Y:S01]  /*2a20*/  BSSY B0, `(.L_x_6777) ;  /* 0x000000e000007945 */ /* 0x000fe20003800000 */
[----:B------:R-:W-:-:S03]  /*2a30*/  @P1 PRMT R170, R170, 0x5410, R173 ;  /* 0x00005410aaaa1816 */ /* 0x000fc600000000ad */
[----:B------:R-:W-:Y:S05]  /*2a40*/  @P2 BRA `(.L_x_6778) ;  /* 0x0000000000102947 */ /* 0x000fea0003800000 */
[----:B------:R-:W-:Y:S01]  /*2a50*/  HFMA2.MMA R172, -RZ, RZ, 0, 0 ;  /* 0x00000000ffac7435 */ /* 0x000fe200000001ff */
[----:B------:R-:W-:Y:S10]  /*2a60*/  @!P0 BRA `(.L_x_6779) ;  /* 0x0000000000248947 */ /* 0x000ff40003800000 */
[----:B------:R-:W-:Y:S01]  /*2a70*/  HADD2.F32 R172, -RZ, R39.H0_H0 ;  /* 0x20000027ffac7230 */ /* 0x000fe20000004100 */
[----:B------:R-:W-:Y:S06]  /*2a80*/  BRA `(.L_x_6779) ;  /* 0x00000000001c7947 */ /* 0x000fec0003800000 */
.L_x_6778:
[----:B------:R-:W-:-:S04]  /*2a90*/  ISETP.NE.AND P6, PT, R4, RZ, PT ;  /* 0x000000ff0400720c */ /* 0x000fc80003fc5270 */
[----:B------:R-:W-:-:S05]  /*2aa0*/  FSEL R172, R176, RZ, !P6 ;  /* 0x000000ffb0ac7208 */ /* 0x000fca0007000000 */
[----:B------:R-:W-:-:S04]  /*2ab0*/  FFMA.FTZ R173, R9, R177, R172 ;  /* 0x000000b109ad7223 */ /* 0x000fc800000100ac */
[----:B------:R-:W-:Y:S01]  /*2ac0*/  FADD.FTZ R172, R186, -R173 ;  /* 0x800000adbaac7221 */ /* 0x000fe20000010000 */
[----:B------:R-:W-:-:S03]  /*2ad0*/  @P0 HADD2.F32 R173, -RZ, R39.H0_H0 ;  /* 0x20000027ffad0230 */ /* 0x000fc60000004100 */
[----:B------:R-:W-:-:S04]  /*2ae0*/  FMUL.FTZ R172, R215, R172 ;  /* 0x000000acd7ac7220 */ /* 0x000fc80000410000 */
[----:B------:R-:W-:-:S07]  /*2af0*/  @P0 FADD.FTZ R172, R172, R173 ;  /* 0x000000adacac0221 */ /* 0x000fce0000010000 */
.L_x_6779:
[----:B------:R-:W-:Y:S05]  /*2b00*/  BSYNC B0 ;  /* 0x0000000000007941 */ /* 0x000fea0003800000 */
.L_x_6777:
        /* <DEDUP_REMOVED lines=14> */
.L_x_6781:
[----:B------:R-:W-:Y:S05]  /*2bf0*/  BSYNC B0 ;  /* 0x0000000000007941 */ /* 0x000fea0003800000 */
.L_x_6780:
[----:B------:R-:W-:Y:S01]  /*2c00*/  BSSY B0, `(.L_x_6782) ;  /* 0x000000e000007945 */ /* 0x000fe20003800000 */
[----:B------:R-:W-:-:S03]  /*2c10*/  @P1 PRMT R171, R173, 0x7610, R171 ;  /* 0x00007610adab1816 */ /* 0x000fc600000000ab */
[----:B------:R-:W-:Y:S05]  /*2c20*/  @P2 BRA `(.L_x_6783) ;  /* 0x0000000000102947 */ /* 0x000fea0003800000 */
[----:B------:R-:W-:Y:S01]  /*2c30*/  HFMA2.MMA R178, -RZ, RZ, 0, 0 ;  /* 0x00000000ffb27435 */ /* 0x000fe200000001ff */
[----:B------:R-:W-:Y:S10]  /*2c40*/  @!P0 BRA `(.L_x_6784) ;  /* 0x0000000000248947 */ /* 0x000ff40003800000 */
[----:B------:R-:W-:Y:S01]  /*2c50*/  HADD2.F32 R178, -RZ, R39.H1_H1 ;  /* 0x30000027ffb27230 */ /* 0x000fe20000004100 */
[----:B------:R-:W-:Y:S06]  /*2c60*/  BRA `(.L_x_6784) ;  /* 0x00000000001c7947 */ /* 0x000fec0003800000 */
.L_x_6783:
[----:B------:R-:W-:-:S04]  /*2c70*/  ISETP.NE.AND P6, PT, R4, RZ, PT ;  /* 0x000000ff0400720c */ /* 0x000fc80003fc5270 */
[----:B------:R-:W-:-:S05]  /*2c80*/  FSEL R173, R176, RZ, !P6 ;  /* 0x000000ffb0ad7208 */ /* 0x000fca0007000000 */
[----:B------:R-:W-:Y:S01]  /*2c90*/  FFMA.FTZ R172, R12, R177, R173 ;  /* 0x000000b10cac7223 */ /* 0x000fe200000100ad */
[----:B------:R-:W-:-:S03]  /*2ca0*/  @P0 HADD2.F32 R173, -RZ, R39.H1_H1 ;  /* 0x30000027ffad0230 */ /* 0x000fc60000004100 */
[----:B------:R-:W-:-:S04]  /*2cb0*/  FADD.FTZ R172, R185, -R172 ;  /* 0x800000acb9ac7221 */ /* 0x000fc80000010000 */
[----:B------:R-:W-:-:S04]  /*2cc0*/  FMUL.FTZ R178, R215, R172 ;  /* 0x000000acd7b27220 */ /* 0x000fc80000410000 */
[----:B------:R-:W-:-:S07]  /*2cd0*/  @P0 FADD.FTZ R178, R178, R173 ;  /* 0x000000adb2b20221 */ /* 0x000fce0000010000 */
.L_x_6784:
[----:B------:R-:W-:Y:S05]  /*2ce0*/  BSYNC B0 ;  /* 0x0000000000007941 */ /* 0x000fea0003800000 */
.L_x_6782:
        /* <DEDUP_REMOVED lines=19> */
.L_x_6786:
[----:B------:R-:W-:Y:S05]  /*2e20*/  BSYNC B0 ;  /* 0x0000000000007941 */ /* 0x000fea0003800000 */
.L_x_6785:
        /* <DEDUP_REMOVED lines=8> */
.L_x_6788:
[----:B------:R-:W-:Y:S05]  /*2eb0*/  BSYNC B0 ;  /* 0x0000000000007941 */ /* 0x000fea0003800000 */
.L_x_6787:
[----:B------:R-:W-:Y:S04]  /*2ec0*/  BSSY B0, `(.L_x_6789) ;  /* 0x000000d000007945 */ /* 0x000fe80003800000 */
[----:B------:R-:W-:Y:S05]  /*2ed0*/  @P2 BRA `(.L_x_6790) ;  /* 0x0000000000102947 */ /* 0x000fea0003800000 */
[----:B0-----:R-:W-:Y:S01]  /*2ee0*/  HFMA2.MMA R172, -RZ, RZ, 0, 0 ;  /* 0x00000000ffac7435 */ /* 0x001fe200000001ff */
[----:B------:R-:W-:Y:S10]  /*2ef0*/  @!P0 BRA `(.L_x_6791) ;  /* 0x0000000000248947 */ /* 0x000ff40003800000 */
[----:B------:R-:W-:Y:S01]  /*2f00*/  HADD2.F32 R172, -RZ, R32.H0_H0 ;  /* 0x20000020ffac7230 */ /* 0x000fe20000004100 */
[----:B------:R-:W-:Y:S06]  /*2f10*/  BRA `(.L_x_6791) ;  /* 0x00000000001c7947 */ /* 0x000fec0003800000 */
.L_x_6790:
[----:B------:R-:W-:-:S04]  /*2f20*/  ISETP.NE.AND P6, PT, R4, RZ, PT ;  /* 0x000000ff0400720c */ /* 0x000fc80003fc5270 */
[----:B0-----:R-:W-:-:S05]  /*2f30*/  FSEL R172, R176, RZ, !P6 ;  /* 0x000000ffb0ac7208 */ /* 0x001fca0007000000 */
[----:B------:R-:W-:-:S04]  /*2f40*/  FFMA.FTZ R173, R11, R177, R172 ;  /* 0x000000b10bad7223 */ /* 0x000fc800000100ac */
[----:B------:R-:W-:Y:S01]  /*2f50*/  FADD.FTZ R172, R188, -R173 ;  /* 0x800000adbcac7221 */ /* 0x000fe20000010000 */
[----:B------:R-:W-:-:S03]  /*2f60*/  @P0 HADD2.F32 R173, -RZ, R32.H0_H0 ;  /* 0x20000020ffad0230 */ /* 0x000fc60000004100 */
[----:B------:R-:W-:-:S04]  /*2f70*/  FMUL.FTZ R172, R215, R172 ;  /* 0x000000acd7ac7220 */ /* 0x000fc80000410000 */
[----:B------:R-:W-:-:S07]  /*2f80*/  @P0 FADD.FTZ R172, R172, R173 ;  /* 0x000000adacac0221 */ /* 0x000fce0000010000 */
.L_x_6791:
[----:B------:R-:W-:Y:S05]  /*2f90*/  BSYNC B0 ;  /* 0x0000000000007941 */ /* 0x000fea0003800000 */
.L_x_6789:
        /* <DEDUP_REMOVED lines=14> */
.L_x_6793:
[----:B------:R-:W-:Y:S05]  /*3080*/  BSYNC B0 ;  /* 0x0000000000007941 */ /* 0x000fea0003800000 */
.L_x_6792:
[----:B------:R-:W-:Y:S01]  /*3090*/  BSSY B0, `(.L_x_6794) ;  /* 0x000000e000007945 */ /* 0x000fe20003800000 */
[----:B------:R-:W-:-:S03]  /*30a0*/  @P1 PRMT R168, R173, 0x7610, R168 ;  /* 0x00007610ada81816 */ /* 0x000fc600000000a8 */
[----:B------:R-:W-:Y:S05]  /*30b0*/  @P2 BRA `(.L_x_6795) ;  /* 0x0000000000102947 */ /* 0x000fea0003800000 */
[----:B------:R-:W-:Y:S01]  /*30c0*/  HFMA2.MMA R172, -RZ, RZ, 0, 0 ;  /* 0x00000000ffac7435 */ /* 0x000fe200000001ff */
[----:B------:R-:W-:Y:S10]  /*30d0*/  @!P0 BRA `(.L_x_6796) ;  /* 0x0000000000248947 */ /* 0x000ff40003800000 */
[----:B------:R-:W-:Y:S01]  /*30e0*/  HADD2.F32 R172, -RZ, R32.H1_H1 ;  /* 0x30000020ffac7230 */ /* 0x000fe20000004100 */
[----:B------:R-:W-:Y:S06]  /*30f0*/  BRA `(.L_x_6796) ;  /* 0x00000000001c7947 */ /* 0x000fec0003800000 */
.L_x_6795:
[----:B------:R-:W-:-:S04]  /*3100*/  ISETP.NE.AND P6, PT, R4, RZ, PT ;  /* 0x000000ff0400720c */ /* 0x000fc80003fc5270 */
[----:B------:R-:W-:-:S05]  /*3110*/  FSEL R173, R176, RZ, !P6 ;  /* 0x000000ffb0ad7208 */ /* 0x000fca0007000000 */
[----:B------:R-:W-:Y:S01]  /*3120*/  FFMA.FTZ R172, R14, R177, R173 ;  /* 0x000000b10eac7223 */ /* 0x000fe200000100ad */
[----:B------:R-:W-:-:S03]  /*3130*/  @P0 HADD2.F32 R173, -RZ, R32.H1_H1 ;  /* 0x30000020ffad0230 */ /* 0x000fc60000004100 */
[----:B------:R-:W-:-:S04]  /*3140*/  FADD.FTZ R172, R187, -R172 ;  /* 0x800000acbbac7221 */ /* 0x000fc80000010000 */
[----:B------:R-:W-:-:S04]  /*3150*/  FMUL.FTZ R172, R215, R172 ;  /* 0x000000acd7ac7220 */ /* 0x000fc80000410000 */
[----:B------:R-:W-:-:S07]  /*3160*/  @P0 FADD.FTZ R172, R172, R173 ;  /* 0x000000adacac0221 */ /* 0x000fce0000010000 */
.L_x_6796:
[----:B------:R-:W-:Y:S05]  /*3170*/  BSYNC B0 ;  /* 0x0000000000007941 */ /* 0x000fea0003800000 */
.L_x_6794:
        /* <DEDUP_REMOVED lines=14> */
.L_x_6798:
[----:B------:R-:W-:Y:S05]  /*3260*/  BSYNC B0 ;  /* 0x0000000000007941 */ /* 0x000fea0003800000 */
.L_x_6797:
[----:B------:R-:W-:Y:S01]  /*3270*/  BSSY B0, `(.L_x_6799) ;  /* 0x000000e000007945 */ /* 0x000fe20003800000 */
[----:B------:R-:W-:-:S03]  /*3280*/  @P1 PRMT R168, R168, 0x5410, R173 ;  /* 0x00005410a8a81816 */ /* 0x000fc600000000ad */
[----:B------:R-:W-:Y:S05]  /*3290*/  @P2 BRA `(.L_x_6800) ;  /* 0x0000000000102947 */ /* 0x000fea0003800000 */
[----:B------:R-:W-:Y:S01]  /*32a0*/  HFMA2.MMA R172, -RZ, RZ, 0, 0 ;  /* 0x00000000ffac7435 */ /* 0x000fe200000001ff */
[----:B------:R-:W-:Y:S10]  /*32b0*/  @!P0 BRA `(.L_x_6801) ;  /* 0x0000000000248947 */ /* 0x000ff40003800000 */
[----:B------:R-:W-:Y:S01]  /*32c0*/  HADD2.F32 R172, -RZ, R33.H0_H0 ;  /* 0x20000021ffac7230 */ /* 0x000fe20000004100 */
[----:B------:R-:W-:Y:S06]  /*32d0*/  BRA `(.L_x_6801) ;  /* 0x00000000001c7947 */ /* 0x000fec0003800000 */
.L_x_6800:
[----:B------:R-:W-:-:S04]  /*32e0*/  ISETP.NE.AND P6, PT, R4, RZ, PT ;  /* 0x000000ff0400720c */ /* 0x000fc80003fc5270 */
[----:B------:R-:W-:-:S05]  /*32f0*/  FSEL R172, R176, RZ, !P6 ;  /* 0x000000ffb0ac7208 */ /* 0x000fca0007000000 */
[----:B------:R-:W-:-:S04]  /*3300*/  FFMA.FTZ R173, R13, R177, R172 ;  /* 0x000000b10dad7223 */ /* 0x000fc800000100ac */
[----:B------:R-:W-:Y:S01]  /*3310*/  FADD.FTZ R172, R190, -R173 ;  /* 0x800000adbeac7221 */ /* 0x000fe20000010000 */
[----:B------:R-:W-:-:S03]  /*3320*/  @P0 HADD2.F32 R173, -RZ, R33.H0_H0 ;  /* 0x20000021ffad0230 */ /* 0x000fc60000004100 */
[----:B------:R-:W-:-:S04]  /*3330*/  FMUL.FTZ R172, R215, R172 ;  /* 0x000000acd7ac7220 */ /* 0x000fc80000410000 */
[----:B------:R-:W-:-:S07]  /*3340*/  @P0 FADD.FTZ R172, R172, R173 ;  /* 0x000000adacac0221 */ /* 0x000fce0000010000 */
.L_x_6801:
[----:B------:R-:W-:Y:S05]  /*3350*/  BSYNC B0 ;  /* 0x0000000000007941 */ /* 0x000fea0003800000 */
.L_x_6799:
        /* <DEDUP_REMOVED lines=14> */
.L_x_6803:
[----:B------:R-:W-:Y:S05]  /*3440*/  BSYNC B0 ;  /* 0x0000000000007941 */ /* 0x000fea0003800000 */
.L_x_6802:
[----:B------:R-:W-:Y:S01]  /*3450*/  BSSY B0, `(.L_x_6804) ;  /* 0x000000e000007945 */ /* 0x000fe20003800000 */
[----:B------:R-:W-:-:S03]  /*3460*/  @P1 PRMT R169, R173, 0x7610, R169 ;  /* 0x00007610ada91816 */ /* 0x000fc600000000a9 */
[----:B------:R-:W-:Y:S05]  /*3470*/  @P2 BRA `(.L_x_6805) ;  /* 0x0000000000102947 */ /* 0x000fea0003800000 */
[----:B------:R-:W-:Y:S01]  /*3480*/  HFMA2.MMA R172, -RZ, RZ, 0, 0 ;  /* 0x00000000ffac7435 */ /* 0x000fe200000001ff */
[----:B------:R-:W-:Y:S10]  /*3490*/  @!P0 BRA `(.L_x_6806) ;  /* 0x0000000000248947 */ /* 0x000ff40003800000 */
[----:B------:R-:W-:Y:S01]  /*34a0*/  HADD2.F32 R172, -RZ, R33.H1_H1 ;  /* 0x30000021ffac7230 */ /* 0x000fe20000004100 */
[----:B------:R-:W-:Y:S06]  /*34b0*/  BRA `(.L_x_6806) ;  /* 0x00000000001c7947 */ /* 0x000fec0003800000 */
.L_x_6805:
[----:B------:R-:W-:-:S04]  /*34c0*/  ISETP.NE.AND P6, PT, R4, RZ, PT ;  /* 0x000000ff0400720c */ /* 0x000fc80003fc5270 */
[----:B------:R-:W-:-:S05]  /*34d0*/  FSEL R173, R176, RZ, !P6 ;  /* 0x000000ffb0ad7208 */ /* 0x000fca0007000000 */
[----:B------:R-:W-:Y:S01]  /*34e0*/  FFMA.FTZ R172, R16, R177, R173 ;  /* 0x000000b110ac7223 */ /* 0x000fe200000100ad */
[----:B------:R-:W-:-:S03]  /*34f0*/  @P0 HADD2.F32 R173, -RZ, R33.H1_H1 ;  /* 0x30000021ffad0230 */ /* 0x000fc60000004100 */
[----:B------:R-:W-:-:S04]  /*3500*/  FADD.FTZ R172, R189, -R172 ;  /* 0x800000acbdac7221 */ /* 0x000fc80000010000 */
[----:B------:R-:W-:-:S04]  /*3510*/  FMUL.FTZ R172, R215, R172 ;  /* 0x000000acd7ac7220 */ /* 0x000fc80000410000 */
[----:B------:R-:W-:-:S07]  /*3520*/  @P0 FADD.FTZ R172, R172, R173 ;  /* 0x000000adacac0221 */ /* 0x000fce0000010000 */
.L_x_6806:
[----:B------:R-:W-:Y:S05]  /*3530*/  BSYNC B0 ;  /* 0x0000000000007941 */ /* 0x000fea0003800000 */
.L_x_6804:
        /* <DEDUP_REMOVED lines=14> */
.L_x_6808:
[----:B------:R-:W-:Y:S05]  /*3620*/  BSYNC B0 ;  /* 0x0000000000007941 */ /* 0x000fea0003800000 */
.L_x_6807:
[----:B------:R-:W-:Y:S01]  /*3630*/  BSSY B0, `(.L_x_6809) ;  /* 0x000000e000007945 */ /* 0x000fe20003800000 */
[----:B------:R-:W-:-:S03]  /*3640*/  @P1 PRMT R169, R169, 0x5410, R173 ;  /* 0x00005410a9a91816 */ /* 0x000fc600000000ad */
[----:B------:R-:W-:Y:S05]  /*3650*/  @P2 BRA `(.L_x_6810) ;  /* 0x0000000000102947 */ /* 0x000fea0003800000 */
[----:B------:R-:W-:Y:S01]  /*3660*/  HFMA2.MMA R172, -RZ, RZ, 0, 0 ;  /* 0x00000000ffac7435 */ /* 0x000fe200000001ff */
[----:B------:R-:W-:Y:S10]  /*3670*/  @!P0 BRA `(.L_x_6811) ;  /* 0x0000000000248947 */ /* 0x000ff40003800000 */
[----:B------:R-:W-:Y:S01]  /*3680*/  HADD2.F32 R172, -RZ, R34.H0_H0 ;  /* 0x20000022ffac7230 */ /* 0x000fe20000004100 */
[----:B------:R-:W-:Y:S06]  /*3690*/  BRA `(.L_x_6811) ;  /* 0x00000000001c7947 */ /* 0x000fec0003800000 */
.L_x_6810:
[----:B------:R-:W-:-:S04]  /*36a0*/  ISETP.NE.AND P6, PT, R4, RZ, PT ;  /* 0x000000ff0400720c */ /* 0x000fc80003fc5270 */
[----:B------:R-:W-:-:S05]  /*36b0*/  FSEL R172, R176, RZ, !P6 ;  /* 0x000000ffb0ac7208 */ /* 0x000fca0007000000 */
[----:B------:R-:W-:-:S04]  /*36c0*/  FFMA.FTZ R173, R15, R177, R172 ;  /* 0x000000b10fad7223 */ /* 0x000fc800000100ac */
[----:B------:R-:W-:Y:S01]  /*36d0*/  FADD.FTZ R172, R192, -R173 ;  /* 0x800000adc0ac7221 */ /* 0x000fe20000010000 */
[----:B------:R-:W-:-:S03]  /*36e0*/  @P0 HADD2.F32 R173, -RZ, R34.H0_H0 ;  /* 0x20000022ffad0230 */ /* 0x000fc60000004100 */
[----:B------:R-:W-:-:S04]  /*36f0*/  FMUL.FTZ R172, R215, R172 ;  /* 0x000000acd7ac7220 */ /* 0x000fc80000410000 */
[----:B------:R-:W-:-:S07]  /*3700*/  @P0 FADD.FTZ R172, R172, R173 ;  /* 0x000000adacac0221 */ /* 0x000fce0000010000 */
.L_x_6811:
[----:B------:R-:W-:Y:S05]  /*3710*/  BSYNC B0 ;  /* 0x0000000000007941 */ /* 0x000fea0003800000 */
.L_x_6809:
        /* <DEDUP_REMOVED lines=14> */
.L_x_6813:
[----:B------:R-:W-:Y:S05]  /*3800*/  BSYNC B0 ;  /* 0x0000000000007941 */ /* 0x000fea0003800000 */
.L_x_6812:
[----:B------:R-:W-:Y:S01]  /*3810*/  BSSY B0, `(.L_x_6814) ;  /* 0x000000e000007945 */ /* 0x000fe20003800000 */
[----:B------:R-:W-:-:S03]  /*3820*/  @P1 PRMT R170, R173, 0x7610, R170 ;  /* 0x00007610adaa1816 */ /* 0x000fc600000000aa */
[----:B------:R-:W-:Y:S05]  /*3830*/  @P2 BRA `(.L_x_6815) ;  /* 0x0000000000102947 */ /* 0x000fea0003800000 */
[----:B------:R-:W-:Y:S01]  /*3840*/  HFMA2.MMA R172, -RZ, RZ, 0, 0 ;  /* 0x00000000ffac7435 */ /* 0x000fe200000001ff */
[----:B------:R-:W-:Y:S10]  /*3850*/  @!P0 BRA `(.L_x_6816) ;  /* 0x0000000000248947 */ /* 0x000ff40003800000 */
[----:B------:R-:W-:Y:S01]  /*3860*/  HADD2.F32 R172, -RZ, R34.H1_H1 ;  /* 0x30000022ffac7230 */ /* 0x000fe20000004100 */
[----:B------:R-:W-:Y:S06]  /*3870*/  BRA `(.L_x_6816) ;  /* 0x00000000001c7947 */ /* 0x000fec0003800000 */
.L_x_6815:
[----:B------:R-:W-:-:S04]  /*3880*/  ISETP.NE.AND P6, PT, R4, RZ, PT ;  /* 0x000000ff0400720c */ /* 0x000fc80003fc5270 */
[----:B------:R-:W-:-:S05]  /*3890*/  FSEL R173, R176, RZ, !P6 ;  /* 0x000000ffb0ad7208 */ /* 0x000fca0007000000 */
[----:B------:R-:W-:Y:S01]  /*38a0*/  FFMA.FTZ R172, R18, R177, R173 ;  /* 0x000000b112ac7223 */ /* 0x000fe200000100ad */
[----:B------:R-:W-:-:S03]  /*38b0*/  @P0 HADD2.F32 R173, -RZ, R34.H1_H1 ;  /* 0x30000022ffad0230 */ /* 0x000fc60000004100 */
[----:B------:R-:W-:-:S04]  /*38c0*/  FADD.FTZ R172, R191, -R172 ;  /* 0x800000acbfac7221 */ /* 0x000fc80000010000 */
[----:B------:R-:W-:-:S04]  /*38d0*/  FMUL.FTZ R172, R215, R172 ;  /* 0x000000acd7ac7220 */ /* 0x000fc80000410000 */
[----:B------:R-:W-:-:S07]  /*38e0*/  @P0 FADD.FTZ R172, R172, R173 ;  /* 0x000000adacac0221 */ /* 0x000fce0000010000 */
.L_x_6816:
[----:B------:R-:W-:Y:S05]  /*38f0*/  BSYNC B0 ;  /* 0x0000000000007941 */ /* 0x000fea0003800000 */
.L_x_6814:
        /* <DEDUP_REMOVED lines=14> */
.L_x_6818:
[----:B------:R-:W-:Y:S05]  /*39e0*/  BSYNC B0 ;  /* 0x0000000000007941 */ /* 0x000fea0003800000 */
.L_x_6817:
[----:B------:R-:W-:Y:S01]  /*39f0*/  BSSY B0, `(.L_x_6819) ;  /* 0x000000e000007945 */ /* 0x000fe20003800000 */
[----:B------:R-:W-:-:S03]  /*3a00*/  @P1 PRMT R170, R170, 0x5410, R173 ;  /* 0x00005410aaaa1816 */ /* 0x000fc600000000ad */
[----:B------:R-:W-:Y:S05]  /*3a10*/  @P2 BRA `(.L_x_6820) ;  /* 0x0000000000102947 */ /* 0x000fea0003800000 */
[----:B------:R-:W-:Y:S01]  /*3a20*/  HFMA2.MMA R172, -RZ, RZ, 0, 0 ;  /* 0x00000000ffac7435 */ /* 0x000fe200000001ff */
[----:B------:R-:W-:Y:S10]  /*3a30*/  @!P0 BRA `(.L_x_6821) ;  /* 0x0000000000248947 */ /* 0x000ff40003800000 */
[----:B------:R-:W-:Y:S01]  /*3a40*/  HADD2.F32 R172, -RZ, R35.H0_H0 ;  /* 0x20000023ffac7230 */ /* 0x000fe20000004100 */
[----:B------:R-:W-:Y:S06]  /*3a50*/  BRA `(.L_x_6821) ;  /* 0x00000000001c7947 */ /* 0x000fec0003800000 */
.L_x_6820:
[----:B------:R-:W-:-:S04]  /*3a60*/  ISETP.NE.AND P6, PT, R4, RZ, PT ;  /* 0x000000ff0400720c */ /* 0x000fc80003fc5270 */
[----:B------:R-:W-:-:S05]  /*3a70*/  FSEL R172, R176, RZ, !P6 ;  /* 0x000000ffb0ac7208 */ /* 0x000fca0007000000 */
[----:B------:R-:W-:-:S04]  /*3a80*/  FFMA.FTZ R173, R17, R177, R172 ;  /* 0x000000b111ad7223 */ /* 0x000fc800000100ac */
[----:B------:R-:W-:Y:S01]  /*3a90*/  FADD.FTZ R172, R194, -R173 ;  /* 0x800000adc2ac7221 */ /* 0x000fe20000010000 */
[----:B------:R-:W-:-:S03]  /*3aa0*/  @P0 HADD2.F32 R173, -RZ, R35.H0_H0 ;  /* 0x20000023ffad0230 */ /* 0x000fc60000004100 */
[----:B------:R-:W-:-:S04]  /*3ab0*/  FMUL.FTZ R172, R215, R172 ;  /* 0x000000acd7ac7220 */ /* 0x000fc80000410000 */
[----:B------:R-:W-:-:S07]  /*3ac0*/  @P0 FADD.FTZ R172, R172, R173 ;  /* 0x000000adacac0221 */ /* 0x000fce0000010000 */
.L_x_6821:
[----:B------:R-:W-:Y:S05]  /*3ad0*/  BSYNC B0 ;  /* 0x0000000000007941 */ /* 0x000fea0003800000 */
.L_x_6819:
        /* <DEDUP_REMOVED lines=14> */
.L_x_6823:
[----:B------:R-:W-:Y:S05]  /*3bc0*/  BSYNC B0 ;  /* 0x0000000000007941 */ /* 0x000fea0003800000 */
.L_x_6822:
[----:B------:R-:W-:Y:S01]  /*3bd0*/  BSSY B0, `(.L_x_6824) ;  /* 0x000000e000007945 */ /* 0x000fe20003800000 */
[----:B------:R-:W-:-:S03]  /*3be0*/  @P1 PRMT R171, R173, 0x7610, R171 ;  /* 0x00007610adab1816 */ /* 0x000fc600000000ab */
[----:B------:R-:W-:Y:S05]  /*3bf0*/  @P2 BRA `(.L_x_6825) ;  /* 0x0000000000102947 */ /* 0x000fea0003800000 */
[----:B------:R-:W-:Y:S01]  /*3c00*/  HFMA2.MMA R178, -RZ, RZ, 0, 0 ;  /* 0x00000000ffb27435 */ /* 0x000fe200000001ff */
[----:B------:R-:W-:Y:S10]  /*3c10*/  @!P0 BRA `(.L_x_6826) ;  /* 0x0000000000248947 */ /* 0x000ff40003800000 */
[----:B------:R-:W-:Y:S01]  /*3c20*/  HADD2.F32 R178, -RZ, R35.H1_H1 ;  /* 0x30000023ffb27230 */ /* 0x000fe20000004100 */
[----:B------:R-:W-:Y:S06]  /*3c30*/  BRA `(.L_x_6826) ;  /* 0x00000000001c7947 */ /* 0x000fec0003800000 */
.L_x_6825:
[----:B------:R-:W-:-:S04]  /*3c40*/  ISETP.NE.AND P6, PT, R4, RZ, PT ;  /* 0x000000ff0400720c */ /* 0x000fc80003fc5270 */
[----:B------:R-:W-:-:S05]  /*3c50*/  FSEL R173, R176, RZ, !P6 ;  /* 0x000000ffb0ad7208 */ /* 0x000fca0007000000 */
[----:B------:R-:W-:Y:S01]  /*3c60*/  FFMA.FTZ R172, R20, R177, R173 ;  /* 0x000000b114ac7223 */ /* 0x000fe200000100ad */
[----:B------:R-:W-:-:S03]  /*3c70*/  @P0 HADD2.F32 R173, -RZ, R35.H1_H1 ;  /* 0x30000023ffad0230 */ /* 0x000fc60000004100 */
[----:B------:R-:W-:-:S04]  /*3c80*/  FADD.FTZ R172, R193, -R172 ;  /* 0x800000acc1ac7221 */ /* 0x000fc80000010000 */
[----:B------:R-:W-:-:S04]  /*3c90*/  FMUL.FTZ R178, R215, R172 ;  /* 0x000000acd7b27220 */ /* 0x000fc80000410000 */
[----:B------:R-:W-:-:S07]  /*3ca0*/  @P0 FADD.FTZ R178, R178, R173 ;  /* 0x000000adb2b20221 */ /* 0x000fce0000010000 */
.L_x_6826:
[----:B------:R-:W-:Y:S05]  /*3cb0*/  BSYNC B0 ;  /* 0x0000000000007941 */ /* 0x000fea0003800000 */
.L_x_6824:
        /* <DEDUP_REMOVED lines=20> */
.L_x_6828:
[----:B------:R-:W-:Y:S05]  /*3e00*/  BSYNC B0 ;  /* 0x0000000000007941 */ /* 0x000fea0003800000 */
.L_x_6827:
        /* <DEDUP_REMOVED lines=8> */
.L_x_6830:
[----:B------:R-:W-:Y:S05]  /*3e90*/  BSYNC B0 ;  /* 0x0000000000007941 */ /* 0x000fea0003800000 */
.L_x_6829:
[----:B------:R-:W-:Y:S04]  /*3ea0*/  BSSY B0, `(.L_x_6831) ;  /* 0x000000d000007945 */ /* 0x000fe80003800000 */
[----:B------:R-:W-:Y:S05]  /*3eb0*/  @P2 BRA `(.L_x_6832) ;  /* 0x0000000000102947 */ /* 0x000fea0003800000 */
[----:B0-----:R-:W-:Y:S01]  /*3ec0*/  HFMA2.MMA R172, -RZ, RZ, 0, 0 ;  /* 0x00000000ffac7435 */ /* 0x001fe200000001ff */
[----:B------:R-:W-:Y:S10]  /*3ed0*/  @!P0 BRA `(.L_x_6833) ;  /* 0x0000000000248947 */ /* 0x000ff40003800000 */
[----:B------:R-:W-:Y:S01]  /*3ee0*/  HADD2.F32 R172, -RZ, R28.H0_H0 ;  /* 0x2000001cffac7230 */ /* 0x000fe20000004100 */
[----:B------:R-:W-:Y:S06]  /*3ef0*/  BRA `(.L_x_6833) ;  /* 0x00000000001c7947 */ /* 0x000fec0003800000 */
.L_x_6832:
[----:B------:R-:W-:-:S04]  /*3f00*/  ISETP.NE.AND P6, PT, R4, RZ, PT ;  /* 0x000000ff0400720c */ /* 0x000fc80003fc5270 */
[----:B0-----:R-:W-:-:S05]  /*3f10*/  FSEL R172, R176, RZ, !P6 ;  /* 0x000000ffb0ac7208 */ /* 0x001fca0007000000 */
[----:B------:R-:W-:-:S04]  /*3f20*/  FFMA.FTZ R173, R19, R177, R172 ;  /* 0x000000b113ad7223 */ /* 0x000fc800000100ac */
[----:B------:R-:W-:Y:S01]  /*3f30*/  FADD.FTZ R172, R196, -R173 ;  /* 0x800000adc4ac7221 */ /* 0x000fe20000010000 */
[----:B------:R-:W-:-:S03]  /*3f40*/  @P0 HADD2.F32 R173, -RZ, R28.H0_H0 ;  /* 0x2000001cffad0230 */ /* 0x000fc60000004100 */
[----:B------:R-:W-:-:S04]  /*3f50*/  FMUL.FTZ R172, R215, R172 ;  /* 0x000000acd7ac7220 */ /* 0x000fc80000410000 */
[----:B------:R-:W-:-:S07]  /*3f60*/  @P0 FADD.FTZ R172, R172, R173 ;  /* 0x000000adacac0221 */ /* 0x000fce0000010000 */
.L_x_6833:
[----:B------:R-:W-:Y:S05]  /*3f70*/  BSYNC B0 ;  /* 0x0000000000007941 */ /* 0x000fea0003800000 */
.L_x_6831:
        /* <DEDUP_REMOVED lines=14> */
.L_x_6835:
[----:B------:R-:W-:Y:S05]  /*4060*/  BSYNC B0 ;  /* 0x0000000000007941 */ /* 0x000fea0003800000 */
.L_x_6834:
[----:B------:R-:W-:Y:S01]  /*4070*/  BSSY B0, `(.L_x_6836) ;  /* 0x000000e000007945 */ /* 0x000fe20003800000 */
[----:B------:R-:W-:-:S03]  /*4080*/  @P1 PRMT R168, R173, 0x7610, R168 ;  /* 0x00007610ada81816 */ /* 0x000fc600000000a8 */
[----:B------:R-:W-:Y:S05]  /*4090*/  @P2 BRA `(.L_x_6837) ;  /* 0x0000000000102947 */ /* 0x000fea0003800000 */
[----:B------:R-:W-:Y:S01]  /*40a0*/  HFMA2.MMA R172, -RZ, RZ, 0, 0 ;  /* 0x00000000ffac7435 */ /* 0x000fe200000001ff */
[----:B------:R-:W-:Y:S10]  /*40b0*/  @!P0 BRA `(.L_x_6838) ;  /* 0x0000000000248947 */ /* 0x000ff40003800000 */
[----:B------:R-:W-:Y:S01]  /*40c0*/  HADD2.F32 R172, -RZ, R28.H1_H1 ;  /* 0x3000001cffac7230 */ /* 0x000fe20000004100 */
[----:B------:R-:W-:Y:S06]  /*40d0*/  BRA `(.L_x_6838) ;  /* 0x00000000001c7947 */ /* 0x000fec0003800000 */
.L_x_6837:
[----:B------:R-:W-:-:S04]  /*40e0*/  ISETP.NE.AND P6, PT, R4, RZ, PT ;  /* 0x000000ff0400720c */ /* 0x000fc80003fc5270 */
[----:B------:R-:W-:-:S05]  /*40f0*/  FSEL R173, R176, RZ, !P6 ;  /* 0x000000ffb0ad7208 */ /* 0x000fca0007000000 */
[----:B------:R-:W-:Y:S01]  /*4100*/  FFMA.FTZ R172, R22, R177, R173 ;  /* 0x000000b116ac7223 */ /* 0x000fe200000100ad */
[----:B------:R-:W-:-:S03]  /*4110*/  @P0 HADD2.F32 R173, -RZ, R28.H1_H1 ;  /* 0x3000001cffad0230 */ /* 0x000fc60000004100 */
[----:B------:R-:W-:-:S04]  /*4120*/  FADD.FTZ R172, R195, -R172 ;  /* 0x800000acc3ac7221 */ /* 0x000fc80000010000 */
[----:B------:R-:W-:-:S04]  /*4130*/  FMUL.FTZ R172, R215, R172 ;  /* 0x000000acd7ac7220 */ /* 0x000fc80000410000 */
[----:B------:R-:W-:-:S07]  /*4140*/  @P0 FADD.FTZ R172, R172, R173 ;  /* 0x000000adacac0221 */ /* 0x000fce0000010000 */
.L_x_6838:
[----:B------:R-:W-:Y:S05]  /*4150*/  BSYNC B0 ;  /* 0x0000000000007941 */ /* 0x000fea0003800000 */
.L_x_6836:
        /* <DEDUP_REMOVED lines=14> */
.L_x_6840:
[----:B------:R-:W-:Y:S05]  /*4240*/  BSYNC B0 ;  /* 0x0000000000007941 */ /* 0x000fea0003800000 */
.L_x_6839:
[----:B------:R-:W-:Y:S01]  /*4250*/  BSSY B0, `(.L_x_6841) ;  /* 0x000000e000007945 */ /* 0x000fe20003800000 */
[----:B------:R-:W-:-:S03]  /*4260*/  @P1 PRMT R168, R168, 0x5410, R173 ;  /* 0x00005410a8a81816 */ /* 0x000fc600000000ad */
[----:B------:R-:W-:Y:S05]  /*4270*/  @P2 BRA `(.L_x_6842) ;  /* 0x0000000000102947 */ /* 0x000fea0003800000 */
[----:B------:R-:W-:Y:S01]  /*4280*/  HFMA2.MMA R172, -RZ, RZ, 0, 0 ;  /* 0x00000000ffac7435 */ /* 0x000fe200000001ff */
[----:B------:R-:W-:Y:S10]  /*4290*/  @!P0 BRA `(.L_x_6843) ;  /* 0x0000000000248947 */ /* 0x000ff40003800000 */
[----:B------:R-:W-:Y:S01]  /*42a0*/  HADD2.F32 R172, -RZ, R29.H0_H0 ;  /* 0x2000001dffac7230 */ /* 0x000fe20000004100 */
[----:B------:R-:W-:Y:S06]  /*42b0*/  BRA `(.L_x_6843) ;  /* 0x00000000001c7947 */ /* 0x000fec0003800000 */
.L_x_6842:
[----:B------:R-:W-:-:S04]  /*42c0*/  ISETP.NE.AND P6, PT, R4, RZ, PT ;  /* 0x000000ff0400720c */ /* 0x000fc80003fc5270 */
[----:B------:R-:W-:-:S05]  /*42d0*/  FSEL R172, R176, RZ, !P6 ;  /* 0x000000ffb0ac7208 */ /* 0x000fca0007000000 */
[----:B------:R-:W-:-:S04]  /*42e0*/  FFMA.FTZ R173, R21, R177, R172 ;  /* 0x000000b115ad7223 */ /* 0x000fc800000100ac */
[----:B------:R-:W-:Y:S01]  /*42f0*/  FADD.FTZ R172, R198, -R173 ;  /* 0x800000adc6ac7221 */ /* 0x000fe20000010000 */
[----:B------:R-:W-:-:S03]  /*4300*/  @P0 HADD2.F32 R173, -RZ, R29.H0_H0 ;  /* 0x2000001dffad0230 */ /* 0x000fc60000004100 */
[----:B------:R-:W-:-:S04]  /*4310*/  FMUL.FTZ R172, R215, R172 ;  /* 0x000000acd7ac7220 */ /* 0x000fc80000410000 */
[----:B------:R-:W-:-:S07]  /*4320*/  @P0 FADD.FTZ R172, R172, R173 ;  /* 0x000000adacac0221 */ /* 0x000fce0000010000 */
.L_x_6843:
[----:B------:R-:W-:Y:S05]  /*4330*/  BSYNC B0 ;  /* 0x0000000000007941 */ /* 0x000fea0003800000 */
.L_x_6841:
        /* <DEDUP_REMOVED lines=14> */
.L_x_6845:
[----:B------:R-:W-:Y:S05]  /*4420*/  BSYNC B0 ;  /* 0x0000000000007941 */ /* 0x000fea0003800000 */
.L_x_6844:
[----:B------:R-:W-:Y:S01]  /*4430*/  BSSY B0, `(.L_x_6846) ;  /* 0x000000e000007945 */ /* 0x000fe20003800000 */
[----:B------:R-:W-:-:S03]  /*4440*/  @P1 PRMT R169, R173, 0x7610, R169 ;  /* 0x00007610ada91816 */ /* 0x000fc600000000a9 */
[----:B------:R-:W-:Y:S05]  /*4450*/  @P2 BRA `(.L_x_6847) ;  /* 0x0000000000102947 */ /* 0x000fea0003800000 */
[----:B------:R-:W-:Y:S01]  /*4460*/  HFMA2.MMA R172, -RZ, RZ, 0, 0 ;  /* 0x00000000ffac7435 */ /* 0x000fe200000001ff */
[----:B------:R-:W-:Y:S10]  /*4470*/  @!P0 BRA `(.L_x_6848) ;  /* 0x0000000000248947 */ /* 0x000ff40003800000 */
[----:B------:R-:W-:Y:S01]  /*4480*/  HADD2.F32 R172, -RZ, R29.H1_H1 ;  /* 0x3000001dffac7230 */ /* 0x000fe20000004100 */
[----:B------:R-:W-:Y:S06]  /*4490*/  BRA `(.L_x_6848) ;  /* 0x00000000001c7947 */ /* 0x000fec0003800000 */
.L_x_6847:
[----:B------:R-:W-:-:S04]  /*44a0*/  ISETP.NE.AND P6, PT, R4, RZ, PT ;  /* 0x000000ff0400720c */ /* 0x000fc80003fc5270 */
[----:B------:R-:W-:-:S05]  /*44b0*/  FSEL R173, R176, RZ, !P6 ;  /* 0x000000ffb0ad7208 */ /* 0x000fca0007000000 */
[----:B------:R-:W-:Y:S01]  /*44c0*/  FFMA.FTZ R172, R24, R177, R173 ;  /* 0x000000b118ac7223 */ /* 0x000fe200000100ad */
[----:B------:R-:W-:-:S03]  /*44d0*/  @P0 HADD2.F32 R173, -RZ, R29.H1_H1 ;  /* 0x3000001dffad0230 */ /* 0x000fc60000004100 */
[----:B------:R-:W-:-:S04]  /*44e0*/  FADD.FTZ R172, R197, -R172 ;  /* 0x800000acc5ac7221 */ /* 0x000fc80000010000 */
[----:B------:R-:W-:-:S04]  /*44f0*/  FMUL.FTZ R172, R215, R172 ;  /* 0x000000acd7ac7220 */ /* 0x000fc80000410000 */
[----:B------:R-:W-:-:S07]  /*4500*/  @P0 FADD.FTZ R172, R172, R173 ;  /* 0x000000adacac0221 */ /* 0x000fce0000010000 */
.L_x_6848:
[----:B------:R-:W-:Y:S05]  /*4510*/  BSYNC B0 ;  /* 0x0000000000007941 */ /* 0x000fea0003800000 */
.L_x_6846:
        /* <DEDUP_REMOVED lines=14> */
.L_x_6850:
[----:B------:R-:W-:Y:S05]  /*4600*/  BSYNC B0 ;  /* 0x0000000000007941 */ /* 0x000fea0003800000 */
.L_x_6849:
[----:B------:R-:W-:Y:S01]  /*4610*/  BSSY B0, `(.L_x_6851) ;  /* 0x000000e000007945 */ /* 0x000fe20003800000 */
[----:B------:R-:W-:-:S03]  /*4620*/  @P1 PRMT R169, R169, 0x5410, R173 ;  /* 0x00005410a9a91816 */ /* 0x000fc600000000ad */
[----:B------:R-:W-:Y:S05]  /*4630*/  @P2 BRA `(.L_x_6852) ;  /* 0x0000000000102947 */ /* 0x000fea0003800000 */
[----:B------:R-:W-:Y:S01]  /*4640*/  HFMA2.MMA R172, -RZ, RZ, 0, 0 ;  /* 0x00000000ffac7435 */ /* 0x000fe200000001ff */
[----:B------:R-:W-:Y:S10]  /*4650*/  @!P0 BRA `(.L_x_6853) ;  /* 0x0000000000248947 */ /* 0x000ff40003800000 */
[----:B------:R-:W-:Y:S01]  /*4660*/  HADD2.F32 R172, -RZ, R30.H0_H0 ;  /* 0x2000001effac7230 */ /* 0x000fe20000004100 */
[----:B------:R-:W-:Y:S06]  /*4670*/  BRA `(.L_x_6853) ;  /* 0x00000000001c7947 */ /* 0x000fec0003800000 */
.L_x_6852:
[----:B------:R-:W-:-:S04]  /*4680*/  ISETP.NE.AND P6, PT, R4, RZ, PT ;  /* 0x000000ff0400720c */ /* 0x000fc80003fc5270 */
[----:B------:R-:W-:-:S05]  /*4690*/  FSEL R172, R176, RZ, !P6 ;  /* 0x000000ffb0ac7208 */ /* 0x000fca0007000000 */
[----:B------:R-:W-:-:S04]  /*46a0*/  FFMA.FTZ R173, R23, R177, R172 ;  /* 0x000000b117ad7223 */ /* 0x000fc800000100ac */
[----:B------:R-:W-:Y:S01]  /*46b0*/  FADD.FTZ R172, R206, -R173 ;  /* 0x800000adceac7221 */ /* 0x000fe20000010000 */
[----:B------:R-:W-:-:S03]  /*46c0*/  @P0 HADD2.F32 R173, -RZ, R30.H0_H0 ;  /* 0x2000001effad0230 */ /* 0x000fc60000004100 */
[----:B------:R-:W-:-:S04]  /*46d0*/  FMUL.FTZ R172, R215, R172 ;  /* 0x000000acd7ac7220 */ /* 0x000fc80000410000 */
[----:B------:R-:W-:-:S07]  /*46e0*/  @P0 FADD.FTZ R172, R172, R173 ;  /* 0x000000adacac0221 */ /* 0x000fce0000010000 */
.L_x_6853:
[----:B------:R-:W-:Y:S05]  /*46f0*/  BSYNC B0 ;  /* 0x0000000000007941 */ /* 0x000fea0003800000 */
.L_x_6851:
        /* <DEDUP_REMOVED lines=14> */
.L_x_6855:
[----:B------:R-:W-:Y:S05]  /*47e0*/  BSYNC B0 ;  /* 0x0000000000007941 */ /* 0x000fea0003800000 */
.L_x_6854:
[----:B------:R-:W-:Y:S01]  /*47f0*/  BSSY B0, `(.L_x_6856) ;  /* 0x000000e000007945 */ /* 0x000fe20003800000 */
[----:B------:R-:W-:-:S03]  /*4800*/  @P1 PRMT R170, R173, 0x7610, R170 ;  /* 0x00007610adaa1816 */ /* 0x000fc600000000aa */
[----:B------:R-:W-:Y:S05]  /*4810*/  @P2 BRA `(.L_x_6857) ;  /* 0x0000000000102947 */ /* 0x000fea0003800000 */
[----:B------:R-:W-:Y:S01]  /*4820*/  HFMA2.MMA R172, -RZ, RZ, 0, 0 ;  /* 0x00000000ffac7435 */ /* 0x000fe200000001ff */
[----:B------:R-:W-:Y:S10]  /*4830*/  @!P0 BRA `(.L_x_6858) ;  /* 0x0000000000248947 */ /* 0x000ff40003800000 */
[----:B------:R-:W-:Y:S01]  /*4840*/  HADD2.F32 R172, -RZ, R30.H1_H1 ;  /* 0x3000001effac7230 */ /* 0x000fe20000004100 */
[----:B------:R-:W-:Y:S06]  /*4850*/  BRA `(.L_x_6858) ;  /* 0x00000000001c7947 */ /* 0x000fec0003800000 */
.L_x_6857:
[----:B------:R-:W-:-:S04]  /*4860*/  ISETP.NE.AND P6, PT, R4, RZ, PT ;  /* 0x000000ff0400720c */ /* 0x000fc80003fc5270 */
[----:B------:R-:W-:-:S05]  /*4870*/  FSEL R173, R176, RZ, !P6 ;  /* 0x000000ffb0ad7208 */ /* 0x000fca0007000000 */
[----:B------:R-:W-:Y:S01]  /*4880*/  FFMA.FTZ R172, R26, R177, R173 ;  /* 0x000000b11aac7223 */ /* 0x000fe200000100ad */
[----:B------:R-:W-:-:S03]  /*4890*/  @P0 HADD2.F32 R173, -RZ, R30.H1_H1 ;  /* 0x3000001effad0230 */ /* 0x000fc60000004100 */
[----:B------:R-:W-:-:S04]  /*48a0*/  FADD.FTZ R172, R199, -R172 ;  /* 0x800000acc7ac7221 */ /* 0x000fc80000010000 */
[----:B------:R-:W-:-:S04]  /*48b0*/  FMUL.FTZ R172, R215, R172 ;  /* 0x000000acd7ac7220 */ /* 0x000fc80000410000 */
[----:B------:R-:W-:-:S07]  /*48c0*/  @P0 FADD.FTZ R172, R172, R173 ;  /* 0x000000adacac0221 */ /* 0x000fce0000010000 */
.L_x_6858:
[----:B------:R-:W-:Y:S05]  /*48d0*/  BSYNC B0 ;  /* 0x0000000000007941 */ /* 0x000fea0003800000 */
.L_x_6856:
        /* <DEDUP_REMOVED lines=14> */
.L_x_6860:
[----:B------:R-:W-:Y:S05]  /*49c0*/  BSYNC B0 ;  /* 0x0000000000007941 */ /* 0x000fea0003800000 */
.L_x_6859:
[----:B------:R-:W-:Y:S01]  /*49d0*/  BSSY B0, `(.L_x_6861) ;  /* 0x000000e000007945 */ /* 0x000fe20003800000 */
[----:B------:R-:W-:-:S03]  /*49e0*/  @P1 PRMT R170, R170, 0x5410, R173 ;  /* 0x00005410aaaa1816 */ /* 0x000fc600000000ad */
[----:B------:R-:W-:Y:S05]  /*49f0*/  @P2 BRA `(.L_x_6862) ;  /* 0x0000000000102947 */ /* 0x000fea0003800000 */
[----:B------:R-:W-:Y:S01]  /*4a00*/  HFMA2.MMA R172, -RZ, RZ, 0, 0 ;  /* 0x00000000ffac7435 */ /* 0x000fe200000001ff */
[----:B------:R-:W-:Y:S10]  /*4a10*/  @!P0 BRA `(.L_x_6863) ;  /* 0x0000000000248947 */ /* 0x000ff40003800000 */
[----:B------:R-:W-:Y:S01]  /*4a20*/  HADD2.F32 R172, -RZ, R31.H0_H0 ;  /* 0x2000001fffac7230 */ /* 0x000fe20000004100 */
[----:B------:R-:W-:Y:S06]  /*4a30*/  BRA `(.L_x_6863) ;  /* 0x00000000001c7947 */ /* 0x000fec0003800000 */
.L_x_6862:
[----:B------:R-:W-:-:S04]  /*4a40*/  ISETP.NE.AND P6, PT, R4, RZ, PT ;  /* 0x000000ff0400720c */ /* 0x000fc80003fc5270 */
[----:B------:R-:W-:-:S05]  /*4a50*/  FSEL R172, R176, RZ, !P6 ;  /* 0x000000ffb0ac7208 */ /* 0x000fca0007000000 */
[----:B------:R-:W-:-:S04]  /*4a60*/  FFMA.FTZ R173, R25, R177, R172 ;  /* 0x000000b119ad7223 */ /* 0x000fc800000100ac */
[----:B------:R-:W-:Y:S01]  /*4a70*/  FADD.FTZ R172, R212, -R173 ;  /* 0x800000add4ac7221 */ /* 0x000fe20000010000 */
[----:B------:R-:W-:-:S03]  /*4a80*/  @P0 HADD2.F32 R173, -RZ, R31.H0_H0 ;  /* 0x2000001fffad0230 */ /* 0x000fc60000004100 */
[----:B------:R-:W-:-:S04]  /*4a90*/  FMUL.FTZ R172, R215, R172 ;  /* 0x000000acd7ac7220 */ /* 0x000fc80000410000 */
[----:B------:R-:W-:-:S07]  /*4aa0*/  @P0 FADD.FTZ R172, R172, R173 ;  /* 0x000000adacac0221 */ /* 0x000fce0000010000 */
.L_x_6863:
[----:B------:R-:W-:Y:S05]  /*4ab0*/  BSYNC B0 ;  /* 0x0000000000007941 */ /* 0x000fea0003800000 */
.L_x_6861:
        /* <DEDUP_REMOVED lines=14> */
.L_x_6865:
[----:B------:R-:W-:Y:S05]  /*4ba0*/  BSYNC B0 ;  /* 0x0000000000007941 */ /* 0x000fea0003800000 */
.L_x_6864:
[----:B------:R-:W-:Y:S01]  /*4bb0*/  BSSY B0, `(.L_x_6866) ;  /* 0x000000e000007945 */ /* 0x000fe20003800000 */
[----:B------:R-:W-:-:S03]  /*4bc0*/  @P1 PRMT R171, R173, 0x7610, R171 ;  /* 0x00007610adab1816 */ /* 0x000fc600000000ab */
[----:B------:R-:W-:Y:S05]  /*4bd0*/  @P2 BRA `(.L_x_6867) ;  /* 0x0000000000102947 */ /* 0x000fea0003800000 */
[----:B------:R-:W-:Y:S01]  /*4be0*/  HFMA2.MMA R172, -RZ, RZ, 0, 0 ;  /* 0x00000000ffac7435 */ /* 0x000fe200000001ff */
[----:B------:R-:W-:Y:S10]  /*4bf0*/  @!P0 BRA `(.L_x_6868) ;  /* 0x0000000000248947 */ /* 0x000ff40003800000 */
[----:B------:R-:W-:Y:S01]  /*4c00*/  HADD2.F32 R172, -RZ, R31.H1_H1 ;  /* 0x3000001fffac7230 */ /* 0x000fe20000004100 */
[----:B------:R-:W-:Y:S06]  /*4c10*/  BRA `(.L_x_6868) ;  /* 0x00000000001c7947 */ /* 0x000fec0003800000 */
.L_x_6867:
[----:B------:R-:W-:-:S04]  /*4c20*/  ISETP.NE.AND P2, PT, R4, RZ, PT ;  /* 0x000000ff0400720c */ /* 0x000fc80003f45270 */
[----:B------:R-:W-:-:S05]  /*4c30*/  FSEL R173, R176, RZ, !P2 ;  /* 0x000000ffb0ad7208 */ /* 0x000fca0005000000 */
[----:B------:R-:W-:Y:S01]  /*4c40*/  FFMA.FTZ R172, R214, R177, R173 ;  /* 0x000000b1d6ac7223 */ /* 0x000fe200000100ad */
[----:B------:R-:W-:-:S03]  /*4c50*/  @P0 HADD2.F32 R173, -RZ, R31.H1_H1 ;  /* 0x3000001fffad0230 */ /* 0x000fc60000004100 */
[----:B------:R-:W-:-:S04]  /*4c60*/  FADD.FTZ R172, R207, -R172 ;  /* 0x800000accfac7221 */ /* 0x000fc80000010000 */
[----:B------:R-:W-:-:S04]  /*4c70*/  FMUL.FTZ R172, R215, R172 ;  /* 0x000000acd7ac7220 */ /* 0x000fc80000410000 */
[----:B------:R-:W-:-:S07]  /*4c80*/  @P0 FADD.FTZ R172, R172, R173 ;  /* 0x000000adacac0221 */ /* 0x000fce0000010000 */
.L_x_6868:
[----:B------:R-:W-:Y:S05]  /*4c90*/  BSYNC B0 ;  /* 0x0000000000007941 */ /* 0x000fea0003800000 */
.L_x_6866:
[----:B------:R-:W-:Y:S01]  /*4ca0*/  @P1 F2FP.F16.F32.PACK_AB R173, RZ, R172 ;  /* 0x000000acffad123e */ /* 0x000fe200000000ff */
[----:B------:R-:W-:Y:S03]  /*4cb0*/  BSSY B0, `(.L_x_6869) ;  /* 0x000000e000007945 */ /* 0x000fe60003800000 */
[----:B------:R-:W-:Y:S01]  /*4cc0*/  @P1 PRMT R171, R171, 0x5410, R173 ;  /* 0x00005410abab1816 */ /* 0x000fe200000000ad */
        /* <DEDUP_REMOVED lines=12> */
.L_x_6870:
[----:B------:R-:W-:Y:S05]  /*4d90*/  BSYNC B0 ;  /* 0x0000000000007941 */ /* 0x000fea0003800000 */
.L_x_6869:
        /* <DEDUP_REMOVED lines=8> */
.L_x_6742:
        /* <DEDUP_REMOVED lines=31> */
.L_x_6746:
[----:B------:R-:W-:Y:S01]  /*5010*/  HFMA2.MMA R228, -RZ, RZ, 0, 9.5367431640625e-07 ;  /* 0x00000010ffe47435 */ /* 0x000fe200000001ff */
[----:B------:R-:W-:Y:S02]  /*5020*/  MOV R227, R178 ;  /* 0x000000b200e37202 */ /* 0x000fe40000000f00 */
[----:B------:R-:W-:Y:S02]  /*5030*/  MOV R229, 0x1f ;  /* 0x0000001f00e57802 */ /* 0x000fe40000000f00 */
[----:B------:R-:W-:-:S07]  /*5040*/  MOV R226, 0xffffffff ;  /* 0xffffffff00e27802 */ /* 0x000fce0000000f00 */
[----:B------:R-:W-:Y:S05]  /*5050*/  WARPSYNC.COLLECTIVE R226, `(.L_x_6872) ;  /* 0x00000000e2087348 */ /* 0x000fea0003c00000 */
[----:B------:R0:W1:Y:S02]  /*5060*/  SHFL.DOWN P1, R224, R227, R228, R229 ;  /* 0x080000e4e3e07389 */ /* 0x00006400000200e5 */
[----:B01----:R-:W-:Y:S01]  /*5070*/  ENDCOLLECTIVE ;  /* 0x000000000000791b */ /* 0x003fe20003800000 */
.L_x_6872:
[----:B------:R-:W-:Y:S02]  /*5080*/  MOV R227, R179 ;  /* 0x000000b300e37202 */ /* 0x000fe40000000f00 */
[----:B------:R-:W-:-:S07]  /*5090*/  MOV R173, R224 ;  /* 0x000000e000ad7202 */ /* 0x000fce0000000f00 */
[----:B------:R-:W-:Y:S05]  /*50a0*/  WARPSYNC.COLLECTIVE R226, `(.L_x_6873) ;  /* 0x00000000e2087348 */ /* 0x000fea0003c00000 */
[----:B------:R0:W1:Y:S02]  /*50b0*/  SHFL.DOWN P1, R224, R227, R228, R229 ;  /* 0x080000e4e3e07389 */ /* 0x00006400000200e5 */
[----:B01----:R-:W-:Y:S01]  /*50c0*/  ENDCOLLECTIVE ;  /* 0x000000000000791b */ /* 0x003fe20003800000 */
.L_x_6873:
[----:B------:R-:W-:Y:S01]  /*50d0*/  FADD.FTZ R173, R173, R178 ;  /* 0x000000b2adad7221 */ /* 0x000fe20000010000 */
[----:B------:R-:W-:-:S04]  /*50e0*/  HFMA2.MMA R228, -RZ, RZ, 0, 4.76837158203125e-07 ;  /* 0x00000008ffe47435 */ /* 0x000fc800000001ff */
[----:B------:R-:W-:Y:S02]  /*50f0*/  MOV R227, R173 ;  /* 0x000000ad00e37202 */ /* 0x000fe40000000f00 */
[----:B------:R-:W-:-:S07]  /*5100*/  MOV R172, R224 ;  /* 0x000000e000ac7202 */ /* 0x000fce0000000f00 */
[----:B------:R-:W-:Y:S05]  /*5110*/  WARPSYNC.COLLECTIVE R226, `(.L_x_6874) ;  /* 0x00000000e2087348 */ /* 0x000fea0003c00000 */
[----:B------:R0:W1:Y:S02]  /*5120*/  SHFL.DOWN P1, R224, R227, R228, R229 ;  /* 0x080000e4e3e07389 */ /* 0x00006400000200e5 */
[----:B01----:R-:W-:Y:S01]  /*5130*/  ENDCOLLECTIVE ;  /* 0x000000000000791b */ /* 0x003fe20003800000 */
.L_x_6874:
[----:B------:R-:W-:-:S05]  /*5140*/  FADD.FTZ R172, R172, R179 ;  /* 0x000000b3acac7221 */ /* 0x000fca0000010000 */
[----:B------:R-:W-:Y:S02]  /*5150*/  MOV R227, R172 ;  /* 0x000000ac00e37202 */ /* 0x000fe40000000f00 */
[----:B------:R-:W-:-:S07]  /*5160*/  MOV R176, R224 ;  /* 0x000000e000b07202 */ /* 0x000fce0000000f00 */
[----:B------:R-:W-:Y:S05]  /*5170*/  WARPSYNC.COLLECTIVE R226, `(.L_x_6875) ;  /* 0x00000000e2087348 */ /* 0x000fea0003c00000 */
[----:B------:R0:W1:Y:S02]  /*5180*/  SHFL.DOWN P1, R224, R227, R228, R229 ;  /* 0x080000e4e3e07389 */ /* 0x00006400000200e5 */
[----:B01----:R-:W-:Y:S01]  /*5190*/  ENDCOLLECTIVE ;  /* 0x000000000000791b */ /* 0x003fe20003800000 */
.L_x_6875:
[----:B------:R-:W-:Y:S01]  /*51a0*/  FADD.FTZ R176, R173, R176 ;  /* 0x000000b0adb07221 */ /* 0x000fe20000010000 */
[----:B------:R-:W-:-:S04]  /*51b0*/  HFMA2.MMA R228, -RZ, RZ, 0, 2.384185791015625e-07 ;  /* 0x00000004ffe47435 */ /* 0x000fc800000001ff */
[----:B------:R-:W-:Y:S02]  /*51c0*/  MOV R227, R176 ;  /* 0x000000b000e37202 */ /* 0x000fe40000000f00 */
[----:B------:R-:W-:-:S07]  /*51d0*/  MOV R177, R224 ;  /* 0x000000e000b17202 */ /* 0x000fce0000000f00 */
[----:B------:R-:W-:Y:S05]  /*51e0*/  WARPSYNC.COLLECTIVE R226, `(.L_x_6876) ;  /* 0x00000000e2087348 */ /* 0x000fea0003c00000 */
[----:B------:R0:W1:Y:S02]  /*51f0*/  SHFL.DOWN P1, R224, R227, R228, R229 ;  /* 0x080000e4e3e07389 */ /* 0x00006400000200e5 */
[----:B01----:R-:W-:Y:S01]  /*5200*/  ENDCOLLECTIVE ;  /* 0x000000000000791b */ /* 0x003fe20003800000 */
.L_x_6876:
[----:B------:R-:W-:-:S05]  /*5210*/  FADD.FTZ R177, R172, R177 ;  /* 0x000000b1acb17221 */ /* 0x000fca0000010000 */
[----:B------:R-:W-:Y:S02]  /*5220*/  MOV R227, R177 ;  /* 0x000000b100e37202 */ /* 0x000fe40000000f00 */
[----:B------:R-:W-:-:S07]  /*5230*/  MOV R221, R224 ;  /* 0x000000e000dd7202 */ /* 0x000fce0000000f00 */
[----:B------:R-:W-:Y:S05]  /*5240*/  WARPSYNC.COLLECTIVE R226, `(.L_x_6877) ;  /* 0x00000000e2087348 */ /* 0x000fea0003c00000 */
[----:B------:R0:W1:Y:S02]  /*5250*/  SHFL.DOWN P1, R224, R227, R228, R229 ;  /* 0x080000e4e3e07389 */ /* 0x00006400000200e5 */
[----:B01----:R-:W-:Y:S01]  /*5260*/  ENDCOLLECTIVE ;  /* 0x000000000000791b */ /* 0x003fe20003800000 */
.L_x_6877:
[----:B------:R-:W-:Y:S01]  /*5270*/  FADD.FTZ R221, R176, R221 ;  /* 0x000000ddb0dd7221 */ /* 0x000fe20000010000 */
[----:B------:R-:W-:-:S04]  /*5280*/  HFMA2.MMA R228, -RZ, RZ, 0, 1.1920928955078125e-07 ;  /* 0x00000002ffe47435 */ /* 0x000fc800000001ff */
[----:B------:R-:W-:Y:S02]  /*5290*/  MOV R227, R221 ;  /* 0x000000dd00e37202 */ /* 0x000fe40000000f00 */
[----:B------:R-:W-:-:S07]  /*52a0*/  MOV R208, R224 ;  /* 0x000000e000d07202 */ /* 0x000fce0000000f00 */
[----:B------:R-:W-:Y:S05]  /*52b0*/  WARPSYNC.COLLECTIVE R226, `(.L_x_6878) ;  /* 0x00000000e2087348 */ /* 0x000fea0003c00000 */
[----:B------:R0:W1:Y:S02]  /*52c0*/  SHFL.DOWN P1, R224, R227, R228, R229 ;  /* 0x080000e4e3e07389 */ /* 0x00006400000200e5 */
[----:B01----:R-:W-:Y:S01]  /*52d0*/  ENDCOLLECTIVE ;  /* 0x000000000000791b */ /* 0x003fe20003800000 */
.L_x_6878:
[----:B------:R-:W-:-:S05]  /*52e0*/  FADD.FTZ R208, R177, R208 ;  /* 0x000000d0b1d07221 */ /* 0x000fca0000010000 */
[----:B------:R-:W-:Y:S02]  /*52f0*/  MOV R227, R208 ;  /* 0x000000d000e37202 */ /* 0x000fe40000000f00 */
[----:B------:R-:W-:-:S07]  /*5300*/  MOV R178, R224 ;  /* 0x000000e000b27202 */ /* 0x000fce0000000f00 */
[----:B------:R-:W-:Y:S05]  /*5310*/  WARPSYNC.COLLECTIVE R226, `(.L_x_6879) ;  /* 0x00000000e2087348 */ /* 0x000fea0003c00000 */
[----:B------:R0:W1:Y:S02]  /*5320*/  SHFL.DOWN P1, R224, R227, R228, R229 ;  /* 0x080000e4e3e07389 */ /* 0x00006400000200e5 */
[----:B01----:R-:W-:Y:S01]  /*5330*/  ENDCOLLECTIVE ;  /* 0x000000000000791b */ /* 0x003fe20003800000 */
.L_x_6879:
[----:B------:R-:W-:Y:S01]  /*5340*/  FADD.FTZ R178, R221, R178 ;  /* 0x000000b2ddb27221 */ /* 0x000fe20000010000 */
[----:B------:R-:W-:-:S04]  /*5350*/  HFMA2.MMA R228, -RZ, RZ, 0, 5.9604644775390625e-08 ;  /* 0x00000001ffe47435 */ /* 0x000fc800000001ff */
[----:B------:R-:W-:Y:S02]  /*5360*/  MOV R227, R178 ;  /* 0x000000b200e37202 */ /* 0x000fe40000000f00 */
[----:B------:R-:W-:-:S07]  /*5370*/  MOV R179, R224 ;  /* 0x000000e000b37202 */ /* 0x000fce0000000f00 */
[----:B------:R-:W-:Y:S05]  /*5380*/  WARPSYNC.COLLECTIVE R226, `(.L_x_6880) ;  /* 0x00000000e2087348 */ /* 0x000fea0003c00000 */
[----:B------:R0:W1:Y:S02]  /*5390*/  SHFL.DOWN P1, R224, R227, R228, R229 ;  /* 0x080000e4e3e07389 */ /* 0x00006400000200e5 */
[----:B01----:R-:W-:Y:S01]  /*53a0*/  ENDCOLLECTIVE ;  /* 0x000000000000791b */ /* 0x003fe20003800000 */
.L_x_6880:
[----:B------:R-:W-:-:S05]  /*53b0*/  FADD.FTZ R179, R208, R179 ;  /* 0x000000b3d0b37221 */ /* 0x000fca0000010000 */
[----:B------:R-:W-:Y:S02]  /*53c0*/  MOV R227, R179 ;  /* 0x000000b300e37202 */ /* 0x000fe40000000f00 */
[----:B------:R-:W-:-:S07]  /*53d0*/  MOV R223, R224 ;  /* 0x000000e000df7202 */ /* 0x000fce0000000f00 */
[----:B------:R-:W-:Y:S05]  /*53e0*/  WARPSYNC.COLLECTIVE R226, `(.L_x_6881) ;  /* 0x00000000e2087348 */ /* 0x000fea0003c00000 */
[----:B------:R0:W1:Y:S02]  /*53f0*/  SHFL.DOWN P1, R224, R227, R228, R229 ;  /* 0x080000e4e3e07389 */ /* 0x00006400000200e5 */
[----:B01----:R-:W-:Y:S01]  /*5400*/  ENDCOLLECTIVE ;  /* 0x000000000000791b */ /* 0x003fe20003800000 */
.L_x_6881:
[----:B------:R-:W-:Y:S05]  /*5410*/  BRA `(.L_x_6882) ;  /* 0xffffffc800187947 */ /* 0x000fea000383ffff */
.L_x_6883:
        /* <DEDUP_REMOVED lines=14> */
.L_x_11378:


//--------------------- .text._ZN10layer_norm13ln_bwd_kernelINS_13Kernel_traitsI6__halfS2_fS2_fjLj3072ELj1ELj1ELj4ELj16ENS_18Kernel_traits_baseILj3072ES2_S2_fS2_fjLj128EEEEELb0ELb0ELb0ELb0EEEvNS_9BwdParamsE --------------------------
	.section	.text._ZN10layer_norm13ln_bwd_kernelINS_13Kernel_traitsI6__halfS2_fS2_fjLj3072ELj1ELj1ELj4ELj16ENS_18Kernel_traits_baseILj3072ES2_S2_fS2_fjLj128EEEEELb0ELb0ELb0ELb0EEEvNS_9BwdParamsE,"ax",@progbits
	.align	128
        .global         _ZN10layer_norm13ln_bwd_kernelINS_13Kernel_traitsI6__halfS2_fS2_fjLj3072ELj1ELj1ELj4ELj16ENS_18Kernel_traits_baseILj3072ES2_S2_fS2_fjLj128EEEEELb0ELb0ELb0ELb0EEEvNS_9BwdParamsE
        .type           _ZN10layer_norm13ln_bwd_kernelINS_13Kernel_traitsI6__halfS2_fS2_fjLj3072ELj1ELj1ELj4ELj16ENS_18Kernel_traits_baseILj3072ES2_S2_fS2_fjLj128EEEEELb0ELb0ELb0ELb0EEEvNS_9BwdParamsE,@function
        .size           _ZN10layer_norm13ln_bwd_kernelINS_13Kernel_traitsI6__halfS2_fS2_fjLj3072ELj1ELj1ELj4ELj16ENS_18Kernel_traits_baseILj3072ES2_S2_fS2_fjLj128EEEEELb0ELb0ELb0ELb0EEEvNS_9BwdParamsE,(.L_x_11379 - _ZN10layer_norm13ln_bwd_kernelINS_13Kernel_traitsI6__halfS2_fS2_fjLj3072ELj1ELj1ELj4ELj16ENS_18Kernel_traits_baseILj3072ES2_S2_fS2_fjLj128EEEEELb0ELb0ELb0ELb0EEEvNS_9BwdParamsE)
        .other          _ZN10layer_norm13ln_bwd_kernelINS_13Kernel_traitsI6__halfS2_fS2_fjLj3072ELj1ELj1ELj4ELj16ENS_18Kernel_traits_baseILj3072ES2_S2_fS2_fjLj128EEEEELb0ELb0ELb0ELb0EEEvNS_9BwdParamsE,@"STO_CUDA_ENTRY STV_DEFAULT"
_ZN10layer_norm13ln_bwd_kernelINS_13Kernel_traitsI6__halfS2_fS2_fjLj3072ELj1ELj1ELj4ELj16ENS_18Kernel_traits_baseILj3072ES2_S2_fS2_fjLj128EEEEELb0ELb0ELb0ELb0EEEvNS_9BwdParamsE:
.text._ZN10layer_norm13ln_bwd_kernelINS_13Kernel_traitsI6__halfS2_fS2_fjLj3072ELj1ELj1ELj4ELj16ENS_18Kernel_traits_baseILj3072ES2_S2_fS2_fjLj128EEEEELb0ELb0ELb0ELb0EEEvNS_9BwdParamsE:
        /* <DEDUP_REMOVED lines=84> */
[----:B------:R-:W-:Y:S02]  /*0540*/  HADD2.F32 R102, -RZ, R103.H0_H0 ;  /* 0x20000067ff667230 */ /* 0x000fe40000004100 */
[----:B------:R-:W-:Y:S02]  /*0550*/  HADD2.F32 R110, -RZ, R111.H0_H0 ;  /* 0x2000006fff6e7230 */ /* 0x000fe40000004100 */
[----:B------:R-:W-:Y:S02]  /*0560*/  HADD2.F32 R118, -RZ, R119.H0_H0 ;  /* 0x20000077ff767230 */ /* 0x000fe40000004100 */
[----:B------:R-:W-:Y:S02]  /*0570*/  HADD2.F32 R103, -RZ, R103.H1_H1 ;  /* 0x30000067ff677230 */ /* 0x000fe40000004100 */
[----:B------:R-:W-:-:S02]  /*0580*/  HADD2.F32 R111, -RZ, R111.H1_H1 ;  /* 0x3000006fff6f7230 */ /* 0x000fc40000004100 */
[----:B0-----:R-:W-:-:S07]  /*0590*/  HADD2.F32 R119, -RZ, R119.H1_H1 ;  /* 0x30000077ff777230 */ /* 0x001fce0000004100 */
.L_x_6898:
        /* <DEDUP_REMOVED lines=43> */
[----:B------:R-:W-:Y:S01]  /*0850*/  FMUL.FTZ R122, R120, R129 ;  /* 0x00000081787a7220 */ /* 0x000fe20000410000 */
[----:B---3--:R-:W-:Y:S01]  /*0860*/  FADD.FTZ R179, -R172, R87 ;  /* 0x00000057acb37221 */ /* 0x008fe20000010100 */
[----:B----4-:R-:W-:-:S02]  /*0870*/  HADD2.F32 R89, -RZ, R92.H0_H0 ;  /* 0x2000005cff597230 */ /* 0x010fc40000004100 */
[----:B------:R-:W-:-:S03]  /*0880*/  HADD2.F32 R92, -RZ, R92.H1_H1 ;  /* 0x3000005cff5c7230 */ /* 0x000fc60000004100 */
[----:B0-----:R-:W-:Y:S01]  /*0890*/  FMUL.FTZ R124, R96, R89 ;  /* 0x00000059607c7220 */ /* 0x001fe20000410000 */
[--C-:B------:R-:W-:Y:S02]  /*08a0*/  HADD2.F32 R91, -RZ, R93.reuse.H0_H0 ;  /* 0x2000005dff5b7230 */ /* 0x100fe40000004100 */
[----:B------:R-:W-:Y:S02]  /*08b0*/  HADD2.F32 R88, -RZ, R93.H1_H1 ;  /* 0x3000005dff587230 */ /* 0x000fe40000004100 */
[C---:B------:R-:W-:Y:S01]  /*08c0*/  FADD.FTZ R93, -R172.reuse, R84 ;  /* 0x00000054ac5d7221 */ /* 0x040fe20000010100 */
[--C-:B------:R-:W-:Y:S02]  /*08d0*/  HADD2.F32 R177, -RZ, R95.reuse.H0_H0 ;  /* 0x2000005fffb17230 */ /* 0x100fe40000004100 */
[----:B------:R-:W-:Y:S01]  /*08e0*/  FMUL.FTZ R127, R97, R92 ;  /* 0x0000005c617f7220 */ /* 0x000fe20000410000 */
[----:B------:R-:W-:Y:S02]  /*08f0*/  HADD2.F32 R90, -RZ, R95.H1_H1 ;  /* 0x3000005fff5a7230 */ /* 0x000fe40000004100 */
[----:B------:R-:W-:Y:S01]  /*0900*/  FADD.FTZ R95, -R172, R85 ;  /* 0x00000055ac5f7221 */ /* 0x000fe20000010100 */
[----:B------:R-:W-:Y:S01]  /*0910*/  FADD.FTZ R84, RZ, R124 ;  /* 0x0000007cff547221 */ /* 0x000fe20000010000 */
[----:B------:R-:W-:Y:S01]  /*0920*/  FFMA.FTZ R85, R3, R124, RZ ;  /* 0x0000007c03557223 */ /* 0x000fe200000100ff */
[----:B------:R-:W-:Y:S01]  /*0930*/  FMUL.FTZ R125, R120, R131 ;  /* 0x00000083787d7220 */ /* 0x000fe20000410000 */
[----:B------:R-:W-:Y:S01]  /*0940*/  FMUL.FTZ R128, R98, R91 ;  /* 0x0000005b62807220 */ /* 0x000fe20000410000 */
[----:B------:R-:W-:Y:S01]  /*0950*/  FADD.FTZ R87, R84, R127 ;  /* 0x0000007f54577221 */ /* 0x000fe20000010000 */
[----:B------:R-:W-:Y:S01]  /*0960*/  FFMA.FTZ R84, R122, R127, R85 ;  /* 0x0000007f7a547223 */ /* 0x000fe20000010055 */
[----:B------:R-:W-:-:S02]  /*0970*/  HADD2.F32 R135, -RZ, R94.H0_H0 ;  /* 0x2000005eff877230 */ /* 0x000fc40000004100 */
[----:B------:R-:W-:Y:S01]  /*0980*/  FADD.FTZ R175, -R172, R86 ;  /* 0x00000056acaf7221 */ /* 0x000fe20000010100 */
        /* <DEDUP_REMOVED lines=40> */
.L_x_6886:
[----:B------:R-:W-:Y:S05]  /*0c10*/  BSYNC B0 ;  /* 0x0000000000007941 */ /* 0x000fea0003800000 */
.L_x_6885:
        /* <DEDUP_REMOVED lines=20> */
[C---:B-----5:R-:W-:Y:S01]  /*0d60*/  FMUL.FTZ R144, R120.reuse, R147 ;  /* 0x0000009378907220 */ /* 0x060fe20000410000 */
[C---:B------:R-:W-:Y:S01]  /*0d70*/  FMUL.FTZ R137, R120.reuse, R137 ;  /* 0x0000008978897220 */ /* 0x040fe20000410000 */
[C---:B0-----:R-:W-:Y:S01]  /*0d80*/  FMUL.FTZ R140, R120.reuse, R139 ;  /* 0x0000008b788c7220 */ /* 0x041fe20000410000 */
[----:B------:R-:W-:Y:S01]  /*0d90*/  FMUL.FTZ R139, R120, R145 ;  /* 0x00000091788b7220 */ /* 0x000fe20000410000 */
[----:B----4-:R-:W-:-:S02]  /*0da0*/  HADD2.F32 R85, -RZ, R88.H0_H0 ;  /* 0x20000058ff557230 */ /* 0x010fc40000004100 */
[--C-:B------:R-:W-:Y:S02]  /*0db0*/  HADD2.F32 R84, -RZ, R89.reuse.H1_H1 ;  /* 0x30000059ff547230 */ /* 0x100fe40000004100 */
[----:B------:R-:W-:Y:S02]  /*0dc0*/  HADD2.F32 R88, -RZ, R88.H1_H1 ;  /* 0x30000058ff587230 */ /* 0x000fe40000004100 */
[-C--:B------:R-:W-:Y:S01]  /*0dd0*/  FMUL.FTZ R142, R104, R85.reuse ;  /* 0x00000055688e7220 */ /* 0x080fe20000410000 */
        /* <DEDUP_REMOVED lines=15> */
[C---:B---3--:R-:W-:Y:S01]  /*0ed0*/  FADD.FTZ R89, -R172.reuse, R92 ;  /* 0x0000005cac597221 */ /* 0x048fe20000010100 */
        /* <DEDUP_REMOVED lines=8> */
[----:B------:R-:W-:-:S02]  /*0f60*/  HADD2.F32 R151, -RZ, R91.H0_H0 ;  /* 0x2000005bff977230 */ /* 0x000fc40000004100 */
[----:B------:R-:W-:Y:S02]  /*0f70*/  HADD2.F32 R178, -RZ, R91.H1_H1 ;  /* 0x3000005bffb27230 */ /* 0x000fe40000004100 */
        /* <DEDUP_REMOVED lines=26> */
.L_x_6888:
[----:B------:R-:W-:Y:S05]  /*1120*/  BSYNC B0 ;  /* 0x0000000000007941 */ /* 0x000fea0003800000 */
.L_x_6887:
        /* <DEDUP_REMOVED lines=79> */
.L_x_6890:
[----:B------:R-:W-:Y:S05]  /*1620*/  BSYNC B0 ;  /* 0x0000000000007941 */ /* 0x000fea0003800000 */
.L_x_6889:
        /* <DEDUP_REMOVED lines=27> */
.L_x_6913:
        /* <DEDUP_REMOVED lines=80> */
[----:B------:R-:W-:Y:S01]  /*1ce0*/  F2FP.F16.F32.PACK_AB R84, R85, R84 ;  /* 0x000000545554723e */ /* 0x000fe200000000ff */
[----:B-1----:R-:W-:Y:S01]  /*1cf0*/  @P6 IMAD.WIDE.U32 R90, R123, 0x20, R90 ;  /* 0x000000207b5a6825 */ /* 0x002fe200078e005a */
[----:B------:R-:W-:-:S02]  /*1d00*/  SEL R80, R169, R80, P6 ;  /* 0x00000050a9507207 */ /* 0x000fc40003000000 */
[----:B------:R-:W-:Y:S01]  /*1d10*/  SEL R81, R176, R81, P6 ;  /* 0x00000051b0517207 */ /* 0x000fe20003000000 */
[----:B0-----:R-:W-:Y:S01]  /*1d20*/  IMAD.WIDE.U32 R88, R123, 0x10, R88 ;  /* 0x000000107b587825 */ /* 0x001fe200078e0058 */
[----:B------:R-:W-:Y:S01]  /*1d30*/  F2FP.F16.F32.PACK_AB R85, R172, R87 ;  /* 0x00000057ac55723e */ /* 0x000fe200000000ff */
[----:B------:R0:W-:Y:S01]  /*1d40*/  @P6 STG.E.128 desc[UR4][R90.64], R76 ;  /* 0x0000004c5a006986 */ /* 0x0001e2000c101d04 */
[----:B------:R-:W-:Y:S02]  /*1d50*/  F2FP.F16.F32.PACK_AB R86, R95, R86 ;  /* 0x000000565f56723e */ /* 0x000fe400000000ff */
[----:B------:R-:W-:Y:S01]  /*1d60*/  F2FP.F16.F32.PACK_AB R87, R178, R175 ;  /* 0x000000afb257723e */ /* 0x000fe200000000ff */
[----:B------:R0:W-:Y:S01]  /*1d70*/  @P6 STG.E.128 desc[UR4][R90.64+0x10], R80 ;  /* 0x000010505a006986 */ /* 0x0001e2000c101d04 */
[----:B------:R-:W-:-:S03]  /*1d80*/  IADD3 R123, R123, 0x80, RZ ;  /* 0x000000807b7b7810 */ /* 0x000fc60007ffe0ff */
[----:B------:R0:W-:Y:S04]  /*1d90*/  STG.E.128 desc[UR4][R88.64], R84 ;  /* 0x0000005458007986 */ /* 0x0001e8000c101d04 */
.L_x_6893:
[----:B------:R-:W-:Y:S05]  /*1da0*/  BSYNC B0 ;  /* 0x0000000000007941 */ /* 0x000fea0003800000 */
.L_x_6892:
        /* <DEDUP_REMOVED lines=66> */
.L_x_6895:
[----:B------:R-:W-:Y:S05]  /*21d0*/  BSYNC B0 ;  /* 0x0000000000007941 */ /* 0x000fea0003800000 */
.L_x_6894:
        /* <DEDUP_REMOVED lines=59> */
[----:B------:R-:W-:Y:S02]  /*2590*/  F2FP.F16.F32.PACK_AB R84, R85, R84 ;  /* 0x000000545554723e */ /* 0x000fe400000000ff */
[----:B------:R-:W-:Y:S01]  /*25a0*/  F2FP.F16.F32.PACK_AB R86, R87, R86 ;  /* 0x000000565756723e */ /* 0x000fe200000000ff */
[----:B------:R2:W-:Y:S01]  /*25b0*/  @P5 STG.E.128 desc[UR4][R88.64+0x10], R80 ;  /* 0x0000105058005986 */ /* 0x0005e2000c101d04 */
[----:B------:R-:W-:Y:S02]  /*25c0*/  F2FP.F16.F32.PACK_AB R85, R172, R95 ;  /* 0x0000005fac55723e */ /* 0x000fe400000000ff */
[----:B------:R-:W-:-:S05]  /*25d0*/  F2FP.F16.F32.PACK_AB R87, R94, R177 ;  /* 0x000000b15e57723e */ /* 0x000fca00000000ff */
[----:B------:R2:W-:Y:S02]  /*25e0*/  STG.E.128 desc[UR4][R90.64], R84 ;  /* 0x000000545a007986 */ /* 0x0005e4000c101d04 */
.L_x_6897:
[----:B------:R-:W-:Y:S05]  /*25f0*/  BSYNC B0 ;  /* 0x0000000000007941 */ /* 0x000fea0003800000 */
.L_x_6896:
[----:B------:R-:W-:Y:S02]  /*2600*/  IADD3 R121, R121, UR16, RZ ;  /* 0x0000001079797c10 */ /* 0x000fe4000fffe0ff */
[----:B------:R-:W-:Y:S02]  /*2610*/  SEL R169, RZ, 0x1, P4 ;  /* 0x00000001ffa97807 */ /* 0x000fe40002000000 */
[----:B------:R-:W-:-:S13]  /*2620*/  ISETP.GE.AND P5, PT, R121, UR17, PT ;  /* 0x0000001179007c0c */ /* 0x000fda000bfa6270 */
[----:B------:R-:W-:Y:S05]  /*2630*/  @!P5 BRA `(.L_x_6898) ;  /* 0xffffffdc00d8d947 */ /* 0x000fea000383ffff */
.L_x_6884:
        /* <DEDUP_REMOVED lines=16> */
.L_x_6900:
[----:B------:R-:W-:Y:S05]  /*2740*/  BSYNC B0 ;  /* 0x0000000000007941 */ /* 0x000fea0003800000 */
.L_x_6899:
        /* <DEDUP_REMOVED lines=11> */
.L_x_6902:
[----:B------:R-:W-:Y:S05]  /*2800*/  BSYNC B0 ;  /* 0x0000000000007941 */ /* 0x000fea0003800000 */
.L_x_6901:
        /* <DEDUP_REMOVED lines=10> */
.L_x_6891:
[----:B------:R-:W-:Y:S02]  /*28b0*/  MOV R172, R175 ;  /* 0x000000af00ac7202 */ /* 0x000fe40000000f00 */
[----:B------:R-:W-:Y:S02]  /*28c0*/  MOV R171, 0x10 ;  /* 0x0000001000ab7802 */ /* 0x000fe40000000f00 */
[----:B------:R-:W-:Y:S02]  /*28d0*/  MOV R178, 0x1f ;  /* 0x0000001f00b27802 */ /* 0x000fe40000000f00 */
[----:B------:R-:W-:-:S07]  /*28e0*/  MOV R95, 0xffffffff ;  /* 0xffffffff005f7802 */ /* 0x000fce0000000f00 */
[----:B------:R-:W-:Y:S05]  /*28f0*/  WARPSYNC.COLLECTIVE R95, `(.L_x_6903) ;  /* 0x000000005f087348 */ /* 0x000fea0003c00000 */
[----:B------:R0:W1:Y:S02]  /*2900*/  SHFL.DOWN P6, R169, R172, R171, R178 ;  /* 0x080000abaca97389 */ /* 0x00006400000c00b2 */
[----:B01----:R-:W-:Y:S01]  /*2910*/  ENDCOLLECTIVE ;  /* 0x000000000000791b */ /* 0x003fe20003800000 */
.L_x_6903:
[----:B------:R-:W-:Y:S02]  /*2920*/  MOV R172, R176 ;  /* 0x000000b000ac7202 */ /* 0x000fe40000000f00 */
[----:B------:R-:W-:-:S07]  /*2930*/  MOV R86, R169 ;  /* 0x000000a900567202 */ /* 0x000fce0000000f00 */
[----:B------:R-:W-:Y:S05]  /*2940*/  WARPSYNC.COLLECTIVE R95, `(.L_x_6904) ;  /* 0x000000005f087348 */ /* 0x000fea0003c00000 */
[----:B------:R0:W1:Y:S02]  /*2950*/  SHFL.DOWN P6, R169, R172, R171, R178 ;  /* 0x080000abaca97389 */ /* 0x00006400000c00b2 */
[----:B01----:R-:W-:Y:S01]  /*2960*/  ENDCOLLECTIVE ;  /* 0x000000000000791b */ /* 0x003fe20003800000 */
.L_x_6904:
[----:B------:R-:W-:-:S05]  /*2970*/  FADD.FTZ R86, R86, R175 ;  /* 0x000000af56567221 */ /* 0x000fca0000010000 */
[----:B------:R-:W-:Y:S02]  /*2980*/  MOV R172, R86 ;  /* 0x0000005600ac7202 */ /* 0x000fe40000000f00 */
[----:B------:R-:W-:Y:S02]  /*2990*/  MOV R171, 0x8 ;  /* 0x0000000800ab7802 */ /* 0x000fe40000000f00 */
[----:B------:R-:W-:-:S07]  /*29a0*/  MOV R87, R169 ;  /* 0x000000a900577202 */ /* 0x000fce0000000f00 */
[----:B------:R-:W-:Y:S05]  /*29b0*/  WARPSYNC.COLLECTIVE R95, `(.L_x_6905) ;  /* 0x000000005f087348 */ /* 0x000fea0003c00000 */
[----:B------:R0:W1:Y:S02]  /*29c0*/  SHFL.DOWN P6, R169, R172, R171, R178 ;  /* 0x080000abaca97389 */ /* 0x00006400000c00b2 */
[----:B01----:R-:W-:Y:S01]  /*29d0*/  ENDCOLLECTIVE ;  /* 0x000000000000791b */ /* 0x003fe20003800000 */
.L_x_6905:
[----:B------:R-:W-:-:S05]  /*29e0*/  FADD.FTZ R87, R87, R176 ;  /* 0x000000b057577221 */ /* 0x000fca0000010000 */
[----:B------:R-:W-:Y:S02]  /*29f0*/  MOV R172, R87 ;  /* 0x0000005700ac7202 */ /* 0x000fe40000000f00 */
[----:B------:R-:W-:-:S07]  /*2a00*/  MOV R89, R169 ;  /* 0x000000a900597202 */ /* 0x000fce0000000f00 */
[----:B------:R-:W-:Y:S05]  /*2a10*/  WARPSYNC.COLLECTIVE R95, `(.L_x_6906) ;  /* 0x000000005f087348 */ /* 0x000fea0003c00000 */
[----:B------:R0:W1:Y:S02]  /*2a20*/  SHFL.DOWN P6, R169, R172, R171, R178 ;  /* 0x080000abaca97389 */ /* 0x00006400000c00b2 */
[----:B01----:R-:W-:Y:S01]  /*2a30*/  ENDCOLLECTIVE ;  /* 0x000000000000791b */ /* 0x003fe20003800000 */
.L_x_6906:
[----:B------:R-:W-:-:S05]  /*2a40*/  FADD.FTZ R89, R86, R89 ;  /* 0x0000005956597221 */ /* 0x000fca0000010000 */
[----:B------:R-:W-:Y:S02]  /*2a50*/  MOV R172, R89 ;  /* 0x0000005900ac7202 */ /* 0x000fe40000000f00 */
[----:B------:R-:W-:Y:S02]  /*2a60*/  MOV R171, 0x4 ;  /* 0x0000000400ab7802 */ /* 0x000fe40000000f00 */
[----:B------:R-:W-:-:S07]  /*2a70*/  MOV R88, R169 ;  /* 0x000000a900587202 */ /* 0x000fce0000000f00 */
[----:B------:R-:W-:Y:S05]  /*2a80*/  WARPSYNC.COLLECTIVE R95, `(.L_x_6907) ;  /* 0x000000005f087348 */ /* 0x000fea0003c00000 */
[----:B------:R0:W1:Y:S02]  /*2a90*/  SHFL.DOWN P6, R169, R172, R171, R178 ;  /* 0x080000abaca97389 */ /* 0x00006400000c00b2 */
[----:B01----:R-:W-:Y:S01]  /*2aa0*/  ENDCOLLECTIVE ;  /* 0x000000000000791b */ /* 0x003fe20003800000 */
.L_x_6907:
[----:B------:R-:W-:-:S05]  /*2ab0*/  FADD.FTZ R88, R87, R88 ;  /* 0x0000005857587221 */ /* 0x000fca0000010000 */
[----:B------:R-:W-:Y:S02]  /*2ac0*/  MOV R172, R88 ;  /* 0x0000005800ac7202 */ /* 0x000fe40000000f00 */
[----:B------:R-:W-:-:S07]  /*2ad0*/  MOV R90, R169 ;  /* 0x000000a9005a7202 */ /* 0x000fce0000000f00 */
[----:B------:R-:W-:Y:S05]  /*2ae0*/  WARPSYNC.COLLECTIVE R95, `(.L_x_6908) ;  /* 0x000000005f087348 */ /* 0x000fea0003c00000 */
[----:B------:R0:W1:Y:S02]  /*2af0*/  SHFL.DOWN P6, R169, R172, R171, R178 ;  /* 0x080000abaca97389 */ /* 0x00006400000c00b2 */
[----:B01----:R-:W-:Y:S01]  /*2b00*/  ENDCOLLECTIVE ;  /* 0x000000000000791b */ /* 0x003fe20003800000 */
.L_x_6908:
[----:B------:R-:W-:-:S05]  /*2b10*/  FADD.FTZ R90, R89, R90 ;  /* 0x0000005a595a7221 */ /* 0x000fca0000010000 */
[----:B------:R-:W-:Y:S02]  /*2b20*/  MOV R172, R90 ;  /* 0x0000005a00ac7202 */ /* 0x000fe40000000f00 */
[----:B------:R-:W-:Y:S02]  /*2b30*/  MOV R171, 0x2 ;  /* 0x0000000200ab7802 */ /* 0x000fe40000000f00 */
[----:B------:R-:W-:-:S07]  /*2b40*/  MOV R91, R169 ;  /* 0x000000a9005b7202 */ /* 0x000fce0000000f00 */
[----:B------:R-:W-:Y:S05]  /*2b50*/  WARPSYNC.COLLECTIVE R95, `(.L_x_6909) ;  /* 0x000000005f087348 */ /* 0x000fea0003c00000 */
[----:B------:R0:W1:Y:S02]  /*2b60*/  SHFL.DOWN P6, R169, R172, R171, R178 ;  /* 0x080000abaca97389 */ /* 0x00006400000c00b2 */
[----:B01----:R-:W-:Y:S01]  /*2b70*/  ENDCOLLECTIVE ;  /* 0x000000000000791b */ /* 0x003fe20003800000 */
.L_x_6909:
[----:B------:R-:W-:-:S05]  /*2b80*/  FADD.FTZ R91, R88, R91 ;  /* 0x0000005b585b7221 */ /* 0x000fca0000010000 */
[----:B------:R-:W-:Y:S02]  /*2b90*/  MOV R172, R91 ;  /* 0x0000005b00ac7202 */ /* 0x000fe40000000f00 */
[----:B------:R-:W-:-:S07]  /*2ba0*/  MOV R93, R169 ;  /* 0x000000a9005d7202 */ /* 0x000fce0000000f00 */
[----:B------:R-:W-:Y:S05]  /*2bb0*/  WARPSYNC.COLLECTIVE R95, `(.L_x_6910) ;  /* 0x000000005f087348 */ /* 0x000fea0003c00000 */
[----:B------:R0:W1:Y:S02]  /*2bc0*/  SHFL.DOWN P6, R169, R172, R171, R178 ;  /* 0x080000abaca97389 */ /* 0x00006400000c00b2 */
[----:B01----:R-:W-:Y:S01]  /*2bd0*/  ENDCOLLECTIVE ;  /* 0x000000000000791b */ /* 0x003fe20003800000 */
.L_x_6910:
[----:B------:R-:W-:-:S05]  /*2be0*/  FADD.FTZ R93, R90, R93 ;  /* 0x0000005d5a5d7221 */ /* 0x000fca0000010000 */
[----:B------:R-:W-:Y:S02]  /*2bf0*/  MOV R172, R93 ;  /* 0x0000005d00ac7202 */ /* 0x000fe40000000f00 */
[----:B------:R-:W-:Y:S02]  /*2c00*/  MOV R171, 0x1 ;  /* 0x0000000100ab7802 */ /* 0x000fe40000000f00 */
[----:B------:R-:W-:-:S07]  /*2c10*/  MOV R92, R169 ;  /* 0x000000a9005c7202 */ /* 0x000fce0000000f00 */
[----:B------:R-:W-:Y:S05]  /*2c20*/  WARPSYNC.COLLECTIVE R95, `(.L_x_6911) ;  /* 0x000000005f087348 */ /* 0x000fea0003c00000 */
[----:B------:R0:W1:Y:S02]  /*2c30*/  SHFL.DOWN P6, R169, R172, R171, R178 ;  /* 0x080000abaca97389 */ /* 0x00006400000c00b2 */
[----:B01----:R-:W-:Y:S01]  /*2c40*/  ENDCOLLECTIVE ;  /* 0x000000000000791b */ /* 0x003fe20003800000 */
.L_x_6911:
[----:B------:R-:W-:-:S05]  /*2c50*/  FADD.FTZ R86, R91, R92 ;  /* 0x0000005c5b567221 */ /* 0x000fca0000010000 */
[----:B------:R-:W-:Y:S02]  /*2c60*/  MOV R172, R86 ;  /* 0x0000005600ac7202 */ /* 0x000fe40000000f00 */
[----:B------:R-:W-:-:S07]  /*2c70*/  MOV R92, R169 ;  /* 0x000000a9005c7202 */ /* 0x000fce0000000f00 */
[----:B------:R-:W-:Y:S05]  /*2c80*/  WARPSYNC.COLLECTIVE R95, `(.L_x_6912) ;  /* 0x000000005f087348 */ /* 0x000fea0003c00000 */
[----:B------:R0:W1:Y:S02]  /*2c90*/  SHFL.DOWN P6, R169, R172, R171, R178 ;  /* 0x080000abaca97389 */ /* 0x00006400000c00b2 */
[----:B01----:R-:W-:Y:S01]  /*2ca0*/  ENDCOLLECTIVE ;  /* 0x000000000000791b */ /* 0x003fe20003800000 */
.L_x_6912:
[----:B------:R-:W-:Y:S01]  /*2cb0*/  MOV R87, R169 ;  /* 0x000000a900577202 */ /* 0x000fe20000000f00 */
[----:B------:R-:W-:Y:S06]  /*2cc0*/  BRA `(.L_x_6913) ;  /* 0xffffffe800c47947 */ /* 0x000fec000383ffff */
.L_x_6914:
        /* <DEDUP_REMOVED lines=11> */
.L_x_11379:


//--------------------- .text._ZN10layer_norm13ln_bwd_kernelINS_13Kernel_traitsI6__halfS2_fS2_fjLj3072ELj1ELj1ELj4ELj16ENS_18Kernel_traits_baseILj3072ES2_S2_fS2_fjLj128EEEEELb0ELb0ELb0ELb1EEEvNS_9BwdParamsE --------------------------
	.section	.text._ZN10layer_norm13ln_bwd_kernelINS_13Kernel_traitsI6__halfS2_fS2_fjLj3072ELj1ELj1ELj4ELj16ENS_18Kernel_traits_baseILj3072ES2_S2_fS2_fjLj128EEEEELb0ELb0ELb0ELb1EEEvNS_9BwdParamsE,"ax",@progbits
	.align	128
        .global         _ZN10layer_norm13ln_bwd_kernelINS_13Kernel_traitsI6__halfS2_fS2_fjLj3072ELj1ELj1ELj4ELj16ENS_18Kernel_traits_baseILj3072ES2_S2_fS2_fjLj128EEEEELb0ELb0ELb0ELb1EEEvNS_9BwdParamsE
        .type           _ZN10layer_norm13ln_bwd_kernelINS_13Kernel_traitsI6__halfS2_fS2_fjLj3072ELj1ELj1ELj4ELj16ENS_18Kernel_traits_baseILj3072ES2_S2_fS2_fjLj128EEEEELb0ELb0ELb0ELb1EEEvNS_9BwdParamsE,@function
        .size           _ZN10layer_norm13ln_bwd_kernelINS_13Kernel_traitsI6__halfS2_fS2_fjLj3072ELj1ELj1ELj4ELj16ENS_18Kernel_traits_baseILj3072ES2_S2_fS2_fjLj128EEEEELb0ELb0ELb0ELb1EEEvNS_9BwdParamsE,(.L_x_11380 - _ZN10layer_norm13ln_bwd_kernelINS_13Kernel_traitsI6__halfS2_fS2_fjLj3072ELj1ELj1ELj4ELj16ENS_18Kernel_traits_baseILj3072ES2_S2_fS2_fjLj128EEEEELb0ELb0ELb0ELb1EEEvNS_9BwdParamsE)
        .other          _ZN10layer_norm13ln_bwd_kernelINS_13Kernel_traitsI6__halfS2_fS2_fjLj3072ELj1ELj1ELj4ELj16ENS_18Kernel_traits_baseILj3072ES2_S2_fS2_fjLj128EEEEELb0ELb0ELb0ELb1EEEvNS_9BwdParamsE,@"STO_CUDA_ENTRY STV_DEFAULT"
_ZN10layer_norm13ln_bwd_kernelINS_13Kernel_traitsI6__halfS2_fS2_fjLj3072ELj1ELj1ELj4ELj16ENS_18Kernel_traits_baseILj3072ES2_S2_fS2_fjLj128EEEEELb0ELb0ELb0ELb1EEEvNS_9BwdParamsE:
.text._ZN10layer_norm13ln_bwd_kernelINS_13Kernel_traitsI6__halfS2_fS2_fjLj3072ELj1ELj1ELj4ELj16ENS_18Kernel_traits_baseILj3072ES2_S2_fS2_fjLj128EEEEELb0ELb0ELb0ELb1EEEvNS_9BwdParamsE:
        /* <DEDUP_REMOVED lines=38> */
.L_x_6915:
        /* <DEDUP_REMOVED lines=36> */
[----:B--2---:R-:W-:-:S02]  /*04a0*/  HADD2.F32 R143, -RZ, R4.H0_H0 ;  /* 0x20000004ff8f7230 */ /* 0x004fc40000004100 */
[----:B------:R-:W-:Y:S02]  /*04b0*/  HADD2.F32 R142, -RZ, R4.H1_H1 ;  /* 0x30000004ff8e7230 */ /* 0x000fe40000004100 */
[--C-:B------:R-:W-:Y:S02]  /*04c0*/  HADD2.F32 R141, -RZ, R5.reuse.H0_H0 ;  /* 0x20000005ff8d7230 */ /* 0x100fe40000004100 */
[----:B------:R-:W-:Y:S02]  /*04d0*/  HADD2.F32 R140, -RZ, R5.H1_H1 ;  /* 0x30000005ff8c7230 */ /* 0x000fe40000004100 */
[--C-:B------:R-:W-:Y:S02]  /*04e0*/  HADD2.F32 R139, -RZ, R6.reuse.H0_H0 ;  /* 0x20000006ff8b7230 */ /* 0x100fe40000004100 */
[----:B------:R-:W-:Y:S02]  /*04f0*/  HADD2.F32 R138, -RZ, R6.H1_H1 ;  /* 0x30000006ff8a7230 */ /* 0x000fe40000004100 */
[----:B------:R-:W-:-:S02]  /*0500*/  HADD2.F32 R137, -RZ, R7.H0_H0 ;  /* 0x20000007ff897230 */ /* 0x000fc40000004100 */
[----:B------:R-:W-:Y:S02]  /*0510*/  HADD2.F32 R136, -RZ, R7.H1_H1 ;  /* 0x30000007ff887230 */ /* 0x000fe40000004100 */
[--C-:B---3--:R-:W-:Y:S02]  /*0520*/  HADD2.F32 R135, -RZ, R8.reuse.H0_H0 ;  /* 0x20000008ff877230 */ /* 0x108fe40000004100 */
[----:B------:R-:W-:Y:S02]  /*0530*/  HADD2.F32 R134, -RZ, R8.H1_H1 ;  /* 0x30000008ff867230 */ /* 0x000fe40000004100 */
[--C-:B------:R-:W-:Y:S02]  /*0540*/  HADD2.F32 R133, -RZ, R9.reuse.H0_H0 ;  /* 0x20000009ff857230 */ /* 0x100fe40000004100 */
[----:B------:R-:W-:Y:S02]  /*0550*/  HADD2.F32 R132, -RZ, R9.H1_H1 ;  /* 0x30000009ff847230 */ /* 0x000fe40000004100 */
[----:B------:R-:W-:-:S02]  /*0560*/  HADD2.F32 R131, -RZ, R10.H0_H0 ;  /* 0x2000000aff837230 */ /* 0x000fc40000004100 */
[----:B------:R-:W-:Y:S02]  /*0570*/  HADD2.F32 R130, -RZ, R10.H1_H1 ;  /* 0x3000000aff827230 */ /* 0x000fe40000004100 */
[--C-:B------:R-:W-:Y:S02]  /*0580*/  HADD2.F32 R129, -RZ, R11.reuse.H0_H0 ;  /* 0x2000000bff817230 */ /* 0x100fe40000004100 */
[----:B------:R-:W-:Y:S02]  /*0590*/  HADD2.F32 R128, -RZ, R11.H1_H1 ;  /* 0x3000000bff807230 */ /* 0x000fe40000004100 */
[--C-:B----4-:R-:W-:Y:S02]  /*05a0*/  HADD2.F32 R127, -RZ, R12.reuse.H0_H0 ;  /* 0x2000000cff7f7230 */ /* 0x110fe40000004100 */
[----:B------:R-:W-:Y:S02]  /*05b0*/  HADD2.F32 R126, -RZ, R12.H1_H1 ;  /* 0x3000000cff7e7230 */ /* 0x000fe40000004100 */
[----:B------:R-:W-:-:S02]  /*05c0*/  HADD2.F32 R125, -RZ, R13.H0_H0 ;  /* 0x2000000dff7d7230 */ /* 0x000fc40000004100 */
[----:B------:R-:W-:Y:S02]  /*05d0*/  HADD2.F32 R124, -RZ, R13.H1_H1 ;  /* 0x3000000dff7c7230 */ /* 0x000fe40000004100 */
[--C-:B------:R-:W-:Y:S02]  /*05e0*/  HADD2.F32 R123, -RZ, R14.reuse.H0_H0 ;  /* 0x2000000eff7b7230 */ /* 0x100fe40000004100 */
[----:B------:R-:W-:Y:S02]  /*05f0*/  HADD2.F32 R122, -RZ, R14.H1_H1 ;  /* 0x3000000eff7a7230 */ /* 0x000fe40000004100 */
[--C-:B------:R-:W-:Y:S02]  /*0600*/  HADD2.F32 R121, -RZ, R15.reuse.H0_H0 ;  /* 0x2000000fff797230 */ /* 0x100fe40000004100 */
[----:B------:R-:W-:-:S07]  /*0610*/  HADD2.F32 R120, -RZ, R15.H1_H1 ;  /* 0x3000000fff787230 */ /* 0x000fce0000004100 */
.L_x_6919:
        /* <DEDUP_REMOVED lines=12> */
[C---:B-1----:R-:W-:Y:S01]  /*06e0*/  @P0 LEA R56, P1, R144.reuse, R56, 0x1 ;  /* 0x0000003890380211 */ /* 0x042fe200078208ff */
[----:B------:R1:W4:Y:S01]  /*06f0*/  LDG.E R164, desc[UR6][R2.64] ;  /* 0x0000000602a47981 */ /* 0x000322000c1e1900 */
[C---:B------:R-:W-:Y:S02]  /*0700*/  IADD3 R148, R149.reuse, 0x80, RZ ;  /* 0x0000008095947810 */ /* 0x040fe40007ffe0ff */
[----:B------:R-:W-:Y:S01]  /*0710*/  @P0 LEA.HI.X R57, R144, R57, R36, 0x1, P1 ;  /* 0x0000003990390211 */ /* 0x000fe200008f0c24 */
[----:B--2---:R-:W-:-:S04]  /*0720*/  IMAD.WIDE.U32 R68, R149, 0x20, R160 ;  /* 0x0000002095447825 */ /* 0x004fc800078e00a0 */
[----:B------:R-:W2:Y:S01]  /*0730*/  @P0 LDG.E.U16 R0, desc[UR6][R56.64] ;  /* 0x0000000638000981 */ /* 0x000ea2000c1e1500 */
        /* <DEDUP_REMOVED lines=8> */
[----:B------:R-:W3:Y:S04]  /*07c0*/  LDG.E.128 R48, desc[UR6][R154.64] ;  /* 0x000000069a307981 */ /* 0x000ee8000c1e1d00 */
[----:B------:R-:W3:Y:S01]  /*07d0*/  LDG.E R150, desc[UR6][R152.64] ;  /* 0x0000000698967981 */ /* 0x000ee2000c1e1900 */
[----:B------:R-:W-:-:S03]  /*07e0*/  IMAD.WIDE.U32 R52, R148, 0x10, R64 ;  /* 0x0000001094347825 */ /* 0x000fc600078e0040 */
[----:B------:R0:W3:Y:S04]  /*07f0*/  LDG.E.128 R56, desc[UR6][R154.64+0x10] ;  /* 0x000010069a387981 */ /* 0x0000e8000c1e1d00 */
[----:B------:R-:W3:Y:S01]  /*0800*/  LDG.E.128 R52, desc[UR6][R52.64] ;  /* 0x0000000634347981 */ /* 0x000ee2000c1e1d00 */
[----:B------:R-:W-:-:S04]  /*0810*/  IMAD.WIDE.U32 R64, R147, 0x10, R64 ;  /* 0x0000001093407825 */ /* 0x000fc800078e0040 */
[----:B------:R-:W-:Y:S02]  /*0820*/  IMAD.WIDE.U32 R160, R147, 0x20, R160 ;  /* 0x0000002093a07825 */ /* 0x000fe400078e00a0 */
[----:B------:R-:W3:Y:S04]  /*0830*/  LDG.E.128 R64, desc[UR6][R64.64] ;  /* 0x0000000640407981 */ /* 0x000ee8000c1e1d00 */
[----:B------:R-:W3:Y:S04]  /*0840*/  LDG.E.128 R60, desc[UR6][R160.64] ;  /* 0x00000006a03c7981 */ /* 0x000ee8000c1e1d00 */
[----:B------:R-:W3:Y:S01]  /*0850*/  LDG.E.128 R68, desc[UR6][R160.64+0x10] ;  /* 0x00001006a0447981 */ /* 0x000ee2000c1e1d00 */
[----:B-1----:R-:W-:-:S04]  /*0860*/  ISETP.NE.U32.AND P1, PT, R2, RZ, PT ;  /* 0x000000ff0200720c */ /* 0x002fc80003f25070 */
        /* <DEDUP_REMOVED lines=12> */
[----:B------:R-:W5:Y:S04]  /*0930*/  @P1 LDG.E.128 R16, desc[UR6][R156.64+0x10] ;  /* 0x000010069c101981 */ /* 0x000f68000c1e1d00 */
[----:B------:R-:W5:Y:S04]  /*0940*/  @P1 LDG.E.128 R20, desc[UR6][R158.64] ;  /* 0x000000069e141981 */ /* 0x000f68000c1e1d00 */
[----:B------:R1:W5:Y:S01]  /*0950*/  @P1 LDG.E.128 R24, desc[UR6][R158.64+0x10] ;  /* 0x000010069e181981 */ /* 0x000362000c1e1d00 */
[----:B------:R-:W-:Y:S01]  /*0960*/  UMOV UR4, 0xffffffff ;  /* 0xffffffff00047882 */ /* 0x000fe20000000000 */
[----:B------:R-:W-:-:S02]  /*0970*/  LOP3.LUT P1, RZ, R145, 0x1f, RZ, 0xc0, !PT ;  /* 0x0000001f91ff7812 */ /* 0x000fc4000782c0ff */
[----:B----4-:R-:W-:Y:S01]  /*0980*/  FSEL R168, R164, RZ, !P2 ;  /* 0x000000ffa4a87208 */ /* 0x010fe20005000000 */
[----:B--2---:R-:W-:-:S04]  /*0990*/  @P0 HADD2.F32 R146, -RZ, R0.H0_H0 ;  /* 0x20000000ff920230 */ /* 0x004fc80000004100 */
[C---:B---3--:R-:W-:Y:S01]  /*09a0*/  FADD.FTZ R163, -R168.reuse, R38 ;  /* 0x00000026a8a37221 */ /* 0x048fe20000010100 */
[C---:B------:R-:W-:Y:S01]  /*09b0*/  FADD.FTZ R165, -R168.reuse, R39 ;  /* 0x00000027a8a57221 */ /* 0x040fe20000010100 */
[C---:B------:R-:W-:Y:S01]  /*09c0*/  FADD.FTZ R153, -R168.reuse, R36 ;  /* 0x00000024a8997221 */ /* 0x040fe20000010100 */
[C---:B------:R-:W-:Y:S01]  /*09d0*/  FADD.FTZ R169, -R168.reuse, R47 ;  /* 0x0000002fa8a97221 */ /* 0x040fe20000010100 */
[--C-:B------:R-:W-:Y:S02]  /*09e0*/  HADD2.F32 R38, -RZ, R40.reuse.H0_H0 ;  /* 0x20000028ff267230 */ /* 0x100fe40000004100 */
[----:B0-----:R-:W-:Y:S02]  /*09f0*/  HADD2.F32 R155, -RZ, R40.H1_H1 ;  /* 0x30000028ff9b7230 */ /* 0x001fe40000004100 */
[--C-:B------:R-:W-:Y:S02]  /*0a00*/  HADD2.F32 R40, -RZ, R41.reuse.H0_H0 ;  /* 0x20000029ff287230 */ /* 0x100fe40000004100 */
[----:B------:R-:W-:Y:S01]  /*0a10*/  FADD.FTZ R177, -R168, R49 ;  /* 0x00000031a8b17221 */ /* 0x000fe20000010100 */
[----:B------:R-:W-:-:S02]  /*0a20*/  HADD2.F32 R41, -RZ, R41.H1_H1 ;  /* 0x30000029ff297230 */ /* 0x000fc40000004100 */
[----:B------:R-:W-:Y:S01]  /*0a30*/  FMUL.FTZ R49, R143, R38 ;  /* 0x000000268f317220 */ /* 0x000fe20000410000 */
[C---:B------:R-:W-:Y:S01]  /*0a40*/  FMUL.FTZ R47, R150.reuse, R165 ;  /* 0x000000a5962f7220 */ /* 0x040fe20000410000 */
[--C-:B------:R-:W-:Y:S02]  /*0a50*/  HADD2.F32 R152, -RZ, R42.reuse.H0_H0 ;  /* 0x2000002aff987230 */ /* 0x100fe40000004100 */
[----:B------:R-:W-:Y:S01]  /*0a60*/  FMUL.FTZ R0, R150, R153 ;  /* 0x0000009996007220 */ /* 0x000fe20000410000 */
[----:B-1----:R-:W-:Y:S02]  /*0a70*/  HADD2.F32 R159, -RZ, R42.H1_H1 ;  /* 0x3000002aff9f7230 */ /* 0x002fe40000004100 */
[C---:B------:R-:W-:Y:S01]  /*0a80*/  FADD.FTZ R161, -R168.reuse, R37 ;  /* 0x00000025a8a17221 */ /* 0x040fe20000010100 */
[--C-:B------:R-:W-:Y:S02]  /*0a90*/  HADD2.F32 R42, -RZ, R43.reuse.H0_H0 ;  /* 0x2000002bff2a7230 */ /* 0x100fe40000004100 */
[----:B------:R-:W-:Y:S01]  /*0aa0*/  FADD.FTZ R181, -R168, R50 ;  /* 0x00000032a8b57221 */ /* 0x000fe20000010100 */
[----:B------:R-:W-:-:S02]  /*0ab0*/  HADD2.F32 R173, -RZ, R43.H1_H1 ;  /* 0x3000002bffad7230 */ /* 0x000fc40000004100 */
[C---:B------:R-:W-:Y:S01]  /*0ac0*/  FADD.FTZ R43, -R168.reuse, R44 ;  /* 0x0000002ca82b7221 */ /* 0x040fe20000010100 */
[----:B------:R-:W-:Y:S01]  /*0ad0*/  FADD.FTZ R167, -R168, R46 ;  /* 0x0000002ea8a77221 */ /* 0x000fe20000010100 */
[----:B------:R-:W-:Y:S01]  /*0ae0*/  FMUL.FTZ R44, R150, R163 ;  /* 0x000000a3962c7220 */ /* 0x000fe20000410000 */
[----:B------:R-:W-:Y:S01]  /*0af0*/  FADD.FTZ R98, R41, R98 ;  /* 0x0000006229627221 */ /* 0x000fe20000010000 */
[-C--:B------:R-:W-:Y:S01]  /*0b00*/  FFMA.FTZ R74, R47, R41.reuse, R74 ;  /* 0x000000292f4a7223 */ /* 0x080fe2000001004a */
[----:B------:R-:W-:Y:S01]  /*0b10*/  FMUL.FTZ R50, R140, R41 ;  /* 0x000000298c327220 */ /* 0x000fe20000410000 */
[----:B------:R-:W-:Y:S01]  /*0b20*/  FADD.FTZ R157, -R168, R45 ;  /* 0x0000002da89d7221 */ /* 0x000fe20000010100 */
[----:B------:R-:W-:Y:S01]  /*0b30*/  FADD.FTZ R97, R38, R97 ;  /* 0x0000006126617221 */ /* 0x000fe20000010000 */
[----:B------:R-:W-:Y:S01]  /*0b40*/  FFMA.FTZ R73, R0, R38, R73 ;  /* 0x0000002600497223 */ /* 0x000fe20000010049 */
[----:B------:R-:W-:Y:S01]  /*0b50*/  FMUL.FTZ R46, R142, R155 ;  /* 0x0000009b8e2e7220 */ /* 0x000fe20000410000 */
[----:B------:R-:W-:Y:S01]  /*0b60*/  FADD.FTZ R41, RZ, R49 ;  /* 0x00000031ff297221 */ /* 0x000fe20000010000 */
[----:B------:R-:W-:Y:S01]  /*0b70*/  FMUL.FTZ R45, R150, R161 ;  /* 0x000000a1962d7220 */ /* 0x000fe20000410000 */
[----:B------:R-:W-:Y:S01]  /*0b80*/  FFMA.FTZ R38, R0, R49, RZ ;  /* 0x0000003100267223 */ /* 0x000fe200000100ff */
[----:B------:R-:W-:Y:S01]  /*0b90*/  FADD.FTZ R183, -R168, R51 ;  /* 0x00000033a8b77221 */ /* 0x000fe20000010100 */
        /* <DEDUP_REMOVED lines=14> */
[--C-:B------:R-:W-:Y:S02]  /*0c80*/  HADD2.F32 R158, -RZ, R54.reuse.H0_H0 ;  /* 0x20000036ff9e7230 */ /* 0x100fe40000004100 */
[----:B------:R-:W-:Y:S02]  /*0c90*/  HADD2.F32 R191, -RZ, R54.H1_H1 ;  /* 0x30000036ffbf7230 */ /* 0x000fe40000004100 */
[----:B------:R-:W-:Y:S01]  /*0ca0*/  FMUL.FTZ R54, R138, R159 ;  /* 0x0000009f8a367220 */ /* 0x000fe20000410000 */
[----:B------:R-:W-:-:S02]  /*0cb0*/  HADD2.F32 R156, -RZ, R53.H0_H0 ;  /* 0x20000035ff9c7230 */ /* 0x000fc40000004100 */
[----:B------:R-:W-:Y:S01]  /*0cc0*/  FADD.FTZ R43, R40, R55 ;  /* 0x00000037282b7221 */ /* 0x000fe20000010000 */
[----:B------:R-:W-:Y:S02]  /*0cd0*/  HADD2.F32 R185, -RZ, R53.H1_H1 ;  /* 0x30000035ffb97230 */ /* 0x000fe40000004100 */
[----:B------:R-:W-:Y:S01]  /*0ce0*/  FMUL.FTZ R53, R150, R157 ;  /* 0x0000009d96357220 */ /* 0x000fe20000410000 */
[----:B------:R-:W-:Y:S01]  /*0cf0*/  FFMA.FTZ R38, R48, R55, R41 ;  /* 0x0000003730267223 */ /* 0x000fe20000010029 */
[----:B------:R-:W-:Y:S01]  /*0d00*/  FADD.FTZ R195, -R168, R59 ;  /* 0x0000003ba8c37221 */ /* 0x000fe20000010100 */
[--C-:B------:R-:W-:Y:S02]  /*0d10*/  HADD2.F32 R154, -RZ, R52.reuse.H0_H0 ;  /* 0x20000034ff9a7230 */ /* 0x100fe40000004100 */
[----:B------:R-:W-:Y:S01]  /*0d20*/  FMUL.FTZ R59, R137, R42 ;  /* 0x0000002a893b7220 */ /* 0x000fe20000410000 */
[----:B------:R-:W-:Y:S02]  /*0d30*/  HADD2.F32 R179, -RZ, R52.H1_H1 ;  /* 0x30000034ffb37230 */ /* 0x000fe40000004100 */
        /* <DEDUP_REMOVED lines=9> */
[----:B------:R-:W-:-:S02]  /*0dd0*/  HADD2.F32 R166, -RZ, R65.H0_H0 ;  /* 0x20000041ffa67230 */ /* 0x000fc40000004100 */
[----:B------:R-:W-:Y:S01]  /*0de0*/  FADD.FTZ R193, -R168, R58 ;  /* 0x0000003aa8c17221 */ /* 0x000fe20000010100 */
[----:B------:R-:W-:Y:S02]  /*0df0*/  HADD2.F32 R209, -RZ, R65.H1_H1 ;  /* 0x30000041ffd17230 */ /* 0x000fe40000004100 */
[----:B------:R-:W-:Y:S01]  /*0e00*/  FMUL.FTZ R65, R135, R154 ;  /* 0x0000009a87417220 */ /* 0x000fe20000410000 */
        /* <DEDUP_REMOVED lines=22> */
[--C-:B------:R-:W-:Y:S02]  /*0f70*/  HADD2.F32 R164, -RZ, R64.reuse.H0_H0 ;  /* 0x20000040ffa47230 */ /* 0x100fe40000004100 */
[----:B------:R-:W-:Y:S01]  /*0f80*/  FMUL.FTZ R153, R131, R158 ;  /* 0x0000009e83997220 */ /* 0x000fe20000410000 */
[----:B------:R-:W-:-:S02]  /*0f90*/  HADD2.F32 R203, -RZ, R64.H1_H1 ;  /* 0x30000040ffcb7230 */ /* 0x000fc40000004100 */
[----:B------:R-:W-:Y:S01]  /*0fa0*/  FADD.FTZ R40, R43, R66 ;  /* 0x000000422b287221 */ /* 0x000fe20000010000 */
[----:B------:R-:W-:Y:S01]  /*0fb0*/  FMUL.FTZ R64, R150, R187 ;  /* 0x000000bb96407220 */ /* 0x000fe20000410000 */
[----:B------:R-:W-:Y:S01]  /*0fc0*/  FFMA.FTZ R41, R63, R66, R38 ;  /* 0x000000423f297223 */ /* 0x000fe20000010026 */
[----:B------:R-:W-:Y:S01]  /*0fd0*/  FADD.FTZ R211, -R168, R68 ;  /* 0x00000044a8d37221 */ /* 0x000fe20000010100 */
[----:B------:R-:W-:Y:S01]  /*0fe0*/  FADD.FTZ R96, R155, R96 ;  /* 0x000000609b607221 */ /* 0x000fe20000010000 */
[----:B------:R-:W-:Y:S01]  /*0ff0*/  FFMA.FTZ R72, R45, R155, R72 ;  /* 0x0000009b2d487223 */ /* 0x000fe20000010048 */
        /* <DEDUP_REMOVED lines=39> */
[C---:B------:R-:W-:Y:S01]  /*1270*/  FMUL.FTZ R166, R150.reuse, R211 ;  /* 0x000000d396a67220 */ /* 0x040fe20000410000 */
        /* <DEDUP_REMOVED lines=69> */
.L_x_6930:
        /* <DEDUP_REMOVED lines=13> */
.L_x_6918:
        /* <DEDUP_REMOVED lines=42> */
[----:B------:R-:W0:Y:S01]  /*1a40*/  @P2 LDC.64 R42, c[0x0][0x308] ;  /* 0x0000c200ff2a2b82 */ /* 0x000e220000000a00 */
        /* <DEDUP_REMOVED lines=15> */
[----:B------:R-:W-:Y:S01]  /*1b40*/  FADD.FTZ R45, R46, -R45 ;  /* 0x8000002d2e2d7221 */ /* 0x000fe20000010000 */
[----:B------:R-:W-:Y:S01]  /*1b50*/  FADD.FTZ R51, R51, -R44 ;  /* 0x8000002c33337221 */ /* 0x000fe20000010000 */
[----:B------:R-:W-:Y:S01]  /*1b60*/  FADD.FTZ R47, R50, -R47 ;  /* 0x8000002f322f7221 */ /* 0x000fe20000010000 */
[----:B------:R-:W-:Y:S01]  /*1b70*/  FADD.FTZ R59, R59, -R52 ;  /* 0x800000343b3b7221 */ /* 0x000fe20000010000 */
[----:B------:R-:W-:Y:S01]  /*1b80*/  FADD.FTZ R57, R56, -R57 ;  /* 0x8000003938397221 */ /* 0x000fe20000010000 */
[----:B------:R-:W2:Y:S01]  /*1b90*/  LDC.64 R2, c[0x0][0x2f8] ;  /* 0x0000be00ff027b82 */ /* 0x000ea20000000a00 */
[----:B------:R-:W-:Y:S01]  /*1ba0*/  FADD.FTZ R55, R55, -R48 ;  /* 0x8000003037377221 */ /* 0x000fe20000010000 */
[----:B------:R-:W-:Y:S01]  /*1bb0*/  FADD.FTZ R53, R54, -R53 ;  /* 0x8000003536357221 */ /* 0x000fe20000010000 */
[C---:B------:R-:W-:Y:S01]  /*1bc0*/  FMUL.FTZ R49, R150.reuse, R49 ;  /* 0x0000003196317220 */ /* 0x040fe20000410000 */
[----:B------:R-:W-:Y:S01]  /*1bd0*/  FMUL.FTZ R0, R150, R45 ;  /* 0x0000002d96007220 */ /* 0x000fe20000410000 */
[----:B------:R-:W-:Y:S01]  /*1be0*/  FADD.FTZ R63, R62, -R61 ;  /* 0x8000003d3e3f7221 */ /* 0x000fe20000010000 */
        /* <DEDUP_REMOVED lines=15> */
[----:B------:R-:W-:Y:S01]  /*1ce0*/  FADD.FTZ R151, R168, -R39 ;  /* 0x80000027a8977221 */ /* 0x000fe20000010000 */
        /* <DEDUP_REMOVED lines=10> */
[----:B------:R-:W-:Y:S01]  /*1d90*/  FADD.FTZ R157, R157, -R70 ;  /* 0x800000469d9d7221 */ /* 0x000fe20000010000 */
[----:B------:R-:W-:Y:S01]  /*1da0*/  FADD.FTZ R159, R152, -R159 ;  /* 0x8000009f989f7221 */ /* 0x000fe20000010000 */
[----:B------:R-:W-:Y:S01]  /*1db0*/  F2FP.F16.F32.PACK_AB R36, R37, R36 ;  /* 0x000000242524723e */ /* 0x000fe200000000ff */
[----:B0-----:R-:W-:Y:S01]  /*1dc0*/  @P2 IMAD.WIDE.U32 R56, R149, 0x20, R42 ;  /* 0x0000002095382825 */ /* 0x001fe200078e002a */
[----:B------:R-:W-:-:S03]  /*1dd0*/  F2FP.F16.F32.PACK_AB R37, R39, R38 ;  /* 0x000000262725723e */ /* 0x000fc600000000ff */
[----:B------:R-:W-:Y:S01]  /*1de0*/  FMUL.FTZ R153, R150, R153 ;  /* 0x0000009996997220 */ /* 0x000fe20000410000 */
[----:B------:R-:W-:Y:S01]  /*1df0*/  F2FP.F16.F32.PACK_AB R39, R53, R52 ;  /* 0x000000343527723e */ /* 0x000fe200000000ff */
[----:B-1----:R-:W-:Y:S01]  /*1e00*/  @P2 IMAD.WIDE.U32 R52, R148, 0x20, R40 ;  /* 0x0000002094342825 */ /* 0x002fe200078e0028 */
[----:B------:R-:W-:-:S03]  /*1e10*/  SEL R43, R44, R31, P3 ;  /* 0x0000001f2c2b7207 */ /* 0x000fc60001800000 */
[C---:B------:R-:W-:Y:S01]  /*1e20*/  FMUL.FTZ R64, R150.reuse, R155 ;  /* 0x0000009b96407220 */ /* 0x040fe20000410000 */
[----:B------:R-:W-:Y:S01]  /*1e30*/  F2FP.F16.F32.PACK_AB R38, R47, R46 ;  /* 0x0000002e2f26723e */ /* 0x000fe200000000ff */
[----:B------:R-:W-:Y:S01]  /*1e40*/  FADD.FTZ R65, R65, -R58 ;  /* 0x8000003a41417221 */ /* 0x000fe20000010000 */
[----:B------:R-:W-:Y:S01]  /*1e50*/  SEL R44, R45, R32, P3 ;  /* 0x000000202d2c7207 */ /* 0x000fe20001800000 */
[----:B------:R-:W0:Y:S01]  /*1e60*/  @P2 LDC.64 R54, c[0x0][0x308] ;  /* 0x0000c200ff362b82 */ /* 0x000e220000000a00 */
[C---:B------:R-:W-:Y:S01]  /*1e70*/  FMUL.FTZ R157, R150.reuse, R157 ;  /* 0x0000009d969d7220 */ /* 0x040fe20000410000 */
[----:B------:R-:W-:Y:S01]  /*1e80*/  FMUL.FTZ R66, R150, R159 ;  /* 0x0000009f96427220 */ /* 0x000fe20000410000 */
[----:B------:R-:W-:Y:S01]  /*1e90*/  SEL R40, R49, R28, P3 ;  /* 0x0000001c31287207 */ /* 0x000fe20001800000 */
[----:B------:R-:W-:Y:S01]  /*1ea0*/  FADD.FTZ R69, R69, -R60 ;  /* 0x8000003c45457221 */ /* 0x000fe20000010000 */
[----:B------:R-:W-:Y:S01]  /*1eb0*/  SEL R41, R0, R29, P3 ;  /* 0x0000001d00297207 */ /* 0x000fe20001800000 */
[----:B--2---:R-:W-:Y:S01]  /*1ec0*/  IMAD.WIDE.U32 R58, R149, 0x10, R2 ;  /* 0x00000010953a7825 */ /* 0x004fe200078e0002 */
[----:B------:R-:W-:-:S03]  /*1ed0*/  SEL R42, R51, R30, P3 ;  /* 0x0000001e332a7207 */ /* 0x000fc60001800000 */
[----:B------:R-:W-:Y:S01]  /*1ee0*/  FADD.FTZ R167, R167, -R156 ;  /* 0x8000009ca7a77221 */ /* 0x000fe20000010000 */
[----:B------:R-:W-:Y:S01]  /*1ef0*/  SEL R45, R48, R33, P3 ;  /* 0x00000021302d7207 */ /* 0x000fe20001800000 */
[----:B------:R-:W-:Y:S01]  /*1f00*/  FADD.FTZ R163, R160, -R163 ;  /* 0x800000a3a0a37221 */ /* 0x000fe20000010000 */
[----:B------:R-:W-:Y:S01]  /*1f10*/  SEL R46, R61, R34, P3 ;  /* 0x000000223d2e7207 */ /* 0x000fe20001800000 */
[----:B------:R-:W-:Y:S01]  /*1f20*/  @P1 FADD.FTZ R153, R16, R153 ;  /* 0x0000009910991221 */ /* 0x000fe20000010000 */
[----:B------:R-:W-:Y:S01]  /*1f30*/  SEL R47, R50, R35, P3 ;  /* 0x00000023322f7207 */ /* 0x000fe20001800000 */
        /* <DEDUP_REMOVED lines=11> */
[----:B------:R-:W-:Y:S01]  /*1ff0*/  FMUL.FTZ R70, R150, R163 ;  /* 0x000000a396467220 */ /* 0x000fe20000410000 */
[----:B------:R-:W-:Y:S01]  /*2000*/  FADD.FTZ R171, R164, -R171 ;  /* 0x800000aba4ab7221 */ /* 0x000fe20000010000 */
[----:B------:R2:W-:Y:S01]  /*2010*/  @P2 STG.E.128 desc[UR6][R56.64+0x10], R44 ;  /* 0x0000102c38002986 */ /* 0x0005e2000c101d06 */
[C---:B------:R-:W-:Y:S01]  /*2020*/  FMUL.FTZ R165, R150.reuse, R165 ;  /* 0x000000a596a57220 */ /* 0x040fe20000410000 */
[----:B------:R-:W-:Y:S01]  /*2030*/  FMUL.FTZ R68, R150, R161 ;  /* 0x000000a196447220 */ /* 0x000fe20000410000 */
[-C--:B------:R-:W-:Y:S01]  /*2040*/  FMUL.FTZ R0, R157, R146.reuse ;  /* 0x000000929d007220 */ /* 0x080fe20000410000 */
        /* <DEDUP_REMOVED lines=9> */
[----:B------:R-:W-:Y:S01]  /*20e0*/  FMUL.FTZ R151, R150, R151 ;  /* 0x0000009796977220 */ /* 0x000fe20000410000 */
[----:B-1----:R-:W-:Y:S01]  /*20f0*/  FMUL.FTZ R41, R66, R146 ;  /* 0x0000009242297220 */ /* 0x002fe20000410000 */
        /* <DEDUP_REMOVED lines=13> */
[----:B------:R-:W-:Y:S01]  /*21d0*/  F2FP.F16.F32.PACK_AB R38, R39, R38 ;  /* 0x000000262726723e */ /* 0x000fe200000000ff */
[----:B------:R-:W-:Y:S01]  /*21e0*/  @P1 FADD.FTZ R151, R26, R151 ;  /* 0x000000971a971221 */ /* 0x000fe20000010000 */
[----:B------:R-:W-:Y:S01]  /*21f0*/  F2FP.F16.F32.PACK_AB R39, R41, R0 ;  /* 0x000000002927723e */ /* 0x000fe200000000ff */
        /* <DEDUP_REMOVED lines=8> */
[----:B------:R-:W-:Y:S01]  /*2280*/  F2FP.F16.F32.PACK_AB R45, R0, R45 ;  /* 0x0000002d002d723e */ /* 0x000fe200000000ff */
[-C--:B------:R-:W-:Y:S01]  /*2290*/  FMUL.FTZ R46, R71, R146.reuse ;  /* 0x00000092472e7220 */ /* 0x080fe20000410000 */
[-C--:B------:R-:W-:Y:S01]  /*22a0*/  FMUL.FTZ R47, R152, R146.reuse ;  /* 0x00000092982f7220 */ /* 0x080fe20000410000 */
[----:B------:R-:W-:Y:S01]  /*22b0*/  FMUL.FTZ R0, R151, R146 ;  /* 0x0000009297007220 */ /* 0x000fe20000410000 */
[----:B------:R-:W-:Y:S01]  /*22c0*/  F2FP.F16.F32.PACK_AB R44, R41, R44 ;  /* 0x0000002c292c723e */ /* 0x000fe200000000ff */
[----:B------:R-:W-:Y:S01]  /*22d0*/  IMAD.WIDE.U32 R148, R148, 0x10, R2 ;  /* 0x0000001094947825 */ /* 0x000fe200078e0002 */
[----:B------:R-:W-:-:S02]  /*22e0*/  SEL R40, R153, R32, P3 ;  /* 0x0000002099287207 */ /* 0x000fc40001800000 */
[----:B------:R-:W-:Y:S01]  /*22f0*/  SEL R41, R64, R33, P3 ;  /* 0x0000002140297207 */ /* 0x000fe20001800000 */
[----:B0-----:R-:W-:Y:S01]  /*2300*/  @P2 IMAD.WIDE.U32 R54, R147, 0x20, R54 ;  /* 0x0000002093362825 */ /* 0x001fe200078e0036 */
[----:B------:R-:W-:Y:S02]  /*2310*/  SEL R42, R157, R34, P3 ;  /* 0x000000229d2a7207 */ /* 0x000fe40001800000 */
[----:B------:R-:W-:Y:S01]  /*2320*/  SEL R43, R66, R35, P3 ;  /* 0x00000023422b7207 */ /* 0x000fe20001800000 */
[----:B------:R-:W-:Y:S01]  /*2330*/  IMAD.WIDE.U32 R2, R147, 0x10, R2 ;  /* 0x0000001093027825 */ /* 0x000fe200078e0002 */
[----:B------:R-:W-:Y:S02]  /*2340*/  F2FP.F16.F32.PACK_AB R36, R60, R65 ;  /* 0x000000413c24723e */ /* 0x000fe400000000ff */
[----:B------:R-:W-:Y:S01]  /*2350*/  F2FP.F16.F32.PACK_AB R37, R62, R69 ;  /* 0x000000453e25723e */ /* 0x000fe200000000ff */
[----:B-1----:R-:W-:Y:S01]  /*2360*/  FMUL.FTZ R49, R150, R146 ;  /* 0x0000009296317220 */ /* 0x002fe20000410000 */
        /* <DEDUP_REMOVED lines=9> */
[----:B------:R-:W-:Y:S02]  /*2400*/  F2FP.F16.F32.PACK_AB R46, R47, R46 ;  /* 0x0000002e2f2e723e */ /* 0x000fe400000000ff */
[----:B------:R-:W-:-:S02]  /*2410*/  SEL R34, R151, R34, P3 ;  /* 0x0000002297227207 */ /* 0x000fc40001800000 */
[----:B------:R-:W-:Y:S02]  /*2420*/  SEL R35, R150, R35, P3 ;  /* 0x0000002396237207 */ /* 0x000fe40001800000 */
[----:B------:R-:W-:Y:S02]  /*2430*/  F2FP.F16.F32.PACK_AB R47, R49, R0 ;  /* 0x00000000312f723e */ /* 0x000fe400000000ff */
        /* <DEDUP_REMOVED lines=53> */
.L_x_6916:
        /* <DEDUP_REMOVED lines=23> */
.L_x_6917:
[----:B------:R-:W-:Y:S01]  /*2900*/  HFMA2.MMA R173, -RZ, RZ, 0, 9.5367431640625e-07 ;  /* 0x00000010ffad7435 */ /* 0x000fe200000001ff */
[----:B------:R-:W-:Y:S02]  /*2910*/  MOV R174, R36 ;  /* 0x0000002400ae7202 */ /* 0x000fe40000000f00 */
[----:B------:R-:W-:Y:S02]  /*2920*/  MOV R176, 0x1f ;  /* 0x0000001f00b07802 */ /* 0x000fe40000000f00 */
[----:B------:R-:W-:-:S07]  /*2930*/  MOV R67, 0xffffffff ;  /* 0xffffffff00437802 */ /* 0x000fce0000000f00 */
[----:B-----5:R-:W-:Y:S05]  /*2940*/  WARPSYNC.COLLECTIVE R67, `(.L_x_6920) ;  /* 0x0000000043087348 */ /* 0x020fea0003c00000 */
[----:B------:R0:W1:Y:S02]  /*2950*/  SHFL.DOWN P3, R172, R174, R173, R176 ;  /* 0x080000adaeac7389 */ /* 0x00006400000600b0 */
[----:B01---5:R-:W-:Y:S01]  /*2960*/  ENDCOLLECTIVE ;  /* 0x000000000000791b */ /* 0x023fe20003800000 */
.L_x_6920:
[----:B------:R-:W-:Y:S02]  /*2970*/  MOV R174, R38 ;  /* 0x0000002600ae7202 */ /* 0x000fe40000000f00 */
[----:B------:R-:W-:-:S07]  /*2980*/  MOV R37, R172 ;  /* 0x000000ac00257202 */ /* 0x000fce0000000f00 */
[----:B------:R-:W-:Y:S05]  /*2990*/  WARPSYNC.COLLECTIVE R67, `(.L_x_6921) ;  /* 0x0000000043087348 */ /* 0x000fea0003c00000 */
[----:B------:R0:W1:Y:S02]  /*29a0*/  SHFL.DOWN P3, R172, R174, R173, R176 ;  /* 0x080000adaeac7389 */ /* 0x00006400000600b0 */
[----:B01----:R-:W-:Y:S01]  /*29b0*/  ENDCOLLECTIVE ;  /* 0x000000000000791b */ /* 0x003fe20003800000 */
.L_x_6921:
[----:B------:R-:W-:Y:S01]  /*29c0*/  FADD.FTZ R37, R36, R37 ;  /* 0x0000002524257221 */ /* 0x000fe20000010000 */
[----:B------:R-:W-:-:S04]  /*29d0*/  HFMA2.MMA R173, -RZ, RZ, 0, 4.76837158203125e-07 ;  /* 0x00000008ffad7435 */ /* 0x000fc800000001ff */
[----:B------:R-:W-:Y:S02]  /*29e0*/  MOV R174, R37 ;  /* 0x0000002500ae7202 */ /* 0x000fe40000000f00 */
[----:B------:R-:W-:-:S07]  /*29f0*/  MOV R39, R172 ;  /* 0x000000ac00277202 */ /* 0x000fce0000000f00 */
[----:B------:R-:W-:Y:S05]  /*2a00*/  WARPSYNC.COLLECTIVE R67, `(.L_x_6922) ;  /* 0x0000000043087348 */ /* 0x000fea0003c00000 */
[----:B------:R0:W1:Y:S02]  /*2a10*/  SHFL.DOWN P3, R172, R174, R173, R176 ;  /* 0x080000adaeac7389 */ /* 0x00006400000600b0 */
[----:B01----:R-:W-:Y:S01]  /*2a20*/  ENDCOLLECTIVE ;  /* 0x000000000000791b */ /* 0x003fe20003800000 */
.L_x_6922:
[----:B------:R-:W-:-:S05]  /*2a30*/  FADD.FTZ R39, R38, R39 ;  /* 0x0000002726277221 */ /* 0x000fca0000010000 */
[----:B------:R-:W-:Y:S02]  /*2a40*/  MOV R174, R39 ;  /* 0x0000002700ae7202 */ /* 0x000fe40000000f00 */
[----:B------:R-:W-:-:S07]  /*2a50*/  MOV R40, R172 ;  /* 0x000000ac00287202 */ /* 0x000fce0000000f00 */
[----:B------:R-:W-:Y:S05]  /*2a60*/  WARPSYNC.COLLECTIVE R67, `(.L_x_6923) ;  /* 0x0000000043087348 */ /* 0x000fea0003c00000 */
[----:B------:R0:W1:Y:S02]  /*2a70*/  SHFL.DOWN P3, R172, R174, R173, R176 ;  /* 0x080000adaeac7389 */ /* 0x00006400000600b0 */
[----:B01----:R-:W-:Y:S01]  /*2a80*/  ENDCOLLECTIVE ;  /* 0x000000000000791b */ /* 0x003fe20003800000 */
.L_x_6923:
[----:B------:R-:W-:Y:S01]  /*2a90*/  FADD.FTZ R40, R37, R40 ;  /* 0x0000002825287221 */ /* 0x000fe20000010000 */
[----:B------:R-:W-:-:S04]  /*2aa0*/  HFMA2.MMA R173, -RZ, RZ, 0, 2.384185791015625e-07 ;  /* 0x00000004ffad7435 */ /* 0x000fc800000001ff */
[----:B------:R-:W-:Y:S02]  /*2ab0*/  MOV R174, R40 ;  /* 0x0000002800ae7202 */ /* 0x000fe40000000f00 */
[----:B------:R-:W-:-:S07]  /*2ac0*/  MOV R42, R172 ;  /* 0x000000ac002a7202 */ /* 0x000fce0000000f00 */
[----:B------:R-:W-:Y:S05]  /*2ad0*/  WARPSYNC.COLLECTIVE R67, `(.L_x_6924) ;  /* 0x0000000043087348 */ /* 0x000fea0003c00000 */
[----:B------:R0:W1:Y:S02]  /*2ae0*/  SHFL.DOWN P3, R172, R174, R173, R176 ;  /* 0x080000adaeac7389 */ /* 0x00006400000600b0 */
[----:B01----:R-:W-:Y:S01]  /*2af0*/  ENDCOLLECTIVE ;  /* 0x000000000000791b */ /* 0x003fe20003800000 */
.L_x_6924:
[----:B------:R-:W-:-:S05]  /*2b00*/  FADD.FTZ R42, R39, R42 ;  /* 0x0000002a272a7221 */ /* 0x000fca0000010000 */
[----:B------:R-:W-:Y:S02]  /*2b10*/  MOV R174, R42 ;  /* 0x0000002a00ae7202 */ /* 0x000fe40000000f00 */
[----:B------:R-:W-:-:S07]  /*2b20*/  MOV R41, R172 ;  /* 0x000000ac00297202 */ /* 0x000fce0000000f00 */
[----:B------:R-:W-:Y:S05]  /*2b30*/  WARPSYNC.COLLECTIVE R67, `(.L_x_6925) ;  /* 0x0000000043087348 */ /* 0x000fea0003c00000 */
[----:B------:R0:W1:Y:S02]  /*2b40*/  SHFL.DOWN P3, R172, R174, R173, R176 ;  /* 0x080000adaeac7389 */ /* 0x00006400000600b0 */
[----:B01----:R-:W-:Y:S01]  /*2b50*/  ENDCOLLECTIVE ;  /* 0x000000000000791b */ /* 0x003fe20003800000 */
.L_x_6925:
[----:B------:R-:W-:Y:S01]  /*2b60*/  FADD.FTZ R41, R40, R41 ;  /* 0x0000002928297221 */ /* 0x000fe20000010000 */
[----:B------:R-:W-:-:S04]  /*2b70*/  HFMA2.MMA R173, -RZ, RZ, 0, 1.1920928955078125e-07 ;  /* 0x00000002ffad7435 */ /* 0x000fc800000001ff */
[----:B------:R-:W-:Y:S02]  /*2b80*/  MOV R174, R41 ;  /* 0x0000002900ae7202 */ /* 0x000fe40000000f00 */
[----:B------:R-:W-:-:S07]  /*2b90*/  MOV R43, R172 ;  /* 0x000000ac002b7202 */ /* 0x000fce0000000f00 */
[----:B------:R-:W-:Y:S05]  /*2ba0*/  WARPSYNC.COLLECTIVE R67, `(.L_x_6926) ;  /* 0x0000000043087348 */ /* 0x000fea0003c00000 */
[----:B------:R0:W1:Y:S02]  /*2bb0*/  SHFL.DOWN P3, R172, R174, R173, R176 ;  /* 0x080000adaeac7389 */ /* 0x00006400000600b0 */
[----:B01----:R-:W-:Y:S01]  /*2bc0*/  ENDCOLLECTIVE ;  /* 0x000000000000791b */ /* 0x003fe20003800000 */
.L_x_6926:
[----:B------:R-:W-:-:S05]  /*2bd0*/  FADD.FTZ R43, R42, R43 ;  /* 0x0000002b2a2b7221 */ /* 0x000fca0000010000 */
[----:B------:R-:W-:Y:S02]  /*2be0*/  MOV R174, R43 ;  /* 0x0000002b00ae7202 */ /* 0x000fe40000000f00 */
[----:B------:R-:W-:-:S07]  /*2bf0*/  MOV R36, R172 ;  /* 0x000000ac00247202 */ /* 0x000fce0000000f00 */
[----:B------:R-:W-:Y:S05]  /*2c00*/  WARPSYNC.COLLECTIVE R67, `(.L_x_6927) ;  /* 0x0000000043087348 */ /* 0x000fea0003c00000 */
[----:B------:R0:W1:Y:S02]  /*2c10*/  SHFL.DOWN P3, R172, R174, R173, R176 ;  /* 0x080000adaeac7389 */ /* 0x00006400000600b0 */
[----:B01----:R-:W-:Y:S01]  /*2c20*/  ENDCOLLECTIVE ;  /* 0x000000000000791b */ /* 0x003fe20003800000 */
.L_x_6927:
[----:B------:R-:W-:Y:S01]  /*2c30*/  FADD.FTZ R36, R41, R36 ;  /* 0x0000002429247221 */ /* 0x000fe20000010000 */
[----:B------:R-:W-:-:S04]  /*2c40*/  HFMA2.MMA R173, -RZ, RZ, 0, 5.9604644775390625e-08 ;  /* 0x00000001ffad7435 */ /* 0x000fc800000001ff */
[----:B------:R-:W-:Y:S02]  /*2c50*/  MOV R174, R36 ;  /* 0x0000002400ae7202 */ /* 0x000fe40000000f00 */
[----:B------:R-:W-:-:S07]  /*2c60*/  MOV R38, R172 ;  /* 0x000000ac00267202 */ /* 0x000fce0000000f00 */
[----:B------:R-:W-:Y:S05]  /*2c70*/  WARPSYNC.COLLECTIVE R67, `(.L_x_6928) ;  /* 0x0000000043087348 */ /* 0x000fea0003c00000 */
[----:B------:R0:W1:Y:S02]  /*2c80*/  SHFL.DOWN P3, R172, R174, R173, R176 ;  /* 0x080000adaeac7389 */ /* 0x00006400000600b0 */
[----:B01----:R-:W-:Y:S01]  /*2c90*/  ENDCOLLECTIVE ;  /* 0x000000000000791b */ /* 0x003fe20003800000 */
.L_x_6928:
[----:B------:R-:W-:-:S05]  /*2ca0*/  FADD.FTZ R38, R43, R38 ;  /* 0x000000262b267221 */ /* 0x000fca0000010000 */
[----:B------:R-:W-:Y:S02]  /*2cb0*/  MOV R174, R38 ;  /* 0x0000002600ae7202 */ /* 0x000fe40000000f00 */
[----:B------:R-:W-:-:S07]  /*2cc0*/  MOV R37, R172 ;  /* 0x000000ac00257202 */ /* 0x000fce0000000f00 */
[----:B------:R-:W-:Y:S05]  /*2cd0*/  WARPSYNC.COLLECTIVE R67, `(.L_x_6929) ;  /* 0x0000000043087348 */ /* 0x000fea0003c00000 */
[----:B------:R0:W1:Y:S02]  /*2ce0*/  SHFL.DOWN P3, R172, R174, R173, R176 ;  /* 0x080000adaeac7389 */ /* 0x00006400000600b0 */
[----:B01----:R-:W-:Y:S01]  /*2cf0*/  ENDCOLLECTIVE ;  /* 0x000000000000791b */ /* 0x003fe20003800000 */
.L_x_6929:
[----:B------:R-:W-:Y:S01]  /*2d00*/  MOV R39, R172 ;  /* 0x000000ac00277202 */ /* 0x000fe20000000f00 */
[----:B------:R-:W-:Y:S06]  /*2d10*/  BRA `(.L_x_6930) ;  /* 0xffffffe8006c7947 */ /* 0x000fec000383ffff */
.L_x_6931:
        /* <DEDUP_REMOVED lines=14> */
.L_x_11380:


//--------------------- .text._ZN10layer_norm13ln_bwd_kernelINS_13Kernel_traitsI6__halfS2_fS2_fjLj3072ELj1ELj1ELj4ELj16ENS_18Kernel_traits_baseILj3072ES2_S2_fS2_fjLj128EEEEELb0ELb0ELb1ELb0EEEvNS_9BwdParamsE --------------------------
	.section	.text._ZN10layer_norm13ln_bwd_kernelINS_13Kernel_traitsI6__halfS2_fS2_fjLj3072ELj1ELj1ELj4ELj16ENS_18Kernel_traits_baseILj3072ES2_S2_fS2_fjLj128EEEEELb0ELb0ELb1ELb0EEEvNS_9BwdParamsE,"ax",@progbits
	.align	128
        .global         _ZN10layer_norm13ln_bwd_kernelINS_13Kernel_traitsI6__halfS2_fS2_fjLj3072ELj1ELj1ELj4ELj16ENS_18Kernel_traits_baseILj3072ES2_S2_fS2_fjLj128EEEEELb0ELb0ELb1ELb0EEEvNS_9BwdParamsE
        .type           _ZN10layer_norm13ln_bwd_kernelINS_13Kernel_traitsI6__halfS2_fS2_fjLj3072ELj1ELj1ELj4ELj16ENS_18Kernel_traits_baseILj3072ES2_S2_fS2_fjLj128EEEEELb0ELb0ELb1ELb0EEEvNS_9BwdParamsE,@function
        .size           _ZN10layer_norm13ln_bwd_kernelINS_13Kernel_traitsI6__halfS2_fS2_fjLj3072ELj1ELj1ELj4ELj16ENS_18Kernel_traits_baseILj3072ES2_S2_fS2_fjLj128EEEEELb0ELb0ELb1ELb0EEEvNS_9BwdParamsE,(.L_x_11381 - _ZN10layer_norm13ln_bwd_kernelINS_13Kernel_traitsI6__halfS2_fS2_fjLj3072ELj1ELj1ELj4ELj16ENS_18Kernel_traits_baseILj3072ES2_S2_fS2_fjLj128EEEEELb0ELb0ELb1ELb0EEEvNS_9BwdParamsE)
        .other          _ZN10layer_norm13ln_bwd_kernelINS_13Kernel_traitsI6__halfS2_fS2_fjLj3072ELj1ELj1ELj4ELj16ENS_18Kernel_traits_baseILj3072ES2_S2_fS2_fjLj128EEEEELb0ELb0ELb1ELb0EEEvNS_9BwdParamsE,@"STO_CUDA_ENTRY STV_DEFAULT"
_ZN10layer_norm13ln_bwd_kernelINS_13Kernel_traitsI6__halfS2_fS2_fjLj3072ELj1ELj1ELj4ELj16ENS_18Kernel_traits_baseILj3072ES2_S2_fS2_fjLj128EEEEELb0ELb0ELb1ELb0EEEvNS_9BwdParamsE:
.text._ZN10layer_norm13ln_bwd_kernelINS_13Kernel_traitsI6__halfS2_fS2_fjLj3072ELj1ELj1ELj4ELj16ENS_18Kernel_traits_baseILj3072ES2_S2_fS2_fjLj128EEEEELb0ELb0ELb1ELb0EEEvNS_9BwdParamsE:
        /* <DEDUP_REMOVED lines=27> */
[----:B------:R-:W5:Y:S01]  /*01b0*/  @P0 LDG.E.128 R116, desc[UR4][R2.64] ;  /* 0x0000000402740981 */ /* 0x000f62000c1e1d00 */
[C---:B-1----:R-:W-:Y:S01]  /*01c0*/  @P1 IMAD.WIDE.U32 R6, R11.reuse, 0x10, R4 ;  /* 0x000000100b061825 */ /* 0x042fe200078e0004 */
[----:B------:R-:W-:Y:S02]  /*01d0*/  @P1 IADD3 R11, R11, 0x80, RZ ;  /* 0x000000800b0b1810 */ /* 0x000fe40007ffe0ff */
[----:B------:R-:W-:Y:S02]  /*01e0*/  CS2R R48, SRZ ;  /* 0x0000000000307805 */ /* 0x000fe4000001ff00 */
[----:B------:R-:W-:Y:S02]  /*01f0*/  CS2R R50, SRZ ;  /* 0x0000000000327805 */ /* 0x000fe4000001ff00 */
[----:B------:R-:W-:Y:S01]  /*0200*/  CS2R R44, SRZ ;  /* 0x00000000002c7805 */ /* 0x000fe2000001ff00 */
[----:B------:R-:W5:Y:S01]  /*0210*/  @P1 LDG.E.128 R108, desc[UR4][R6.64] ;  /* 0x00000004066c1981 */ /* 0x000f62000c1e1d00 */
        /* <DEDUP_REMOVED lines=35> */
[--C-:B------:R-:W-:Y:S01]  /*0450*/  HADD2.F32 R122, -RZ, R118.reuse.H0_H0 ;  /* 0x20000076ff7a7230 */ /* 0x100fe20000004100 */
[----:B------:R-:W-:Y:S01]  /*0460*/  ISETP.LT.U32.OR P2, PT, R0, 0x180, !P2 ;  /* 0x000001800000780c */ /* 0x000fe20005741470 */
[----:B------:R-:W-:-:S02]  /*0470*/  HADD2.F32 R121, -RZ, R118.H1_H1 ;  /* 0x30000076ff797230 */ /* 0x000fc40000004100 */
[----:B------:R-:W-:Y:S01]  /*0480*/  HADD2.F32 R120, -RZ, R119.H0_H0 ;  /* 0x20000077ff787230 */ /* 0x000fe20000004100 */
[----:B------:R-:W-:Y:S01]  /*0490*/  P2R R182, PR, RZ, 0x4 ;  /* 0x00000004ffb67803 */ /* 0x000fe20000000000 */
        /* <DEDUP_REMOVED lines=16> */
[----:B0-----:R-:W-:-:S07]  /*05a0*/  HADD2.F32 R0, -RZ, R55.H1_H1 ;  /* 0x30000037ff007230 */ /* 0x001fce0000004100 */
.L_x_7001:
        /* <DEDUP_REMOVED lines=28> */
.L_x_6937:
[----:B------:R-:W-:-:S07]  /*0770*/  IADD3 R91, R129, 0x80, RZ ;  /* 0x00000080815b7810 */ /* 0x000fce0007ffe0ff */
.L_x_6936:
[----:B------:R-:W-:Y:S05]  /*0780*/  BSYNC B1 ;  /* 0x0000000000017941 */ /* 0x000fea0003800000 */
.L_x_6935:
        /* <DEDUP_REMOVED lines=8> */
.L_x_6940:
[----:B------:R-:W-:-:S07]  /*0810*/  IADD3 R91, R91, 0x80, RZ ;  /* 0x000000805b5b7810 */ /* 0x000fce0007ffe0ff */
.L_x_6939:
[----:B------:R-:W-:Y:S05]  /*0820*/  BSYNC B1 ;  /* 0x0000000000017941 */ /* 0x000fea0003800000 */
.L_x_6938:
        /* <DEDUP_REMOVED lines=8> */
.L_x_6934:
[----:B------:R-:W0:Y:S02]  /*08b0*/  LDC.64 R88, c[0x0][0x250] ;  /* 0x00009400ff587b82 */ /* 0x000e240000000a00 */
[----:B0-----:R-:W-:-:S06]  /*08c0*/  IMAD.WIDE R88, R105, 0x4, R88 ;  /* 0x0000000469587825 */ /* 0x001fcc00078e0258 */
[----:B------:R-:W2:Y:S01]  /*08d0*/  LDG.E R88, desc[UR4][R88.64] ;  /* 0x0000000458587981 */ /* 0x000ea2000c1e1900 */
[----:B------:R-:W-:Y:S01]  /*08e0*/  IADD3 R91, R92, -0x1, RZ ;  /* 0xffffffff5c5b7810 */ /* 0x000fe20007ffe0ff */
[----:B------:R-:W-:Y:S01]  /*08f0*/  BSSY B1, `(.L_x_6942) ;  /* 0x0000058000017945 */ /* 0x000fe20003800000 */
[----:B------:R-:W-:Y:S01]  /*0900*/  ISETP.NE.AND P3, PT, R184, RZ, PT ;  /* 0x000000ffb800720c */ /* 0x000fe20003f65270 */
        /* <DEDUP_REMOVED lines=18> */
[----:B------:R-:W5:Y:S04]  /*0a30*/  @P3 LDG.E.128 R52, desc[UR4][R102.64] ;  /* 0x0000000466343981 */ /* 0x000f68000c1e1d00 */
[----:B------:R1:W5:Y:S01]  /*0a40*/  @P3 LDG.E.128 R56, desc[UR4][R102.64+0x10] ;  /* 0x0000100466383981 */ /* 0x000362000c1e1d00 */
[----:B------:R-:W-:Y:S02]  /*0a50*/  IADD3 R183, R129, 0x80, RZ ;  /* 0x0000008081b77810 */ /* 0x000fe40007ffe0ff */
[----:B------:R-:W-:Y:S01]  /*0a60*/  IADD3 R181, R181, 0x80, RZ ;  /* 0x00000080b5b57810 */ /* 0x000fe20007ffe0ff */
[C---:B--2---:R-:W-:Y:S01]  /*0a70*/  FADD.FTZ R131, -R180.reuse, R89 ;  /* 0x00000059b4837221 */ /* 0x044fe20000010100 */
[C---:B------:R-:W-:Y:S01]  /*0a80*/  FADD.FTZ R137, -R180.reuse, R91 ;  /* 0x0000005bb4897221 */ /* 0x040fe20000010100 */
[C---:B------:R-:W-:Y:S01]  /*0a90*/  FADD.FTZ R3, -R180.reuse, R88 ;  /* 0x00000058b4037221 */ /* 0x040fe20000010100 */
[----:B------:R-:W-:-:S02]  /*0aa0*/  FADD.FTZ R135, -R180, R90 ;  /* 0x0000005ab4877221 */ /* 0x000fc40000010100 */
[C---:B-----5:R-:W-:Y:S01]  /*0ab0*/  FMUL.FTZ R134, R130.reuse, R137 ;  /* 0x0000008982867220 */ /* 0x060fe20000410000 */
[--C-:B----4-:R-:W-:Y:S02]  /*0ac0*/  HADD2.F32 R89, -RZ, R92.reuse.H0_H0 ;  /* 0x2000005cff597230 */ /* 0x110fe40000004100 */
[--C-:B------:R-:W-:Y:S02]  /*0ad0*/  HADD2.F32 R88, -RZ, R93.reuse.H1_H1 ;  /* 0x3000005dff587230 */ /* 0x100fe40000004100 */
[----:B------:R-:W-:Y:S01]  /*0ae0*/  FMUL.FTZ R3, R130, R3 ;  /* 0x0000000382037220 */ /* 0x000fe20000410000 */
[----:B------:R-:W-:Y:S02]  /*0af0*/  HADD2.F32 R92, -RZ, R92.H1_H1 ;  /* 0x3000005cff5c7230 */ /* 0x000fe40000004100 */
[----:B------:R-:W-:Y:S01]  /*0b00*/  FMUL.FTZ R136, R126, R89 ;  /* 0x000000597e887220 */ /* 0x000fe20000410000 */
[----:B------:R-:W-:Y:S02]  /*0b10*/  HADD2.F32 R91, -RZ, R93.H0_H0 ;  /* 0x2000005dff5b7230 */ /* 0x000fe40000004100 */
[C---:B0-----:R-:W-:Y:S01]  /*0b20*/  FMUL.FTZ R132, R130.reuse, R131 ;  /* 0x0000008382847220 */ /* 0x041fe20000410000 */
        /* <DEDUP_REMOVED lines=14> */
[----:B------:R-:W-:-:S02]  /*0c10*/  HADD2.F32 R139, -RZ, R94.H0_H0 ;  /* 0x2000005eff8b7230 */ /* 0x000fc40000004100 */
[----:B---3--:R-:W-:Y:S01]  /*0c20*/  FADD.FTZ R93, -R180, R96 ;  /* 0x00000060b45d7221 */ /* 0x008fe20000010100 */
        /* <DEDUP_REMOVED lines=8> */
[----:B-1----:R-:W-:-:S02]  /*0cb0*/  HADD2.F32 R103, -RZ, R95.H0_H0 ;  /* 0x2000005fff677230 */ /* 0x002fc40000004100 */
[----:B------:R-:W-:Y:S01]  /*0cc0*/  FADD.FTZ R20, R20, R139 ;  /* 0x0000008b14147221 */ /* 0x000fe20000010000 */
[----:B------:R-:W-:Y:S01]  /*0cd0*/  FFMA.FTZ R44, R135, R139, R44 ;  /* 0x0000008b872c7223 */ /* 0x000fe2000001002c */
[----:B------:R-:W-:Y:S01]  /*0ce0*/  FADD.FTZ R141, -R180, R98 ;  /* 0x00000062b48d7221 */ /* 0x000fe20000010100 */
[----:B------:R-:W-:Y:S01]  /*0cf0*/  FMUL.FTZ R142, R130, R97 ;  /* 0x00000061828e7220 */ /* 0x000fe20000410000 */
        /* <DEDUP_REMOVED lines=23> */
.L_x_6943:
[----:B------:R-:W-:Y:S05]  /*0e70*/  BSYNC B1 ;  /* 0x0000000000017941 */ /* 0x000fea0003800000 */
.L_x_6942:
        /* <DEDUP_REMOVED lines=16> */
[C---:B---3--:R-:W-:Y:S01]  /*0f80*/  FADD.FTZ R147, -R180.reuse, R89 ;  /* 0x00000059b4937221 */ /* 0x048fe20000010100 */
[C---:B------:R-:W-:Y:S01]  /*0f90*/  FADD.FTZ R153, -R180.reuse, R91 ;  /* 0x0000005bb4997221 */ /* 0x040fe20000010100 */
[----:B------:R-:W-:Y:S01]  /*0fa0*/  FADD.FTZ R145, -R180, R88 ;  /* 0x00000058b4917221 */ /* 0x000fe20000010100 */
[----:B----4-:R-:W-:-:S02]  /*0fb0*/  HADD2.F32 R89, -RZ, R92.H0_H0 ;  /* 0x2000005cff597230 */ /* 0x010fc40000004100 */
[----:B------:R-:W-:Y:S01]  /*0fc0*/  FADD.FTZ R151, -R180, R90 ;  /* 0x0000005ab4977221 */ /* 0x000fe20000010100 */
[--C-:B------:R-:W-:Y:S02]  /*0fd0*/  HADD2.F32 R88, -RZ, R93.reuse.H1_H1 ;  /* 0x3000005dff587230 */ /* 0x100fe40000004100 */
[C---:B-----5:R-:W-:Y:S01]  /*0fe0*/  FMUL.FTZ R150, R130.reuse, R153 ;  /* 0x0000009982967220 */ /* 0x060fe20000410000 */
[----:B------:R-:W-:Y:S02]  /*0ff0*/  HADD2.F32 R92, -RZ, R92.H1_H1 ;  /* 0x3000005cff5c7230 */ /* 0x000fe40000004100 */
[----:B------:R-:W-:Y:S01]  /*1000*/  FMUL.FTZ R145, R130, R145 ;  /* 0x0000009182917220 */ /* 0x000fe20000410000 */
        /* <DEDUP_REMOVED lines=18> */
[----:B--2---:R-:W-:Y:S01]  /*1130*/  FADD.FTZ R93, -R180, R96 ;  /* 0x00000060b45d7221 */ /* 0x004fe20000010100 */
        /* <DEDUP_REMOVED lines=36> */
.L_x_6945:
[----:B------:R-:W-:Y:S05]  /*1380*/  BSYNC B1 ;  /* 0x0000000000017941 */ /* 0x000fea0003800000 */
.L_x_6944:
        /* <DEDUP_REMOVED lines=17> */
[----:B------:R-:W-:Y:S02]  /*14a0*/  FADD.FTZ R165, -R180, R90 ;  /* 0x0000005ab4a57221 */ /* 0x000fe40000010100 */
[----:B-----5:R-:W-:Y:S01]  /*14b0*/  FMUL.FTZ R166, R130, R167 ;  /* 0x000000a782a67220 */ /* 0x020fe20000410000 */
[----:B----4-:R-:W-:-:S02]  /*14c0*/  HADD2.F32 R89, -RZ, R92.H0_H0 ;  /* 0x2000005cff597230 */ /* 0x010fc40000004100 */
[--C-:B------:R-:W-:Y:S02]  /*14d0*/  HADD2.F32 R88, -RZ, R93.reuse.H1_H1 ;  /* 0x3000005dff587230 */ /* 0x100fe40000004100 */
[----:B------:R-:W-:Y:S01]  /*14e0*/  FMUL.FTZ R161, R130, R161 ;  /* 0x000000a182a17220 */ /* 0x000fe20000410000 */
[----:B------:R-:W-:Y:S02]  /*14f0*/  HADD2.F32 R92, -RZ, R92.H1_H1 ;  /* 0x3000005cff5c7230 */ /* 0x000fe40000004100 */
[----:B------:R-:W-:Y:S01]  /*1500*/  FMUL.FTZ R168, R110, R89 ;  /* 0x000000596ea87220 */ /* 0x000fe20000410000 */
        /* <DEDUP_REMOVED lines=26> */
[----:B0-----:R-:W-:-:S02]  /*16b0*/  HADD2.F32 R101, -RZ, R95.H0_H0 ;  /* 0x2000005fff657230 */ /* 0x001fc40000004100 */
        /* <DEDUP_REMOVED lines=27> */
.L_x_6941:
[----:B------:R-:W-:Y:S05]  /*1870*/  BSYNC B0 ;  /* 0x0000000000007941 */ /* 0x000fea0003800000 */
.L_x_6933:
        /* <DEDUP_REMOVED lines=25> */
.L_x_7016:
        /* <DEDUP_REMOVED lines=49> */
.L_x_6950:
[----:B------:R-:W-:Y:S05]  /*1d20*/  BSYNC B1 ;  /* 0x0000000000017941 */ /* 0x000fea0003800000 */
.L_x_6949:
        /* <DEDUP_REMOVED lines=11> */
.L_x_6952:
[----:B------:R-:W-:Y:S05]  /*1de0*/  BSYNC B1 ;  /* 0x0000000000017941 */ /* 0x000fea0003800000 */
.L_x_6951:
        /* <DEDUP_REMOVED lines=11> */
.L_x_6954:
[----:B------:R-:W-:Y:S05]  /*1ea0*/  BSYNC B1 ;  /* 0x0000000000017941 */ /* 0x000fea0003800000 */
.L_x_6953:
        /* <DEDUP_REMOVED lines=11> */
.L_x_6956:
[----:B------:R-:W-:Y:S05]  /*1f60*/  BSYNC B1 ;  /* 0x0000000000017941 */ /* 0x000fea0003800000 */
.L_x_6955:
        /* <DEDUP_REMOVED lines=11> */
.L_x_6958:
[----:B------:R-:W-:Y:S05]  /*2020*/  BSYNC B1 ;  /* 0x0000000000017941 */ /* 0x000fea0003800000 */
.L_x_6957:
        /* <DEDUP_REMOVED lines=11> */
.L_x_6960:
[----:B------:R-:W-:Y:S05]  /*20e0*/  BSYNC B1 ;  /* 0x0000000000017941 */ /* 0x000fea0003800000 */
.L_x_6959:
        /* <DEDUP_REMOVED lines=11> */
.L_x_6962:
[----:B------:R-:W-:Y:S05]  /*21a0*/  BSYNC B1 ;  /* 0x0000000000017941 */ /* 0x000fea0003800000 */
.L_x_6961:
        /* <DEDUP_REMOVED lines=16> */
.L_x_6964:
[----:B------:R-:W-:Y:S05]  /*22b0*/  BSYNC B1 ;  /* 0x0000000000017941 */ /* 0x000fea0003800000 */
.L_x_6963:
        /* <DEDUP_REMOVED lines=13> */
[----:B------:R-:W-:Y:S02]  /*2390*/  @P4 F2FP.F16.F32.PACK_AB R97, RZ, R97 ;  /* 0x00000061ff61423e */ /* 0x000fe400000000ff */
[----:B------:R-:W0:Y:S01]  /*23a0*/  @P4 LDC R177, c[0x0][0x29c] ;  /* 0x0000a700ffb14b82 */ /* 0x000e220000000800 */
[----:B-1----:R-:W-:Y:S01]  /*23b0*/  @P4 FMUL.FTZ R99, R99, R180 ;  /* 0x000000b463634220 */ /* 0x002fe20000410000 */
[----:B------:R-:W-:-:S04]  /*23c0*/  @P4 PRMT R76, R97, 0x7610, R76 ;  /* 0x00007610614c4816 */ /* 0x000fc8000000004c */
[----:B------:R-:W-:Y:S02]  /*23d0*/  @P4 F2FP.F16.F32.PACK_AB R99, RZ, R99 ;  /* 0x00000063ff63423e */ /* 0x000fe400000000ff */
[----:B------:R-:W1:Y:S01]  /*23e0*/  @P4 LDC R179, c[0x0][0x29c] ;  /* 0x0000a700ffb34b82 */ /* 0x000e620000000800 */
[----:B--2---:R-:W-:Y:S01]  /*23f0*/  @P4 FMUL.FTZ R101, R101, R188 ;  /* 0x000000bc65654220 */ /* 0x004fe20000410000 */
[----:B------:R-:W-:-:S04]  /*2400*/  @P4 PRMT R77, R99, 0x7610, R77 ;  /* 0x00007610634d4816 */ /* 0x000fc8000000004d */
[----:B------:R-:W-:Y:S02]  /*2410*/  @P4 F2FP.F16.F32.PACK_AB R101, RZ, R101 ;  /* 0x00000065ff65423e */ /* 0x000fe400000000ff */
[----:B------:R-:W2:Y:S01]  /*2420*/  @P4 LDC R181, c[0x0][0x29c] ;  /* 0x0000a700ffb54b82 */ /* 0x000ea20000000800 */
[----:B---3--:R-:W-:Y:S01]  /*2430*/  @P4 FMUL.FTZ R103, R103, R190 ;  /* 0x000000be67674220 */ /* 0x008fe20000410000 */
[----:B------:R-:W-:-:S04]  /*2440*/  @P4 PRMT R78, R101, 0x7610, R78 ;  /* 0x00007610654e4816 */ /* 0x000fc8000000004e */
[----:B------:R-:W-:Y:S02]  /*2450*/  @P4 F2FP.F16.F32.PACK_AB R103, RZ, R103 ;  /* 0x00000067ff67423e */ /* 0x000fe400000000ff */
[----:B------:R-:W3:Y:S01]  /*2460*/  @P4 LDC R183, c[0x0][0x29c] ;  /* 0x0000a700ffb74b82 */ /* 0x000ee20000000800 */
[----:B0-----:R-:W-:Y:S01]  /*2470*/  @P4 FMUL.FTZ R94, R94, R177 ;  /* 0x000000b15e5e4220 */ /* 0x001fe20000410000 */
[----:B------:R-:W-:-:S04]  /*2480*/  @P4 PRMT R79, R103, 0x7610, R79 ;  /* 0x00007610674f4816 */ /* 0x000fc8000000004f */
[----:B------:R-:W-:Y:S02]  /*2490*/  @P4 F2FP.F16.F32.PACK_AB R94, RZ, R94 ;  /* 0x0000005eff5e423e */ /* 0x000fe400000000ff */
[----:B------:R-:W0:Y:S01]  /*24a0*/  @P5 LDC.64 R88, c[0x0][0x308] ;  /* 0x0000c200ff585b82 */ /* 0x000e220000000a00 */
[----:B-1----:R-:W-:Y:S01]  /*24b0*/  @P4 FMUL.FTZ R96, R96, R179 ;  /* 0x000000b360604220 */ /* 0x002fe20000410000 */
[----:B------:R-:W-:-:S04]  /*24c0*/  @P4 PRMT R76, R76, 0x5410, R94 ;  /* 0x000054104c4c4816 */ /* 0x000fc8000000005e */
[----:B------:R-:W-:Y:S02]  /*24d0*/  @P4 F2FP.F16.F32.PACK_AB R96, RZ, R96 ;  /* 0x00000060ff60423e */ /* 0x000fe400000000ff */
[----:B------:R-:W1:Y:S01]  /*24e0*/  @P4 LDC.64 R90, c[0x0][0x2f8] ;  /* 0x0000be00ff5a4b82 */ /* 0x000e620000000a00 */
[----:B--2---:R-:W-:Y:S01]  /*24f0*/  @P4 FMUL.FTZ R98, R98, R181 ;  /* 0x000000b562624220 */ /* 0x004fe20000410000 */
[----:B------:R-:W-:-:S04]  /*2500*/  @P4 PRMT R77, R77, 0x5410, R96 ;  /* 0x000054104d4d4816 */ /* 0x000fc80000000060 */
[----:B------:R-:W-:Y:S01]  /*2510*/  @P4 F2FP.F16.F32.PACK_AB R98, RZ, R98 ;  /* 0x00000062ff62423e */ /* 0x000fe200000000ff */
[----:B---3--:R-:W-:-:S03]  /*2520*/  @P4 FMUL.FTZ R100, R100, R183 ;  /* 0x000000b764644220 */ /* 0x008fc60000410000 */
[----:B------:R-:W-:Y:S02]  /*2530*/  @P4 PRMT R78, R78, 0x5410, R98 ;  /* 0x000054104e4e4816 */ /* 0x000fe40000000062 */
[----:B------:R-:W-:Y:S01]  /*2540*/  @P4 F2FP.F16.F32.PACK_AB R100, RZ, R100 ;  /* 0x00000064ff64423e */ /* 0x000fe200000000ff */
        /* <DEDUP_REMOVED lines=8> */
.L_x_6948:
[----:B------:R-:W-:Y:S05]  /*25d0*/  BSYNC B0 ;  /* 0x0000000000007941 */ /* 0x000fea0003800000 */
.L_x_6947:
        /* <DEDUP_REMOVED lines=16> */
.L_x_6968:
[----:B------:R-:W-:Y:S05]  /*26e0*/  BSYNC B1 ;  /* 0x0000000000017941 */ /* 0x000fea0003800000 */
.L_x_6967:
        /* <DEDUP_REMOVED lines=11> */
.L_x_6970:
[----:B------:R-:W-:Y:S05]  /*27a0*/  BSYNC B1 ;  /* 0x0000000000017941 */ /* 0x000fea0003800000 */
.L_x_6969:
        /* <DEDUP_REMOVED lines=11> */
.L_x_6972:
[----:B------:R-:W-:Y:S05]  /*2860*/  BSYNC B1 ;  /* 0x0000000000017941 */ /* 0x000fea0003800000 */
.L_x_6971:
        /* <DEDUP_REMOVED lines=11> */
.L_x_6974:
[----:B------:R-:W-:Y:S05]  /*2920*/  BSYNC B1 ;  /* 0x0000000000017941 */ /* 0x000fea0003800000 */
.L_x_6973:
        /* <DEDUP_REMOVED lines=11> */
.L_x_6976:
[----:B------:R-:W-:Y:S05]  /*29e0*/  BSYNC B1 ;  /* 0x0000000000017941 */ /* 0x000fea0003800000 */
.L_x_6975:
        /* <DEDUP_REMOVED lines=11> */
.L_x_6978:
[----:B------:R-:W-:Y:S05]  /*2aa0*/  BSYNC B1 ;  /* 0x0000000000017941 */ /* 0x000fea0003800000 */
.L_x_6977:
        /* <DEDUP_REMOVED lines=11> */
.L_x_6980:
[----:B------:R-:W-:Y:S05]  /*2b60*/  BSYNC B1 ;  /* 0x0000000000017941 */ /* 0x000fea0003800000 */
.L_x_6979:
        /* <DEDUP_REMOVED lines=16> */
.L_x_6982:
[----:B------:R-:W-:Y:S05]  /*2c70*/  BSYNC B1 ;  /* 0x0000000000017941 */ /* 0x000fea0003800000 */
.L_x_6981:
        /* <DEDUP_REMOVED lines=49> */
.L_x_6966:
[----:B------:R-:W-:Y:S05]  /*2f90*/  BSYNC B0 ;  /* 0x0000000000007941 */ /* 0x000fea0003800000 */
.L_x_6965:
        /* <DEDUP_REMOVED lines=17> */
.L_x_6986:
[----:B------:R-:W-:Y:S05]  /*30b0*/  BSYNC B1 ;  /* 0x0000000000017941 */ /* 0x000fea0003800000 */
.L_x_6985:
        /* <DEDUP_REMOVED lines=11> */
.L_x_6988:
[----:B------:R-:W-:Y:S05]  /*3170*/  BSYNC B1 ;  /* 0x0000000000017941 */ /* 0x000fea0003800000 */
.L_x_6987:
        /* <DEDUP_REMOVED lines=11> */
.L_x_6990:
[----:B------:R-:W-:Y:S05]  /*3230*/  BSYNC B1 ;  /* 0x0000000000017941 */ /* 0x000fea0003800000 */
.L_x_6989:
        /* <DEDUP_REMOVED lines=11> */
.L_x_6992:
[----:B------:R-:W-:Y:S05]  /*32f0*/  BSYNC B1 ;  /* 0x0000000000017941 */ /* 0x000fea0003800000 */
.L_x_6991:
        /* <DEDUP_REMOVED lines=11> */
.L_x_6994:
[----:B------:R-:W-:Y:S05]  /*33b0*/  BSYNC B1 ;  /* 0x0000000000017941 */ /* 0x000fea0003800000 */
.L_x_6993:
        /* <DEDUP_REMOVED lines=11> */
.L_x_6996:
[----:B------:R-:W-:Y:S05]  /*3470*/  BSYNC B1 ;  /* 0x0000000000017941 */ /* 0x000fea0003800000 */
.L_x_6995:
        /* <DEDUP_REMOVED lines=11> */
.L_x_6998:
[----:B------:R-:W-:Y:S05]  /*3530*/  BSYNC B1 ;  /* 0x0000000000017941 */ /* 0x000fea0003800000 */
.L_x_6997:
        /* <DEDUP_REMOVED lines=15> */
.L_x_7000:
[----:B------:R-:W-:Y:S05]  /*3630*/  BSYNC B1 ;  /* 0x0000000000017941 */ /* 0x000fea0003800000 */
.L_x_6999:
        /* <DEDUP_REMOVED lines=14> */
[----:B------:R-:W-:-:S03]  /*3720*/  @P4 F2FP.F16.F32.PACK_AB R97, RZ, R97 ;  /* 0x00000061ff61423e */ /* 0x000fc600000000ff */
[----:B------:R-:W3:Y:S01]  /*3730*/  @P4 LDC R180, c[0x0][0x29c] ;  /* 0x0000a700ffb44b82 */ /* 0x000ee20000000800 */
[----:B0-----:R-:W-:Y:S01]  /*3740*/  @P4 FMUL.FTZ R94, R94, R89 ;  /* 0x000000595e5e4220 */ /* 0x001fe20000410000 */
[----:B------:R-:W-:-:S04]  /*3750*/  @P4 PRMT R76, R97, 0x7610, R76 ;  /* 0x00007610614c4816 */ /* 0x000fc8000000004c */
[----:B------:R-:W-:Y:S02]  /*3760*/  @P4 F2FP.F16.F32.PACK_AB R94, RZ, R94 ;  /* 0x0000005eff5e423e */ /* 0x000fe400000000ff */
[----:B------:R-:W0:Y:S01]  /*3770*/  @P4 LDC R95, c[0x0][0x29c] ;  /* 0x0000a700ff5f4b82 */ /* 0x000e220000000800 */
[----:B--2---:R-:W-:Y:S01]  /*3780*/  @P4 FMUL.FTZ R99, R99, R92 ;  /* 0x0000005c63634220 */ /* 0x004fe20000410000 */
[----:B------:R-:W-:-:S04]  /*3790*/  @P4 PRMT R76, R76, 0x5410, R94 ;  /* 0x000054104c4c4816 */ /* 0x000fc8000000005e */
[----:B------:R-:W-:Y:S02]  /*37a0*/  @P4 F2FP.F16.F32.PACK_AB R99, RZ, R99 ;  /* 0x00000063ff63423e */ /* 0x000fe400000000ff */
[----:B------:R-:W2:Y:S01]  /*37b0*/  @P4 LDC R177, c[0x0][0x29c] ;  /* 0x0000a700ffb14b82 */ /* 0x000ea20000000800 */
[----:B-1----:R-:W-:Y:S01]  /*37c0*/  @P4 FMUL.FTZ R101, R101, R130 ;  /* 0x0000008265654220 */ /* 0x002fe20000410000 */
[----:B------:R-:W-:-:S04]  /*37d0*/  @P4 PRMT R77, R99, 0x7610, R77 ;  /* 0x00007610634d4816 */ /* 0x000fc8000000004d */
[----:B------:R-:W-:Y:S02]  /*37e0*/  @P4 F2FP.F16.F32.PACK_AB R101, RZ, R101 ;  /* 0x00000065ff65423e */ /* 0x000fe400000000ff */
[----:B------:R-:W1:Y:S01]  /*37f0*/  @P4 LDC R179, c[0x0][0x29c] ;  /* 0x0000a700ffb34b82 */ /* 0x000e620000000800 */
[----:B---3--:R-:W-:Y:S01]  /*3800*/  @P4 FMUL.FTZ R103, R103, R180 ;  /* 0x000000b467674220 */ /* 0x008fe20000410000 */
[----:B------:R-:W-:-:S04]  /*3810*/  @P4 PRMT R78, R101, 0x7610, R78 ;  /* 0x00007610654e4816 */ /* 0x000fc8000000004e */
[----:B------:R-:W-:Y:S02]  /*3820*/  @P4 F2FP.F16.F32.PACK_AB R103, RZ, R103 ;  /* 0x00000067ff67423e */ /* 0x000fe400000000ff */
[----:B------:R-:W3:Y:S01]  /*3830*/  @P2 LDC.64 R90, c[0x0][0x308] ;  /* 0x0000c200ff5a2b82 */ /* 0x000ee20000000a00 */
[----:B0-----:R-:W-:Y:S01]  /*3840*/  @P4 FMUL.FTZ R96, R96, R95 ;  /* 0x0000005f60604220 */ /* 0x001fe20000410000 */
[----:B------:R-:W-:-:S04]  /*3850*/  @P4 PRMT R79, R103, 0x7610, R79 ;  /* 0x00007610674f4816 */ /* 0x000fc8000000004f */
[----:B------:R-:W-:Y:S02]  /*3860*/  @P4 F2FP.F16.F32.PACK_AB R96, RZ, R96 ;  /* 0x00000060ff60423e */ /* 0x000fe400000000ff */
[----:B------:R-:W0:Y:S01]  /*3870*/  @P4 LDC.64 R88, c[0x0][0x2f8] ;  /* 0x0000be00ff584b82 */ /* 0x000e220000000a00 */
[----:B--2---:R-:W-:Y:S01]  /*3880*/  @P4 FMUL.FTZ R98, R98, R177 ;  /* 0x000000b162624220 */ /* 0x004fe20000410000 */
[----:B------:R-:W-:-:S04]  /*3890*/  @P4 PRMT R77, R77, 0x5410, R96 ;  /* 0x000054104d4d4816 */ /* 0x000fc80000000060 */
[----:B------:R-:W-:Y:S01]  /*38a0*/  @P4 F2FP.F16.F32.PACK_AB R98, RZ, R98 ;  /* 0x00000062ff62423e */ /* 0x000fe200000000ff */
[----:B-1----:R-:W-:-:S03]  /*38b0*/  @P4 FMUL.FTZ R100, R100, R179 ;  /* 0x000000b364644220 */ /* 0x002fc60000410000 */
[----:B------:R-:W-:Y:S02]  /*38c0*/  @P4 PRMT R78, R78, 0x5410, R98 ;  /* 0x000054104e4e4816 */ /* 0x000fe40000000062 */
[----:B------:R-:W-:Y:S01]  /*38d0*/  @P4 F2FP.F16.F32.PACK_AB R100, RZ, R100 ;  /* 0x00000064ff64423e */ /* 0x000fe200000000ff */
[----:B---3--:R-:W-:-:S03]  /*38e0*/  @P2 IMAD.WIDE.U32 R90, R129, 0x20, R90 ;  /* 0x00000020815a2825 */ /* 0x008fc600078e005a */
[----:B------:R-:W-:Y:S02]  /*38f0*/  @P4 PRMT R79, R79, 0x5410, R100 ;  /* 0x000054104f4f4816 */ /* 0x000fe40000000064 */
[----:B------:R1:W-:Y:S01]  /*3900*/  @P2 STG.E.128 desc[UR4][R90.64], R68 ;  /* 0x000000445a002986 */ /* 0x0003e2000c101d04 */
[----:B0-----:R-:W-:-:S03]  /*3910*/  @P4 IMAD.WIDE.U32 R88, R93, 0x10, R88 ;  /* 0x000000105d584825 */ /* 0x001fc600078e0058 */
[----:B------:R1:W-:Y:S04]  /*3920*/  @P2 STG.E.128 desc[UR4][R90.64+0x10], R72 ;  /* 0x000010485a002986 */ /* 0x0003e8000c101d04 */
[----:B------:R1:W-:Y:S02]  /*3930*/  @P4 STG.E.128 desc[UR4][R88.64], R76 ;  /* 0x0000004c58004986 */ /* 0x0003e4000c101d04 */
.L_x_6984:
[----:B------:R-:W-:Y:S05]  /*3940*/  BSYNC B0 ;  /* 0x0000000000007941 */ /* 0x000fea0003800000 */
.L_x_6983:
[----:B------:R-:W-:Y:S02]  /*3950*/  IADD3 R105, R105, UR10, RZ ;  /* 0x0000000a69697c10 */ /* 0x000fe4000fffe0ff */
[----:B------:R-:W-:Y:S02]  /*3960*/  SEL R177, RZ, 0x1, P3 ;  /* 0x00000001ffb17807 */ /* 0x000fe40001800000 */
[----:B------:R-:W-:-:S13]  /*3970*/  ISETP.GE.AND P2, PT, R105, UR11, PT ;  /* 0x0000000b69007c0c */ /* 0x000fda000bf46270 */
[----:B------:R-:W-:Y:S05]  /*3980*/  @!P2 BRA `(.L_x_7001) ;  /* 0xffffffcc0008a947 */ /* 0x000fea000383ffff */
.L_x_6932:
        /* <DEDUP_REMOVED lines=16> */
.L_x_7003:
[----:B------:R-:W-:Y:S05]  /*3a90*/  BSYNC B0 ;  /* 0x0000000000007941 */ /* 0x000fea0003800000 */
.L_x_7002:
        /* <DEDUP_REMOVED lines=11> */
.L_x_7005:
[----:B------:R-:W-:Y:S05]  /*3b50*/  BSYNC B0 ;  /* 0x0000000000007941 */ /* 0x000fea0003800000 */
.L_x_7004:
        /* <DEDUP_REMOVED lines=11> */
.L_x_6946:
[----:B--2---:R-:W-:Y:S01]  /*3c10*/  HFMA2.MMA R100, -RZ, RZ, 0, 9.5367431640625e-07 ;  /* 0x00000010ff647435 */ /* 0x004fe200000001ff */
[----:B------:R-:W-:Y:S02]  /*3c20*/  MOV R101, R185 ;  /* 0x000000b900657202 */ /* 0x000fe40000000f00 */
[----:B0-----:R-:W-:Y:S02]  /*3c30*/  MOV R103, 0x1f ;  /* 0x0000001f00677802 */ /* 0x001fe40000000f00 */
[----:B------:R-:W-:-:S07]  /*3c40*/  MOV R98, 0xffffffff ;  /* 0xffffffff00627802 */ /* 0x000fce0000000f00 */
[----:B-----5:R-:W-:Y:S05]  /*3c50*/  WARPSYNC.COLLECTIVE R98, `(.L_x_7006) ;  /* 0x0000000062087348 */ /* 0x020fea0003c00000 */
[----:B------:R0:W1:Y:S02]  /*3c60*/  SHFL.DOWN P5, R99, R101, R100, R103 ;  /* 0x0800006465637389 */ /* 0x00006400000a0067 */
[----:B01---5:R-:W-:Y:S01]  /*3c70*/  ENDCOLLECTIVE ;  /* 0x000000000000791b */ /* 0x023fe20003800000 */
.L_x_7006:
[----:B------:R-:W-:Y:S02]  /*3c80*/  MOV R101, R188 ;  /* 0x000000bc00657202 */ /* 0x000fe40000000f00 */
[----:B------:R-:W-:-:S07]  /*3c90*/  MOV R90, R99 ;  /* 0x00000063005a7202 */ /* 0x000fce0000000f00 */
[----:B------:R-:W-:Y:S05]  /*3ca0*/  WARPSYNC.COLLECTIVE R98, `(.L_x_7007) ;  /* 0x0000000062087348 */ /* 0x000fea0003c00000 */
[----:B------:R0:W1:Y:S02]  /*3cb0*/  SHFL.DOWN P5, R99, R101, R100, R103 ;  /* 0x0800006465637389 */ /* 0x00006400000a0067 */
[----:B01----:R-:W-:Y:S01]  /*3cc0*/  ENDCOLLECTIVE ;  /* 0x000000000000791b */ /* 0x003fe20003800000 */
.L_x_7007:
[----:B------:R-:W-:Y:S01]  /*3cd0*/  FADD.FTZ R90, R90, R185 ;  /* 0x000000b95a5a7221 */ /* 0x000fe20000010000 */
[----:B------:R-:W-:-:S04]  /*3ce0*/  HFMA2.MMA R100, -RZ, RZ, 0, 4.76837158203125e-07 ;  /* 0x00000008ff647435 */ /* 0x000fc800000001ff */
[----:B------:R-:W-:Y:S02]  /*3cf0*/  MOV R101, R90 ;  /* 0x0000005a00657202 */ /* 0x000fe40000000f00 */
[----:B------:R-:W-:-:S07]  /*3d00*/  MOV R91, R99 ;  /* 0x00000063005b7202 */ /* 0x000fce0000000f00 */
[----:B------:R-:W-:Y:S05]  /*3d10*/  WARPSYNC.COLLECTIVE R98, `(.L_x_7008) ;  /* 0x0000000062087348 */ /* 0x000fea0003c00000 */
[----:B------:R0:W1:Y:S02]  /*3d20*/  SHFL.DOWN P5, R99, R101, R100, R103 ;  /* 0x0800006465637389 */ /* 0x00006400000a0067 */
[----:B01----:R-:W-:Y:S01]  /*3d30*/  ENDCOLLECTIVE ;  /* 0x000000000000791b */ /* 0x003fe20003800000 */
.L_x_7008:
[----:B------:R-:W-:-:S05]  /*3d40*/  FADD.FTZ R91, R91, R188 ;  /* 0x000000bc5b5b7221 */ /* 0x000fca0000010000 */
[----:B------:R-:W-:Y:S02]  /*3d50*/  MOV R101, R91 ;  /* 0x0000005b00657202 */ /* 0x000fe40000000f00 */
[----:B------:R-:W-:-:S07]  /*3d60*/  MOV R93, R99 ;  /* 0x00000063005d7202 */ /* 0x000fce0000000f00 */
[----:B------:R-:W-:Y:S05]  /*3d70*/  WARPSYNC.COLLECTIVE R98, `(.L_x_7009) ;  /* 0x0000000062087348 */ /* 0x000fea0003c00000 */
[----:B------:R0:W1:Y:S02]  /*3d80*/  SHFL.DOWN P5, R99, R101, R100, R103 ;  /* 0x0800006465637389 */ /* 0x00006400000a0067 */
[----:B01----:R-:W-:Y:S01]  /*3d90*/  ENDCOLLECTIVE ;  /* 0x000000000000791b */ /* 0x003fe20003800000 */
.L_x_7009:
[----:B------:R-:W-:Y:S01]  /*3da0*/  FADD.FTZ R93, R90, R93 ;  /* 0x0000005d5a5d7221 */ /* 0x000fe20000010000 */
[----:B------:R-:W-:-:S04]  /*3db0*/  HFMA2.MMA R100, -RZ, RZ, 0, 2.384185791015625e-07 ;  /* 0x00000004ff647435 */ /* 0x000fc800000001ff */
[----:B------:R-:W-:Y:S02]  /*3dc0*/  MOV R101, R93 ;  /* 0x0000005d00657202 */ /* 0x000fe40000000f00 */
[----:B------:R-:W-:-:S07]  /*3dd0*/  MOV R92, R99 ;  /* 0x00000063005c7202 */ /* 0x000fce0000000f00 */
[----:B------:R-:W-:Y:S05]  /*3de0*/  WARPSYNC.COLLECTIVE R98, `(.L_x_7010) ;  /* 0x0000000062087348 */ /* 0x000fea0003c00000 */
[----:B------:R0:W1:Y:S02]  /*3df0*/  SHFL.DOWN P5, R99, R101, R100, R103 ;  /* 0x0800006465637389 */ /* 0x00006400000a0067 */
[----:B01----:R-:W-:Y:S01]  /*3e00*/  ENDCOLLECTIVE ;  /* 0x000000000000791b */ /* 0x003fe20003800000 */
.L_x_7010:
[----:B------:R-:W-:-:S05]  /*3e10*/  FADD.FTZ R92, R91, R92 ;  /* 0x0000005c5b5c7221 */ /* 0x000fca0000010000 */
[----:B------:R-:W-:Y:S02]  /*3e20*/  MOV R101, R92 ;  /* 0x0000005c00657202 */ /* 0x000fe40000000f00 */
[----:B------:R-:W-:-:S07]  /*3e30*/  MOV R94, R99 ;  /* 0x00000063005e7202 */ /* 0x000fce0000000f00 */
[----:B------:R-:W-:Y:S05]  /*3e40*/  WARPSYNC.COLLECTIVE R98, `(.L_x_7011) ;  /* 0x0000000062087348 */ /* 0x000fea0003c00000 */
[----:B------:R0:W1:Y:S02]  /*3e50*/  SHFL.DOWN P5, R99, R101, R100, R103 ;  /* 0x0800006465637389 */ /* 0x00006400000a0067 */
[----:B01----:R-:W-:Y:S01]  /*3e60*/  ENDCOLLECTIVE ;  /* 0x000000000000791b */ /* 0x003fe20003800000 */
.L_x_7011:
[----:B------:R-:W-:Y:S01]  /*3e70*/  FADD.FTZ R94, R93, R94 ;  /* 0x0000005e5d5e7221 */ /* 0x000fe20000010000 */
[----:B------:R-:W-:-:S04]  /*3e80*/  HFMA2.MMA R100, -RZ, RZ, 0, 1.1920928955078125e-07 ;  /* 0x00000002ff647435 */ /* 0x000fc800000001ff */
[----:B------:R-:W-:Y:S02]  /*3e90*/  MOV R101, R94 ;  /* 0x0000005e00657202 */ /* 0x000fe40000000f00 */
[----:B------:R-:W-:-:S07]  /*3ea0*/  MOV R95, R99 ;  /* 0x00000063005f7202 */ /* 0x000fce0000000f00 */
[----:B------:R-:W-:Y:S05]  /*3eb0*/  WARPSYNC.COLLECTIVE R98, `(.L_x_7012) ;  /* 0x0000000062087348 */ /* 0x000fea0003c00000 */
[----:B------:R0:W1:Y:S02]  /*3ec0*/  SHFL.DOWN P5, R99, R101, R100, R103 ;  /* 0x0800006465637389 */ /* 0x00006400000a0067 */
[----:B01----:R-:W-:Y:S01]  /*3ed0*/  ENDCOLLECTIVE ;  /* 0x000000000000791b */ /* 0x003fe20003800000 */
.L_x_7012:
[----:B------:R-:W-:-:S05]  /*3ee0*/  FADD.FTZ R95, R92, R95 ;  /* 0x0000005f5c5f7221 */ /* 0x000fca0000010000 */
[----:B------:R-:W-:Y:S02]  /*3ef0*/  MOV R101, R95 ;  /* 0x0000005f00657202 */ /* 0x000fe40000000f00 */
[----:B------:R-:W-:-:S07]  /*3f00*/  MOV R97, R99 ;  /* 0x0000006300617202 */ /* 0x000fce0000000f00 */
[----:B------:R-:W-:Y:S05]  /*3f10*/  WARPSYNC.COLLECTIVE R98, `(.L_x_7013) ;  /* 0x0000000062087348 */ /* 0x000fea0003c00000 */
[----:B------:R0:W1:Y:S02]  /*3f20*/  SHFL.DOWN P5, R99, R101, R100, R103 ;  /* 0x0800006465637389 */ /* 0x00006400000a0067 */
[----:B01----:R-:W-:Y:S01]  /*3f30*/  ENDCOLLECTIVE ;  /* 0x000000000000791b */ /* 0x003fe20003800000 */
.L_x_7013:
[----:B------:R-:W-:Y:S01]  /*3f40*/  FADD.FTZ R97, R94, R97 ;  /* 0x000000615e617221 */ /* 0x000fe20000010000 */
[----:B------:R-:W-:-:S04]  /*3f50*/  HFMA2.MMA R100, -RZ, RZ, 0, 5.9604644775390625e-08 ;  /* 0x00000001ff647435 */ /* 0x000fc800000001ff */
[----:B------:R-:W-:Y:S02]  /*3f60*/  MOV R101, R97 ;  /* 0x0000006100657202 */ /* 0x000fe40000000f00 */
[----:B------:R-:W-:-:S07]  /*3f70*/  MOV R96, R99 ;  /* 0x0000006300607202 */ /* 0x000fce0000000f00 */
[----:B------:R-:W-:Y:S05]  /*3f80*/  WARPSYNC.COLLECTIVE R98, `(.L_x_7014) ;  /* 0x0000000062087348 */ /* 0x000fea0003c00000 */
[----:B------:R0:W1:Y:S02]  /*3f90*/  SHFL.DOWN P5, R99, R101, R100, R103 ;  /* 0x0800006465637389 */ /* 0x00006400000a0067 */
[----:B01----:R-:W-:Y:S01]  /*3fa0*/  ENDCOLLECTIVE ;  /* 0x000000000000791b */ /* 0x003fe20003800000 */
.L_x_7014:
[----:B------:R-:W-:-:S05]  /*3fb0*/  FADD.FTZ R90, R95, R96 ;  /* 0x000000605f5a7221 */ /* 0x000fca0000010000 */
[----:B------:R-:W-:Y:S02]  /*3fc0*/  MOV R101, R90 ;  /* 0x0000005a00657202 */ /* 0x000fe40000000f00 */
[----:B------:R-:W-:-:S07]  /*3fd0*/  MOV R96, R99 ;  /* 0x0000006300607202 */ /* 0x000fce0000000f00 */
[----:B------:R-:W-:Y:S05]  /*3fe0*/  WARPSYNC.COLLECTIVE R98, `(.L_x_7015) ;  /* 0x0000000062087348 */ /* 0x000fea0003c00000 */
[----:B------:R0:W1:Y:S02]  /*3ff0*/  SHFL.DOWN P5, R99, R101, R100, R103 ;  /* 0x0800006465637389 */ /* 0x00006400000a0067 */
[----:B01----:R-:W-:Y:S01]  /*4000*/  ENDCOLLECTIVE ;  /* 0x000000000000791b */ /* 0x003fe20003800000 */
.L_x_7015:
[----:B------:R-:W-:Y:S01]  /*4010*/  MOV R91, R99 ;  /* 0x00000063005b7202 */ /* 0x000fe20000000f00 */
[----:B------:R-:W-:Y:S06]  /*4020*/  BRA `(.L_x_7016) ;  /* 0xffffffd800787947 */ /* 0x000fec000383ffff */
.L_x_7017:
        /* <DEDUP_REMOVED lines=13> */
.L_x_11381:


//--------------------- .text._ZN10layer_norm13ln_bwd_kernelINS_13Kernel_traitsI6__halfS2_fS2_fjLj3072ELj1ELj1ELj4ELj16ENS_18Kernel_traits_baseILj3072ES2_S2_fS2_fjLj128EEEEELb0ELb0ELb1ELb1EEEvNS_9BwdParamsE --------------------------
	.section	.text._ZN10layer_norm13ln_bwd_kernelINS_13Kernel_traitsI6__halfS2_fS2_fjLj3072ELj1ELj1ELj4ELj16ENS_18Kernel_traits_baseILj3072ES2_S2_fS2_fjLj128EEEEELb0ELb0ELb1ELb1EEEvNS_9BwdParamsE,"ax",@progbits
	.align	128
        .global         _ZN10layer_norm13ln_bwd_kernelINS_13Kernel_traitsI6__halfS2_fS2_fjLj3072ELj1ELj1ELj4ELj16ENS_18Kernel_traits_baseILj3072ES2_S2_fS2_fjLj128EEEEELb0ELb0ELb1ELb1EEEvNS_9BwdParamsE
        .type           _ZN10layer_norm13ln_bwd_kernelINS_13Kernel_traitsI6__halfS2_fS2_fjLj3072ELj1ELj1ELj4ELj16ENS_18Kernel_traits_baseILj3072ES2_S2_fS2_fjLj128EEEEELb0ELb0ELb1ELb1EEEvNS_9BwdParamsE,@function
        .size           _ZN10layer_norm13ln_bwd_kernelINS_13Kernel_traitsI6__halfS2_fS2_fjLj3072ELj1ELj1ELj4ELj16ENS_18Kernel_traits_baseILj3072ES2_S2_fS2_fjLj128EEEEELb0ELb0ELb1ELb1EEEvNS_9BwdParamsE,(.L_x_11382 - _ZN10layer_norm13ln_bwd_kernelINS_13Kernel_traitsI6__halfS2_fS2_fjLj3072ELj1ELj1ELj4ELj16ENS_18Kernel_traits_baseILj3072ES2_S2_fS2_fjLj128EEEEELb0ELb0ELb1ELb1EEEvNS_9BwdParamsE)
        .other          _ZN10layer_norm13ln_bwd_kernelINS_13Kernel_traitsI6__halfS2_fS2_fjLj3072ELj1ELj1ELj4ELj16ENS_18Kernel_traits_baseILj3072ES2_S2_fS2_fjLj128EEEEELb0ELb0ELb1ELb1EEEvNS_9BwdParamsE,@"STO_CUDA_ENTRY STV_DEFAULT"
_ZN10layer_norm13ln_bwd_kernelINS_13Kernel_traitsI6__halfS2_fS2_fjLj3072ELj1ELj1ELj4ELj16ENS_18Kernel_traits_baseILj3072ES2_S2_fS2_fjLj128EEEEELb0ELb0ELb1ELb1EEEvNS_9BwdParamsE:
.text._ZN10layer_norm13ln_bwd_kernelINS_13Kernel_traitsI6__halfS2_fS2_fjLj3072ELj1ELj1ELj4ELj16ENS_18Kernel_traits_baseILj3072ES2_S2_fS2_fjLj128EEEEELb0ELb0ELb1ELb1EEEvNS_9BwdParamsE:
        /* <DEDUP_REMOVED lines=37> */
.L_x_7018:
        /* <DEDUP_REMOVED lines=58> */
.L_x_7072:
        /* <DEDUP_REMOVED lines=40> */
.L_x_7021:
        /* <DEDUP_REMOVED lines=8> */
[----:B0-----:R-:W-:-:S05]  /*08f0*/  IMAD.WIDE R104, R2, 0x4, R104 ;  /* 0x0000000402687825 */ /* 0x001fca00078e0268 */
[----:B------:R-:W3:Y:S01]  /*0900*/  LDG.E R168, desc[UR4][R104.64] ;  /* 0x0000000468a87981 */ /* 0x000ee2000c1e1900 */
[C---:B-1----:R-:W-:Y:S01]  /*0910*/  IMAD.WIDE.U32 R92, R3.reuse, 0x10, R116 ;  /* 0x00000010035c7825 */ /* 0x042fe200078e0074 */
[----:B------:R-:W-:-:S05]  /*0920*/  IADD3 R107, R3, 0x80, RZ ;  /* 0x00000080036b7810 */ /* 0x000fca0007ffe0ff */
[----:B------:R-:W4:Y:S01]  /*0930*/  LDG.E.128 R92, desc[UR4][R92.64] ;  /* 0x000000045c5c7981 */ /* 0x000f22000c1e1d00 */
[----:B--2---:R-:W-:-:S04]  /*0940*/  IMAD.WIDE.U32 R156, R161, 0x20, R166 ;  /* 0x00000020a19c7825 */ /* 0x004fc800078e00a6 */
[--C-:B------:R-:W-:Y:S01]  /*0950*/  IMAD.WIDE.U32 R164, R159, 0x20, R166.reuse ;  /* 0x000000209fa47825 */ /* 0x100fe200078e00a6 */
[----:B------:R-:W2:Y:S03]  /*0960*/  LDG.E.128 R88, desc[UR4][R156.64] ;  /* 0x000000049c587981 */ /* 0x000ea6000c1e1d00 */
[----:B------:R-:W-:Y:S01]  /*0970*/  IMAD.WIDE.U32 R166, R155, 0x20, R166 ;  /* 0x000000209ba67825 */ /* 0x000fe200078e00a6 */
[----:B------:R-:W2:Y:S03]  /*0980*/  LDG.E.128 R100, desc[UR4][R164.64] ;  /* 0x00000004a4647981 */ /* 0x000ea6000c1e1d00 */
[----:B------:R-:W-:Y:S01]  /*0990*/  IMAD.WIDE.U32 R106, R107, 0x10, R116 ;  /* 0x000000106b6a7825 */ /* 0x000fe200078e0074 */
[----:B------:R-:W2:Y:S04]  /*09a0*/  LDG.E.128 R120, desc[UR4][R166.64+0x10] ;  /* 0x00001004a6787981 */ /* 0x000ea8000c1e1d00 */
[----:B------:R0:W2:Y:S04]  /*09b0*/  LDG.E.128 R96, desc[UR4][R156.64+0x10] ;  /* 0x000010049c607981 */ /* 0x0000a8000c1e1d00 */
[----:B------:R-:W2:Y:S01]  /*09c0*/  LDG.E.128 R104, desc[UR4][R106.64] ;  /* 0x000000046a687981 */ /* 0x000ea2000c1e1d00 */
[----:B------:R-:W-:-:S03]  /*09d0*/  IADD3 R3, R3, 0x100, RZ ;  /* 0x0000010003037810 */ /* 0x000fc60007ffe0ff */
[----:B------:R-:W2:Y:S02]  /*09e0*/  LDG.E.128 R108, desc[UR4][R164.64+0x10] ;  /* 0x00001004a46c7981 */ /* 0x000ea4000c1e1d00 */
[----:B------:R-:W-:Y:S02]  /*09f0*/  IMAD.WIDE.U32 R116, R3, 0x10, R116 ;  /* 0x0000001003747825 */ /* 0x000fe400078e0074 */
[----:B------:R-:W2:Y:S04]  /*0a00*/  LDG.E.128 R112, desc[UR4][R166.64] ;  /* 0x00000004a6707981 */ /* 0x000ea8000c1e1d00 */
[----:B------:R-:W2:Y:S01]  /*0a10*/  LDG.E.128 R116, desc[UR4][R116.64] ;  /* 0x0000000474747981 */ /* 0x000ea2000c1e1d00 */
[----:B0-----:R-:W-:Y:S02]  /*0a20*/  MOV R156, UR14 ;  /* 0x0000000e009c7c02 */ /* 0x001fe40008000f00 */
[----:B------:R-:W-:-:S02]  /*0a30*/  MOV R157, UR15 ;  /* 0x0000000f009d7c02 */ /* 0x000fc40008000f00 */
        /* <DEDUP_REMOVED lines=9> */
[----:B---3--:R-:W-:Y:S01]  /*0ad0*/  FSEL R168, R168, RZ, !P0 ;  /* 0x000000ffa8a87208 */ /* 0x008fe20004000000 */
[--C-:B----4-:R-:W-:Y:S02]  /*0ae0*/  HADD2.F32 R127, -RZ, R92.reuse.H0_H0 ;  /* 0x2000005cff7f7230 */ /* 0x110fe40000004100 */
[----:B------:R-:W-:Y:S02]  /*0af0*/  HADD2.F32 R92, -RZ, R92.H1_H1 ;  /* 0x3000005cff5c7230 */ /* 0x000fe40000004100 */
[C---:B--2---:R-:W-:Y:S01]  /*0b00*/  FADD.FTZ R165, -R168.reuse, R89 ;  /* 0x00000059a8a57221 */ /* 0x044fe20000010100 */
[C---:B------:R-:W-:Y:S01]  /*0b10*/  FADD.FTZ R3, -R168.reuse, R88 ;  /* 0x00000058a8037221 */ /* 0x040fe20000010100 */
[--C-:B------:R-:W-:Y:S02]  /*0b20*/  HADD2.F32 R173, -RZ, R95.reuse.H0_H0 ;  /* 0x2000005fffad7230 */ /* 0x100fe40000004100 */
[----:B------:R-:W-:Y:S01]  /*0b30*/  FADD.FTZ R175, -R168, R100 ;  /* 0x00000064a8af7221 */ /* 0x000fe20000010100 */
[----:B------:R-:W-:-:S02]  /*0b40*/  HADD2.F32 R126, -RZ, R95.H1_H1 ;  /* 0x3000005fff7e7230 */ /* 0x000fc40000004100 */
[----:B-----5:R-:W-:Y:S01]  /*0b50*/  FMUL.FTZ R100, R154, R165 ;  /* 0x000000a59a647220 */ /* 0x020fe20000410000 */
[----:B------:R-:W-:Y:S01]  /*0b60*/  FADD.FTZ R213, -R168, R122 ;  /* 0x0000007aa8d57221 */ /* 0x000fe20000010100 */
[----:B------:R-:W-:Y:S01]  /*0b70*/  FMUL.FTZ R122, R130, R127 ;  /* 0x0000007f827a7220 */ /* 0x000fe20000410000 */
[----:B------:R-:W-:Y:S01]  /*0b80*/  FADD.FTZ R169, -R168, R91 ;  /* 0x0000005ba8a97221 */ /* 0x000fe20000010100 */
[----:B------:R-:W-:Y:S01]  /*0b90*/  FMUL.FTZ R3, R154, R3 ;  /* 0x000000039a037220 */ /* 0x000fe20000410000 */
[C---:B------:R-:W-:Y:S01]  /*0ba0*/  FADD.FTZ R95, -R168.reuse, R96 ;  /* 0x00000060a85f7221 */ /* 0x040fe20000010100 */
[C---:B------:R-:W-:Y:S01]  /*0bb0*/  FADD.FTZ R91, -R168.reuse, R123 ;  /* 0x0000007ba85b7221 */ /* 0x040fe20000010100 */
[----:B0-----:R-:W-:Y:S02]  /*0bc0*/  HADD2.F32 R125, -RZ, R93.H0_H0 ;  /* 0x2000005dff7d7230 */ /* 0x001fe40000004100 */
[C---:B------:R-:W-:Y:S01]  /*0bd0*/  FADD.FTZ R97, -R168.reuse, R97 ;  /* 0x00000061a8617221 */ /* 0x040fe20000010100 */
[----:B------:R-:W-:Y:S01]  /*0be0*/  FADD.FTZ R187, -R168, R103 ;  /* 0x00000067a8bb7221 */ /* 0x000fe20000010100 */
[-C--:B------:R-:W-:Y:S01]  /*0bf0*/  FFMA.FTZ R5, R100, R92.reuse, R5 ;  /* 0x0000005c64057223 */ /* 0x080fe20000010005 */
[----:B------:R-:W-:Y:S01]  /*0c00*/  FADD.FTZ R37, R37, R92 ;  /* 0x0000005c25257221 */ /* 0x000fe20000010000 */
[----:B------:R-:W-:Y:S01]  /*0c10*/  FMUL.FTZ R123, R131, R92 ;  /* 0x0000005c837b7220 */ /* 0x000fe20000410000 */
[----:B------:R-:W-:Y:S01]  /*0c20*/  FMUL.FTZ R103, R154, R95 ;  /* 0x0000005f9a677220 */ /* 0x000fe20000410000 */
[----:B------:R-:W-:Y:S01]  /*0c30*/  FADD.FTZ R92, RZ, R122 ;  /* 0x0000007aff5c7221 */ /* 0x000fe20000010000 */
[----:B------:R-:W-:Y:S01]  /*0c40*/  FADD.FTZ R167, -R168, R90 ;  /* 0x0000005aa8a77221 */ /* 0x000fe20000010100 */
[----:B-1----:R-:W-:-:S02]  /*0c50*/  HADD2.F32 R129, -RZ, R94.H0_H0 ;  /* 0x2000005eff817230 */ /* 0x002fc40000004100 */
[----:B------:R-:W-:Y:S01]  /*0c60*/  FFMA.FTZ R95, R3, R122, RZ ;  /* 0x0000007a035f7223 */ /* 0x000fe200000100ff */
[----:B------:R-:W-:Y:S02]  /*0c70*/  HADD2.F32 R94, -RZ, R94.H1_H1 ;  /* 0x3000005eff5e7230 */ /* 0x000fe40000004100 */
[--C-:B------:R-:W-:Y:S02]  /*0c80*/  HADD2.F32 R177, -RZ, R104.reuse.H0_H0 ;  /* 0x20000068ffb17230 */ /* 0x100fe40000004100 */
[----:B------:R-:W-:Y:S02]  /*0c90*/  HADD2.F32 R96, -RZ, R104.H1_H1 ;  /* 0x30000068ff607230 */ /* 0x000fe40000004100 */
[----:B------:R-:W-:Y:S01]  /*0ca0*/  FMUL.FTZ R104, R154, R97 ;  /* 0x000000619a687220 */ /* 0x000fe20000410000 */
[----:B------:R-:W-:Y:S02]  /*0cb0*/  HADD2.F32 R124, -RZ, R93.H1_H1 ;  /* 0x3000005dff7c7230 */ /* 0x000fe40000004100 */
        /* <DEDUP_REMOVED lines=8> */
[----:B------:R-:W-:Y:S01]  /*0d40*/  FADD.FTZ R181, -R168, R102 ;  /* 0x00000066a8b57221 */ /* 0x000fe20000010100 */
[----:B------:R-:W-:Y:S01]  /*0d50*/  FMUL.FTZ R165, R133, R124 ;  /* 0x0000007c85a57220 */ /* 0x000fe20000410000 */
[----:B------:R-:W-:Y:S01]  /*0d60*/  FADD.FTZ R94, R97, R164 ;  /* 0x000000a4615e7221 */ /* 0x000fe20000010000 */
[----:B------:R-:W-:Y:S01]  /*0d70*/  FMUL.FTZ R102, R154, R169 ;  /* 0x000000a99a667220 */ /* 0x000fe20000410000 */
[----:B------:R-:W-:Y:S01]  /*0d80*/  FFMA.FTZ R95, R101, R164, R92 ;  /* 0x000000a4655f7223 */ /* 0x000fe2000001005c */
[----:B------:R-:W-:Y:S01]  /*0d90*/  FMUL.FTZ R166, R134, R129 ;  /* 0x0000008186a67220 */ /* 0x000fe20000410000 */
[----:B------:R-:W-:-:S02]  /*0da0*/  FADD.FTZ R97, R94, R165 ;  /* 0x000000a55e617221 */ /* 0x000fc40000010000 */
[----:B------:R-:W-:Y:S01]  /*0db0*/  FFMA.FTZ R92, R102, R165, R95 ;  /* 0x000000a5665c7223 */ /* 0x000fe2000001005f */
[C---:B------:R-:W-:Y:S01]  /*0dc0*/  FADD.FTZ R171, -R168.reuse, R98 ;  /* 0x00000062a8ab7221 */ /* 0x040fe20000010100 */
[----:B------:R-:W-:Y:S01]  /*0dd0*/  FADD.FTZ R94, R97, R166 ;  /* 0x000000a6615e7221 */ /* 0x000fe20000010000 */
[--C-:B------:R-:W-:Y:S02]  /*0de0*/  HADD2.F32 R89, -RZ, R119.reuse.H0_H0 ;  /* 0x20000077ff597230 */ /* 0x100fe40000004100 */
[----:B------:R-:W-:Y:S01]  /*0df0*/  FFMA.FTZ R95, R103, R166, R92 ;  /* 0x000000a6675f7223 */ /* 0x000fe2000001005c */
        /* <DEDUP_REMOVED lines=15> */
[----:B------:R-:W-:Y:S01]  /*0ef0*/  FADD.FTZ R97, R94, R167 ;  /* 0x000000a75e617221 */ /* 0x000fe20000010000 */
[----:B------:R-:W-:Y:S01]  /*0f00*/  FMUL.FTZ R105, R154, R171 ;  /* 0x000000ab9a697220 */ /* 0x000fe20000410000 */
[----:B------:R-:W-:Y:S01]  /*0f10*/  FFMA.FTZ R92, R104, R167, R95 ;  /* 0x000000a7685c7223 */ /* 0x000fe2000001005f */
[--C-:B------:R-:W-:Y:S02]  /*0f20*/  HADD2.F32 R191, -RZ, R106.reuse.H0_H0 ;  /* 0x2000006affbf7230 */ /* 0x100fe40000004100 */
[----:B------:R-:W-:Y:S01]  /*0f30*/  FMUL.FTZ R169, R137, R126 ;  /* 0x0000007e89a97220 */ /* 0x000fe20000410000 */
[----:B------:R-:W-:Y:S02]  /*0f40*/  HADD2.F32 R128, -RZ, R106.H1_H1 ;  /* 0x3000006aff807230 */ /* 0x000fe40000004100 */
[----:B------:R-:W-:Y:S01]  /*0f50*/  FADD.FTZ R94, R97, R168 ;  /* 0x000000a8615e7221 */ /* 0x000fe20000010000 */
[----:B------:R-:W-:Y:S01]  /*0f60*/  FMUL.FTZ R106, R154, R99 ;  /* 0x000000639a6a7220 */ /* 0x000fe20000410000 */
[----:B------:R-:W-:Y:S01]  /*0f70*/  FFMA.FTZ R95, R105, R168, R92 ;  /* 0x000000a8695f7223 */ /* 0x000fe2000001005c */
[----:B------:R-:W-:-:S02]  /*0f80*/  HADD2.F32 R197, -RZ, R107.H0_H0 ;  /* 0x2000006bffc57230 */ /* 0x000fc40000004100 */
[----:B------:R-:W-:Y:S01]  /*0f90*/  FMUL.FTZ R170, R138, R177 ;  /* 0x000000b18aaa7220 */ /* 0x000fe20000410000 */
[----:B------:R-:W-:Y:S02]  /*0fa0*/  HADD2.F32 R178, -RZ, R107.H1_H1 ;  /* 0x3000006bffb27230 */ /* 0x000fe40000004100 */
[----:B------:R-:W-:Y:S01]  /*0fb0*/  FADD.FTZ R97, R94, R169 ;  /* 0x000000a95e617221 */ /* 0x000fe20000010000 */
[----:B------:R-:W-:Y:S01]  /*0fc0*/  FMUL.FTZ R107, R154, R175 ;  /* 0x000000af9a6b7220 */ /* 0x000fe20000410000 */
        /* <DEDUP_REMOVED lines=27> */
[----:B------:R-:W-:-:S02]  /*1180*/  HADD2.F32 R203, -RZ, R116.H0_H0 ;  /* 0x20000074ffcb7230 */ /* 0x000fc40000004100 */
[----:B------:R-:W-:Y:S01]  /*1190*/  FMUL.FTZ R114, R154, R199 ;  /* 0x000000c79a727220 */ /* 0x000fe20000410000 */
[----:B------:R-:W-:Y:S01]  /*11a0*/  FFMA.FTZ R12, R107, R177, R12 ;  /* 0x000000b16b0c7223 */ /* 0x000fe2000001000c */
[----:B------:R-:W-:Y:S01]  /*11b0*/  FADD.FTZ R28, R28, R177 ;  /* 0x000000b11c1c7221 */ /* 0x000fe20000010000 */
[----:B------:R-:W-:Y:S01]  /*11c0*/  FMUL.FTZ R177, R145, R178 ;  /* 0x000000b291b17220 */ /* 0x000fe20000410000 */
[----:B------:R-:W-:Y:S01]  /*11d0*/  FADD.FTZ R94, R97, R176 ;  /* 0x000000b0615e7221 */ /* 0x000fe20000010000 */
[----:B------:R-:W-:Y:S01]  /*11e0*/  FFMA.FTZ R95, R113, R176, R92 ;  /* 0x000000b0715f7223 */ /* 0x000fe2000001005c */
[----:B------:R-:W-:Y:S02]  /*11f0*/  HADD2.F32 R180, -RZ, R116.H1_H1 ;  /* 0x30000074ffb47230 */ /* 0x000fe40000004100 */
[----:B------:R-:W-:Y:S01]  /*1200*/  FADD.FTZ R27, R27, R178 ;  /* 0x000000b21b1b7221 */ /* 0x000fe20000010000 */
[----:B------:R-:W-:Y:S01]  /*1210*/  FFMA.FTZ R51, R114, R178, R51 ;  /* 0x000000b272337223 */ /* 0x000fe20000010033 */
[----:B------:R-:W-:Y:S01]  /*1220*/  FMUL.FTZ R178, R146, R203 ;  /* 0x000000cb92b27220 */ /* 0x000fe20000410000 */
[----:B------:R-:W-:Y:S01]  /*1230*/  FADD.FTZ R97, R94, R177 ;  /* 0x000000b15e617221 */ /* 0x000fe20000010000 */
[----:B------:R-:W-:Y:S01]  /*1240*/  FMUL.FTZ R115, R154, R201 ;  /* 0x000000c99a737220 */ /* 0x000fe20000410000 */
[----:B------:R-:W-:Y:S01]  /*1250*/  FFMA.FTZ R94, R114, R177, R95 ;  /* 0x000000b1725e7223 */ /* 0x000fe2000001005f */
[----:B------:R-:W-:-:S02]  /*1260*/  HADD2.F32 R209, -RZ, R117.H0_H0 ;  /* 0x20000075ffd17230 */ /* 0x000fc40000004100 */
[----:B------:R-:W-:Y:S01]  /*1270*/  FMUL.FTZ R116, R154, R205 ;  /* 0x000000cd9a747220 */ /* 0x000fe20000410000 */
[----:B------:R-:W-:Y:S01]  /*1280*/  FMUL.FTZ R179, R147, R180 ;  /* 0x000000b493b37220 */ /* 0x000fe20000410000 */
[----:B------:R-:W-:Y:S01]  /*1290*/  FADD.FTZ R92, R97, R178 ;  /* 0x000000b2615c7221 */ /* 0x000fe20000010000 */
[----:B------:R-:W-:Y:S01]  /*12a0*/  FFMA.FTZ R95, R115, R178, R94 ;  /* 0x000000b2735f7223 */ /* 0x000fe2000001005e */
[----:B------:R-:W-:Y:S02]  /*12b0*/  HADD2.F32 R182, -RZ, R117.H1_H1 ;  /* 0x30000075ffb67230 */ /* 0x000fe40000004100 */
[----:B------:R-:W-:Y:S01]  /*12c0*/  FFMA.FTZ R45, R116, R180, R45 ;  /* 0x000000b4742d7223 */ /* 0x000fe2000001002d */
[--C-:B------:R-:W-:Y:S02]  /*12d0*/  HADD2.F32 R93, -RZ, R118.reuse.H0_H0 ;  /* 0x20000076ff5d7230 */ /* 0x100fe40000004100 */
[----:B------:R-:W-:Y:S01]  /*12e0*/  FADD.FTZ R21, R21, R180 ;  /* 0x000000b415157221 */ /* 0x000fe20000010000 */
[----:B------:R-:W-:-:S02]  /*12f0*/  HADD2.F32 R90, -RZ, R118.H1_H1 ;  /* 0x30000076ff5a7230 */ /* 0x000fc40000004100 */
[C---:B------:R-:W-:Y:S01]  /*1300*/  FMUL.FTZ R118, R154.reuse, R211 ;  /* 0x000000d39a767220 */ /* 0x040fe20000410000 */
        /* <DEDUP_REMOVED lines=16> */
[----:B------:R-:W-:Y:S01]  /*1410*/  FFMA.FTZ R14, R109, R185, R14 ;  /* 0x000000b96d0e7223 */ /* 0x000fe2000001000e */
[----:B------:R-:W-:Y:S01]  /*1420*/  FADD.FTZ R30, R30, R185 ;  /* 0x000000b91e1e7221 */ /* 0x000fe20000010000 */
        /* <DEDUP_REMOVED lines=43> */
.L_x_7022:
[----:B------:R-:W-:Y:S05]  /*16e0*/  BSYNC B0 ;  /* 0x0000000000007941 */ /* 0x000fea0003800000 */
.L_x_7020:
        /* <DEDUP_REMOVED lines=25> */
.L_x_7083:
[----:B------:R-:W4:Y:S01]  /*1880*/  S2R R96, SR_CgaCtaId ;  /* 0x0000000000607919 */ /* 0x000f220000008800 */
[----:B------:R-:W-:Y:S01]  /*1890*/  MOV R95, 0x400 ;  /* 0x00000400005f7802 */ /* 0x000fe20000000f00 */
[----:B---3--:R-:W-:Y:S01]  /*18a0*/  FADD.FTZ R97, R91, R94 ;  /* 0x0000005e5b617221 */ /* 0x008fe20000010000 */
[----:B------:R-:W-:Y:S01]  /*18b0*/  @!P0 LOP3.LUT R93, R88, 0x3, RZ, 0xc0, !PT ;  /* 0x00000003585d8812 */ /* 0x000fe200078ec0ff */
        /* <DEDUP_REMOVED lines=10> */
[----:B0-----:R-:W0:Y:S04]  /*1960*/  @P5 LDC R129, c[0x0][0x29c] ;  /* 0x0000a700ff815b82 */ /* 0x001e280000000800 */
[----:B------:R-:W-:Y:S01]  /*1970*/  @P5 IMAD R162, R162, R163, RZ ;  /* 0x000000a3a2a25224 */ /* 0x000fe200078e02ff */
[----:B----4-:R-:W-:Y:S01]  /*1980*/  LEA R95, R96, R95, 0x18 ;  /* 0x0000005f605f7211 */ /* 0x010fe200078ec0ff */
[----:B--2---:R-:W-:Y:S02]  /*1990*/  FADD.FTZ R96, R89, R92 ;  /* 0x0000005c59607221 */ /* 0x004fe40000010000 */
[----:B------:R-:W2:Y:S01]  /*19a0*/  @P5 LDC R128, c[0x0][0x29c] ;  /* 0x0000a700ff805b82 */ /* 0x000ea20000000800 */
[----:B------:R-:W-:-:S02]  /*19b0*/  @!P0 LEA R98, R93, R95, 0x3 ;  /* 0x0000005f5d628211 */ /* 0x000fc400078e18ff */
        /* <DEDUP_REMOVED lines=8> */
[----:B------:R-:W2:Y:S04]  /*1a40*/  LDS.128 R92, [R99+0x3000] ;  /* 0x00300000635c7984 */ /* 0x000ea80000000c00 */
[----:B-1----:R1:W4:Y:S03]  /*1a50*/  LDS.128 R88, [R99+0x3010] ;  /* 0x0030100063587984 */ /* 0x0023260000000c00 */
[----:B------:R-:W0:Y:S08]  /*1a60*/  @P5 LDC R190, c[0x0][0x29c] ;  /* 0x0000a700ffbe5b82 */ /* 0x000e300000000800 */
[----:B------:R-:W0:Y:S08]  /*1a70*/  @P5 LDC R189, c[0x0][0x29c] ;  /* 0x0000a700ffbd5b82 */ /* 0x000e300000000800 */
[----:B---3--:R-:W3:Y:S08]  /*1a80*/  @P5 LDC.64 R96, c[0x0][0x2f8] ;  /* 0x0000be00ff605b82 */ /* 0x008ef00000000a00 */
[----:B-1----:R-:W1:Y:S01]  /*1a90*/  @P0 LDC.64 R98, c[0x0][0x308] ;  /* 0x0000c200ff620b82 */ /* 0x002e620000000a00 */
[----:B--2---:R-:W-:Y:S01]  /*1aa0*/  FADD.FTZ R125, RZ, R92 ;  /* 0x0000005cff7d7221 */ /* 0x004fe20000010000 */
[----:B------:R-:W-:Y:S01]  /*1ab0*/  FADD.FTZ R92, RZ, R93 ;  /* 0x0000005dff5c7221 */ /* 0x000fe20000010000 */
[----:B------:R-:W-:-:S02]  /*1ac0*/  @!P3 FSEL R93, R52, RZ, P2 ;  /* 0x000000ff345db208 */ /* 0x000fc40001000000 */
[----:B------:R-:W-:Y:S01]  /*1ad0*/  FADD.FTZ R125, R94, R125 ;  /* 0x0000007d5e7d7221 */ /* 0x000fe20000010000 */
[----:B------:R-:W-:Y:S02]  /*1ae0*/  FADD.FTZ R92, R95, R92 ;  /* 0x0000005c5f5c7221 */ /* 0x000fe40000010000 */
[----:B------:R-:W2:Y:S01]  /*1af0*/  @P5 LDC R94, c[0x0][0x29c] ;  /* 0x0000a700ff5e5b82 */ /* 0x000ea20000000800 */
        /* <DEDUP_REMOVED lines=22> */
.L_x_7025:
[----:B------:R-:W-:Y:S05]  /*1c60*/  BSYNC B0 ;  /* 0x0000000000007941 */ /* 0x000fea0003800000 */
.L_x_7024:
        /* <DEDUP_REMOVED lines=8> */
.L_x_7027:
[----:B------:R-:W-:Y:S05]  /*1cf0*/  BSYNC B0 ;  /* 0x0000000000007941 */ /* 0x000fea0003800000 */
.L_x_7026:
[----:B------:R-:W-:Y:S01]  /*1d00*/  HFMA2.MMA R127, -RZ, RZ, 0, 0 ;  /* 0x00000000ff7f7435 */ /* 0x000fe200000001ff */
[----:B--2---:R-:W-:Y:S01]  /*1d10*/  @P5 FMUL.FTZ R88, R93, R94 ;  /* 0x0000005e5d585220 */ /* 0x004fe20000410000 */
[----:B------:R-:W-:Y:S01]  /*1d20*/  @P5 FMUL.FTZ R91, R90, R129 ;  /* 0x000000815a5b5220 */ /* 0x000fe20000410000 */
[----:B------:R-:W-:Y:S01]  /*1d30*/  @!P3 ISETP.NE.AND.EX P2, PT, R157, RZ, PT, P2 ;  /* 0x000000ff9d00b20c */ /* 0x000fe20003f45320 */
[----:B------:R-:W-:Y:S01]  /*1d40*/  BSSY B0, `(.L_x_7028) ;  /* 0x000000d000007945 */ /* 0x000fe20003800000 */
[----:B------:R-:W-:Y:S02]  /*1d50*/  @!P3 ISETP.NE.U32.AND P6, PT, R156, RZ, PT ;  /* 0x000000ff9c00b20c */ /* 0x000fe40003fc5070 */
[----:B------:R-:W-:Y:S02]  /*1d60*/  @P5 LEA.HI.SX32 R127, R89, R158, 0x1d ;  /* 0x0000009e597f5211 */ /* 0x000fe400078feaff */
[----:B------:R-:W-:Y:S02]  /*1d70*/  @P5 F2FP.F16.F32.PACK_AB R88, RZ, R88 ;  /* 0x00000058ff58523e */ /* 0x000fe400000000ff */
[----:B------:R-:W-:-:S02]  /*1d80*/  @P5 F2FP.F16.F32.PACK_AB R91, RZ, R91 ;  /* 0x0000005bff5b523e */ /* 0x000fc400000000ff */
        /* <DEDUP_REMOVED lines=8> */
.L_x_7029:
[----:B------:R-:W-:Y:S05]  /*1e10*/  BSYNC B0 ;  /* 0x0000000000007941 */ /* 0x000fea0003800000 */
.L_x_7028:
        /* <DEDUP_REMOVED lines=8> */
.L_x_7031:
[----:B------:R-:W-:Y:S05]  /*1ea0*/  BSYNC B0 ;  /* 0x0000000000007941 */ /* 0x000fea0003800000 */
.L_x_7030:
        /* <DEDUP_REMOVED lines=9> */
[----:B------:R-:W-:Y:S02]  /*1f40*/  @P5 F2FP.F16.F32.PACK_AB R89, RZ, R89 ;  /* 0x00000059ff59523e */ /* 0x000fe400000000ff */
[----:B------:R-:W-:Y:S02]  /*1f50*/  @P5 F2FP.F16.F32.PACK_AB R92, RZ, R92 ;  /* 0x0000005cff5c523e */ /* 0x000fe400000000ff */
        /* <DEDUP_REMOVED lines=8> */
.L_x_7033:
[----:B------:R-:W-:Y:S05]  /*1fe0*/  BSYNC B0 ;  /* 0x0000000000007941 */ /* 0x000fea0003800000 */
.L_x_7032:
        /* <DEDUP_REMOVED lines=10> */
.L_x_7035:
[----:B------:R-:W-:Y:S05]  /*2090*/  BSYNC B0 ;  /* 0x0000000000007941 */ /* 0x000fea0003800000 */
.L_x_7034:
        /* <DEDUP_REMOVED lines=10> */
.L_x_7037:
[----:B------:R-:W-:Y:S05]  /*2140*/  BSYNC B0 ;  /* 0x0000000000007941 */ /* 0x000fea0003800000 */
.L_x_7036:
[----:B------:R-:W-:Y:S01]  /*2150*/  @P5 F2FP.F16.F32.PACK_AB R88, RZ, R88 ;  /* 0x00000058ff58523e */ /* 0x000fe200000000ff */
[----:B------:R-:W-:Y:S01]  /*2160*/  @P5 FMUL.FTZ R158, R129, R190 ;  /* 0x000000be819e5220 */ /* 0x000fe20000410000 */
[----:B------:R-:W-:Y:S01]  /*2170*/  ISETP.NE.U32.AND P1, PT, RZ, UR10, PT ;  /* 0x0000000aff007c0c */ /* 0x000fe2000bf25070 */
[----:B------:R-:W-:Y:S01]  /*2180*/  BSSY B0, `(.L_x_7038) ;  /* 0x0000018000007945 */ /* 0x000fe20003800000 */
[----:B------:R-:W-:Y:S01]  /*2190*/  @!P3 ISETP.NE.U32.AND P2, PT, R156, RZ, PT ;  /* 0x000000ff9c00b20c */ /* 0x000fe20003f45070 */
[----:B-1----:R-:W-:Y:S01]  /*21a0*/  @P0 IMAD.WIDE.U32 R98, R161, 0x20, R98 ;  /* 0x00000020a1620825 */ /* 0x002fe200078e0062 */
[----:B------:R-:W-:Y:S02]  /*21b0*/  @P5 F2FP.F16.F32.PACK_AB R94, RZ, R94 ;  /* 0x0000005eff5e523e */ /* 0x000fe400000000ff */
[----:B------:R-:W-:Y:S02]  /*21c0*/  @P5 PRMT R78, R88, 0x7610, R78 ;  /* 0x00007610584e5816 */ /* 0x000fe4000000004e */
[----:B------:R-:W-:-:S02]  /*21d0*/  @P5 PRMT R77, R89, 0x7610, R77 ;  /* 0x00007610594d5816 */ /* 0x000fc4000000004d */
[----:B------:R-:W-:Y:S02]  /*21e0*/  ISETP.NE.AND.EX P1, PT, RZ, UR11, PT, P1 ;  /* 0x0000000bff007c0c */ /* 0x000fe4000bf25310 */
[----:B------:R-:W-:Y:S02]  /*21f0*/  @P5 F2FP.F16.F32.PACK_AB R158, RZ, R158 ;  /* 0x0000009eff9e523e */ /* 0x000fe400000000ff */
        /* <DEDUP_REMOVED lines=16> */
.L_x_7039:
[----:B------:R-:W-:Y:S05]  /*2300*/  BSYNC B0 ;  /* 0x0000000000007941 */ /* 0x000fea0003800000 */
.L_x_7038:
[----:B------:R-:W-:Y:S01]  /*2310*/  @P5 FMUL.FTZ R158, R126, R189 ;  /* 0x000000bd7e9e5220 */ /* 0x000fe20000410000 */
[----:B------:R-:W-:Y:S01]  /*2320*/  SEL R88, R91, R84, P1 ;  /* 0x000000545b587207 */ /* 0x000fe20000800000 */
[----:B------:R-:W-:Y:S01]  /*2330*/  @P5 IMAD.WIDE.U32 R96, R127, 0x10, R96 ;  /* 0x000000107f605825 */ /* 0x000fe200078e0060 */
[----:B------:R-:W-:Y:S01]  /*2340*/  SEL R89, R128, R85, P1 ;  /* 0x0000005580597207 */ /* 0x000fe20000800000 */
[----:B------:R-:W-:Y:S01]  /*2350*/  @P0 STG.E.128 desc[UR4][R98.64], R92 ;  /* 0x0000005c62000986 */ /* 0x000fe2000c101d04 */
[----:B------:R-:W-:Y:S01]  /*2360*/  @P5 F2FP.F16.F32.PACK_AB R158, RZ, R158 ;  /* 0x0000009eff9e523e */ /* 0x000fe200000000ff */
        /* <DEDUP_REMOVED lines=35> */
.L_x_7041:
[----:B------:R-:W-:Y:S05]  /*25a0*/  BSYNC B0 ;  /* 0x0000000000007941 */ /* 0x000fea0003800000 */
.L_x_7040:
        /* <DEDUP_REMOVED lines=8> */
.L_x_7043:
[----:B------:R-:W-:Y:S05]  /*2630*/  BSYNC B0 ;  /* 0x0000000000007941 */ /* 0x000fea0003800000 */
.L_x_7042:
[----:B0-----:R-:W-:Y:S01]  /*2640*/  @P5 FMUL.FTZ R88, R89, R128 ;  /* 0x0000008059585220 */ /* 0x001fe20000410000 */
[----:B------:R-:W-:Y:S01]  /*2650*/  @P5 FMUL.FTZ R91, R90, R129 ;  /* 0x000000815a5b5220 */ /* 0x000fe20000410000 */
[----:B------:R-:W-:Y:S01]  /*2660*/  @!P3 ISETP.NE.AND.EX P6, PT, R157, RZ, PT, P6 ;  /* 0x000000ff9d00b20c */ /* 0x000fe20003fc5360 */
[----:B------:R-:W-:Y:S01]  /*2670*/  BSSY B0, `(.L_x_7044) ;  /* 0x000000c000007945 */ /* 0x000fe20003800000 */
[----:B------:R-:W-:Y:S02]  /*2680*/  @!P3 ISETP.NE.U32.AND P2, PT, R156, RZ, PT ;  /* 0x000000ff9c00b20c */ /* 0x000fe40003f45070 */
        /* <DEDUP_REMOVED lines=10> */
.L_x_7045:
[----:B------:R-:W-:Y:S05]  /*2730*/  BSYNC B0 ;  /* 0x0000000000007941 */ /* 0x000fea0003800000 */
.L_x_7044:
        /* <DEDUP_REMOVED lines=8> */
.L_x_7047:
[----:B------:R-:W-:Y:S05]  /*27c0*/  BSYNC B0 ;  /* 0x0000000000007941 */ /* 0x000fea0003800000 */
.L_x_7046:
        /* <DEDUP_REMOVED lines=8> */
.L_x_7049:
[----:B------:R-:W-:Y:S05]  /*2850*/  BSYNC B0 ;  /* 0x0000000000007941 */ /* 0x000fea0003800000 */
.L_x_7048:
        /* <DEDUP_REMOVED lines=9> */
[----:B------:R-:W-:-:S02]  /*28f0*/  @P5 F2FP.F16.F32.PACK_AB R92, RZ, R92 ;  /* 0x0000005cff5c523e */ /* 0x000fc400000000ff */
        /* <DEDUP_REMOVED lines=9> */
.L_x_7051:
[----:B------:R-:W-:Y:S05]  /*2990*/  BSYNC B0 ;  /* 0x0000000000007941 */ /* 0x000fea0003800000 */
.L_x_7050:
        /* <DEDUP_REMOVED lines=10> */
.L_x_7053:
[----:B------:R-:W-:Y:S05]  /*2a40*/  BSYNC B0 ;  /* 0x0000000000007941 */ /* 0x000fea0003800000 */
.L_x_7052:
[----:B------:R-:W0:Y:S01]  /*2a50*/  @P5 LDC.64 R96, c[0x0][0x2f8] ;  /* 0x0000be00ff605b82 */ /* 0x000e220000000a00 */
[----:B------:R-:W-:Y:S01]  /*2a60*/  @P5 FMUL.FTZ R94, R161, R160 ;  /* 0x000000a0a15e5220 */ /* 0x000fe20000410000 */
[----:B------:R-:W-:Y:S01]  /*2a70*/  @P5 F2FP.F16.F32.PACK_AB R88, RZ, R88 ;  /* 0x00000058ff58523e */ /* 0x000fe200000000ff */
[----:B------:R-:W-:Y:S01]  /*2a80*/  BSSY B0, `(.L_x_7054) ;  /* 0x0000019000007945 */ /* 0x000fe20003800000 */
[----:B------:R-:W-:Y:S01]  /*2a90*/  @!P3 ISETP.NE.U32.AND P6, PT, R156, RZ, PT ;  /* 0x000000ff9c00b20c */ /* 0x000fe20003fc5070 */
[----:B------:R-:W-:Y:S01]  /*2aa0*/  @P0 IMAD.WIDE.U32 R98, R159, 0x20, R98 ;  /* 0x000000209f620825 */ /* 0x000fe200078e0062 */
[----:B------:R-:W-:Y:S02]  /*2ab0*/  @P5 F2FP.F16.F32.PACK_AB R94, RZ, R94 ;  /* 0x0000005eff5e523e */ /* 0x000fe400000000ff */
[----:B------:R-:W-:Y:S02]  /*2ac0*/  @P5 PRMT R77, R92, 0x7610, R77 ;  /* 0x000076105c4d5816 */ /* 0x000fe4000000004d */
[----:B------:R-:W-:-:S02]  /*2ad0*/  @P5 F2FP.F16.F32.PACK_AB R91, RZ, R91 ;  /* 0x0000005bff5b523e */ /* 0x000fc400000000ff */
        /* <DEDUP_REMOVED lines=19> */
.L_x_7055:
[----:B------:R-:W-:Y:S05]  /*2c10*/  BSYNC B0 ;  /* 0x0000000000007941 */ /* 0x000fea0003800000 */
.L_x_7054:
[----:B------:R-:W-:Y:S01]  /*2c20*/  @P5 FMUL.FTZ R158, R126, R187 ;  /* 0x000000bb7e9e5220 */ /* 0x000fe20000410000 */
[----:B------:R-:W-:Y:S01]  /*2c30*/  SEL R88, R129, R84, P1 ;  /* 0x0000005481587207 */ /* 0x000fe20000800000 */
[----:B0-----:R-:W-:Y:S01]  /*2c40*/  @P5 IMAD.WIDE.U32 R96, R159, 0x10, R96 ;  /* 0x000000109f605825 */ /* 0x001fe200078e0060 */
[----:B------:R-:W-:Y:S01]  /*2c50*/  SEL R89, R128, R85, P1 ;  /* 0x0000005580597207 */ /* 0x000fe20000800000 */
[----:B------:R0:W-:Y:S01]  /*2c60*/  @P0 STG.E.128 desc[UR4][R98.64], R92 ;  /* 0x0000005c62000986 */ /* 0x0001e2000c101d04 */
[----:B------:R-:W-:Y:S01]  /*2c70*/  @P5 F2FP.F16.F32.PACK_AB R158, RZ, R158 ;  /* 0x0000009eff9e523e */ /* 0x000fe200000000ff */
        /* <DEDUP_REMOVED lines=35> */
.L_x_7057:
[----:B------:R-:W-:Y:S05]  /*2eb0*/  BSYNC B0 ;  /* 0x0000000000007941 */ /* 0x000fea0003800000 */
.L_x_7056:
        /* <DEDUP_REMOVED lines=9> */
.L_x_7059:
[----:B------:R-:W-:Y:S05]  /*2f50*/  BSYNC B0 ;  /* 0x0000000000007941 */ /* 0x000fea0003800000 */
.L_x_7058:
        /* <DEDUP_REMOVED lines=9> */
.L_x_7061:
[----:B------:R-:W-:Y:S05]  /*2ff0*/  BSYNC B0 ;  /* 0x0000000000007941 */ /* 0x000fea0003800000 */
.L_x_7060:
        /* <DEDUP_REMOVED lines=8> */
.L_x_7063:
[----:B------:R-:W-:Y:S05]  /*3080*/  BSYNC B0 ;  /* 0x0000000000007941 */ /* 0x000fea0003800000 */
.L_x_7062:
        /* <DEDUP_REMOVED lines=8> */
.L_x_7065:
[----:B------:R-:W-:Y:S05]  /*3110*/  BSYNC B0 ;  /* 0x0000000000007941 */ /* 0x000fea0003800000 */
.L_x_7064:
[----:B------:R-:W-:Y:S01]  /*3120*/  @!P3 ISETP.NE.U32.AND P6, PT, R156, RZ, PT ;  /* 0x000000ff9c00b20c */ /* 0x000fe20003fc5070 */
[----:B------:R-:W-:Y:S01]  /*3130*/  BSSY B0, `(.L_x_7066) ;  /* 0x0000010000007945 */ /* 0x000fe20003800000 */
[----:B--2---:R-:W-:Y:S01]  /*3140*/  @P5 FMUL.FTZ R96, R95, R98 ;  /* 0x000000625f605220 */ /* 0x004fe20000410000 */
[----:B------:R-:W-:Y:S01]  /*3150*/  @!P3 ISETP.NE.AND.EX P2, PT, R157, RZ, PT, P2 ;  /* 0x000000ff9d00b20c */ /* 0x000fe20003f45320 */
[----:B------:R-:W-:Y:S01]  /*3160*/  @P5 FMUL.FTZ R92, R91, R128 ;  /* 0x000000805b5c5220 */ /* 0x000fe20000410000 */
[----:B------:R-:W-:Y:S01]  /*3170*/  @!P3 ISETP.NE.AND.EX P6, PT, R157, RZ, PT, P6 ;  /* 0x000000ff9d00b20c */ /* 0x000fe20003fc5360 */
[----:B------:R-:W-:Y:S01]  /*3180*/  @P5 FMUL.FTZ R93, R94, R159 ;  /* 0x0000009f5e5d5220 */ /* 0x000fe20000410000 */
        /* <DEDUP_REMOVED lines=10> */
.L_x_7067:
[----:B------:R-:W-:Y:S05]  /*3230*/  BSYNC B0 ;  /* 0x0000000000007941 */ /* 0x000fea0003800000 */
.L_x_7066:
        /* <DEDUP_REMOVED lines=10> */
.L_x_7069:
[----:B------:R-:W-:Y:S05]  /*32e0*/  BSYNC B0 ;  /* 0x0000000000007941 */ /* 0x000fea0003800000 */
.L_x_7068:
[----:B------:R-:W-:Y:S01]  /*32f0*/  @P5 FMUL.FTZ R126, R99, R158 ;  /* 0x0000009e637e5220 */ /* 0x000fe20000410000 */
[----:B------:R-:W-:Y:S01]  /*3300*/  @P5 F2FP.F16.F32.PACK_AB R92, RZ, R92 ;  /* 0x0000005cff5c523e */ /* 0x000fe200000000ff */
[----:B------:R-:W-:Y:S01]  /*3310*/  BSSY B0, `(.L_x_7070) ;  /* 0x000001d000007945 */ /* 0x000fe20003800000 */
[----:B------:R-:W-:Y:S02]  /*3320*/  @P5 F2FP.F16.F32.PACK_AB R96, RZ, R96 ;  /* 0x00000060ff60523e */ /* 0x000fe400000000ff */
[----:B------:R-:W-:Y:S02]  /*3330*/  @!P3 ISETP.NE.U32.AND P2, PT, R156, RZ, PT ;  /* 0x000000ff9c00b20c */ /* 0x000fe40003f45070 */
[----:B------:R-:W-:Y:S02]  /*3340*/  @P5 F2FP.F16.F32.PACK_AB R93, RZ, R93 ;  /* 0x0000005dff5d523e */ /* 0x000fe400000000ff */
[----:B------:R-:W-:Y:S02]  /*3350*/  @P5 F2FP.F16.F32.PACK_AB R97, RZ, R97 ;  /* 0x00000061ff61523e */ /* 0x000fe400000000ff */
[----:B------:R-:W-:-:S02]  /*3360*/  @P5 F2FP.F16.F32.PACK_AB R126, RZ, R126 ;  /* 0x0000007eff7e523e */ /* 0x000fc400000000ff */
        /* <DEDUP_REMOVED lines=23> */
.L_x_7071:
[----:B------:R-:W-:Y:S05]  /*34e0*/  BSYNC B0 ;  /* 0x0000000000007941 */ /* 0x000fea0003800000 */
.L_x_7070:
[----:B------:R-:W0:Y:S01]  /*34f0*/  @P5 LDC R93, c[0x0][0x29c] ;  /* 0x0000a700ff5d5b82 */ /* 0x000e220000000800 */
[----:B------:R-:W-:Y:S02]  /*3500*/  @P5 IADD3 R127, R127, 0x100, RZ ;  /* 0x000001007f7f5810 */ /* 0x000fe40007ffe0ff */
[----:B------:R-:W-:Y:S02]  /*3510*/  SEL R87, R92, R87, P1 ;  /* 0x000000575c577207 */ /* 0x000fe40000800000 */
[----:B------:R-:W-:Y:S02]  /*3520*/  IADD3 R2, R2, UR12, RZ ;  /* 0x0000000c02027c10 */ /* 0x000fe4000fffe0ff */
[----:B------:R-:W-:Y:S01]  /*3530*/  SEL R160, RZ, 0x1, P4 ;  /* 0x00000001ffa07807 */ /* 0x000fe20002000000 */
[----:B------:R-:W1:Y:S08]  /*3540*/  @P0 LDC.64 R90, c[0x0][0x308] ;  /* 0x0000c200ff5a0b82 */ /* 0x000e700000000a00 */
[----:B------:R-:W2:Y:S01]  /*3550*/  @P5 LDC.64 R88, c[0x0][0x2f8] ;  /* 0x0000be00ff585b82 */ /* 0x000ea20000000a00 */
[----:B0-----:R-:W-:-:S05]  /*3560*/  @P5 FMUL.FTZ R93, R92, R93 ;  /* 0x0000005d5c5d5220 */ /* 0x001fca0000410000 */
[----:B------:R-:W-:Y:S01]  /*3570*/  @P5 F2FP.F16.F32.PACK_AB R93, RZ, R93 ;  /* 0x0000005dff5d523e */ /* 0x000fe200000000ff */
        /* <DEDUP_REMOVED lines=8> */
.L_x_7019:
        /* <DEDUP_REMOVED lines=23> */
.L_x_7023:
[----:B0-----:R-:W-:Y:S01]  /*3770*/  HFMA2.MMA R125, -RZ, RZ, 0, 9.5367431640625e-07 ;  /* 0x00000010ff7d7435 */ /* 0x001fe200000001ff */
[----:B------:R-:W-:Y:S02]  /*3780*/  MOV R124, R89 ;  /* 0x00000059007c7202 */ /* 0x000fe40000000f00 */
[----:B------:R-:W-:Y:S02]  /*3790*/  MOV R126, 0x1f ;  /* 0x0000001f007e7802 */ /* 0x000fe40000000f00 */
[----:B------:R-:W-:-:S07]  /*37a0*/  MOV R97, 0xffffffff ;  /* 0xffffffff00617802 */ /* 0x000fce0000000f00 */
[----:B-----5:R-:W-:Y:S05]  /*37b0*/  WARPSYNC.COLLECTIVE R97, `(.L_x_7073) ;  /* 0x0000000061087348 */ /* 0x020fea0003c00000 */
[----:B------:R0:W1:Y:S02]  /*37c0*/  SHFL.DOWN P1, R99, R124, R125, R126 ;  /* 0x0800007d7c637389 */ /* 0x000064000002007e */
[----:B01---5:R-:W-:Y:S01]  /*37d0*/  ENDCOLLECTIVE ;  /* 0x000000000000791b */ /* 0x023fe20003800000 */
.L_x_7073:
[----:B------:R-:W-:Y:S02]  /*37e0*/  MOV R124, R91 ;  /* 0x0000005b007c7202 */ /* 0x000fe40000000f00 */
[----:B------:R-:W-:-:S07]  /*37f0*/  MOV R92, R99 ;  /* 0x00000063005c7202 */ /* 0x000fce0000000f00 */
[----:B------:R-:W-:Y:S05]  /*3800*/  WARPSYNC.COLLECTIVE R97, `(.L_x_7074) ;  /* 0x0000000061087348 */ /* 0x000fea0003c00000 */
[----:B------:R0:W1:Y:S02]  /*3810*/  SHFL.DOWN P1, R99, R124, R125, R126 ;  /* 0x0800007d7c637389 */ /* 0x000064000002007e */
[----:B01----:R-:W-:Y:S01]  /*3820*/  ENDCOLLECTIVE ;  /* 0x000000000000791b */ /* 0x003fe20003800000 */
.L_x_7074:
[----:B------:R-:W-:Y:S01]  /*3830*/  FADD.FTZ R92, R92, R89 ;  /* 0x000000595c5c7221 */ /* 0x000fe20000010000 */
[----:B------:R-:W-:-:S04]  /*3840*/  HFMA2.MMA R125, -RZ, RZ, 0, 4.76837158203125e-07 ;  /* 0x00000008ff7d7435 */ /* 0x000fc800000001ff */
[----:B------:R-:W-:Y:S02]  /*3850*/  MOV R124, R92 ;  /* 0x0000005c007c7202 */ /* 0x000fe40000000f00 */
[----:B------:R-:W-:-:S07]  /*3860*/  MOV R94, R99 ;  /* 0x00000063005e7202 */ /* 0x000fce0000000f00 */
[----:B------:R-:W-:Y:S05]  /*3870*/  WARPSYNC.COLLECTIVE R97, `(.L_x_7075) ;  /* 0x0000000061087348 */ /* 0x000fea0003c00000 */
[----:B------:R0:W1:Y:S02]  /*3880*/  SHFL.DOWN P1, R99, R124, R125, R126 ;  /* 0x0800007d7c637389 */ /* 0x000064000002007e */
[----:B01----:R-:W-:Y:S01]  /*3890*/  ENDCOLLECTIVE ;  /* 0x000000000000791b */ /* 0x003fe20003800000 */
.L_x_7075:
[----:B------:R-:W-:-:S05]  /*38a0*/  FADD.FTZ R94, R94, R91 ;  /* 0x0000005b5e5e7221 */ /* 0x000fca0000010000 */
[----:B------:R-:W-:Y:S02]  /*38b0*/  MOV R124, R94 ;  /* 0x0000005e007c7202 */ /* 0x000fe40000000f00 */
[----:B------:R-:W-:-:S07]  /*38c0*/  MOV R93, R99 ;  /* 0x00000063005d7202 */ /* 0x000fce0000000f00 */
[----:B------:R-:W-:Y:S05]  /*38d0*/  WARPSYNC.COLLECTIVE R97, `(.L_x_7076) ;  /* 0x0000000061087348 */ /* 0x000fea0003c00000 */
[----:B------:R0:W1:Y:S02]  /*38e0*/  SHFL.DOWN P1, R99, R124, R125, R126 ;  /* 0x0800007d7c637389 */ /* 0x000064000002007e */
[----:B01----:R-:W-:Y:S01]  /*38f0*/  ENDCOLLECTIVE ;  /* 0x000000000000791b */ /* 0x003fe20003800000 */
.L_x_7076:
[----:B------:R-:W-:Y:S01]  /*3900*/  FADD.FTZ R93, R92, R93 ;  /* 0x0000005d5c5d7221 */ /* 0x000fe20000010000 */
[----:B------:R-:W-:-:S04]  /*3910*/  HFMA2.MMA R125, -RZ, RZ, 0, 2.384185791015625e-07 ;  /* 0x00000004ff7d7435 */ /* 0x000fc800000001ff */
[----:B------:R-:W-:Y:S02]  /*3920*/  MOV R124, R93 ;  /* 0x0000005d007c7202 */ /* 0x000fe40000000f00 */
[----:B------:R-:W-:-:S07]  /*3930*/  MOV R95, R99 ;  /* 0x00000063005f7202 */ /* 0x000fce0000000f00 */
[----:B------:R-:W-:Y:S05]  /*3940*/  WARPSYNC.COLLECTIVE R97, `(.L_x_7077) ;  /* 0x0000000061087348 */ /* 0x000fea0003c00000 */
[----:B------:R0:W1:Y:S02]  /*3950*/  SHFL.DOWN P1, R99, R124, R125, R126 ;  /* 0x0800007d7c637389 */ /* 0x000064000002007e */
[----:B01----:R-:W-:Y:S01]  /*3960*/  ENDCOLLECTIVE ;  /* 0x000000000000791b */ /* 0x003fe20003800000 */
.L_x_7077:
[----:B------:R-:W-:-:S05]  /*3970*/  FADD.FTZ R95, R94, R95 ;  /* 0x0000005f5e5f7221 */ /* 0x000fca0000010000 */
[----:B------:R-:W-:Y:S02]  /*3980*/  MOV R124, R95 ;  /* 0x0000005f007c7202 */ /* 0x000fe40000000f00 */
[----:B------:R-:W-:-:S07]  /*3990*/  MOV R96, R99 ;  /* 0x0000006300607202 */ /* 0x000fce0000000f00 */
[----:B------:R-:W-:Y:S05]  /*39a0*/  WARPSYNC.COLLECTIVE R97, `(.L_x_7078) ;  /* 0x0000000061087348 */ /* 0x000fea0003c00000 */
[----:B------:R0:W1:Y:S02]  /*39b0*/  SHFL.DOWN P1, R99, R124, R125, R126 ;  /* 0x0800007d7c637389 */ /* 0x000064000002007e */
[----:B01----:R-:W-:Y:S01]  /*39c0*/  ENDCOLLECTIVE ;  /* 0x000000000000791b */ /* 0x003fe20003800000 */
.L_x_7078:
[----:B------:R-:W-:Y:S01]  /*39d0*/  FADD.FTZ R96, R93, R96 ;  /* 0x000000605d607221 */ /* 0x000fe20000010000 */
[----:B------:R-:W-:-:S04]  /*39e0*/  HFMA2.MMA R125, -RZ, RZ, 0, 1.1920928955078125e-07 ;  /* 0x00000002ff7d7435 */ /* 0x000fc800000001ff */
[----:B------:R-:W-:Y:S02]  /*39f0*/  MOV R124, R96 ;  /* 0x00000060007c7202 */ /* 0x000fe40000000f00 */
[----:B------:R-:W-:-:S07]  /*3a00*/  MOV R98, R99 ;  /* 0x0000006300627202 */ /* 0x000fce0000000f00 */
[----:B------:R-:W-:Y:S05]  /*3a10*/  WARPSYNC.COLLECTIVE R97, `(.L_x_7079) ;  /* 0x0000000061087348 */ /* 0x000fea0003c00000 */
[----:B------:R0:W1:Y:S02]  /*3a20*/  SHFL.DOWN P1, R99, R124, R125, R126 ;  /* 0x0800007d7c637389 */ /* 0x000064000002007e */
[----:B01----:R-:W-:Y:S01]  /*3a30*/  ENDCOLLECTIVE ;  /* 0x000000000000791b */ /* 0x003fe20003800000 */
.L_x_7079:
[----:B------:R-:W-:-:S05]  /*3a40*/  FADD.FTZ R98, R95, R98 ;  /* 0x000000625f627221 */ /* 0x000fca0000010000 */
[----:B------:R-:W-:Y:S02]  /*3a50*/  MOV R124, R98 ;  /* 0x00000062007c7202 */ /* 0x000fe40000000f00 */
[----:B------:R-:W-:-:S07]  /*3a60*/  MOV R89, R99 ;  /* 0x0000006300597202 */ /* 0x000fce0000000f00 */
[----:B------:R-:W-:Y:S05]  /*3a70*/  WARPSYNC.COLLECTIVE R97, `(.L_x_7080) ;  /* 0x0000000061087348 */ /* 0x000fea0003c00000 */
[----:B------:R0:W1:Y:S02]  /*3a80*/  SHFL.DOWN P1, R99, R124, R125, R126 ;  /* 0x0800007d7c637389 */ /* 0x000064000002007e */
[----:B01----:R-:W-:Y:S01]  /*3a90*/  ENDCOLLECTIVE ;  /* 0x000000000000791b */ /* 0x003fe20003800000 */
.L_x_7080:
[----:B------:R-:W-:Y:S01]  /*3aa0*/  FADD.FTZ R89, R96, R89 ;  /* 0x0000005960597221 */ /* 0x000fe20000010000 */
[----:B------:R-:W-:-:S04]  /*3ab0*/  HFMA2.MMA R125, -RZ, RZ, 0, 5.9604644775390625e-08 ;  /* 0x00000001ff7d7435 */ /* 0x000fc800000001ff */
[----:B------:R-:W-:Y:S02]  /*3ac0*/  MOV R124, R89 ;  /* 0x00000059007c7202 */ /* 0x000fe40000000f00 */
[----:B------:R-:W-:-:S07]  /*3ad0*/  MOV R91, R99 ;  /* 0x00000063005b7202 */ /* 0x000fce0000000f00 */
[----:B------:R-:W-:Y:S05]  /*3ae0*/  WARPSYNC.COLLECTIVE R97, `(.L_x_7081) ;  /* 0x0000000061087348 */ /* 0x000fea0003c00000 */
[----:B------:R0:W1:Y:S02]  /*3af0*/  SHFL.DOWN P1, R99, R124, R125, R126 ;  /* 0x0800007d7c637389 */ /* 0x000064000002007e */
[----:B01----:R-:W-:Y:S01]  /*3b00*/  ENDCOLLECTIVE ;  /* 0x000000000000791b */ /* 0x003fe20003800000 */
.L_x_7081:
[----:B------:R-:W-:-:S05]  /*3b10*/  FADD.FTZ R91, R98, R91 ;  /* 0x0000005b625b7221 */ /* 0x000fca0000010000 */
[----:B------:R-:W-:Y:S02]  /*3b20*/  MOV R124, R91 ;  /* 0x0000005b007c7202 */ /* 0x000fe40000000f00 */
[----:B------:R-:W-:-:S07]  /*3b30*/  MOV R92, R99 ;  /* 0x00000063005c7202 */ /* 0x000fce0000000f00 */
[----:B------:R-:W-:Y:S05]  /*3b40*/  WARPSYNC.COLLECTIVE R97, `(.L_x_7082) ;  /* 0x0000000061087348 */ /* 0x000fea0003c00000 */
[----:B------:R0:W1:Y:S02]  /*3b50*/  SHFL.DOWN P1, R99, R124, R125, R126 ;  /* 0x0800007d7c637389 */ /* 0x000064000002007e */
[----:B01----:R-:W-:Y:S01]  /*3b60*/  ENDCOLLECTIVE ;  /* 0x000000000000791b */ /* 0x003fe20003800000 */
.L_x_7082:
[----:B------:R-:W-:Y:S01]  /*3b70*/  MOV R94, R99 ;  /* 0x00000063005e7202 */ /* 0x000fe20000000f00 */
[----:B------:R-:W-:Y:S06]  /*3b80*/  BRA `(.L_x_7083) ;  /* 0xffffffdc003c7947 */ /* 0x000fec000383ffff */
.L_x_7084:
        /* <DEDUP_REMOVED lines=15> */
.L_x_11382:


//--------------------- .text._ZN10layer_norm13ln_bwd_kernelINS_13Kernel_traitsI6__halfS2_fS2_fjLj3072ELj1ELj1ELj4ELj16ENS_18Kernel_traits_baseILj3072ES2_S2_fS2_fjLj128EEEEELb0ELb1ELb0ELb0EEEvNS_9BwdParamsE --------------------------
	.section	.text._ZN10layer_norm13ln_bwd_kernelINS_13Kernel_traitsI6__halfS2_fS2_fjLj3072ELj1ELj1ELj4ELj16ENS_18Kernel_traits_baseILj3072ES2_S2_fS2_fjLj128EEEEELb0ELb1ELb0ELb0EEEvNS_9BwdParamsE,"ax",@progbits
	.align	128
        .global         _ZN10layer_norm13ln_bwd_kernelINS_13Kernel_traitsI6__halfS2_fS2_fjLj3072ELj1ELj1ELj4ELj16ENS_18Kernel_traits_baseILj3072ES2_S2_fS2_fjLj128EEEEELb0ELb1ELb0ELb0EEEvNS_9BwdParamsE
        .type           _ZN10layer_norm13ln_bwd_kernelINS_13Kernel_traitsI6__halfS2_fS2_fjLj3072ELj1ELj1ELj4ELj16ENS_18Kernel_traits_baseILj3072ES2_S2_fS2_fjLj128EEEEELb0ELb1ELb0ELb0EEEvNS_9BwdParamsE,@function
        .size           _ZN10layer_norm13ln_bwd_kernelINS_13Kernel_traitsI6__halfS2_fS2_fjLj3072ELj1ELj1ELj4ELj16ENS_18Kernel_traits_baseILj3072ES2_S2_fS2_fjLj128EEEEELb0ELb1ELb0ELb0EEEvNS_9BwdParamsE,(.L_x_11383 - _ZN10layer_norm13ln_bwd_kernelINS_13Kernel_traitsI6__halfS2_fS2_fjLj3072ELj1ELj1ELj4ELj16ENS_18Kernel_traits_baseILj3072ES2_S2_fS2_fjLj128EEEEELb0ELb1ELb0ELb0EEEvNS_9BwdParamsE)
        .other          _ZN10layer_norm13ln_bwd_kernelINS_13Kernel_traitsI6__halfS2_fS2_fjLj3072ELj1ELj1ELj4ELj16ENS_18Kernel_traits_baseILj3072ES2_S2_fS2_fjLj128EEEEELb0ELb1ELb0ELb0EEEvNS_9BwdParamsE,@"STO_CUDA_ENTRY STV_DEFAULT"
_ZN10layer_norm13ln_bwd_kernelINS_13Kernel_traitsI6__halfS2_fS2_fjLj3072ELj1ELj1ELj4ELj16ENS_18Kernel_traits_baseILj3072ES2_S2_fS2_fjLj128EEEEELb0ELb1ELb0ELb0EEEvNS_9BwdParamsE:
.text._ZN10layer_norm13ln_bwd_kernelINS_13Kernel_traitsI6__halfS2_fS2_fjLj3072ELj1ELj1ELj4ELj16ENS_18Kernel_traits_baseILj3072ES2_S2_fS2_fjLj128EEEEELb0ELb1ELb0ELb0EEEvNS_9BwdParamsE:
        /* <DEDUP_REMOVED lines=136> */
.L_x_7099:
[----:B------:R-:W0:Y:S01]  /*0880*/  LDC.64 R142, c[0x0][0x250] ;  /* 0x00009400ff8e7b82 */ /* 0x000e220000000a00 */
[----:B------:R-:W-:-:S07]  /*0890*/  SHF.R.S32.HI R2, RZ, 0x1f, R169 ;  /* 0x0000001fff027819 */ /* 0x000fce00000114a9 */
[----:B------:R-:W1:Y:S08]  /*08a0*/  LDC.64 R144, c[0x0][0x258] ;  /* 0x00009600ff907b82 */ /* 0x000e700000000a00 */
[----:B------:R-:W2:Y:S01]  /*08b0*/  @P0 LDC.64 R140, c[0x0][0x270] ;  /* 0x00009c00ff8c0b82 */ /* 0x000ea20000000a00 */
[----:B0-----:R-:W-:-:S06]  /*08c0*/  IMAD.WIDE R142, R169, 0x4, R142 ;  /* 0x00000004a98e7825 */ /* 0x001fcc00078e028e */
[----:B------:R-:W3:Y:S01]  /*08d0*/  LDG.E R142, desc[UR4][R142.64] ;  /* 0x000000048e8e7981 */ /* 0x000ee2000c1e1900 */
[----:B-1----:R-:W-:-:S05]  /*08e0*/  IMAD.WIDE R144, R169, 0x4, R144 ;  /* 0x00000004a9907825 */ /* 0x002fca00078e0290 */
[----:B------:R-:W5:Y:S01]  /*08f0*/  LDG.E R172, desc[UR4][R144.64] ;  /* 0x0000000490ac7981 */ /* 0x000f62000c1e1900 */
[----:B--2---:R-:W-:-:S04]  /*0900*/  @P0 LEA R140, P4, R169, R140, 0x1 ;  /* 0x0000008ca98c0211 */ /* 0x004fc800078808ff */
[C---:B------:R-:W-:Y:S02]  /*0910*/  @P0 LEA.HI.X R141, R169.reuse, R141, R2, 0x1, P4 ;  /* 0x0000008da98d0211 */ /* 0x040fe400020f0c02 */
[----:B------:R-:W-:Y:S01]  /*0920*/  MOV R2, UR13 ;  /* 0x0000000d00027c02 */ /* 0x000fe20008000f00 */
[----:B------:R-:W-:Y:S01]  /*0930*/  BSSY B0, `(.L_x_7086) ;  /* 0x000005c000007945 */ /* 0x000fe20003800000 */
[----:B------:R-:W-:Y:S01]  /*0940*/  ISETP.NE.AND P5, PT, R156, RZ, PT ;  /* 0x000000ff9c00720c */ /* 0x000fe20003fa5270 */
[----:B------:R0:W5:Y:S02]  /*0950*/  @P0 LDG.E.U16 R221, desc[UR4][R140.64] ;  /* 0x000000048cdd0981 */ /* 0x000164000c1e1500 */
[----:B------:R-:W-:-:S05]  /*0960*/  IMAD R4, R169, R2, RZ ;  /* 0x00000002a9047224 */ /* 0x000fca00078e02ff */
[----:B------:R-:W-:-:S04]  /*0970*/  SHF.R.S32.HI R147, RZ, 0x1f, R4 ;  /* 0x0000001fff937819 */ /* 0x000fc80000011404 */
[----:B------:R-:W-:Y:S02]  /*0980*/  LEA.HI R147, R147, R4, RZ, 0x3 ;  /* 0x0000000493937211 */ /* 0x000fe400078f18ff */
[----:B------:R-:W-:-:S04]  /*0990*/  LOP3.LUT R4, R0, 0x7f, RZ, 0xc0, !PT ;  /* 0x0000007f00047812 */ /* 0x000fc800078ec0ff */
[----:B------:R-:W-:Y:S02]  /*09a0*/  LEA.HI.SX32 R171, R147, R4, 0x1d ;  /* 0x0000000493ab7211 */ /* 0x000fe400078feaff */
[----:B------:R-:W-:Y:S02]  /*09b0*/  MOV R223, RZ ;  /* 0x000000ff00df7202 */ /* 0x000fe40000000f00 */
[----:B------:R-:W-:Y:S02]  /*09c0*/  MOV R224, RZ ;  /* 0x000000ff00e07202 */ /* 0x000fe40000000f00 */
[----:B0-----:R-:W-:Y:S02]  /*09d0*/  P2R R140, PR, RZ, 0x20 ;  /* 0x00000020ff8c7803 */ /* 0x001fe40000000000 */
[----:B------:R-:W-:Y:S02]  /*09e0*/  MOV R225, R171 ;  /* 0x000000ab00e17202 */ /* 0x000fe40000000f00 */
[----:B---3--:R-:W-:Y:S01]  /*09f0*/  FSEL R222, R142, RZ, !P5 ;  /* 0x000000ff8ede7208 */ /* 0x008fe20006800000 */
        /* <DEDUP_REMOVED lines=15> */
[----:B--2---:R-:W-:-:S04]  /*0af0*/  FADD.FTZ R3, -R222, R144 ;  /* 0x00000090de037221 */ /* 0x004fc80000010100 */
[----:B-----5:R-:W-:Y:S01]  /*0b00*/  FMUL.FTZ R3, R172, R3 ;  /* 0x00000003ac037220 */ /* 0x020fe20000410000 */
[C---:B------:R-:W-:Y:S01]  /*0b10*/  FADD.FTZ R217, -R222.reuse, R146 ;  /* 0x00000092ded97221 */ /* 0x040fe20000010100 */
[C---:B------:R-:W-:Y:S01]  /*0b20*/  FADD.FTZ R145, -R222.reuse, R145 ;  /* 0x00000091de917221 */ /* 0x040fe20000010100 */
[----:B---3--:R-:W-:Y:S02]  /*0b30*/  FADD.FTZ R223, -R222, R143 ;  /* 0x0000008fdedf7221 */ /* 0x008fe40000010100 */
[C---:B------:R-:W-:Y:S01]  /*0b40*/  FMUL.FTZ R217, R172.reuse, R217 ;  /* 0x000000d9acd97220 */ /* 0x040fe20000410000 */
[----:B------:R-:W-:Y:S01]  /*0b50*/  FMUL.FTZ R218, R172, R145 ;  /* 0x00000091acda7220 */ /* 0x000fe20000410000 */
[--C-:B----4-:R-:W-:Y:S02]  /*0b60*/  HADD2.F32 R220, -RZ, R148.reuse.H0_H0 ;  /* 0x20000094ffdc7230 */ /* 0x110fe40000004100 */
[----:B------:R-:W-:-:S03]  /*0b70*/  HADD2.F32 R148, -RZ, R148.H1_H1 ;  /* 0x30000094ff947230 */ /* 0x000fc60000004100 */
[----:B------:R-:W-:Y:S01]  /*0b80*/  FADD.FTZ R64, R64, R220 ;  /* 0x000000dc40407221 */ /* 0x000fe20000010000 */
[-C--:B------:R-:W-:Y:S01]  /*0b90*/  FFMA.FTZ R44, R3, R220.reuse, R44 ;  /* 0x000000dc032c7223 */ /* 0x080fe2000001002c */
[----:B------:R-:W-:Y:S01]  /*0ba0*/  FMUL.FTZ R220, R5, R220 ;  /* 0x000000dc05dc7220 */ /* 0x000fe20000410000 */
[----:B------:R-:W-:Y:S02]  /*0bb0*/  HADD2.F32 R215, -RZ, R149.H0_H0 ;  /* 0x20000095ffd77230 */ /* 0x000fe40000004100 */
[--C-:B------:R-:W-:Y:S02]  /*0bc0*/  HADD2.F32 R205, -RZ, R151.reuse.H0_H0 ;  /* 0x20000097ffcd7230 */ /* 0x100fe40000004100 */
[----:B------:R-:W-:Y:S02]  /*0bd0*/  HADD2.F32 R144, -RZ, R151.H1_H1 ;  /* 0x30000097ff907230 */ /* 0x000fe40000004100 */
[----:B------:R-:W-:Y:S01]  /*0be0*/  FADD.FTZ R151, -R222, R141 ;  /* 0x0000008dde977221 */ /* 0x000fe20000010100 */
[----:B------:R-:W-:Y:S01]  /*0bf0*/  FMUL.FTZ R216, R6, R148 ;  /* 0x0000009406d87220 */ /* 0x000fe20000410000 */
[----:B------:R-:W-:Y:S01]  /*0c00*/  FADD.FTZ R141, RZ, R220 ;  /* 0x000000dcff8d7221 */ /* 0x000fe20000010000 */
[----:B------:R-:W-:Y:S01]  /*0c10*/  FFMA.FTZ R143, R3, R220, RZ ;  /* 0x000000dc038f7223 */ /* 0x000fe200000100ff */
[----:B------:R-:W-:-:S02]  /*0c20*/  HADD2.F32 R149, -RZ, R149.H1_H1 ;  /* 0x30000095ff957230 */ /* 0x000fc40000004100 */
[C---:B------:R-:W-:Y:S01]  /*0c30*/  FADD.FTZ R213, -R222.reuse, R140 ;  /* 0x0000008cded57221 */ /* 0x040fe20000010100 */
[----:B------:R-:W-:Y:S01]  /*0c40*/  FADD.FTZ R207, -R222, R142 ;  /* 0x0000008edecf7221 */ /* 0x000fe20000010100 */
[----:B------:R-:W-:Y:S01]  /*0c50*/  FADD.FTZ R66, R66, R215 ;  /* 0x000000d742427221 */ /* 0x000fe20000010000 */
[-C--:B------:R-:W-:Y:S01]  /*0c60*/  FFMA.FTZ R46, R217, R215.reuse, R46 ;  /* 0x000000d7d92e7223 */ /* 0x080fe2000001002e */
[----:B------:R-:W-:Y:S01]  /*0c70*/  FADD.FTZ R147, -R222, R147 ;  /* 0x00000093de937221 */ /* 0x000fe20000010100 */
        /* <DEDUP_REMOVED lines=15> */
[C---:B------:R-:W-:Y:S01]  /*0d70*/  FMUL.FTZ R207, R172.reuse, R207 ;  /* 0x000000cfaccf7220 */ /* 0x040fe20000410000 */
[----:B------:R-:W-:Y:S01]  /*0d80*/  FMUL.FTZ R210, R172, R151 ;  /* 0x00000097acd27220 */ /* 0x000fe20000410000 */
[----:B0-----:R-:W-:Y:S01]  /*0d90*/  FMUL.FTZ R209, R10, R150 ;  /* 0x000000960ad17220 */ /* 0x001fe20000410000 */
        /* <DEDUP_REMOVED lines=21> */
.L_x_7087:
[----:B------:R-:W-:Y:S05]  /*0ef0*/  BSYNC B0 ;  /* 0x0000000000007941 */ /* 0x000fea0003800000 */
.L_x_7086:
        /* <DEDUP_REMOVED lines=17> */
[----:B0----5:R-:W-:Y:S01]  /*1010*/  FMUL.FTZ R175, R172, R179 ;  /* 0x000000b3acaf7220 */ /* 0x021fe20000410000 */
[C---:B------:R-:W-:Y:S01]  /*1020*/  FADD.FTZ R141, -R222.reuse, R141 ;  /* 0x0000008dde8d7221 */ /* 0x040fe20000010100 */
[C---:B------:R-:W-:Y:S01]  /*1030*/  FADD.FTZ R181, -R222.reuse, R142 ;  /* 0x0000008edeb57221 */ /* 0x040fe20000010100 */
[----:B------:R-:W-:Y:S02]  /*1040*/  FADD.FTZ R143, -R222, R143 ;  /* 0x0000008fde8f7221 */ /* 0x000fe40000010100 */
[C---:B------:R-:W-:Y:S01]  /*1050*/  FMUL.FTZ R174, R172.reuse, R141 ;  /* 0x0000008dacae7220 */ /* 0x040fe20000410000 */
[----:B------:R-:W-:Y:S01]  /*1060*/  FMUL.FTZ R177, R172, R181 ;  /* 0x000000b5acb17220 */ /* 0x000fe20000410000 */
[--C-:B----4-:R-:W-:Y:S02]  /*1070*/  HADD2.F32 R176, -RZ, R144.reuse.H0_H0 ;  /* 0x20000090ffb07230 */ /* 0x110fe40000004100 */
[----:B------:R-:W-:-:S03]  /*1080*/  HADD2.F32 R144, -RZ, R144.H1_H1 ;  /* 0x30000090ff907230 */ /* 0x000fc60000004100 */
[----:B------:R-:W-:Y:S01]  /*1090*/  FADD.FTZ R72, R72, R176 ;  /* 0x000000b048487221 */ /* 0x000fe20000010000 */
[-C--:B------:R-:W-:Y:S01]  /*10a0*/  FFMA.FTZ R52, R175, R176.reuse, R52 ;  /* 0x000000b0af347223 */ /* 0x080fe20000010034 */
[----:B------:R-:W-:Y:S01]  /*10b0*/  FMUL.FTZ R176, R13, R176 ;  /* 0x000000b00db07220 */ /* 0x000fe20000410000 */
[--C-:B------:R-:W-:Y:S02]  /*10c0*/  HADD2.F32 R180, -RZ, R145.reuse.H0_H0 ;  /* 0x20000091ffb47230 */ /* 0x100fe40000004100 */
[----:B------:R-:W-:Y:S01]  /*10d0*/  FMUL.FTZ R179, R14, R144 ;  /* 0x000000900eb37220 */ /* 0x000fe20000410000 */
[----:B------:R-:W-:Y:S01]  /*10e0*/  FADD.FTZ R140, R223, R176 ;  /* 0x000000b0df8c7221 */ /* 0x000fe20000010000 */
[----:B------:R-:W-:Y:S01]  /*10f0*/  FFMA.FTZ R141, R175, R176, R224 ;  /* 0x000000b0af8d7223 */ /* 0x000fe200000100e0 */
[----:B------:R-:W-:Y:S01]  /*1100*/  FMUL.FTZ R178, R172, R143 ;  /* 0x0000008facb27220 */ /* 0x000fe20000410000 */
[----:B------:R-:W-:Y:S02]  /*1110*/  HADD2.F32 R145, -RZ, R145.H1_H1 ;  /* 0x30000091ff917230 */ /* 0x000fe40000004100 */
[----:B---3--:R-:W-:Y:S01]  /*1120*/  FADD.FTZ R183, -R222, R148 ;  /* 0x00000094deb77221 */ /* 0x008fe20000010100 */
[----:B------:R-:W-:Y:S01]  /*1130*/  FADD.FTZ R74, R74, R180 ;  /* 0x000000b44a4a7221 */ /* 0x000fe20000010000 */
[-C--:B------:R-:W-:Y:S01]  /*1140*/  FFMA.FTZ R54, R177, R180.reuse, R54 ;  /* 0x000000b4b1367223 */ /* 0x080fe20000010036 */
        /* <DEDUP_REMOVED lines=12> */
[----:B------:R-:W-:Y:S01]  /*1210*/  FADD.FTZ R149, -R222, R149 ;  /* 0x00000095de957221 */ /* 0x000fe20000010100 */
        /* <DEDUP_REMOVED lines=30> */
.L_x_7089:
[----:B------:R-:W-:Y:S05]  /*1400*/  BSYNC B0 ;  /* 0x0000000000007941 */ /* 0x000fea0003800000 */
.L_x_7088:
        /* <DEDUP_REMOVED lines=15> */
[----:B--2---:R-:W-:-:S04]  /*1500*/  FADD.FTZ R173, -R222, R140 ;  /* 0x0000008cdead7221 */ /* 0x004fc80000010100 */
[----:B-----5:R-:W-:Y:S01]  /*1510*/  FMUL.FTZ R173, R172, R173 ;  /* 0x000000adacad7220 */ /* 0x020fe20000410000 */
[C---:B------:R-:W-:Y:S01]  /*1520*/  FADD.FTZ R141, -R222.reuse, R141 ;  /* 0x0000008dde8d7221 */ /* 0x040fe20000010100 */
[C---:B------:R-:W-:Y:S01]  /*1530*/  FADD.FTZ R189, -R222.reuse, R142 ;  /* 0x0000008edebd7221 */ /* 0x040fe20000010100 */
[----:B------:R-:W-:Y:S02]  /*1540*/  FADD.FTZ R143, -R222, R143 ;  /* 0x0000008fde8f7221 */ /* 0x000fe40000010100 */
[C---:B0-----:R-:W-:Y:S01]  /*1550*/  FMUL.FTZ R192, R172.reuse, R141 ;  /* 0x0000008dacc07220 */ /* 0x041fe20000410000 */
        /* <DEDUP_REMOVED lines=58> */
.L_x_7091:
[----:B------:R-:W-:Y:S05]  /*1900*/  BSYNC B0 ;  /* 0x0000000000007941 */ /* 0x000fea0003800000 */
.L_x_7090:
        /* <DEDUP_REMOVED lines=27> */
.L_x_7114:
        /* <DEDUP_REMOVED lines=70> */
[-C--:B------:R-:W-:Y:S01]  /*1f20*/  FMUL.FTZ R223, R145, R219.reuse ;  /* 0x000000db91df7220 */ /* 0x080fe20000410000 */
[-C--:B------:R-:W-:Y:S01]  /*1f30*/  FMUL.FTZ R232, R144, R219.reuse ;  /* 0x000000db90e87220 */ /* 0x080fe20000410000 */
[----:B------:R-:W-:Y:S01]  /*1f40*/  FMUL.FTZ R234, R146, R219 ;  /* 0x000000db92ea7220 */ /* 0x000fe20000410000 */
[----:B------:R-:W-:-:S02]  /*1f50*/  ISETP.NE.AND.EX P5, PT, RZ, UR15, PT, P5 ;  /* 0x0000000fff007c0c */ /* 0x000fc4000bfa5350 */
[----:B------:R-:W-:Y:S01]  /*1f60*/  FMUL.FTZ R229, R34, R232 ;  /* 0x000000e822e57220 */ /* 0x000fe20000410000 */
        /* <DEDUP_REMOVED lines=17> */
[----:B------:R-:W-:Y:S01]  /*2080*/  FMUL.FTZ R147, R32, R226 ;  /* 0x000000e220937220 */ /* 0x000fe20000410000 */
[----:B------:R-:W-:Y:S01]  /*2090*/  FMUL.FTZ R228, R33, R227 ;  /* 0x000000e321e47220 */ /* 0x000fe20000410000 */
[----:B------:R-:W-:Y:S01]  /*20a0*/  FMUL.FTZ R230, R35, R231 ;  /* 0x000000e723e67220 */ /* 0x000fe20000410000 */
[----:B------:R-:W-:Y:S01]  /*20b0*/  F2FP.F16.F32.PACK_AB R144, R145, R144 ;  /* 0x000000909190723e */ /* 0x000fe200000000ff */
[----:B0-----:R-:W-:Y:S01]  /*20c0*/  @P6 IMAD.WIDE.U32 R150, R171, 0x20, R150 ;  /* 0x00000020ab966825 */ /* 0x001fe200078e0096 */
[----:B------:R-:W-:-:S02]  /*20d0*/  F2FP.F16.F32.PACK_AB R145, R147, R146 ;  /* 0x000000929391723e */ /* 0x000fc400000000ff */
[----:B------:R-:W-:Y:S01]  /*20e0*/  F2FP.F16.F32.PACK_AB R146, R229, R228 ;  /* 0x000000e4e592723e */ /* 0x000fe200000000ff */
[----:B-1----:R-:W-:Y:S01]  /*20f0*/  IMAD.WIDE.U32 R148, R171, 0x10, R148 ;  /* 0x00000010ab947825 */ /* 0x002fe200078e0094 */
[----:B------:R-:W-:Y:S01]  /*2100*/  F2FP.F16.F32.PACK_AB R147, R233, R230 ;  /* 0x000000e6e993723e */ /* 0x000fe200000000ff */
[----:B------:R0:W-:Y:S01]  /*2110*/  @P6 STG.E.128 desc[UR4][R150.64], R60 ;  /* 0x0000003c96006986 */ /* 0x0001e2000c101d04 */
[----:B------:R-:W-:-:S03]  /*2120*/  IADD3 R171, R171, 0x80, RZ ;  /* 0x00000080abab7810 */ /* 0x000fc60007ffe0ff */
[----:B------:R0:W-:Y:S04]  /*2130*/  @P6 STG.E.128 desc[UR4][R150.64+0x10], R80 ;  /* 0x0000105096006986 */ /* 0x0001e8000c101d04 */
[----:B------:R0:W-:Y:S01]  /*2140*/  STG.E.128 desc[UR4][R148.64], R144 ;  /* 0x0000009094007986 */ /* 0x0001e2000c101d04 */
[----:B--2---:R-:W-:Y:S02]  /*2150*/  HADD2.F32 R228, -RZ, R140.H0_H0 ;  /* 0x2000008cffe47230 */ /* 0x004fe40000004100 */
[----:B------:R-:W-:Y:S02]  /*2160*/  HADD2.F32 R229, -RZ, R141.H0_H0 ;  /* 0x2000008dffe57230 */ /* 0x000fe40000004100 */
[----:B------:R-:W-:Y:S02]  /*2170*/  HADD2.F32 R230, -RZ, R142.H0_H0 ;  /* 0x2000008effe67230 */ /* 0x000fe40000004100 */
[----:B------:R-:W-:Y:S01]  /*2180*/  FFMA.FTZ R88, R223, R228, R88 ;  /* 0x000000e4df587223 */ /* 0x000fe20000010058 */
[----:B------:R-:W-:-:S02]  /*2190*/  HADD2.F32 R233, -RZ, R143.H0_H0 ;  /* 0x2000008fffe97230 */ /* 0x000fc40000004100 */
[----:B------:R-:W-:Y:S01]  /*21a0*/  FFMA.FTZ R90, R225, R229, R90 ;  /* 0x000000e5e15a7223 */ /* 0x000fe2000001005a */
[----:B------:R-:W-:Y:S02]  /*21b0*/  HADD2.F32 R140, -RZ, R140.H1_H1 ;  /* 0x3000008cff8c7230 */ /* 0x000fe40000004100 */
[----:B------:R-:W-:Y:S01]  /*21c0*/  FFMA.FTZ R92, R227, R230, R92 ;  /* 0x000000e6e35c7223 */ /* 0x000fe2000001005c */
[----:B------:R-:W-:Y:S02]  /*21d0*/  HADD2.F32 R141, -RZ, R141.H1_H1 ;  /* 0x3000008dff8d7230 */ /* 0x000fe40000004100 */
[----:B------:R-:W-:Y:S01]  /*21e0*/  FFMA.FTZ R94, R231, R233, R94 ;  /* 0x000000e9e75e7223 */ /* 0x000fe2000001005e */
[----:B------:R-:W-:Y:S02]  /*21f0*/  HADD2.F32 R142, -RZ, R142.H1_H1 ;  /* 0x3000008eff8e7230 */ /* 0x000fe40000004100 */
[----:B------:R-:W-:Y:S01]  /*2200*/  FFMA.FTZ R89, R224, R140, R89 ;  /* 0x0000008ce0597223 */ /* 0x000fe20000010059 */
[----:B------:R-:W-:-:S02]  /*2210*/  HADD2.F32 R143, -RZ, R143.H1_H1 ;  /* 0x3000008fff8f7230 */ /* 0x000fc40000004100 */
[----:B------:R-:W-:Y:S01]  /*2220*/  FFMA.FTZ R91, R226, R141, R91 ;  /* 0x0000008de25b7223 */ /* 0x000fe2000001005b */
[----:B------:R-:W-:Y:S02]  /*2230*/  FFMA.FTZ R93, R232, R142, R93 ;  /* 0x0000008ee85d7223 */ /* 0x000fe4000001005d */
[----:B0-----:R-:W-:-:S07]  /*2240*/  FFMA.FTZ R95, R234, R143, R95 ;  /* 0x0000008fea5f7223 */ /* 0x001fce000001005f */
.L_x_7094:
[----:B------:R-:W-:Y:S05]  /*2250*/  BSYNC B0 ;  /* 0x0000000000007941 */ /* 0x000fea0003800000 */
.L_x_7093:
        /* <DEDUP_REMOVED lines=68> */
[----:B------:R-:W-:-:S02]  /*26a0*/  F2FP.F16.F32.PACK_AB R144, R145, R144 ;  /* 0x000000909190723e */ /* 0x000fc400000000ff */
[C---:B------:R-:W-:Y:S02]  /*26b0*/  @P6 LEA.HI.X R151, R171.reuse, UR15, RZ, 0x5, P5 ;  /* 0x0000000fab976c11 */ /* 0x040fe4000a8f2cff */
[----:B------:R-:W-:Y:S02]  /*26c0*/  LEA R148, P5, R171, UR16, 0x4 ;  /* 0x00000010ab947c11 */ /* 0x000fe4000f8a20ff */
[----:B------:R-:W-:Y:S01]  /*26d0*/  F2FP.F16.F32.PACK_AB R145, R147, R146 ;  /* 0x000000929391723e */ /* 0x000fe200000000ff */
[----:B------:R0:W-:Y:S01]  /*26e0*/  @P6 STG.E.128 desc[UR4][R150.64], R60 ;  /* 0x0000003c96006986 */ /* 0x0001e2000c101d04 */
[----:B------:R-:W-:Y:S02]  /*26f0*/  F2FP.F16.F32.PACK_AB R146, R224, R149 ;  /* 0x00000095e092723e */ /* 0x000fe400000000ff */
[----:B------:R-:W-:Y:S01]  /*2700*/  LEA.HI.X R149, R171, UR17, RZ, 0x4, P5 ;  /* 0x00000011ab957c11 */ /* 0x000fe2000a8f24ff */
[----:B------:R0:W-:Y:S01]  /*2710*/  @P6 STG.E.128 desc[UR4][R150.64+0x10], R80 ;  /* 0x0000105096006986 */ /* 0x0001e2000c101d04 */
[----:B------:R-:W-:-:S02]  /*2720*/  F2FP.F16.F32.PACK_AB R147, R230, R227 ;  /* 0x000000e3e693723e */ /* 0x000fc400000000ff */
[----:B------:R-:W-:-:S03]  /*2730*/  IADD3 R171, R171, 0x80, RZ ;  /* 0x00000080abab7810 */ /* 0x000fc60007ffe0ff */
[----:B------:R0:W-:Y:S01]  /*2740*/  STG.E.128 desc[UR4][R148.64], R144 ;  /* 0x0000009094007986 */ /* 0x0001e2000c101d04 */
[----:B--2---:R-:W-:Y:S02]  /*2750*/  HADD2.F32 R224, -RZ, R140.H0_H0 ;  /* 0x2000008cffe07230 */ /* 0x004fe40000004100 */
[----:B------:R-:W-:Y:S02]  /*2760*/  HADD2.F32 R227, -RZ, R141.H0_H0 ;  /* 0x2000008dffe37230 */ /* 0x000fe40000004100 */
[----:B------:R-:W-:Y:S02]  /*2770*/  HADD2.F32 R230, -RZ, R142.H0_H0 ;  /* 0x2000008effe67230 */ /* 0x000fe40000004100 */
[----:B------:R-:W-:Y:S01]  /*2780*/  FFMA.FTZ R96, R223, R224, R96 ;  /* 0x000000e0df607223 */ /* 0x000fe20000010060 */
[----:B------:R-:W-:Y:S02]  /*2790*/  HADD2.F32 R233, -RZ, R143.H0_H0 ;  /* 0x2000008fffe97230 */ /* 0x000fe40000004100 */
[----:B------:R-:W-:Y:S01]  /*27a0*/  FFMA.FTZ R98, R225, R227, R98 ;  /* 0x000000e3e1627223 */ /* 0x000fe20000010062 */
[----:B------:R-:W-:-:S02]  /*27b0*/  HADD2.F32 R140, -RZ, R140.H1_H1 ;  /* 0x3000008cff8c7230 */ /* 0x000fc40000004100 */
[----:B------:R-:W-:Y:S01]  /*27c0*/  FFMA.FTZ R100, R229, R230, R100 ;  /* 0x000000e6e5647223 */ /* 0x000fe20000010064 */
[----:B------:R-:W-:Y:S02]  /*27d0*/  HADD2.F32 R141, -RZ, R141.H1_H1 ;  /* 0x3000008dff8d7230 */ /* 0x000fe40000004100 */
[----:B------:R-:W-:Y:S01]  /*27e0*/  FFMA.FTZ R102, R231, R233, R102 ;  /* 0x000000e9e7667223 */ /* 0x000fe20000010066 */
[----:B------:R-:W-:Y:S02]  /*27f0*/  HADD2.F32 R142, -RZ, R142.H1_H1 ;  /* 0x3000008eff8e7230 */ /* 0x000fe40000004100 */
[----:B------:R-:W-:Y:S01]  /*2800*/  FFMA.FTZ R97, R226, R140, R97 ;  /* 0x0000008ce2617223 */ /* 0x000fe20000010061 */
[----:B------:R-:W-:Y:S02]  /*2810*/  HADD2.F32 R143, -RZ, R143.H1_H1 ;  /* 0x3000008fff8f7230 */ /* 0x000fe40000004100 */
[----:B------:R-:W-:Y:S01]  /*2820*/  FFMA.FTZ R99, R228, R141, R99 ;  /* 0x0000008de4637223 */ /* 0x000fe20000010063 */
[----:B------:R-:W-:-:S02]  /*2830*/  FFMA.FTZ R101, R232, R142, R101 ;  /* 0x0000008ee8657223 */ /* 0x000fc40000010065 */
[----:B0-----:R-:W-:-:S07]  /*2840*/  FFMA.FTZ R103, R234, R143, R103 ;  /* 0x0000008fea677223 */ /* 0x001fce0000010067 */
.L_x_7096:
[----:B------:R-:W-:Y:S05]  /*2850*/  BSYNC B0 ;  /* 0x0000000000007941 */ /* 0x000fea0003800000 */
.L_x_7095:
        /* <DEDUP_REMOVED lines=76> */
[----:B------:R-:W-:-:S05]  /*2d20*/  F2FP.F16.F32.PACK_AB R147, R228, R219 ;  /* 0x000000dbe493723e */ /* 0x000fca00000000ff */
        /* <DEDUP_REMOVED lines=17> */
.L_x_7098:
[----:B------:R-:W-:Y:S05]  /*2e40*/  BSYNC B0 ;  /* 0x0000000000007941 */ /* 0x000fea0003800000 */
.L_x_7097:
[----:B------:R-:W-:Y:S02]  /*2e50*/  IADD3 R169, R169, UR18, RZ ;  /* 0x00000012a9a97c10 */ /* 0x000fe4000fffe0ff */
[----:B------:R-:W-:Y:S02]  /*2e60*/  SEL R219, RZ, 0x1, P4 ;  /* 0x00000001ffdb7807 */ /* 0x000fe40002000000 */
[----:B------:R-:W-:-:S13]  /*2e70*/  ISETP.GE.AND P5, PT, R169, UR19, PT ;  /* 0x00000013a9007c0c */ /* 0x000fda000bfa6270 */
[----:B------:R-:W-:Y:S05]  /*2e80*/  @!P5 BRA `(.L_x_7099) ;  /* 0xffffffd8007cd947 */ /* 0x000fea000383ffff */
.L_x_7085:
        /* <DEDUP_REMOVED lines=20> */
.L_x_7101:
[----:B------:R-:W-:Y:S05]  /*2fd0*/  BSYNC B0 ;  /* 0x0000000000007941 */ /* 0x000fea0003800000 */
.L_x_7100:
        /* <DEDUP_REMOVED lines=15> */
.L_x_7103:
[----:B------:R-:W-:Y:S05]  /*30d0*/  BSYNC B0 ;  /* 0x0000000000007941 */ /* 0x000fea0003800000 */
.L_x_7102:
        /* <DEDUP_REMOVED lines=14> */
.L_x_7092:
[----:B------:R-:W-:Y:S02]  /*31c0*/  MOV R221, R223 ;  /* 0x000000df00dd7202 */ /* 0x000fe40000000f00 */
[----:B------:R-:W-:Y:S02]  /*31d0*/  MOV R222, 0x10 ;  /* 0x0000001000de7802 */ /* 0x000fe40000000f00 */
[----:B------:R-:W-:Y:S02]  /*31e0*/  MOV R225, 0x1f ;  /* 0x0000001f00e17802 */ /* 0x000fe40000000f00 */
[----:B------:R-:W-:-:S07]  /*31f0*/  MOV R150, 0xffffffff ;  /* 0xffffffff00967802 */ /* 0x000fce0000000f00 */
[----:B------:R-:W-:Y:S05]  /*3200*/  WARPSYNC.COLLECTIVE R150, `(.L_x_7104) ;  /* 0x0000000096087348 */ /* 0x000fea0003c00000 */
[----:B------:R0:W1:Y:S02]  /*3210*/  SHFL.DOWN P6, R151, R221, R222, R225 ;  /* 0x080000dedd977389 */ /* 0x00006400000c00e1 */
[----:B01----:R-:W-:Y:S01]  /*3220*/  ENDCOLLECTIVE ;  /* 0x000000000000791b */ /* 0x003fe20003800000 */
.L_x_7104:
[----:B------:R-:W-:Y:S02]  /*3230*/  MOV R221, R224 ;  /* 0x000000e000dd7202 */ /* 0x000fe40000000f00 */
[----:B------:R-:W-:-:S07]  /*3240*/  MOV R142, R151 ;  /* 0x00000097008e7202 */ /* 0x000fce0000000f00 */
[----:B------:R-:W-:Y:S05]  /*3250*/  WARPSYNC.COLLECTIVE R150, `(.L_x_7105) ;  /* 0x0000000096087348 */ /* 0x000fea0003c00000 */
[----:B------:R0:W1:Y:S02]  /*3260*/  SHFL.DOWN P6, R151, R221, R222, R225 ;  /* 0x080000dedd977389 */ /* 0x00006400000c00e1 */
[----:B01----:R-:W-:Y:S01]  /*3270*/  ENDCOLLECTIVE ;  /* 0x000000000000791b */ /* 0x003fe20003800000 */
.L_x_7105:
[----:B------:R-:W-:-:S05]  /*3280*/  FADD.FTZ R142, R142, R223 ;  /* 0x000000df8e8e7221 */ /* 0x000fca0000010000 */
[----:B------:R-:W-:Y:S02]  /*3290*/  MOV R221, R142 ;  /* 0x0000008e00dd7202 */ /* 0x000fe40000000f00 */
[----:B------:R-:W-:Y:S02]  /*32a0*/  MOV R222, 0x8 ;  /* 0x0000000800de7802 */ /* 0x000fe40000000f00 */
[----:B------:R-:W-:-:S07]  /*32b0*/  MOV R143, R151 ;  /* 0x00000097008f7202 */ /* 0x000fce0000000f00 */
[----:B------:R-:W-:Y:S05]  /*32c0*/  WARPSYNC.COLLECTIVE R150, `(.L_x_7106) ;  /* 0x0000000096087348 */ /* 0x000fea0003c00000 */
[----:B------:R0:W1:Y:S02]  /*32d0*/  SHFL.DOWN P6, R151, R221, R222, R225 ;  /* 0x080000dedd977389 */ /* 0x00006400000c00e1 */
[----:B01----:R-:W-:Y:S01]  /*32e0*/  ENDCOLLECTIVE ;  /* 0x000000000000791b */ /* 0x003fe20003800000 */
.L_x_7106:
[----:B------:R-:W-:-:S05]  /*32f0*/  FADD.FTZ R143, R143, R224 ;  /* 0x000000e08f8f7221 */ /* 0x000fca0000010000 */
[----:B------:R-:W-:Y:S02]  /*3300*/  MOV R221, R143 ;  /* 0x0000008f00dd7202 */ /* 0x000fe40000000f00 */
[----:B------:R-:W-:-:S07]  /*3310*/  MOV R145, R151 ;  /* 0x0000009700917202 */ /* 0x000fce0000000f00 */
[----:B------:R-:W-:Y:S05]  /*3320*/  WARPSYNC.COLLECTIVE R150, `(.L_x_7107) ;  /* 0x0000000096087348 */ /* 0x000fea0003c00000 */
[----:B------:R0:W1:Y:S02]  /*3330*/  SHFL.DOWN P6, R151, R221, R222, R225 ;  /* 0x080000dedd977389 */ /* 0x00006400000c00e1 */
[----:B01----:R-:W-:Y:S01]  /*3340*/  ENDCOLLECTIVE ;  /* 0x000000000000791b */ /* 0x003fe20003800000 */
.L_x_7107:
[----:B------:R-:W-:-:S05]  /*3350*/  FADD.FTZ R145, R142, R145 ;  /* 0x000000918e917221 */ /* 0x000fca0000010000 */
[----:B------:R-:W-:Y:S02]  /*3360*/  MOV R221, R145 ;  /* 0x0000009100dd7202 */ /* 0x000fe40000000f00 */
[----:B------:R-:W-:Y:S02]  /*3370*/  MOV R222, 0x4 ;  /* 0x0000000400de7802 */ /* 0x000fe40000000f00 */
[----:B------:R-:W-:-:S07]  /*3380*/  MOV R144, R151 ;  /* 0x0000009700907202 */ /* 0x000fce0000000f00 */
[----:B------:R-:W-:Y:S05]  /*3390*/  WARPSYNC.COLLECTIVE R150, `(.L_x_7108) ;  /* 0x0000000096087348 */ /* 0x000fea0003c00000 */
[----:B------:R0:W1:Y:S02]  /*33a0*/  SHFL.DOWN P6, R151, R221, R222, R225 ;  /* 0x080000dedd977389 */ /* 0x00006400000c00e1 */
[----:B01----:R-:W-:Y:S01]  /*33b0*/  ENDCOLLECTIVE ;  /* 0x000000000000791b */ /* 0x003fe20003800000 */
.L_x_7108:
[----:B------:R-:W-:-:S05]  /*33c0*/  FADD.FTZ R144, R143, R144 ;  /* 0x000000908f907221 */ /* 0x000fca0000010000 */
[----:B------:R-:W-:Y:S02]  /*33d0*/  MOV R221, R144 ;  /* 0x0000009000dd7202 */ /* 0x000fe40000000f00 */
[----:B------:R-:W-:-:S07]  /*33e0*/  MOV R146, R151 ;  /* 0x0000009700927202 */ /* 0x000fce0000000f00 */
[----:B------:R-:W-:Y:S05]  /*33f0*/  WARPSYNC.COLLECTIVE R150, `(.L_x_7109) ;  /* 0x0000000096087348 */ /* 0x000fea0003c00000 */
[----:B------:R0:W1:Y:S02]  /*3400*/  SHFL.DOWN P6, R151, R221, R222, R225 ;  /* 0x080000dedd977389 */ /* 0x00006400000c00e1 */
[----:B01----:R-:W-:Y:S01]  /*3410*/  ENDCOLLECTIVE ;  /* 0x000000000000791b */ /* 0x003fe20003800000 */
.L_x_7109:
[----:B------:R-:W-:-:S05]  /*3420*/  FADD.FTZ R146, R145, R146 ;  /* 0x0000009291927221 */ /* 0x000fca0000010000 */
[----:B------:R-:W-:Y:S02]  /*3430*/  MOV R221, R146 ;  /* 0x0000009200dd7202 */ /* 0x000fe40000000f00 */
[----:B------:R-:W-:Y:S02]  /*3440*/  MOV R222, 0x2 ;  /* 0x0000000200de7802 */ /* 0x000fe40000000f00 */
[----:B------:R-:W-:-:S07]  /*3450*/  MOV R147, R151 ;  /* 0x0000009700937202 */ /* 0x000fce0000000f00 */
[----:B------:R-:W-:Y:S05]  /*3460*/  WARPSYNC.COLLECTIVE R150, `(.L_x_7110) ;  /* 0x0000000096087348 */ /* 0x000fea0003c00000 */
[----:B------:R0:W1:Y:S02]  /*3470*/  SHFL.DOWN P6, R151, R221, R222, R225 ;  /* 0x080000dedd977389 */ /* 0x00006400000c00e1 */
[----:B01----:R-:W-:Y:S01]  /*3480*/  ENDCOLLECTIVE ;  /* 0x000000000000791b */ /* 0x003fe20003800000 */
.L_x_7110:
[----:B------:R-:W-:-:S05]  /*3490*/  FADD.FTZ R147, R144, R147 ;  /* 0x0000009390937221 */ /* 0x000fca0000010000 */
[----:B------:R-:W-:Y:S02]  /*34a0*/  MOV R221, R147 ;  /* 0x0000009300dd7202 */ /* 0x000fe40000000f00 */
[----:B------:R-:W-:-:S07]  /*34b0*/  MOV R149, R151 ;  /* 0x0000009700957202 */ /* 0x000fce0000000f00 */
[----:B------:R-:W-:Y:S05]  /*34c0*/  WARPSYNC.COLLECTIVE R150, `(.L_x_7111) ;  /* 0x0000000096087348 */ /* 0x000fea0003c00000 */
[----:B------:R0:W1:Y:S02]  /*34d0*/  SHFL.DOWN P6, R151, R221, R222, R225 ;  /* 0x080000dedd977389 */ /* 0x00006400000c00e1 */
[----:B01----:R-:W-:Y:S01]  /*34e0*/  ENDCOLLECTIVE ;  /* 0x000000000000791b */ /* 0x003fe20003800000 */
.L_x_7111:
[----:B------:R-:W-:-:S05]  /*34f0*/  FADD.FTZ R149, R146, R149 ;  /* 0x0000009592957221 */ /* 0x000fca0000010000 */
[----:B------:R-:W-:Y:S02]  /*3500*/  MOV R221, R149 ;  /* 0x0000009500dd7202 */ /* 0x000fe40000000f00 */
[----:B------:R-:W-:Y:S02]  /*3510*/  MOV R222, 0x1 ;  /* 0x0000000100de7802 */ /* 0x000fe40000000f00 */
[----:B------:R-:W-:-:S07]  /*3520*/  MOV R148, R151 ;  /* 0x0000009700947202 */ /* 0x000fce0000000f00 */
[----:B------:R-:W-:Y:S05]  /*3530*/  WARPSYNC.COLLECTIVE R150, `(.L_x_7112) ;  /* 0x0000000096087348 */ /* 0x000fea0003c00000 */
[----:B------:R0:W1:Y:S02]  /*3540*/  SHFL.DOWN P6, R151, R221, R222, R225 ;  /* 0x080000dedd977389 */ /* 0x00006400000c00e1 */
[----:B01----:R-:W-:Y:S01]  /*3550*/  ENDCOLLECTIVE ;  /* 0x000000000000791b */ /* 0x003fe20003800000 */
.L_x_7112:
[----:B------:R-:W-:-:S05]  /*3560*/  FADD.FTZ R142, R147, R148 ;  /* 0x00000094938e7221 */ /* 0x000fca0000010000 */
[----:B------:R-:W-:Y:S02]  /*3570*/  MOV R221, R142 ;  /* 0x0000008e00dd7202 */ /* 0x000fe40000000f00 */
[----:B------:R-:W-:-:S07]  /*3580*/  MOV R148, R151 ;  /* 0x0000009700947202 */ /* 0x000fce0000000f00 */
[----:B------:R-:W-:Y:S05]  /*3590*/  WARPSYNC.COLLECTIVE R150, `(.L_x_7113) ;  /* 0x0000000096087348 */ /* 0x000fea0003c00000 */
[----:B------:R0:W1:Y:S02]  /*35a0*/  SHFL.DOWN P6, R151, R221, R222, R225 ;  /* 0x080000dedd977389 */ /* 0x00006400000c00e1 */
[----:B01----:R-:W-:Y:S01]  /*35b0*/  ENDCOLLECTIVE ;  /* 0x000000000000791b */ /* 0x003fe20003800000 */
.L_x_7113:
[----:B------:R-:W-:Y:S01]  /*35c0*/  MOV R143, R151 ;  /* 0x00000097008f7202 */ /* 0x000fe20000000f00 */
[----:B------:R-:W-:Y:S06]  /*35d0*/  BRA `(.L_x_7114) ;  /* 0xffffffe400387947 */ /* 0x000fec000383ffff */
.L_x_7115:
        /* <DEDUP_REMOVED lines=10> */
.L_x_11383:


//--------------------- .text._ZN10layer_norm13ln_bwd_kernelINS_13Kernel_traitsI6__halfS2_fS2_fjLj3072ELj1ELj1ELj4ELj16ENS_18Kernel_traits_baseILj3072ES2_S2_fS2_fjLj128EEEEELb0ELb1ELb0ELb1EEEvNS_9BwdParamsE --------------------------
	.section	.text._ZN10layer_norm13ln_bwd_kernelINS_13Kernel_traitsI6__halfS2_fS2_fjLj3072ELj1ELj1ELj4ELj16ENS_18Kernel_traits_baseILj3072ES2_S2_fS2_fjLj128EEEEELb0ELb1ELb0ELb1EEEvNS_9BwdParamsE,"ax",@progbits
	.align	128
        .global         _ZN10layer_norm13ln_bwd_kernelINS_13Kernel_traitsI6__halfS2_fS2_fjLj3072ELj1ELj1ELj4ELj16ENS_18Kernel_traits_baseILj3072ES2_S2_fS2_fjLj128EEEEELb0ELb1ELb0ELb1EEEvNS_9BwdParamsE
        .type           _ZN10layer_norm13ln_bwd_kernelINS_13Kernel_traitsI6__halfS2_fS2_fjLj3072ELj1ELj1ELj4ELj16ENS_18Kernel_traits_baseILj3072ES2_S2_fS2_fjLj128EEEEELb0ELb1ELb0ELb1EEEvNS_9BwdParamsE,@function
        .size           _ZN10layer_norm13ln_bwd_kernelINS_13Kernel_traitsI6__halfS2_fS2_fjLj3072ELj1ELj1ELj4ELj16ENS_18Kernel_traits_baseILj3072ES2_S2_fS2_fjLj128EEEEELb0ELb1ELb0ELb1EEEvNS_9BwdParamsE,(.L_x_11384 - _ZN10layer_norm13ln_bwd_kernelINS_13Kernel_traitsI6__halfS2_fS2_fjLj3072ELj1ELj1ELj4ELj16ENS_18Kernel_traits_baseILj3072ES2_S2_fS2_fjLj128EEEEELb0ELb1ELb0ELb1EEEvNS_9BwdParamsE)
        .other          _ZN10layer_norm13ln_bwd_kernelINS_13Kernel_traitsI6__halfS2_fS2_fjLj3072ELj1ELj1ELj4ELj16ENS_18Kernel_traits_baseILj3072ES2_S2_fS2_fjLj128EEEEELb0ELb1ELb0ELb1EEEvNS_9BwdParamsE,@"STO_CUDA_ENTRY STV_DEFAULT"
_ZN10layer_norm13ln_bwd_kernelINS_13Kernel_traitsI6__halfS2_fS2_fjLj3072ELj1ELj1ELj4ELj16ENS_18Kernel_traits_baseILj3072ES2_S2_fS2_fjLj128EEEEELb0ELb1ELb0ELb1EEEvNS_9BwdParamsE:
.text._ZN10layer_norm13ln_bwd_kernelINS_13Kernel_traitsI6__halfS2_fS2_fjLj3072ELj1ELj1ELj4ELj16ENS_18Kernel_traits_baseILj3072ES2_S2_fS2_fjLj128EEEEELb0ELb1ELb0ELb1EEEvNS_9BwdParamsE:
        /* <DEDUP_REMOVED lines=51> */
.L_x_7116:
        /* <DEDUP_REMOVED lines=38> */
[----:B------:R-:W-:Y:S02]  /*0590*/  MOV R140, RZ ;  /* 0x000000ff008c7202 */ /* 0x000fe40000000f00 */
        /* <DEDUP_REMOVED lines=64> */
.L_x_7120:
        /* <DEDUP_REMOVED lines=27> */
[----:B------:R-:W3:Y:S02]  /*0b50*/  LDG.E.128 R100, desc[UR6][R158.64+0x10] ;  /* 0x000010069e647981 */ /* 0x000ee4000c1e1d00 */
        /* <DEDUP_REMOVED lines=8> */
[----:B-1----:R-:W-:-:S04]  /*0be0*/  ISETP.NE.U32.AND P1, PT, R156, RZ, PT ;  /* 0x000000ff9c00720c */ /* 0x002fc80003f25070 */
[----:B------:R-:W-:Y:S02]  /*0bf0*/  ISETP.NE.AND.EX P1, PT, R157, RZ, PT, P1 ;  /* 0x000000ff9d00720c */ /* 0x000fe40003f25310 */
[----:B------:R-:W-:-:S11]  /*0c00*/  ISETP.NE.AND P2, PT, RZ, UR8, PT ;  /* 0x00000008ff007c0c */ /* 0x000fd6000bf45270 */
[----:B------:R-:W1:Y:S01]  /*0c10*/  @P1 LDC.64 R162, c[0x0][0x2c8] ;  /* 0x0000b200ffa21b82 */ /* 0x000e620000000a00 */
[----:B0-----:R-:W-:-:S07]  /*0c20*/  MOV R201, 0x3f800000 ;  /* 0x3f80000000c97802 */ /* 0x001fce0000000f00 */
[----:B------:R-:W0:Y:S08]  /*0c30*/  @P1 LDC.64 R158, c[0x0][0x2c8] ;  /* 0x0000b200ff9e1b82 */ /* 0x000e300000000a00 */
[----:B------:R-:W0:Y:S01]  /*0c40*/  @P1 LDC.64 R160, c[0x0][0x2c8] ;  /* 0x0000b200ffa01b82 */ /* 0x000e220000000a00 */
[----:B-1----:R-:W-:-:S05]  /*0c50*/  @P1 IMAD.WIDE.U32 R162, R207, 0x20, R162 ;  /* 0x00000020cfa21825 */ /* 0x002fca00078e00a2 */
[----:B------:R-:W5:Y:S04]  /*0c60*/  @P1 LDG.E.128 R48, desc[UR6][R162.64] ;  /* 0x00000006a2301981 */ /* 0x000f68000c1e1d00 */
[----:B------:R1:W5:Y:S01]  /*0c70*/  @P1 LDG.E.128 R52, desc[UR6][R162.64+0x10] ;  /* 0x00001006a2341981 */ /* 0x000362000c1e1d00 */
[----:B0-----:R-:W-:-:S05]  /*0c80*/  @P1 IMAD.WIDE.U32 R158, R199, 0x20, R158 ;  /* 0x00000020c79e1825 */ /* 0x001fca00078e009e */
[----:B------:R-:W5:Y:S04]  /*0c90*/  @P1 LDG.E.128 R64, desc[UR6][R158.64] ;  /* 0x000000069e401981 */ /* 0x000f68000c1e1d00 */
[----:B------:R0:W5:Y:S01]  /*0ca0*/  @P1 LDG.E.128 R68, desc[UR6][R158.64+0x10] ;  /* 0x000010069e441981 */ /* 0x000162000c1e1d00 */
[----:B------:R-:W-:-:S05]  /*0cb0*/  @P1 IMAD.WIDE.U32 R160, R203, 0x20, R160 ;  /* 0x00000020cba01825 */ /* 0x000fca00078e00a0 */
[----:B------:R-:W5:Y:S04]  /*0cc0*/  @P1 LDG.E.128 R56, desc[UR6][R160.64] ;  /* 0x00000006a0381981 */ /* 0x000f68000c1e1d00 */
[----:B------:R0:W5:Y:S01]  /*0cd0*/  @P1 LDG.E.128 R60, desc[UR6][R160.64+0x10] ;  /* 0x00001006a03c1981 */ /* 0x000162000c1e1d00 */
[----:B------:R-:W-:Y:S01]  /*0ce0*/  UMOV UR4, 0xffffffff ;  /* 0xffffffff00047882 */ /* 0x000fe20000000000 */
[----:B------:R-:W-:Y:S02]  /*0cf0*/  LOP3.LUT P1, RZ, R0, 0x1f, RZ, 0xc0, !PT ;  /* 0x0000001f00ff7812 */ /* 0x000fe4000782c0ff */
[----:B----4-:R-:W-:Y:S01]  /*0d00*/  FSEL R205, R208, RZ, !P2 ;  /* 0x000000ffd0cd7208 */ /* 0x010fe20005000000 */
[----:B--2---:R-:W-:Y:S02]  /*0d10*/  @P0 HADD2.F32 R201, -RZ, R206.H0_H0 ;  /* 0x200000ceffc90230 */ /* 0x004fe40000004100 */
[----:B------:R-:W-:-:S02]  /*0d20*/  HADD2.F32 R221, -RZ, R84.H0_H0 ;  /* 0x20000054ffdd7230 */ /* 0x000fc40000004100 */
[----:B------:R-:W-:Y:S02]  /*0d30*/  HADD2.F32 R206, -RZ, R84.H1_H1 ;  /* 0x30000054ffce7230 */ /* 0x000fe40000004100 */
[C---:B---3--:R-:W-:Y:S01]  /*0d40*/  FADD.FTZ R219, -R205.reuse, R80 ;  /* 0x00000050cddb7221 */ /* 0x048fe20000010100 */
[C---:B------:R-:W-:Y:S01]  /*0d50*/  FADD.FTZ R233, -R205.reuse, R81 ;  /* 0x00000051cde97221 */ /* 0x040fe20000010100 */
[C---:B------:R-:W-:Y:S01]  /*0d60*/  FADD.FTZ R229, -R205.reuse, R102 ;  /* 0x00000066cde57221 */ /* 0x040fe20000010100 */
[----:B------:R-:W-:Y:S01]  /*0d70*/  FMUL.FTZ R102, R142, R221 ;  /* 0x000000dd8e667220 */ /* 0x000fe20000410000 */
[--C-:B------:R-:W-:Y:S02]  /*0d80*/  HADD2.F32 R243, -RZ, R86.reuse.H0_H0 ;  /* 0x20000056fff37230 */ /* 0x100fe40000004100 */
[C---:B------:R-:W-:Y:S01]  /*0d90*/  FADD.FTZ R245, -R205.reuse, R89 ;  /* 0x00000059cdf57221 */ /* 0x040fe20000010100 */
[----:B------:R-:W-:Y:S02]  /*0da0*/  HADD2.F32 R216, -RZ, R86.H1_H1 ;  /* 0x30000056ffd87230 */ /* 0x000fe40000004100 */
[----:B------:R-:W-:Y:S01]  /*0db0*/  FADD.FTZ R231, -R205, R101 ;  /* 0x00000065cde77221 */ /* 0x000fe20000010100 */
[----:B------:R-:W-:Y:S01]  /*0dc0*/  FMUL.FTZ R89, R200, R219 ;  /* 0x000000dbc8597220 */ /* 0x000fe20000410000 */
[----:B------:R-:W-:-:S02]  /*0dd0*/  HADD2.F32 R237, -RZ, R85.H0_H0 ;  /* 0x20000055ffed7230 */ /* 0x000fc40000004100 */
[----:B------:R-:W-:Y:S01]  /*0de0*/  FMUL.FTZ R101, R143, R206 ;  /* 0x000000ce8f657220 */ /* 0x000fe20000410000 */
[--C-:B------:R-:W-:Y:S02]  /*0df0*/  HADD2.F32 R86, -RZ, R108.reuse.H0_H0 ;  /* 0x2000006cff567230 */ /* 0x100fe40000004100 */
[----:B------:R-:W-:Y:S02]  /*0e00*/  HADD2.F32 R84, -RZ, R108.H1_H1 ;  /* 0x3000006cff547230 */ /* 0x000fe40000004100 */
[----:B------:R-:W-:Y:S01]  /*0e10*/  FADD.FTZ R108, RZ, R102 ;  /* 0x00000066ff6c7221 */ /* 0x000fe20000010000 */
[C---:B------:R-:W-:Y:S01]  /*0e20*/  FADD.FTZ R209, -R205.reuse, R107 ;  /* 0x0000006bcdd17221 */ /* 0x040fe20000010100 */
[----:B------:R-:W-:Y:S01]  /*0e30*/  FADD.FTZ R235, -R205, R82 ;  /* 0x00000052cdeb7221 */ /* 0x000fe20000010100 */
[----:B------:R-:W-:Y:S01]  /*0e40*/  FMUL.FTZ R212, R200, R233 ;  /* 0x000000e9c8d47220 */ /* 0x000fe20000410000 */
[----:B------:R-:W-:Y:S01]  /*0e50*/  FFMA.FTZ R107, R89, R102, RZ ;  /* 0x00000066596b7223 */ /* 0x000fe200000100ff */
[----:B------:R-:W-:-:S02]  /*0e60*/  HADD2.F32 R214, -RZ, R85.H1_H1 ;  /* 0x30000055ffd67230 */ /* 0x000fc40000004100 */
[----:B------:R-:W-:Y:S01]  /*0e70*/  FADD.FTZ R108, R108, R101 ;  /* 0x000000656c6c7221 */ /* 0x000fe20000010000 */
[--C-:B------:R-:W-:Y:S02]  /*0e80*/  HADD2.F32 R211, -RZ, R99.reuse.H0_H0 ;  /* 0x20000063ffd37230 */ /* 0x100fe40000004100 */
[----:B------:R-:W-:Y:S02]  /*0e90*/  HADD2.F32 R208, -RZ, R99.H1_H1 ;  /* 0x30000063ffd07230 */ /* 0x000fe40000004100 */
[----:B------:R-:W-:Y:S01]  /*0ea0*/  FMUL.FTZ R99, R144, R237 ;  /* 0x000000ed90637220 */ /* 0x000fe20000410000 */
[C---:B------:R-:W-:Y:S01]  /*0eb0*/  FADD.FTZ R239, -R205.reuse, R83 ;  /* 0x00000053cdef7221 */ /* 0x040fe20000010100 */
[----:B------:R-:W-:Y:S01]  /*0ec0*/  FMUL.FTZ R210, R200, R235 ;  /* 0x000000ebc8d27220 */ /* 0x000fe20000410000 */
[----:B------:R-:W-:Y:S01]  /*0ed0*/  FFMA.FTZ R107, R212, R101, R107 ;  /* 0x00000065d46b7223 */ /* 0x000fe2000001006b */
[----:B------:R-:W-:Y:S01]  /*0ee0*/  FADD.FTZ R241, -R205, R88 ;  /* 0x00000058cdf17221 */ /* 0x000fe20000010100 */
[----:B-1----:R-:W-:-:S02]  /*0ef0*/  HADD2.F32 R162, -RZ, R97.H0_H0 ;  /* 0x20000061ffa27230 */ /* 0x002fc40000004100 */
[----:B------:R-:W-:Y:S01]  /*0f00*/  FADD.FTZ R225, -R205, R104 ;  /* 0x00000068cde17221 */ /* 0x000fe20000010100 */
[----:B------:R-:W-:Y:S02]  /*0f10*/  HADD2.F32 R88, -RZ, R97.H1_H1 ;  /* 0x30000061ff587230 */ /* 0x000fe40000004100 */
[----:B------:R-:W-:Y:S01]  /*0f20*/  FMUL.FTZ R97, R145, R214 ;  /* 0x000000d691617220 */ /* 0x000fe20000410000 */
[--C-:B------:R-:W-:Y:S02]  /*0f30*/  HADD2.F32 R83, -RZ, R109.reuse.H0_H0 ;  /* 0x2000006dff537230 */ /* 0x100fe40000004100 */
[----:B------:R-:W-:Y:S01]  /*0f40*/  FADD.FTZ R108, R108, R99 ;  /* 0x000000636c6c7221 */ /* 0x000fe20000010000 */
[----:B------:R-:W-:Y:S02]  /*0f50*/  HADD2.F32 R82, -RZ, R109.H1_H1 ;  /* 0x3000006dff527230 */ /* 0x000fe40000004100 */
[----:B------:R-:W-:Y:S01]  /*0f60*/  FMUL.FTZ R104, R200, R239 ;  /* 0x000000efc8687220 */ /* 0x000fe20000410000 */
[----:B------:R-:W-:Y:S01]  /*0f70*/  FFMA.FTZ R109, R210, R99, R107 ;  /* 0x00000063d26d7223 */ /* 0x000fe2000001006b */
[C---:B------:R-:W-:Y:S01]  /*0f80*/  FADD.FTZ R218, -R205.reuse, R95 ;  /* 0x0000005fcdda7221 */ /* 0x040fe20000010100 */
[C---:B------:R-:W-:Y:S01]  /*0f90*/  FADD.FTZ R220, -R205.reuse, R100 ;  /* 0x00000064cddc7221 */ /* 0x040fe20000010100 */
[----:B------:R-:W-:Y:S01]  /*0fa0*/  FMUL.FTZ R95, R146, R243 ;  /* 0x000000f3925f7220 */ /* 0x000fe20000410000 */
[----:B------:R-:W-:Y:S01]  /*0fb0*/  FADD.FTZ R108, R108, R97 ;  /* 0x000000616c6c7221 */ /* 0x000fe20000010000 */
[----:B------:R-:W-:Y:S01]  /*0fc0*/  FMUL.FTZ R100, R200, R241 ;  /* 0x000000f1c8647220 */ /* 0x000fe20000410000 */
[----:B------:R-:W-:Y:S01]  /*0fd0*/  FFMA.FTZ R109, R104, R97, R109 ;  /* 0x00000061686d7223 */ /* 0x000fe2000001006d */
[----:B------:R-:W-:Y:S01]  /*0fe0*/  FADD.FTZ R247, -R205, R90 ;  /* 0x0000005acdf77221 */ /* 0x000fe20000010100 */
[----:B------:R-:W-:-:S02]  /*0ff0*/  HADD2.F32 R215, -RZ, R87.H0_H0 ;  /* 0x20000057ffd77230 */ /* 0x000fc40000004100 */
[C---:B------:R-:W-:Y:S01]  /*1000*/  FADD.FTZ R249, -R205.reuse, R91 ;  /* 0x0000005bcdf97221 */ /* 0x040fe20000010100 */
[----:B------:R-:W-:Y:S01]  /*1010*/  FADD.FTZ R90, -R205, R93 ;  /* 0x0000005dcd5a7221 */ /* 0x000fe20000010100 */
[--C-:B------:R-:W-:Y:S02]  /*1020*/  HADD2.F32 R217, -RZ, R98.reuse.H0_H0 ;  /* 0x20000062ffd97230 */ /* 0x100fe40000004100 */
[----:B------:R-:W-:Y:S01]  /*1030*/  FMUL.FTZ R93, R147, R216 ;  /* 0x000000d8935d7220 */ /* 0x000fe20000410000 */
[----:B0-----:R-:W-:Y:S02]  /*1040*/  HADD2.F32 R158, -RZ, R98.H1_H1 ;  /* 0x30000062ff9e7230 */ /* 0x001fe40000004100 */
[----:B------:R-:W-:Y:S01]  /*1050*/  FADD.FTZ R108, R108, R95 ;  /* 0x0000005f6c6c7221 */ /* 0x000fe20000010000 */
[----:B------:R-:W-:Y:S01]  /*1060*/  FADD.FTZ R251, -R205, R92 ;  /* 0x0000005ccdfb7221 */ /* 0x000fe20000010100 */
[----:B------:R-:W-:Y:S01]  /*1070*/  FMUL.FTZ R98, R200, R245 ;  /* 0x000000f5c8627220 */ /* 0x000fe20000410000 */
[----:B------:R-:W-:Y:S01]  /*1080*/  FFMA.FTZ R109, R100, R95, R109 ;  /* 0x0000005f646d7223 */ /* 0x000fe2000001006d */
[----:B------:R-:W-:-:S02]  /*1090*/  HADD2.F32 R223, -RZ, R87.H1_H1 ;  /* 0x30000057ffdf7230 */ /* 0x000fc40000004100 */
[C---:B------:R-:W-:Y:S01]  /*10a0*/  FADD.FTZ R92, -R205.reuse, R94 ;  /* 0x0000005ecd5c7221 */ /* 0x040fe20000010100 */
[----:B------:R-:W-:Y:S01]  /*10b0*/  FADD.FTZ R87, -R205, R105 ;  /* 0x00000069cd577221 */ /* 0x000fe20000010100 */
        /* <DEDUP_REMOVED lines=23> */
[----:B------:R-:W-:Y:S01]  /*1230*/  FADD.FTZ R42, R91, R42 ;  /* 0x0000002a5b2a7221 */ /* 0x000fe20000010000 */
[----:B------:R-:W-:Y:S01]  /*1240*/  FFMA.FTZ R32, R221, R91, R32 ;  /* 0x0000005bdd207223 */ /* 0x000fe20000010020 */
[----:B------:R-:W-:Y:S01]  /*1250*/  FADD.FTZ R134, R214, R134 ;  /* 0x00000086d6867221 */ /* 0x000fe20000010000 */
[----:B------:R-:W-:Y:S01]  /*1260*/  FFMA.FTZ R135, R104, R214, R135 ;  /* 0x000000d668877223 */ /* 0x000fe20000010087 */
[----:B------:R-:W-:Y:S01]  /*1270*/  FMUL.FTZ R91, R151, R204 ;  /* 0x000000cc975b7220 */ /* 0x000fe20000410000 */
[C---:B------:R-:W-:Y:S01]  /*1280*/  FMUL.FTZ R111, R200.reuse, R87 ;  /* 0x00000057c86f7220 */ /* 0x040fe20000410000 */
[----:B------:R-:W-:Y:S01]  /*1290*/  FADD.FTZ R112, R113, R92 ;  /* 0x0000005c71707221 */ /* 0x000fe20000010000 */
[C---:B------:R-:W-:Y:S01]  /*12a0*/  FMUL.FTZ R214, R200.reuse, R90 ;  /* 0x0000005ac8d67220 */ /* 0x040fe20000410000 */
[----:B------:R-:W-:Y:S01]  /*12b0*/  FFMA.FTZ R87, R221, R92, R108 ;  /* 0x0000005cdd577223 */ /* 0x000fe2000001006c */
[C---:B------:R-:W-:Y:S01]  /*12c0*/  FADD.FTZ R213, -R205.reuse, R103 ;  /* 0x00000067cdd57221 */ /* 0x040fe20000010100 */
        /* <DEDUP_REMOVED lines=120> */
.L_x_7131:
        /* <DEDUP_REMOVED lines=13> */
.L_x_7119:
        /* <DEDUP_REMOVED lines=9> */
[----:B------:R-:W-:-:S04]  /*1bb0*/  ISETP.NE.U32.AND P3, PT, RZ, UR12, PT ;  /* 0x0000000cff007c0c */ /* 0x000fc8000bf65070 */
        /* <DEDUP_REMOVED lines=20> */
[-C--:B------:R-:W-:Y:S01]  /*1d00*/  FFMA.FTZ R104, R104, R209.reuse, R202 ;  /* 0x000000d168687223 */ /* 0x080fe200000100ca */
[----:B------:R-:W-:Y:S01]  /*1d10*/  FADD.FTZ R95, R95, -R100 ;  /* 0x800000645f5f7221 */ /* 0x000fe20000010000 */
[-C--:B------:R-:W-:Y:S01]  /*1d20*/  FFMA.FTZ R96, R96, R209.reuse, R202 ;  /* 0x000000d160607223 */ /* 0x080fe200000100ca */
[----:B------:R-:W-:Y:S01]  /*1d30*/  FADD.FTZ R81, R101, -R212 ;  /* 0x800000d465517221 */ /* 0x000fe20000010000 */
[-CC-:B------:R-:W-:Y:S01]  /*1d40*/  FFMA.FTZ R89, R89, R209.reuse, R202.reuse ;  /* 0x000000d159597223 */ /* 0x180fe200000100ca */
[----:B------:R-:W0:Y:S01]  /*1d50*/  LDC.64 R100, c[0x0][0x220] ;  /* 0x00008800ff647b82 */ /* 0x000e220000000a00 */
[-C--:B------:R-:W-:Y:S01]  /*1d60*/  FFMA.FTZ R210, R210, R209.reuse, R202 ;  /* 0x000000d1d2d27223 */ /* 0x080fe200000100ca */
[----:B------:R-:W-:Y:S01]  /*1d70*/  FADD.FTZ R97, R97, -R104 ;  /* 0x8000006861617221 */ /* 0x000fe20000010000 */
[-CC-:B------:R-:W-:Y:S01]  /*1d80*/  FFMA.FTZ R98, R98, R209.reuse, R202.reuse ;  /* 0x000000d162627223 */ /* 0x180fe200000100ca */
[----:B------:R-:W-:Y:S01]  /*1d90*/  FFMA.FTZ R94, R94, R209, R202 ;  /* 0x000000d15e5e7223 */ /* 0x000fe200000100ca */
[----:B------:R-:W-:Y:S01]  /*1da0*/  FADD.FTZ R85, R105, -R96 ;  /* 0x8000006069557221 */ /* 0x000fe20000010000 */
[----:B------:R-:W-:Y:S01]  /*1db0*/  FADD.FTZ R89, R102, -R89 ;  /* 0x8000005966597221 */ /* 0x000fe20000010000 */
[----:B------:R-:W-:Y:S01]  /*1dc0*/  FADD.FTZ R99, R99, -R210 ;  /* 0x800000d263637221 */ /* 0x000fe20000010000 */
[----:B------:R-:W1:Y:S01]  /*1dd0*/  @P2 LDC.64 R104, c[0x0][0x308] ;  /* 0x0000c200ff682b82 */ /* 0x000e620000000a00 */
        /* <DEDUP_REMOVED lines=10> */
[-C--:B------:R-:W-:Y:S01]  /*1e80*/  FFMA.FTZ R214, R214, R209.reuse, R202 ;  /* 0x000000d1d6d67223 */ /* 0x080fe200000100ca */
        /* <DEDUP_REMOVED lines=8> */
[-CC-:B------:R-:W-:Y:S01]  /*1f10*/  FFMA.FTZ R231, R90, R209.reuse, R202.reuse ;  /* 0x000000d15ae77223 */ /* 0x180fe200000100ca */
[-CC-:B------:R-:W-:Y:S01]  /*1f20*/  FFMA.FTZ R80, R219, R209.reuse, R202.reuse ;  /* 0x000000d1db507223 */ /* 0x180fe200000100ca */
[----:B------:R-:W-:Y:S01]  /*1f30*/  FFMA.FTZ R225, R221, R209, R202 ;  /* 0x000000d1dde17223 */ /* 0x000fe200000100ca */
        /* <DEDUP_REMOVED lines=11> */
[----:B------:R-:W-:Y:S01]  /*1ff0*/  SEL R88, R89, R72, P3 ;  /* 0x0000004859587207 */ /* 0x000fe20001800000 */
[----:B------:R-:W-:Y:S01]  /*2000*/  FMUL.FTZ R96, R174, R157 ;  /* 0x0000009dae607220 */ /* 0x000fe20000410000 */
[----:B------:R-:W-:Y:S01]  /*2010*/  FMUL.FTZ R83, R175, R156 ;  /* 0x0000009caf537220 */ /* 0x000fe20000410000 */
[----:B------:R-:W-:Y:S01]  /*2020*/  FMUL.FTZ R97, R176, R219 ;  /* 0x000000dbb0617220 */ /* 0x000fe20000410000 */
[----:B------:R-:W-:Y:S01]  /*2030*/  FMUL.FTZ R82, R177, R210 ;  /* 0x000000d2b1527220 */ /* 0x000fe20000410000 */
[----:B0-----:R-:W-:Y:S01]  /*2040*/  IMAD.WIDE.U32 R80, R207, 0x10, R100 ;  /* 0x00000010cf507825 */ /* 0x001fe200078e0064 */
[----:B------:R-:W-:-:S03]  /*2050*/  SEL R89, R84, R73, P3 ;  /* 0x0000004954597207 */ /* 0x000fc60001800000 */
[----:B------:R-:W-:Y:S01]  /*2060*/  FMUL.FTZ R98, R178, R223 ;  /* 0x000000dfb2627220 */ /* 0x000fe20000410000 */
[----:B------:R-:W-:Y:S01]  /*2070*/  SEL R90, R99, R74, P3 ;  /* 0x0000004a635a7207 */ /* 0x000fe20001800000 */
[----:B------:R-:W-:Y:S01]  /*2080*/  FMUL.FTZ R85, R179, R214 ;  /* 0x000000d6b3557220 */ /* 0x000fe20000410000 */
[----:B------:R-:W-:Y:S01]  /*2090*/  FMUL.FTZ R99, R180, R221 ;  /* 0x000000ddb4637220 */ /* 0x000fe20000410000 */
[----:B------:R-:W-:Y:S01]  /*20a0*/  FMUL.FTZ R84, R181, R212 ;  /* 0x000000d4b5547220 */ /* 0x000fe20000410000 */
[----:B------:R-:W-:Y:S01]  /*20b0*/  LEA R102, P5, R207, UR14, 0x4 ;  /* 0x0000000ecf667c11 */ /* 0x000fe2000f8a20ff */
[----:B------:R-:W-:Y:S01]  /*20c0*/  FADD.FTZ R225, R92, -R225 ;  /* 0x800000e15ce17221 */ /* 0x000fe20000010000 */
[----:B------:R-:W-:Y:S01]  /*20d0*/  F2FP.F16.F32.PACK_AB R96, R83, R96 ;  /* 0x000000605360723e */ /* 0x000fe200000000ff */
[----:B-1----:R-:W-:Y:S01]  /*20e0*/  @P2 IMAD.WIDE.U32 R104, R207, 0x20, R104 ;  /* 0x00000020cf682825 */ /* 0x002fe200078e0068 */
[----:B------:R-:W-:Y:S02]  /*20f0*/  F2FP.F16.F32.PACK_AB R97, R82, R97 ;  /* 0x000000615261723e */ /* 0x000fe400000000ff */
[----:B------:R-:W-:Y:S01]  /*2100*/  SEL R92, R95, R76, P3 ;  /* 0x0000004c5f5c7207 */ /* 0x000fe20001800000 */
[----:B------:R-:W2:Y:S01]  /*2110*/  LDG.E.128 R80, desc[UR6][R80.64] ;  /* 0x0000000650507981 */ /* 0x000ea2000c1e1d00 */
[----:B------:R-:W-:Y:S01]  /*2120*/  SEL R93, R94, R77, P3 ;  /* 0x0000004d5e5d7207 */ /* 0x000fe20001800000 */
[----:B------:R-:W-:Y:S01]  /*2130*/  FFMA.FTZ R215, R215, R209, R202 ;  /* 0x000000d1d7d77223 */ /* 0x000fe200000100ca */
[----:B------:R-:W-:-:S02]  /*2140*/  SEL R91, R86, R75, P3 ;  /* 0x0000004b565b7207 */ /* 0x000fc40001800000 */
[----:B------:R-:W-:Y:S02]  /*2150*/  SEL R94, R87, R78, P3 ;  /* 0x0000004e575e7207 */ /* 0x000fe40001800000 */
[----:B------:R-:W-:Y:S01]  /*2160*/  SEL R95, R216, R79, P3 ;  /* 0x0000004fd85f7207 */ /* 0x000fe20001800000 */
[----:B------:R0:W-:Y:S01]  /*2170*/  @P2 STG.E.128 desc[UR6][R104.64], R88 ;  /* 0x0000005868002986 */ /* 0x0001e2000c101d06 */
[----:B------:R-:W-:Y:S01]  /*2180*/  F2FP.F16.F32.PACK_AB R98, R85, R98 ;  /* 0x000000625562723e */ /* 0x000fe200000000ff */
[----:B------:R-:W-:Y:S01]  /*2190*/  FFMA.FTZ R216, R217, R209, R202 ;  /* 0x000000d1d9d87223 */ /* 0x000fe200000100ca */
[----:B------:R-:W-:Y:S01]  /*21a0*/  F2FP.F16.F32.PACK_AB R99, R84, R99 ;  /* 0x000000635463723e */ /* 0x000fe200000000ff */
[----:B------:R-:W-:Y:S01]  /*21b0*/  IMAD.WIDE.U32 R84, R203, 0x10, R100 ;  /* 0x00000010cb547825 */ /* 0x000fe200078e0064 */
[----:B------:R-:W-:Y:S01]  /*21c0*/  LEA.HI.X R103, R207, UR15, RZ, 0x4, P5 ;  /* 0x0000000fcf677c11 */ /* 0x000fe2000a8f24ff */
[----:B------:R1:W-:Y:S04]  /*21d0*/  @P2 STG.E.128 desc[UR6][R104.64+0x10], R92 ;  /* 0x0000105c68002986 */ /* 0x0003e8000c101d06 */
[----:B------:R3:W-:Y:S04]  /*21e0*/  STG.E.128 desc[UR6][R102.64], R96 ;  /* 0x0000006066007986 */ /* 0x0007e8000c101d06 */
[----:B------:R-:W4:Y:S01]  /*21f0*/  LDG.E.128 R84, desc[UR6][R84.64] ;  /* 0x0000000654547981 */ /* 0x000f22000c1e1d00 */
[----:B------:R-:W-:Y:S01]  /*2200*/  FADD.FTZ R215, R106, -R215 ;  /* 0x800000d76ad77221 */ /* 0x000fe20000010000 */
[----:B------:R-:W-:Y:S01]  /*2210*/  FADD.FTZ R207, R107, -R216 ;  /* 0x800000d86bcf7221 */ /* 0x000fe20000010000 */
[-CC-:B------:R-:W-:Y:S01]  /*2220*/  FFMA.FTZ R206, R206, R209.reuse, R202.reuse ;  /* 0x000000d1cece7223 */ /* 0x180fe200000100ca */
[----:B------:R-:W-:Y:S01]  /*2230*/  FFMA.FTZ R213, R213, R209, R202 ;  /* 0x000000d1d5d57223 */ /* 0x000fe200000100ca */
[----:B------:R-:W3:Y:S01]  /*2240*/  @P2 LDC.64 R106, c[0x0][0x308] ;  /* 0x0000c200ff6a2b82 */ /* 0x000ee20000000a00 */
[C---:B------:R-:W-:Y:S01]  /*2250*/  FMUL.FTZ R225, R200.reuse, R225 ;  /* 0x000000e1c8e17220 */ /* 0x040fe20000410000 */
[----:B------:R-:W-:Y:S01]  /*2260*/  FADD.FTZ R217, R211, -R206 ;  /* 0x800000ced3d97221 */ /* 0x000fe20000010000 */
[C---:B0-----:R-:W-:Y:S01]  /*2270*/  FMUL.FTZ R90, R200.reuse, R227 ;  /* 0x000000e3c85a7220 */ /* 0x041fe20000410000 */
[C---:B------:R-:W-:Y:S01]  /*2280*/  FMUL.FTZ R229, R200.reuse, R229 ;  /* 0x000000e5c8e57220 */ /* 0x040fe20000410000 */
[C---:B-1----:R-:W-:Y:S01]  /*2290*/  FMUL.FTZ R93, R200.reuse, R215 ;  /* 0x000000d7c85d7220 */ /* 0x042fe20000410000 */
[----:B------:R-:W-:Y:S01]  /*22a0*/  FMUL.FTZ R94, R200, R207 ;  /* 0x000000cfc85e7220 */ /* 0x000fe20000410000 */
[----:B------:R-:W-:Y:S01]  /*22b0*/  FADD.FTZ R95, R208, -R213 ;  /* 0x800000d5d05f7221 */ /* 0x000fe20000010000 */
[----:B------:R-:W-:Y:S01]  /*22c0*/  FMUL.FTZ R92, R200, R231 ;  /* 0x000000e7c85c7220 */ /* 0x000fe20000410000 */
[----:B------:R-:W-:Y:S01]  /*22d0*/  @P1 FADD.FTZ R93, R60, R93 ;  /* 0x0000005d3c5d1221 */ /* 0x000fe20000010000 */
[----:B------:R-:W-:Y:S01]  /*22e0*/  @P1 FADD.FTZ R94, R61, R94 ;  /* 0x0000005e3d5e1221 */ /* 0x000fe20000010000 */
[C---:B------:R-:W-:Y:S01]  /*22f0*/  FMUL.FTZ R217, R200.reuse, R217 ;  /* 0x000000d9c8d97220 */ /* 0x040fe20000410000 */
[----:B---3--:R-:W-:Y:S01]  /*2300*/  FMUL.FTZ R102, R200, R95 ;  /* 0x0000005fc8667220 */ /* 0x008fe20000410000 */
[----:B------:R-:W-:Y:S01]  /*2310*/  @P1 FADD.FTZ R225, R56, R225 ;  /* 0x000000e138e11221 */ /* 0x000fe20000010000 */
[----:B------:R-:W-:Y:S01]  /*2320*/  @P1 FADD.FTZ R90, R57, R90 ;  /* 0x0000005a395a1221 */ /* 0x000fe20000010000 */
[----:B------:R-:W-:Y:S01]  /*2330*/  @P1 FADD.FTZ R229, R58, R229 ;  /* 0x000000e53ae51221 */ /* 0x000fe20000010000 */
[----:B------:R-:W-:Y:S01]  /*2340*/  @P1 FADD.FTZ R92, R59, R92 ;  /* 0x0000005c3b5c1221 */ /* 0x000fe20000010000 */
[-C--:B------:R-:W-:Y:S01]  /*2350*/  FMUL.FTZ R213, R93, R201.reuse ;  /* 0x000000c95dd57220 */ /* 0x080fe20000410000 */
[-C--:B------:R-:W-:Y:S01]  /*2360*/  FMUL.FTZ R218, R94, R201.reuse ;  /* 0x000000c95eda7220 */ /* 0x080fe20000410000 */
[----:B------:R-:W-:Y:S01]  /*2370*/  @P1 FADD.FTZ R217, R62, R217 ;  /* 0x000000d93ed91221 */ /* 0x000fe20000010000 */
[----:B------:R-:W-:Y:S01]  /*2380*/  @P1 FADD.FTZ R102, R63, R102 ;  /* 0x000000663f661221 */ /* 0x000fe20000010000 */
[-C--:B------:R-:W-:Y:S01]  /*2390*/  FMUL.FTZ R207, R225, R201.reuse ;  /* 0x000000c9e1cf7220 */ /* 0x080fe20000410000 */
[-C--:B------:R-:W-:Y:S01]  /*23a0*/  FMUL.FTZ R208, R90, R201.reuse ;  /* 0x000000c95ad07220 */ /* 0x080fe20000410000 */
[-C--:B------:R-:W-:Y:S01]  /*23b0*/  FMUL.FTZ R211, R229, R201.reuse ;  /* 0x000000c9e5d37220 */ /* 0x080fe20000410000 */
[----:B------:R-:W-:Y:S01]  /*23c0*/  FMUL.FTZ R216, R92, R201 ;  /* 0x000000c95cd87220 */ /* 0x000fe20000410000 */
[----:B------:R-:W-:Y:S01]  /*23d0*/  FMUL.FTZ R98, R186, R213 ;  /* 0x000000d5ba627220 */ /* 0x000fe20000410000 */
[----:B------:R-:W-:Y:S01]  /*23e0*/  FMUL.FTZ R91, R187, R218 ;  /* 0x000000dabb5b7220 */ /* 0x000fe20000410000 */
[-C--:B------:R-:W-:Y:S01]  /*23f0*/  FMUL.FTZ R215, R217, R201.reuse ;  /* 0x000000c9d9d77220 */ /* 0x080fe20000410000 */
[----:B------:R-:W-:Y:S01]  /*2400*/  FMUL.FTZ R206, R102, R201 ;  /* 0x000000c966ce7220 */ /* 0x000fe20000410000 */
[----:B------:R-:W-:Y:S01]  /*2410*/  FMUL.FTZ R96, R182, R207 ;  /* 0x000000cfb6607220 */ /* 0x000fe20000410000 */
[----:B------:R-:W-:Y:S01]  /*2420*/  FMUL.FTZ R89, R183, R208 ;  /* 0x000000d0b7597220 */ /* 0x000fe20000410000 */
[----:B------:R-:W-:Y:S01]  /*2430*/  FMUL.FTZ R97, R184, R211 ;  /* 0x000000d3b8617220 */ /* 0x000fe20000410000 */
[----:B------:R-:W-:Y:S01]  /*2440*/  FMUL.FTZ R88, R185, R216 ;  /* 0x000000d8b9587220 */ /* 0x000fe20000410000 */
[----:B------:R-:W-:Y:S01]  /*2450*/  F2FP.F16.F32.PACK_AB R98, R91, R98 ;  /* 0x000000625b62723e */ /* 0x000fe200000000ff */
[----:B------:R-:W-:Y:S01]  /*2460*/  FMUL.FTZ R99, R188, R215 ;  /* 0x000000d7bc637220 */ /* 0x000fe20000410000 */
[----:B------:R-:W-:Y:S01]  /*2470*/  FMUL.FTZ R220, R189, R206 ;  /* 0x000000cebddc7220 */ /* 0x000fe20000410000 */
[C---:B------:R-:W-:Y:S01]  /*2480*/  LEA R104, P5, R203.reuse, UR14, 0x4 ;  /* 0x0000000ecb687c11 */ /* 0x040fe2000f8a20ff */
[----:B------:R-:W-:Y:S01]  /*2490*/  @P2 IMAD.WIDE.U32 R106, R203, 0x20, R106 ;  /* 0x00000020cb6a2825 */ /* 0x000fe200078e006a */
[----:B------:R-:W-:-:S02]  /*24a0*/  SEL R91, R92, R75, P3 ;  /* 0x0000004b5c5b7207 */ /* 0x000fc40001800000 */
[----:B------:R-:W-:Y:S01]  /*24b0*/  F2FP.F16.F32.PACK_AB R96, R89, R96 ;  /* 0x000000605960723e */ /* 0x000fe200000000ff */
[----:B------:R-:W-:Y:S01]  /*24c0*/  IMAD.WIDE.U32 R100, R199, 0x10, R100 ;  /* 0x00000010c7647825 */ /* 0x000fe200078e0064 */
[----:B------:R-:W-:Y:S02]  /*24d0*/  SEL R92, R93, R76, P3 ;  /* 0x0000004c5d5c7207 */ /* 0x000fe40001800000 */
[----:B------:R-:W-:Y:S02]  /*24e0*/  F2FP.F16.F32.PACK_AB R97, R88, R97 ;  /* 0x000000615861723e */ /* 0x000fe400000000ff */
[----:B------:R-:W-:Y:S02]  /*24f0*/  SEL R89, R90, R73, P3 ;  /* 0x000000495a597207 */ /* 0x000fe40001800000 */
[----:B------:R-:W-:Y:S02]  /*2500*/  SEL R93, R94, R77, P3 ;  /* 0x0000004d5e5d7207 */ /* 0x000fe40001800000 */
[----:B------:R-:W-:-:S02]  /*2510*/  SEL R88, R225, R72, P3 ;  /* 0x00000048e1587207 */ /* 0x000fc40001800000 */
[----:B------:R-:W-:Y:S02]  /*2520*/  SEL R90, R229, R74, P3 ;  /* 0x0000004ae55a7207 */ /* 0x000fe40001800000 */
[----:B------:R-:W-:Y:S02]  /*2530*/  SEL R94, R217, R78, P3 ;  /* 0x0000004ed95e7207 */ /* 0x000fe40001800000 */
[----:B------:R-:W-:Y:S01]  /*2540*/  SEL R95, R102, R79, P3 ;  /* 0x0000004f665f7207 */ /* 0x000fe20001800000 */
[----:B------:R-:W-:Y:S01]  /*2550*/  @P2 STG.E.128 desc[UR6][R106.64], R88 ;  /* 0x000000586a002986 */ /* 0x000fe2000c101d06 */
[----:B------:R-:W-:Y:S02]  /*2560*/  LEA.HI.X R105, R203, UR15, RZ, 0x4, P5 ;  /* 0x0000000fcb697c11 */ /* 0x000fe4000a8f24ff */
[----:B------:R-:W-:Y:S01]  /*2570*/  F2FP.F16.F32.PACK_AB R99, R220, R99 ;  /* 0x00000063dc63723e */ /* 0x000fe200000000ff */
[----:B------:R0:W-:Y:S04]  /*2580*/  @P2 STG.E.128 desc[UR6][R106.64+0x10], R92 ;  /* 0x0000105c6a002986 */ /* 0x0001e8000c101d06 */
[----:B------:R1:W-:Y:S04]  /*2590*/  STG.E.128 desc[UR6][R104.64], R96 ;  /* 0x0000006068007986 */ /* 0x0003e8000c101d06 */
[----:B------:R-:W3:Y:S01]  /*25a0*/  LDG.E.128 R100, desc[UR6][R100.64] ;  /* 0x0000000664647981 */ /* 0x000ee2000c1e1d00 */
[-CC-:B------:R-:W-:Y:S01]  /*25b0*/  FFMA.FTZ R109, R109, R209.reuse, R202.reuse ;  /* 0x000000d16d6d7223 */ /* 0x180fe200000100ca */
[-CC-:B------:R-:W-:Y:S01]  /*25c0*/  FFMA.FTZ R111, R111, R209.reuse, R202.reuse ;  /* 0x000000d16f6f7223 */ /* 0x180fe200000100ca */
[-CC-:B------:R-:W-:Y:S01]  /*25d0*/  FFMA.FTZ R108, R108, R209.reuse, R202.reuse ;  /* 0x000000d16c6c7223 */ /* 0x180fe200000100ca */
[-CC-:B------:R-:W-:Y:S01]  /*25e0*/  FFMA.FTZ R110, R110, R209.reuse, R202.reuse ;  /* 0x000000d16e6e7223 */ /* 0x180fe200000100ca */
[----:B------:R-:W-:Y:S01]  /*25f0*/  FADD.FTZ R109, R112, -R109 ;  /* 0x8000006d706d7221 */ /* 0x000fe20000010000 */
[----:B------:R-:W-:Y:S01]  /*2600*/  FADD.FTZ R111, R114, -R111 ;  /* 0x8000006f726f7221 */ /* 0x000fe20000010000 */
[-CC-:B------:R-:W-:Y:S01]  /*2610*/  FFMA.FTZ R158, R158, R209.reuse, R202.reuse ;  /* 0x000000d19e9e7223 */ /* 0x180fe200000100ca */
[--C-:B------:R-:W-:Y:S01]  /*2620*/  FFMA.FTZ R161, R161, R209, R202.reuse ;  /* 0x000000d1a1a17223 */ /* 0x100fe200000100ca */
[C---:B------:R-:W-:Y:S01]  /*2630*/  FMUL.FTZ R109, R200.reuse, R109 ;  /* 0x0000006dc86d7220 */ /* 0x040fe20000410000 */
[----:B0-----:R-:W-:Y:S01]  /*2640*/  FMUL.FTZ R92, R200, R111 ;  /* 0x0000006fc85c7220 */ /* 0x001fe20000410000 */
[-C--:B------:R-:W-:Y:S01]  /*2650*/  FFMA.FTZ R163, R163, R209.reuse, R202 ;  /* 0x000000d1a3a37223 */ /* 0x080fe200000100ca */
[----:B------:R-:W-:Y:S01]  /*2660*/  FADD.FTZ R113, R113, -R108 ;  /* 0x8000006c71717221 */ /* 0x000fe20000010000 */
[----:B------:R-:W-:Y:S01]  /*2670*/  FADD.FTZ R115, R115, -R110 ;  /* 0x8000006e73737221 */ /* 0x000fe20000010000 */
[----:B------:R-:W-:Y:S01]  /*2680*/  FFMA.FTZ R205, R205, R209, R202 ;  /* 0x000000d1cdcd7223 */ /* 0x000fe200000100ca */
[----:B------:R-:W-:Y:S01]  /*2690*/  FADD.FTZ R159, R159, -R158 ;  /* 0x8000009e9f9f7221 */ /* 0x000fe20000010000 */
[----:B------:R-:W-:Y:S01]  /*26a0*/  FADD.FTZ R161, R160, -R161 ;  /* 0x800000a1a0a17221 */ /* 0x000fe20000010000 */
[----:B------:R-:W-:Y:S01]  /*26b0*/  @P1 FADD.FTZ R109, R64, R109 ;  /* 0x0000006d406d1221 */ /* 0x000fe20000010000 */
[----:B------:R-:W-:Y:S01]  /*26c0*/  @P1 FADD.FTZ R92, R65, R92 ;  /* 0x0000005c415c1221 */ /* 0x000fe20000010000 */
[----:B------:R-:W-:Y:S01]  /*26d0*/  FADD.FTZ R163, R162, -R163 ;  /* 0x800000a3a2a37221 */ /* 0x000fe20000010000 */
[C---:B------:R-:W-:Y:S01]  /*26e0*/  FMUL.FTZ R113, R200.reuse, R113 ;  /* 0x00000071c8717220 */ /* 0x040fe20000410000 */
[----:B------:R-:W-:Y:S01]  /*26f0*/  FMUL.FTZ R94, R200, R115 ;  /* 0x00000073c85e7220 */ /* 0x000fe20000410000 */
[----:B------:R-:W-:Y:S01]  /*2700*/  FADD.FTZ R205, R204, -R205 ;  /* 0x800000cdcccd7221 */ /* 0x000fe20000010000 */
[C---:B------:R-:W-:Y:S01]  /*2710*/  FMUL.FTZ R159, R200.reuse, R159 ;  /* 0x0000009fc89f7220 */ /* 0x040fe20000410000 */
[C---:B-1----:R-:W-:Y:S01]  /*2720*/  FMUL.FTZ R96, R200.reuse, R161 ;  /* 0x000000a1c8607220 */ /* 0x042fe20000410000 */
[----:B------:R-:W-:Y:S01]  /*2730*/  FMUL.FTZ R163, R200, R163 ;  /* 0x000000a3c8a37220 */ /* 0x000fe20000410000 */
[----:B------:R-:W-:Y:S01]  /*2740*/  SEL R72, R109, R72, P3 ;  /* 0x000000486d487207 */ /* 0x000fe20001800000 */
[----:B------:R-:W-:Y:S01]  /*2750*/  @P1 FADD.FTZ R113, R66, R113 ;  /* 0x0000007142711221 */ /* 0x000fe20000010000 */
[C---:B------:R-:W-:Y:S01]  /*2760*/  SEL R73, R92.reuse, R73, P3 ;  /* 0x000000495c497207 */ /* 0x040fe20001800000 */
[----:B------:R-:W-:Y:S01]  /*2770*/  @P1 FADD.FTZ R94, R67, R94 ;  /* 0x0000005e435e1221 */ /* 0x000fe20000010000 */
[-C--:B------:R-:W-:Y:S01]  /*2780*/  FMUL.FTZ R109, R109, R201.reuse ;  /* 0x000000c96d6d7220 */ /* 0x080fe20000410000 */
[----:B------:R-:W-:Y:S01]  /*2790*/  FMUL.FTZ R92, R92, R201 ;  /* 0x000000c95c5c7220 */ /* 0x000fe20000410000 */
[----:B------:R-:W-:Y:S01]  /*27a0*/  FMUL.FTZ R200, R200, R205 ;  /* 0x000000cdc8c87220 */ /* 0x000fe20000410000 */
[----:B------:R-:W-:Y:S01]  /*27b0*/  @P1 FADD.FTZ R159, R68, R159 ;  /* 0x0000009f449f1221 */ /* 0x000fe20000010000 */
[----:B------:R-:W-:Y:S01]  /*27c0*/  @P1 FADD.FTZ R96, R69, R96 ;  /* 0x0000006045601221 */ /* 0x000fe20000010000 */
[----:B------:R-:W-:Y:S01]  /*27d0*/  @P1 FADD.FTZ R163, R70, R163 ;  /* 0x000000a346a31221 */ /* 0x000fe20000010000 */
[----:B------:R-:W-:Y:S01]  /*27e0*/  @P1 FADD.FTZ R200, R71, R200 ;  /* 0x000000c847c81221 */ /* 0x000fe20000010000 */
        /* <DEDUP_REMOVED lines=14> */
[----:B------:R-:W-:Y:S01]  /*28d0*/  SEL R202, RZ, 0x1, P4 ;  /* 0x00000001ffca7807 */ /* 0x000fe20002000000 */
[--C-:B--2---:R-:W-:Y:S02]  /*28e0*/  HADD2.F32 R90, -RZ, R82.reuse.H0_H0 ;  /* 0x20000052ff5a7230 */ /* 0x104fe40000004100 */
[--C-:B------:R-:W-:Y:S02]  /*28f0*/  HADD2.F32 R91, -RZ, R83.reuse.H0_H0 ;  /* 0x20000053ff5b7230 */ /* 0x100fe40000004100 */
[----:B------:R-:W-:Y:S02]  /*2900*/  HADD2.F32 R82, -RZ, R82.H1_H1 ;  /* 0x30000052ff527230 */ /* 0x000fe40000004100 */
[----:B------:R-:W-:Y:S01]  /*2910*/  FFMA.FTZ R20, R223, R90, R20 ;  /* 0x0000005adf147223 */ /* 0x000fe20000010014 */
[----:B------:R-:W-:-:S02]  /*2920*/  HADD2.F32 R83, -RZ, R83.H1_H1 ;  /* 0x30000053ff537230 */ /* 0x000fc40000004100 */
[----:B------:R-:W-:Y:S01]  /*2930*/  FMUL.FTZ R90, R195, R96 ;  /* 0x00000060c35a7220 */ /* 0x000fe20000410000 */
        /* <DEDUP_REMOVED lines=8> */
[----:B------:R-:W-:Y:S01]  /*29c0*/  FMUL.FTZ R89, R196, R163 ;  /* 0x000000a3c4597220 */ /* 0x000fe20000410000 */
[----:B------:R-:W-:Y:S01]  /*29d0*/  FFMA.FTZ R25, R156, R80, R25 ;  /* 0x000000509c197223 */ /* 0x000fe20000010019 */
[----:B------:R-:W-:Y:S01]  /*29e0*/  FFMA.FTZ R18, R221, R91, R18 ;  /* 0x0000005bdd127223 */ /* 0x000fe20000010012 */
[----:B------:R-:W-:Y:S01]  /*29f0*/  FFMA.FTZ R23, R210, R81, R23 ;  /* 0x00000051d2177223 */ /* 0x000fe20000010017 */
[----:B----4-:R-:W-:Y:S02]  /*2a00*/  HADD2.F32 R82, -RZ, R86.H0_H0 ;  /* 0x20000056ff527230 */ /* 0x010fe40000004100 */
[----:B------:R-:W-:Y:S02]  /*2a10*/  HADD2.F32 R83, -RZ, R87.H0_H0 ;  /* 0x20000057ff537230 */ /* 0x000fe40000004100 */
[----:B------:R-:W-:Y:S02]  /*2a20*/  HADD2.F32 R80, -RZ, R84.H0_H0 ;  /* 0x20000054ff507230 */ /* 0x000fe40000004100 */
[----:B------:R-:W-:Y:S01]  /*2a30*/  FFMA.FTZ R12, R213, R82, R12 ;  /* 0x00000052d50c7223 */ /* 0x000fe2000001000c */
[----:B------:R-:W-:-:S02]  /*2a40*/  HADD2.F32 R81, -RZ, R85.H0_H0 ;  /* 0x20000055ff517230 */ /* 0x000fc40000004100 */
[----:B------:R-:W-:Y:S01]  /*2a50*/  FFMA.FTZ R10, R215, R83, R10 ;  /* 0x00000053d70a7223 */ /* 0x000fe2000001000a */
[----:B------:R-:W-:Y:S01]  /*2a60*/  HADD2.F32 R86, -RZ, R86.H1_H1 ;  /* 0x30000056ff567230 */ /* 0x000fe20000004100 */
[----:B------:R-:W0:Y:S01]  /*2a70*/  @P2 LDC.64 R82, c[0x0][0x308] ;  /* 0x0000c200ff522b82 */ /* 0x000e220000000a00 */
[----:B------:R-:W-:Y:S01]  /*2a80*/  FFMA.FTZ R16, R207, R80, R16 ;  /* 0x00000050cf107223 */ /* 0x000fe20000010010 */
[----:B------:R-:W-:Y:S01]  /*2a90*/  FFMA.FTZ R14, R211, R81, R14 ;  /* 0x00000051d30e7223 */ /* 0x000fe2000001000e */
[----:B------:R-:W-:Y:S01]  /*2aa0*/  FMUL.FTZ R80, R190, R109 ;  /* 0x0000006dbe507220 */ /* 0x000fe20000410000 */
[----:B------:R-:W-:Y:S01]  /*2ab0*/  FMUL.FTZ R81, R191, R92 ;  /* 0x0000005cbf517220 */ /* 0x000fe20000410000 */
[----:B------:R-:W-:Y:S02]  /*2ac0*/  HADD2.F32 R85, -RZ, R85.H1_H1 ;  /* 0x30000055ff557230 */ /* 0x000fe40000004100 */
[----:B------:R-:W-:Y:S01]  /*2ad0*/  FFMA.FTZ R13, R218, R86, R13 ;  /* 0x00000056da0d7223 */ /* 0x000fe2000001000d */
[----:B------:R-:W-:-:S02]  /*2ae0*/  HADD2.F32 R84, -RZ, R84.H1_H1 ;  /* 0x30000054ff547230 */ /* 0x000fc40000004100 */
[----:B------:R-:W-:Y:S01]  /*2af0*/  FMUL.FTZ R86, R193, R94 ;  /* 0x0000005ec1567220 */ /* 0x000fe20000410000 */
[----:B------:R-:W-:Y:S01]  /*2b00*/  F2FP.F16.F32.PACK_AB R80, R81, R80 ;  /* 0x000000505150723e */ /* 0x000fe200000000ff */
[----:B------:R-:W-:Y:S01]  /*2b10*/  FMUL.FTZ R81, R192, R113 ;  /* 0x00000071c0517220 */ /* 0x000fe20000410000 */
[----:B------:R-:W-:Y:S01]  /*2b20*/  FFMA.FTZ R15, R216, R85, R15 ;  /* 0x00000055d80f7223 */ /* 0x000fe2000001000f */
[----:B------:R-:W-:Y:S01]  /*2b30*/  FMUL.FTZ R85, R194, R159 ;  /* 0x0000009fc2557220 */ /* 0x000fe20000410000 */
[----:B------:R-:W-:Y:S01]  /*2b40*/  FFMA.FTZ R17, R208, R84, R17 ;  /* 0x00000054d0117223 */ /* 0x000fe20000010011 */
[----:B------:R-:W-:Y:S01]  /*2b50*/  LEA R84, P1, R199, UR14, 0x4 ;  /* 0x0000000ec7547c11 */ /* 0x000fe2000f8220ff */
[----:B------:R-:W-:Y:S01]  /*2b60*/  HADD2.F32 R88, -RZ, R87.H1_H1 ;  /* 0x30000057ff587230 */ /* 0x000fe20000004100 */
[----:B------:R-:W-:-:S04]  /*2b70*/  F2FP.F16.F32.PACK_AB R81, R86, R81 ;  /* 0x000000515651723e */ /* 0x000fc800000000ff */
[----:B------:R-:W-:Y:S01]  /*2b80*/  FFMA.FTZ R11, R206, R88, R11 ;  /* 0x00000058ce0b7223 */ /* 0x000fe2000001000b */
[C---:B0-----:R-:W-:Y:S01]  /*2b90*/  @P2 IMAD.WIDE.U32 R86, R199.reuse, 0x20, R82 ;  /* 0x00000020c7562825 */ /* 0x041fe200078e0052 */
[----:B------:R-:W-:Y:S02]  /*2ba0*/  F2FP.F16.F32.PACK_AB R82, R90, R85 ;  /* 0x000000555a52723e */ /* 0x000fe400000000ff */
[----:B------:R-:W-:Y:S02]  /*2bb0*/  LEA.HI.X R85, R199, UR15, RZ, 0x4, P1 ;  /* 0x0000000fc7557c11 */ /* 0x000fe400088f24ff */
[----:B------:R-:W-:Y:S01]  /*2bc0*/  F2FP.F16.F32.PACK_AB R83, R104, R89 ;  /* 0x000000596853723e */ /* 0x000fe200000000ff */
[----:B------:R0:W-:Y:S01]  /*2bd0*/  @P2 STG.E.128 desc[UR6][R86.64], R72 ;  /* 0x0000004856002986 */ /* 0x0001e2000c101d06 */
[----:B------:R-:W-:-:S03]  /*2be0*/  ISETP.GE.AND P1, PT, R141, UR17, PT ;  /* 0x000000118d007c0c */ /* 0x000fc6000bf26270 */
[----:B------:R0:W-:Y:S04]  /*2bf0*/  @P2 STG.E.128 desc[UR6][R86.64+0x10], R76 ;  /* 0x0000104c56002986 */ /* 0x0001e8000c101d06 */
[----:B------:R0:W-:Y:S01]  /*2c00*/  STG.E.128 desc[UR6][R84.64], R80 ;  /* 0x0000005054007986 */ /* 0x0001e2000c101d06 */
[----:B---3--:R-:W-:Y:S02]  /*2c10*/  HADD2.F32 R88, -RZ, R100.H0_H0 ;  /* 0x20000064ff587230 */ /* 0x008fe40000004100 */
        /* <DEDUP_REMOVED lines=77> */
.L_x_7117:
        /* <DEDUP_REMOVED lines=31> */
.L_x_7118:
[----:B------:R-:W-:Y:S01]  /*32e0*/  HFMA2.MMA R220, -RZ, RZ, 0, 9.5367431640625e-07 ;  /* 0x00000010ffdc7435 */ /* 0x000fe200000001ff */
[----:B------:R-:W-:Y:S02]  /*32f0*/  MOV R218, R85 ;  /* 0x0000005500da7202 */ /* 0x000fe40000000f00 */
[----:B------:R-:W-:Y:S02]  /*3300*/  MOV R225, 0x1f ;  /* 0x0000001f00e17802 */ /* 0x000fe40000000f00 */
[----:B------:R-:W-:-:S07]  /*3310*/  MOV R209, 0xffffffff ;  /* 0xffffffff00d17802 */ /* 0x000fce0000000f00 */
[----:B-----5:R-:W-:Y:S05]  /*3320*/  WARPSYNC.COLLECTIVE R209, `(.L_x_7121) ;  /* 0x00000000d1087348 */ /* 0x020fea0003c00000 */
[----:B------:R0:W1:Y:S02]  /*3330*/  SHFL.DOWN P3, R216, R218, R220, R225 ;  /* 0x080000dcdad87389 */ /* 0x00006400000600e1 */
[----:B01---5:R-:W-:Y:S01]  /*3340*/  ENDCOLLECTIVE ;  /* 0x000000000000791b */ /* 0x023fe20003800000 */
.L_x_7121:
[----:B------:R-:W-:Y:S02]  /*3350*/  MOV R218, R81 ;  /* 0x0000005100da7202 */ /* 0x000fe40000000f00 */
[----:B------:R-:W-:-:S07]  /*3360*/  MOV R80, R216 ;  /* 0x000000d800507202 */ /* 0x000fce0000000f00 */
[----:B------:R-:W-:Y:S05]  /*3370*/  WARPSYNC.COLLECTIVE R209, `(.L_x_7122) ;  /* 0x00000000d1087348 */ /* 0x000fea0003c00000 */
[----:B------:R0:W1:Y:S02]  /*3380*/  SHFL.DOWN P3, R216, R218, R220, R225 ;  /* 0x080000dcdad87389 */ /* 0x00006400000600e1 */
[----:B01----:R-:W-:Y:S01]  /*3390*/  ENDCOLLECTIVE ;  /* 0x000000000000791b */ /* 0x003fe20003800000 */
.L_x_7122:
[----:B------:R-:W-:Y:S01]  /*33a0*/  FADD.FTZ R80, R85, R80 ;  /* 0x0000005055507221 */ /* 0x000fe20000010000 */
[----:B------:R-:W-:-:S04]  /*33b0*/  HFMA2.MMA R220, -RZ, RZ, 0, 4.76837158203125e-07 ;  /* 0x00000008ffdc7435 */ /* 0x000fc800000001ff */
[----:B------:R-:W-:Y:S02]  /*33c0*/  MOV R218, R80 ;  /* 0x0000005000da7202 */ /* 0x000fe40000000f00 */
[----:B------:R-:W-:-:S07]  /*33d0*/  MOV R82, R216 ;  /* 0x000000d800527202 */ /* 0x000fce0000000f00 */
[----:B------:R-:W-:Y:S05]  /*33e0*/  WARPSYNC.COLLECTIVE R209, `(.L_x_7123) ;  /* 0x00000000d1087348 */ /* 0x000fea0003c00000 */
[----:B------:R0:W1:Y:S02]  /*33f0*/  SHFL.DOWN P3, R216, R218, R220, R225 ;  /* 0x080000dcdad87389 */ /* 0x00006400000600e1 */
[----:B01----:R-:W-:Y:S01]  /*3400*/  ENDCOLLECTIVE ;  /* 0x000000000000791b */ /* 0x003fe20003800000 */
.L_x_7123:
[----:B------:R-:W-:-:S05]  /*3410*/  FADD.FTZ R82, R81, R82 ;  /* 0x0000005251527221 */ /* 0x000fca0000010000 */
[----:B------:R-:W-:Y:S02]  /*3420*/  MOV R218, R82 ;  /* 0x0000005200da7202 */ /* 0x000fe40000000f00 */
[----:B------:R-:W-:-:S07]  /*3430*/  MOV R83, R216 ;  /* 0x000000d800537202 */ /* 0x000fce0000000f00 */
[----:B------:R-:W-:Y:S05]  /*3440*/  WARPSYNC.COLLECTIVE R209, `(.L_x_7124) ;  /* 0x00000000d1087348 */ /* 0x000fea0003c00000 */
[----:B------:R0:W1:Y:S02]  /*3450*/  SHFL.DOWN P3, R216, R218, R220, R225 ;  /* 0x080000dcdad87389 */ /* 0x00006400000600e1 */
[----:B01----:R-:W-:Y:S01]  /*3460*/  ENDCOLLECTIVE ;  /* 0x000000000000791b */ /* 0x003fe20003800000 */
.L_x_7124:
[----:B------:R-:W-:Y:S01]  /*3470*/  FADD.FTZ R83, R80, R83 ;  /* 0x0000005350537221 */ /* 0x000fe20000010000 */
[----:B------:R-:W-:-:S04]  /*3480*/  HFMA2.MMA R220, -RZ, RZ, 0, 2.384185791015625e-07 ;  /* 0x00000004ffdc7435 */ /* 0x000fc800000001ff */
[----:B------:R-:W-:Y:S02]  /*3490*/  MOV R218, R83 ;  /* 0x0000005300da7202 */ /* 0x000fe40000000f00 */
[----:B------:R-:W-:-:S07]  /*34a0*/  MOV R87, R216 ;  /* 0x000000d800577202 */ /* 0x000fce0000000f00 */
[----:B------:R-:W-:Y:S05]  /*34b0*/  WARPSYNC.COLLECTIVE R209, `(.L_x_7125) ;  /* 0x00000000d1087348 */ /* 0x000fea0003c00000 */
[----:B------:R0:W1:Y:S02]  /*34c0*/  SHFL.DOWN P3, R216, R218, R220, R225 ;  /* 0x080000dcdad87389 */ /* 0x00006400000600e1 */
[----:B01----:R-:W-:Y:S01]  /*34d0*/  ENDCOLLECTIVE ;  /* 0x000000000000791b */ /* 0x003fe20003800000 */
.L_x_7125:
[----:B------:R-:W-:-:S05]  /*34e0*/  FADD.FTZ R87, R82, R87 ;  /* 0x0000005752577221 */ /* 0x000fca0000010000 */
[----:B------:R-:W-:Y:S02]  /*34f0*/  MOV R218, R87 ;  /* 0x0000005700da7202 */ /* 0x000fe40000000f00 */
[----:B------:R-:W-:-:S07]  /*3500*/  MOV R84, R216 ;  /* 0x000000d800547202 */ /* 0x000fce0000000f00 */
[----:B------:R-:W-:Y:S05]  /*3510*/  WARPSYNC.COLLECTIVE R209, `(.L_x_7126) ;  /* 0x00000000d1087348 */ /* 0x000fea0003c00000 */
[----:B------:R0:W1:Y:S02]  /*3520*/  SHFL.DOWN P3, R216, R218, R220, R225 ;  /* 0x080000dcdad87389 */ /* 0x00006400000600e1 */
[----:B01----:R-:W-:Y:S01]  /*3530*/  ENDCOLLECTIVE ;  /* 0x000000000000791b */ /* 0x003fe20003800000 */
.L_x_7126:
[----:B------:R-:W-:Y:S01]  /*3540*/  FADD.FTZ R84, R83, R84 ;  /* 0x0000005453547221 */ /* 0x000fe20000010000 */
[----:B------:R-:W-:-:S04]  /*3550*/  HFMA2.MMA R220, -RZ, RZ, 0, 1.1920928955078125e-07 ;  /* 0x00000002ffdc7435 */ /* 0x000fc800000001ff */
[----:B------:R-:W-:Y:S02]  /*3560*/  MOV R218, R84 ;  /* 0x0000005400da7202 */ /* 0x000fe40000000f00 */
[----:B------:R-:W-:-:S07]  /*3570*/  MOV R86, R216 ;  /* 0x000000d800567202 */ /* 0x000fce0000000f00 */
[----:B------:R-:W-:Y:S05]  /*3580*/  WARPSYNC.COLLECTIVE R209, `(.L_x_7127) ;  /* 0x00000000d1087348 */ /* 0x000fea0003c00000 */
[----:B------:R0:W1:Y:S02]  /*3590*/  SHFL.DOWN P3, R216, R218, R220, R225 ;  /* 0x080000dcdad87389 */ /* 0x00006400000600e1 */
[----:B01----:R-:W-:Y:S01]  /*35a0*/  ENDCOLLECTIVE ;  /* 0x000000000000791b */ /* 0x003fe20003800000 */
.L_x_7127:
[----:B------:R-:W-:-:S05]  /*35b0*/  FADD.FTZ R86, R87, R86 ;  /* 0x0000005657567221 */ /* 0x000fca0000010000 */
[----:B------:R-:W-:Y:S02]  /*35c0*/  MOV R218, R86 ;  /* 0x0000005600da7202 */ /* 0x000fe40000000f00 */
[----:B------:R-:W-:-:S07]  /*35d0*/  MOV R81, R216 ;  /* 0x000000d800517202 */ /* 0x000fce0000000f00 */
[----:B------:R-:W-:Y:S05]  /*35e0*/  WARPSYNC.COLLECTIVE R209, `(.L_x_7128) ;  /* 0x00000000d1087348 */ /* 0x000fea0003c00000 */
[----:B------:R0:W1:Y:S02]  /*35f0*/  SHFL.DOWN P3, R216, R218, R220, R225 ;  /* 0x080000dcdad87389 */ /* 0x00006400000600e1 */
[----:B01----:R-:W-:Y:S01]  /*3600*/  ENDCOLLECTIVE ;  /* 0x000000000000791b */ /* 0x003fe20003800000 */
.L_x_7128:
[----:B------:R-:W-:Y:S01]  /*3610*/  FADD.FTZ R81, R84, R81 ;  /* 0x0000005154517221 */ /* 0x000fe20000010000 */
[----:B------:R-:W-:-:S04]  /*3620*/  HFMA2.MMA R220, -RZ, RZ, 0, 5.9604644775390625e-08 ;  /* 0x00000001ffdc7435 */ /* 0x000fc800000001ff */
[----:B------:R-:W-:Y:S02]  /*3630*/  MOV R218, R81 ;  /* 0x0000005100da7202 */ /* 0x000fe40000000f00 */
[----:B------:R-:W-:-:S07]  /*3640*/  MOV R85, R216 ;  /* 0x000000d800557202 */ /* 0x000fce0000000f00 */
[----:B------:R-:W-:Y:S05]  /*3650*/  WARPSYNC.COLLECTIVE R209, `(.L_x_7129) ;  /* 0x00000000d1087348 */ /* 0x000fea0003c00000 */
[----:B------:R0:W1:Y:S02]  /*3660*/  SHFL.DOWN P3, R216, R218, R220, R225 ;  /* 0x080000dcdad87389 */ /* 0x00006400000600e1 */
[----:B01----:R-:W-:Y:S01]  /*3670*/  ENDCOLLECTIVE ;  /* 0x000000000000791b */ /* 0x003fe20003800000 */
.L_x_7129:
[----:B------:R-:W-:-:S05]  /*3680*/  FADD.FTZ R85, R86, R85 ;  /* 0x0000005556557221 */ /* 0x000fca0000010000 */
[----:B------:R-:W-:Y:S02]  /*3690*/  MOV R218, R85 ;  /* 0x0000005500da7202 */ /* 0x000fe40000000f00 */
[----:B------:R-:W-:-:S07]  /*36a0*/  MOV R80, R216 ;  /* 0x000000d800507202 */ /* 0x000fce0000000f00 */
[----:B------:R-:W-:Y:S05]  /*36b0*/  WARPSYNC.COLLECTIVE R209, `(.L_x_7130) ;  /* 0x00000000d1087348 */ /* 0x000fea0003c00000 */
[----:B------:R0:W1:Y:S02]  /*36c0*/  SHFL.DOWN P3, R216, R218, R220, R225 ;  /* 0x080000dcdad87389 */ /* 0x00006400000600e1 */
[----:B01----:R-:W-:Y:S01]  /*36d0*/  ENDCOLLECTIVE ;  /* 0x000000000000791b */ /* 0x003fe20003800000 */
.L_x_7130:
[----:B------:R-:W-:Y:S01]  /*36e0*/  MOV R82, R216 ;  /* 0x000000d800527202 */ /* 0x000fe20000000f00 */
[----:B------:R-:W-:Y:S06]  /*36f0*/  BRA `(.L_x_7131) ;  /* 0xffffffe000d47947 */ /* 0x000fec000383ffff */
.L_x_7132:
        /* <DEDUP_REMOVED lines=16> */
.L_x_11384:


//--------------------- .text._ZN10layer_norm13ln_bwd_kernelINS_13Kernel_traitsI6__halfS2_fS2_fjLj3072ELj1ELj1ELj4ELj16ENS_18Kernel_traits_baseILj3072ES2_S2_fS2_fjLj128EEEEELb0ELb1ELb1ELb0EEEvNS_9BwdParamsE --------------------------
	.section	.text._ZN10layer_norm13ln_bwd_kernelINS_13Kernel_traitsI6__halfS2_fS2_fjLj3072ELj1ELj1ELj4ELj16ENS_18Kernel_traits_baseILj3072ES2_S2_fS2_fjLj128EEEEELb0ELb1ELb1ELb0EEEvNS_9BwdParamsE,"ax",@progbits
	.align	128
        .global         _ZN10layer_norm13ln_bwd_kernelINS_13Kernel_traitsI6__halfS2_fS2_fjLj3072ELj1ELj1ELj4ELj16ENS_18Kernel_traits_baseILj3072ES2_S2_fS2_fjLj128EEEEELb0ELb1ELb1ELb0EEEvNS_9BwdParamsE
        .type           _ZN10layer_norm13ln_bwd_kernelINS_13Kernel_traitsI6__halfS2_fS2_fjLj3072ELj1ELj1ELj4ELj16ENS_18Kernel_traits_baseILj3072ES2_S2_fS2_fjLj128EEEEELb0ELb1ELb1ELb0EEEvNS_9BwdParamsE,@function
        .size           _ZN10layer_norm13ln_bwd_kernelINS_13Kernel_traitsI6__halfS2_fS2_fjLj3072ELj1ELj1ELj4ELj16ENS_18Kernel_traits_baseILj3072ES2_S2_fS2_fjLj128EEEEELb0ELb1ELb1ELb0EEEvNS_9BwdParamsE,(.L_x_11385 - _ZN10layer_norm13ln_bwd_kernelINS_13Kernel_traitsI6__halfS2_fS2_fjLj3072ELj1ELj1ELj4ELj16ENS_18Kernel_traits_baseILj3072ES2_S2_fS2_fjLj128EEEEELb0ELb1ELb1ELb0EEEvNS_9BwdParamsE)
        .other          _ZN10layer_norm13ln_bwd_kernelINS_13Kernel_traitsI6__halfS2_fS2_fjLj3072ELj1ELj1ELj4ELj16ENS_18Kernel_traits_baseILj3072ES2_S2_fS2_fjLj128EEEEELb0ELb1ELb1ELb0EEEvNS_9BwdParamsE,@"STO_CUDA_ENTRY STV_DEFAULT"
_ZN10layer_norm13ln_bwd_kernelINS_13Kernel_traitsI6__halfS2_fS2_fjLj3072ELj1ELj1ELj4ELj16ENS_18Kernel_traits_baseILj3072ES2_S2_fS2_fjLj128EEEEELb0ELb1ELb1ELb0EEEvNS_9BwdParamsE:
.text._ZN10layer_norm13ln_bwd_kernelINS_13Kernel_traitsI6__halfS2_fS2_fjLj3072ELj1ELj1ELj4ELj16ENS_18Kernel_traits_baseILj3072ES2_S2_fS2_fjLj128EEEEELb0ELb1ELb1ELb0EEEvNS_9BwdParamsE:
        /* <DEDUP_REMOVED lines=136> */
.L_x_7208:
        /* <DEDUP_REMOVED lines=28> */
.L_x_7138:
[----:B------:R-:W-:-:S07]  /*0a40*/  IADD3 R147, R181, 0x80, RZ ;  /* 0x00000080b5937810 */ /* 0x000fce0007ffe0ff */
.L_x_7137:
[----:B------:R-:W-:Y:S05]  /*0a50*/  BSYNC B1 ;  /* 0x0000000000017941 */ /* 0x000fea0003800000 */
.L_x_7136:
        /* <DEDUP_REMOVED lines=8> */
.L_x_7141:
[----:B------:R-:W-:-:S07]  /*0ae0*/  IADD3 R147, R147, 0x80, RZ ;  /* 0x0000008093937810 */ /* 0x000fce0007ffe0ff */
.L_x_7140:
[----:B------:R-:W-:Y:S05]  /*0af0*/  BSYNC B1 ;  /* 0x0000000000017941 */ /* 0x000fea0003800000 */
.L_x_7139:
        /* <DEDUP_REMOVED lines=8> */
.L_x_7135:
        /* <DEDUP_REMOVED lines=26> */
[----:B------:R-:W-:Y:S02]  /*0d20*/  IADD3 R237, R181, 0x80, RZ ;  /* 0x00000080b5ed7810 */ /* 0x000fe40007ffe0ff */
[----:B------:R-:W-:Y:S01]  /*0d30*/  IADD3 R238, R238, 0x80, RZ ;  /* 0x00000080eeee7810 */ /* 0x000fe20007ffe0ff */
[----:B--2---:R-:W-:-:S04]  /*0d40*/  FADD.FTZ R229, -R231, R144 ;  /* 0x00000090e7e57221 */ /* 0x004fc80000010100 */
[----:B-----5:R-:W-:Y:S01]  /*0d50*/  FMUL.FTZ R229, R178, R229 ;  /* 0x000000e5b2e57220 */ /* 0x020fe20000410000 */
[--C-:B----4-:R-:W-:Y:S02]  /*0d60*/  HADD2.F32 R227, -RZ, R148.reuse.H0_H0 ;  /* 0x20000094ffe37230 */ /* 0x110fe40000004100 */
[C---:B------:R-:W-:Y:S01]  /*0d70*/  FADD.FTZ R145, -R231.reuse, R145 ;  /* 0x00000091e7917221 */ /* 0x040fe20000010100 */
[C---:B------:R-:W-:Y:S01]  /*0d80*/  FADD.FTZ R225, -R231.reuse, R146 ;  /* 0x00000092e7e17221 */ /* 0x040fe20000010100 */
[----:B------:R-:W-:Y:S02]  /*0d90*/  HADD2.F32 R148, -RZ, R148.H1_H1 ;  /* 0x30000094ff947230 */ /* 0x000fe40000004100 */
[----:B------:R-:W-:Y:S01]  /*0da0*/  FADD.FTZ R147, -R231, R147 ;  /* 0x00000093e7937221 */ /* 0x000fe20000010100 */
[----:B------:R-:W-:Y:S01]  /*0db0*/  FADD.FTZ R60, R60, R227 ;  /* 0x000000e33c3c7221 */ /* 0x000fe20000010000 */
[-C--:B------:R-:W-:Y:S01]  /*0dc0*/  FFMA.FTZ R40, R229, R227.reuse, R40 ;  /* 0x000000e3e5287223 */ /* 0x080fe20000010028 */
[----:B------:R-:W-:Y:S01]  /*0dd0*/  FMUL.FTZ R227, R157, R227 ;  /* 0x000000e39de37220 */ /* 0x000fe20000410000 */
[----:B------:R-:W-:-:S02]  /*0de0*/  HADD2.F32 R223, -RZ, R149.H0_H0 ;  /* 0x20000095ffdf7230 */ /* 0x000fc40000004100 */
[C---:B------:R-:W-:Y:S01]  /*0df0*/  FMUL.FTZ R228, R178.reuse, R145 ;  /* 0x00000091b2e47220 */ /* 0x040fe20000410000 */
[C---:B------:R-:W-:Y:S01]  /*0e00*/  FMUL.FTZ R225, R178.reuse, R225 ;  /* 0x000000e1b2e17220 */ /* 0x040fe20000410000 */
[----:B------:R-:W-:Y:S01]  /*0e10*/  FMUL.FTZ R224, R178, R147 ;  /* 0x00000093b2e07220 */ /* 0x000fe20000410000 */
[----:B------:R-:W-:Y:S01]  /*0e20*/  FMUL.FTZ R226, R156, R148 ;  /* 0x000000949ce27220 */ /* 0x000fe20000410000 */
[----:B------:R-:W-:Y:S01]  /*0e30*/  FADD.FTZ R145, RZ, R227 ;  /* 0x000000e3ff917221 */ /* 0x000fe20000010000 */
[----:B------:R-:W-:Y:S01]  /*0e40*/  FFMA.FTZ R147, R229, R227, RZ ;  /* 0x000000e3e5937223 */ /* 0x000fe200000100ff */
[----:B------:R-:W-:Y:S02]  /*0e50*/  HADD2.F32 R149, -RZ, R149.H1_H1 ;  /* 0x30000095ff957230 */ /* 0x000fe40000004100 */
[----:B---3--:R-:W-:Y:S01]  /*0e60*/  FADD.FTZ R221, -R231, R152 ;  /* 0x00000098e7dd7221 */ /* 0x008fe20000010100 */
        /* <DEDUP_REMOVED lines=16> */
[----:B------:R-:W-:Y:S01]  /*0f70*/  FADD.FTZ R153, -R231, R153 ;  /* 0x00000099e7997221 */ /* 0x000fe20000010100 */
[----:B------:R-:W-:Y:S01]  /*0f80*/  FFMA.FTZ R146, R224, R222, R147 ;  /* 0x000000dee0927223 */ /* 0x000fe20000010093 */
[----:B------:R-:W-:-:S02]  /*0f90*/  HADD2.F32 R182, -RZ, R151.H0_H0 ;  /* 0x20000097ffb67230 */ /* 0x000fc40000004100 */
[----:B------:R-:W-:Y:S01]  /*0fa0*/  FMUL.FTZ R217, R28, R150 ;  /* 0x000000961cd97220 */ /* 0x000fe20000410000 */
[----:B------:R-:W-:Y:S01]  /*0fb0*/  FMUL.FTZ R183, R178, R183 ;  /* 0x000000b7b2b77220 */ /* 0x000fe20000410000 */
[----:B------:R-:W-:Y:S01]  /*0fc0*/  FADD.FTZ R144, R144, R219 ;  /* 0x000000db90907221 */ /* 0x000fe20000010000 */
[----:B------:R-:W-:Y:S01]  /*0fd0*/  FMUL.FTZ R220, R178, R153 ;  /* 0x00000099b2dc7220 */ /* 0x000fe20000410000 */
[----:B------:R-:W-:Y:S01]  /*0fe0*/  FFMA.FTZ R145, R221, R219, R146 ;  /* 0x000000dbdd917223 */ /* 0x000fe20000010092 */
[----:B------:R-:W-:Y:S02]  /*0ff0*/  HADD2.F32 R151, -RZ, R151.H1_H1 ;  /* 0x30000097ff977230 */ /* 0x000fe40000004100 */
[----:B------:R-:W-:Y:S01]  /*1000*/  FADD.FTZ R66, R66, R182 ;  /* 0x000000b642427221 */ /* 0x000fe20000010000 */
[-C--:B------:R-:W-:Y:S01]  /*1010*/  FFMA.FTZ R46, R183, R182.reuse, R46 ;  /* 0x000000b6b72e7223 */ /* 0x080fe2000001002e */
[----:B------:R-:W-:Y:S01]  /*1020*/  FADD.FTZ R147, R144, R217 ;  /* 0x000000d990937221 */ /* 0x000fe20000010000 */
[----:B------:R-:W-:Y:S01]  /*1030*/  FADD.FTZ R155, -R231, R155 ;  /* 0x0000009be79b7221 */ /* 0x000fe20000010100 */
        /* <DEDUP_REMOVED lines=16> */
.L_x_7144:
[----:B------:R-:W-:Y:S05]  /*1140*/  BSYNC B1 ;  /* 0x0000000000017941 */ /* 0x000fea0003800000 */
.L_x_7143:
        /* <DEDUP_REMOVED lines=16> */
[----:B--2---:R-:W-:-:S04]  /*1250*/  FADD.FTZ R191, -R231, R144 ;  /* 0x00000090e7bf7221 */ /* 0x004fc80000010100 */
[----:B0----5:R-:W-:Y:S01]  /*1260*/  FMUL.FTZ R187, R178, R191 ;  /* 0x000000bfb2bb7220 */ /* 0x021fe20000410000 */
[--C-:B----4-:R-:W-:Y:S02]  /*1270*/  HADD2.F32 R190, -RZ, R148.reuse.H0_H0 ;  /* 0x20000094ffbe7230 */ /* 0x110fe40000004100 */
[C---:B------:R-:W-:Y:S01]  /*1280*/  FADD.FTZ R145, -R231.reuse, R145 ;  /* 0x00000091e7917221 */ /* 0x040fe20000010100 */
[----:B------:R-:W-:Y:S02]  /*1290*/  HADD2.F32 R148, -RZ, R148.H1_H1 ;  /* 0x30000094ff947230 */ /* 0x000fe40000004100 */
[----:B------:R-:W-:Y:S01]  /*12a0*/  FADD.FTZ R193, -R231, R146 ;  /* 0x00000092e7c17221 */ /* 0x000fe20000010100 */
[----:B------:R-:W-:Y:S01]  /*12b0*/  FADD.FTZ R124, R124, R190 ;  /* 0x000000be7c7c7221 */ /* 0x000fe20000010000 */
[-C--:B------:R-:W-:Y:S01]  /*12c0*/  FFMA.FTZ R68, R187, R190.reuse, R68 ;  /* 0x000000bebb447223 */ /* 0x080fe20000010044 */
[----:B------:R-:W-:Y:S01]  /*12d0*/  FMUL.FTZ R190, R25, R190 ;  /* 0x000000be19be7220 */ /* 0x000fe20000410000 */
[----:B------:R-:W-:Y:S01]  /*12e0*/  FADD.FTZ R147, -R231, R147 ;  /* 0x00000093e7937221 */ /* 0x000fe20000010100 */
[----:B------:R-:W-:-:S02]  /*12f0*/  HADD2.F32 R192, -RZ, R149.H0_H0 ;  /* 0x20000095ffc07230 */ /* 0x000fc40000004100 */
[C---:B------:R-:W-:Y:S01]  /*1300*/  FMUL.FTZ R186, R178.reuse, R145 ;  /* 0x00000091b2ba7220 */ /* 0x040fe20000410000 */
[----:B------:R-:W-:Y:S01]  /*1310*/  FMUL.FTZ R189, R178, R193 ;  /* 0x000000c1b2bd7220 */ /* 0x000fe20000410000 */
        /* <DEDUP_REMOVED lines=51> */
.L_x_7146:
[----:B------:R-:W-:Y:S05]  /*1650*/  BSYNC B1 ;  /* 0x0000000000017941 */ /* 0x000fea0003800000 */
.L_x_7145:
        /* <DEDUP_REMOVED lines=77> */
[----:B-1----:R-:W-:-:S07]  /*1b30*/  FFMA.FTZ R236, R218, R216, R145 ;  /* 0x000000d8daec7223 */ /* 0x002fce0000010091 */
.L_x_7142:
[----:B------:R-:W-:Y:S05]  /*1b40*/  BSYNC B0 ;  /* 0x0000000000007941 */ /* 0x000fea0003800000 */
.L_x_7134:
        /* <DEDUP_REMOVED lines=25> */
.L_x_7223:
        /* <DEDUP_REMOVED lines=42> */
.L_x_7151:
[----:B------:R-:W-:Y:S05]  /*1f80*/  BSYNC B1 ;  /* 0x0000000000017941 */ /* 0x000fea0003800000 */
.L_x_7150:
[----:B------:R-:W-:Y:S04]  /*1f90*/  BSSY B1, `(.L_x_7152) ;  /* 0x000000c000017945 */ /* 0x000fe80003800000 */
        /* <DEDUP_REMOVED lines=11> */
.L_x_7153:
[----:B------:R-:W-:Y:S05]  /*2050*/  BSYNC B1 ;  /* 0x0000000000017941 */ /* 0x000fea0003800000 */
.L_x_7152:
        /* <DEDUP_REMOVED lines=13> */
.L_x_7155:
[----:B------:R-:W-:Y:S05]  /*2130*/  BSYNC B1 ;  /* 0x0000000000017941 */ /* 0x000fea0003800000 */
.L_x_7154:
        /* <DEDUP_REMOVED lines=13> */
.L_x_7157:
[----:B------:R-:W-:Y:S05]  /*2210*/  BSYNC B1 ;  /* 0x0000000000017941 */ /* 0x000fea0003800000 */
.L_x_7156:
        /* <DEDUP_REMOVED lines=13> */
.L_x_7159:
[----:B------:R-:W-:Y:S05]  /*22f0*/  BSYNC B1 ;  /* 0x0000000000017941 */ /* 0x000fea0003800000 */
.L_x_7158:
        /* <DEDUP_REMOVED lines=13> */
.L_x_7161:
[----:B------:R-:W-:Y:S05]  /*23d0*/  BSYNC B1 ;  /* 0x0000000000017941 */ /* 0x000fea0003800000 */
.L_x_7160:
        /* <DEDUP_REMOVED lines=13> */
.L_x_7163:
[----:B------:R-:W-:Y:S05]  /*24b0*/  BSYNC B1 ;  /* 0x0000000000017941 */ /* 0x000fea0003800000 */
.L_x_7162:
        /* <DEDUP_REMOVED lines=13> */
.L_x_7165:
[----:B------:R-:W-:Y:S05]  /*2590*/  BSYNC B1 ;  /* 0x0000000000017941 */ /* 0x000fea0003800000 */
.L_x_7164:
        /* <DEDUP_REMOVED lines=18> */
.L_x_7167:
[----:B------:R-:W-:Y:S05]  /*26c0*/  BSYNC B1 ;  /* 0x0000000000017941 */ /* 0x000fea0003800000 */
.L_x_7166:
[----:B------:R-:W-:Y:S01]  /*26d0*/  SEL R142, R231, R142, P5 ;  /* 0x0000008ee78e7207 */ /* 0x000fe20002800000 */
[----:B--2---:R-:W0:Y:S01]  /*26e0*/  @P4 LDC R234, c[0x0][0x29c] ;  /* 0x0000a700ffea4b82 */ /* 0x004e220000000800 */
        /* <DEDUP_REMOVED lines=10> */
[----:B------:R-:W4:Y:S01]  /*2790*/  @P5 LDC.64 R144, c[0x0][0x308] ;  /* 0x0000c200ff905b82 */ /* 0x000f220000000a00 */
[----:B-1----:R-:W-:-:S07]  /*27a0*/  @P4 FMUL.FTZ R153, R153, R236 ;  /* 0x000000ec99994220 */ /* 0x002fce0000410000 */
[----:B------:R-:W1:Y:S01]  /*27b0*/  @P4 LDC R238, c[0x0][0x29c] ;  /* 0x0000a700ffee4b82 */ /* 0x000e620000000800 */
[----:B--2---:R-:W-:-:S04]  /*27c0*/  @P4 FMUL.FTZ R151, R151, R146 ;  /* 0x0000009297974220 */ /* 0x004fc80000410000 */
[----:B------:R-:W-:-:S03]  /*27d0*/  @P4 FMUL.FTZ R233, R9, R151 ;  /* 0x0000009709e94220 */ /* 0x000fc60000410000 */
[----:B------:R-:W2:Y:S01]  /*27e0*/  @P4 LDC R239, c[0x0][0x29c] ;  /* 0x0000a700ffef4b82 */ /* 0x000ea20000000800 */
[----:B---3--:R-:W-:Y:S01]  /*27f0*/  @P4 FMUL.FTZ R146, R232, R147 ;  /* 0x00000093e8924220 */ /* 0x008fe20000410000 */
[----:B0-----:R-:W-:Y:S01]  /*2800*/  @P4 FMUL.FTZ R147, R231, R234 ;  /* 0x000000eae7934220 */ /* 0x001fe20000410000 */
[----:B------:R-:W-:-:S04]  /*2810*/  @P4 F2FP.F16.F32.PACK_AB R233, RZ, R233 ;  /* 0x000000e9ffe9423e */ /* 0x000fc800000000ff */
[----:B------:R-:W-:Y:S01]  /*2820*/  @P4 PRMT R48, R233, 0x7610, R48 ;  /* 0x00007610e9304816 */ /* 0x000fe20000000030 */
[----:B------:R-:W0:Y:S01]  /*2830*/  @P4 LDC R235, c[0x0][0x29c] ;  /* 0x0000a700ffeb4b82 */ /* 0x000e220000000800 */
[C---:B----4-:R-:W-:Y:S01]  /*2840*/  @P5 IMAD.WIDE.U32 R144, R181.reuse, 0x20, R144 ;  /* 0x00000020b5905825 */ /* 0x050fe200078e0090 */
[----:B------:R-:W-:-:S04]  /*2850*/  IADD3 R181, R181, 0x80, RZ ;  /* 0x00000080b5b57810 */ /* 0x000fc80007ffe0ff */
[----:B------:R-:W-:Y:S02]  /*2860*/  @P5 STG.E.128 desc[UR4][R144.64], R140 ;  /* 0x0000008c90005986 */ /* 0x000fe4000c101d04 */
[----:B------:R-:W3:Y:S01]  /*2870*/  @P4 LDC R237, c[0x0][0x29c] ;  /* 0x0000a700ffed4b82 */ /* 0x000ee20000000800 */
[----:B-1----:R-:W-:Y:S01]  /*2880*/  @P4 FMUL.FTZ R233, R155, R238 ;  /* 0x000000ee9be94220 */ /* 0x002fe20000410000 */
[----:B------:R1:W-:Y:S01]  /*2890*/  @P5 STG.E.128 desc[UR4][R144.64+0x10], R132 ;  /* 0x0000108490005986 */ /* 0x0003e2000c101d04 */
[----:B--2---:R-:W-:Y:S01]  /*28a0*/  @P4 FMUL.FTZ R234, R154, R239 ;  /* 0x000000ef9aea4220 */ /* 0x004fe20000410000 */
[----:B------:R-:W-:-:S05]  /*28b0*/  @P4 FMUL.FTZ R154, R5, R153 ;  /* 0x00000099059a4220 */ /* 0x000fca0000410000 */
[----:B------:R-:W-:Y:S01]  /*28c0*/  @P4 F2FP.F16.F32.PACK_AB R154, RZ, R154 ;  /* 0x0000009aff9a423e */ /* 0x000fe200000000ff */
[----:B0-----:R-:W-:Y:S01]  /*28d0*/  @P4 FMUL.FTZ R152, R152, R235 ;  /* 0x000000eb98984220 */ /* 0x001fe20000410000 */
[----:B------:R-:W-:Y:S02]  /*28e0*/  @P4 FMUL.FTZ R235, R2, R234 ;  /* 0x000000ea02eb4220 */ /* 0x000fe40000410000 */
[----:B------:R-:W-:Y:S01]  /*28f0*/  @P4 PRMT R50, R154, 0x7610, R50 ;  /* 0x000076109a324816 */ /* 0x000fe20000000032 */
[----:B-----5:R-:W-:Y:S02]  /*2900*/  @P4 HADD2.F32 R154, -RZ, R136.H0_H0 ;  /* 0x20000088ff9a4230 */ /* 0x020fe40000004100 */
[----:B-1----:R-:W-:Y:S01]  /*2910*/  @P4 FMUL.FTZ R144, R8, R146 ;  /* 0x0000009208904220 */ /* 0x002fe20000410000 */
[----:B------:R-:W-:Y:S01]  /*2920*/  @P4 FMUL.FTZ R145, R7, R147 ;  /* 0x0000009307914220 */ /* 0x000fe20000410000 */
[----:B------:R-:W-:Y:S01]  /*2930*/  @P4 F2FP.F16.F32.PACK_AB R235, RZ, R235 ;  /* 0x000000ebffeb423e */ /* 0x000fe200000000ff */
[----:B---3--:R-:W-:-:S02]  /*2940*/  @P4 FMUL.FTZ R230, R230, R237 ;  /* 0x000000ede6e64220 */ /* 0x008fc40000410000 */
[----:B------:R-:W-:Y:S01]  /*2950*/  @P4 F2FP.F16.F32.PACK_AB R231, RZ, R144 ;  /* 0x00000090ffe7423e */ /* 0x000fe200000000ff */
[----:B------:R-:W-:Y:S01]  /*2960*/  @P4 FFMA.FTZ R84, R151, R154, R84 ;  /* 0x0000009a97544223 */ /* 0x000fe20000010054 */
[----:B------:R-:W-:Y:S01]  /*2970*/  @P4 F2FP.F16.F32.PACK_AB R232, RZ, R145 ;  /* 0x00000091ffe8423e */ /* 0x000fe200000000ff */
[----:B------:R-:W-:Y:S01]  /*2980*/  @P4 FMUL.FTZ R155, R4, R230 ;  /* 0x000000e6049b4220 */ /* 0x000fe20000410000 */
[----:B------:R-:W0:Y:S01]  /*2990*/  @P4 LDC.64 R144, c[0x0][0x2f8] ;  /* 0x0000be00ff904b82 */ /* 0x000e220000000a00 */
[----:B------:R-:W-:Y:S01]  /*29a0*/  @P4 PRMT R48, R48, 0x5410, R231 ;  /* 0x0000541030304816 */ /* 0x000fe200000000e7 */
[----:B------:R-:W-:Y:S01]  /*29b0*/  @P4 FMUL.FTZ R231, R6, R152 ;  /* 0x0000009806e74220 */ /* 0x000fe20000410000 */
[----:B------:R-:W-:Y:S01]  /*29c0*/  @P4 PRMT R49, R232, 0x7610, R49 ;  /* 0x00007610e8314816 */ /* 0x000fe20000000031 */
[----:B------:R-:W-:Y:S01]  /*29d0*/  @P4 FMUL.FTZ R232, R3, R233 ;  /* 0x000000e903e84220 */ /* 0x000fe20000410000 */
[----:B------:R-:W-:Y:S01]  /*29e0*/  @P4 F2FP.F16.F32.PACK_AB R155, RZ, R155 ;  /* 0x0000009bff9b423e */ /* 0x000fe200000000ff */
[----:B------:R-:W-:Y:S01]  /*29f0*/  @P4 HADD2.F32 R151, -RZ, R138.H1_H1 ;  /* 0x3000008aff974230 */ /* 0x000fe20000004100 */
[----:B------:R-:W-:Y:S01]  /*2a00*/  @P4 F2FP.F16.F32.PACK_AB R231, RZ, R231 ;  /* 0x000000e7ffe7423e */ /* 0x000fe200000000ff */
[----:B------:R-:W-:Y:S01]  /*2a10*/  @P4 HADD2.F32 R154, -RZ, R139.H0_H0 ;  /* 0x2000008bff9a4230 */ /* 0x000fe20000004100 */
[----:B------:R-:W-:-:S02]  /*2a20*/  @P4 F2FP.F16.F32.PACK_AB R232, RZ, R232 ;  /* 0x000000e8ffe8423e */ /* 0x000fc400000000ff */
[----:B------:R-:W-:Y:S01]  /*2a30*/  @P4 PRMT R49, R49, 0x5410, R231 ;  /* 0x0000541031314816 */ /* 0x000fe200000000e7 */
[--C-:B------:R-:W-:Y:S01]  /*2a40*/  @P4 HADD2.F32 R231, -RZ, R137.reuse.H0_H0 ;  /* 0x20000089ffe74230 */ /* 0x100fe20000004100 */
[----:B------:R-:W-:Y:S01]  /*2a50*/  @P4 PRMT R51, R232, 0x7610, R51 ;  /* 0x00007610e8334816 */ /* 0x000fe20000000033 */
[----:B------:R-:W-:Y:S01]  /*2a60*/  @P4 FFMA.FTZ R89, R230, R151, R89 ;  /* 0x00000097e6594223 */ /* 0x000fe20000010059 */
[----:B------:R-:W-:Y:S01]  /*2a70*/  @P4 PRMT R50, R50, 0x5410, R155 ;  /* 0x0000541032324816 */ /* 0x000fe2000000009b */
[----:B------:R-:W-:Y:S01]  /*2a80*/  @P4 HADD2.F32 R155, -RZ, R136.H1_H1 ;  /* 0x30000088ff9b4230 */ /* 0x000fe20000004100 */
[----:B------:R-:W-:Y:S01]  /*2a90*/  @P4 PRMT R51, R51, 0x5410, R235 ;  /* 0x0000541033334816 */ /* 0x000fe200000000eb */
[----:B------:R-:W-:Y:S01]  /*2aa0*/  @P4 FFMA.FTZ R86, R147, R231, R86 ;  /* 0x000000e793564223 */ /* 0x000fe20000010056 */
[----:B------:R-:W-:Y:S02]  /*2ab0*/  @P4 HADD2.F32 R147, -RZ, R138.H0_H0 ;  /* 0x2000008aff934230 */ /* 0x000fe40000004100 */
[----:B------:R-:W-:Y:S01]  /*2ac0*/  @P4 FFMA.FTZ R90, R233, R154, R90 ;  /* 0x0000009ae95a4223 */ /* 0x000fe2000001005a */
[----:B------:R-:W-:Y:S01]  /*2ad0*/  @P4 FFMA.FTZ R85, R146, R155, R85 ;  /* 0x0000009b92554223 */ /* 0x000fe20000010055 */
[----:B------:R-:W-:-:S02]  /*2ae0*/  @P4 HADD2.F32 R146, -RZ, R137.H1_H1 ;  /* 0x30000089ff924230 */ /* 0x000fc40000004100 */
[----:B0-----:R-:W-:-:S04]  /*2af0*/  @P4 IMAD.WIDE.U32 R144, R149, 0x10, R144 ;  /* 0x0000001095904825 */ /* 0x001fc800078e0090 */
[----:B------:R-:W-:Y:S01]  /*2b00*/  @P4 FFMA.FTZ R88, R153, R147, R88 ;  /* 0x0000009399584223 */ /* 0x000fe20000010058 */
[----:B------:R-:W-:Y:S01]  /*2b10*/  IADD3 R149, R149, 0x80, RZ ;  /* 0x0000008095957810 */ /* 0x000fe20007ffe0ff */
[----:B------:R-:W-:Y:S01]  /*2b20*/  @P4 FFMA.FTZ R87, R152, R146, R87 ;  /* 0x0000009298574223 */ /* 0x000fe20000010057 */
[----:B------:R-:W-:Y:S01]  /*2b30*/  @P4 HADD2.F32 R155, -RZ, R139.H1_H1 ;  /* 0x3000008bff9b4230 */ /* 0x000fe20000004100 */
[----:B------:R0:W-:Y:S04]  /*2b40*/  @P4 STG.E.128 desc[UR4][R144.64], R48 ;  /* 0x0000003090004986 */ /* 0x0001e8000c101d04 */
[----:B------:R-:W-:-:S07]  /*2b50*/  @P4 FFMA.FTZ R91, R234, R155, R91 ;  /* 0x0000009bea5b4223 */ /* 0x000fce000001005b */
.L_x_7149:
[----:B------:R-:W-:Y:S05]  /*2b60*/  BSYNC B0 ;  /* 0x0000000000007941 */ /* 0x000fea0003800000 */
.L_x_7148:
        /* <DEDUP_REMOVED lines=11> */
.L_x_7171:
[----:B------:R-:W-:Y:S05]  /*2c20*/  BSYNC B1 ;  /* 0x0000000000017941 */ /* 0x000fea0003800000 */
.L_x_7170:
        /* <DEDUP_REMOVED lines=12> */
.L_x_7173:
[----:B------:R-:W-:Y:S05]  /*2cf0*/  BSYNC B1 ;  /* 0x0000000000017941 */ /* 0x000fea0003800000 */
.L_x_7172:
        /* <DEDUP_REMOVED lines=13> */
.L_x_7175:
[----:B------:R-:W-:Y:S05]  /*2dd0*/  BSYNC B1 ;  /* 0x0000000000017941 */ /* 0x000fea0003800000 */
.L_x_7174:
        /* <DEDUP_REMOVED lines=13> */
.L_x_7177:
[----:B------:R-:W-:Y:S05]  /*2eb0*/  BSYNC B1 ;  /* 0x0000000000017941 */ /* 0x000fea0003800000 */
.L_x_7176:
        /* <DEDUP_REMOVED lines=13> */
.L_x_7179:
[----:B------:R-:W-:Y:S05]  /*2f90*/  BSYNC B1 ;  /* 0x0000000000017941 */ /* 0x000fea0003800000 */
.L_x_7178:
        /* <DEDUP_REMOVED lines=13> */
.L_x_7181:
[----:B------:R-:W-:Y:S05]  /*3070*/  BSYNC B1 ;  /* 0x0000000000017941 */ /* 0x000fea0003800000 */
.L_x_7180:
        /* <DEDUP_REMOVED lines=13> */
.L_x_7183:
[----:B------:R-:W-:Y:S05]  /*3150*/  BSYNC B1 ;  /* 0x0000000000017941 */ /* 0x000fea0003800000 */
.L_x_7182:
        /* <DEDUP_REMOVED lines=13> */
.L_x_7185:
[----:B------:R-:W-:Y:S05]  /*3230*/  BSYNC B1 ;  /* 0x0000000000017941 */ /* 0x000fea0003800000 */
.L_x_7184:
        /* <DEDUP_REMOVED lines=18> */
.L_x_7187:
[----:B------:R-:W-:Y:S05]  /*3360*/  BSYNC B1 ;  /* 0x0000000000017941 */ /* 0x000fea0003800000 */
.L_x_7186:
        /* <DEDUP_REMOVED lines=13> */
[----:B-1----:R-:W-:Y:S01]  /*3440*/  @P4 FMUL.FTZ R153, R153, R236 ;  /* 0x000000ec99994220 */ /* 0x002fe20000410000 */
[----:B-----5:R-:W-:-:S06]  /*3450*/  @P4 HADD2.F32 R236, -RZ, R139.H1_H1 ;  /* 0x3000008bffec4230 */ /* 0x020fcc0000004100 */
        /* <DEDUP_REMOVED lines=12> */
[----:B------:R-:W3:Y:S02]  /*3520*/  @P4 LDC R239, c[0x0][0x29c] ;  /* 0x0000a700ffef4b82 */ /* 0x000ee40000000800 */
[----:B------:R4:W-:Y:S01]  /*3530*/  @P5 STG.E.128 desc[UR4][R144.64+0x10], R132 ;  /* 0x0000108490005986 */ /* 0x0009e2000c101d04 */
[----:B--2---:R-:W-:Y:S01]  /*3540*/  @P4 FMUL.FTZ R152, R152, R235 ;  /* 0x000000eb98984220 */ /* 0x004fe20000410000 */
[----:B0-----:R-:W-:Y:S01]  /*3550*/  @P4 FMUL.FTZ R154, R154, R237 ;  /* 0x000000ed9a9a4220 */ /* 0x001fe20000410000 */
[----:B----4-:R-:W-:Y:S01]  /*3560*/  @P4 FMUL.FTZ R144, R163, R146 ;  /* 0x00000092a3904220 */ /* 0x010fe20000410000 */
[----:B------:R-:W-:Y:S01]  /*3570*/  @P4 FMUL.FTZ R145, R162, R147 ;  /* 0x00000093a2914220 */ /* 0x000fe20000410000 */
[----:B---3--:R-:W-:-:S03]  /*3580*/  @P4 FMUL.FTZ R234, R230, R239 ;  /* 0x000000efe6ea4220 */ /* 0x008fc60000410000 */
[----:B------:R-:W-:Y:S01]  /*3590*/  @P4 F2FP.F16.F32.PACK_AB R231, RZ, R144 ;  /* 0x00000090ffe7423e */ /* 0x000fe200000000ff */
[----:B------:R-:W-:Y:S01]  /*35a0*/  @P4 FMUL.FTZ R230, R168, R154 ;  /* 0x0000009aa8e64220 */ /* 0x000fe20000410000 */
[----:B------:R-:W-:Y:S01]  /*35b0*/  @P4 F2FP.F16.F32.PACK_AB R232, RZ, R145 ;  /* 0x00000091ffe8423e */ /* 0x000fe200000000ff */
[----:B------:R-:W-:Y:S01]  /*35c0*/  @P4 FMUL.FTZ R235, R170, R234 ;  /* 0x000000eaaaeb4220 */ /* 0x000fe20000410000 */
[----:B------:R-:W0:Y:S01]  /*35d0*/  @P4 LDC.64 R144, c[0x0][0x2f8] ;  /* 0x0000be00ff904b82 */ /* 0x000e220000000a00 */
[----:B------:R-:W-:Y:S01]  /*35e0*/  @P4 PRMT R48, R48, 0x5410, R231 ;  /* 0x0000541030304816 */ /* 0x000fe200000000e7 */
[----:B------:R-:W-:Y:S01]  /*35f0*/  @P4 FMUL.FTZ R231, R166, R152 ;  /* 0x00000098a6e74220 */ /* 0x000fe20000410000 */
[----:B------:R-:W-:Y:S01]  /*3600*/  @P4 PRMT R49, R232, 0x7610, R49 ;  /* 0x00007610e8314816 */ /* 0x000fe20000000031 */
[----:B-1----:R-:W-:Y:S01]  /*3610*/  @P4 FMUL.FTZ R232, R155, R238 ;  /* 0x000000ee9be84220 */ /* 0x002fe20000410000 */
[----:B------:R-:W-:Y:S01]  /*3620*/  @P4 FMUL.FTZ R155, R164, R153 ;  /* 0x00000099a49b4220 */ /* 0x000fe20000410000 */
[----:B------:R-:W-:Y:S01]  /*3630*/  @P4 F2FP.F16.F32.PACK_AB R230, RZ, R230 ;  /* 0x000000e6ffe6423e */ /* 0x000fe200000000ff */
[----:B------:R-:W-:Y:S01]  /*3640*/  @P4 FFMA.FTZ R99, R236, R234, R99 ;  /* 0x000000eaec634223 */ /* 0x000fe20000010063 */
[----:B------:R-:W-:Y:S01]  /*3650*/  @P4 FMUL.FTZ R233, R167, R232 ;  /* 0x000000e8a7e94220 */ /* 0x000fe20000410000 */
[----:B------:R-:W-:-:S02]  /*3660*/  @P4 F2FP.F16.F32.PACK_AB R231, RZ, R231 ;  /* 0x000000e7ffe7423e */ /* 0x000fc400000000ff */
[----:B------:R-:W-:Y:S02]  /*3670*/  @P4 F2FP.F16.F32.PACK_AB R155, RZ, R155 ;  /* 0x0000009bff9b423e */ /* 0x000fe400000000ff */
[----:B------:R-:W-:Y:S02]  /*3680*/  @P4 F2FP.F16.F32.PACK_AB R233, RZ, R233 ;  /* 0x000000e9ffe9423e */ /* 0x000fe400000000ff */
[----:B------:R-:W-:Y:S02]  /*3690*/  @P4 F2FP.F16.F32.PACK_AB R235, RZ, R235 ;  /* 0x000000ebffeb423e */ /* 0x000fe400000000ff */
[----:B------:R-:W-:Y:S01]  /*36a0*/  @P4 PRMT R50, R155, 0x7610, R50 ;  /* 0x000076109b324816 */ /* 0x000fe20000000032 */
[----:B------:R-:W-:Y:S01]  /*36b0*/  @P4 HADD2.F32 R155, -RZ, R136.H0_H0 ;  /* 0x20000088ff9b4230 */ /* 0x000fe20000004100 */
[----:B------:R-:W-:Y:S02]  /*36c0*/  @P4 PRMT R51, R233, 0x7610, R51 ;  /* 0x00007610e9334816 */ /* 0x000fe40000000033 */
[----:B------:R-:W-:Y:S01]  /*36d0*/  @P4 PRMT R49, R49, 0x5410, R231 ;  /* 0x0000541031314816 */ /* 0x000fe200000000e7 */
[----:B------:R-:W-:Y:S01]  /*36e0*/  @P4 HADD2.F32 R231, -RZ, R137.H0_H0 ;  /* 0x20000089ffe74230 */ /* 0x000fe20000004100 */
[----:B------:R-:W-:Y:S01]  /*36f0*/  @P4 PRMT R50, R50, 0x5410, R230 ;  /* 0x0000541032324816 */ /* 0x000fe200000000e6 */
[----:B0-----:R-:W-:Y:S01]  /*3700*/  @P4 IMAD.WIDE.U32 R144, R149, 0x10, R144 ;  /* 0x0000001095904825 */ /* 0x001fe200078e0090 */
[----:B------:R-:W-:-:S03]  /*3710*/  @P4 PRMT R51, R51, 0x5410, R235 ;  /* 0x0000541033334816 */ /* 0x000fc600000000eb */
[----:B------:R-:W-:Y:S01]  /*3720*/  @P4 FFMA.FTZ R92, R155, R151, R92 ;  /* 0x000000979b5c4223 */ /* 0x000fe2000001005c */
[----:B------:R-:W-:Y:S01]  /*3730*/  @P4 FFMA.FTZ R94, R231, R147, R94 ;  /* 0x00000093e75e4223 */ /* 0x000fe2000001005e */
[----:B------:R-:W-:Y:S01]  /*3740*/  @P4 HADD2.F32 R230, -RZ, R136.H1_H1 ;  /* 0x30000088ffe64230 */ /* 0x000fe20000004100 */
[----:B------:R-:W-:Y:S01]  /*3750*/  IADD3 R149, R149, 0x80, RZ ;  /* 0x0000008095957810 */ /* 0x000fe20007ffe0ff */
[----:B------:R1:W-:Y:S01]  /*3760*/  @P4 STG.E.128 desc[UR4][R144.64], R48 ;  /* 0x0000003090004986 */ /* 0x0003e2000c101d04 */
[--C-:B------:R-:W-:Y:S02]  /*3770*/  @P4 HADD2.F32 R147, -RZ, R138.reuse.H0_H0 ;  /* 0x2000008aff934230 */ /* 0x100fe40000004100 */
[----:B------:R-:W-:Y:S01]  /*3780*/  @P4 FFMA.FTZ R93, R230, R146, R93 ;  /* 0x00000092e65d4223 */ /* 0x000fe2000001005d */
[----:B------:R-:W-:Y:S02]  /*3790*/  @P4 HADD2.F32 R146, -RZ, R137.H1_H1 ;  /* 0x30000089ff924230 */ /* 0x000fe40000004100 */
[----:B------:R-:W-:-:S02]  /*37a0*/  @P4 HADD2.F32 R230, -RZ, R138.H1_H1 ;  /* 0x3000008affe64230 */ /* 0x000fc40000004100 */
[----:B------:R-:W-:Y:S01]  /*37b0*/  @P4 FFMA.FTZ R96, R147, R153, R96 ;  /* 0x0000009993604223 */ /* 0x000fe20000010060 */
[----:B------:R-:W-:Y:S02]  /*37c0*/  @P4 HADD2.F32 R151, -RZ, R139.H0_H0 ;  /* 0x2000008bff974230 */ /* 0x000fe40000004100 */
[----:B------:R-:W-:Y:S01]  /*37d0*/  @P4 FFMA.FTZ R95, R146, R152, R95 ;  /* 0x00000098925f4223 */ /* 0x000fe2000001005f */
[----:B------:R-:W-:Y:S02]  /*37e0*/  @P4 FFMA.FTZ R97, R230, R154, R97 ;  /* 0x0000009ae6614223 */ /* 0x000fe40000010061 */
[----:B------:R-:W-:-:S07]  /*37f0*/  @P4 FFMA.FTZ R98, R151, R232, R98 ;  /* 0x000000e897624223 */ /* 0x000fce0000010062 */
.L_x_7169:
[----:B------:R-:W-:Y:S05]  /*3800*/  BSYNC B0 ;  /* 0x0000000000007941 */ /* 0x000fea0003800000 */
.L_x_7168:
        /* <DEDUP_REMOVED lines=12> */
.L_x_7191:
[----:B------:R-:W-:Y:S05]  /*38d0*/  BSYNC B1 ;  /* 0x0000000000017941 */ /* 0x000fea0003800000 */
.L_x_7190:
        /* <DEDUP_REMOVED lines=12> */
.L_x_7193:
[----:B------:R-:W-:Y:S05]  /*39a0*/  BSYNC B1 ;  /* 0x0000000000017941 */ /* 0x000fea0003800000 */
.L_x_7192:
        /* <DEDUP_REMOVED lines=13> */
.L_x_7195:
[----:B------:R-:W-:Y:S05]  /*3a80*/  BSYNC B1 ;  /* 0x0000000000017941 */ /* 0x000fea0003800000 */
.L_x_7194:
        /* <DEDUP_REMOVED lines=13> */
.L_x_7197:
[----:B------:R-:W-:Y:S05]  /*3b60*/  BSYNC B1 ;  /* 0x0000000000017941 */ /* 0x000fea0003800000 */
.L_x_7196:
        /* <DEDUP_REMOVED lines=13> */
.L_x_7199:
[----:B------:R-:W-:Y:S05]  /*3c40*/  BSYNC B1 ;  /* 0x0000000000017941 */ /* 0x000fea0003800000 */
.L_x_7198:
        /* <DEDUP_REMOVED lines=13> */
.L_x_7201:
[----:B------:R-:W-:Y:S05]  /*3d20*/  BSYNC B1 ;  /* 0x0000000000017941 */ /* 0x000fea0003800000 */
.L_x_7200:
        /* <DEDUP_REMOVED lines=13> */
.L_x_7203:
[----:B------:R-:W-:Y:S05]  /*3e00*/  BSYNC B1 ;  /* 0x0000000000017941 */ /* 0x000fea0003800000 */
.L_x_7202:
        /* <DEDUP_REMOVED lines=13> */
.L_x_7205:
[----:B------:R-:W-:Y:S05]  /*3ee0*/  BSYNC B1 ;  /* 0x0000000000017941 */ /* 0x000fea0003800000 */
.L_x_7204:
[----:B------:R-:W0:Y:S01]  /*3ef0*/  LDC.64 R146, c[0x0][0x308] ;  /* 0x0000c200ff927b82 */ /* 0x000e220000000a00 */
[----:B------:R-:W-:Y:S01]  /*3f00*/  @!P2 ISETP.NE.U32.AND P5, PT, R144, RZ, PT ;  /* 0x000000ff9000a20c */ /* 0x000fe20003fa5070 */
[----:B------:R-:W-:Y:S03]  /*3f10*/  BSSY B1, `(.L_x_7206) ;  /* 0x0000011000017945 */ /* 0x000fe60003800000 */
[----:B------:R-:W-:-:S03]  /*3f20*/  @!P2 ISETP.NE.AND.EX P5, PT, R145, RZ, PT, P5 ;  /* 0x000000ff9100a20c */ /* 0x000fc60003fa5350 */
[----:B--2---:R-:W1:Y:S01]  /*3f30*/  @P4 LDC R234, c[0x0][0x29c] ;  /* 0x0000a700ffea4b82 */ /* 0x004e620000000800 */
        /* <DEDUP_REMOVED lines=8> */
[----:B------:R-:W-:-:S04]  /*3fc0*/  ISETP.NE.U32.AND P2, PT, R144, RZ, PT ;  /* 0x000000ff9000720c */ /* 0x000fc80003f45070 */
[----:B------:R-:W-:Y:S01]  /*3fd0*/  ISETP.NE.AND.EX P2, PT, R145, RZ, PT, P2 ;  /* 0x000000ff9100720c */ /* 0x000fe20003f45320 */
[----:B------:R-:W-:-:S04]  /*3fe0*/  FFMA.FTZ R145, R218, R150, R235 ;  /* 0x00000096da917223 */ /* 0x000fc800000100eb */
[----:B------:R-:W-:-:S04]  /*3ff0*/  FADD.FTZ R145, R216, -R145 ;  /* 0x80000091d8917221 */ /* 0x000fc80000010000 */
[----:B------:R-:W-:-:S04]  /*4000*/  FMUL.FTZ R230, R178, R145 ;  /* 0x00000091b2e67220 */ /* 0x000fc80000410000 */
[----:B------:R-:W-:-:S07]  /*4010*/  @P2 FADD.FTZ R230, R123, R230 ;  /* 0x000000e67be62221 */ /* 0x000fce0000010000 */
.L_x_7207:
[----:B------:R-:W-:Y:S05]  /*4020*/  BSYNC B1 ;  /* 0x0000000000017941 */ /* 0x000fea0003800000 */
.L_x_7206:
        /* <DEDUP_REMOVED lines=11> */
[----:B------:R-:W-:Y:S01]  /*40e0*/  @P4 F2FP.F16.F32.PACK_AB R144, RZ, R144 ;  /* 0x00000090ff90423e */ /* 0x000fe200000000ff */
[----:B------:R-:W-:Y:S01]  /*40f0*/  @P4 FMUL.FTZ R231, R172, R151 ;  /* 0x00000097ace74220 */ /* 0x000fe20000410000 */
[----:B------:R-:W-:-:S02]  /*4100*/  @P4 F2FP.F16.F32.PACK_AB R178, RZ, R145 ;  /* 0x00000091ffb2423e */ /* 0x000fc400000000ff */
[----:B------:R-:W-:Y:S02]  /*4110*/  @P4 PRMT R48, R144, 0x7610, R48 ;  /* 0x0000761090304816 */ /* 0x000fe40000000030 */
[----:B------:R-:W-:Y:S01]  /*4120*/  SEL R132, R153, R132, P5 ;  /* 0x0000008499847207 */ /* 0x000fe20002800000 */
[----:B------:R-:W2:Y:S01]  /*4130*/  @P4 LDC R235, c[0x0][0x29c] ;  /* 0x0000a700ffeb4b82 */ /* 0x000ea20000000800 */
[----:B------:R-:W-:Y:S02]  /*4140*/  SEL R134, R155, R134, P5 ;  /* 0x000000869b867207 */ /* 0x000fe40002800000 */
[----:B------:R-:W-:Y:S02]  /*4150*/  @P4 F2FP.F16.F32.PACK_AB R231, RZ, R231 ;  /* 0x000000e7ffe7423e */ /* 0x000fe400000000ff */
[----:B------:R-:W-:Y:S02]  /*4160*/  SEL R141, R232, R141, P5 ;  /* 0x0000008de88d7207 */ /* 0x000fe40002800000 */
[----:B------:R-:W-:Y:S01]  /*4170*/  SEL R143, R152, R143, P5 ;  /* 0x0000008f988f7207 */ /* 0x000fe20002800000 */
[----:B------:R-:W3:Y:S01]  /*4180*/  @P4 LDC R237, c[0x0][0x29c] ;  /* 0x0000a700ffed4b82 */ /* 0x000ee20000000800 */
[----:B0-----:R-:W-:Y:S01]  /*4190*/  @P4 FMUL.FTZ R153, R153, R238 ;  /* 0x000000ee99994220 */ /* 0x001fe20000410000 */
[----:B------:R-:W-:-:S02]  /*41a0*/  SEL R133, R154, R133, P5 ;  /* 0x000000859a857207 */ /* 0x000fc40002800000 */
[----:B------:R-:W-:Y:S01]  /*41b0*/  @P4 PRMT R49, R231, 0x7610, R49 ;  /* 0x00007610e7314816 */ /* 0x000fe20000000031 */
[----:B------:R-:W-:Y:S01]  /*41c0*/  @P4 FMUL.FTZ R231, R174, R153 ;  /* 0x00000099aee74220 */ /* 0x000fe20000410000 */
[----:B------:R-:W-:Y:S02]  /*41d0*/  SEL R135, R230, R135, P5 ;  /* 0x00000087e6877207 */ /* 0x000fe40002800000 */
[----:B------:R-:W0:Y:S01]  /*41e0*/  @P4 LDC R239, c[0x0][0x29c] ;  /* 0x0000a700ffef4b82 */ /* 0x000e220000000800 */
[----:B-1----:R-:W-:Y:S01]  /*41f0*/  @P4 FMUL.FTZ R155, R155, R234 ;  /* 0x000000ea9b9b4220 */ /* 0x002fe20000410000 */
[----:B------:R-:W-:Y:S02]  /*4200*/  @P4 PRMT R48, R48, 0x5410, R178 ;  /* 0x0000541030304816 */ /* 0x000fe400000000b2 */
[----:B------:R-:W-:Y:S01]  /*4210*/  @P4 F2FP.F16.F32.PACK_AB R231, RZ, R231 ;  /* 0x000000e7ffe7423e */ /* 0x000fe200000000ff */
[----:B------:R-:W-:-:S03]  /*4220*/  @P4 FMUL.FTZ R232, R176, R155 ;  /* 0x0000009bb0e84220 */ /* 0x000fc60000410000 */
[----:B------:R-:W1:Y:S01]  /*4230*/  @P2 LDC.64 R146, c[0x0][0x308] ;  /* 0x0000c200ff922b82 */ /* 0x000e620000000a00 */
[----:B--2---:R-:W-:Y:S01]  /*4240*/  @P4 FMUL.FTZ R152, R152, R235 ;  /* 0x000000eb98984220 */ /* 0x004fe20000410000 */
[----:B------:R-:W-:Y:S02]  /*4250*/  @P4 F2FP.F16.F32.PACK_AB R232, RZ, R232 ;  /* 0x000000e8ffe8423e */ /* 0x000fe400000000ff */
[----:B------:R-:W-:Y:S01]  /*4260*/  @P4 PRMT R50, R231, 0x7610, R50 ;  /* 0x00007610e7324816 */ /* 0x000fe20000000032 */
[----:B------:R-:W-:Y:S01]  /*4270*/  @P4 FMUL.FTZ R178, R175, R152 ;  /* 0x00000098afb24220 */ /* 0x000fe20000410000 */
[----:B------:R-:W-:Y:S02]  /*4280*/  @P4 PRMT R51, R232, 0x7610, R51 ;  /* 0x00007610e8334816 */ /* 0x000fe40000000033 */
[----:B------:R-:W2:Y:S01]  /*4290*/  @P4 LDC.64 R144, c[0x0][0x2f8] ;  /* 0x0000be00ff904b82 */ /* 0x000ea20000000a00 */
[----:B---3--:R-:W-:Y:S01]  /*42a0*/  @P4 FMUL.FTZ R154, R154, R237 ;  /* 0x000000ed9a9a4220 */ /* 0x008fe20000410000 */
[----:B------:R-:W-:-:S04]  /*42b0*/  @P4 F2FP.F16.F32.PACK_AB R178, RZ, R178 ;  /* 0x000000b2ffb2423e */ /* 0x000fc800000000ff */
[----:B------:R-:W-:Y:S01]  /*42c0*/  @P4 PRMT R49, R49, 0x5410, R178 ;  /* 0x0000541031314816 */ /* 0x000fe200000000b2 */
[----:B-----5:R-:W-:Y:S02]  /*42d0*/  @P4 HADD2.F32 R178, -RZ, R136.H1_H1 ;  /* 0x30000088ffb24230 */ /* 0x020fe40000004100 */
[----:B0-----:R-:W-:Y:S01]  /*42e0*/  @P4 FMUL.FTZ R234, R230, R239 ;  /* 0x000000efe6ea4220 */ /* 0x001fe20000410000 */
[----:B------:R-:W-:-:S03]  /*42f0*/  @P4 FMUL.FTZ R230, R177, R154 ;  /* 0x0000009ab1e64220 */ /* 0x000fc60000410000 */
[----:B------:R-:W-:Y:S01]  /*4300*/  @P4 FMUL.FTZ R233, R179, R234 ;  /* 0x000000eab3e94220 */ /* 0x000fe20000410000 */
[----:B------:R-:W-:Y:S01]  /*4310*/  @P4 FFMA.FTZ R101, R178, R150, R101 ;  /* 0x00000096b2654223 */ /* 0x000fe20000010065 */
[----:B------:R-:W-:Y:S01]  /*4320*/  @P4 F2FP.F16.F32.PACK_AB R230, RZ, R230 ;  /* 0x000000e6ffe6423e */ /* 0x000fe200000000ff */
[----:B------:R-:W-:Y:S02]  /*4330*/  @P4 HADD2.F32 R150, -RZ, R138.H1_H1 ;  /* 0x3000008aff964230 */ /* 0x000fe40000004100 */
[----:B------:R-:W-:Y:S01]  /*4340*/  @P4 F2FP.F16.F32.PACK_AB R233, RZ, R233 ;  /* 0x000000e9ffe9423e */ /* 0x000fe200000000ff */
[----:B-1----:R-:W-:Y:S01]  /*4350*/  @P2 IMAD.WIDE.U32 R146, R181, 0x20, R146 ;  /* 0x00000020b5922825 */ /* 0x002fe200078e0092 */
[----:B------:R-:W-:-:S03]  /*4360*/  @P4 PRMT R50, R50, 0x5410, R230 ;  /* 0x0000541032324816 */ /* 0x000fc600000000e6 */
[----:B------:R-:W-:Y:S01]  /*4370*/  @P4 FFMA.FTZ R105, R150, R154, R105 ;  /* 0x0000009a96694223 */ /* 0x000fe20000010069 */
[----:B------:R-:W-:Y:S01]  /*4380*/  @P4 PRMT R51, R51, 0x5410, R233 ;  /* 0x0000541033334816 */ /* 0x000fe200000000e9 */
[----:B------:R-:W-:Y:S01]  /*4390*/  @P4 HADD2.F32 R181, -RZ, R137.H0_H0 ;  /* 0x20000089ffb54230 */ /* 0x000fe20000004100 */
[----:B------:R-:W-:Y:S01]  /*43a0*/  @P2 STG.E.128 desc[UR4][R146.64], R140 ;  /* 0x0000008c92002986 */ /* 0x000fe2000c101d04 */
[----:B--2---:R-:W-:-:S03]  /*43b0*/  @P4 IMAD.WIDE.U32 R144, R149, 0x10, R144 ;  /* 0x0000001095904825 */ /* 0x004fc600078e0090 */
[----:B------:R0:W-:Y:S01]  /*43c0*/  @P2 STG.E.128 desc[UR4][R146.64+0x10], R132 ;  /* 0x0000108492002986 */ /* 0x0001e2000c101d04 */
[----:B------:R-:W-:Y:S02]  /*43d0*/  @P4 HADD2.F32 R149, -RZ, R136.H0_H0 ;  /* 0x20000088ff954230 */ /* 0x000fe40000004100 */
[----:B------:R-:W-:Y:S01]  /*43e0*/  @P4 FFMA.FTZ R102, R181, R151, R102 ;  /* 0x00000097b5664223 */ /* 0x000fe20000010066 */
[----:B------:R3:W-:Y:S02]  /*43f0*/  @P4 STG.E.128 desc[UR4][R144.64], R48 ;  /* 0x0000003090004986 */ /* 0x0007e4000c101d04 */
[----:B------:R-:W-:Y:S01]  /*4400*/  @P4 FFMA.FTZ R100, R149, R148, R100 ;  /* 0x0000009495644223 */ /* 0x000fe20000010064 */
[----:B------:R-:W-:Y:S02]  /*4410*/  @P4 HADD2.F32 R148, -RZ, R137.H1_H1 ;  /* 0x30000089ff944230 */ /* 0x000fe40000004100 */
[----:B------:R-:W-:-:S03]  /*4420*/  @P4 HADD2.F32 R149, -RZ, R138.H0_H0 ;  /* 0x2000008aff954230 */ /* 0x000fc60000004100 */
[----:B------:R-:W-:Y:S02]  /*4430*/  @P4 FFMA.FTZ R103, R148, R152, R103 ;  /* 0x0000009894674223 */ /* 0x000fe40000010067 */
[----:B------:R-:W-:Y:S01]  /*4440*/  @P4 FFMA.FTZ R104, R149, R153, R104 ;  /* 0x0000009995684223 */ /* 0x000fe20000010068 */
[--C-:B0-----:R-:W-:Y:S02]  /*4450*/  @P4 HADD2.F32 R147, -RZ, R139.reuse.H0_H0 ;  /* 0x2000008bff934230 */ /* 0x101fe40000004100 */
[----:B------:R-:W-:-:S03]  /*4460*/  @P4 HADD2.F32 R146, -RZ, R139.H1_H1 ;  /* 0x3000008bff924230 */ /* 0x000fc60000004100 */
[----:B------:R-:W-:Y:S02]  /*4470*/  @P4 FFMA.FTZ R106, R147, R155, R106 ;  /* 0x0000009b936a4223 */ /* 0x000fe4000001006a */
[----:B---3--:R-:W-:-:S07]  /*4480*/  @P4 FFMA.FTZ R107, R146, R234, R107 ;  /* 0x000000ea926b4223 */ /* 0x008fce000001006b */
.L_x_7189:
[----:B------:R-:W-:Y:S05]  /*4490*/  BSYNC B0 ;  /* 0x0000000000007941 */ /* 0x000fea0003800000 */
.L_x_7188:
[----:B------:R-:W-:Y:S02]  /*44a0*/  IADD3 R180, R180, UR10, RZ ;  /* 0x0000000ab4b47c10 */ /* 0x000fe4000fffe0ff */
[----:B------:R-:W-:Y:S02]  /*44b0*/  SEL R232, RZ, 0x1, P3 ;  /* 0x00000001ffe87807 */ /* 0x000fe40001800000 */
[----:B------:R-:W-:-:S13]  /*44c0*/  ISETP.GE.AND P2, PT, R180, UR11, PT ;  /* 0x0000000bb4007c0c */ /* 0x000fda000bf46270 */
[----:B------:R-:W-:Y:S05]  /*44d0*/  @!P2 BRA `(.L_x_7208) ;  /* 0xffffffc000e8a947 */ /* 0x000fea000383ffff */
.L_x_7133:
        /* <DEDUP_REMOVED lines=20> */
.L_x_7210:
[----:B------:R-:W-:Y:S05]  /*4620*/  BSYNC B0 ;  /* 0x0000000000007941 */ /* 0x000fea0003800000 */
.L_x_7209:
        /* <DEDUP_REMOVED lines=15> */
.L_x_7212:
[----:B------:R-:W-:Y:S05]  /*4720*/  BSYNC B0 ;  /* 0x0000000000007941 */ /* 0x000fea0003800000 */
.L_x_7211:
        /* <DEDUP_REMOVED lines=15> */
.L_x_7147:
[----:B------:R-:W-:Y:S01]  /*4820*/  HFMA2.MMA R232, -RZ, RZ, 0, 1.847743988037109375e-06 ;  /* 0x0000001fffe87435 */ /* 0x000fe200000001ff */
[----:B------:R-:W-:Y:S02]  /*4830*/  MOV R231, 0x10 ;  /* 0x0000001000e77802 */ /* 0x000fe40000000f00 */
[----:B------:R-:W-:-:S08]  /*4840*/  MOV R154, 0xffffffff ;  /* 0xffffffff009a7802 */ /* 0x000fd00000000f00 */
[----:B0-2--5:R-:W-:Y:S05]  /*4850*/  WARPSYNC.COLLECTIVE R154, `(.L_x_7213) ;  /* 0x000000009a087348 */ /* 0x025fea0003c00000 */
[----:B------:R1:W3:Y:S02]  /*4860*/  SHFL.DOWN P5, R155, R233, R231, R232 ;  /* 0x080000e7e99b7389 */ /* 0x0002e400000a00e8 */
[----:B0123-5:R-:W-:Y:S01]  /*4870*/  ENDCOLLECTIVE ;  /* 0x000000000000791b */ /* 0x02ffe20003800000 */
.L_x_7213:
[----:B------:R-:W-:-:S05]  /*4880*/  MOV R146, R155 ;  /* 0x0000009b00927202 */ /* 0x000fca0000000f00 */
[----:B------:R-:W-:Y:S01]  /*4890*/  FADD.FTZ R146, R146, R233 ;  /* 0x000000e992927221 */ /* 0x000fe20000010000 */
[----:B------:R-:W-:-:S07]  /*48a0*/  MOV R233, R236 ;  /* 0x000000ec00e97202 */ /* 0x000fce0000000f00 */
[----:B------:R-:W-:Y:S05]  /*48b0*/  WARPSYNC.COLLECTIVE R154, `(.L_x_7214) ;  /* 0x000000009a087348 */ /* 0x000fea0003c00000 */
[----:B------:R0:W1:Y:S02]  /*48c0*/  SHFL.DOWN P5, R155, R233, R231, R232 ;  /* 0x080000e7e99b7389 */ /* 0x00006400000a00e8 */
[----:B01----:R-:W-:Y:S01]  /*48d0*/  ENDCOLLECTIVE ;  /* 0x000000000000791b */ /* 0x003fe20003800000 */
.L_x_7214:
[----:B------:R-:W-:Y:S01]  /*48e0*/  HFMA2.MMA R231, -RZ, RZ, 0, 4.76837158203125e-07 ;  /* 0x00000008ffe77435 */ /* 0x000fe200000001ff */
[----:B------:R-:W-:Y:S02]  /*48f0*/  MOV R233, R146 ;  /* 0x0000009200e97202 */ /* 0x000fe40000000f00 */
[----:B------:R-:W-:-:S08]  /*4900*/  MOV R147, R155 ;  /* 0x0000009b00937202 */ /* 0x000fd00000000f00 */
[----:B------:R-:W-:Y:S05]  /*4910*/  WARPSYNC.COLLECTIVE R154, `(.L_x_7215) ;  /* 0x000000009a087348 */ /* 0x000fea0003c00000 */
[----:B------:R0:W1:Y:S02]  /*4920*/  SHFL.DOWN P5, R155, R233, R231, R232 ;  /* 0x080000e7e99b7389 */ /* 0x00006400000a00e8 */
[----:B01----:R-:W-:Y:S01]  /*4930*/  ENDCOLLECTIVE ;  /* 0x000000000000791b */ /* 0x003fe20003800000 */
.L_x_7215:
[----:B------:R-:W-:-:S05]  /*4940*/  FADD.FTZ R147, R147, R236 ;  /* 0x000000ec93937221 */ /* 0x000fca0000010000 */
[----:B------:R-:W-:Y:S02]  /*4950*/  MOV R233, R147 ;  /* 0x0000009300e97202 */ /* 0x000fe40000000f00 */
[----:B------:R-:W-:-:S07]  /*4960*/  MOV R149, R155 ;  /* 0x0000009b00957202 */ /* 0x000fce0000000f00 */
[----:B------:R-:W-:Y:S05]  /*4970*/  WARPSYNC.COLLECTIVE R154, `(.L_x_7216) ;  /* 0x000000009a087348 */ /* 0x000fea0003c00000 */
[----:B------:R0:W1:Y:S02]  /*4980*/  SHFL.DOWN P5, R155, R233, R231, R232 ;  /* 0x080000e7e99b7389 */ /* 0x00006400000a00e8 */
[----:B01----:R-:W-:Y:S01]  /*4990*/  ENDCOLLECTIVE ;  /* 0x000000000000791b */ /* 0x003fe20003800000 */
.L_x_7216:
[----:B------:R-:W-:Y:S01]  /*49a0*/  FADD.FTZ R149, R146, R149 ;  /* 0x0000009592957221 */ /* 0x000fe20000010000 */
[----:B------:R-:W-:-:S04]  /*49b0*/  HFMA2.MMA R231, -RZ, RZ, 0, 2.384185791015625e-07 ;  /* 0x00000004ffe77435 */ /* 0x000fc800000001ff */
[----:B------:R-:W-:Y:S02]  /*49c0*/  MOV R233, R149 ;  /* 0x0000009500e97202 */ /* 0x000fe40000000f00 */
[----:B------:R-:W-:-:S07]  /*49d0*/  MOV R148, R155 ;  /* 0x0000009b00947202 */ /* 0x000fce0000000f00 */
[----:B------:R-:W-:Y:S05]  /*49e0*/  WARPSYNC.COLLECTIVE R154, `(.L_x_7217) ;  /* 0x000000009a087348 */ /* 0x000fea0003c00000 */
[----:B------:R0:W1:Y:S02]  /*49f0*/  SHFL.DOWN P5, R155, R233, R231, R232 ;  /* 0x080000e7e99b7389 */ /* 0x00006400000a00e8 */
[----:B01----:R-:W-:Y:S01]  /*4a00*/  ENDCOLLECTIVE ;  /* 0x000000000000791b */ /* 0x003fe20003800000 */
.L_x_7217:
[----:B------:R-:W-:-:S05]  /*4a10*/  FADD.FTZ R148, R147, R148 ;  /* 0x0000009493947221 */ /* 0x000fca0000010000 */
[----:B------:R-:W-:Y:S02]  /*4a20*/  MOV R233, R148 ;  /* 0x0000009400e97202 */ /* 0x000fe40000000f00 */
[----:B------:R-:W-:-:S07]  /*4a30*/  MOV R150, R155 ;  /* 0x0000009b00967202 */ /* 0x000fce0000000f00 */
[----:B------:R-:W-:Y:S05]  /*4a40*/  WARPSYNC.COLLECTIVE R154, `(.L_x_7218) ;  /* 0x000000009a087348 */ /* 0x000fea0003c00000 */
[----:B------:R0:W1:Y:S02]  /*4a50*/  SHFL.DOWN P5, R155, R233, R231, R232 ;  /* 0x080000e7e99b7389 */ /* 0x00006400000a00e8 */
[----:B01----:R-:W-:Y:S01]  /*4a60*/  ENDCOLLECTIVE ;  /* 0x000000000000791b */ /* 0x003fe20003800000 */
.L_x_7218:
[----:B------:R-:W-:Y:S01]  /*4a70*/  FADD.FTZ R150, R149, R150 ;  /* 0x0000009695967221 */ /* 0x000fe20000010000 */
[----:B------:R-:W-:-:S04]  /*4a80*/  HFMA2.MMA R231, -RZ, RZ, 0, 1.1920928955078125e-07 ;  /* 0x00000002ffe77435 */ /* 0x000fc800000001ff */
[----:B------:R-:W-:Y:S02]  /*4a90*/  MOV R233, R150 ;  /* 0x0000009600e97202 */ /* 0x000fe40000000f00 */
[----:B------:R-:W-:-:S07]  /*4aa0*/  MOV R151, R155 ;  /* 0x0000009b00977202 */ /* 0x000fce0000000f00 */
[----:B------:R-:W-:Y:S05]  /*4ab0*/  WARPSYNC.COLLECTIVE R154, `(.L_x_7219) ;  /* 0x000000009a087348 */ /* 0x000fea0003c00000 */
[----:B------:R0:W1:Y:S02]  /*4ac0*/  SHFL.DOWN P5, R155, R233, R231, R232 ;  /* 0x080000e7e99b7389 */ /* 0x00006400000a00e8 */
[----:B01----:R-:W-:Y:S01]  /*4ad0*/  ENDCOLLECTIVE ;  /* 0x000000000000791b */ /* 0x003fe20003800000 */
.L_x_7219:
[----:B------:R-:W-:-:S05]  /*4ae0*/  FADD.FTZ R151, R148, R151 ;  /* 0x0000009794977221 */ /* 0x000fca0000010000 */
[----:B------:R-:W-:Y:S02]  /*4af0*/  MOV R233, R151 ;  /* 0x0000009700e97202 */ /* 0x000fe40000000f00 */
[----:B------:R-:W-:-:S07]  /*4b00*/  MOV R153, R155 ;  /* 0x0000009b00997202 */ /* 0x000fce0000000f00 */
[----:B------:R-:W-:Y:S05]  /*4b10*/  WARPSYNC.COLLECTIVE R154, `(.L_x_7220) ;  /* 0x000000009a087348 */ /* 0x000fea0003c00000 */
[----:B------:R0:W1:Y:S02]  /*4b20*/  SHFL.DOWN P5, R155, R233, R231, R232 ;  /* 0x080000e7e99b7389 */ /* 0x00006400000a00e8 */
[----:B01----:R-:W-:Y:S01]  /*4b30*/  ENDCOLLECTIVE ;  /* 0x000000000000791b */ /* 0x003fe20003800000 */
.L_x_7220:
[----:B------:R-:W-:Y:S01]  /*4b40*/  FADD.FTZ R153, R150, R153 ;  /* 0x0000009996997221 */ /* 0x000fe20000010000 */
[----:B------:R-:W-:-:S04]  /*4b50*/  HFMA2.MMA R231, -RZ, RZ, 0, 5.9604644775390625e-08 ;  /* 0x00000001ffe77435 */ /* 0x000fc800000001ff */
[----:B------:R-:W-:Y:S02]  /*4b60*/  MOV R233, R153 ;  /* 0x0000009900e97202 */ /* 0x000fe40000000f00 */
[----:B------:R-:W-:-:S07]  /*4b70*/  MOV R152, R155 ;  /* 0x0000009b00987202 */ /* 0x000fce0000000f00 */
[----:B------:R-:W-:Y:S05]  /*4b80*/  WARPSYNC.COLLECTIVE R154, `(.L_x_7221) ;  /* 0x000000009a087348 */ /* 0x000fea0003c00000 */
[----:B------:R0:W1:Y:S02]  /*4b90*/  SHFL.DOWN P5, R155, R233, R231, R232 ;  /* 0x080000e7e99b7389 */ /* 0x00006400000a00e8 */
[----:B01----:R-:W-:Y:S01]  /*4ba0*/  ENDCOLLECTIVE ;  /* 0x000000000000791b */ /* 0x003fe20003800000 */
.L_x_7221:
[----:B------:R-:W-:-:S05]  /*4bb0*/  FADD.FTZ R146, R151, R152 ;  /* 0x0000009897927221 */ /* 0x000fca0000010000 */
[----:B------:R-:W-:Y:S02]  /*4bc0*/  MOV R233, R146 ;  /* 0x0000009200e97202 */ /* 0x000fe40000000f00 */
[----:B------:R-:W-:-:S07]  /*4bd0*/  MOV R152, R155 ;  /* 0x0000009b00987202 */ /* 0x000fce0000000f00 */
[----:B------:R-:W-:Y:S05]  /*4be0*/  WARPSYNC.COLLECTIVE R154, `(.L_x_7222) ;  /* 0x000000009a087348 */ /* 0x000fea0003c00000 */
[----:B------:R0:W1:Y:S02]  /*4bf0*/  SHFL.DOWN P5, R155, R233, R231, R232 ;  /* 0x080000e7e99b7389 */ /* 0x00006400000a00e8 */
[----:B01----:R-:W-:Y:S01]  /*4c00*/  ENDCOLLECTIVE ;  /* 0x000000000000791b */ /* 0x003fe20003800000 */
.L_x_7222:
[----:B------:R-:W-:Y:S01]  /*4c10*/  MOV R147, R155 ;  /* 0x0000009b00937202 */ /* 0x000fe20000000f00 */
[----:B------:R-:W-:Y:S06]  /*4c20*/  BRA `(.L_x_7223) ;  /* 0xffffffd0002c7947 */ /* 0x000fec000383ffff */
.L_x_7224:
        /* <DEDUP_REMOVED lines=13> */
.L_x_11385:


//--------------------- .text._ZN10layer_norm13ln_bwd_kernelINS_13Kernel_traitsI6__halfS2_fS2_fjLj3072ELj1ELj1ELj4ELj16ENS_18Kernel_traits_baseILj3072ES2_S2_fS2_fjLj128EEEEELb0ELb1ELb1ELb1EEEvNS_9BwdParamsE --------------------------
	.section	.text._ZN10layer_norm13ln_bwd_kernelINS_13Kernel_traitsI6__halfS2_fS2_fjLj3072ELj1ELj1ELj4ELj16ENS_18Kernel_traits_baseILj3072ES2_S2_fS2_fjLj128EEEEELb0ELb1ELb1ELb1EEEvNS_9BwdParamsE,"ax",@progbits
	.align	128
        .global         _ZN10layer_norm13ln_bwd_kernelINS_13Kernel_traitsI6__halfS2_fS2_fjLj3072ELj1ELj1ELj4ELj16ENS_18Kernel_traits_baseILj3072ES2_S2_fS2_fjLj128EEEEELb0ELb1ELb1ELb1EEEvNS_9BwdParamsE
        .type           _ZN10layer_norm13ln_bwd_kernelINS_13Kernel_traitsI6__halfS2_fS2_fjLj3072ELj1ELj1ELj4ELj16ENS_18Kernel_traits_baseILj3072ES2_S2_fS2_fjLj128EEEEELb0ELb1ELb1ELb1EEEvNS_9BwdParamsE,@function
        .size           _ZN10layer_norm13ln_bwd_kernelINS_13Kernel_traitsI6__halfS2_fS2_fjLj3072ELj1ELj1ELj4ELj16ENS_18Kernel_traits_baseILj3072ES2_S2_fS2_fjLj128EEEEELb0ELb1ELb1ELb1EEEvNS_9BwdParamsE,(.L_x_11386 - _ZN10layer_norm13ln_bwd_kernelINS_13Kernel_traitsI6__halfS2_fS2_fjLj3072ELj1ELj1ELj4ELj16ENS_18Kernel_traits_baseILj3072ES2_S2_fS2_fjLj128EEEEELb0ELb1ELb1ELb1EEEvNS_9BwdParamsE)
        .other          _ZN10layer_norm13ln_bwd_kernelINS_13Kernel_traitsI6__halfS2_fS2_fjLj3072ELj1ELj1ELj4ELj16ENS_18Kernel_traits_baseILj3072ES2_S2_fS2_fjLj128EEEEELb0ELb1ELb1ELb1EEEvNS_9BwdParamsE,@"STO_CUDA_ENTRY STV_DEFAULT"
_ZN10layer_norm13ln_bwd_kernelINS_13Kernel_traitsI6__halfS2_fS2_fjLj3072ELj1ELj1ELj4ELj16ENS_18Kernel_traits_baseILj3072ES2_S2_fS2_fjLj128EEEEELb0ELb1ELb1ELb1EEEvNS_9BwdParamsE:
.text._ZN10layer_norm13ln_bwd_kernelINS_13Kernel_traitsI6__halfS2_fS2_fjLj3072ELj1ELj1ELj4ELj16ENS_18Kernel_traits_baseILj3072ES2_S2_fS2_fjLj128EEEEELb0ELb1ELb1ELb1EEEvNS_9BwdParamsE:
        /* <DEDUP_REMOVED lines=58> */
.L_x_7225:
        /* <DEDUP_REMOVED lines=46> */
[--C-:B---3--:R-:W-:Y:S02]  /*0680*/  HADD2.F32 R190, -RZ, R20.reuse.H0_H0 ;  /* 0x20000014ffbe7230 */ /* 0x108fe40000004100 */
[----:B------:R-:W-:Y:S02]  /*0690*/  HADD2.F32 R189, -RZ, R20.H1_H1 ;  /* 0x30000014ffbd7230 */ /* 0x000fe40000004100 */
[--C-:B------:R-:W-:Y:S02]  /*06a0*/  HADD2.F32 R188, -RZ, R21.reuse.H0_H0 ;  /* 0x20000015ffbc7230 */ /* 0x100fe40000004100 */
[----:B------:R-:W-:Y:S02]  /*06b0*/  HADD2.F32 R187, -RZ, R21.H1_H1 ;  /* 0x30000015ffbb7230 */ /* 0x000fe40000004100 */
[--C-:B------:R-:W-:Y:S02]  /*06c0*/  HADD2.F32 R186, -RZ, R22.reuse.H0_H0 ;  /* 0x20000016ffba7230 */ /* 0x100fe40000004100 */
[----:B------:R-:W-:-:S02]  /*06d0*/  HADD2.F32 R185, -RZ, R22.H1_H1 ;  /* 0x30000016ffb97230 */ /* 0x000fc40000004100 */
[----:B------:R-:W-:Y:S02]  /*06e0*/  HADD2.F32 R184, -RZ, R23.H0_H0 ;  /* 0x20000017ffb87230 */ /* 0x000fe40000004100 */
[--C-:B----4-:R-:W-:Y:S02]  /*06f0*/  HADD2.F32 R22, -RZ, R12.reuse.H0_H0 ;  /* 0x2000000cff167230 */ /* 0x110fe40000004100 */
[----:B------:R-:W-:Y:S02]  /*0700*/  HADD2.F32 R21, -RZ, R12.H1_H1 ;  /* 0x3000000cff157230 */ /* 0x000fe40000004100 */
[--C-:B------:R-:W-:Y:S02]  /*0710*/  HADD2.F32 R20, -RZ, R13.reuse.H0_H0 ;  /* 0x2000000dff147230 */ /* 0x100fe40000004100 */
[----:B------:R-:W-:Y:S02]  /*0720*/  HADD2.F32 R19, -RZ, R13.H1_H1 ;  /* 0x3000000dff137230 */ /* 0x000fe40000004100 */
[----:B------:R-:W-:-:S02]  /*0730*/  HADD2.F32 R18, -RZ, R14.H0_H0 ;  /* 0x2000000eff127230 */ /* 0x000fc40000004100 */
[----:B------:R-:W-:Y:S02]  /*0740*/  HADD2.F32 R17, -RZ, R14.H1_H1 ;  /* 0x3000000eff117230 */ /* 0x000fe40000004100 */
[----:B------:R-:W-:Y:S02]  /*0750*/  HADD2.F32 R16, -RZ, R15.H0_H0 ;  /* 0x2000000fff107230 */ /* 0x000fe40000004100 */
[----:B------:R-:W-:Y:S02]  /*0760*/  HADD2.F32 R8, -RZ, R7.H0_H0 ;  /* 0x20000007ff087230 */ /* 0x000fe40000004100 */
[----:B------:R-:W-:Y:S02]  /*0770*/  HADD2.F32 R23, -RZ, R23.H1_H1 ;  /* 0x30000017ff177230 */ /* 0x000fe40000004100 */
[----:B------:R-:W-:Y:S02]  /*0780*/  HADD2.F32 R15, -RZ, R15.H1_H1 ;  /* 0x3000000fff0f7230 */ /* 0x000fe40000004100 */
[----:B------:R-:W-:-:S02]  /*0790*/  HADD2.F32 R14, -RZ, R4.H0_H0 ;  /* 0x20000004ff0e7230 */ /* 0x000fc40000004100 */
[----:B------:R-:W-:Y:S02]  /*07a0*/  HADD2.F32 R13, -RZ, R4.H1_H1 ;  /* 0x30000004ff0d7230 */ /* 0x000fe40000004100 */
[--C-:B------:R-:W-:Y:S02]  /*07b0*/  HADD2.F32 R12, -RZ, R5.reuse.H0_H0 ;  /* 0x20000005ff0c7230 */ /* 0x100fe40000004100 */
[----:B------:R-:W-:Y:S02]  /*07c0*/  HADD2.F32 R11, -RZ, R5.H1_H1 ;  /* 0x30000005ff0b7230 */ /* 0x000fe40000004100 */
[----:B------:R-:W-:-:S07]  /*07d0*/  HADD2.F32 R7, -RZ, R7.H1_H1 ;  /* 0x30000007ff077230 */ /* 0x000fce0000004100 */
.L_x_7279:
        /* <DEDUP_REMOVED lines=16> */
[C---:B------:R-:W-:Y:S02]  /*08e0*/  IADD3 R193, R194.reuse, 0x80, RZ ;  /* 0x00000080c2c17810 */ /* 0x040fe40007ffe0ff */
[C---:B------:R-:W-:Y:S01]  /*08f0*/  IADD3 R4, R194.reuse, 0x100, RZ ;  /* 0x00000100c2047810 */ /* 0x040fe20007ffe0ff */
[----:B--2---:R-:W-:-:S04]  /*0900*/  IMAD.WIDE.U32 R200, R194, 0x20, R196 ;  /* 0x00000020c2c87825 */ /* 0x004fc800078e00c4 */
[----:B------:R-:W-:-:S04]  /*0910*/  IMAD.WIDE.U32 R198, R193, 0x20, R196 ;  /* 0x00000020c1c67825 */ /* 0x000fc800078e00c4 */
[----:B------:R-:W-:Y:S01]  /*0920*/  IMAD.WIDE.U32 R196, R4, 0x20, R196 ;  /* 0x0000002004c47825 */ /* 0x000fe200078e00c4 */
[----:B----4-:R-:W-:-:S13]  /*0930*/  ISETP.GT.AND P3, PT, R148, RZ, PT ;  /* 0x000000ff9400720c */ /* 0x010fda0003f64270 */
[----:B0--3--:R-:W-:Y:S05]  /*0940*/  @P3 BRA `(.L_x_7228) ;  /* 0x0000000000403947 */ /* 0x009fea0003800000 */
        /* <DEDUP_REMOVED lines=16> */
.L_x_7228:
        /* <DEDUP_REMOVED lines=9> */
[C---:B------:R-:W-:Y:S02]  /*0ae0*/  IADD3 R167, R177.reuse, 0x80, RZ ;  /* 0x00000080b1a77810 */ /* 0x040fe40007ffe0ff */
[----:B------:R-:W3:Y:S01]  /*0af0*/  LDG.E R195, desc[UR4][R164.64] ;  /* 0x00000004a4c37981 */ /* 0x000ee2000c1e1900 */
[C---:B-1----:R-:W-:Y:S01]  /*0b00*/  IMAD.WIDE.U32 R152, R177.reuse, 0x10, R2 ;  /* 0x00000010b1987825 */ /* 0x042fe200078e0002 */
[----:B------:R-:W-:-:S05]  /*0b10*/  IADD3 R177, R177, 0x100, RZ ;  /* 0x00000100b1b17810 */ /* 0x000fca0007ffe0ff */
[----:B------:R-:W4:Y:S01]  /*0b20*/  LDG.E.128 R152, desc[UR4][R152.64] ;  /* 0x0000000498987981 */ /* 0x000f22000c1e1d00 */
[----:B--2---:R-:W-:-:S04]  /*0b30*/  IMAD.WIDE.U32 R202, R194, 0x20, R168 ;  /* 0x00000020c2ca7825 */ /* 0x004fc800078e00a8 */
[----:B------:R-:W-:Y:S01]  /*0b40*/  IMAD.WIDE.U32 R206, R4, 0x20, R168 ;  /* 0x0000002004ce7825 */ /* 0x000fe200078e00a8 */
[----:B------:R-:W2:Y:S03]  /*0b50*/  LDG.E.128 R148, desc[UR4][R202.64] ;  /* 0x00000004ca947981 */ /* 0x000ea6000c1e1d00 */
[----:B------:R-:W-:Y:S01]  /*0b60*/  IMAD.WIDE.U32 R176, R177, 0x10, R2 ;  /* 0x00000010b1b07825 */ /* 0x000fe200078e0002 */
[----:B------:R-:W2:Y:S03]  /*0b70*/  LDG.E.128 R180, desc[UR4][R206.64+0x10] ;  /* 0x00001004ceb47981 */ /* 0x000ea6000c1e1d00 */
[----:B------:R-:W-:Y:S01]  /*0b80*/  IMAD.WIDE.U32 R204, R193, 0x20, R168 ;  /* 0x00000020c1cc7825 */ /* 0x000fe200078e00a8 */
[----:B------:R-:W2:Y:S04]  /*0b90*/  LDG.E.128 R156, desc[UR4][R202.64+0x10] ;  /* 0x00001004ca9c7981 */ /* 0x000ea8000c1e1d00 */
[----:B------:R-:W2:Y:S04]  /*0ba0*/  LDG.E.128 R176, desc[UR4][R176.64] ;  /* 0x00000004b0b07981 */ /* 0x000ea8000c1e1d00 */
[----:B------:R-:W2:Y:S01]  /*0bb0*/  LDG.E.128 R160, desc[UR4][R204.64] ;  /* 0x00000004cca07981 */ /* 0x000ea2000c1e1d00 */
[----:B------:R-:W-:-:S03]  /*0bc0*/  IMAD.WIDE.U32 R166, R167, 0x10, R2 ;  /* 0x00000010a7a67825 */ /* 0x000fc600078e0002 */
[----:B------:R0:W2:Y:S04]  /*0bd0*/  LDG.E.128 R168, desc[UR4][R204.64+0x10] ;  /* 0x00001004cca87981 */ /* 0x0000a8000c1e1d00 */
[----:B------:R-:W2:Y:S04]  /*0be0*/  LDG.E.128 R164, desc[UR4][R166.64] ;  /* 0x00000004a6a47981 */ /* 0x000ea8000c1e1d00 */
[----:B------:R-:W2:Y:S01]  /*0bf0*/  LDG.E.128 R172, desc[UR4][R206.64] ;  /* 0x00000004ceac7981 */ /* 0x000ea2000c1e1d00 */
[----:B------:R-:W-:Y:S02]  /*0c00*/  MOV R2, UR14 ;  /* 0x0000000e00027c02 */ /* 0x000fe40008000f00 */
[----:B------:R-:W-:-:S02]  /*0c10*/  MOV R0, UR15 ;  /* 0x0000000f00007c02 */ /* 0x000fc40008000f00 */
        /* <DEDUP_REMOVED lines=9> */
[----:B---3--:R-:W-:Y:S01]  /*0cb0*/  FSEL R226, R195, RZ, !P0 ;  /* 0x000000ffc3e27208 */ /* 0x008fe20004000000 */
[--C-:B----4-:R-:W-:Y:S02]  /*0cc0*/  HADD2.F32 R195, -RZ, R152.reuse.H0_H0 ;  /* 0x20000098ffc37230 */ /* 0x110fe40000004100 */
[----:B0-----:R-:W-:Y:S02]  /*0cd0*/  HADD2.F32 R204, -RZ, R152.H1_H1 ;  /* 0x30000098ffcc7230 */ /* 0x001fe40000004100 */
[C---:B--2---:R-:W-:Y:S01]  /*0ce0*/  FADD.FTZ R202, -R226.reuse, R148 ;  /* 0x00000094e2ca7221 */ /* 0x044fe20000010100 */
[C---:B------:R-:W-:Y:S01]  /*0cf0*/  FADD.FTZ R208, -R226.reuse, R149 ;  /* 0x00000095e2d07221 */ /* 0x040fe20000010100 */
[----:B------:R-:W-:Y:S02]  /*0d00*/  FADD.FTZ R182, -R226, R182 ;  /* 0x000000b6e2b67221 */ /* 0x000fe40000010100 */
[----:B-----5:R-:W-:Y:S01]  /*0d10*/  FMUL.FTZ R3, R5, R202 ;  /* 0x000000ca05037220 */ /* 0x020fe20000410000 */
[----:B------:R-:W-:Y:S01]  /*0d20*/  FMUL.FTZ R202, R190, R195 ;  /* 0x000000c3beca7220 */ /* 0x000fe20000410000 */
[C---:B------:R-:W-:Y:S01]  /*0d30*/  FADD.FTZ R244, -R226.reuse, R181 ;  /* 0x000000b5e2f47221 */ /* 0x040fe20000010100 */
[C---:B------:R-:W-:Y:S01]  /*0d40*/  FADD.FTZ R216, -R226.reuse, R156 ;  /* 0x0000009ce2d87221 */ /* 0x040fe20000010100 */
[----:B------:R-:W-:Y:S01]  /*0d50*/  FADD.FTZ R210, -R226, R150 ;  /* 0x00000096e2d27221 */ /* 0x000fe20000010100 */
[----:B------:R-:W-:-:S02]  /*0d60*/  HADD2.F32 R203, -RZ, R153.H0_H0 ;  /* 0x20000099ffcb7230 */ /* 0x000fc40000004100 */
[----:B------:R-:W-:Y:S01]  /*0d70*/  FADD.FTZ R222, -R226, R159 ;  /* 0x0000009fe2de7221 */ /* 0x000fe20000010100 */
[--C-:B-1----:R-:W-:Y:S02]  /*0d80*/  HADD2.F32 R199, -RZ, R176.reuse.H0_H0 ;  /* 0x200000b0ffc77230 */ /* 0x102fe40000004100 */
[C---:B------:R-:W-:Y:S01]  /*0d90*/  FMUL.FTZ R156, R5.reuse, R208 ;  /* 0x000000d0059c7220 */ /* 0x040fe20000410000 */
[----:B------:R-:W-:Y:S02]  /*0da0*/  HADD2.F32 R196, -RZ, R176.H1_H1 ;  /* 0x300000b0ffc47230 */ /* 0x000fe40000004100 */
[----:B------:R-:W-:Y:S01]  /*0db0*/  FMUL.FTZ R181, R5, R182 ;  /* 0x000000b605b57220 */ /* 0x000fe20000410000 */
[----:B------:R-:W-:Y:S01]  /*0dc0*/  FFMA.FTZ R116, R3, R195, R116 ;  /* 0x000000c303747223 */ /* 0x000fe20000010074 */
[----:B------:R-:W-:Y:S01]  /*0dd0*/  FADD.FTZ R112, R112, R195 ;  /* 0x000000c370707221 */ /* 0x000fe20000010000 */
[--C-:B------:R-:W-:Y:S02]  /*0de0*/  HADD2.F32 R197, -RZ, R177.reuse.H0_H0 ;  /* 0x200000b1ffc57230 */ /* 0x100fe40000004100 */
[----:B------:R-:W-:Y:S01]  /*0df0*/  FMUL.FTZ R195, R189, R204 ;  /* 0x000000ccbdc37220 */ /* 0x000fe20000410000 */
[----:B------:R-:W-:-:S02]  /*0e00*/  HADD2.F32 R176, -RZ, R177.H1_H1 ;  /* 0x300000b1ffb07230 */ /* 0x000fc40000004100 */
[----:B------:R-:W-:Y:S01]  /*0e10*/  FADD.FTZ R182, RZ, R202 ;  /* 0x000000caffb67221 */ /* 0x000fe20000010000 */
[----:B------:R-:W-:Y:S01]  /*0e20*/  FFMA.FTZ R177, R3, R202, RZ ;  /* 0x000000ca03b17223 */ /* 0x000fe200000100ff */
[----:B------:R-:W-:Y:S02]  /*0e30*/  HADD2.F32 R206, -RZ, R153.H1_H1 ;  /* 0x30000099ffce7230 */ /* 0x000fe40000004100 */
[C---:B------:R-:W-:Y:S01]  /*0e40*/  FADD.FTZ R218, -R226.reuse, R157 ;  /* 0x0000009de2da7221 */ /* 0x040fe20000010100 */
[--C-:B------:R-:W-:Y:S02]  /*0e50*/  HADD2.F32 R205, -RZ, R154.reuse.H0_H0 ;  /* 0x2000009affcd7230 */ /* 0x100fe40000004100 */
[C---:B------:R-:W-:Y:S01]  /*0e60*/  FADD.FTZ R232, -R226.reuse, R162 ;  /* 0x000000a2e2e87221 */ /* 0x040fe20000010100 */
[----:B------:R-:W-:Y:S02]  /*0e70*/  HADD2.F32 R200, -RZ, R154.H1_H1 ;  /* 0x3000009affc87230 */ /* 0x000fe40000004100 */
[----:B------:R-:W-:Y:S01]  /*0e80*/  FADD.FTZ R214, -R226, R151 ;  /* 0x00000097e2d67221 */ /* 0x000fe20000010100 */
[----:B------:R-:W-:-:S02]  /*0e90*/  HADD2.F32 R198, -RZ, R155.H1_H1 ;  /* 0x3000009bffc67230 */ /* 0x000fc40000004100 */
[C---:B------:R-:W-:Y:S01]  /*0ea0*/  FMUL.FTZ R157, R5.reuse, R210 ;  /* 0x000000d2059d7220 */ /* 0x040fe20000410000 */
[--C-:B------:R-:W-:Y:S02]  /*0eb0*/  HADD2.F32 R153, -RZ, R179.reuse.H0_H0 ;  /* 0x200000b3ff997230 */ /* 0x100fe40000004100 */
        /* <DEDUP_REMOVED lines=11> */
[----:B------:R-:W-:Y:S01]  /*0f70*/  FADD.FTZ R123, R123, R198 ;  /* 0x000000c67b7b7221 */ /* 0x000fe20000010000 */
[-C--:B------:R-:W-:Y:S01]  /*0f80*/  FFMA.FTZ R67, R162, R198.reuse, R67 ;  /* 0x000000c6a2437223 */ /* 0x080fe20000010043 */
[----:B------:R-:W-:Y:S01]  /*0f90*/  FMUL.FTZ R207, R23, R198 ;  /* 0x000000c617cf7220 */ /* 0x000fe20000410000 */
[----:B------:R-:W-:Y:S01]  /*0fa0*/  FMUL.FTZ R203, R187, R206 ;  /* 0x000000cebbcb7220 */ /* 0x000fe20000410000 */
[----:B------:R-:W-:Y:S01]  /*0fb0*/  FADD.FTZ R198, R179, R204 ;  /* 0x000000ccb3c67221 */ /* 0x000fe20000010000 */
[C---:B------:R-:W-:Y:S01]  /*0fc0*/  FADD.FTZ R224, -R226.reuse, R160 ;  /* 0x000000a0e2e07221 */ /* 0x040fe20000010100 */
[----:B------:R-:W-:Y:S01]  /*0fd0*/  FFMA.FTZ R177, R157, R204, R182 ;  /* 0x000000cc9db17223 */ /* 0x000fe200000100b6 */
[----:B------:R-:W-:Y:S01]  /*0fe0*/  FADD.FTZ R230, -R226, R161 ;  /* 0x000000a1e2e67221 */ /* 0x000fe20000010100 */
[----:B------:R-:W-:Y:S01]  /*0ff0*/  FMUL.FTZ R159, R5, R216 ;  /* 0x000000d8059f7220 */ /* 0x000fe20000410000 */
[----:B------:R-:W-:Y:S01]  /*1000*/  FFMA.FTZ R119, R158, R206, R119 ;  /* 0x000000ce9e777223 */ /* 0x000fe20000010077 */
[----:B------:R-:W-:Y:S01]  /*1010*/  FADD.FTZ R115, R115, R206 ;  /* 0x000000ce73737221 */ /* 0x000fe20000010000 */
[----:B------:R-:W-:Y:S01]  /*1020*/  FADD.FTZ R234, -R226, R163 ;  /* 0x000000a3e2ea7221 */ /* 0x000fe20000010100 */
[----:B------:R-:W-:-:S02]  /*1030*/  HADD2.F32 R209, -RZ, R164.H0_H0 ;  /* 0x200000a4ffd17230 */ /* 0x000fc40000004100 */
[----:B------:R-:W-:Y:S01]  /*1040*/  FMUL.FTZ R206, R186, R205 ;  /* 0x000000cdbace7220 */ /* 0x000fe20000410000 */
[----:B------:R-:W-:Y:S01]  /*1050*/  FADD.FTZ R179, R198, R203 ;  /* 0x000000cbc6b37221 */ /* 0x000fe20000010000 */
[----:B------:R-:W-:Y:S02]  /*1060*/  HADD2.F32 R212, -RZ, R164.H1_H1 ;  /* 0x300000a4ffd47230 */ /* 0x000fe40000004100 */
[C---:B------:R-:W-:Y:S01]  /*1070*/  FMUL.FTZ R163, R5.reuse, R224 ;  /* 0x000000e005a37220 */ /* 0x040fe20000410000 */
[----:B------:R-:W-:Y:S01]  /*1080*/  FFMA.FTZ R182, R158, R203, R177 ;  /* 0x000000cb9eb67223 */ /* 0x000fe200000100b1 */
[--C-:B------:R-:W-:Y:S02]  /*1090*/  HADD2.F32 R211, -RZ, R165.reuse.H0_H0 ;  /* 0x200000a5ffd37230 */ /* 0x100fe40000004100 */
[C---:B------:R-:W-:Y:S01]  /*10a0*/  FMUL.FTZ R164, R5.reuse, R230 ;  /* 0x000000e605a47220 */ /* 0x040fe20000410000 */
[----:B------:R-:W-:Y:S02]  /*10b0*/  HADD2.F32 R152, -RZ, R165.H1_H1 ;  /* 0x300000a5ff987230 */ /* 0x000fe40000004100 */
[----:B------:R-:W-:Y:S01]  /*10c0*/  FMUL.FTZ R165, R5, R232 ;  /* 0x000000e805a57220 */ /* 0x000fe20000410000 */
[----:B------:R-:W-:-:S02]  /*10d0*/  HADD2.F32 R201, -RZ, R155.H0_H0 ;  /* 0x2000009bffc97230 */ /* 0x000fc40000004100 */
[----:B------:R-:W-:Y:S01]  /*10e0*/  FADD.FTZ R120, R120, R205 ;  /* 0x000000cd78787221 */ /* 0x000fe20000010000 */
[--C-:B------:R-:W-:Y:S02]  /*10f0*/  HADD2.F32 R151, -RZ, R166.reuse.H0_H0 ;  /* 0x200000a6ff977230 */ /* 0x100fe40000004100 */
[----:B------:R-:W-:Y:S01]  /*1100*/  FFMA.FTZ R64, R159, R205, R64 ;  /* 0x000000cd9f407223 */ /* 0x000fe20000010040 */
[----:B------:R-:W-:Y:S02]  /*1110*/  HADD2.F32 R150, -RZ, R166.H1_H1 ;  /* 0x300000a6ff967230 */ /* 0x000fe40000004100 */
[----:B------:R-:W-:Y:S01]  /*1120*/  FADD.FTZ R168, -R226, R168 ;  /* 0x000000a8e2a87221 */ /* 0x000fe20000010100 */
[----:B------:R-:W-:Y:S01]  /*1130*/  FMUL.FTZ R166, R5, R234 ;  /* 0x000000ea05a67220 */ /* 0x000fe20000410000 */
[----:B------:R-:W-:Y:S01]  /*1140*/  FMUL.FTZ R205, R185, R200 ;  /* 0x000000c8b9cd7220 */ /* 0x000fe20000410000 */
[----:B------:R-:W-:Y:S01]  /*1150*/  FADD.FTZ R198, R179, R206 ;  /* 0x000000ceb3c67221 */ /* 0x000fe20000010000 */
[----:B------:R-:W-:Y:S01]  /*1160*/  FMUL.FTZ R160, R5, R218 ;  /* 0x000000da05a07220 */ /* 0x000fe20000410000 */
[-C--:B------:R-:W-:Y:S01]  /*1170*/  FFMA.FTZ R104, R163, R209.reuse, R104 ;  /* 0x000000d1a3687223 */ /* 0x080fe20000010068 */
[----:B------:R-:W-:Y:S01]  /*1180*/  FADD.FTZ R108, R108, R209 ;  /* 0x000000d16c6c7221 */ /* 0x000fe20000010000 */
[----:B------:R-:W-:Y:S01]  /*1190*/  FMUL.FTZ R210, R22, R209 ;  /* 0x000000d116d27220 */ /* 0x000fe20000410000 */
[----:B------:R-:W-:Y:S01]  /*11a0*/  FFMA.FTZ R177, R159, R206, R182 ;  /* 0x000000ce9fb17223 */ /* 0x000fe200000100b6 */
[-C--:B------:R-:W-:Y:S01]  /*11b0*/  FFMA.FTZ R105, R164, R212.reuse, R105 ;  /* 0x000000d4a4697223 */ /* 0x080fe20000010069 */
[----:B------:R-:W-:Y:S01]  /*11c0*/  FADD.FTZ R109, R109, R212 ;  /* 0x000000d46d6d7221 */ /* 0x000fe20000010000 */
[----:B------:R-:W-:Y:S01]  /*11d0*/  FMUL.FTZ R209, R21, R212 ;  /* 0x000000d415d17220 */ /* 0x000fe20000410000 */
[----:B------:R-:W-:-:S02]  /*11e0*/  HADD2.F32 R149, -RZ, R167.H0_H0 ;  /* 0x200000a7ff957230 */ /* 0x000fc40000004100 */
[-C--:B------:R-:W-:Y:S01]  /*11f0*/  FFMA.FTZ R106, R165, R211.reuse, R106 ;  /* 0x000000d3a56a7223 */ /* 0x080fe2000001006a */
[----:B------:R-:W-:Y:S02]  /*1200*/  HADD2.F32 R148, -RZ, R167.H1_H1 ;  /* 0x300000a7ff947230 */ /* 0x000fe40000004100 */
[----:B------:R-:W-:Y:S01]  /*1210*/  FADD.FTZ R110, R110, R211 ;  /* 0x000000d36e6e7221 */ /* 0x000fe20000010000 */
[----:B------:R-:W-:Y:S01]  /*1220*/  FMUL.FTZ R212, R20, R211 ;  /* 0x000000d314d47220 */ /* 0x000fe20000410000 */
[----:B------:R-:W-:Y:S01]  /*1230*/  FMUL.FTZ R167, R5, R168 ;  /* 0x000000a805a77220 */ /* 0x000fe20000410000 */
[----:B------:R-:W-:Y:S01]  /*1240*/  FMUL.FTZ R208, R184, R201 ;  /* 0x000000c9b8d07220 */ /* 0x000fe20000410000 */
[-C--:B------:R-:W-:Y:S01]  /*1250*/  FFMA.FTZ R107, R166, R152.reuse, R107 ;  /* 0x00000098a66b7223 */ /* 0x080fe2000001006b */
[----:B------:R-:W-:Y:S01]  /*1260*/  FADD.FTZ R111, R111, R152 ;  /* 0x000000986f6f7221 */ /* 0x000fe20000010000 */
        /* <DEDUP_REMOVED lines=11> */
[C---:B------:R-:W-:Y:S01]  /*1320*/  FMUL.FTZ R168, R5.reuse, R236 ;  /* 0x000000ec05a87220 */ /* 0x040fe20000410000 */
        /* <DEDUP_REMOVED lines=13> */
[----:B------:R-:W-:-:S02]  /*1400*/  FFMA.FTZ R150, R164, R209, R151 ;  /* 0x000000d1a4967223 */ /* 0x000fc40000010097 */
        /* <DEDUP_REMOVED lines=12> */
[----:B------:R-:W-:Y:S02]  /*14d0*/  FADD.FTZ R172, -R226, R172 ;  /* 0x000000ace2ac7221 */ /* 0x000fe40000010100 */
[----:B------:R-:W-:Y:S01]  /*14e0*/  FADD.FTZ R150, R151, R216 ;  /* 0x000000d897967221 */ /* 0x000fe20000010000 */
[----:B------:R-:W-:Y:S01]  /*14f0*/  FFMA.FTZ R149, R169, R216, R148 ;  /* 0x000000d8a9957223 */ /* 0x000fe20000010094 */
[----:B------:R-:W-:Y:S01]  /*1500*/  FMUL.FTZ R218, R14, R199 ;  /* 0x000000c70eda7220 */ /* 0x000fe20000410000 */
[----:B------:R-:W-:Y:S01]  /*1510*/  FADD.FTZ R240, -R226, R173 ;  /* 0x000000ade2f07221 */ /* 0x000fe20000010100 */
[----:B------:R-:W-:Y:S01]  /*1520*/  FADD.FTZ R151, R150, R215 ;  /* 0x000000d796977221 */ /* 0x000fe20000010000 */
[----:B------:R-:W-:Y:S01]  /*1530*/  FMUL.FTZ R171, R5, R172 ;  /* 0x000000ac05ab7220 */ /* 0x000fe20000410000 */
[----:B------:R-:W-:Y:S01]  /*1540*/  FFMA.FTZ R150, R170, R215, R149 ;  /* 0x000000d7aa967223 */ /* 0x000fe20000010095 */
[----:B------:R-:W-:Y:S01]  /*1550*/  FMUL.FTZ R217, R13, R196 ;  /* 0x000000c40dd97220 */ /* 0x000fe20000410000 */
[----:B------:R-:W-:Y:S01]  /*1560*/  FADD.FTZ R148, R151, R218 ;  /* 0x000000da97947221 */ /* 0x000fe20000010000 */
[----:B------:R-:W-:Y:S01]  /*1570*/  FADD.FTZ R174, -R226, R174 ;  /* 0x000000aee2ae7221 */ /* 0x000fe20000010100 */
[----:B------:R-:W-:Y:S01]  /*1580*/  FMUL.FTZ R172, R5, R240 ;  /* 0x000000f005ac7220 */ /* 0x000fe20000410000 */
[----:B------:R-:W-:Y:S01]  /*1590*/  FFMA.FTZ R149, R171, R218, R150 ;  /* 0x000000daab957223 */ /* 0x000fe20000010096 */
[----:B------:R-:W-:Y:S01]  /*15a0*/  FADD.FTZ R151, R148, R217 ;  /* 0x000000d994977221 */ /* 0x000fe20000010000 */
[----:B------:R-:W-:Y:S01]  /*15b0*/  FADD.FTZ R242, -R226, R175 ;  /* 0x000000afe2f27221 */ /* 0x000fe20000010100 */
[----:B------:R-:W-:Y:S01]  /*15c0*/  FMUL.FTZ R173, R5, R174 ;  /* 0x000000ae05ad7220 */ /* 0x000fe20000410000 */
[----:B------:R-:W-:Y:S01]  /*15d0*/  FMUL.FTZ R220, R12, R197 ;  /* 0x000000c50cdc7220 */ /* 0x000fe20000410000 */
[----:B------:R-:W-:Y:S01]  /*15e0*/  FFMA.FTZ R148, R172, R217, R149 ;  /* 0x000000d9ac947223 */ /* 0x000fe20000010095 */
[----:B------:R-:W-:-:S02]  /*15f0*/  HADD2.F32 R155, -RZ, R178.H0_H0 ;  /* 0x200000b2ff9b7230 */ /* 0x000fc40000004100 */
[----:B------:R-:W-:Y:S01]  /*1600*/  FADD.FTZ R180, -R226, R180 ;  /* 0x000000b4e2b47221 */ /* 0x000fe20000010100 */
[----:B------:R-:W-:Y:S01]  /*1610*/  FMUL.FTZ R174, R5, R242 ;  /* 0x000000f205ae7220 */ /* 0x000fe20000410000 */
[----:B------:R-:W-:Y:S01]  /*1620*/  FMUL.FTZ R219, R11, R176 ;  /* 0x000000b00bdb7220 */ /* 0x000fe20000410000 */
[----:B------:R-:W-:Y:S01]  /*1630*/  FADD.FTZ R150, R151, R220 ;  /* 0x000000dc97967221 */ /* 0x000fe20000010000 */
[----:B------:R-:W-:Y:S01]  /*1640*/  FFMA.FTZ R149, R173, R220, R148 ;  /* 0x000000dcad957223 */ /* 0x000fe20000010094 */
[----:B------:R-:W-:Y:S02]  /*1650*/  HADD2.F32 R178, -RZ, R178.H1_H1 ;  /* 0x300000b2ffb27230 */ /* 0x000fe40000004100 */
        /* <DEDUP_REMOVED lines=38> */
.L_x_7229:
[----:B------:R-:W-:Y:S05]  /*18c0*/  BSYNC B0 ;  /* 0x0000000000007941 */ /* 0x000fea0003800000 */
.L_x_7227:
        /* <DEDUP_REMOVED lines=26> */
.L_x_7290:
[----:B------:R-:W3:Y:S01]  /*1a70*/  S2R R177, SR_CgaCtaId ;  /* 0x0000000000b17919 */ /* 0x000ee20000008800 */
[----:B-----5:R-:W-:Y:S01]  /*1a80*/  ISETP.GE.AND P5, PT, R228, 0x1, PT ;  /* 0x00000001e400780c */ /* 0x020fe20003fa6270 */
[----:B-1----:R-:W-:Y:S01]  /*1a90*/  FADD.FTZ R176, R178, R153 ;  /* 0x00000099b2b07221 */ /* 0x002fe20000010000 */
[----:B------:R-:W-:Y:S01]  /*1aa0*/  MOV R154, 0x400 ;  /* 0x00000400009a7802 */ /* 0x000fe20000000f00 */
[----:B------:R-:W-:Y:S05]  /*1ab0*/  WARPSYNC.ALL ;  /* 0x0000000000007948 */ /* 0x000fea0003800000 */
[----:B------:R-:W-:Y:S01]  /*1ac0*/  @!P0 LOP3.LUT R151, R151, 0x3, RZ, 0xc0, !PT ;  /* 0x0000000397978812 */ /* 0x000fe200078ec0ff */
[----:B------:R-:W-:-:S03]  /*1ad0*/  HFMA2.MMA R197, -RZ, RZ, 0, 0 ;  /* 0x00000000ffc57435 */ /* 0x000fc600000001ff */
        /* <DEDUP_REMOVED lines=10> */
[----:B------:R-:W-:Y:S02]  /*1b80*/  @P5 LEA.HI.SX32 R197, R228, R191, 0x1d ;  /* 0x000000bfe4c55211 */ /* 0x000fe400078feaff */
[-C--:B------:R-:W-:Y:S02]  /*1b90*/  @!P0 LEA R182, R151, R154.reuse, 0x3 ;  /* 0x0000009a97b68211 */ /* 0x080fe400078e18ff */
[----:B------:R-:W-:Y:S01]  /*1ba0*/  LEA R183, R152, R154, 0x3 ;  /* 0x0000009a98b77211 */ /* 0x000fe200078e18ff */
[----:B0-----:R-:W-:Y:S01]  /*1bb0*/  @P5 IMAD.WIDE.U32 R178, R197, 0x10, R148 ;  /* 0x00000010c5b25825 */ /* 0x001fe200078e0094 */
[----:B------:R-:W0:Y:S01]  /*1bc0*/  @P5 LDC R228, c[0x0][0x29c] ;  /* 0x0000a700ffe45b82 */ /* 0x000e220000000800 */
[----:B------:R2:W-:Y:S07]  /*1bd0*/  @!P0 STS.64 [R182+0x3000], R176 ;  /* 0x003000b0b6008388 */ /* 0x0005ee0000000a00 */
[----:B------:R-:W-:Y:S01]  /*1be0*/  BAR.SYNC.DEFER_BLOCKING 0x0 ;  /* 0x0000000000007b1d */ /* 0x000fe20000010000 */
[----:B------:R-:W-:-:S07]  /*1bf0*/  ISETP.NE.U32.AND P0, PT, RZ, UR10, PT ;  /* 0x0000000aff007c0c */ /* 0x000fce000bf05070 */
[----:B------:R-:W3:Y:S08]  /*1c00*/  @P5 LDC R200, c[0x0][0x29c] ;  /* 0x0000a700ffc85b82 */ /* 0x000ef00000000800 */
[----:B------:R-:W0:Y:S08]  /*1c10*/  @P5 LDC R201, c[0x0][0x29c] ;  /* 0x0000a700ffc95b82 */ /* 0x000e300000000800 */
[----:B------:R-:W0:Y:S01]  /*1c20*/  @P5 LDC R232, c[0x0][0x29c] ;  /* 0x0000a700ffe85b82 */ /* 0x000e220000000800 */
[----:B------:R-:W1:Y:S04]  /*1c30*/  LDS.128 R148, [R183+0x3000] ;  /* 0x00300000b7947984 */ /* 0x000e680000000c00 */
[----:B------:R4:W3:Y:S01]  /*1c40*/  LDS.128 R152, [R183+0x3010] ;  /* 0x00301000b7987984 */ /* 0x0008e20000000c00 */
[----:B------:R-:W-:-:S02]  /*1c50*/  ISETP.NE.AND.EX P0, PT, RZ, UR11, PT, P0 ;  /* 0x0000000bff007c0c */ /* 0x000fc4000bf05300 */
[----:B------:R-:W0:Y:S01]  /*1c60*/  @P5 LDC R227, c[0x0][0x29c] ;  /* 0x0000a700ffe35b82 */ /* 0x000e220000000800 */
[----:B------:R4:W5:Y:S01]  /*1c70*/  @P5 LDG.E.128 R144, desc[UR4][R178.64] ;  /* 0x00000004b2905981 */ /* 0x000962000c1e1d00 */
[C---:B------:R-:W-:Y:S01]  /*1c80*/  @!P3 ISETP.NE.U32.AND P2, PT, R2.reuse, RZ, PT ;  /* 0x000000ff0200b20c */ /* 0x040fe20003f45070 */
[----:B------:R-:W-:Y:S01]  /*1c90*/  BSSY B0, `(.L_x_7231) ;  /* 0x000001b000007945 */ /* 0x000fe20003800000 */
[----:B------:R-:W-:Y:S02]  /*1ca0*/  @!P3 ISETP.NE.U32.AND P1, PT, R2, RZ, PT ;  /* 0x000000ff0200b20c */ /* 0x000fe40003f25070 */
[----:B------:R-:W-:Y:S02]  /*1cb0*/  @!P3 ISETP.NE.AND.EX P2, PT, R0, RZ, PT, P2 ;  /* 0x000000ff0000b20c */ /* 0x000fe40003f45320 */
[----:B------:R-:W0:Y:S08]  /*1cc0*/  @P5 LDC R230, c[0x0][0x29c] ;  /* 0x0000a700ffe65b82 */ /* 0x000e300000000800 */
[----:B--2---:R-:W2:Y:S08]  /*1cd0*/  @P5 LDC.64 R176, c[0x0][0x2f8] ;  /* 0x0000be00ffb05b82 */ /* 0x004eb00000000a00 */
[----:B----4-:R-:W4:Y:S08]  /*1ce0*/  @P5 LDC.64 R178, c[0x0][0x220] ;  /* 0x00008800ffb25b82 */ /* 0x010f300000000a00 */
[----:B------:R-:W0:Y:S01]  /*1cf0*/  @P0 LDC.64 R182, c[0x0][0x308] ;  /* 0x0000c200ffb60b82 */ /* 0x000e220000000a00 */
[----:B-1----:R-:W-:Y:S01]  /*1d00*/  FADD.FTZ R199, RZ, R148 ;  /* 0x00000094ffc77221 */ /* 0x002fe20000010000 */
[----:B------:R-:W-:Y:S01]  /*1d10*/  FADD.FTZ R148, RZ, R149 ;  /* 0x00000095ff947221 */ /* 0x000fe20000010000 */
[----:B------:R-:W-:-:S02]  /*1d20*/  @!P3 FSEL R149, R44, RZ, P2 ;  /* 0x000000ff2c95b208 */ /* 0x000fc40001000000 */
[----:B------:R-:W-:Y:S01]  /*1d30*/  FADD.FTZ R199, R150, R199 ;  /* 0x000000c796c77221 */ /* 0x000fe20000010000 */
[----:B------:R-:W-:-:S03]  /*1d40*/  FADD.FTZ R148, R151, R148 ;  /* 0x0000009497947221 */ /* 0x000fc60000010000 */
[----:B---3--:R-:W-:Y:S01]  /*1d50*/  FADD.FTZ R199, R199, R152 ;  /* 0x00000098c7c77221 */ /* 0x008fe20000010000 */
[----:B------:R-:W-:-:S03]  /*1d60*/  FADD.FTZ R148, R148, R153 ;  /* 0x0000009994947221 */ /* 0x000fc60000010000 */
[----:B------:R-:W-:Y:S01]  /*1d70*/  FADD.FTZ R154, R154, R199 ;  /* 0x000000c79a9a7221 */ /* 0x000fe20000010000 */
[----:B------:R-:W-:-:S03]  /*1d80*/  FADD.FTZ R148, R155, R148 ;  /* 0x000000949b947221 */ /* 0x000fc60000010000 */
        /* <DEDUP_REMOVED lines=11> */
.L_x_7232:
[----:B------:R-:W-:Y:S05]  /*1e40*/  BSYNC B0 ;  /* 0x0000000000007941 */ /* 0x000fea0003800000 */
.L_x_7231:
[--C-:B------:R-:W-:Y:S02]  /*1e50*/  @P5 HADD2.F32 R148, -RZ, R48.reuse.H0_H0 ;  /* 0x20000030ff945230 */ /* 0x100fe40000004100 */
[----:B0-----:R-:W-:Y:S01]  /*1e60*/  @P5 FMUL.FTZ R229, R149, R228 ;  /* 0x000000e495e55220 */ /* 0x001fe20000410000 */
[----:B------:R-:W-:Y:S01]  /*1e70*/  @!P3 ISETP.NE.AND.EX P1, PT, R0, RZ, PT, P1 ;  /* 0x000000ff0000b20c */ /* 0x000fe20003f25310 */
[----:B------:R-:W-:Y:S01]  /*1e80*/  BSSY B0, `(.L_x_7233) ;  /* 0x000000e000007945 */ /* 0x000fe20003800000 */
[----:B------:R-:W-:Y:S01]  /*1e90*/  @!P3 ISETP.NE.U32.AND P2, PT, R2, RZ, PT ;  /* 0x000000ff0200b20c */ /* 0x000fe20003f45070 */
[----:B------:R-:W-:Y:S02]  /*1ea0*/  @P5 HADD2.F32 R151, -RZ, R48.H1_H1 ;  /* 0x30000030ff975230 */ /* 0x000fe40000004100 */
        /* <DEDUP_REMOVED lines=11> */
.L_x_7234:
[----:B------:R-:W-:Y:S05]  /*1f60*/  BSYNC B0 ;  /* 0x0000000000007941 */ /* 0x000fea0003800000 */
.L_x_7233:
[----:B------:R-:W-:Y:S01]  /*1f70*/  @P5 FMUL.FTZ R228, R150, R231 ;  /* 0x000000e796e45220 */ /* 0x000fe20000410000 */
[----:B------:R-:W-:Y:S01]  /*1f80*/  @!P3 ISETP.NE.AND.EX P2, PT, R0, RZ, PT, P2 ;  /* 0x000000ff0000b20c */ /* 0x000fe20003f45320 */
[----:B------:R-:W-:Y:S01]  /*1f90*/  BSSY B0, `(.L_x_7235) ;  /* 0x000000e000007945 */ /* 0x000fe20003800000 */
[----:B------:R-:W-:Y:S01]  /*1fa0*/  @P5 F2FP.F16.F32.PACK_AB R148, RZ, R148 ;  /* 0x00000094ff94523e */ /* 0x000fe200000000ff */
[----:B------:R-:W-:Y:S01]  /*1fb0*/  @P5 FMUL.FTZ R152, R228, R151 ;  /* 0x00000097e4985220 */ /* 0x000fe20000410000 */
[----:B------:R-:W-:Y:S01]  /*1fc0*/  @P5 HADD2.F32 R234, -RZ, R49.H0_H0 ;  /* 0x20000031ffea5230 */ /* 0x000fe20000004100 */
        /* <DEDUP_REMOVED lines=10> */
.L_x_7236:
[----:B------:R-:W-:Y:S05]  /*2070*/  BSYNC B0 ;  /* 0x0000000000007941 */ /* 0x000fea0003800000 */
.L_x_7235:
[----:B------:R-:W-:Y:S01]  /*2080*/  @P5 FMUL.FTZ R225, R151, R225 ;  /* 0x000000e197e15220 */ /* 0x000fe20000410000 */
[----:B------:R-:W-:Y:S01]  /*2090*/  @!P3 ISETP.NE.U32.AND P2, PT, R2, RZ, PT ;  /* 0x000000ff0200b20c */ /* 0x000fe20003f45070 */
[----:B------:R-:W-:Y:S01]  /*20a0*/  BSSY B0, `(.L_x_7237) ;  /* 0x0000015000007945 */ /* 0x000fe20003800000 */
[----:B------:R-:W-:Y:S01]  /*20b0*/  @P5 F2FP.F16.F32.PACK_AB R152, RZ, R152 ;  /* 0x00000098ff98523e */ /* 0x000fe200000000ff */
[----:B------:R-:W-:Y:S01]  /*20c0*/  @P5 FMUL.FTZ R234, R225, R234 ;  /* 0x000000eae1ea5220 */ /* 0x000fe20000410000 */
[----:B------:R-:W-:Y:S01]  /*20d0*/  @P5 PRMT R60, R148, 0x7610, R60 ;  /* 0x00007610943c5816 */ /* 0x000fe2000000003c */
[----:B------:R-:W-:Y:S01]  /*20e0*/  @P5 HADD2.F32 R155, -RZ, R49.H1_H1 ;  /* 0x30000031ff9b5230 */ /* 0x000fe20000004100 */
[----:B------:R-:W-:Y:S01]  /*20f0*/  @!P3 ISETP.NE.U32.AND P1, PT, R2, RZ, PT ;  /* 0x000000ff0200b20c */ /* 0x000fe20003f25070 */
[----:B------:R-:W-:Y:S01]  /*2100*/  @P5 HADD2.F32 R154, -RZ, R50.H0_H0 ;  /* 0x20000032ff9a5230 */ /* 0x000fe20000004100 */
[----:B------:R-:W-:Y:S02]  /*2110*/  @!P3 ISETP.NE.AND.EX P2, PT, R0, RZ, PT, P2 ;  /* 0x000000ff0000b20c */ /* 0x000fe40003f45320 */
[----:B------:R-:W-:-:S02]  /*2120*/  @P5 PRMT R60, R60, 0x5410, R152 ;  /* 0x000054103c3c5816 */ /* 0x000fc40000000098 */
[----:B------:R-:W-:Y:S02]  /*2130*/  @!P3 ISETP.NE.AND.EX P1, PT, R0, RZ, PT, P1 ;  /* 0x000000ff0000b20c */ /* 0x000fe40003f25310 */
[----:B------:R-:W-:Y:S02]  /*2140*/  @P5 F2FP.F16.F32.PACK_AB R234, RZ, R234 ;  /* 0x000000eaffea523e */ /* 0x000fe400000000ff */
        /* <DEDUP_REMOVED lines=10> */
.L_x_7238:
[----:B------:R-:W-:Y:S05]  /*21f0*/  BSYNC B0 ;  /* 0x0000000000007941 */ /* 0x000fea0003800000 */
.L_x_7237:
        /* <DEDUP_REMOVED lines=12> */
.L_x_7240:
[----:B------:R-:W-:Y:S05]  /*22c0*/  BSYNC B0 ;  /* 0x0000000000007941 */ /* 0x000fea0003800000 */
.L_x_7239:
[----:B------:R-:W-:Y:S01]  /*22d0*/  @P5 FMUL.FTZ R201, R153, R201 ;  /* 0x000000c999c95220 */ /* 0x000fe20000410000 */
[----:B------:R-:W-:Y:S01]  /*22e0*/  @!P3 ISETP.NE.U32.AND P2, PT, R2, RZ, PT ;  /* 0x000000ff0200b20c */ /* 0x000fe20003f45070 */
[----:B------:R-:W-:Y:S01]  /*22f0*/  @P5 FMUL.FTZ R155, R200, R155 ;  /* 0x0000009bc89b5220 */ /* 0x000fe20000410000 */
[----:B------:R-:W-:Y:S01]  /*2300*/  @!P3 ISETP.NE.U32.AND P1, PT, R2, RZ, PT ;  /* 0x000000ff0200b20c */ /* 0x000fe20003f25070 */
[----:B------:R-:W-:Y:S01]  /*2310*/  @P5 FMUL.FTZ R154, R201, R154 ;  /* 0x0000009ac99a5220 */ /* 0x000fe20000410000 */
[C---:B------:R-:W-:Y:S01]  /*2320*/  @!P3 ISETP.NE.AND.EX P2, PT, R0.reuse, RZ, PT, P2 ;  /* 0x000000ff0000b20c */ /* 0x040fe20003f45320 */
[----:B------:R-:W-:Y:S01]  /*2330*/  BSSY B0, `(.L_x_7241) ;  /* 0x0000011000007945 */ /* 0x000fe20003800000 */
[----:B------:R-:W-:Y:S01]  /*2340*/  @!P3 ISETP.NE.AND.EX P1, PT, R0, RZ, PT, P1 ;  /* 0x000000ff0000b20c */ /* 0x000fe20003f25310 */
[----:B------:R-:W-:Y:S01]  /*2350*/  @P5 HADD2.F32 R233, -RZ, R50.H1_H1 ;  /* 0x30000032ffe95230 */ /* 0x000fe20000004100 */
[----:B------:R-:W-:Y:S01]  /*2360*/  @P5 F2FP.F16.F32.PACK_AB R231, RZ, R154 ;  /* 0x0000009affe7523e */ /* 0x000fe200000000ff */
[----:B------:R-:W-:Y:S01]  /*2370*/  @P5 HADD2.F32 R236, -RZ, R51.H0_H0 ;  /* 0x20000033ffec5230 */ /* 0x000fe20000004100 */
[----:B------:R-:W-:-:S02]  /*2380*/  @P5 PRMT R61, R234, 0x7610, R61 ;  /* 0x00007610ea3d5816 */ /* 0x000fc4000000003d */
[----:B------:R-:W-:Y:S02]  /*2390*/  @P5 F2FP.F16.F32.PACK_AB R148, RZ, R155 ;  /* 0x0000009bff94523e */ /* 0x000fe400000000ff */
        /* <DEDUP_REMOVED lines=10> */
.L_x_7242:
[----:B------:R-:W-:Y:S05]  /*2440*/  BSYNC B0 ;  /* 0x0000000000007941 */ /* 0x000fea0003800000 */
.L_x_7241:
        /* <DEDUP_REMOVED lines=12> */
.L_x_7244:
[----:B------:R-:W-:Y:S05]  /*2510*/  BSYNC B0 ;  /* 0x0000000000007941 */ /* 0x000fea0003800000 */
.L_x_7243:
[----:B------:R-:W-:Y:S01]  /*2520*/  @P5 FMUL.FTZ R227, R155, R227 ;  /* 0x000000e39be35220 */ /* 0x000fe20000410000 */
[----:B------:R-:W-:Y:S01]  /*2530*/  @!P3 ISETP.NE.U32.AND P1, PT, R2, RZ, PT ;  /* 0x000000ff0200b20c */ /* 0x000fe20003f25070 */
[----:B------:R-:W-:Y:S01]  /*2540*/  @P5 FMUL.FTZ R233, R232, R233 ;  /* 0x000000e9e8e95220 */ /* 0x000fe20000410000 */
[----:B------:R-:W-:Y:S01]  /*2550*/  BSSY B0, `(.L_x_7245) ;  /* 0x0000012000007945 */ /* 0x000fe20003800000 */
[----:B------:R-:W-:Y:S01]  /*2560*/  @P5 FMUL.FTZ R236, R227, R236 ;  /* 0x000000ece3ec5220 */ /* 0x000fe20000410000 */
[----:B------:R-:W-:Y:S02]  /*2570*/  @!P3 ISETP.NE.AND.EX P1, PT, R0, RZ, PT, P1 ;  /* 0x000000ff0000b20c */ /* 0x000fe40003f25310 */
[----:B------:R-:W-:Y:S01]  /*2580*/  @P5 PRMT R62, R231, 0x7610, R62 ;  /* 0x00007610e73e5816 */ /* 0x000fe2000000003e */
[----:B------:R-:W-:Y:S01]  /*2590*/  @P5 HADD2.F32 R231, -RZ, R51.H1_H1 ;  /* 0x30000033ffe75230 */ /* 0x000fe20000004100 */
[----:B------:R-:W-:Y:S02]  /*25a0*/  @P5 PRMT R61, R61, 0x5410, R148 ;  /* 0x000054103d3d5816 */ /* 0x000fe40000000094 */
[----:B------:R-:W-:-:S02]  /*25b0*/  @P5 F2FP.F16.F32.PACK_AB R233, RZ, R233 ;  /* 0x000000e9ffe9523e */ /* 0x000fc400000000ff */
        /* <DEDUP_REMOVED lines=11> */
.L_x_7246:
[----:B------:R-:W-:Y:S05]  /*2670*/  BSYNC B0 ;  /* 0x0000000000007941 */ /* 0x000fea0003800000 */
.L_x_7245:
[----:B------:R-:W-:Y:S01]  /*2680*/  ISETP.NE.U32.AND P1, PT, RZ, UR10, PT ;  /* 0x0000000aff007c0c */ /* 0x000fe2000bf25070 */
[----:B------:R-:W-:Y:S01]  /*2690*/  @P5 FMUL.FTZ R230, R234, R230 ;  /* 0x000000e6eae65220 */ /* 0x000fe20000410000 */
[----:B------:R-:W-:Y:S01]  /*26a0*/  @P5 PRMT R62, R62, 0x5410, R233 ;  /* 0x000054103e3e5816 */ /* 0x000fe200000000e9 */
[----:B------:R-:W-:Y:S01]  /*26b0*/  @P0 IMAD.WIDE.U32 R182, R194, 0x20, R182 ;  /* 0x00000020c2b60825 */ /* 0x000fe200078e00b6 */
[----:B------:R-:W-:-:S03]  /*26c0*/  ISETP.NE.AND.EX P1, PT, RZ, UR11, PT, P1 ;  /* 0x0000000bff007c0c */ /* 0x000fc6000bf25310 */
[----:B------:R-:W-:Y:S01]  /*26d0*/  @P5 FMUL.FTZ R231, R230, R231 ;  /* 0x000000e7e6e75220 */ /* 0x000fe20000410000 */
[----:B------:R-:W-:Y:S01]  /*26e0*/  @P5 PRMT R63, R236, 0x7610, R63 ;  /* 0x00007610ec3f5816 */ /* 0x000fe2000000003f */
[----:B--2---:R-:W-:Y:S01]  /*26f0*/  @P5 IMAD.WIDE.U32 R176, R197, 0x10, R176 ;  /* 0x00000010c5b05825 */ /* 0x004fe200078e00b0 */
[----:B------:R-:W-:Y:S02]  /*2700*/  SEL R148, R149, R128, P1 ;  /* 0x0000008095947207 */ /* 0x000fe40000800000 */
[----:B------:R-:W-:Y:S01]  /*2710*/  SEL R149, R150, R129, P1 ;  /* 0x0000008196957207 */ /* 0x000fe20000800000 */
[--C-:B-----5:R-:W-:Y:S01]  /*2720*/  @P5 HADD2.F32 R238, -RZ, R144.reuse.H0_H0 ;  /* 0x20000090ffee5230 */ /* 0x120fe20000004100 */
[----:B------:R-:W-:Y:S01]  /*2730*/  SEL R150, R151, R130, P1 ;  /* 0x0000008297967207 */ /* 0x000fe20000800000 */
[----:B------:R-:W-:Y:S01]  /*2740*/  @P5 HADD2.F32 R237, -RZ, R144.H1_H1 ;  /* 0x30000090ffed5230 */ /* 0x000fe20000004100 */
[----:B------:R-:W-:Y:S01]  /*2750*/  SEL R151, R152, R131, P1 ;  /* 0x0000008398977207 */ /* 0x000fe20000800000 */
[--C-:B------:R-:W-:Y:S01]  /*2760*/  @P5 HADD2.F32 R236, -RZ, R145.reuse.H0_H0 ;  /* 0x20000091ffec5230 */ /* 0x100fe20000004100 */
[----:B------:R-:W-:Y:S01]  /*2770*/  @P5 F2FP.F16.F32.PACK_AB R231, RZ, R231 ;  /* 0x000000e7ffe7523e */ /* 0x000fe200000000ff */
[----:B------:R-:W-:Y:S01]  /*2780*/  @P5 HADD2.F32 R235, -RZ, R145.H1_H1 ;  /* 0x30000091ffeb5230 */ /* 0x000fe20000004100 */
[----:B------:R-:W-:Y:S01]  /*2790*/  SEL R152, R153, R140, P1 ;  /* 0x0000008c99987207 */ /* 0x000fe20000800000 */
[----:B------:R-:W-:Y:S01]  /*27a0*/  @P0 STG.E.128 desc[UR4][R182.64], R148 ;  /* 0x00000094b6000986 */ /* 0x000fe2000c101d04 */
[----:B------:R-:W-:Y:S01]  /*27b0*/  @P5 IADD3 R233, R197, 0x80, RZ ;  /* 0x00000080c5e95810 */ /* 0x000fe20007ffe0ff */
[----:B------:R-:W-:Y:S01]  /*27c0*/  @P5 HADD2.F32 R194, -RZ, R147.H1_H1 ;  /* 0x30000093ffc25230 */ /* 0x000fe20000004100 */
[----:B------:R-:W-:-:S02]  /*27d0*/  SEL R153, R154, R141, P1 ;  /* 0x0000008d9a997207 */ /* 0x000fc40000800000 */
[----:B------:R-:W-:Y:S01]  /*27e0*/  SEL R154, R155, R142, P1 ;  /* 0x0000008e9b9a7207 */ /* 0x000fe20000800000 */
[----:B----4-:R-:W-:Y:S01]  /*27f0*/  @P5 IMAD.WIDE.U32 R178, R233, 0x10, R178 ;  /* 0x00000010e9b25825 */ /* 0x010fe200078e00b2 */
[----:B------:R-:W-:Y:S02]  /*2800*/  SEL R155, R234, R143, P1 ;  /* 0x0000008fea9b7207 */ /* 0x000fe40000800000 */
[----:B------:R-:W-:Y:S01]  /*2810*/  @P5 PRMT R63, R63, 0x5410, R231 ;  /* 0x000054103f3f5816 */ /* 0x000fe200000000e7 */
[--C-:B------:R-:W-:Y:S02]  /*2820*/  @P5 HADD2.F32 R234, -RZ, R146.reuse.H0_H0 ;  /* 0x20000092ffea5230 */ /* 0x100fe40000004100 */
[----:B------:R0:W-:Y:S01]  /*2830*/  @P0 STG.E.128 desc[UR4][R182.64+0x10], R152 ;  /* 0x00001098b6000986 */ /* 0x0001e2000c101d04 */
[----:B------:R-:W-:Y:S02]  /*2840*/  @P5 HADD2.F32 R233, -RZ, R146.H1_H1 ;  /* 0x30000092ffe95230 */ /* 0x000fe40000004100 */
[----:B------:R-:W-:Y:S01]  /*2850*/  @P5 HADD2.F32 R231, -RZ, R147.H0_H0 ;  /* 0x20000093ffe75230 */ /* 0x000fe20000004100 */
[----:B------:R1:W-:Y:S04]  /*2860*/  @P5 STG.E.128 desc[UR4][R176.64], R60 ;  /* 0x0000003cb0005986 */ /* 0x0003e8000c101d04 */
[----:B------:R2:W5:Y:S01]  /*2870*/  @P5 LDG.E.128 R144, desc[UR4][R178.64] ;  /* 0x00000004b2905981 */ /* 0x000562000c1e1d00 */
[C---:B------:R-:W-:Y:S01]  /*2880*/  @!P3 ISETP.NE.U32.AND P2, PT, R2.reuse, RZ, PT ;  /* 0x000000ff0200b20c */ /* 0x040fe20003f45070 */
[----:B------:R-:W-:Y:S01]  /*2890*/  BSSY B0, `(.L_x_7247) ;  /* 0x0000013000007945 */ /* 0x000fe20003800000 */
[----:B------:R-:W-:-:S02]  /*28a0*/  @!P3 ISETP.NE.U32.AND P6, PT, R2, RZ, PT ;  /* 0x000000ff0200b20c */ /* 0x000fc40003fc5070 */
[C---:B------:R-:W-:Y:S02]  /*28b0*/  @!P3 ISETP.NE.AND.EX P2, PT, R0.reuse, RZ, PT, P2 ;  /* 0x000000ff0000b20c */ /* 0x040fe40003f45320 */
[----:B------:R-:W-:Y:S01]  /*28c0*/  @!P3 ISETP.NE.AND.EX P6, PT, R0, RZ, PT, P6 ;  /* 0x000000ff0000b20c */ /* 0x000fe20003fc5360 */
[----:B0-----:R-:W0:Y:S01]  /*28d0*/  @P0 LDC.64 R152, c[0x0][0x308] ;  /* 0x0000c200ff980b82 */ /* 0x001e220000000a00 */
        /* <DEDUP_REMOVED lines=14> */
.L_x_7248:
[----:B------:R-:W-:Y:S05]  /*29c0*/  BSYNC B0 ;  /* 0x0000000000007941 */ /* 0x000fea0003800000 */
.L_x_7247:
        /* <DEDUP_REMOVED lines=10> */
.L_x_7250:
[----:B------:R-:W-:Y:S05]  /*2a70*/  BSYNC B0 ;  /* 0x0000000000007941 */ /* 0x000fea0003800000 */
.L_x_7249:
        /* <DEDUP_REMOVED lines=10> */
.L_x_7252:
[----:B------:R-:W-:Y:S05]  /*2b20*/  BSYNC B0 ;  /* 0x0000000000007941 */ /* 0x000fea0003800000 */
.L_x_7251:
        /* <DEDUP_REMOVED lines=17> */
.L_x_7254:
[----:B------:R-:W-:Y:S05]  /*2c40*/  BSYNC B0 ;  /* 0x0000000000007941 */ /* 0x000fea0003800000 */
.L_x_7253:
        /* <DEDUP_REMOVED lines=22> */
.L_x_7256:
[----:B------:R-:W-:Y:S05]  /*2db0*/  BSYNC B0 ;  /* 0x0000000000007941 */ /* 0x000fea0003800000 */
.L_x_7255:
        /* <DEDUP_REMOVED lines=10> */
.L_x_7258:
[----:B------:R-:W-:Y:S05]  /*2e60*/  BSYNC B0 ;  /* 0x0000000000007941 */ /* 0x000fea0003800000 */
.L_x_7257:
        /* <DEDUP_REMOVED lines=10> */
.L_x_7260:
[----:B------:R-:W-:Y:S05]  /*2f10*/  BSYNC B0 ;  /* 0x0000000000007941 */ /* 0x000fea0003800000 */
.L_x_7259:
[----:B------:R-:W-:Y:S01]  /*2f20*/  @!P3 ISETP.NE.U32.AND P2, PT, R2, RZ, PT ;  /* 0x000000ff0200b20c */ /* 0x000fe20003f45070 */
[----:B------:R-:W-:Y:S03]  /*2f30*/  BSSY B0, `(.L_x_7261) ;  /* 0x000000c000007945 */ /* 0x000fe60003800000 */
        /* <DEDUP_REMOVED lines=11> */
.L_x_7262:
[----:B------:R-:W-:Y:S05]  /*2ff0*/  BSYNC B0 ;  /* 0x0000000000007941 */ /* 0x000fea0003800000 */
.L_x_7261:
[----:B------:R-:W2:Y:S01]  /*3000*/  @P5 LDC R193, c[0x0][0x29c] ;  /* 0x0000a700ffc15b82 */ /* 0x000ea20000000800 */
[----:B-1----:R-:W-:Y:S01]  /*3010*/  SEL R148, R183, R140, P1 ;  /* 0x0000008cb7947207 */ /* 0x002fe20000800000 */
[----:B0-----:R-:W-:Y:S01]  /*3020*/  @P5 FMUL.FTZ R155, R155, R240 ;  /* 0x000000f09b9b5220 */ /* 0x001fe20000410000 */
[----:B------:R-:W-:Y:S01]  /*3030*/  SEL R149, R182, R141, P1 ;  /* 0x0000008db6957207 */ /* 0x000fe20000800000 */
[----:B------:R-:W-:Y:S01]  /*3040*/  @P5 HADD2.F32 R240, -RZ, R52.H0_H0 ;  /* 0x20000034fff05230 */ /* 0x000fe20000004100 */
[----:B------:R-:W-:Y:S01]  /*3050*/  SEL R150, R179, R142, P1 ;  /* 0x0000008eb3967207 */ /* 0x000fe20000800000 */
[----:B------:R-:W-:Y:S01]  /*3060*/  @P5 FFMA.FTZ R72, R229, R238, R72 ;  /* 0x000000eee5485223 */ /* 0x000fe20000010048 */
[----:B------:R-:W-:Y:S01]  /*3070*/  SEL R151, R178, R143, P1 ;  /* 0x0000008fb2977207 */ /* 0x000fe20000800000 */
[----:B------:R-:W0:Y:S01]  /*3080*/  @P5 LDC R242, c[0x0][0x29c] ;  /* 0x0000a700fff25b82 */ /* 0x000e220000000800 */
[----:B------:R-:W-:-:S03]  /*3090*/  @P5 FMUL.FTZ R240, R155, R240 ;  /* 0x000000f09bf05220 */ /* 0x000fc60000410000 */
[----:B------:R1:W-:Y:S02]  /*30a0*/  @P0 STG.E.128 desc[UR4][R152.64+0x10], R148 ;  /* 0x0000109498000986 */ /* 0x0003e4000c101d04 */
[----:B------:R-:W-:Y:S02]  /*30b0*/  @P5 F2FP.F16.F32.PACK_AB R240, RZ, R240 ;  /* 0x000000f0fff0523e */ /* 0x000fe400000000ff */
[----:B------:R-:W3:Y:S02]  /*30c0*/  @P5 LDC R239, c[0x0][0x29c] ;  /* 0x0000a700ffef5b82 */ /* 0x000ee40000000800 */
[----:B------:R-:W-:Y:S01]  /*30d0*/  @P5 PRMT R60, R240, 0x7610, R60 ;  /* 0x00007610f03c5816 */ /* 0x000fe2000000003c */
[----:B------:R-:W-:Y:S01]  /*30e0*/  @P5 FFMA.FTZ R73, R228, R237, R73 ;  /* 0x000000ede4495223 */ /* 0x000fe20000010049 */
[C---:B------:R-:W-:Y:S02]  /*30f0*/  @!P3 ISETP.NE.U32.AND P2, PT, R2.reuse, RZ, PT ;  /* 0x000000ff0200b20c */ /* 0x040fe40003f45070 */
[----:B------:R-:W-:Y:S01]  /*3100*/  @!P3 ISETP.NE.U32.AND P6, PT, R2, RZ, PT ;  /* 0x000000ff0200b20c */ /* 0x000fe20003fc5070 */
[----:B------:R-:W-:Y:S01]  /*3110*/  BSSY B0, `(.L_x_7263) ;  /* 0x000004d000007945 */ /* 0x000fe20003800000 */
[----:B--2---:R-:W-:Y:S01]  /*3120*/  @P5 FMUL.FTZ R154, R154, R193 ;  /* 0x000000c19a9a5220 */ /* 0x004fe20000410000 */
[----:B------:R-:W2:Y:S01]  /*3130*/  @P5 LDC R238, c[0x0][0x29c] ;  /* 0x0000a700ffee5b82 */ /* 0x000ea20000000800 */
[----:B-----5:R-:W-:-:S02]  /*3140*/  @P5 HADD2.F32 R240, -RZ, R145.H1_H1 ;  /* 0x30000091fff05230 */ /* 0x020fc40000004100 */
[----:B-1----:R-:W-:Y:S02]  /*3150*/  @P5 HADD2.F32 R149, -RZ, R52.H1_H1 ;  /* 0x30000034ff955230 */ /* 0x002fe40000004100 */
[----:B------:R-:W-:-:S03]  /*3160*/  @P5 HADD2.F32 R148, -RZ, R53.H0_H0 ;  /* 0x20000035ff945230 */ /* 0x000fc60000004100 */
[----:B------:R-:W1:Y:S01]  /*3170*/  @P5 LDC R150, c[0x0][0x29c] ;  /* 0x0000a700ff965b82 */ /* 0x000e620000000800 */
[----:B0-----:R-:W-:Y:S01]  /*3180*/  @P5 FMUL.FTZ R177, R177, R242 ;  /* 0x000000f2b1b15220 */ /* 0x001fe20000410000 */
[----:B------:R-:W-:Y:S01]  /*3190*/  @P5 FMUL.FTZ R149, R154, R149 ;  /* 0x000000959a955220 */ /* 0x000fe20000410000 */
[----:B------:R-:W-:Y:S02]  /*31a0*/  @P5 HADD2.F32 R151, -RZ, R53.H1_H1 ;  /* 0x30000035ff975230 */ /* 0x000fe40000004100 */
[----:B------:R-:W-:Y:S01]  /*31b0*/  @P5 FMUL.FTZ R148, R177, R148 ;  /* 0x00000094b1945220 */ /* 0x000fe20000410000 */
[----:B---3--:R-:W-:Y:S02]  /*31c0*/  @P5 FMUL.FTZ R152, R176, R239 ;  /* 0x000000efb0985220 */ /* 0x008fe40000410000 */
[----:B------:R-:W0:Y:S01]  /*31d0*/  @P5 LDC R193, c[0x0][0x29c] ;  /* 0x0000a700ffc15b82 */ /* 0x000e220000000800 */
[----:B------:R-:W-:Y:S01]  /*31e0*/  @P5 F2FP.F16.F32.PACK_AB R149, RZ, R149 ;  /* 0x00000095ff95523e */ /* 0x000fe200000000ff */
[----:B------:R-:W-:Y:S01]  /*31f0*/  @P5 HADD2.F32 R239, -RZ, R144.H0_H0 ;  /* 0x20000090ffef5230 */ /* 0x000fe20000004100 */
[----:B------:R-:W-:Y:S01]  /*3200*/  @P5 F2FP.F16.F32.PACK_AB R148, RZ, R148 ;  /* 0x00000094ff94523e */ /* 0x000fe200000000ff */
[----:B------:R-:W-:Y:S01]  /*3210*/  @P5 FMUL.FTZ R151, R152, R151 ;  /* 0x0000009798975220 */ /* 0x000fe20000410000 */
[----:B------:R-:W-:Y:S01]  /*3220*/  @P5 PRMT R60, R60, 0x5410, R149 ;  /* 0x000054103c3c5816 */ /* 0x000fe20000000095 */
[--C-:B------:R-:W-:Y:S01]  /*3230*/  @P5 HADD2.F32 R149, -RZ, R54.reuse.H1_H1 ;  /* 0x30000036ff955230 */ /* 0x100fe20000004100 */
[----:B------:R-:W-:Y:S01]  /*3240*/  @P5 PRMT R61, R148, 0x7610, R61 ;  /* 0x00007610943d5816 */ /* 0x000fe2000000003d */
[----:B------:R-:W3:Y:S01]  /*3250*/  @P5 LDC R229, c[0x0][0x29c] ;  /* 0x0000a700ffe55b82 */ /* 0x000ee20000000800 */
[----:B------:R-:W-:Y:S01]  /*3260*/  @P5 HADD2.F32 R148, -RZ, R54.H0_H0 ;  /* 0x20000036ff945230 */ /* 0x000fe20000004100 */
[----:B------:R-:W-:Y:S01]  /*3270*/  @P5 F2FP.F16.F32.PACK_AB R151, RZ, R151 ;  /* 0x00000097ff97523e */ /* 0x000fe200000000ff */
[----:B--2---:R-:W-:Y:S01]  /*3280*/  @P5 FMUL.FTZ R179, R179, R238 ;  /* 0x000000eeb3b35220 */ /* 0x004fe20000410000 */
[----:B------:R-:W-:-:S02]  /*3290*/  @P5 HADD2.F32 R238, -RZ, R55.H0_H0 ;  /* 0x20000037ffee5230 */ /* 0x000fc40000004100 */
[----:B------:R-:W-:Y:S01]  /*32a0*/  @P5 PRMT R61, R61, 0x5410, R151 ;  /* 0x000054103d3d5816 */ /* 0x000fe20000000097 */
[----:B------:R-:W-:Y:S02]  /*32b0*/  @P5 HADD2.F32 R242, -RZ, R144.H1_H1 ;  /* 0x30000090fff25230 */ /* 0x000fe40000004100 */
[----:B-1----:R-:W-:Y:S01]  /*32c0*/  @P5 FMUL.FTZ R153, R183, R150 ;  /* 0x00000096b7995220 */ /* 0x002fe20000410000 */
[----:B------:R-:W-:Y:S01]  /*32d0*/  @P5 FMUL.FTZ R238, R179, R238 ;  /* 0x000000eeb3ee5220 */ /* 0x000fe20000410000 */
[----:B------:R-:W1:Y:S02]  /*32e0*/  @P5 LDC.64 R150, c[0x0][0x2f8] ;  /* 0x0000be00ff965b82 */ /* 0x000e640000000a00 */
[----:B------:R-:W-:Y:S02]  /*32f0*/  @P5 FMUL.FTZ R148, R153, R148 ;  /* 0x0000009499945220 */ /* 0x000fe40000410000 */
[----:B------:R-:W-:Y:S01]  /*3300*/  @P5 F2FP.F16.F32.PACK_AB R238, RZ, R238 ;  /* 0x000000eeffee523e */ /* 0x000fe200000000ff */
[----:B0-----:R-:W-:-:S02]  /*3310*/  @P5 FMUL.FTZ R176, R182, R193 ;  /* 0x000000c1b6b05220 */ /* 0x001fc40000410000 */
[----:B------:R-:W-:Y:S01]  /*3320*/  @P5 F2FP.F16.F32.PACK_AB R182, RZ, R148 ;  /* 0x00000094ffb6523e */ /* 0x000fe200000000ff */
[----:B------:R-:W-:Y:S01]  /*3330*/  @P5 HADD2.F32 R193, -RZ, R55.H1_H1 ;  /* 0x30000037ffc15230 */ /* 0x000fe20000004100 */
[----:B------:R-:W0:Y:S01]  /*3340*/  @P5 LDC R228, c[0x0][0x29c] ;  /* 0x0000a700ffe45b82 */ /* 0x000e220000000800 */
[----:B------:R-:W-:Y:S01]  /*3350*/  @P5 FMUL.FTZ R149, R176, R149 ;  /* 0x00000095b0955220 */ /* 0x000fe20000410000 */
[----:B------:R-:W-:Y:S01]  /*3360*/  @P5 PRMT R62, R182, 0x7610, R62 ;  /* 0x00007610b63e5816 */ /* 0x000fe2000000003e */
[----:B------:R-:W-:Y:S01]  /*3370*/  @P5 HADD2.F32 R182, -RZ, R147.H1_H1 ;  /* 0x30000093ffb65230 */ /* 0x000fe20000004100 */
[----:B------:R-:W-:Y:S01]  /*3380*/  @P5 PRMT R63, R238, 0x7610, R63 ;  /* 0x00007610ee3f5816 */ /* 0x000fe2000000003f */
[----:B---3--:R-:W-:Y:S01]  /*3390*/  @P5 FMUL.FTZ R178, R178, R229 ;  /* 0x000000e5b2b25220 */ /* 0x008fe20000410000 */
[----:B------:R-:W-:Y:S01]  /*33a0*/  @P5 F2FP.F16.F32.PACK_AB R183, RZ, R149 ;  /* 0x00000095ffb7523e */ /* 0x000fe200000000ff */
[----:B------:R-:W-:Y:S01]  /*33b0*/  @P5 HADD2.F32 R229, -RZ, R145.H0_H0 ;  /* 0x20000091ffe55230 */ /* 0x000fe20000004100 */
[----:B------:R-:W2:Y:S01]  /*33c0*/  @P5 LDC.64 R148, c[0x0][0x220] ;  /* 0x00008800ff945b82 */ /* 0x000ea20000000a00 */
[----:B------:R-:W-:Y:S01]  /*33d0*/  @P5 FMUL.FTZ R193, R178, R193 ;  /* 0x000000c1b2c15220 */ /* 0x000fe20000410000 */
[----:B------:R-:W-:Y:S01]  /*33e0*/  @P5 PRMT R62, R62, 0x5410, R183 ;  /* 0x000054103e3e5816 */ /* 0x000fe200000000b7 */
[----:B------:R-:W-:Y:S01]  /*33f0*/  @P5 HADD2.F32 R238, -RZ, R146.H1_H1 ;  /* 0x30000092ffee5230 */ /* 0x000fe20000004100 */
[----:B------:R-:W-:-:S02]  /*3400*/  @P5 IADD3 R183, R197, 0x80, RZ ;  /* 0x00000080c5b75810 */ /* 0x000fc40007ffe0ff */
[----:B------:R-:W-:Y:S02]  /*3410*/  @P5 F2FP.F16.F32.PACK_AB R193, RZ, R193 ;  /* 0x000000c1ffc1523e */ /* 0x000fe400000000ff */
[----:B------:R-:W3:Y:S01]  /*3420*/  @P5 LDC R237, c[0x0][0x29c] ;  /* 0x0000a700ffed5b82 */ /* 0x000ee20000000800 */
[----:B------:R-:W-:Y:S01]  /*3430*/  IADD3 R197, R197, 0x100, RZ ;  /* 0x00000100c5c57810 */ /* 0x000fe20007ffe0ff */
[----:B-1----:R-:W-:Y:S01]  /*3440*/  @P5 IMAD.WIDE.U32 R150, R183, 0x10, R150 ;  /* 0x00000010b7965825 */ /* 0x002fe200078e0096 */
[----:B------:R-:W-:Y:S02]  /*3450*/  @P5 PRMT R63, R63, 0x5410, R193 ;  /* 0x000054103f3f5816 */ /* 0x000fe400000000c1 */
[C---:B------:R-:W-:Y:S01]  /*3460*/  @!P3 ISETP.NE.AND.EX P2, PT, R0.reuse, RZ, PT, P2 ;  /* 0x000000ff0000b20c */ /* 0x040fe20003f45320 */
[----:B------:R-:W-:Y:S01]  /*3470*/  @P5 HADD2.F32 R193, -RZ, R146.H0_H0 ;  /* 0x20000092ffc15230 */ /* 0x000fe20000004100 */
[----:B------:R-:W-:Y:S01]  /*3480*/  @!P3 ISETP.NE.AND.EX P6, PT, R0, RZ, PT, P6 ;  /* 0x000000ff0000b20c */ /* 0x000fe20003fc5360 */
[----:B------:R1:W-:Y:S01]  /*3490*/  @P5 STG.E.128 desc[UR4][R150.64], R60 ;  /* 0x0000003c96005986 */ /* 0x0003e2000c101d04 */
[----:B------:R-:W-:-:S02]  /*34a0*/  @P5 HADD2.F32 R183, -RZ, R147.H0_H0 ;  /* 0x20000093ffb75230 */ /* 0x000fc40000004100 */
[----:B------:R-:W-:Y:S01]  /*34b0*/  @P5 FFMA.FTZ R74, R225, R236, R74 ;  /* 0x000000ece14a5223 */ /* 0x000fe2000001004a */
[----:B--2---:R-:W-:-:S04]  /*34c0*/  @P5 IMAD.WIDE.U32 R148, R197, 0x10, R148 ;  /* 0x00000010c5945825 */ /* 0x004fc800078e0094 */
[----:B------:R-:W-:Y:S01]  /*34d0*/  @P5 FFMA.FTZ R75, R200, R235, R75 ;  /* 0x000000ebc84b5223 */ /* 0x000fe2000001004b */
[----:B------:R-:W-:Y:S01]  /*34e0*/  @P5 FFMA.FTZ R76, R201, R234, R76 ;  /* 0x000000eac94c5223 */ /* 0x000fe2000001004c */
[----:B------:R-:W-:Y:S01]  /*34f0*/  @P5 FFMA.FTZ R77, R232, R233, R77 ;  /* 0x000000e9e84d5223 */ /* 0x000fe2000001004d */
[----:B------:R-:W-:Y:S01]  /*3500*/  @P5 FFMA.FTZ R78, R227, R231, R78 ;  /* 0x000000e7e34e5223 */ /* 0x000fe2000001004e */
[----:B------:R2:W5:Y:S01]  /*3510*/  @P5 LDG.E.128 R144, desc[UR4][R148.64] ;  /* 0x0000000494905981 */ /* 0x000562000c1e1d00 */
[----:B------:R-:W-:Y:S01]  /*3520*/  @P5 FFMA.FTZ R79, R230, R194, R79 ;  /* 0x000000c2e64f5223 */ /* 0x000fe2000001004f */
[----:B--2---:R-:W-:Y:S02]  /*3530*/  @!P3 FSEL R148, R29, RZ, P2 ;  /* 0x000000ff1d94b208 */ /* 0x004fe40001000000 */
[----:B------:R-:W-:Y:S01]  /*3540*/  @!P3 FSEL R149, R28, RZ, P6 ;  /* 0x000000ff1c95b208 */ /* 0x000fe20003000000 */
[----:B01-3--:R-:W-:Y:S06]  /*3550*/  @!P3 BRA `(.L_x_7264) ;  /* 0x000000000020b947 */ /* 0x00bfec0003800000 */
        /* <DEDUP_REMOVED lines=8> */
.L_x_7264:
[----:B------:R-:W-:Y:S05]  /*35e0*/  BSYNC B0 ;  /* 0x0000000000007941 */ /* 0x000fea0003800000 */
.L_x_7263:
        /* <DEDUP_REMOVED lines=10> */
.L_x_7266:
[----:B------:R-:W-:Y:S05]  /*3690*/  BSYNC B0 ;  /* 0x0000000000007941 */ /* 0x000fea0003800000 */
.L_x_7265:
[----:B------:R-:W0:Y:S01]  /*36a0*/  @P5 LDC R234, c[0x0][0x29c] ;  /* 0x0000a700ffea5b82 */ /* 0x000e220000000800 */
[----:B------:R-:W-:Y:S01]  /*36b0*/  @!P3 ISETP.NE.U32.AND P2, PT, R2, RZ, PT ;  /* 0x000000ff0200b20c */ /* 0x000fe20003f45070 */
[--C-:B------:R-:W-:Y:S02]  /*36c0*/  @P5 HADD2.F32 R194, -RZ, R56.reuse.H0_H0 ;  /* 0x20000038ffc25230 */ /* 0x100fe40000004100 */
[----:B------:R-:W-:Y:S01]  /*36d0*/  @P5 FMUL.FTZ R151, R149, R228 ;  /* 0x000000e495975220 */ /* 0x000fe20000410000 */
[----:B------:R-:W-:Y:S01]  /*36e0*/  @P5 HADD2.F32 R225, -RZ, R56.H1_H1 ;  /* 0x30000038ffe15230 */ /* 0x000fe20000004100 */
[----:B------:R-:W-:Y:S01]  /*36f0*/  @!P3 ISETP.NE.AND.EX P2, PT, R0, RZ, PT, P2 ;  /* 0x000000ff0000b20c */ /* 0x000fe20003f45320 */
[----:B------:R-:W-:Y:S01]  /*3700*/  @P5 FMUL.FTZ R150, R148, R237 ;  /* 0x000000ed94965220 */ /* 0x000fe20000410000 */
[C---:B------:R-:W-:Y:S01]  /*3710*/  @!P3 ISETP.NE.U32.AND P6, PT, R2.reuse, RZ, PT ;  /* 0x000000ff0200b20c */ /* 0x040fe20003fc5070 */
[----:B------:R-:W1:Y:S01]  /*3720*/  @P5 LDC R231, c[0x0][0x29c] ;  /* 0x0000a700ffe75b82 */ /* 0x000e620000000800 */
[----:B------:R-:W-:Y:S01]  /*3730*/  @!P3 FSEL R228, R31, RZ, P2 ;  /* 0x000000ff1fe4b208 */ /* 0x000fe20001000000 */
[----:B------:R-:W-:Y:S01]  /*3740*/  @P5 FMUL.FTZ R194, R151, R194 ;  /* 0x000000c297c25220 */ /* 0x000fe20000410000 */
[----:B------:R-:W-:Y:S01]  /*3750*/  @!P3 ISETP.NE.U32.AND P2, PT, R2, RZ, PT ;  /* 0x000000ff0200b20c */ /* 0x000fe20003f45070 */
[----:B------:R-:W-:Y:S01]  /*3760*/  @P5 FMUL.FTZ R200, R150, R225 ;  /* 0x000000e196c85220 */ /* 0x000fe20000410000 */
[C---:B------:R-:W-:Y:S01]  /*3770*/  @!P3 ISETP.NE.AND.EX P6, PT, R0.reuse, RZ, PT, P6 ;  /* 0x000000ff0000b20c */ /* 0x040fe20003fc5360 */
[----:B------:R-:W-:Y:S01]  /*3780*/  BSSY B0, `(.L_x_7267) ;  /* 0x0000012000007945 */ /* 0x000fe20003800000 */
[----:B------:R-:W-:Y:S01]  /*3790*/  @!P3 ISETP.NE.AND.EX P2, PT, R0, RZ, PT, P2 ;  /* 0x000000ff0000b20c */ /* 0x000fe20003f45320 */
[----:B------:R-:W2:Y:S01]  /*37a0*/  @P5 LDC R232, c[0x0][0x29c] ;  /* 0x0000a700ffe85b82 */ /* 0x000ea20000000800 */
[----:B------:R-:W-:Y:S01]  /*37b0*/  @P5 FFMA.FTZ R80, R239, R155, R80 ;  /* 0x0000009bef505223 */ /* 0x000fe20000010050 */
[----:B------:R-:W-:-:S02]  /*37c0*/  @P5 F2FP.F16.F32.PACK_AB R194, RZ, R194 ;  /* 0x000000c2ffc2523e */ /* 0x000fc400000000ff */
[----:B------:R-:W-:Y:S02]  /*37d0*/  @P5 F2FP.F16.F32.PACK_AB R200, RZ, R200 ;  /* 0x000000c8ffc8523e */ /* 0x000fe400000000ff */
[----:B------:R-:W-:Y:S02]  /*37e0*/  @!P3 FSEL R155, R24, RZ, P6 ;  /* 0x000000ff189bb208 */ /* 0x000fe40003000000 */
[----:B------:R-:W3:Y:S01]  /*37f0*/  @P5 LDC R201, c[0x0][0x29c] ;  /* 0x0000a700ffc95b82 */ /* 0x000ee20000000800 */
        /* <DEDUP_REMOVED lines=10> */
.L_x_7268:
[----:B------:R-:W-:Y:S05]  /*38a0*/  BSYNC B0 ;  /* 0x0000000000007941 */ /* 0x000fea0003800000 */
.L_x_7267:
        /* <DEDUP_REMOVED lines=10> */
.L_x_7270:
[----:B------:R-:W-:Y:S05]  /*3950*/  BSYNC B0 ;  /* 0x0000000000007941 */ /* 0x000fea0003800000 */
.L_x_7269:
        /* <DEDUP_REMOVED lines=10> */
.L_x_7272:
[----:B------:R-:W-:Y:S05]  /*3a00*/  BSYNC B0 ;  /* 0x0000000000007941 */ /* 0x000fea0003800000 */
.L_x_7271:
[----:B------:R-:W-:Y:S01]  /*3a10*/  @!P3 ISETP.NE.U32.AND P2, PT, R2, RZ, PT ;  /* 0x000000ff0200b20c */ /* 0x000fe20003f45070 */
[----:B-1----:R-:W-:Y:S01]  /*3a20*/  @P5 FMUL.FTZ R230, R228, R231 ;  /* 0x000000e7e4e65220 */ /* 0x002fe20000410000 */
[----:B0-----:R-:W-:Y:S01]  /*3a30*/  @P5 FMUL.FTZ R227, R225, R234 ;  /* 0x000000eae1e35220 */ /* 0x001fe20000410000 */
[--C-:B------:R-:W-:Y:S01]  /*3a40*/  @P5 HADD2.F32 R231, -RZ, R57.reuse.H1_H1 ;  /* 0x30000039ffe75230 */ /* 0x100fe20000004100 */
[----:B------:R-:W-:Y:S01]  /*3a50*/  @!P3 ISETP.NE.AND.EX P2, PT, R0, RZ, PT, P2 ;  /* 0x000000ff0000b20c */ /* 0x000fe20003f45320 */
[----:B------:R-:W-:Y:S01]  /*3a60*/  @P5 HADD2.F32 R234, -RZ, R57.H0_H0 ;  /* 0x20000039ffea5230 */ /* 0x000fe20000004100 */
[----:B------:R-:W-:Y:S02]  /*3a70*/  BSSY B0, `(.L_x_7273) ;  /* 0x000000e000007945 */ /* 0x000fe40003800000 */
[----:B------:R-:W-:Y:S01]  /*3a80*/  @P5 FMUL.FTZ R233, R230, R231 ;  /* 0x000000e7e6e95220 */ /* 0x000fe20000410000 */
[----:B--2---:R-:W-:Y:S01]  /*3a90*/  @P5 FMUL.FTZ R231, R155, R232 ;  /* 0x000000e89be75220 */ /* 0x004fe20000410000 */
[----:B------:R-:W-:Y:S01]  /*3aa0*/  @P5 FMUL.FTZ R234, R227, R234 ;  /* 0x000000eae3ea5220 */ /* 0x000fe20000410000 */
        /* <DEDUP_REMOVED lines=10> */
.L_x_7274:
[----:B------:R-:W-:Y:S05]  /*3b50*/  BSYNC B0 ;  /* 0x0000000000007941 */ /* 0x000fea0003800000 */
.L_x_7273:
[--C-:B------:R-:W-:Y:S02]  /*3b60*/  @P5 HADD2.F32 R244, -RZ, R58.reuse.H0_H0 ;  /* 0x2000003afff45230 */ /* 0x100fe40000004100 */
[----:B---3--:R-:W-:Y:S01]  /*3b70*/  @P5 FMUL.FTZ R232, R236, R201 ;  /* 0x000000c9ece85220 */ /* 0x008fe20000410000 */
[----:B------:R-:W-:Y:S01]  /*3b80*/  @P5 HADD2.F32 R201, -RZ, R58.H1_H1 ;  /* 0x3000003affc95230 */ /* 0x000fe20000004100 */
[----:B------:R-:W-:Y:S01]  /*3b90*/  @!P3 ISETP.NE.U32.AND P2, PT, R2, RZ, PT ;  /* 0x000000ff0200b20c */ /* 0x000fe20003f45070 */
[----:B------:R-:W-:Y:S01]  /*3ba0*/  BSSY B0, `(.L_x_7275) ;  /* 0x0000017000007945 */ /* 0x000fe20003800000 */
[----:B------:R-:W-:Y:S01]  /*3bb0*/  @P5 FMUL.FTZ R235, R231, R244 ;  /* 0x000000f4e7eb5220 */ /* 0x000fe20000410000 */
[----:B------:R-:W-:Y:S01]  /*3bc0*/  SEL R128, R149, R128, P1 ;  /* 0x0000008095807207 */ /* 0x000fe20000800000 */
[----:B------:R-:W0:Y:S01]  /*3bd0*/  @P5 LDC R244, c[0x0][0x29c] ;  /* 0x0000a700fff45b82 */ /* 0x000e220000000800 */
[----:B------:R-:W-:Y:S01]  /*3be0*/  @P5 FMUL.FTZ R237, R232, R201 ;  /* 0x000000c9e8ed5220 */ /* 0x000fe20000410000 */
[----:B------:R-:W-:-:S02]  /*3bf0*/  @!P3 ISETP.NE.AND.EX P2, PT, R0, RZ, PT, P2 ;  /* 0x000000ff0000b20c */ /* 0x000fc40003f45320 */
[----:B------:R-:W-:Y:S02]  /*3c00*/  @P5 F2FP.F16.F32.PACK_AB R201, RZ, R234 ;  /* 0x000000eaffc9523e */ /* 0x000fe400000000ff */
[----:B------:R-:W-:Y:S02]  /*3c10*/  @P5 F2FP.F16.F32.PACK_AB R233, RZ, R233 ;  /* 0x000000e9ffe9523e */ /* 0x000fe400000000ff */
[----:B------:R-:W-:Y:S02]  /*3c20*/  @P5 F2FP.F16.F32.PACK_AB R235, RZ, R235 ;  /* 0x000000ebffeb523e */ /* 0x000fe400000000ff */
[----:B------:R-:W-:Y:S02]  /*3c30*/  @P5 F2FP.F16.F32.PACK_AB R234, RZ, R237 ;  /* 0x000000edffea523e */ /* 0x000fe400000000ff */
[----:B------:R-:W-:Y:S02]  /*3c40*/  SEL R129, R148, R129, P1 ;  /* 0x0000008194817207 */ /* 0x000fe40000800000 */
[----:B------:R-:W-:-:S02]  /*3c50*/  SEL R130, R225, R130, P1 ;  /* 0x00000082e1827207 */ /* 0x000fc40000800000 */
        /* <DEDUP_REMOVED lines=11> */
.L_x_7276:
[----:B------:R-:W-:Y:S05]  /*3d10*/  BSYNC B0 ;  /* 0x0000000000007941 */ /* 0x000fea0003800000 */
.L_x_7275:
[----:B------:R-:W-:Y:S01]  /*3d20*/  @P5 FFMA.FTZ R83, R240, R152, R83 ;  /* 0x00000098f0535223 */ /* 0x000fe20000010053 */
[--C-:B-----5:R-:W-:Y:S02]  /*3d30*/  @P5 HADD2.F32 R152, -RZ, R144.reuse.H1_H1 ;  /* 0x30000090ff985230 */ /* 0x120fe40000004100 */
[C---:B0-----:R-:W-:Y:S01]  /*3d40*/  @P5 FMUL.FTZ R225, R149.reuse, R244 ;  /* 0x000000f495e15220 */ /* 0x041fe20000410000 */
[----:B------:R-:W-:Y:S01]  /*3d50*/  @P5 HADD2.F32 R148, -RZ, R59.H0_H0 ;  /* 0x2000003bff945230 */ /* 0x000fe20000004100 */
[----:B------:R-:W-:Y:S01]  /*3d60*/  SEL R142, R149, R142, P1 ;  /* 0x0000008e958e7207 */ /* 0x000fe20000800000 */
[----:B------:R-:W-:Y:S02]  /*3d70*/  @P5 HADD2.F32 R149, -RZ, R144.H0_H0 ;  /* 0x20000090ff955230 */ /* 0x000fe40000004100 */
[----:B------:R-:W-:Y:S01]  /*3d80*/  @P5 FFMA.FTZ R89, R152, R150, R89 ;  /* 0x0000009698595223 */ /* 0x000fe20000010059 */
[--C-:B------:R-:W-:Y:S02]  /*3d90*/  @P5 HADD2.F32 R150, -RZ, R145.reuse.H1_H1 ;  /* 0x30000091ff965230 */ /* 0x100fe40000004100 */
[----:B------:R-:W-:Y:S01]  /*3da0*/  @P5 FMUL.FTZ R148, R225, R148 ;  /* 0x00000094e1945220 */ /* 0x000fe20000410000 */
[----:B------:R-:W-:Y:S01]  /*3db0*/  @!P3 ISETP.NE.U32.AND P2, PT, R2, RZ, PT ;  /* 0x000000ff0200b20c */ /* 0x000fe20003f45070 */
[----:B------:R-:W-:Y:S01]  /*3dc0*/  @P5 FFMA.FTZ R84, R193, R153, R84 ;  /* 0x00000099c1545223 */ /* 0x000fe20000010054 */
[----:B------:R-:W-:Y:S01]  /*3dd0*/  @P5 FFMA.FTZ R88, R149, R151, R88 ;  /* 0x0000009795585223 */ /* 0x000fe20000010058 */
[----:B------:R-:W-:Y:S01]  /*3de0*/  @P5 FFMA.FTZ R91, R150, R230, R91 ;  /* 0x000000e6965b5223 */ /* 0x000fe2000001005b */
[----:B------:R-:W-:Y:S01]  /*3df0*/  @P5 HADD2.F32 R153, -RZ, R145.H0_H0 ;  /* 0x20000091ff995230 */ /* 0x000fe20000004100 */
[----:B------:R-:W-:Y:S01]  /*3e00*/  @P5 F2FP.F16.F32.PACK_AB R148, RZ, R148 ;  /* 0x00000094ff94523e */ /* 0x000fe200000000ff */
[--C-:B------:R-:W-:Y:S01]  /*3e10*/  @P5 HADD2.F32 R149, -RZ, R146.reuse.H0_H0 ;  /* 0x20000092ff955230 */ /* 0x100fe20000004100 */
[----:B------:R-:W-:Y:S01]  /*3e20*/  @P5 PRMT R60, R194, 0x7610, R60 ;  /* 0x00007610c23c5816 */ /* 0x000fe2000000003c */
[----:B------:R-:W-:Y:S01]  /*3e30*/  @P5 HADD2.F32 R150, -RZ, R146.H1_H1 ;  /* 0x30000092ff965230 */ /* 0x000fe20000004100 */
[----:B------:R-:W-:Y:S01]  /*3e40*/  @P5 PRMT R61, R201, 0x7610, R61 ;  /* 0x00007610c93d5816 */ /* 0x000fe2000000003d */
[----:B------:R-:W-:Y:S01]  /*3e50*/  @P5 HADD2.F32 R151, -RZ, R147.H0_H0 ;  /* 0x20000093ff975230 */ /* 0x000fe20000004100 */
[----:B------:R-:W-:Y:S01]  /*3e60*/  @!P3 ISETP.NE.AND.EX P2, PT, R0, RZ, PT, P2 ;  /* 0x000000ff0000b20c */ /* 0x000fe20003f45320 */
[----:B------:R-:W-:Y:S01]  /*3e70*/  BSSY B0, `(.L_x_7277) ;  /* 0x000001b000007945 */ /* 0x000fe20003800000 */
[----:B------:R-:W-:Y:S01]  /*3e80*/  @P5 PRMT R62, R235, 0x7610, R62 ;  /* 0x00007610eb3e5816 */ /* 0x000fe2000000003e */
[----:B------:R-:W-:Y:S01]  /*3e90*/  @P5 FFMA.FTZ R81, R242, R154, R81 ;  /* 0x0000009af2515223 */ /* 0x000fe20000010051 */
[----:B------:R-:W-:Y:S01]  /*3ea0*/  SEL R140, R155, R140, P1 ;  /* 0x0000008c9b8c7207 */ /* 0x000fe20000800000 */
[----:B------:R-:W-:Y:S01]  /*3eb0*/  @P5 FFMA.FTZ R82, R229, R177, R82 ;  /* 0x000000b1e5525223 */ /* 0x000fe20000010052 */
[----:B------:R-:W-:Y:S01]  /*3ec0*/  SEL R141, R236, R141, P1 ;  /* 0x0000008dec8d7207 */ /* 0x000fe20000800000 */
[----:B------:R-:W-:Y:S01]  /*3ed0*/  @P5 FFMA.FTZ R85, R238, R176, R85 ;  /* 0x000000b0ee555223 */ /* 0x000fe20000010055 */
[----:B------:R-:W-:Y:S01]  /*3ee0*/  @P5 FFMA.FTZ R86, R183, R179, R86 ;  /* 0x000000b3b7565223 */ /* 0x000fe20000010056 */
[----:B------:R-:W-:Y:S01]  /*3ef0*/  @P5 FFMA.FTZ R87, R182, R178, R87 ;  /* 0x000000b2b6575223 */ /* 0x000fe20000010057 */
[----:B------:R-:W-:Y:S01]  /*3f00*/  @P5 PRMT R60, R60, 0x5410, R200 ;  /* 0x000054103c3c5816 */ /* 0x000fe200000000c8 */
[----:B------:R-:W-:Y:S01]  /*3f10*/  @P5 FFMA.FTZ R90, R153, R227, R90 ;  /* 0x000000e3995a5223 */ /* 0x000fe2000001005a */
[----:B------:R-:W-:Y:S01]  /*3f20*/  @P5 PRMT R61, R61, 0x5410, R233 ;  /* 0x000054103d3d5816 */ /* 0x000fe200000000e9 */
[----:B------:R-:W-:Y:S01]  /*3f30*/  @P5 FFMA.FTZ R92, R149, R231, R92 ;  /* 0x000000e7955c5223 */ /* 0x000fe2000001005c */
        /* <DEDUP_REMOVED lines=14> */
.L_x_7278:
[----:B------:R-:W-:Y:S05]  /*4020*/  BSYNC B0 ;  /* 0x0000000000007941 */ /* 0x000fea0003800000 */
.L_x_7277:
[----:B------:R-:W0:Y:S01]  /*4030*/  @P5 LDC R153, c[0x0][0x29c] ;  /* 0x0000a700ff995b82 */ /* 0x000e220000000800 */
[----:B------:R-:W-:Y:S01]  /*4040*/  @P5 HADD2.F32 R5, -RZ, R59.H1_H1 ;  /* 0x3000003bff055230 */ /* 0x000fe20000004100 */
[----:B------:R-:W-:Y:S01]  /*4050*/  SEL R143, R152, R143, P1 ;  /* 0x0000008f988f7207 */ /* 0x000fe20000800000 */
[----:B------:R-:W-:Y:S01]  /*4060*/  @P5 HADD2.F32 R2, -RZ, R147.H1_H1 ;  /* 0x30000093ff025230 */ /* 0x000fe20000004100 */
[----:B------:R-:W-:Y:S02]  /*4070*/  IADD3 R192, R192, UR12, RZ ;  /* 0x0000000cc0c07c10 */ /* 0x000fe4000fffe0ff */
[----:B------:R-:W-:Y:S02]  /*4080*/  SEL R227, RZ, 0x1, P4 ;  /* 0x00000001ffe37807 */ /* 0x000fe40002000000 */
[----:B------:R-:W1:Y:S08]  /*4090*/  @P0 LDC.64 R150, c[0x0][0x308] ;  /* 0x0000c200ff960b82 */ /* 0x000e700000000a00 */
[----:B------:R-:W2:Y:S01]  /*40a0*/  @P5 LDC.64 R148, c[0x0][0x2f8] ;  /* 0x0000be00ff945b82 */ /* 0x000ea20000000a00 */
[----:B0-----:R-:W-:-:S04]  /*40b0*/  @P5 FMUL.FTZ R0, R152, R153 ;  /* 0x0000009998005220 */ /* 0x001fc80000410000 */
[----:B------:R-:W-:Y:S01]  /*40c0*/  @P5 FMUL.FTZ R5, R0, R5 ;  /* 0x0000000500055220 */ /* 0x000fe20000410000 */
[----:B------:R-:W-:Y:S01]  /*40d0*/  @P5 FFMA.FTZ R95, R2, R0, R95 ;  /* 0x00000000025f5223 */ /* 0x000fe2000001005f */
[----:B-1----:R-:W-:-:S03]  /*40e0*/  @P0 IMAD.WIDE.U32 R150, R4, 0x20, R150 ;  /* 0x0000002004960825 */ /* 0x002fc600078e0096 */
[----:B------:R-:W-:-:S04]  /*40f0*/  @P5 F2FP.F16.F32.PACK_AB R5, RZ, R5 ;  /* 0x00000005ff05523e */ /* 0x000fc800000000ff */
[----:B------:R-:W-:Y:S01]  /*4100*/  @P5 PRMT R63, R63, 0x5410, R5 ;  /* 0x000054103f3f5816 */ /* 0x000fe20000000005 */
[----:B------:R1:W-:Y:S01]  /*4110*/  @P0 STG.E.128 desc[UR4][R150.64], R128 ;  /* 0x0000008096000986 */ /* 0x0003e2000c101d04 */
[----:B--2---:R-:W-:-:S03]  /*4120*/  @P5 IMAD.WIDE.U32 R148, R197, 0x10, R148 ;  /* 0x00000010c5945825 */ /* 0x004fc600078e0094 */
[----:B------:R1:W-:Y:S01]  /*4130*/  @P0 STG.E.128 desc[UR4][R150.64+0x10], R140 ;  /* 0x0000108c96000986 */ /* 0x0003e2000c101d04 */
[----:B------:R-:W-:-:S03]  /*4140*/  ISETP.GE.AND P0, PT, R192, UR13, PT ;  /* 0x0000000dc0007c0c */ /* 0x000fc6000bf06270 */
[----:B------:R1:W-:Y:S10]  /*4150*/  @P5 STG.E.128 desc[UR4][R148.64], R60 ;  /* 0x0000003c94005986 */ /* 0x0003f4000c101d04 */
[----:B------:R-:W-:Y:S05]  /*4160*/  @!P0 BRA `(.L_x_7279) ;  /* 0xffffffc4009c8947 */ /* 0x000fea000383ffff */
.L_x_7226:
        /* <DEDUP_REMOVED lines=30> */
.L_x_7230:
[----:B------:R-:W-:Y:S01]  /*4350*/  HFMA2.MMA R197, -RZ, RZ, 0, 9.5367431640625e-07 ;  /* 0x00000010ffc57435 */ /* 0x000fe200000001ff */
[----:B------:R-:W-:Y:S02]  /*4360*/  MOV R183, R150 ;  /* 0x0000009600b77202 */ /* 0x000fe40000000f00 */
[----:B------:R-:W-:Y:S02]  /*4370*/  MOV R198, 0x1f ;  /* 0x0000001f00c67802 */ /* 0x000fe40000000f00 */
[----:B------:R-:W-:-:S07]  /*4380*/  MOV R182, 0xffffffff ;  /* 0xffffffff00b67802 */ /* 0x000fce0000000f00 */
[----:B-----5:R-:W-:Y:S05]  /*4390*/  WARPSYNC.COLLECTIVE R182, `(.L_x_7280) ;  /* 0x00000000b6087348 */ /* 0x020fea0003c00000 */
[----:B------:R0:W1:Y:S02]  /*43a0*/  SHFL.DOWN P1, R179, R183, R197, R198 ;  /* 0x080000c5b7b37389 */ /* 0x00006400000200c6 */
[----:B01---5:R-:W-:Y:S01]  /*43b0*/  ENDCOLLECTIVE ;  /* 0x000000000000791b */ /* 0x023fe20003800000 */
.L_x_7280:
[----:B------:R-:W-:Y:S02]  /*43c0*/  MOV R183, R148 ;  /* 0x0000009400b77202 */ /* 0x000fe40000000f00 */
[----:B------:R-:W-:-:S07]  /*43d0*/  MOV R149, R179 ;  /* 0x000000b300957202 */ /* 0x000fce0000000f00 */
[----:B------:R-:W-:Y:S05]  /*43e0*/  WARPSYNC.COLLECTIVE R182, `(.L_x_7281) ;  /* 0x00000000b6087348 */ /* 0x000fea0003c00000 */
[----:B------:R0:W1:Y:S02]  /*43f0*/  SHFL.DOWN P1, R179, R183, R197, R198 ;  /* 0x080000c5b7b37389 */ /* 0x00006400000200c6 */
[----:B01----:R-:W-:Y:S01]  /*4400*/  ENDCOLLECTIVE ;  /* 0x000000000000791b */ /* 0x003fe20003800000 */
.L_x_7281:
[----:B------:R-:W-:Y:S01]  /*4410*/  FADD.FTZ R149, R149, R150 ;  /* 0x0000009695957221 */ /* 0x000fe20000010000 */
[----:B------:R-:W-:-:S04]  /*4420*/  HFMA2.MMA R197, -RZ, RZ, 0, 4.76837158203125e-07 ;  /* 0x00000008ffc57435 */ /* 0x000fc800000001ff */
[----:B------:R-:W-:Y:S02]  /*4430*/  MOV R183, R149 ;  /* 0x0000009500b77202 */ /* 0x000fe40000000f00 */
[----:B------:R-:W-:-:S07]  /*4440*/  MOV R153, R179 ;  /* 0x000000b300997202 */ /* 0x000fce0000000f00 */
[----:B------:R-:W-:Y:S05]  /*4450*/  WARPSYNC.COLLECTIVE R182, `(.L_x_7282) ;  /* 0x00000000b6087348 */ /* 0x000fea0003c00000 */
[----:B------:R0:W1:Y:S02]  /*4460*/  SHFL.DOWN P1, R179, R183, R197, R198 ;  /* 0x080000c5b7b37389 */ /* 0x00006400000200c6 */
[----:B01----:R-:W-:Y:S01]  /*4470*/  ENDCOLLECTIVE ;  /* 0x000000000000791b */ /* 0x003fe20003800000 */
.L_x_7282:
[----:B------:R-:W-:-:S05]  /*4480*/  FADD.FTZ R153, R153, R148 ;  /* 0x0000009499997221 */ /* 0x000fca0000010000 */
[----:B------:R-:W-:Y:S02]  /*4490*/  MOV R183, R153 ;  /* 0x0000009900b77202 */ /* 0x000fe40000000f00 */
[----:B------:R-:W-:-:S07]  /*44a0*/  MOV R154, R179 ;  /* 0x000000b3009a7202 */ /* 0x000fce0000000f00 */
[----:B------:R-:W-:Y:S05]  /*44b0*/  WARPSYNC.COLLECTIVE R182, `(.L_x_7283) ;  /* 0x00000000b6087348 */ /* 0x000fea0003c00000 */
[----:B------:R0:W1:Y:S02]  /*44c0*/  SHFL.DOWN P1, R179, R183, R197, R198 ;  /* 0x080000c5b7b37389 */ /* 0x00006400000200c6 */
[----:B01----:R-:W-:Y:S01]  /*44d0*/  ENDCOLLECTIVE ;  /* 0x000000000000791b */ /* 0x003fe20003800000 */
.L_x_7283:
[----:B------:R-:W-:Y:S01]  /*44e0*/  FADD.FTZ R154, R149, R154 ;  /* 0x0000009a959a7221 */ /* 0x000fe20000010000 */
[----:B------:R-:W-:-:S04]  /*44f0*/  HFMA2.MMA R197, -RZ, RZ, 0, 2.384185791015625e-07 ;  /* 0x00000004ffc57435 */ /* 0x000fc800000001ff */
[----:B------:R-:W-:Y:S02]  /*4500*/  MOV R183, R154 ;  /* 0x0000009a00b77202 */ /* 0x000fe40000000f00 */
[----:B------:R-:W-:-:S07]  /*4510*/  MOV R176, R179 ;  /* 0x000000b300b07202 */ /* 0x000fce0000000f00 */
[----:B------:R-:W-:Y:S05]  /*4520*/  WARPSYNC.COLLECTIVE R182, `(.L_x_7284) ;  /* 0x00000000b6087348 */ /* 0x000fea0003c00000 */
[----:B------:R0:W1:Y:S02]  /*4530*/  SHFL.DOWN P1, R179, R183, R197, R198 ;  /* 0x080000c5b7b37389 */ /* 0x00006400000200c6 */
[----:B01----:R-:W-:Y:S01]  /*4540*/  ENDCOLLECTIVE ;  /* 0x000000000000791b */ /* 0x003fe20003800000 */
.L_x_7284:
[----:B------:R-:W-:-:S05]  /*4550*/  FADD.FTZ R176, R153, R176 ;  /* 0x000000b099b07221 */ /* 0x000fca0000010000 */
[----:B------:R-:W-:Y:S02]  /*4560*/  MOV R183, R176 ;  /* 0x000000b000b77202 */ /* 0x000fe40000000f00 */
[----:B------:R-:W-:-:S07]  /*4570*/  MOV R155, R179 ;  /* 0x000000b3009b7202 */ /* 0x000fce0000000f00 */
[----:B------:R-:W-:Y:S05]  /*4580*/  WARPSYNC.COLLECTIVE R182, `(.L_x_7285) ;  /* 0x00000000b6087348 */ /* 0x000fea0003c00000 */
[----:B------:R0:W1:Y:S02]  /*4590*/  SHFL.DOWN P1, R179, R183, R197, R198 ;  /* 0x080000c5b7b37389 */ /* 0x00006400000200c6 */
[----:B01----:R-:W-:Y:S01]  /*45a0*/  ENDCOLLECTIVE ;  /* 0x000000000000791b */ /* 0x003fe20003800000 */
.L_x_7285:
[----:B------:R-:W-:Y:S01]  /*45b0*/  FADD.FTZ R155, R154, R155 ;  /* 0x0000009b9a9b7221 */ /* 0x000fe20000010000 */
[----:B------:R-:W-:-:S04]  /*45c0*/  HFMA2.MMA R197, -RZ, RZ, 0, 1.1920928955078125e-07 ;  /* 0x00000002ffc57435 */ /* 0x000fc800000001ff */
[----:B------:R-:W-:Y:S02]  /*45d0*/  MOV R183, R155 ;  /* 0x0000009b00b77202 */ /* 0x000fe40000000f00 */
[----:B------:R-:W-:-:S07]  /*45e0*/  MOV R177, R179 ;  /* 0x000000b300b17202 */ /* 0x000fce0000000f00 */
[----:B------:R-:W-:Y:S05]  /*45f0*/  WARPSYNC.COLLECTIVE R182, `(.L_x_7286) ;  /* 0x00000000b6087348 */ /* 0x000fea0003c00000 */
[----:B------:R0:W1:Y:S02]  /*4600*/  SHFL.DOWN P1, R179, R183, R197, R198 ;  /* 0x080000c5b7b37389 */ /* 0x00006400000200c6 */
[----:B01----:R-:W-:Y:S01]  /*4610*/  ENDCOLLECTIVE ;  /* 0x000000000000791b */ /* 0x003fe20003800000 */
.L_x_7286:
[----:B------:R-:W-:-:S05]  /*4620*/  FADD.FTZ R177, R176, R177 ;  /* 0x000000b1b0b17221 */ /* 0x000fca0000010000 */
[----:B------:R-:W-:Y:S02]  /*4630*/  MOV R183, R177 ;  /* 0x000000b100b77202 */ /* 0x000fe40000000f00 */
[----:B------:R-:W-:-:S07]  /*4640*/  MOV R148, R179 ;  /* 0x000000b300947202 */ /* 0x000fce0000000f00 */
[----:B------:R-:W-:Y:S05]  /*4650*/  WARPSYNC.COLLECTIVE R182, `(.L_x_7287) ;  /* 0x00000000b6087348 */ /* 0x000fea0003c00000 */
[----:B------:R0:W1:Y:S02]  /*4660*/  SHFL.DOWN P1, R179, R183, R197, R198 ;  /* 0x080000c5b7b37389 */ /* 0x00006400000200c6 */
[----:B01----:R-:W-:Y:S01]  /*4670*/  ENDCOLLECTIVE ;  /* 0x000000000000791b */ /* 0x003fe20003800000 */
.L_x_7287:
[----:B------:R-:W-:Y:S01]  /*4680*/  FADD.FTZ R178, R155, R148 ;  /* 0x000000949bb27221 */ /* 0x000fe20000010000 */
[----:B------:R-:W-:-:S04]  /*4690*/  HFMA2.MMA R197, -RZ, RZ, 0, 5.9604644775390625e-08 ;  /* 0x00000001ffc57435 */ /* 0x000fc800000001ff */
[----:B------:R-:W-:Y:S02]  /*46a0*/  MOV R183, R178 ;  /* 0x000000b200b77202 */ /* 0x000fe40000000f00 */
[----:B------:R-:W-:-:S07]  /*46b0*/  MOV R150, R179 ;  /* 0x000000b300967202 */ /* 0x000fce0000000f00 */
[----:B------:R-:W-:Y:S05]  /*46c0*/  WARPSYNC.COLLECTIVE R182, `(.L_x_7288) ;  /* 0x00000000b6087348 */ /* 0x000fea0003c00000 */
[----:B------:R0:W1:Y:S02]  /*46d0*/  SHFL.DOWN P1, R179, R183, R197, R198 ;  /* 0x080000c5b7b37389 */ /* 0x00006400000200c6 */
[----:B01----:R-:W-:Y:S01]  /*46e0*/  ENDCOLLECTIVE ;  /* 0x000000000000791b */ /* 0x003fe20003800000 */
.L_x_7288:
[----:B------:R-:W-:-:S05]  /*46f0*/  FADD.FTZ R150, R177, R150 ;  /* 0x00000096b1967221 */ /* 0x000fca0000010000 */
[----:B------:R-:W-:Y:S02]  /*4700*/  MOV R183, R150 ;  /* 0x0000009600b77202 */ /* 0x000fe40000000f00 */
[----:B------:R-:W-:-:S07]  /*4710*/  MOV R153, R179 ;  /* 0x000000b300997202 */ /* 0x000fce0000000f00 */
[----:B------:R-:W-:Y:S05]  /*4720*/  WARPSYNC.COLLECTIVE R182, `(.L_x_7289) ;  /* 0x00000000b6087348 */ /* 0x000fea0003c00000 */
[----:B------:R0:W1:Y:S02]  /*4730*/  SHFL.DOWN P1, R179, R183, R197, R198 ;  /* 0x080000c5b7b37389 */ /* 0x00006400000200c6 */
[----:B01----:R-:W-:Y:S01]  /*4740*/  ENDCOLLECTIVE ;  /* 0x000000000000791b */ /* 0x003fe20003800000 */
.L_x_7289:
[----:B------:R-:W-:Y:S05]  /*4750*/  BRA `(.L_x_7290) ;  /* 0xffffffd000c47947 */ /* 0x000fea000383ffff */
.L_x_7291:
        /* <DEDUP_REMOVED lines=10> */
.L_x_11386:


//--------------------- .text._ZN10layer_norm13ln_bwd_kernelINS_13Kernel_traitsI6__halfS2_fS2_fjLj3072ELj1ELj1ELj4ELj16ENS_18Kernel_traits_baseILj3072ES2_S2_fS2_fjLj128EEEEELb1ELb0ELb0ELb0EEEvNS_9BwdParamsE --------------------------
	.section	.text._ZN10layer_norm13ln_bwd_kernelINS_13Kernel_traitsI6__halfS2_fS2_fjLj3072ELj1ELj1ELj4ELj16ENS_18Kernel_traits_baseILj3072ES2_S2_fS2_fjLj128EEEEELb1ELb0ELb0ELb0EEEvNS_9BwdParamsE,"ax",@progbits
	.align	128
        .global         _ZN10layer_norm13ln_bwd_kernelINS_13Kernel_traitsI6__halfS2_fS2_fjLj3072ELj1ELj1ELj4ELj16ENS_18Kernel_traits_baseILj3072ES2_S2_fS2_fjLj128EEEEELb1ELb0ELb0ELb0EEEvNS_9BwdParamsE
        .type           _ZN10layer_norm13ln_bwd_kernelINS_13Kernel_traitsI6__halfS2_fS2_fjLj3072ELj1ELj1ELj4ELj16ENS_18Kernel_traits_baseILj3072ES2_S2_fS2_fjLj128EEEEELb1ELb0ELb0ELb0EEEvNS_9BwdParamsE,@function
        .size           _ZN10layer_norm13ln_bwd_kernelINS_13Kernel_traitsI6__halfS2_fS2_fjLj3072ELj1ELj1ELj4ELj16ENS_18Kernel_traits_baseILj3072ES2_S2_fS2_fjLj128EEEEELb1ELb0ELb0ELb0EEEvNS_9BwdParamsE,(.L_x_11387 - _ZN10layer_norm13ln_bwd_kernelINS_13Kernel_traitsI6__halfS2_fS2_fjLj3072ELj1ELj1ELj4ELj16ENS_18Kernel_traits_baseILj3072ES2_S2_fS2_fjLj128EEEEELb1ELb0ELb0ELb0EEEvNS_9BwdParamsE)
        .other          _ZN10layer_norm13ln_bwd_kernelINS_13Kernel_traitsI6__halfS2_fS2_fjLj3072ELj1ELj1ELj4ELj16ENS_18Kernel_traits_baseILj3072ES2_S2_fS2_fjLj128EEEEELb1ELb0ELb0ELb0EEEvNS_9BwdParamsE,@"STO_CUDA_ENTRY STV_DEFAULT"
_ZN10layer_norm13ln_bwd_kernelINS_13Kernel_traitsI6__halfS2_fS2_fjLj3072ELj1ELj1ELj4ELj16ENS_18Kernel_traits_baseILj3072ES2_S2_fS2_fjLj128EEEEELb1ELb0ELb0ELb0EEEvNS_9BwdParamsE:
.text._ZN10layer_norm13ln_bwd_kernelINS_13Kernel_traitsI6__halfS2_fS2_fjLj3072ELj1ELj1ELj4ELj16ENS_18Kernel_traits_baseILj3072ES2_S2_fS2_fjLj128EEEEELb1ELb0ELb0ELb0EEEvNS_9BwdParamsE:
        /* <DEDUP_REMOVED lines=91> */
[----:B0-----:R-:W-:-:S07]  /*05b0*/  HADD2.F32 R2, -RZ, R63.H1_H1 ;  /* 0x3000003fff027230 */ /* 0x001fce0000004100 */
.L_x_7306:
        /* <DEDUP_REMOVED lines=44> */
[C---:B---3--:R-:W-:Y:S02]  /*0880*/  FADD.FTZ R84, -R178.reuse, R84 ;  /* 0x00000054b2547221 */ /* 0x048fe40000010100 */
[C---:B0----5:R-:W-:Y:S01]  /*0890*/  FMUL.FTZ R162, R133.reuse, R164 ;  /* 0x000000a485a27220 */ /* 0x061fe20000410000 */
[C---:B------:R-:W-:Y:S01]  /*08a0*/  FMUL.FTZ R3, R133.reuse, R88 ;  /* 0x0000005885037220 */ /* 0x040fe20000410000 */
[C---:B------:R-:W-:Y:S01]  /*08b0*/  FADD.FTZ R166, -R178.reuse, R91 ;  /* 0x0000005bb2a67221 */ /* 0x040fe20000010100 */
[----:B------:R-:W-:Y:S01]  /*08c0*/  FMUL.FTZ R167, R133, R84 ;  /* 0x0000005485a77220 */ /* 0x000fe20000410000 */
[C---:B------:R-:W-:Y:S01]  /*08d0*/  FADD.FTZ R172, -R178.reuse, R85 ;  /* 0x00000055b2ac7221 */ /* 0x040fe20000010100 */
[----:B------:R-:W-:Y:S01]  /*08e0*/  FADD.FTZ R90, -R178, R90 ;  /* 0x0000005ab25a7221 */ /* 0x000fe20000010100 */
[----:B----4-:R-:W-:-:S02]  /*08f0*/  HADD2.F32 R89, -RZ, R92.H0_H0 ;  /* 0x2000005cff597230 */ /* 0x010fc40000004100 */
[----:B------:R-:W-:-:S03]  /*0900*/  HADD2.F32 R92, -RZ, R92.H1_H1 ;  /* 0x3000005cff5c7230 */ /* 0x000fc60000004100 */
[----:B------:R-:W-:Y:S01]  /*0910*/  FMUL.FTZ R164, R124, R89 ;  /* 0x000000597ca47220 */ /* 0x000fe20000410000 */
[--C-:B------:R-:W-:Y:S02]  /*0920*/  HADD2.F32 R91, -RZ, R93.reuse.H0_H0 ;  /* 0x2000005dff5b7230 */ /* 0x100fe40000004100 */
[----:B------:R-:W-:Y:S01]  /*0930*/  FMUL.FTZ R163, R123, R92 ;  /* 0x0000005c7ba37220 */ /* 0x000fe20000410000 */
[----:B------:R-:W-:Y:S01]  /*0940*/  FADD.FTZ R84, RZ, R164 ;  /* 0x000000a4ff547221 */ /* 0x000fe20000010000 */
[----:B------:R-:W-:Y:S01]  /*0950*/  FFMA.FTZ R85, R3, R164, RZ ;  /* 0x000000a403557223 */ /* 0x000fe200000100ff */
[----:B------:R-:W-:Y:S01]  /*0960*/  FADD.FTZ R176, -R178, R87 ;  /* 0x00000057b2b07221 */ /* 0x000fe20000010100 */
[----:B------:R-:W-:Y:S02]  /*0970*/  HADD2.F32 R170, -RZ, R93.H1_H1 ;  /* 0x3000005dffaa7230 */ /* 0x000fe40000004100 */
[----:B------:R-:W-:Y:S01]  /*0980*/  FADD.FTZ R87, R84, R163 ;  /* 0x000000a354577221 */ /* 0x000fe20000010000 */
        /* <DEDUP_REMOVED lines=45> */
.L_x_7294:
[----:B------:R-:W-:Y:S05]  /*0c60*/  BSYNC B0 ;  /* 0x0000000000007941 */ /* 0x000fea0003800000 */
.L_x_7293:
        /* <DEDUP_REMOVED lines=21> */
[C---:B------:R-:W-:Y:S02]  /*0dc0*/  FADD.FTZ R86, -R178.reuse, R86 ;  /* 0x00000056b2567221 */ /* 0x040fe40000010100 */
[C---:B0----5:R-:W-:Y:S01]  /*0dd0*/  FMUL.FTZ R142, R133.reuse, R144 ;  /* 0x00000090858e7220 */ /* 0x061fe20000410000 */
[C---:B------:R-:W-:Y:S01]  /*0de0*/  FMUL.FTZ R139, R133.reuse, R84 ;  /* 0x00000054858b7220 */ /* 0x040fe20000410000 */
[----:B------:R-:W-:Y:S01]  /*0df0*/  FADD.FTZ R146, -R178, R87 ;  /* 0x00000057b2927221 */ /* 0x000fe20000010100 */
[----:B------:R-:W-:Y:S01]  /*0e00*/  FMUL.FTZ R141, R133, R86 ;  /* 0x00000056858d7220 */ /* 0x000fe20000410000 */
[----:B----4-:R-:W-:-:S02]  /*0e10*/  HADD2.F32 R85, -RZ, R88.H0_H0 ;  /* 0x20000058ff557230 */ /* 0x010fc40000004100 */
[----:B------:R-:W-:-:S03]  /*0e20*/  HADD2.F32 R88, -RZ, R88.H1_H1 ;  /* 0x30000058ff587230 */ /* 0x000fc60000004100 */
[-C--:B------:R-:W-:Y:S01]  /*0e30*/  FMUL.FTZ R144, R116, R85.reuse ;  /* 0x0000005574907220 */ /* 0x080fe20000410000 */
[--C-:B------:R-:W-:Y:S02]  /*0e40*/  HADD2.F32 R87, -RZ, R89.reuse.H0_H0 ;  /* 0x20000059ff577230 */ /* 0x100fe40000004100 */
        /* <DEDUP_REMOVED lines=8> */
[----:B------:R-:W-:-:S02]  /*0ed0*/  HADD2.F32 R150, -RZ, R89.H1_H1 ;  /* 0x30000059ff967230 */ /* 0x000fc40000004100 */
[----:B------:R-:W-:Y:S01]  /*0ee0*/  FADD.FTZ R87, R84, R143 ;  /* 0x0000008f54577221 */ /* 0x000fe20000010000 */
[----:B------:R-:W-:Y:S01]  /*0ef0*/  FFMA.FTZ R84, R142, R143, R85 ;  /* 0x0000008f8e547223 */ /* 0x000fe20000010055 */
[--C-:B------:R-:W-:Y:S02]  /*0f00*/  HADD2.F32 R89, -RZ, R90.reuse.H0_H0 ;  /* 0x2000005aff597230 */ /* 0x100fe40000004100 */
[----:B------:R-:W-:Y:S01]  /*0f10*/  FMUL.FTZ R146, R133, R146 ;  /* 0x0000009285927220 */ /* 0x000fe20000410000 */
[----:B---3--:R-:W-:Y:S01]  /*0f20*/  FADD.FTZ R92, -R178, R92 ;  /* 0x0000005cb25c7221 */ /* 0x008fe20000010100 */
[----:B------:R-:W-:Y:S01]  /*0f30*/  FMUL.FTZ R145, R113, R150 ;  /* 0x0000009671917220 */ /* 0x000fe20000410000 */
[----:B------:R-:W-:Y:S01]  /*0f40*/  FADD.FTZ R86, R87, R148 ;  /* 0x0000009457567221 */ /* 0x000fe20000010000 */
[----:B------:R-:W-:Y:S01]  /*0f50*/  FFMA.FTZ R85, R141, R148, R84 ;  /* 0x000000948d557223 */ /* 0x000fe20000010054 */
[----:B------:R-:W-:Y:S02]  /*0f60*/  HADD2.F32 R90, -RZ, R90.H1_H1 ;  /* 0x3000005aff5a7230 */ /* 0x000fe40000004100 */
        /* <DEDUP_REMOVED lines=8> */
[C---:B------:R-:W-:Y:S01]  /*0ff0*/  FADD.FTZ R94, -R178.reuse, R94 ;  /* 0x0000005eb25e7221 */ /* 0x040fe20000010100 */
        /* <DEDUP_REMOVED lines=26> */
.L_x_7296:
[----:B------:R-:W-:Y:S05]  /*11a0*/  BSYNC B0 ;  /* 0x0000000000007941 */ /* 0x000fea0003800000 */
.L_x_7295:
        /* <DEDUP_REMOVED lines=21> */
[----:B0-----:R-:W-:Y:S02]  /*1300*/  FADD.FTZ R134, -R178, R87 ;  /* 0x00000057b2867221 */ /* 0x001fe40000010100 */
[C---:B-----5:R-:W-:Y:S01]  /*1310*/  FMUL.FTZ R155, R133.reuse, R84 ;  /* 0x00000054859b7220 */ /* 0x060fe20000410000 */
[C---:B------:R-:W-:Y:S01]  /*1320*/  FMUL.FTZ R157, R133.reuse, R86 ;  /* 0x00000056859d7220 */ /* 0x040fe20000410000 */
        /* <DEDUP_REMOVED lines=12> */
[----:B-1----:R-:W-:Y:S01]  /*13f0*/  FMUL.FTZ R130, R106, R87 ;  /* 0x000000576a827220 */ /* 0x002fe20000410000 */
[----:B------:R-:W-:-:S02]  /*1400*/  HADD2.F32 R126, -RZ, R89.H1_H1 ;  /* 0x30000059ff7e7230 */ /* 0x000fc40000004100 */
[----:B------:R-:W-:Y:S01]  /*1410*/  FADD.FTZ R87, R84, R159 ;  /* 0x0000009f54577221 */ /* 0x000fe20000010000 */
[----:B------:R-:W-:Y:S01]  /*1420*/  FFMA.FTZ R84, R158, R159, R85 ;  /* 0x0000009f9e547223 */ /* 0x000fe20000010055 */
[--C-:B------:R-:W-:Y:S02]  /*1430*/  HADD2.F32 R89, -RZ, R90.reuse.H0_H0 ;  /* 0x2000005aff597230 */ /* 0x100fe40000004100 */
[C---:B---3--:R-:W-:Y:S01]  /*1440*/  FADD.FTZ R92, -R178.reuse, R92 ;  /* 0x0000005cb25c7221 */ /* 0x048fe20000010100 */
        /* <DEDUP_REMOVED lines=11> */
[----:B------:R-:W-:Y:S01]  /*1500*/  FADD.FTZ R11, R11, R126 ;  /* 0x0000007e0b0b7221 */ /* 0x000fe20000010000 */
[----:B------:R-:W-:Y:S01]  /*1510*/  FFMA.FTZ R35, R134, R126, R35 ;  /* 0x0000007e86237223 */ /* 0x000fe20000010023 */
[C---:B------:R-:W-:Y:S01]  /*1520*/  FADD.FTZ R94, -R178.reuse, R94 ;  /* 0x0000005eb25e7221 */ /* 0x040fe20000010100 */
        /* <DEDUP_REMOVED lines=26> */
.L_x_7298:
[----:B------:R-:W-:Y:S05]  /*16d0*/  BSYNC B0 ;  /* 0x0000000000007941 */ /* 0x000fea0003800000 */
.L_x_7297:
        /* <DEDUP_REMOVED lines=27> */
.L_x_7321:
        /* <DEDUP_REMOVED lines=68> */
[----:B------:R-:W-:Y:S02]  /*1cd0*/  F2FP.F16.F32.PACK_AB R84, R87, R84 ;  /* 0x000000545754723e */ /* 0x000fe400000000ff */
        /* <DEDUP_REMOVED lines=38> */
[----:B------:R-:W-:Y:S01]  /*1f40*/  F2FP.F16.F32.PACK_AB R85, R180, R175 ;  /* 0x000000afb455723e */ /* 0x000fe200000000ff */
[----:B0-----:R-:W-:Y:S01]  /*1f50*/  IMAD.WIDE.U32 R88, R129, 0x10, R88 ;  /* 0x0000001081587825 */ /* 0x001fe200078e0058 */
[----:B------:R-:W-:-:S02]  /*1f60*/  FSEL R184, R185, RZ, P5 ;  /* 0x000000ffb9b87208 */ /* 0x000fc40002800000 */
[----:B------:R-:W-:Y:S02]  /*1f70*/  F2FP.F16.F32.PACK_AB R86, R178, R179 ;  /* 0x000000b3b256723e */ /* 0x000fe400000000ff */
[----:B------:R-:W-:Y:S01]  /*1f80*/  F2FP.F16.F32.PACK_AB R87, R184, R95 ;  /* 0x0000005fb857723e */ /* 0x000fe200000000ff */
[C---:B-1----:R-:W-:Y:S01]  /*1f90*/  @P6 IMAD.WIDE.U32 R90, R129.reuse, 0x20, R90 ;  /* 0x00000020815a6825 */ /* 0x042fe200078e005a */
[----:B------:R-:W-:-:S04]  /*1fa0*/  IADD3 R129, R129, 0x80, RZ ;  /* 0x0000008081817810 */ /* 0x000fc80007ffe0ff */
[----:B------:R0:W-:Y:S04]  /*1fb0*/  @P6 STG.E.128 desc[UR4][R90.64], R76 ;  /* 0x0000004c5a006986 */ /* 0x0001e8000c101d04 */
[----:B------:R0:W-:Y:S04]  /*1fc0*/  @P6 STG.E.128 desc[UR4][R90.64+0x10], R80 ;  /* 0x000010505a006986 */ /* 0x0001e8000c101d04 */
[----:B------:R0:W-:Y:S02]  /*1fd0*/  STG.E.128 desc[UR4][R88.64], R84 ;  /* 0x0000005458007986 */ /* 0x0001e4000c101d04 */
.L_x_7301:
[----:B------:R-:W-:Y:S05]  /*1fe0*/  BSYNC B0 ;  /* 0x0000000000007941 */ /* 0x000fea0003800000 */
.L_x_7300:
        /* <DEDUP_REMOVED lines=91> */
.L_x_7303:
[----:B------:R-:W-:Y:S05]  /*25a0*/  BSYNC B0 ;  /* 0x0000000000007941 */ /* 0x000fea0003800000 */
.L_x_7302:
        /* <DEDUP_REMOVED lines=36> */
[----:B------:R-:W-:Y:S01]  /*27f0*/  FFMA.FTZ R91, R135, R92, R93 ;  /* 0x0000005c875b7223 */ /* 0x000fe2000001005d */
        /* <DEDUP_REMOVED lines=43> */
[----:B------:R-:W-:Y:S01]  /*2ab0*/  F2FP.F16.F32.PACK_AB R84, R180, R175 ;  /* 0x000000afb454723e */ /* 0x000fe200000000ff */
[----:B------:R2:W-:Y:S01]  /*2ac0*/  @P6 STG.E.128 desc[UR4][R88.64], R76 ;  /* 0x0000004c58006986 */ /* 0x0005e2000c101d04 */
[----:B------:R-:W-:Y:S02]  /*2ad0*/  FSEL R87, R85, RZ, P5 ;  /* 0x000000ff55577208 */ /* 0x000fe40002800000 */
[----:B------:R-:W-:Y:S01]  /*2ae0*/  LOP3.LUT P5, RZ, R101, 0xff000000, RZ, 0xc0, !PT ;  /* 0xff00000065ff7812 */ /* 0x000fe200078ac0ff */
[----:B------:R2:W-:Y:S01]  /*2af0*/  @P6 STG.E.128 desc[UR4][R88.64+0x10], R80 ;  /* 0x0000105058006986 */ /* 0x0005e2000c101d04 */
[----:B------:R-:W-:Y:S02]  /*2b00*/  F2FP.F16.F32.PACK_AB R85, R186, R179 ;  /* 0x000000b3ba55723e */ /* 0x000fe400000000ff */
[----:B------:R-:W-:Y:S02]  /*2b10*/  FSEL R94, R94, RZ, P5 ;  /* 0x000000ff5e5e7208 */ /* 0x000fe40002800000 */
[----:B------:R-:W-:-:S02]  /*2b20*/  F2FP.F16.F32.PACK_AB R86, R86, R185 ;  /* 0x000000b95656723e */ /* 0x000fc400000000ff */
[----:B------:R-:W-:-:S05]  /*2b30*/  F2FP.F16.F32.PACK_AB R87, R94, R87 ;  /* 0x000000575e57723e */ /* 0x000fca00000000ff */
[----:B------:R2:W-:Y:S02]  /*2b40*/  STG.E.128 desc[UR4][R90.64], R84 ;  /* 0x000000545a007986 */ /* 0x0005e4000c101d04 */
.L_x_7305:
[----:B------:R-:W-:Y:S05]  /*2b50*/  BSYNC B0 ;  /* 0x0000000000007941 */ /* 0x000fea0003800000 */
.L_x_7304:
[----:B------:R-:W-:Y:S02]  /*2b60*/  IADD3 R0, R0, UR18, RZ ;  /* 0x0000001200007c10 */ /* 0x000fe4000fffe0ff */
[----:B------:R-:W-:Y:S02]  /*2b70*/  SEL R175, RZ, 0x1, P4 ;  /* 0x00000001ffaf7807 */ /* 0x000fe40002000000 */
[----:B------:R-:W-:-:S13]  /*2b80*/  ISETP.GE.AND P5, PT, R0, UR19, PT ;  /* 0x0000001300007c0c */ /* 0x000fda000bfa6270 */
[----:B------:R-:W-:Y:S05]  /*2b90*/  @!P5 BRA `(.L_x_7306) ;  /* 0xffffffd80088d947 */ /* 0x000fea000383ffff */
.L_x_7292:
        /* <DEDUP_REMOVED lines=16> */
.L_x_7308:
[----:B------:R-:W-:Y:S05]  /*2ca0*/  BSYNC B0 ;  /* 0x0000000000007941 */ /* 0x000fea0003800000 */
.L_x_7307:
        /* <DEDUP_REMOVED lines=11> */
.L_x_7310:
[----:B------:R-:W-:Y:S05]  /*2d60*/  BSYNC B0 ;  /* 0x0000000000007941 */ /* 0x000fea0003800000 */
.L_x_7309:
        /* <DEDUP_REMOVED lines=10> */
.L_x_7299:
[----:B------:R-:W-:Y:S02]  /*2e10*/  MOV R178, R179 ;  /* 0x000000b300b27202 */ /* 0x000fe40000000f00 */
[----:B------:R-:W-:Y:S02]  /*2e20*/  MOV R177, 0x10 ;  /* 0x0000001000b17802 */ /* 0x000fe40000000f00 */
[----:B------:R-:W-:Y:S02]  /*2e30*/  MOV R184, 0x1f ;  /* 0x0000001f00b87802 */ /* 0x000fe40000000f00 */
[----:B------:R-:W-:-:S07]  /*2e40*/  MOV R95, 0xffffffff ;  /* 0xffffffff005f7802 */ /* 0x000fce0000000f00 */
[----:B------:R-:W-:Y:S05]  /*2e50*/  WARPSYNC.COLLECTIVE R95, `(.L_x_7311) ;  /* 0x000000005f087348 */ /* 0x000fea0003c00000 */
[----:B------:R0:W1:Y:S02]  /*2e60*/  SHFL.DOWN P6, R175, R178, R177, R184 ;  /* 0x080000b1b2af7389 */ /* 0x00006400000c00b8 */
[----:B01----:R-:W-:Y:S01]  /*2e70*/  ENDCOLLECTIVE ;  /* 0x000000000000791b */ /* 0x003fe20003800000 */
.L_x_7311:
[----:B------:R-:W-:Y:S02]  /*2e80*/  MOV R178, R180 ;  /* 0x000000b400b27202 */ /* 0x000fe40000000f00 */
[----:B------:R-:W-:-:S07]  /*2e90*/  MOV R86, R175 ;  /* 0x000000af00567202 */ /* 0x000fce0000000f00 */
[----:B------:R-:W-:Y:S05]  /*2ea0*/  WARPSYNC.COLLECTIVE R95, `(.L_x_7312) ;  /* 0x000000005f087348 */ /* 0x000fea0003c00000 */
[----:B------:R0:W1:Y:S02]  /*2eb0*/  SHFL.DOWN P6, R175, R178, R177, R184 ;  /* 0x080000b1b2af7389 */ /* 0x00006400000c00b8 */
[----:B01----:R-:W-:Y:S01]  /*2ec0*/  ENDCOLLECTIVE ;  /* 0x000000000000791b */ /* 0x003fe20003800000 */
.L_x_7312:
[----:B------:R-:W-:-:S05]  /*2ed0*/  FADD.FTZ R86, R86, R179 ;  /* 0x000000b356567221 */ /* 0x000fca0000010000 */
[----:B------:R-:W-:Y:S02]  /*2ee0*/  MOV R178, R86 ;  /* 0x0000005600b27202 */ /* 0x000fe40000000f00 */
[----:B------:R-:W-:Y:S02]  /*2ef0*/  MOV R177, 0x8 ;  /* 0x0000000800b17802 */ /* 0x000fe40000000f00 */
[----:B------:R-:W-:-:S07]  /*2f00*/  MOV R87, R175 ;  /* 0x000000af00577202 */ /* 0x000fce0000000f00 */
[----:B------:R-:W-:Y:S05]  /*2f10*/  WARPSYNC.COLLECTIVE R95, `(.L_x_7313) ;  /* 0x000000005f087348 */ /* 0x000fea0003c00000 */
[----:B------:R0:W1:Y:S02]  /*2f20*/  SHFL.DOWN P6, R175, R178, R177, R184 ;  /* 0x080000b1b2af7389 */ /* 0x00006400000c00b8 */
[----:B01----:R-:W-:Y:S01]  /*2f30*/  ENDCOLLECTIVE ;  /* 0x000000000000791b */ /* 0x003fe20003800000 */
.L_x_7313:
[----:B------:R-:W-:-:S05]  /*2f40*/  FADD.FTZ R87, R87, R180 ;  /* 0x000000b457577221 */ /* 0x000fca0000010000 */
[----:B------:R-:W-:Y:S02]  /*2f50*/  MOV R178, R87 ;  /* 0x0000005700b27202 */ /* 0x000fe40000000f00 */
[----:B------:R-:W-:-:S07]  /*2f60*/  MOV R89, R175 ;  /* 0x000000af00597202 */ /* 0x000fce0000000f00 */
[----:B------:R-:W-:Y:S05]  /*2f70*/  WARPSYNC.COLLECTIVE R95, `(.L_x_7314) ;  /* 0x000000005f087348 */ /* 0x000fea0003c00000 */
[----:B------:R0:W1:Y:S02]  /*2f80*/  SHFL.DOWN P6, R175, R178, R177, R184 ;  /* 0x080000b1b2af7389 */ /* 0x00006400000c00b8 */
[----:B01----:R-:W-:Y:S01]  /*2f90*/  ENDCOLLECTIVE ;  /* 0x000000000000791b */ /* 0x003fe20003800000 */
.L_x_7314:
[----:B------:R-:W-:-:S05]  /*2fa0*/  FADD.FTZ R89, R86, R89 ;  /* 0x0000005956597221 */ /* 0x000fca0000010000 */
[----:B------:R-:W-:Y:S02]  /*2fb0*/  MOV R178, R89 ;  /* 0x0000005900b27202 */ /* 0x000fe40000000f00 */
[----:B------:R-:W-:Y:S02]  /*2fc0*/  MOV R177, 0x4 ;  /* 0x0000000400b17802 */ /* 0x000fe40000000f00 */
[----:B------:R-:W-:-:S07]  /*2fd0*/  MOV R88, R175 ;  /* 0x000000af00587202 */ /* 0x000fce0000000f00 */
[----:B------:R-:W-:Y:S05]  /*2fe0*/  WARPSYNC.COLLECTIVE R95, `(.L_x_7315) ;  /* 0x000000005f087348 */ /* 0x000fea0003c00000 */
[----:B------:R0:W1:Y:S02]  /*2ff0*/  SHFL.DOWN P6, R175, R178, R177, R184 ;  /* 0x080000b1b2af7389 */ /* 0x00006400000c00b8 */
[----:B01----:R-:W-:Y:S01]  /*3000*/  ENDCOLLECTIVE ;  /* 0x000000000000791b */ /* 0x003fe20003800000 */
.L_x_7315:
[----:B------:R-:W-:-:S05]  /*3010*/  FADD.FTZ R88, R87, R88 ;  /* 0x0000005857587221 */ /* 0x000fca0000010000 */
[----:B------:R-:W-:Y:S02]  /*3020*/  MOV R178, R88 ;  /* 0x0000005800b27202 */ /* 0x000fe40000000f00 */
[----:B------:R-:W-:-:S07]  /*3030*/  MOV R90, R175 ;  /* 0x000000af005a7202 */ /* 0x000fce0000000f00 */
[----:B------:R-:W-:Y:S05]  /*3040*/  WARPSYNC.COLLECTIVE R95, `(.L_x_7316) ;  /* 0x000000005f087348 */ /* 0x000fea0003c00000 */
[----:B------:R0:W1:Y:S02]  /*3050*/  SHFL.DOWN P6, R175, R178, R177, R184 ;  /* 0x080000b1b2af7389 */ /* 0x00006400000c00b8 */
[----:B01----:R-:W-:Y:S01]  /*3060*/  ENDCOLLECTIVE ;  /* 0x000000000000791b */ /* 0x003fe20003800000 */
.L_x_7316:
[----:B------:R-:W-:-:S05]  /*3070*/  FADD.FTZ R90, R89, R90 ;  /* 0x0000005a595a7221 */ /* 0x000fca0000010000 */
[----:B------:R-:W-:Y:S02]  /*3080*/  MOV R178, R90 ;  /* 0x0000005a00b27202 */ /* 0x000fe40000000f00 */
[----:B------:R-:W-:Y:S02]  /*3090*/  MOV R177, 0x2 ;  /* 0x0000000200b17802 */ /* 0x000fe40000000f00 */
[----:B------:R-:W-:-:S07]  /*30a0*/  MOV R91, R175 ;  /* 0x000000af005b7202 */ /* 0x000fce0000000f00 */
[----:B------:R-:W-:Y:S05]  /*30b0*/  WARPSYNC.COLLECTIVE R95, `(.L_x_7317) ;  /* 0x000000005f087348 */ /* 0x000fea0003c00000 */
[----:B------:R0:W1:Y:S02]  /*30c0*/  SHFL.DOWN P6, R175, R178, R177, R184 ;  /* 0x080000b1b2af7389 */ /* 0x00006400000c00b8 */
[----:B01----:R-:W-:Y:S01]  /*30d0*/  ENDCOLLECTIVE ;  /* 0x000000000000791b */ /* 0x003fe20003800000 */
.L_x_7317:
[----:B------:R-:W-:-:S05]  /*30e0*/  FADD.FTZ R91, R88, R91 ;  /* 0x0000005b585b7221 */ /* 0x000fca0000010000 */
[----:B------:R-:W-:Y:S02]  /*30f0*/  MOV R178, R91 ;  /* 0x0000005b00b27202 */ /* 0x000fe40000000f00 */
[----:B------:R-:W-:-:S07]  /*3100*/  MOV R93, R175 ;  /* 0x000000af005d7202 */ /* 0x000fce0000000f00 */
[----:B------:R-:W-:Y:S05]  /*3110*/  WARPSYNC.COLLECTIVE R95, `(.L_x_7318) ;  /* 0x000000005f087348 */ /* 0x000fea0003c00000 */
[----:B------:R0:W1:Y:S02]  /*3120*/  SHFL.DOWN P6, R175, R178, R177, R184 ;  /* 0x080000b1b2af7389 */ /* 0x00006400000c00b8 */
[----:B01----:R-:W-:Y:S01]  /*3130*/  ENDCOLLECTIVE ;  /* 0x000000000000791b */ /* 0x003fe20003800000 */
.L_x_7318:
[----:B------:R-:W-:-:S05]  /*3140*/  FADD.FTZ R93, R90, R93 ;  /* 0x0000005d5a5d7221 */ /* 0x000fca0000010000 */
[----:B------:R-:W-:Y:S02]  /*3150*/  MOV R178, R93 ;  /* 0x0000005d00b27202 */ /* 0x000fe40000000f00 */
[----:B------:R-:W-:Y:S02]  /*3160*/  MOV R177, 0x1 ;  /* 0x0000000100b17802 */ /* 0x000fe40000000f00 */
[----:B------:R-:W-:-:S07]  /*3170*/  MOV R92, R175 ;  /* 0x000000af005c7202 */ /* 0x000fce0000000f00 */
[----:B------:R-:W-:Y:S05]  /*3180*/  WARPSYNC.COLLECTIVE R95, `(.L_x_7319) ;  /* 0x000000005f087348 */ /* 0x000fea0003c00000 */
[----:B------:R0:W1:Y:S02]  /*3190*/  SHFL.DOWN P6, R175, R178, R177, R184 ;  /* 0x080000b1b2af7389 */ /* 0x00006400000c00b8 */
[----:B01----:R-:W-:Y:S01]  /*31a0*/  ENDCOLLECTIVE ;  /* 0x000000000000791b */ /* 0x003fe20003800000 */
.L_x_7319:
[----:B------:R-:W-:-:S05]  /*31b0*/  FADD.FTZ R86, R91, R92 ;  /* 0x0000005c5b567221 */ /* 0x000fca0000010000 */
[----:B------:R-:W-:Y:S02]  /*31c0*/  MOV R178, R86 ;  /* 0x0000005600b27202 */ /* 0x000fe40000000f00 */
[----:B------:R-:W-:-:S07]  /*31d0*/  MOV R92, R175 ;  /* 0x000000af005c7202 */ /* 0x000fce0000000f00 */
[----:B------:R-:W-:Y:S05]  /*31e0*/  WARPSYNC.COLLECTIVE R95, `(.L_x_7320) ;  /* 0x000000005f087348 */ /* 0x000fea0003c00000 */
[----:B------:R0:W1:Y:S02]  /*31f0*/  SHFL.DOWN P6, R175, R178, R177, R184 ;  /* 0x080000b1b2af7389 */ /* 0x00006400000c00b8 */
[----:B01----:R-:W-:Y:S01]  /*3200*/  ENDCOLLECTIVE ;  /* 0x000000000000791b */ /* 0x003fe20003800000 */
.L_x_7320:
[----:B------:R-:W-:Y:S01]  /*3210*/  MOV R87, R175 ;  /* 0x000000af00577202 */ /* 0x000fe20000000f00 */
[----:B------:R-:W-:Y:S06]  /*3220*/  BRA `(.L_x_7321) ;  /* 0xffffffe400987947 */ /* 0x000fec000383ffff */
.L_x_7322:
        /* <DEDUP_REMOVED lines=13> */
.L_x_11387:


//--------------------- .text._ZN10layer_norm13ln_bwd_kernelINS_13Kernel_traitsI6__halfS2_fS2_fjLj3072ELj1ELj1ELj4ELj16ENS_18Kernel_traits_baseILj3072ES2_S2_fS2_fjLj128EEEEELb1ELb0ELb0ELb1EEEvNS_9BwdParamsE --------------------------
	.section	.text._ZN10layer_norm13ln_bwd_kernelINS_13Kernel_traitsI6__halfS2_fS2_fjLj3072ELj1ELj1ELj4ELj16ENS_18Kernel_traits_baseILj3072ES2_S2_fS2_fjLj128EEEEELb1ELb0ELb0ELb1EEEvNS_9BwdParamsE,"ax",@progbits
	.align	128
        .global         _ZN10layer_norm13ln_bwd_kernelINS_13Kernel_traitsI6__halfS2_fS2_fjLj3072ELj1ELj1ELj4ELj16ENS_18Kernel_traits_baseILj3072ES2_S2_fS2_fjLj128EEEEELb1ELb0ELb0ELb1EEEvNS_9BwdParamsE
        .type           _ZN10layer_norm13ln_bwd_kernelINS_13Kernel_traitsI6__halfS2_fS2_fjLj3072ELj1ELj1ELj4ELj16ENS_18Kernel_traits_baseILj3072ES2_S2_fS2_fjLj128EEEEELb1ELb0ELb0ELb1EEEvNS_9BwdParamsE,@function
        .size           _ZN10layer_norm13ln_bwd_kernelINS_13Kernel_traitsI6__halfS2_fS2_fjLj3072ELj1ELj1ELj4ELj16ENS_18Kernel_traits_baseILj3072ES2_S2_fS2_fjLj128EEEEELb1ELb0ELb0ELb1EEEvNS_9BwdParamsE,(.L_x_11388 - _ZN10layer_norm13ln_bwd_kernelINS_13Kernel_traitsI6__halfS2_fS2_fjLj3072ELj1ELj1ELj4ELj16ENS_18Kernel_traits_baseILj3072ES2_S2_fS2_fjLj128EEEEELb1ELb0ELb0ELb1EEEvNS_9BwdParamsE)
        .other          _ZN10layer_norm13ln_bwd_kernelINS_13Kernel_traitsI6__halfS2_fS2_fjLj3072ELj1ELj1ELj4ELj16ENS_18Kernel_traits_baseILj3072ES2_S2_fS2_fjLj128EEEEELb1ELb0ELb0ELb1EEEvNS_9BwdParamsE,@"STO_CUDA_ENTRY STV_DEFAULT"
_ZN10layer_norm13ln_bwd_kernelINS_13Kernel_traitsI6__halfS2_fS2_fjLj3072ELj1ELj1ELj4ELj16ENS_18Kernel_traits_baseILj3072ES2_S2_fS2_fjLj128EEEEELb1ELb0ELb0ELb1EEEvNS_9BwdParamsE:
.text._ZN10layer_norm13ln_bwd_kernelINS_13Kernel_traitsI6__halfS2_fS2_fjLj3072ELj1ELj1ELj4ELj16ENS_18Kernel_traits_baseILj3072ES2_S2_fS2_fjLj128EEEEELb1ELb0ELb0ELb1EEEvNS_9BwdParamsE:
        /* <DEDUP_REMOVED lines=39> */
.L_x_7323:
        /* <DEDUP_REMOVED lines=60> */
.L_x_7327:
        /* <DEDUP_REMOVED lines=15> */
[C---:B------:R-:W-:Y:S01]  /*0720*/  IADD3 R154, R155.reuse, 0x80, RZ ;  /* 0x000000809b9a7810 */ /* 0x040fe20007ffe0ff */
[----:B-1----:R-:W-:Y:S01]  /*0730*/  IMAD.WIDE.U32 R40, R155, 0x10, R64 ;  /* 0x000000109b287825 */ /* 0x002fe200078e0040 */
[----:B------:R-:W-:-:S03]  /*0740*/  @P0 LEA.HI.X R57, R150, R57, R36, 0x1, P1 ;  /* 0x0000003996390211 */ /* 0x000fc600008f0c24 */
[C---:B------:R-:W-:Y:S02]  /*0750*/  IMAD.WIDE.U32 R52, R154.reuse, 0x10, R64 ;  /* 0x000000109a347825 */ /* 0x040fe400078e0040 */
[----:B------:R-:W3:Y:S01]  /*0760*/  LDG.E.128 R40, desc[UR6][R40.64] ;  /* 0x0000000628287981 */ /* 0x000ee2000c1e1d00 */
[----:B------:R-:W1:Y:S01]  /*0770*/  LDC.64 R76, c[0x0][0x2c8] ;  /* 0x0000b200ff4c7b82 */ /* 0x000e620000000a00 */
[--C-:B0-----:R-:W-:Y:S02]  /*0780*/  IMAD.WIDE.U32 R68, R155, 0x20, R74.reuse ;  /* 0x000000209b447825 */ /* 0x101fe400078e004a */
[----:B------:R-:W3:Y:S02]  /*0790*/  LDG.E.128 R52, desc[UR6][R52.64] ;  /* 0x0000000634347981 */ /* 0x000ee4000c1e1d00 */
[----:B------:R-:W-:Y:S02]  /*07a0*/  IMAD.WIDE.U32 R72, R154, 0x20, R74 ;  /* 0x000000209a487825 */ /* 0x000fe400078e004a */
[----:B------:R-:W3:Y:S04]  /*07b0*/  LDG.E.128 R36, desc[UR6][R68.64] ;  /* 0x0000000644247981 */ /* 0x000ee8000c1e1d00 */
[----:B------:R-:W3:Y:S01]  /*07c0*/  LDG.E.128 R44, desc[UR6][R68.64+0x10] ;  /* 0x00001006442c7981 */ /* 0x000ee2000c1e1d00 */
[----:B--2---:R-:W-:-:S03]  /*07d0*/  IMAD.WIDE R2, R150, 0x4, R2 ;  /* 0x0000000496027825 */ /* 0x004fc600078e0202 */
[----:B------:R-:W2:Y:S04]  /*07e0*/  @P0 LDG.E.U16 R0, desc[UR6][R56.64] ;  /* 0x0000000638000981 */ /* 0x000ea8000c1e1500 */
[----:B------:R-:W2:Y:S01]  /*07f0*/  LDG.E R156, desc[UR6][R2.64] ;  /* 0x00000006029c7981 */ /* 0x000ea2000c1e1900 */
[----:B------:R-:W-:-:S03]  /*0800*/  IADD3 R153, R155, 0x100, RZ ;  /* 0x000001009b997810 */ /* 0x000fc60007ffe0ff */
[----:B------:R-:W2:Y:S04]  /*0810*/  LDG.E.128 R48, desc[UR6][R72.64] ;  /* 0x0000000648307981 */ /* 0x000ea8000c1e1d00 */
[----:B------:R0:W2:Y:S01]  /*0820*/  LDG.E.128 R56, desc[UR6][R72.64+0x10] ;  /* 0x0000100648387981 */ /* 0x0000a2000c1e1d00 */
[----:B------:R-:W-:-:S05]  /*0830*/  IMAD.WIDE.U32 R74, R153, 0x20, R74 ;  /* 0x00000020994a7825 */ /* 0x000fca00078e004a */
[----:B------:R-:W2:Y:S01]  /*0840*/  LDG.E.128 R68, desc[UR6][R74.64+0x10] ;  /* 0x000010064a447981 */ /* 0x000ea2000c1e1d00 */
[----:B------:R-:W-:-:S03]  /*0850*/  IMAD.WIDE.U32 R64, R153, 0x10, R64 ;  /* 0x0000001099407825 */ /* 0x000fc600078e0040 */
[----:B------:R1:W2:Y:S04]  /*0860*/  LDG.E.128 R60, desc[UR6][R74.64] ;  /* 0x000000064a3c7981 */ /* 0x0002a8000c1e1d00 */
[----:B------:R-:W2:Y:S01]  /*0870*/  LDG.E.128 R64, desc[UR6][R64.64] ;  /* 0x0000000640407981 */ /* 0x000ea2000c1e1d00 */
[----:B0-----:R-:W-:-:S04]  /*0880*/  IMAD.WIDE.U32 R72, R154, 0x8, R164 ;  /* 0x000000089a487825 */ /* 0x001fc800078e00a4 */
[--C-:B------:R-:W-:Y:S02]  /*0890*/  IMAD.WIDE.U32 R2, R153, 0x8, R164.reuse ;  /* 0x0000000899027825 */ /* 0x100fe400078e00a4 */
[----:B------:R-:W5:Y:S02]  /*08a0*/  LDG.E.64 R72, desc[UR6][R72.64] ;  /* 0x0000000648487981 */ /* 0x000f64000c1e1b00 */
[----:B-1----:R-:W-:Y:S02]  /*08b0*/  IMAD.WIDE.U32 R74, R155, 0x8, R164 ;  /* 0x000000089b4a7825 */ /* 0x002fe400078e00a4 */
        /* <DEDUP_REMOVED lines=20> */
[----:B----4-:R-:W-:Y:S01]  /*0a00*/  FSEL R174, R166, RZ, !P2 ;  /* 0x000000ffa6ae7208 */ /* 0x010fe20005000000 */
[--C-:B---3--:R-:W-:Y:S02]  /*0a10*/  HADD2.F32 R158, -RZ, R40.reuse.H0_H0 ;  /* 0x20000028ff9e7230 */ /* 0x108fe40000004100 */
[----:B0-----:R-:W-:Y:S02]  /*0a20*/  HADD2.F32 R163, -RZ, R40.H1_H1 ;  /* 0x30000028ffa37230 */ /* 0x001fe40000004100 */
[----:B------:R-:W-:Y:S02]  /*0a30*/  HADD2.F32 R40, -RZ, R41.H0_H0 ;  /* 0x20000029ff287230 */ /* 0x000fe40000004100 */
[C---:B------:R-:W-:Y:S01]  /*0a40*/  FADD.FTZ R165, -R174.reuse, R38 ;  /* 0x00000026aea57221 */ /* 0x040fe20000010100 */
[C---:B------:R-:W-:Y:S01]  /*0a50*/  FADD.FTZ R159, -R174.reuse, R36 ;  /* 0x00000024ae9f7221 */ /* 0x040fe20000010100 */
[--C-:B------:R-:W-:Y:S02]  /*0a60*/  HADD2.F32 R168, -RZ, R55.reuse.H0_H0 ;  /* 0x20000037ffa87230 */ /* 0x100fe40000004100 */
[C---:B------:R-:W-:Y:S01]  /*0a70*/  FADD.FTZ R171, -R174.reuse, R44 ;  /* 0x0000002caeab7221 */ /* 0x040fe20000010100 */
[----:B------:R-:W-:Y:S01]  /*0a80*/  FADD.FTZ R175, -R174, R46 ;  /* 0x0000002eaeaf7221 */ /* 0x000fe20000010100 */
[----:B------:R-:W-:-:S02]  /*0a90*/  HADD2.F32 R203, -RZ, R55.H1_H1 ;  /* 0x30000037ffcb7230 */ /* 0x000fc40000004100 */
[----:B------:R-:W-:Y:S01]  /*0aa0*/  FMUL.FTZ R55, R149, R158 ;  /* 0x0000009e95377220 */ /* 0x000fe20000410000 */
[----:B-1----:R-:W-:Y:S01]  /*0ab0*/  FADD.FTZ R161, -R174, R37 ;  /* 0x00000025aea17221 */ /* 0x002fe20000010100 */
[----:B--2---:R-:W-:Y:S02]  /*0ac0*/  @P0 HADD2.F32 R152, -RZ, R0.H0_H0 ;  /* 0x20000000ff980230 */ /* 0x004fe40000004100 */
[--C-:B------:R-:W-:Y:S02]  /*0ad0*/  HADD2.F32 R160, -RZ, R42.reuse.H0_H0 ;  /* 0x2000002affa07230 */ /* 0x100fe40000004100 */
[C---:B------:R-:W-:Y:S01]  /*0ae0*/  FMUL.FTZ R44, R156.reuse, R165 ;  /* 0x000000a59c2c7220 */ /* 0x040fe20000410000 */
[----:B------:R-:W-:Y:S02]  /*0af0*/  HADD2.F32 R173, -RZ, R42.H1_H1 ;  /* 0x3000002affad7230 */ /* 0x000fe40000004100 */
[----:B------:R-:W-:Y:S01]  /*0b00*/  FMUL.FTZ R0, R156, R159 ;  /* 0x0000009f9c007220 */ /* 0x000fe20000410000 */
[----:B------:R-:W-:-:S02]  /*0b10*/  HADD2.F32 R42, -RZ, R43.H0_H0 ;  /* 0x2000002bff2a7230 */ /* 0x000fc40000004100 */
[----:B------:R-:W-:Y:S01]  /*0b20*/  FMUL.FTZ R46, R156, R175 ;  /* 0x000000af9c2e7220 */ /* 0x000fe20000410000 */
[--C-:B------:R-:W-:Y:S02]  /*0b30*/  HADD2.F32 R162, -RZ, R52.reuse.H0_H0 ;  /* 0x20000034ffa27230 */ /* 0x100fe40000004100 */
[C---:B------:R-:W-:Y:S01]  /*0b40*/  FADD.FTZ R177, -R174.reuse, R47 ;  /* 0x0000002faeb17221 */ /* 0x040fe20000010100 */
[----:B------:R-:W-:Y:S02]  /*0b50*/  HADD2.F32 R185, -RZ, R52.H1_H1 ;  /* 0x30000034ffb97230 */ /* 0x000fe40000004100 */
[C---:B------:R-:W-:Y:S01]  /*0b60*/  FADD.FTZ R195, -R174.reuse, R57 ;  /* 0x00000039aec37221 */ /* 0x040fe20000010100 */
[----:B------:R-:W-:Y:S01]  /*0b70*/  FADD.FTZ R201, -R174, R59 ;  /* 0x0000003baec97221 */ /* 0x000fe20000010100 */
[----:B------:R-:W-:Y:S01]  /*0b80*/  FMUL.FTZ R52, R148, R163 ;  /* 0x000000a394347220 */ /* 0x000fe20000410000 */
[----:B------:R-:W-:Y:S01]  /*0b90*/  FADD.FTZ R105, R40, R105 ;  /* 0x0000006928697221 */ /* 0x000fe20000010000 */
[-C--:B------:R-:W-:Y:S01]  /*0ba0*/  FFMA.FTZ R81, R44, R40.reuse, R81 ;  /* 0x000000282c517223 */ /* 0x080fe20000010051 */
[----:B------:R-:W-:Y:S01]  /*0bb0*/  FMUL.FTZ R57, R147, R40 ;  /* 0x0000002893397220 */ /* 0x000fe20000410000 */
[----:B------:R-:W-:Y:S01]  /*0bc0*/  FADD.FTZ R59, RZ, R55 ;  /* 0x00000037ff3b7221 */ /* 0x000fe20000010000 */
[----:B------:R-:W-:Y:S01]  /*0bd0*/  FMUL.FTZ R47, R156, R161 ;  /* 0x000000a19c2f7220 */ /* 0x000fe20000410000 */
[----:B------:R-:W-:Y:S01]  /*0be0*/  FFMA.FTZ R40, R0, R55, RZ ;  /* 0x0000003700287223 */ /* 0x000fe200000100ff */
[----:B------:R-:W-:-:S02]  /*0bf0*/  HADD2.F32 R164, -RZ, R53.H0_H0 ;  /* 0x20000035ffa47230 */ /* 0x000fc40000004100 */
[----:B------:R-:W-:Y:S01]  /*0c00*/  FADD.FTZ R109, R42, R109 ;  /* 0x0000006d2a6d7221 */ /* 0x000fe20000010000 */
[----:B------:R-:W-:Y:S02]  /*0c10*/  HADD2.F32 R191, -RZ, R53.H1_H1 ;  /* 0x30000035ffbf7230 */ /* 0x000fe40000004100 */
[-C--:B------:R-:W-:Y:S01]  /*0c20*/  FFMA.FTZ R85, R46, R42.reuse, R85 ;  /* 0x0000002a2e557223 */ /* 0x080fe20000010055 */
[----:B------:R-:W-:Y:S02]  /*0c30*/  HADD2.F32 R169, -RZ, R41.H1_H1 ;  /* 0x30000029ffa97230 */ /* 0x000fe40000004100 */
[----:B------:R-:W-:Y:S01]  /*0c40*/  FMUL.FTZ R53, R143, R42 ;  /* 0x0000002a8f357220 */ /* 0x000fe20000410000 */
[----:B------:R-:W-:Y:S01]  /*0c50*/  FADD.FTZ R42, R59, R52 ;  /* 0x000000343b2a7221 */ /* 0x000fe20000010000 */
[C---:B------:R-:W-:Y:S01]  /*0c60*/  FADD.FTZ R167, -R174.reuse, R39 ;  /* 0x00000027aea77221 */ /* 0x040fe20000010100 */
[----:B------:R-:W-:Y:S01]  /*0c70*/  FFMA.FTZ R161, R47, R52, R40 ;  /* 0x000000342fa17223 */ /* 0x000fe20000010028 */
[C---:B------:R-:W-:Y:S01]  /*0c80*/  FADD.FTZ R199, -R174.reuse, R58 ;  /* 0x0000003aaec77221 */ /* 0x040fe20000010100 */
[----:B------:R-:W-:Y:S01]  /*0c90*/  FADD.FTZ R102, R163, R102 ;  /* 0x00000066a3667221 */ /* 0x000fe20000010000 */
[----:B------:R-:W-:Y:S01]  /*0ca0*/  FFMA.FTZ R78, R47, R163, R78 ;  /* 0x000000a32f4e7223 */ /* 0x000fe2000001004e */
[----:B------:R-:W-:Y:S01]  /*0cb0*/  FADD.FTZ R183, -R174, R49 ;  /* 0x00000031aeb77221 */ /* 0x000fe20000010100 */
[----:B------:R-:W-:Y:S01]  /*0cc0*/  FMUL.FTZ R58, R146, R169 ;  /* 0x000000a9923a7220 */ /* 0x000fe20000410000 */
[----:B------:R-:W-:Y:S01]  /*0cd0*/  FADD.FTZ R163, R42, R57 ;  /* 0x000000392aa37221 */ /* 0x000fe20000010000 */
[----:B------:R-:W-:Y:S01]  /*0ce0*/  FMUL.FTZ R49, R156, R167 ;  /* 0x000000a79c317220 */ /* 0x000fe20000410000 */
[----:B------:R-:W-:Y:S01]  /*0cf0*/  FFMA.FTZ R40, R44, R57, R161 ;  /* 0x000000392c287223 */ /* 0x000fe200000100a1 */
[----:B------:R-:W-:-:S02]  /*0d00*/  HADD2.F32 R179, -RZ, R43.H1_H1 ;  /* 0x3000002bffb37230 */ /* 0x000fc40000004100 */
[C---:B------:R-:W-:Y:S01]  /*0d10*/  FADD.FTZ R43, -R174.reuse, R69 ;  /* 0x00000045ae2b7221 */ /* 0x040fe20000010100 */
[C---:B------:R-:W-:Y:S01]  /*0d20*/  FADD.FTZ R193, -R174.reuse, R56 ;  /* 0x00000038aec17221 */ /* 0x040fe20000010100 */
[----:B------:R-:W-:Y:S01]  /*0d30*/  FMUL.FTZ R69, R145, R160 ;  /* 0x000000a091457220 */ /* 0x000fe20000410000 */
[----:B------:R-:W-:Y:S01]  /*0d40*/  FADD.FTZ R42, R163, R58 ;  /* 0x0000003aa32a7221 */ /* 0x000fe20000010000 */
[----:B------:R-:W-:Y:S01]  /*0d50*/  FADD.FTZ R45, -R174, R45 ;  /* 0x0000002dae2d7221 */ /* 0x000fe20000010100 */
[----:B------:R-:W-:Y:S01]  /*0d60*/  FMUL.FTZ R56, R156, R171 ;  /* 0x000000ab9c387220 */ /* 0x000fe20000410000 */
[----:B------:R-:W-:Y:S01]  /*0d70*/  FFMA.FTZ R161, R49, R58, R40 ;  /* 0x0000003a31a17223 */ /* 0x000fe20000010028 */
[----:B------:R-:W-:Y:S01]  /*0d80*/  FADD.FTZ R181, -R174, R48 ;  /* 0x00000030aeb57221 */ /* 0x000fe20000010100 */
[----:B------:R-:W-:Y:S01]  /*0d90*/  FMUL.FTZ R48, R144, R173 ;  /* 0x000000ad90307220 */ /* 0x000fe20000410000 */
[----:B------:R-:W-:Y:S01]  /*0da0*/  FADD.FTZ R163, R42, R69 ;  /* 0x000000452aa37221 */ /* 0x000fe20000010000 */
[----:B------:R-:W-:Y:S01]  /*0db0*/  FMUL.FTZ R45, R156, R45 ;  /* 0x0000002d9c2d7220 */ /* 0x000fe20000410000 */
[----:B------:R-:W-:-:S02]  /*0dc0*/  FFMA.FTZ R40, R56, R69, R161 ;  /* 0x0000004538287223 */ /* 0x000fc400000100a1 */
[----:B------:R-:W-:Y:S02]  /*0dd0*/  FADD.FTZ R42, R163, R48 ;  /* 0x00000030a32a7221 */ /* 0x000fe40000010000 */
[----:B------:R-:W-:Y:S01]  /*0de0*/  FFMA.FTZ R165, R45, R48, R40 ;  /* 0x000000302da57223 */ /* 0x000fe20000010028 */
[C---:B------:R-:W-:Y:S01]  /*0df0*/  FADD.FTZ R187, -R174.reuse, R50 ;  /* 0x00000032aebb7221 */ /* 0x040fe20000010100 */
[----:B------:R-:W-:Y:S01]  /*0e00*/  FADD.FTZ R189, -R174, R51 ;  /* 0x00000033aebd7221 */ /* 0x000fe20000010100 */
[----:B------:R-:W-:Y:S01]  /*0e10*/  FMUL.FTZ R50, R142, R179 ;  /* 0x000000b38e327220 */ /* 0x000fe20000410000 */
[----:B------:R-:W-:Y:S01]  /*0e20*/  FADD.FTZ R167, R42, R53 ;  /* 0x000000352aa77221 */ /* 0x000fe20000010000 */
[----:B------:R-:W-:Y:S01]  /*0e30*/  FMUL.FTZ R51, R156, R177 ;  /* 0x000000b19c337220 */ /* 0x000fe20000410000 */
[----:B------:R-:W-:Y:S01]  /*0e40*/  FFMA.FTZ R40, R46, R53, R165 ;  /* 0x000000352e287223 */ /* 0x000fe200000100a5 */
[--C-:B------:R-:W-:Y:S02]  /*0e50*/  HADD2.F32 R172, -RZ, R65.reuse.H0_H0 ;  /* 0x20000041ffac7230 */ /* 0x100fe40000004100 */
[----:B------:R-:W-:Y:S01]  /*0e60*/  FADD.FTZ R42, R167, R50 ;  /* 0x00000032a72a7221 */ /* 0x000fe20000010000 */
[----:B------:R-:W-:-:S02]  /*0e70*/  HADD2.F32 R215, -RZ, R65.H1_H1 ;  /* 0x30000041ffd77230 */ /* 0x000fc40000004100 */
[----:B------:R-:W-:Y:S01]  /*0e80*/  FMUL.FTZ R65, R141, R162 ;  /* 0x000000a28d417220 */ /* 0x000fe20000410000 */
[--C-:B------:R-:W-:Y:S02]  /*0e90*/  HADD2.F32 R166, -RZ, R54.reuse.H0_H0 ;  /* 0x20000036ffa67230 */ /* 0x100fe40000004100 */
[----:B------:R-:W-:Y:S01]  /*0ea0*/  FFMA.FTZ R167, R51, R50, R40 ;  /* 0x0000003233a77223 */ /* 0x000fe20000010028 */
[----:B------:R-:W-:Y:S02]  /*0eb0*/  HADD2.F32 R197, -RZ, R54.H1_H1 ;  /* 0x30000036ffc57230 */ /* 0x000fe40000004100 */
[----:B------:R-:W-:Y:S01]  /*0ec0*/  FMUL.FTZ R54, R156, R181 ;  /* 0x000000b59c367220 */ /* 0x000fe20000410000 */
[----:B------:R-:W-:Y:S01]  /*0ed0*/  FADD.FTZ R205, -R174, R60 ;  /* 0x0000003caecd7221 */ /* 0x000fe20000010100 */
[--C-:B------:R-:W-:Y:S02]  /*0ee0*/  HADD2.F32 R38, -RZ, R66.reuse.H0_H0 ;  /* 0x20000042ff267230 */ /* 0x100fe40000004100 */
[----:B------:R-:W-:Y:S01]  /*0ef0*/  FADD.FTZ R104, R169, R104 ;  /* 0x00000068a9687221 */ /* 0x000fe20000010000 */
[----:B------:R-:W-:-:S02]  /*0f00*/  HADD2.F32 R37, -RZ, R66.H1_H1 ;  /* 0x30000042ff257230 */ /* 0x000fc40000004100 */
[----:B------:R-:W-:Y:S01]  /*0f10*/  FFMA.FTZ R80, R49, R169, R80 ;  /* 0x000000a931507223 */ /* 0x000fe20000010050 */
[----:B------:R-:W-:Y:S01]  /*0f20*/  FADD.FTZ R213, -R174, R63 ;  /* 0x0000003faed57221 */ /* 0x000fe20000010100 */
[----:B------:R-:W-:Y:S01]  /*0f30*/  FMUL.FTZ R66, R140, R185 ;  /* 0x000000b98c427220 */ /* 0x000fe20000410000 */
[----:B------:R-:W-:Y:S01]  /*0f40*/  FADD.FTZ R169, R42, R65 ;  /* 0x000000412aa97221 */ /* 0x000fe20000010000 */
[----:B------:R-:W-:Y:S01]  /*0f50*/  FMUL.FTZ R63, R156, R183 ;  /* 0x000000b79c3f7220 */ /* 0x000fe20000410000 */
[----:B------:R-:W-:Y:S01]  /*0f60*/  FFMA.FTZ R40, R54, R65, R167 ;  /* 0x0000004136287223 */ /* 0x000fe200000100a7 */
[--C-:B------:R-:W-:Y:S02]  /*0f70*/  HADD2.F32 R170, -RZ, R64.reuse.H0_H0 ;  /* 0x20000040ffaa7230 */ /* 0x100fe40000004100 */
[----:B------:R-:W-:Y:S01]  /*0f80*/  FADD.FTZ R107, R160, R107 ;  /* 0x0000006ba06b7221 */ /* 0x000fe20000010000 */
[----:B------:R-:W-:Y:S01]  /*0f90*/  FFMA.FTZ R83, R56, R160, R83 ;  /* 0x000000a038537223 */ /* 0x000fe20000010053 */
[----:B------:R-:W-:Y:S01]  /*0fa0*/  FADD.FTZ R39, -R174, R71 ;  /* 0x00000047ae277221 */ /* 0x000fe20000010100 */
[C---:B------:R-:W-:Y:S01]  /*0fb0*/  FMUL.FTZ R160, R156.reuse, R205 ;  /* 0x000000cd9ca07220 */ /* 0x040fe20000410000 */
[----:B------:R-:W-:Y:S01]  /*0fc0*/  FMUL.FTZ R71, R139, R164 ;  /* 0x000000a48b477220 */ /* 0x000fe20000410000 */
[----:B------:R-:W-:Y:S01]  /*0fd0*/  FADD.FTZ R42, R169, R66 ;  /* 0x00000042a92a7221 */ /* 0x000fe20000010000 */
[----:B------:R-:W-:Y:S01]  /*0fe0*/  FMUL.FTZ R60, R156, R187 ;  /* 0x000000bb9c3c7220 */ /* 0x000fe20000410000 */
[----:B------:R-:W-:Y:S01]  /*0ff0*/  FFMA.FTZ R169, R63, R66, R40 ;  /* 0x000000423fa97223 */ /* 0x000fe20000010028 */
[----:B------:R-:W-:Y:S01]  /*1000*/  FADD.FTZ R41, -R174, R70 ;  /* 0x00000046ae297221 */ /* 0x000fe20000010100 */
[----:B------:R-:W-:Y:S01]  /*1010*/  FFMA.FTZ R176, R160, R170, R95 ;  /* 0x000000aaa0b07223 */ /* 0x000fe2000001005f */
[----:B------:R-:W-:Y:S01]  /*1020*/  FADD.FTZ R207, -R174, R61 ;  /* 0x0000003daecf7221 */ /* 0x000fe20000010100 */
[----:B------:R-:W-:Y:S01]  /*1030*/  FMUL.FTZ R70, R138, R191 ;  /* 0x000000bf8a467220 */ /* 0x000fe20000410000 */
[----:B------:R-:W-:Y:S01]  /*1040*/  FADD.FTZ R95, R42, R71 ;  /* 0x000000472a5f7221 */ /* 0x000fe20000010000 */
[----:B------:R-:W-:Y:S01]  /*1050*/  FMUL.FTZ R61, R156, R189 ;  /* 0x000000bd9c3d7220 */ /* 0x000fe20000410000 */
[----:B------:R-:W-:Y:S01]  /*1060*/  FFMA.FTZ R40, R60, R71, R169 ;  /* 0x000000473c287223 */ /* 0x000fe200000100a9 */
[----:B------:R-:W-:-:S02]  /*1070*/  HADD2.F32 R209, -RZ, R64.H1_H1 ;  /* 0x30000040ffd17230 */ /* 0x000fc40000004100 */
[----:B------:R-:W-:Y:S01]  /*1080*/  FMUL.FTZ R159, R137, R166 ;  /* 0x000000a6899f7220 */ /* 0x000fe20000410000 */
[----:B------:R-:W-:Y:S01]  /*1090*/  FADD.FTZ R42, R95, R70 ;  /* 0x000000465f2a7221 */ /* 0x000fe20000010000 */
[----:B------:R-:W-:Y:S01]  /*10a0*/  FMUL.FTZ R64, R156, R193 ;  /* 0x000000c19c407220 */ /* 0x000fe20000410000 */
[----:B------:R-:W-:Y:S01]  /*10b0*/  FFMA.FTZ R95, R61, R70, R40 ;  /* 0x000000463d5f7223 */ /* 0x000fe20000010028 */
[----:B------:R-:W-:Y:S01]  /*10c0*/  FADD.FTZ R211, -R174, R62 ;  /* 0x0000003eaed37221 */ /* 0x000fe20000010100 */
[----:B------:R-:W-:Y:S01]  /*10d0*/  FADD.FTZ R178, R170, R119 ;  /* 0x00000077aab27221 */ /* 0x000fe20000010000 */
[----:B------:R-:W-:Y:S01]  /*10e0*/  FMUL.FTZ R62, R136, R197 ;  /* 0x000000c5883e7220 */ /* 0x000fe20000410000 */
[----:B------:R-:W-:Y:S01]  /*10f0*/  FADD.FTZ R119, R42, R159 ;  /* 0x0000009f2a777221 */ /* 0x000fe20000010000 */
[----:B------:R-:W-:Y:S01]  /*1100*/  FMUL.FTZ R59, R156, R195 ;  /* 0x000000c39c3b7220 */ /* 0x000fe20000410000 */
[----:B------:R-:W-:Y:S01]  /*1110*/  FFMA.FTZ R40, R64, R159, R95 ;  /* 0x0000009f40287223 */ /* 0x000fe2000001005f */
[----:B------:R-:W-:Y:S01]  /*1120*/  FADD.FTZ R111, R162, R111 ;  /* 0x0000006fa26f7221 */ /* 0x000fe20000010000 */
[----:B------:R-:W-:Y:S01]  /*1130*/  FFMA.FTZ R87, R54, R162, R87 ;  /* 0x000000a236577223 */ /* 0x000fe20000010057 */
[----:B------:R-:W-:Y:S01]  /*1140*/  FMUL.FTZ R162, R156, R211 ;  /* 0x000000d39ca27220 */ /* 0x000fe20000410000 */
        /* <DEDUP_REMOVED lines=78> */
[----:B------:R-:W0:Y:S01]  /*1630*/  SHFL.DOWN PT, R36, R39, 0x10, 0x1f ;  /* 0x0a001f0027247f89 */ /* 0x000e2200000e0000 */
[----:B------:R-:W-:Y:S02]  /*1640*/  MOV R97, R121 ;  /* 0x0000007900617202 */ /* 0x000fe40000000f00 */
[----:B------:R-:W-:Y:S01]  /*1650*/  MOV R95, R176 ;  /* 0x000000b0005f7202 */ /* 0x000fe20000000f00 */
[----:B------:R-:W1:Y:S01]  /*1660*/  SHFL.DOWN PT, R38, R37, 0x10, 0x1f ;  /* 0x0a001f0025267f89 */ /* 0x000e6200000e0000 */
[----:B------:R-:W-:Y:S02]  /*1670*/  MOV R119, R178 ;  /* 0x000000b200777202 */ /* 0x000fe40000000f00 */
[----:B------:R-:W-:Y:S01]  /*1680*/  MOV R121, R180 ;  /* 0x000000b400797202 */ /* 0x000fe20000000f00 */
        /* <DEDUP_REMOVED lines=16> */
.L_x_7338:
        /* <DEDUP_REMOVED lines=13> */
.L_x_7326:
        /* <DEDUP_REMOVED lines=55> */
[-C--:B------:R-:W-:Y:S01]  /*1bd0*/  FMUL.FTZ R49, R47, R152.reuse ;  /* 0x000000982f317220 */ /* 0x080fe20000410000 */
[----:B------:R-:W-:Y:S01]  /*1be0*/  FMUL.FTZ R39, R39, UR11 ;  /* 0x0000000b27277c20 */ /* 0x000fe20008410000 */
[----:B------:R-:W-:Y:S01]  /*1bf0*/  FMUL.FTZ R40, R40, UR11 ;  /* 0x0000000b28287c20 */ /* 0x000fe20008410000 */
[----:B------:R-:W-:Y:S01]  /*1c00*/  FMUL.FTZ R42, R42, UR11 ;  /* 0x0000000b2a2a7c20 */ /* 0x000fe20008410000 */
[----:B------:R-:W-:Y:S01]  /*1c10*/  FSEL R38, R38, RZ, P6 ;  /* 0x000000ff26267208 */ /* 0x000fe20003000000 */
[----:B------:R-:W-:Y:S01]  /*1c20*/  FMUL.FTZ R49, R49, UR11 ;  /* 0x0000000b31317c20 */ /* 0x000fe20008410000 */
[----:B------:R-:W-:Y:S01]  /*1c30*/  LOP3.LUT P6, RZ, R75, 0xff, RZ, 0xc0, !PT ;  /* 0x000000ff4bff7812 */ /* 0x000fe200078cc0ff */
        /* <DEDUP_REMOVED lines=9> */
[----:B------:R-:W-:Y:S01]  /*1cd0*/  FADD.FTZ R45, R48, -R45 ;  /* 0x8000002d302d7221 */ /* 0x000fe20000010000 */
[--C-:B------:R-:W-:Y:S01]  /*1ce0*/  FFMA.FTZ R63, R63, R37, R36.reuse ;  /* 0x000000253f3f7223 */ /* 0x100fe20000010024 */
[----:B------:R-:W-:Y:S01]  /*1cf0*/  LOP3.LUT P5, RZ, R75, 0xff0000, RZ, 0xc0, !PT ;  /* 0x00ff00004bff7812 */ /* 0x000fe200078ac0ff */
[C---:B------:R-:W-:Y:S01]  /*1d00*/  FMUL.FTZ R49, R156.reuse, R49 ;  /* 0x000000319c317220 */ /* 0x040fe20000410000 */
[----:B------:R-:W-:Y:S01]  /*1d10*/  FMUL.FTZ R46, R156, R45 ;  /* 0x0000002d9c2e7220 */ /* 0x000fe20000410000 */
[----:B------:R-:W-:Y:S01]  /*1d20*/  FADD.FTZ R63, R66, -R63 ;  /* 0x8000003f423f7221 */ /* 0x000fe20000010000 */
[----:B------:R-:W-:Y:S01]  /*1d30*/  FFMA.FTZ R59, R59, R37, R36 ;  /* 0x000000253b3b7223 */ /* 0x000fe20000010024 */
[----:B------:R-:W-:Y:S01]  /*1d40*/  @P2 FADD.FTZ R49, R10, R49 ;  /* 0x000000310a312221 */ /* 0x000fe20000010000 */
[----:B------:R-:W-:Y:S01]  /*1d50*/  @P2 FADD.FTZ R46, R9, R46 ;  /* 0x0000002e092e2221 */ /* 0x000fe20000010000 */
[----:B------:R-:W-:Y:S01]  /*1d60*/  FMUL.FTZ R48, R156, R51 ;  /* 0x000000339c307220 */ /* 0x000fe20000410000 */
[----:B------:R-:W-:Y:S01]  /*1d70*/  FFMA.FTZ R54, R54, R37, R36 ;  /* 0x0000002536367223 */ /* 0x000fe20000010024 */
[----:B------:R-:W-:Y:S01]  /*1d80*/  FMUL.FTZ R50, R49, R152 ;  /* 0x0000009831327220 */ /* 0x000fe20000410000 */
[----:B------:R-:W-:Y:S01]  /*1d90*/  FADD.FTZ R59, R62, -R59 ;  /* 0x8000003b3e3b7221 */ /* 0x000fe20000010000 */
[----:B------:R-:W-:Y:S01]  /*1da0*/  MOV R52, R72 ;  /* 0x0000004800347202 */ /* 0x000fe20000000f00 */
[-C--:B------:R-:W-:Y:S01]  /*1db0*/  FMUL.FTZ R45, R46, R152.reuse ;  /* 0x000000982e2d7220 */ /* 0x080fe20000410000 */
[----:B------:R-:W-:Y:S01]  /*1dc0*/  FMUL.FTZ R50, R50, UR11 ;  /* 0x0000000b32327c20 */ /* 0x000fe20008410000 */
[----:B------:R-:W-:Y:S01]  /*1dd0*/  @P2 FADD.FTZ R48, R11, R48 ;  /* 0x000000300b302221 */ /* 0x000fe20000010000 */
[----:B------:R-:W-:Y:S01]  /*1de0*/  FADD.FTZ R65, R65, -R54 ;  /* 0x8000003641417221 */ /* 0x000fe20000010000 */
[----:B------:R-:W-:Y:S01]  /*1df0*/  FMUL.FTZ R62, R156, R59 ;  /* 0x0000003b9c3e7220 */ /* 0x000fe20000410000 */
[----:B------:R-:W-:Y:S01]  /*1e00*/  LOP3.LUT P6, RZ, R52, 0xff, RZ, 0xc0, !PT ;  /* 0x000000ff34ff7812 */ /* 0x000fe200078cc0ff */
[----:B------:R-:W-:Y:S01]  /*1e10*/  FMUL.FTZ R45, R45, UR11 ;  /* 0x0000000b2d2d7c20 */ /* 0x000fe20008410000 */
[----:B------:R-:W-:Y:S01]  /*1e20*/  FSEL R56, R50, RZ, P5 ;  /* 0x000000ff32387208 */ /* 0x000fe20002800000 */
[----:B------:R-:W-:Y:S01]  /*1e30*/  FMUL.FTZ R50, R156, R63 ;  /* 0x0000003f9c327220 */ /* 0x000fe20000410000 */
[-C--:B------:R-:W-:Y:S01]  /*1e40*/  FMUL.FTZ R52, R48, R152.reuse ;  /* 0x0000009830347220 */ /* 0x080fe20000410000 */
[----:B------:R-:W-:Y:S01]  /*1e50*/  LOP3.LUT P1, RZ, R75, 0xff00, RZ, 0xc0, !PT ;  /* 0x0000ff004bff7812 */ /* 0x000fe2000782c0ff */
[----:B------:R-:W-:Y:S01]  /*1e60*/  FMUL.FTZ R51, R156, R65 ;  /* 0x000000419c337220 */ /* 0x000fe20000410000 */
[----:B------:R-:W-:Y:S01]  /*1e70*/  @P2 FADD.FTZ R50, R13, R50 ;  /* 0x000000320d322221 */ /* 0x000fe20000010000 */
[----:B------:R-:W-:Y:S01]  /*1e80*/  @P2 FADD.FTZ R62, R17, R62 ;  /* 0x0000003e113e2221 */ /* 0x000fe20000010000 */
[-CC-:B------:R-:W-:Y:S01]  /*1e90*/  FFMA.FTZ R60, R60, R37.reuse, R36.reuse ;  /* 0x000000253c3c7223 */ /* 0x180fe20000010024 */
[-CC-:B------:R-:W-:Y:S01]  /*1ea0*/  FFMA.FTZ R61, R61, R37.reuse, R36.reuse ;  /* 0x000000253d3d7223 */ /* 0x180fe20000010024 */
[-C--:B------:R-:W-:Y:S01]  /*1eb0*/  FMUL.FTZ R53, R50, R152.reuse ;  /* 0x0000009832357220 */ /* 0x080fe20000410000 */
[-CC-:B------:R-:W-:Y:S01]  /*1ec0*/  FFMA.FTZ R64, R64, R37.reuse, R36.reuse ;  /* 0x0000002540407223 */ /* 0x180fe20000010024 */
        /* <DEDUP_REMOVED lines=10> */
[----:B------:R-:W-:Y:S01]  /*1f70*/  LOP3.LUT P3, RZ, R75, 0xff000000, RZ, 0xc0, !PT ;  /* 0xff0000004bff7812 */ /* 0x000fe2000786c0ff */
[----:B------:R-:W-:Y:S01]  /*1f80*/  FMUL.FTZ R53, R53, UR11 ;  /* 0x0000000b35357c20 */ /* 0x000fe20008410000 */
[----:B------:R-:W-:Y:S01]  /*1f90*/  FSEL R45, R45, RZ, P1 ;  /* 0x000000ff2d2d7208 */ /* 0x000fe20000800000 */
[----:B------:R-:W-:Y:S01]  /*1fa0*/  FFMA.FTZ R37, R179, R37, R36 ;  /* 0x00000025b3257223 */ /* 0x000fe20000010024 */
[----:B------:R-:W-:Y:S01]  /*1fb0*/  LOP3.LUT P1, RZ, R72, 0xff00, RZ, 0xc0, !PT ;  /* 0x0000ff0048ff7812 */ /* 0x000fe2000782c0ff */
[----:B------:R-:W-:Y:S01]  /*1fc0*/  @P2 FADD.FTZ R51, R12, R51 ;  /* 0x000000330c332221 */ /* 0x000fe20000010000 */
[-C--:B------:R-:W-:Y:S01]  /*1fd0*/  FMUL.FTZ R36, R62, R152.reuse ;  /* 0x000000983e247220 */ /* 0x080fe20000410000 */
[----:B------:R-:W-:Y:S01]  /*1fe0*/  FADD.FTZ R61, R70, -R61 ;  /* 0x8000003d463d7221 */ /* 0x000fe20000010000 */
[----:B------:R-:W-:Y:S01]  /*1ff0*/  FADD.FTZ R159, R159, -R64 ;  /* 0x800000409f9f7221 */ /* 0x000fe20000010000 */
[----:B------:R-:W-:Y:S01]  /*2000*/  FSEL R57, R52, RZ, P3 ;  /* 0x000000ff34397208 */ /* 0x000fe20001800000 */
[-C--:B------:R-:W-:Y:S01]  /*2010*/  FMUL.FTZ R52, R51, R152.reuse ;  /* 0x0000009833347220 */ /* 0x080fe20000410000 */
[----:B------:R-:W-:Y:S01]  /*2020*/  FSEL R64, R53, RZ, P1 ;  /* 0x000000ff35407208 */ /* 0x000fe20000800000 */
[----:B------:R-:W-:Y:S01]  /*2030*/  FMUL.FTZ R36, R36, UR11 ;  /* 0x0000000b24247c20 */ /* 0x000fe20008410000 */
[----:B------:R-:W-:Y:S01]  /*2040*/  LOP3.LUT P1, RZ, R73, 0xff00, RZ, 0xc0, !PT ;  /* 0x0000ff0049ff7812 */ /* 0x000fe2000782c0ff */
[----:B------:R-:W-:Y:S01]  /*2050*/  FMUL.FTZ R70, R156, R61 ;  /* 0x0000003d9c467220 */ /* 0x000fe20000410000 */
[----:B------:R-:W-:Y:S01]  /*2060*/  FMUL.FTZ R52, R52, UR11 ;  /* 0x0000000b34347c20 */ /* 0x000fe20008410000 */
[----:B------:R-:W-:Y:S01]  /*2070*/  FADD.FTZ R161, R161, -R68 ;  /* 0x80000044a1a17221 */ /* 0x000fe20000010000 */
[----:B------:R-:W-:Y:S01]  /*2080*/  FADD.FTZ R69, R71, -R60 ;  /* 0x8000003c47457221 */ /* 0x000fe20000010000 */
[----:B------:R-:W-:Y:S01]  /*2090*/  FMUL.FTZ R65, R156, R159 ;  /* 0x0000009f9c417220 */ /* 0x000fe20000410000 */
[----:B------:R-:W-:Y:S01]  /*20a0*/  FSEL R68, R36, RZ, P1 ;  /* 0x000000ff24447208 */ /* 0x000fe20000800000 */
[----:B------:R-:W-:Y:S01]  /*20b0*/  @P2 FADD.FTZ R70, R15, R70 ;  /* 0x000000460f462221 */ /* 0x000fe20000010000 */
[----:B------:R-:W-:Y:S01]  /*20c0*/  ISETP.NE.U32.AND P1, PT, RZ, UR12, PT ;  /* 0x0000000cff007c0c */ /* 0x000fe2000bf25070 */
[C---:B------:R-:W-:Y:S01]  /*20d0*/  FMUL.FTZ R161, R156.reuse, R161 ;  /* 0x000000a19ca17220 */ /* 0x040fe20000410000 */
[----:B------:R-:W-:Y:S01]  /*20e0*/  FMUL.FTZ R69, R156, R69 ;  /* 0x000000459c457220 */ /* 0x000fe20000410000 */
[----:B------:R-:W-:Y:S01]  /*20f0*/  FSEL R63, R52, RZ, P6 ;  /* 0x000000ff343f7208 */ /* 0x000fe20003000000 */
[----:B------:R-:W-:Y:S01]  /*2100*/  @P2 FADD.FTZ R65, R16, R65 ;  /* 0x0000004110412221 */ /* 0x000fe20000010000 */
[-C--:B------:R-:W-:Y:S01]  /*2110*/  FMUL.FTZ R52, R70, R152.reuse ;  /* 0x0000009846347220 */ /* 0x080fe20000410000 */
[----:B------:R-:W-:Y:S01]  /*2120*/  ISETP.NE.AND.EX P1, PT, RZ, UR13, PT, P1 ;  /* 0x0000000dff007c0c */ /* 0x000fe2000bf25310 */
[----:B------:R-:W-:Y:S01]  /*2130*/  FADD.FTZ R163, R158, -R163 ;  /* 0x800000a39ea37221 */ /* 0x000fe20000010000 */
[----:B------:R-:W-:Y:S01]  /*2140*/  FADD.FTZ R37, R174, -R37 ;  /* 0x80000025ae257221 */ /* 0x000fe20000010000 */
[----:B------:R-:W-:Y:S01]  /*2150*/  @P2 FADD.FTZ R161, R18, R161 ;  /* 0x000000a112a12221 */ /* 0x000fe20000010000 */
[----:B------:R-:W-:Y:S01]  /*2160*/  @P2 FADD.FTZ R69, R14, R69 ;  /* 0x000000450e452221 */ /* 0x000fe20000010000 */
[-C--:B------:R-:W-:Y:S01]  /*2170*/  FMUL.FTZ R53, R65, R152.reuse ;  /* 0x0000009841357220 */ /* 0x080fe20000410000 */
[----:B------:R-:W-:Y:S01]  /*2180*/  LOP3.LUT P5, RZ, R72, 0xff0000, RZ, 0xc0, !PT ;  /* 0x00ff000048ff7812 */ /* 0x000fe200078ac0ff */
[----:B------:R-:W-:Y:S01]  /*2190*/  FMUL.FTZ R52, R52, UR11 ;  /* 0x0000000b34347c20 */ /* 0x000fe20008410000 */
[----:B------:R-:W-:Y:S01]  /*21a0*/  LOP3.LUT P3, RZ, R72, 0xff000000, RZ, 0xc0, !PT ;  /* 0xff00000048ff7812 */ /* 0x000fe2000786c0ff */
[----:B------:R-:W-:Y:S01]  /*21b0*/  FADD.FTZ R169, R169, -R160 ;  /* 0x800000a0a9a97221 */ /* 0x000fe20000010000 */
[C---:B------:R-:W-:Y:S01]  /*21c0*/  FMUL.FTZ R72, R156.reuse, R163 ;  /* 0x000000a39c487220 */ /* 0x040fe20000410000 */
[C---:B------:R-:W-:Y:S01]  /*21d0*/  FMUL.FTZ R160, R156.reuse, R37 ;  /* 0x000000259ca07220 */ /* 0x040fe20000410000 */
[----:B------:R-:W-:Y:S01]  /*21e0*/  FADD.FTZ R171, R171, -R162 ;  /* 0x800000a2abab7221 */ /* 0x000fe20000010000 */
[-C--:B------:R-:W-:Y:S01]  /*21f0*/  FMUL.FTZ R37, R161, R152.reuse ;  /* 0x00000098a1257220 */ /* 0x080fe20000410000 */
[----:B------:R-:W-:Y:S01]  /*2200*/  FMUL.FTZ R54, R69, R152 ;  /* 0x0000009845367220 */ /* 0x000fe20000410000 */
[----:B------:R-:W-:Y:S01]  /*2210*/  FMUL.FTZ R53, R53, UR11 ;  /* 0x0000000b35357c20 */ /* 0x000fe20008410000 */
[----:B------:R-:W-:Y:S01]  /*2220*/  LOP3.LUT P6, RZ, R73, 0xff, RZ, 0xc0, !PT ;  /* 0x000000ff49ff7812 */ /* 0x000fe200078cc0ff */
[----:B------:R-:W-:Y:S01]  /*2230*/  FMUL.FTZ R169, R156, R169 ;  /* 0x000000a99ca97220 */ /* 0x000fe20000410000 */
[----:B------:R-:W-:Y:S01]  /*2240*/  FSEL R67, R52, RZ, P3 ;  /* 0x000000ff34437208 */ /* 0x000fe20001800000 */
[----:B------:R-:W-:Y:S01]  /*2250*/  FADD.FTZ R165, R164, -R165 ;  /* 0x800000a5a4a57221 */ /* 0x000fe20000010000 */
[----:B------:R-:W-:Y:S01]  /*2260*/  @P2 FADD.FTZ R72, R19, R72 ;  /* 0x0000004813482221 */ /* 0x000fe20000010000 */
[----:B------:R-:W-:Y:S01]  /*2270*/  FMUL.FTZ R171, R156, R171 ;  /* 0x000000ab9cab7220 */ /* 0x000fe20000410000 */
[----:B------:R-:W-:Y:S01]  /*2280*/  FMUL.FTZ R52, R37, UR11 ;  /* 0x0000000b25347c20 */ /* 0x000fe20008410000 */
[----:B------:R-:W-:Y:S01]  /*2290*/  FMUL.FTZ R54, R54, UR11 ;  /* 0x0000000b36367c20 */ /* 0x000fe20008410000 */
[----:B------:R-:W-:Y:S01]  /*22a0*/  F2FP.F16.F32.PACK_AB R37, R40, R39 ;  /* 0x000000272825723e */ /* 0x000fe200000000ff */
[----:B------:R-:W-:Y:S01]  /*22b0*/  FADD.FTZ R167, R166, -R167 ;  /* 0x800000a7a6a77221 */ /* 0x000fe20000010000 */
[----:B------:R-:W-:Y:S01]  /*22c0*/  FSEL R71, R53, RZ, P6 ;  /* 0x000000ff35477208 */ /* 0x000fe20003000000 */
[----:B------:R-:W-:Y:S01]  /*22d0*/  @P2 FADD.FTZ R169, R20, R169 ;  /* 0x000000a914a92221 */ /* 0x000fe20000010000 */
[----:B------:R-:W-:Y:S01]  /*22e0*/  F2FP.F16.F32.PACK_AB R39, R57, R56 ;  /* 0x000000383927723e */ /* 0x000fe200000000ff */
[----:B------:R-:W-:Y:S01]  /*22f0*/  FMUL.FTZ R74, R156, R165 ;  /* 0x000000a59c4a7220 */ /* 0x000fe20000410000 */
[----:B------:R-:W-:Y:S01]  /*2300*/  FMUL.FTZ R53, R72, R152 ;  /* 0x0000009848357220 */ /* 0x000fe20000410000 */
[----:B------:R-:W0:Y:S01]  /*2310*/  @P1 LDC.64 R56, c[0x0][0x308] ;  /* 0x0000c200ff381b82 */ /* 0x000e220000000a00 */
[----:B------:R-:W-:Y:S01]  /*2320*/  FADD.FTZ R173, R173, -R168 ;  /* 0x800000a8adad7221 */ /* 0x000fe20000010000 */
[----:B------:R-:W-:Y:S01]  /*2330*/  @P2 FADD.FTZ R171, R22, R171 ;  /* 0x000000ab16ab2221 */ /* 0x000fe20000010000 */
[----:B------:R-:W-:Y:S01]  /*2340*/  FSEL R66, R54, RZ, P5 ;  /* 0x000000ff36427208 */ /* 0x000fe20002800000 */
[C---:B------:R-:W-:Y:S01]  /*2350*/  FMUL.FTZ R76, R156.reuse, R167 ;  /* 0x000000a79c4c7220 */ /* 0x040fe20000410000 */
[----:B------:R-:W-:Y:S01]  /*2360*/  F2FP.F16.F32.PACK_AB R36, R55, R38 ;  /* 0x000000263724723e */ /* 0x000fe200000000ff */
[----:B------:R-:W-:Y:S01]  /*2370*/  FMUL.FTZ R40, R169, R152 ;  /* 0x00000098a9287220 */ /* 0x000fe20000410000 */
[----:B------:R-:W-:Y:S01]  /*2380*/  MOV R54, R2 ;  /* 0x0000000200367202 */ /* 0x000fe20000000f00 */
[----:B------:R-:W-:Y:S01]  /*2390*/  FMUL.FTZ R53, R53, UR11 ;  /* 0x0000000b35357c20 */ /* 0x000fe20008410000 */
[----:B------:R-:W-:Y:S01]  /*23a0*/  F2FP.F16.F32.PACK_AB R38, R45, R42 ;  /* 0x0000002a2d26723e */ /* 0x000fe200000000ff */
[----:B------:R-:W-:Y:S01]  /*23b0*/  @P2 FADD.FTZ R74, R21, R74 ;  /* 0x0000004a154a2221 */ /* 0x000fe20000010000 */
[----:B------:R-:W-:Y:S01]  /*23c0*/  LOP3.LUT P3, RZ, R73, 0xff000000, RZ, 0xc0, !PT ;  /* 0xff00000049ff7812 */ /* 0x000fe2000786c0ff */
[----:B------:R-:W-:Y:S01]  /*23d0*/  FMUL.FTZ R173, R156, R173 ;  /* 0x000000ad9cad7220 */ /* 0x000fe20000410000 */
[-C--:B------:R-:W-:Y:S01]  /*23e0*/  FMUL.FTZ R45, R171, R152.reuse ;  /* 0x00000098ab2d7220 */ /* 0x080fe20000410000 */
[----:B------:R-:W-:Y:S01]  /*23f0*/  @P2 FADD.FTZ R76, R23, R76 ;  /* 0x0000004c174c2221 */ /* 0x000fe20000010000 */
[----:B------:R-:W-:Y:S01]  /*2400*/  FMUL.FTZ R40, R40, UR11 ;  /* 0x0000000b28287c20 */ /* 0x000fe20008410000 */
[----:B------:R-:W-:Y:S01]  /*2410*/  LOP3.LUT P5, RZ, R73, 0xff0000, RZ, 0xc0, !PT ;  /* 0x00ff000049ff7812 */ /* 0x000fe200078ac0ff */
[-C--:B------:R-:W-:Y:S01]  /*2420*/  FMUL.FTZ R42, R74, R152.reuse ;  /* 0x000000984a2a7220 */ /* 0x080fe20000410000 */
[----:B------:R-:W-:Y:S01]  /*2430*/  LOP3.LUT P6, RZ, R54, 0xff, RZ, 0xc0, !PT ;  /* 0x000000ff36ff7812 */ /* 0x000fe200078cc0ff */
[----:B------:R-:W-:Y:S01]  /*2440*/  @P2 FADD.FTZ R173, R24, R173 ;  /* 0x000000ad18ad2221 */ /* 0x000fe20000010000 */
[----:B------:R-:W-:Y:S01]  /*2450*/  FSEL R162, R53, RZ, P3 ;  /* 0x000000ff35a27208 */ /* 0x000fe20001800000 */
[----:B------:R-:W-:Y:S01]  /*2460*/  FMUL.FTZ R45, R45, UR11 ;  /* 0x0000000b2d2d7c20 */ /* 0x000fe20008410000 */
[----:B------:R-:W-:Y:S01]  /*2470*/  LOP3.LUT P3, RZ, R2, 0xff0000, RZ, 0xc0, !PT ;  /* 0x00ff000002ff7812 */ /* 0x000fe2000786c0ff */
[-C--:B------:R-:W-:Y:S01]  /*2480*/  FMUL.FTZ R58, R76, R152.reuse ;  /* 0x000000984c3a7220 */ /* 0x080fe20000410000 */
[----:B------:R-:W-:Y:S01]  /*2490*/  FSEL R157, R52, RZ, P5 ;  /* 0x000000ff349d7208 */ /* 0x000fe20002800000 */
[----:B------:R-:W-:Y:S01]  /*24a0*/  FMUL.FTZ R42, R42, UR11 ;  /* 0x0000000b2a2a7c20 */ /* 0x000fe20008410000 */
[----:B------:R-:W-:Y:S01]  /*24b0*/  FSEL R73, R40, RZ, P6 ;  /* 0x000000ff28497208 */ /* 0x000fe20003000000 */
[----:B------:R-:W-:Y:S01]  /*24c0*/  FMUL.FTZ R40, R173, R152 ;  /* 0x00000098ad287220 */ /* 0x000fe20000410000 */
[----:B------:R-:W-:Y:S01]  /*24d0*/  LOP3.LUT P5, RZ, R2, 0xff00, RZ, 0xc0, !PT ;  /* 0x0000ff0002ff7812 */ /* 0x000fe200078ac0ff */
[----:B------:R-:W1:Y:S01]  /*24e0*/  LDC.64 R54, c[0x0][0x2f8] ;  /* 0x0000be00ff367b82 */ /* 0x000e620000000a00 */
[----:B------:R-:W-:Y:S01]  /*24f0*/  FSEL R75, R45, RZ, P3 ;  /* 0x000000ff2d4b7208 */ /* 0x000fe20001800000 */
[----:B------:R-:W-:Y:S01]  /*2500*/  FADD.FTZ R175, R170, -R175 ;  /* 0x800000afaaaf7221 */ /* 0x000fe20000010000 */
[----:B------:R-:W-:Y:S01]  /*2510*/  FADD.FTZ R177, R177, -R172 ;  /* 0x800000acb1b17221 */ /* 0x000fe20000010000 */
[----:B------:R-:W-:Y:S01]  /*2520*/  FMUL.FTZ R58, R58, UR11 ;  /* 0x0000000b3a3a7c20 */ /* 0x000fe20008410000 */
[----:B------:R-:W-:Y:S01]  /*2530*/  ISETP.NE.U32.AND P3, PT, RZ, UR12, PT ;  /* 0x0000000cff007c0c */ /* 0x000fe2000bf65070 */
[----:B------:R-:W-:Y:S01]  /*2540*/  FMUL.FTZ R40, R40, UR11 ;  /* 0x0000000b28287c20 */ /* 0x000fe20008410000 */
[----:B------:R-:W-:Y:S01]  /*2550*/  LOP3.LUT P6, RZ, R2, 0xff000000, RZ, 0xc0, !PT ;  /* 0xff00000002ff7812 */ /* 0x000fe200078cc0ff */
[----:B------:R-:W-:Y:S01]  /*2560*/  FMUL.FTZ R158, R156, R175 ;  /* 0x000000af9c9e7220 */ /* 0x000fe20000410000 */
[----:B------:R-:W-:Y:S01]  /*2570*/  FSEL R2, R42, RZ, P5 ;  /* 0x000000ff2a027208 */ /* 0x000fe20002800000 */
[----:B------:R-:W-:Y:S01]  /*2580*/  FMUL.FTZ R177, R156, R177 ;  /* 0x000000b19cb17220 */ /* 0x000fe20000410000 */
[----:B------:R-:W-:Y:S01]  /*2590*/  LOP3.LUT P5, RZ, R3, 0xff, RZ, 0xc0, !PT ;  /* 0x000000ff03ff7812 */ /* 0x000fe200078ac0ff */
[----:B------:R-:W2:Y:S01]  /*25a0*/  @P1 LDC.64 R52, c[0x0][0x308] ;  /* 0x0000c200ff341b82 */ /* 0x000ea20000000a00 */
[----:B------:R-:W-:Y:S01]  /*25b0*/  ISETP.NE.AND.EX P3, PT, RZ, UR13, PT, P3 ;  /* 0x0000000dff007c0c */ /* 0x000fe2000bf65330 */
[----:B0-----:R-:W-:Y:S01]  /*25c0*/  @P1 IMAD.WIDE.U32 R56, R155, 0x20, R56 ;  /* 0x000000209b381825 */ /* 0x001fe200078e0038 */
[----:B------:R-:W-:-:S03]  /*25d0*/  FSEL R156, R58, RZ, P6 ;  /* 0x000000ff3a9c7208 */ /* 0x000fc60003000000 */
[----:B------:R-:W-:Y:S01]  /*25e0*/  @P2 FADD.FTZ R158, R25, R158 ;  /* 0x0000009e199e2221 */ /* 0x000fe20000010000 */
[----:B------:R-:W-:Y:S01]  /*25f0*/  FSEL R77, R40, RZ, P5 ;  /* 0x000000ff284d7208 */ /* 0x000fe20002800000 */
[----:B------:R-:W-:Y:S01]  /*2600*/  @P2 FADD.FTZ R177, R26, R177 ;  /* 0x000000b11ab12221 */ /* 0x000fe20000010000 */
[----:B------:R-:W-:Y:S01]  /*2610*/  SEL R40, R41, R28, P3 ;  /* 0x0000001c29287207 */ /* 0x000fe20001800000 */
[----:B------:R-:W0:Y:S01]  /*2620*/  @P1 LDC.64 R58, c[0x0][0x308] ;  /* 0x0000c200ff3a1b82 */ /* 0x000e220000000a00 */
[----:B------:R-:W-:Y:S01]  /*2630*/  SEL R42, R43, R30, P3 ;  /* 0x0000001e2b2a7207 */ /* 0x000fe20001800000 */
[----:B------:R-:W-:Y:S01]  /*2640*/  @P2 FADD.FTZ R160, R27, R160 ;  /* 0x000000a01ba02221 */ /* 0x000fe20000010000 */
[----:B------:R-:W-:Y:S01]  /*2650*/  SEL R41, R0, R29, P3 ;  /* 0x0000001d00297207 */ /* 0x000fe20001800000 */
[----:B-1----:R-:W-:Y:S01]  /*2660*/  IMAD.WIDE.U32 R60, R155, 0x10, R54 ;  /* 0x000000109b3c7825 */ /* 0x002fe200078e0036 */
[----:B------:R-:W-:Y:S02]  /*2670*/  SEL R43, R44, R31, P3 ;  /* 0x0000001f2c2b7207 */ /* 0x000fe40001800000 */
[----:B------:R-:W-:-:S02]  /*2680*/  SEL R45, R46, R33, P3 ;  /* 0x000000212e2d7207 */ /* 0x000fc40001800000 */
[----:B------:R-:W-:Y:S01]  /*2690*/  SEL R46, R49, R34, P3 ;  /* 0x00000022312e7207 */ /* 0x000fe20001800000 */
[----:B------:R1:W-:Y:S01]  /*26a0*/  @P1 STG.E.128 desc[UR6][R56.64], R40 ;  /* 0x0000002838001986 */ /* 0x0003e2000c101d06 */
[----:B------:R-:W-:Y:S02]  /*26b0*/  SEL R44, R47, R32, P3 ;  /* 0x000000202f2c7207 */ /* 0x000fe40001800000 */
[----:B------:R-:W-:Y:S02]  /*26c0*/  SEL R47, R48, R35, P3 ;  /* 0x00000023302f7207 */ /* 0x000fe40001800000 */
[C---:B------:R-:W-:Y:S01]  /*26d0*/  LOP3.LUT P6, RZ, R3.reuse, 0xff00, RZ, 0xc0, !PT ;  /* 0x0000ff0003ff7812 */ /* 0x040fe200078cc0ff */
[C---:B--2---:R-:W-:Y:S01]  /*26e0*/  @P1 IMAD.WIDE.U32 R52, R154.reuse, 0x20, R52 ;  /* 0x000000209a341825 */ /* 0x044fe200078e0034 */
[C---:B------:R-:W-:Y:S01]  /*26f0*/  LOP3.LUT P5, RZ, R3.reuse, 0xff0000, RZ, 0xc0, !PT ;  /* 0x00ff000003ff7812 */ /* 0x040fe200078ac0ff */
[----:B------:R2:W-:Y:S01]  /*2700*/  @P1 STG.E.128 desc[UR6][R56.64+0x10], R44 ;  /* 0x0000102c38001986 */ /* 0x0005e2000c101d06 */
[----:B------:R-:W-:Y:S01]  /*2710*/  LOP3.LUT P2, RZ, R3, 0xff000000, RZ, 0xc0, !PT ;  /* 0xff00000003ff7812 */ /* 0x000fe2000784c0ff */
[----:B------:R-:W-:Y:S01]  /*2720*/  IMAD.WIDE.U32 R154, R154, 0x10, R54 ;  /* 0x000000109a9a7825 */ /* 0x000fe200078e0036 */
[----:B------:R-:W-:Y:S01]  /*2730*/  SEL R48, R51, R28, P3 ;  /* 0x0000001c33307207 */ /* 0x000fe20001800000 */
[----:B------:R3:W-:Y:S01]  /*2740*/  STG.E.128 desc[UR6][R60.64], R36 ;  /* 0x000000243c007986 */ /* 0x0007e2000c101d06 */
[----:B------:R-:W-:Y:S01]  /*2750*/  SEL R49, R50, R29, P3 ;  /* 0x0000001d32317207 */ /* 0x000fe20001800000 */
[----:B0-----:R-:W-:Y:S01]  /*2760*/  @P1 IMAD.WIDE.U32 R58, R153, 0x20, R58 ;  /* 0x00000020993a1825 */ /* 0x001fe200078e003a */
[----:B------:R-:W-:-:S02]  /*2770*/  SEL R50, R69, R30, P3 ;  /* 0x0000001e45327207 */ /* 0x000fc40001800000 */
[----:B------:R-:W-:Y:S01]  /*2780*/  SEL R51, R70, R31, P3 ;  /* 0x0000001f46337207 */ /* 0x000fe20001800000 */
[----:B------:R-:W-:Y:S01]  /*2790*/  IMAD.WIDE.U32 R54, R153, 0x10, R54 ;  /* 0x0000001099367825 */ /* 0x000fe200078e0036 */
[-C--:B-1----:R-:W-:Y:S02]  /*27a0*/  SEL R41, R62, R33.reuse, P3 ;  /* 0x000000213e297207 */ /* 0x082fe40001800000 */
[----:B------:R-:W-:Y:S01]  /*27b0*/  SEL R42, R161, R34, P3 ;  /* 0x00000022a12a7207 */ /* 0x000fe20001800000 */
[----:B------:R0:W-:Y:S01]  /*27c0*/  @P1 STG.E.128 desc[UR6][R52.64], R48 ;  /* 0x0000003034001986 */ /* 0x0001e2000c101d06 */
        /* <DEDUP_REMOVED lines=10> */
[----:B--2---:R-:W-:Y:S02]  /*2870*/  FSEL R46, R158, RZ, P6 ;  /* 0x000000ff9e2e7208 */ /* 0x004fe40003000000 */
[----:B------:R-:W-:Y:S01]  /*2880*/  FSEL R47, R177, RZ, P5 ;  /* 0x000000ffb12f7208 */ /* 0x000fe20002800000 */
[----:B------:R0:W-:Y:S01]  /*2890*/  @P1 STG.E.128 desc[UR6][R52.64+0x10], R40 ;  /* 0x0000102834001986 */ /* 0x0001e2000c101d06 */
[----:B------:R-:W-:Y:S02]  /*28a0*/  FSEL R152, R152, RZ, P2 ;  /* 0x000000ff98987208 */ /* 0x000fe40001000000 */
[----:B---3--:R-:W-:Y:S02]  /*28b0*/  F2FP.F16.F32.PACK_AB R36, R64, R63 ;  /* 0x0000003f4024723e */ /* 0x008fe400000000ff */
[----:B------:R-:W-:Y:S02]  /*28c0*/  F2FP.F16.F32.PACK_AB R37, R67, R66 ;  /* 0x000000424325723e */ /* 0x000fe400000000ff */
[----:B------:R-:W-:-:S02]  /*28d0*/  F2FP.F16.F32.PACK_AB R38, R68, R71 ;  /* 0x000000474426723e */ /* 0x000fc400000000ff */
[----:B------:R-:W-:Y:S02]  /*28e0*/  F2FP.F16.F32.PACK_AB R39, R162, R157 ;  /* 0x0000009da227723e */ /* 0x000fe400000000ff */
[----:B------:R-:W-:Y:S02]  /*28f0*/  SEL R28, R169, R28, P3 ;  /* 0x0000001ca91c7207 */ /* 0x000fe40001800000 */
[----:B------:R-:W-:Y:S01]  /*2900*/  SEL R29, R74, R29, P3 ;  /* 0x0000001d4a1d7207 */ /* 0x000fe20001800000 */
[----:B------:R0:W-:Y:S01]  /*2910*/  STG.E.128 desc[UR6][R154.64], R36 ;  /* 0x000000249a007986 */ /* 0x0001e2000c101d06 */
[----:B------:R-:W-:Y:S02]  /*2920*/  SEL R30, R171, R30, P3 ;  /* 0x0000001eab1e7207 */ /* 0x000fe40001800000 */
[----:B------:R-:W-:Y:S02]  /*2930*/  SEL R31, R76, R31, P3 ;  /* 0x0000001f4c1f7207 */ /* 0x000fe40001800000 */
[----:B------:R-:W-:-:S02]  /*2940*/  SEL R32, R173, R32, P3 ;  /* 0x00000020ad207207 */ /* 0x000fc40001800000 */
[----:B------:R-:W-:Y:S01]  /*2950*/  SEL R35, R160, R35, P3 ;  /* 0x00000023a0237207 */ /* 0x000fe20001800000 */
[----:B------:R0:W-:Y:S01]  /*2960*/  @P1 STG.E.128 desc[UR6][R58.64], R28 ;  /* 0x0000001c3a001986 */ /* 0x0001e2000c101d06 */
[----:B------:R-:W-:Y:S02]  /*2970*/  F2FP.F16.F32.PACK_AB R44, R2, R73 ;  /* 0x00000049022c723e */ /* 0x000fe400000000ff */
[----:B------:R-:W-:Y:S01]  /*2980*/  F2FP.F16.F32.PACK_AB R45, R156, R75 ;  /* 0x0000004b9c2d723e */ /* 0x000fe200000000ff */
[----:B------:R0:W-:Y:S01]  /*2990*/  @P1 STG.E.128 desc[UR6][R58.64+0x10], R32 ;  /* 0x000010203a001986 */ /* 0x0001e2000c101d06 */
[----:B------:R-:W-:Y:S02]  /*29a0*/  F2FP.F16.F32.PACK_AB R46, R46, R77 ;  /* 0x0000004d2e2e723e */ /* 0x000fe400000000ff */
[----:B------:R-:W-:Y:S02]  /*29b0*/  F2FP.F16.F32.PACK_AB R47, R152, R47 ;  /* 0x0000002f982f723e */ /* 0x000fe400000000ff */
[----:B------:R-:W-:-:S02]  /*29c0*/  ISETP.GE.AND P1, PT, R150, UR15, PT ;  /* 0x0000000f96007c0c */ /* 0x000fc4000bf26270 */
        /* <DEDUP_REMOVED lines=51> */
.L_x_7324:
        /* <DEDUP_REMOVED lines=23> */
.L_x_7325:
[----:B------:R-:W-:Y:S01]  /*2e70*/  HFMA2.MMA R181, -RZ, RZ, 0, 9.5367431640625e-07 ;  /* 0x00000010ffb57435 */ /* 0x000fe200000001ff */
[----:B------:R-:W-:Y:S02]  /*2e80*/  MOV R182, R39 ;  /* 0x0000002700b67202 */ /* 0x000fe40000000f00 */
[----:B------:R-:W-:Y:S02]  /*2e90*/  MOV R184, 0x1f ;  /* 0x0000001f00b87802 */ /* 0x000fe40000000f00 */
[----:B------:R-:W-:Y:S02]  /*2ea0*/  MOV R67, 0xffffffff ;  /* 0xffffffff00437802 */ /* 0x000fe40000000f00 */
[----:B------:R-:W-:Y:S02]  /*2eb0*/  MOV R97, R121 ;  /* 0x0000007900617202 */ /* 0x000fe40000000f00 */
[----:B------:R-:W-:-:S07]  /*2ec0*/  MOV R119, R178 ;  /* 0x000000b200777202 */ /* 0x000fce0000000f00 */
[----:B-----5:R-:W-:Y:S05]  /*2ed0*/  WARPSYNC.COLLECTIVE R67, `(.L_x_7328) ;  /* 0x0000000043087348 */ /* 0x020fea0003c00000 */
[----:B------:R0:W1:Y:S02]  /*2ee0*/  SHFL.DOWN P3, R95, R182, R181, R184 ;  /* 0x080000b5b65f7389 */ /* 0x00006400000600b8 */
[----:B01---5:R-:W-:Y:S01]  /*2ef0*/  ENDCOLLECTIVE ;  /* 0x000000000000791b */ /* 0x023fe20003800000 */
.L_x_7328:
[----:B------:R-:W-:Y:S02]  /*2f00*/  MOV R121, R180 ;  /* 0x000000b400797202 */ /* 0x000fe40000000f00 */
[----:B------:R-:W-:Y:S02]  /*2f10*/  MOV R182, R37 ;  /* 0x0000002500b67202 */ /* 0x000fe40000000f00 */
[----:B------:R-:W-:-:S07]  /*2f20*/  MOV R36, R95 ;  /* 0x0000005f00247202 */ /* 0x000fce0000000f00 */
[----:B------:R-:W-:Y:S05]  /*2f30*/  WARPSYNC.COLLECTIVE R67, `(.L_x_7329) ;  /* 0x0000000043087348 */ /* 0x000fea0003c00000 */
[----:B------:R0:W1:Y:S02]  /*2f40*/  SHFL.DOWN P3, R95, R182, R181, R184 ;  /* 0x080000b5b65f7389 */ /* 0x00006400000600b8 */
[----:B01----:R-:W-:Y:S01]  /*2f50*/  ENDCOLLECTIVE ;  /* 0x000000000000791b */ /* 0x003fe20003800000 */
.L_x_7329:
[----:B------:R-:W-:Y:S01]  /*2f60*/  FADD.FTZ R36, R39, R36 ;  /* 0x0000002427247221 */ /* 0x000fe20000010000 */
[----:B------:R-:W-:-:S04]  /*2f70*/  HFMA2.MMA R181, -RZ, RZ, 0, 4.76837158203125e-07 ;  /* 0x00000008ffb57435 */ /* 0x000fc800000001ff */
[----:B------:R-:W-:Y:S02]  /*2f80*/  MOV R182, R36 ;  /* 0x0000002400b67202 */ /* 0x000fe40000000f00 */
[----:B------:R-:W-:-:S07]  /*2f90*/  MOV R38, R95 ;  /* 0x0000005f00267202 */ /* 0x000fce0000000f00 */
[----:B------:R-:W-:Y:S05]  /*2fa0*/  WARPSYNC.COLLECTIVE R67, `(.L_x_7330) ;  /* 0x0000000043087348 */ /* 0x000fea0003c00000 */
[----:B------:R0:W1:Y:S02]  /*2fb0*/  SHFL.DOWN P3, R95, R182, R181, R184 ;  /* 0x080000b5b65f7389 */ /* 0x00006400000600b8 */
[----:B01----:R-:W-:Y:S01]  /*2fc0*/  ENDCOLLECTIVE ;  /* 0x000000000000791b */ /* 0x003fe20003800000 */
.L_x_7330:
[----:B------:R-:W-:-:S05]  /*2fd0*/  FADD.FTZ R38, R37, R38 ;  /* 0x0000002625267221 */ /* 0x000fca0000010000 */
[----:B------:R-:W-:Y:S02]  /*2fe0*/  MOV R182, R38 ;  /* 0x0000002600b67202 */ /* 0x000fe40000000f00 */
[----:B------:R-:W-:-:S07]  /*2ff0*/  MOV R41, R95 ;  /* 0x0000005f00297202 */ /* 0x000fce0000000f00 */
[----:B------:R-:W-:Y:S05]  /*3000*/  WARPSYNC.COLLECTIVE R67, `(.L_x_7331) ;  /* 0x0000000043087348 */ /* 0x000fea0003c00000 */
[----:B------:R0:W1:Y:S02]  /*3010*/  SHFL.DOWN P3, R95, R182, R181, R184 ;  /* 0x080000b5b65f7389 */ /* 0x00006400000600b8 */
[----:B01----:R-:W-:Y:S01]  /*3020*/  ENDCOLLECTIVE ;  /* 0x000000000000791b */ /* 0x003fe20003800000 */
.L_x_7331:
[----:B------:R-:W-:Y:S01]  /*3030*/  FADD.FTZ R41, R36, R41 ;  /* 0x0000002924297221 */ /* 0x000fe20000010000 */
[----:B------:R-:W-:-:S04]  /*3040*/  HFMA2.MMA R181, -RZ, RZ, 0, 2.384185791015625e-07 ;  /* 0x00000004ffb57435 */ /* 0x000fc800000001ff */
[----:B------:R-:W-:Y:S02]  /*3050*/  MOV R182, R41 ;  /* 0x0000002900b67202 */ /* 0x000fe40000000f00 */
[----:B------:R-:W-:-:S07]  /*3060*/  MOV R43, R95 ;  /* 0x0000005f002b7202 */ /* 0x000fce0000000f00 */
[----:B------:R-:W-:Y:S05]  /*3070*/  WARPSYNC.COLLECTIVE R67, `(.L_x_7332) ;  /* 0x0000000043087348 */ /* 0x000fea0003c00000 */
[----:B------:R0:W1:Y:S02]  /*3080*/  SHFL.DOWN P3, R95, R182, R181, R184 ;  /* 0x080000b5b65f7389 */ /* 0x00006400000600b8 */
[----:B01----:R-:W-:Y:S01]  /*3090*/  ENDCOLLECTIVE ;  /* 0x000000000000791b */ /* 0x003fe20003800000 */
.L_x_7332:
[----:B------:R-:W-:-:S05]  /*30a0*/  FADD.FTZ R43, R38, R43 ;  /* 0x0000002b262b7221 */ /* 0x000fca0000010000 */
[----:B------:R-:W-:Y:S02]  /*30b0*/  MOV R182, R43 ;  /* 0x0000002b00b67202 */ /* 0x000fe40000000f00 */
[----:B------:R-:W-:-:S07]  /*30c0*/  MOV R40, R95 ;  /* 0x0000005f00287202 */ /* 0x000fce0000000f00 */
[----:B------:R-:W-:Y:S05]  /*30d0*/  WARPSYNC.COLLECTIVE R67, `(.L_x_7333) ;  /* 0x0000000043087348 */ /* 0x000fea0003c00000 */
[----:B------:R0:W1:Y:S02]  /*30e0*/  SHFL.DOWN P3, R95, R182, R181, R184 ;  /* 0x080000b5b65f7389 */ /* 0x00006400000600b8 */
[----:B01----:R-:W-:Y:S01]  /*30f0*/  ENDCOLLECTIVE ;  /* 0x000000000000791b */ /* 0x003fe20003800000 */
.L_x_7333:
[----:B------:R-:W-:Y:S01]  /*3100*/  FADD.FTZ R40, R41, R40 ;  /* 0x0000002829287221 */ /* 0x000fe20000010000 */
[----:B------:R-:W-:-:S04]  /*3110*/  HFMA2.MMA R181, -RZ, RZ, 0, 1.1920928955078125e-07 ;  /* 0x00000002ffb57435 */ /* 0x000fc800000001ff */
[----:B------:R-:W-:Y:S02]  /*3120*/  MOV R182, R40 ;  /* 0x0000002800b67202 */ /* 0x000fe40000000f00 */
[----:B------:R-:W-:-:S07]  /*3130*/  MOV R42, R95 ;  /* 0x0000005f002a7202 */ /* 0x000fce0000000f00 */
[----:B------:R-:W-:Y:S05]  /*3140*/  WARPSYNC.COLLECTIVE R67, `(.L_x_7334) ;  /* 0x0000000043087348 */ /* 0x000fea0003c00000 */
[----:B------:R0:W1:Y:S02]  /*3150*/  SHFL.DOWN P3, R95, R182, R181, R184 ;  /* 0x080000b5b65f7389 */ /* 0x00006400000600b8 */
[----:B01----:R-:W-:Y:S01]  /*3160*/  ENDCOLLECTIVE ;  /* 0x000000000000791b */ /* 0x003fe20003800000 */
.L_x_7334:
[----:B------:R-:W-:-:S05]  /*3170*/  FADD.FTZ R42, R43, R42 ;  /* 0x0000002a2b2a7221 */ /* 0x000fca0000010000 */
[----:B------:R-:W-:Y:S02]  /*3180*/  MOV R182, R42 ;  /* 0x0000002a00b67202 */ /* 0x000fe40000000f00 */
[----:B------:R-:W-:-:S07]  /*3190*/  MOV R37, R95 ;  /* 0x0000005f00257202 */ /* 0x000fce0000000f00 */
[----:B------:R-:W-:Y:S05]  /*31a0*/  WARPSYNC.COLLECTIVE R67, `(.L_x_7335) ;  /* 0x0000000043087348 */ /* 0x000fea0003c00000 */
[----:B------:R0:W1:Y:S02]  /*31b0*/  SHFL.DOWN P3, R95, R182, R181, R184 ;  /* 0x080000b5b65f7389 */ /* 0x00006400000600b8 */
[----:B01----:R-:W-:Y:S01]  /*31c0*/  ENDCOLLECTIVE ;  /* 0x000000000000791b */ /* 0x003fe20003800000 */
.L_x_7335:
[----:B------:R-:W-:Y:S01]  /*31d0*/  FADD.FTZ R37, R40, R37 ;  /* 0x0000002528257221 */ /* 0x000fe20000010000 */
[----:B------:R-:W-:-:S04]  /*31e0*/  HFMA2.MMA R181, -RZ, RZ, 0, 5.9604644775390625e-08 ;  /* 0x00000001ffb57435 */ /* 0x000fc800000001ff */
[----:B------:R-:W-:Y:S02]  /*31f0*/  MOV R182, R37 ;  /* 0x0000002500b67202 */ /* 0x000fe40000000f00 */
[----:B------:R-:W-:-:S07]  /*3200*/  MOV R39, R95 ;  /* 0x0000005f00277202 */ /* 0x000fce0000000f00 */
[----:B------:R-:W-:Y:S05]  /*3210*/  WARPSYNC.COLLECTIVE R67, `(.L_x_7336) ;  /* 0x0000000043087348 */ /* 0x000fea0003c00000 */
[----:B------:R0:W1:Y:S02]  /*3220*/  SHFL.DOWN P3, R95, R182, R181, R184 ;  /* 0x080000b5b65f7389 */ /* 0x00006400000600b8 */
[----:B01----:R-:W-:Y:S01]  /*3230*/  ENDCOLLECTIVE ;  /* 0x000000000000791b */ /* 0x003fe20003800000 */
.L_x_7336:
[----:B------:R-:W-:-:S05]  /*3240*/  FADD.FTZ R39, R42, R39 ;  /* 0x000000272a277221 */ /* 0x000fca0000010000 */
[----:B------:R-:W-:Y:S02]  /*3250*/  MOV R182, R39 ;  /* 0x0000002700b67202 */ /* 0x000fe40000000f00 */
[----:B------:R-:W-:-:S07]  /*3260*/  MOV R36, R95 ;  /* 0x0000005f00247202 */ /* 0x000fce0000000f00 */
[----:B------:R-:W-:Y:S05]  /*3270*/  WARPSYNC.COLLECTIVE R67, `(.L_x_7337) ;  /* 0x0000000043087348 */ /* 0x000fea0003c00000 */
[----:B------:R0:W1:Y:S02]  /*3280*/  SHFL.DOWN P3, R95, R182, R181, R184 ;  /* 0x080000b5b65f7389 */ /* 0x00006400000600b8 */
[----:B01----:R-:W-:Y:S01]  /*3290*/  ENDCOLLECTIVE ;  /* 0x000000000000791b */ /* 0x003fe20003800000 */
.L_x_7337:
[----:B------:R-:W-:Y:S02]  /*32a0*/  MOV R38, R95 ;  /* 0x0000005f00267202 */ /* 0x000fe40000000f00 */
[----:B------:R-:W-:Y:S01]  /*32b0*/  MOV R95, R176 ;  /* 0x000000b0005f7202 */ /* 0x000fe20000000f00 */
[----:B------:R-:W-:Y:S06]  /*32c0*/  BRA `(.L_x_7338) ;  /* 0xffffffe400307947 */ /* 0x000fec000383ffff */
.L_x_7339:
        /* <DEDUP_REMOVED lines=11> */
.L_x_11388:


//--------------------- .text._ZN10layer_norm22ln_bwd_finalize_kernelINS_22Kernel_traits_finalizeILj3072E6__halfS2_fS2_fjLb0ELj1024ELj4ENS_18Kernel_traits_baseILj3072ES2_S2_fS2_fjLj1024EEEEELb0ELb0EEEvNS_9BwdParamsE --------------------------
	.section	.text._ZN10layer_norm22ln_bwd_finalize_kernelINS_22Kernel_traits_finalizeILj3072E6__halfS2_fS2_fjLb0ELj1024ELj4ENS_18Kernel_traits_baseILj3072ES2_S2_fS2_fjLj1024EEEEELb0ELb0EEEvNS_9BwdParamsE,"ax",@progbits
	.align	128
        .global         _ZN10layer_norm22ln_bwd_finalize_kernelINS_22Kernel_traits_finalizeILj3072E6__halfS2_fS2_fjLb0ELj1024ELj4ENS_18Kernel_traits_baseILj3072ES2_S2_fS2_fjLj1024EEEEELb0ELb0EEEvNS_9BwdParamsE
        .type           _ZN10layer_norm22ln_bwd_finalize_kernelINS_22Kernel_traits_finalizeILj3072E6__halfS2_fS2_fjLb0ELj1024ELj4ENS_18Kernel_traits_baseILj3072ES2_S2_fS2_fjLj1024EEEEELb0ELb0EEEvNS_9BwdParamsE,@function
        .size           _ZN10layer_norm22ln_bwd_finalize_kernelINS_22Kernel_traits_finalizeILj3072E6__halfS2_fS2_fjLb0ELj1024ELj4ENS_18Kernel_traits_baseILj3072ES2_S2_fS2_fjLj1024EEEEELb0ELb0EEEvNS_9BwdParamsE,(.L_x_11389 - _ZN10layer_norm22ln_bwd_finalize_kernelINS_22Kernel_traits_finalizeILj3072E6__halfS2_fS2_fjLb0ELj1024ELj4ENS_18Kernel_traits_baseILj3072ES2_S2_fS2_fjLj1024EEEEELb0ELb0EEEvNS_9BwdParamsE)
        .other          _ZN10layer_norm22ln_bwd_finalize_kernelINS_22Kernel_traits_finalizeILj3072E6__halfS2_fS2_fjLb0ELj1024ELj4ENS_18Kernel_traits_baseILj3072ES2_S2_fS2_fjLj1024EEEEELb0ELb0EEEvNS_9BwdParamsE,@"STO_CUDA_ENTRY STV_DEFAULT"
_ZN10layer_norm22ln_bwd_finalize_kernelINS_22Kernel_traits_finalizeILj3072E6__halfS2_fS2_fjLb0ELj1024ELj4ENS_18Kernel_traits_baseILj3072ES2_S2_fS2_fjLj1024EEEEELb0ELb0EEEvNS_9BwdParamsE:
.text._ZN10layer_norm22ln_bwd_finalize_kernelINS_22Kernel_traits_finalizeILj3072E6__halfS2_fS2_fjLb0ELj1024ELj4ENS_18Kernel_traits_baseILj3072ES2_S2_fS2_fjLj1024EEEEELb0ELb0EEEvNS_9BwdParamsE:
        /* <DEDUP_REMOVED lines=25> */
.L_x_7352:
        /* <DEDUP_REMOVED lines=30> */
.L_x_7344:
        /* <DEDUP_REMOVED lines=36> */
.L_x_7343:
[----:B------:R-:W-:Y:S05]  /*05b0*/  BSYNC B1 ;  /* 0x0000000000017941 */ /* 0x000fea0003800000 */
.L_x_7342:
        /* <DEDUP_REMOVED lines=24> */
.L_x_7346:
[----:B------:R-:W-:Y:S05]  /*0740*/  BSYNC B1 ;  /* 0x0000000000017941 */ /* 0x000fea0003800000 */
.L_x_7345:
        /* <DEDUP_REMOVED lines=12> */
.L_x_7347:
[----:B------:R-:W-:Y:S05]  /*0810*/  BSYNC B1 ;  /* 0x0000000000017941 */ /* 0x000fea0003800000 */
.L_x_7341:
[----:B------:R-:W-:Y:S05]  /*0820*/  BSYNC B0 ;  /* 0x0000000000007941 */ /* 0x000fea0003800000 */
.L_x_7340:
        /* <DEDUP_REMOVED lines=29> */
.L_x_7363:
[----:B---3--:R-:W-:Y:S01]  /*0a00*/  FADD.FTZ R9, R18, R9 ;  /* 0x0000000912097221 */ /* 0x008fe20000010000 */
[----:B--2---:R-:W-:-:S04]  /*0a10*/  FADD.FTZ R11, R10, R11 ;  /* 0x0000000b0a0b7221 */ /* 0x004fc80000010000 */
[----:B------:R2:W-:Y:S04]  /*0a20*/  @!P1 STS [R6+0x2000], R9 ;  /* 0x0020000906009388 */ /* 0x0005e80000000800 */
[----:B------:R2:W-:Y:S02]  /*0a30*/  @!P1 STS [R6+0x2080], R11 ;  /* 0x0020800b06009388 */ /* 0x0005e40000000800 */
.L_x_7348:
        /* <DEDUP_REMOVED lines=18> */
.L_x_7351:
[----:B------:R-:W-:Y:S05]  /*0b60*/  BSYNC B0 ;  /* 0x0000000000007941 */ /* 0x000fea0003800000 */
.L_x_7350:
[C---:B------:R-:W-:Y:S01]  /*0b70*/  ISETP.GT.U32.AND P1, PT, R3.reuse, -0xc01, PT ;  /* 0xfffff3ff0300780c */ /* 0x040fe20003f24070 */
[----:B------:R-:W-:Y:S01]  /*0b80*/  VIADD R4, R4, 0x600 ;  /* 0x0000060004047836 */ /* 0x000fe20000000000 */
[----:B------:R-:W-:-:S11]  /*0b90*/  IADD3 R3, R3, 0xc00, RZ ;  /* 0x00000c0003037810 */ /* 0x000fd60007ffe0ff */
[----:B------:R-:W-:Y:S05]  /*0ba0*/  @P1 BRA `(.L_x_7352) ;  /* 0xfffffff400781947 */ /* 0x000fea000383ffff */
[----:B------:R-:W-:Y:S05]  /*0bb0*/  EXIT ;  /* 0x000000000000794d */ /* 0x000fea0003800000 */
.L_x_7349:
[----:B------:R-:W-:Y:S01]  /*0bc0*/  HFMA2.MMA R21, -RZ, RZ, 0, 5.9604644775390625e-08 ;  /* 0x00000001ff157435 */ /* 0x000fe200000001ff */
[----:B0--3--:R-:W-:Y:S01]  /*0bd0*/  MOV R22, R10 ;  /* 0x0000000a00167202 */ /* 0x009fe20000000f00 */
[----:B------:R-:W-:Y:S01]  /*0be0*/  IMAD.MOV.U32 R19, RZ, RZ, -0x1 ;  /* 0xffffffffff137424 */ /* 0x000fe200078e00ff */
[----:B------:R-:W-:-:S08]  /*0bf0*/  MOV R24, 0x1f ;  /* 0x0000001f00187802 */ /* 0x000fd00000000f00 */
[----:B-12---:R-:W-:Y:S05]  /*0c00*/  WARPSYNC.COLLECTIVE R19, `(.L_x_7353) ;  /* 0x0000000013087348 */ /* 0x006fea0003c00000 */
[----:B------:R0:W3:Y:S02]  /*0c10*/  SHFL.BFLY P2, R20, R22, R21, R24 ;  /* 0x0c00001516147389 */ /* 0x0000e40000040018 */
[----:B0123--:R-:W-:Y:S01]  /*0c20*/  ENDCOLLECTIVE ;  /* 0x000000000000791b */ /* 0x00ffe20003800000 */
.L_x_7353:
[----:B------:R-:W-:Y:S01]  /*0c30*/  HFMA2.MMA R21, -RZ, RZ, 0, 1.1920928955078125e-07 ;  /* 0x00000002ff157435 */ /* 0x000fe200000001ff */
[----:B------:R-:W-:-:S05]  /*0c40*/  MOV R11, R20 ;  /* 0x00000014000b7202 */ /* 0x000fca0000000f00 */
[----:B------:R-:W-:-:S05]  /*0c50*/  FADD.FTZ R11, R10, R11 ;  /* 0x0000000b0a0b7221 */ /* 0x000fca0000010000 */
[----:B------:R-:W-:-:S07]  /*0c60*/  MOV R22, R11 ;  /* 0x0000000b00167202 */ /* 0x000fce0000000f00 */
[----:B------:R-:W-:Y:S05]  /*0c70*/  WARPSYNC.COLLECTIVE R19, `(.L_x_7354) ;  /* 0x0000000013087348 */ /* 0x000fea0003c00000 */
[----:B------:R0:W1:Y:S02]  /*0c80*/  SHFL.BFLY P2, R20, R22, R21, R24 ;  /* 0x0c00001516147389 */ /* 0x0000640000040018 */
[----:B01----:R-:W-:Y:S01]  /*0c90*/  ENDCOLLECTIVE ;  /* 0x000000000000791b */ /* 0x003fe20003800000 */
.L_x_7354:
[----:B------:R-:W-:Y:S01]  /*0ca0*/  HFMA2.MMA R21, -RZ, RZ, 0, 2.384185791015625e-07 ;  /* 0x00000004ff157435 */ /* 0x000fe200000001ff */
[----:B------:R-:W-:-:S04]  /*0cb0*/  IMAD.MOV.U32 R14, RZ, RZ, R20 ;  /* 0x000000ffff0e7224 */ /* 0x000fc800078e0014 */
[----:B------:R-:W-:-:S05]  /*0cc0*/  FADD.FTZ R14, R11, R14 ;  /* 0x0000000e0b0e7221 */ /* 0x000fca0000010000 */
[----:B------:R-:W-:-:S07]  /*0cd0*/  MOV R22, R14 ;  /* 0x0000000e00167202 */ /* 0x000fce0000000f00 */
[----:B------:R-:W-:Y:S05]  /*0ce0*/  WARPSYNC.COLLECTIVE R19, `(.L_x_7355) ;  /* 0x0000000013087348 */ /* 0x000fea0003c00000 */
[----:B------:R0:W1:Y:S02]  /*0cf0*/  SHFL.BFLY P2, R20, R22, R21, R24 ;  /* 0x0c00001516147389 */ /* 0x0000640000040018 */
[----:B01----:R-:W-:Y:S01]  /*0d00*/  ENDCOLLECTIVE ;  /* 0x000000000000791b */ /* 0x003fe20003800000 */
.L_x_7355:
[----:B------:R-:W-:Y:S01]  /*0d10*/  HFMA2.MMA R21, -RZ, RZ, 0, 4.76837158203125e-07 ;  /* 0x00000008ff157435 */ /* 0x000fe200000001ff */
[----:B------:R-:W-:-:S05]  /*0d20*/  MOV R13, R20 ;  /* 0x00000014000d7202 */ /* 0x000fca0000000f00 */
[----:B------:R-:W-:-:S04]  /*0d30*/  FADD.FTZ R13, R14, R13 ;  /* 0x0000000d0e0d7221 */ /* 0x000fc80000010000 */
[----:B------:R-:W-:-:S07]  /*0d40*/  IMAD.MOV.U32 R22, RZ, RZ, R13 ;  /* 0x000000ffff167224 */ /* 0x000fce00078e000d */
[----:B------:R-:W-:Y:S05]  /*0d50*/  WARPSYNC.COLLECTIVE R19, `(.L_x_7356) ;  /* 0x0000000013087348 */ /* 0x000fea0003c00000 */
[----:B------:R0:W1:Y:S02]  /*0d60*/  SHFL.BFLY P2, R20, R22, R21, R24 ;  /* 0x0c00001516147389 */ /* 0x0000640000040018 */
[----:B01----:R-:W-:Y:S01]  /*0d70*/  ENDCOLLECTIVE ;  /* 0x000000000000791b */ /* 0x003fe20003800000 */
.L_x_7356:
[----:B------:R-:W-:Y:S01]  /*0d80*/  IMAD.MOV.U32 R21, RZ, RZ, 0x10 ;  /* 0x00000010ff157424 */ /* 0x000fe200078e00ff */
[----:B------:R-:W-:-:S05]  /*0d90*/  MOV R10, R20 ;  /* 0x00000014000a7202 */ /* 0x000fca0000000f00 */
[----:B------:R-:W-:-:S05]  /*0da0*/  FADD.FTZ R10, R13, R10 ;  /* 0x0000000a0d0a7221 */ /* 0x000fca0000010000 */
[----:B------:R-:W-:-:S07]  /*0db0*/  MOV R22, R10 ;  /* 0x0000000a00167202 */ /* 0x000fce0000000f00 */
[----:B------:R-:W-:Y:S05]  /*0dc0*/  WARPSYNC.COLLECTIVE R19, `(.L_x_7357) ;  /* 0x0000000013087348 */ /* 0x000fea0003c00000 */
[----:B------:R0:W1:Y:S02]  /*0dd0*/  SHFL.BFLY P2, R20, R22, R21, R24 ;  /* 0x0c00001516147389 */ /* 0x0000640000040018 */
[----:B01----:R-:W-:Y:S01]  /*0de0*/  ENDCOLLECTIVE ;  /* 0x000000000000791b */ /* 0x003fe20003800000 */
.L_x_7357:
[----:B------:R-:W-:Y:S01]  /*0df0*/  HFMA2.MMA R21, -RZ, RZ, 0, 5.9604644775390625e-08 ;  /* 0x00000001ff157435 */ /* 0x000fe200000001ff */
[----:B------:R-:W-:Y:S02]  /*0e00*/  MOV R22, R9 ;  /* 0x0000000900167202 */ /* 0x000fe40000000f00 */
[----:B------:R-:W-:-:S08]  /*0e10*/  MOV R11, R20 ;  /* 0x00000014000b7202 */ /* 0x000fd00000000f00 */
[----:B------:R-:W-:Y:S05]  /*0e20*/  WARPSYNC.COLLECTIVE R19, `(.L_x_7358) ;  /* 0x0000000013087348 */ /* 0x000fea0003c00000 */
[----:B------:R0:W1:Y:S02]  /*0e30*/  SHFL.BFLY P2, R20, R22, R21, R24 ;  /* 0x0c00001516147389 */ /* 0x0000640000040018 */
[----:B01----:R-:W-:Y:S01]  /*0e40*/  ENDCOLLECTIVE ;  /* 0x000000000000791b */ /* 0x003fe20003800000 */
.L_x_7358:
[----:B------:R-:W-:Y:S01]  /*0e50*/  HFMA2.MMA R21, -RZ, RZ, 0, 1.1920928955078125e-07 ;  /* 0x00000002ff157435 */ /* 0x000fe200000001ff */
[----:B------:R-:W-:-:S04]  /*0e60*/  IMAD.MOV.U32 R14, RZ, RZ, R20 ;  /* 0x000000ffff0e7224 */ /* 0x000fc800078e0014 */
[----:B------:R-:W-:-:S05]  /*0e70*/  FADD.FTZ R15, R9, R14 ;  /* 0x0000000e090f7221 */ /* 0x000fca0000010000 */
[----:B------:R-:W-:-:S07]  /*0e80*/  MOV R22, R15 ;  /* 0x0000000f00167202 */ /* 0x000fce0000000f00 */
[----:B------:R-:W-:Y:S05]  /*0e90*/  WARPSYNC.COLLECTIVE R19, `(.L_x_7359) ;  /* 0x0000000013087348 */ /* 0x000fea0003c00000 */
[----:B------:R0:W1:Y:S02]  /*0ea0*/  SHFL.BFLY P2, R20, R22, R21, R24 ;  /* 0x0c00001516147389 */ /* 0x0000640000040018 */
[----:B01----:R-:W-:Y:S01]  /*0eb0*/  ENDCOLLECTIVE ;  /* 0x000000000000791b */ /* 0x003fe20003800000 */
.L_x_7359:
[----:B------:R-:W-:Y:S01]  /*0ec0*/  HFMA2.MMA R21, -RZ, RZ, 0, 2.384185791015625e-07 ;  /* 0x00000004ff157435 */ /* 0x000fe200000001ff */
[----:B------:R-:W-:-:S05]  /*0ed0*/  MOV R16, R20 ;  /* 0x0000001400107202 */ /* 0x000fca0000000f00 */
[----:B------:R-:W-:-:S04]  /*0ee0*/  FADD.FTZ R16, R15, R16 ;  /* 0x000000100f107221 */ /* 0x000fc80000010000 */
[----:B------:R-:W-:-:S07]  /*0ef0*/  IMAD.MOV.U32 R22, RZ, RZ, R16 ;  /* 0x000000ffff167224 */ /* 0x000fce00078e0010 */
[----:B------:R-:W-:Y:S05]  /*0f00*/  WARPSYNC.COLLECTIVE R19, `(.L_x_7360) ;  /* 0x0000000013087348 */ /* 0x000fea0003c00000 */
[----:B------:R0:W1:Y:S02]  /*0f10*/  SHFL.BFLY P2, R20, R22, R21, R24 ;  /* 0x0c00001516147389 */ /* 0x0000640000040018 */
[----:B01----:R-:W-:Y:S01]  /*0f20*/  ENDCOLLECTIVE ;  /* 0x000000000000791b */ /* 0x003fe20003800000 */
.L_x_7360:
[----:B------:R-:W-:Y:S01]  /*0f30*/  IMAD.MOV.U32 R21, RZ, RZ, 0x8 ;  /* 0x00000008ff157424 */ /* 0x000fe200078e00ff */
[----:B------:R-:W-:-:S05]  /*0f40*/  MOV R17, R20 ;  /* 0x0000001400117202 */ /* 0x000fca0000000f00 */
[----:B------:R-:W-:-:S05]  /*0f50*/  FADD.FTZ R17, R16, R17 ;  /* 0x0000001110117221 */ /* 0x000fca0000010000 */
[----:B------:R-:W-:-:S07]  /*0f60*/  MOV R22, R17 ;  /* 0x0000001100167202 */ /* 0x000fce0000000f00 */
[----:B------:R-:W-:Y:S05]  /*0f70*/  WARPSYNC.COLLECTIVE R19, `(.L_x_7361) ;  /* 0x0000000013087348 */ /* 0x000fea0003c00000 */
[----:B------:R0:W1:Y:S02]  /*0f80*/  SHFL.BFLY P2, R20, R22, R21, R24 ;  /* 0x0c00001516147389 */ /* 0x0000640000040018 */
[----:B01----:R-:W-:Y:S01]  /*0f90*/  ENDCOLLECTIVE ;  /* 0x000000000000791b */ /* 0x003fe20003800000 */
.L_x_7361:
[----:B------:R-:W-:Y:S01]  /*0fa0*/  HFMA2.MMA R21, -RZ, RZ, 0, 9.5367431640625e-07 ;  /* 0x00000010ff157435 */ /* 0x000fe200000001ff */
[----:B------:R-:W-:-:S05]  /*0fb0*/  MOV R18, R20 ;  /* 0x0000001400127202 */ /* 0x000fca0000000f00 */
[----:B------:R-:W-:-:S05]  /*0fc0*/  FADD.FTZ R18, R17, R18 ;  /* 0x0000001211127221 */ /* 0x000fca0000010000 */
[----:B------:R-:W-:-:S07]  /*0fd0*/  MOV R22, R18 ;  /* 0x0000001200167202 */ /* 0x000fce0000000f00 */
[----:B------:R-:W-:Y:S05]  /*0fe0*/  WARPSYNC.COLLECTIVE R19, `(.L_x_7362) ;  /* 0x0000000013087348 */ /* 0x000fea0003c00000 */
[----:B------:R0:W1:Y:S02]  /*0ff0*/  SHFL.BFLY P2, R20, R22, R21, R24 ;  /* 0x0c00001516147389 */ /* 0x0000640000040018 */
[----:B01----:R-:W-:Y:S01]  /*1000*/  ENDCOLLECTIVE ;  /* 0x000000000000791b */ /* 0x003fe20003800000 */
.L_x_7362:
[----:B------:R-:W-:Y:S01]  /*1010*/  MOV R9, R20 ;  /* 0x0000001400097202 */ /* 0x000fe20000000f00 */
[----:B------:R-:W-:Y:S06]  /*1020*/  BRA `(.L_x_7363) ;  /* 0xfffffff800747947 */ /* 0x000fec000383ffff */
.L_x_7364:
        /* <DEDUP_REMOVED lines=13> */
.L_x_11389:


//--------------------- .text._ZN10layer_norm13ln_bwd_kernelINS_13Kernel_traitsI6__halfS2_fS2_fjLj3072ELj1ELj1ELj4ELj16ENS_18Kernel_traits_baseILj3072ES2_S2_fS2_fjLj128EEEEELb1ELb0ELb1ELb0EEEvNS_9BwdParamsE --------------------------
	.section	.text._ZN10layer_norm13ln_bwd_kernelINS_13Kernel_traitsI6__halfS2_fS2_fjLj3072ELj1ELj1ELj4ELj16ENS_18Kernel_traits_baseILj3072ES2_S2_fS2_fjLj128EEEEELb1ELb0ELb1ELb0EEEvNS_9BwdParamsE,"ax",@progbits
	.align	128
        .global         _ZN10layer_norm13ln_bwd_kernelINS_13Kernel_traitsI6__halfS2_fS2_fjLj3072ELj1ELj1ELj4ELj16ENS_18Kernel_traits_baseILj3072ES2_S2_fS2_fjLj128EEEEELb1ELb0ELb1ELb0EEEvNS_9BwdParamsE
        .type           _ZN10layer_norm13ln_bwd_kernelINS_13Kernel_traitsI6__halfS2_fS2_fjLj3072ELj1ELj1ELj4ELj16ENS_18Kernel_traits_baseILj3072ES2_S2_fS2_fjLj128EEEEELb1ELb0ELb1ELb0EEEvNS_9BwdParamsE,@function
        .size           _ZN10layer_norm13ln_bwd_kernelINS_13Kernel_traitsI6__halfS2_fS2_fjLj3072ELj1ELj1ELj4ELj16ENS_18Kernel_traits_baseILj3072ES2_S2_fS2_fjLj128EEEEELb1ELb0ELb1ELb0EEEvNS_9BwdParamsE,(.L_x_11390 - _ZN10layer_norm13ln_bwd_kernelINS_13Kernel_traitsI6__halfS2_fS2_fjLj3072ELj1ELj1ELj4ELj16ENS_18Kernel_traits_baseILj3072ES2_S2_fS2_fjLj128EEEEELb1ELb0ELb1ELb0EEEvNS_9BwdParamsE)
        .other          _ZN10layer_norm13ln_bwd_kernelINS_13Kernel_traitsI6__halfS2_fS2_fjLj3072ELj1ELj1ELj4ELj16ENS_18Kernel_traits_baseILj3072ES2_S2_fS2_fjLj128EEEEELb1ELb0ELb1ELb0EEEvNS_9BwdParamsE,@"STO_CUDA_ENTRY STV_DEFAULT"
_ZN10layer_norm13ln_bwd_kernelINS_13Kernel_traitsI6__halfS2_fS2_fjLj3072ELj1ELj1ELj4ELj16ENS_18Kernel_traits_baseILj3072ES2_S2_fS2_fjLj128EEEEELb1ELb0ELb1ELb0EEEvNS_9BwdParamsE:
.text._ZN10layer_norm13ln_bwd_kernelINS_13Kernel_traitsI6__halfS2_fS2_fjLj3072ELj1ELj1ELj4ELj16ENS_18Kernel_traits_baseILj3072ES2_S2_fS2_fjLj128EEEEELb1ELb0ELb1ELb0EEEvNS_9BwdParamsE:
        /* <DEDUP_REMOVED lines=85> */
.L_x_7432:
[----:B0-----:R-:W0:Y:S08]  /*0550*/  LDC.64 R128, c[0x0][0x288] ;  /* 0x0000a200ff807b82 */ /* 0x001e300000000a00 */
[----:B-1----:R-:W1:Y:S08]  /*0560*/  LDC.64 R126, c[0x0][0x258] ;  /* 0x00009600ff7e7b82 */ /* 0x002e700000000a00 */
[----:B--2---:R-:W2:Y:S01]  /*0570*/  LDC.64 R124, c[0x0][0x280] ;  /* 0x0000a000ff7c7b82 */ /* 0x004ea20000000a00 */
[----:B0-----:R-:W-:Y:S01]  /*0580*/  IMAD.WIDE R128, R3, 0x4, R128 ;  /* 0x0000000403807825 */ /* 0x001fe200078e0280 */
[----:B------:R-:W-:-:S06]  /*0590*/  MOV R30, UR12 ;  /* 0x0000000c001e7c02 */ /* 0x000fcc0008000f00 */
[----:B------:R-:W0:Y:S01]  /*05a0*/  LDC.64 R176, c[0x0][0x2c8] ;  /* 0x0000b200ffb07b82 */ /* 0x000e220000000a00 */
[----:B------:R0:W3:Y:S01]  /*05b0*/  LDG.E R130, desc[UR4][R128.64] ;  /* 0x0000000480827981 */ /* 0x0000e2000c1e1900 */
[----:B-1----:R-:W-:-:S05]  /*05c0*/  IMAD.WIDE R126, R3, 0x4, R126 ;  /* 0x00000004037e7825 */ /* 0x002fca00078e027e */
[----:B-----5:R1:W5:Y:S01]  /*05d0*/  LDG.E R2, desc[UR4][R126.64] ;  /* 0x000000047e027981 */ /* 0x020362000c1e1900 */
[----:B--2---:R-:W-:-:S05]  /*05e0*/  IMAD.WIDE R124, R3, 0x4, R124 ;  /* 0x00000004037c7825 */ /* 0x004fca00078e027c */
[----:B------:R1:W5:Y:S01]  /*05f0*/  LDG.E R179, desc[UR4][R124.64] ;  /* 0x000000047cb37981 */ /* 0x000362000c1e1900 */
        /* <DEDUP_REMOVED lines=26> */
[----:B------:R-:W-:Y:S02]  /*07a0*/  IADD3 R131, R0, 0x80, RZ ;  /* 0x0000008000837810 */ /* 0x000fe40007ffe0ff */
[----:B------:R-:W-:-:S07]  /*07b0*/  IADD3 R127, R127, 0x80, RZ ;  /* 0x000000807f7f7810 */ /* 0x000fce0007ffe0ff */
.L_x_7369:
[----:B------:R-:W-:Y:S05]  /*07c0*/  BSYNC B1 ;  /* 0x0000000000017941 */ /* 0x000fea0003800000 */
.L_x_7368:
        /* <DEDUP_REMOVED lines=10> */
[----:B------:R-:W-:Y:S02]  /*0870*/  IADD3 R127, R127, 0x80, RZ ;  /* 0x000000807f7f7810 */ /* 0x000fe40007ffe0ff */
[----:B------:R-:W-:-:S07]  /*0880*/  IADD3 R131, R131, 0x80, RZ ;  /* 0x0000008083837810 */ /* 0x000fce0007ffe0ff */
.L_x_7371:
[----:B------:R-:W-:Y:S05]  /*0890*/  BSYNC B1 ;  /* 0x0000000000017941 */ /* 0x000fea0003800000 */
.L_x_7370:
[----:B------:R-:W-:Y:S01]  /*08a0*/  CS2R R190, SRZ ;  /* 0x0000000000be7805 */ /* 0x000fe2000001ff00 */
[----:B------:R-:W-:Y:S06]  /*08b0*/  @!P3 BRA `(.L_x_7372) ;  /* 0x000000100058b947 */ /* 0x000fec0003800000 */
        /* <DEDUP_REMOVED lines=8> */
[----:B------:R-:W-:Y:S01]  /*0940*/  HFMA2.MMA R190, -RZ, RZ, 0, 0 ;  /* 0x00000000ffbe7435 */ /* 0x000fe200000001ff */
[----:B------:R-:W-:Y:S10]  /*0950*/  BRA `(.L_x_7372) ;  /* 0x0000001000307947 */ /* 0x000ff40003800000 */
.L_x_7367:
[----:B------:R-:W0:Y:S02]  /*0960*/  LDC.64 R124, c[0x0][0x250] ;  /* 0x00009400ff7c7b82 */ /* 0x000e240000000a00 */
[----:B0-----:R-:W-:-:S06]  /*0970*/  IMAD.WIDE R124, R3, 0x4, R124 ;  /* 0x00000004037c7825 */ /* 0x001fcc00078e027c */
[----:B------:R-:W2:Y:S01]  /*0980*/  LDG.E R124, desc[UR4][R124.64] ;  /* 0x000000047c7c7981 */ /* 0x000ea2000c1e1900 */
[----:B-----5:R-:W-:Y:S01]  /*0990*/  ISETP.GE.AND P1, PT, R179, 0x1, PT ;  /* 0x00000001b300780c */ /* 0x020fe20003f26270 */
[----:B------:R-:W-:Y:S01]  /*09a0*/  BSSY B1, `(.L_x_7373) ;  /* 0x0000062000017945 */ /* 0x000fe20003800000 */
[----:B------:R-:W-:Y:S02]  /*09b0*/  IADD3 R127, R130, -0x1, RZ ;  /* 0xffffffff827f7810 */ /* 0x000fe40007ffe0ff */
[----:B------:R-:W-:Y:S02]  /*09c0*/  CS2R R190, SRZ ;  /* 0x0000000000be7805 */ /* 0x000fe4000001ff00 */
[----:B------:R-:W-:Y:S02]  /*09d0*/  ISETP.NE.AND P0, PT, R17, RZ, PT ;  /* 0x000000ff1100720c */ /* 0x000fe40003f05270 */
        /* <DEDUP_REMOVED lines=27> */
[----:B------:R-:W-:Y:S02]  /*0b90*/  IADD3 R189, R0, 0x80, RZ ;  /* 0x0000008000bd7810 */ /* 0x000fe40007ffe0ff */
[----:B------:R-:W-:Y:S02]  /*0ba0*/  IADD3 R188, R188, 0x80, RZ ;  /* 0x00000080bcbc7810 */ /* 0x000fe40007ffe0ff */
[----:B------:R-:W-:Y:S01]  /*0bb0*/  IADD3 R181, R181, 0x80, RZ ;  /* 0x00000080b5b57810 */ /* 0x000fe20007ffe0ff */
[C---:B---3--:R-:W-:Y:S01]  /*0bc0*/  FADD.FTZ R187, -R180.reuse, R32 ;  /* 0x00000020b4bb7221 */ /* 0x048fe20000010100 */
[C---:B------:R-:W-:Y:S01]  /*0bd0*/  FADD.FTZ R33, -R180.reuse, R33 ;  /* 0x00000021b4217221 */ /* 0x040fe20000010100 */
[----:B------:R-:W-:-:S02]  /*0be0*/  FADD.FTZ R133, -R180, R34 ;  /* 0x00000022b4857221 */ /* 0x000fc40000010100 */
[C---:B------:R-:W-:Y:S01]  /*0bf0*/  FMUL.FTZ R187, R2.reuse, R187 ;  /* 0x000000bb02bb7220 */ /* 0x040fe20000410000 */
[--C-:B----4-:R-:W-:Y:S02]  /*0c00*/  HADD2.F32 R185, -RZ, R36.reuse.H0_H0 ;  /* 0x20000024ffb97230 */ /* 0x110fe40000004100 */
[----:B------:R-:W-:Y:S01]  /*0c10*/  FMUL.FTZ R186, R2, R33 ;  /* 0x0000002102ba7220 */ /* 0x000fe20000410000 */
[----:B------:R-:W-:Y:S02]  /*0c20*/  HADD2.F32 R34, -RZ, R36.H1_H1 ;  /* 0x30000024ff227230 */ /* 0x000fe40000004100 */
[----:B------:R-:W-:Y:S01]  /*0c30*/  FADD.FTZ R68, R68, R185 ;  /* 0x000000b944447221 */ /* 0x000fe20000010000 */
[-C--:B------:R-:W-:Y:S01]  /*0c40*/  FFMA.FTZ R48, R187, R185.reuse, R48 ;  /* 0x000000b9bb307223 */ /* 0x080fe20000010030 */
[----:B------:R-:W-:Y:S01]  /*0c50*/  FMUL.FTZ R185, R28, R185 ;  /* 0x000000b91cb97220 */ /* 0x000fe20000410000 */
[----:B0-----:R-:W-:Y:S01]  /*0c60*/  FADD.FTZ R131, -R180, R35 ;  /* 0x00000023b4837221 */ /* 0x001fe20000010100 */
[----:B------:R-:W-:-:S02]  /*0c70*/  HADD2.F32 R35, -RZ, R37.H0_H0 ;  /* 0x20000025ff237230 */ /* 0x000fc40000004100 */
[----:B-1----:R-:W-:Y:S01]  /*0c80*/  FADD.FTZ R129, -R180, R125 ;  /* 0x0000007db4817221 */ /* 0x002fe20000010100 */
[--C-:B------:R-:W-:Y:S02]  /*0c90*/  HADD2.F32 R139, -RZ, R39.reuse.H0_H0 ;  /* 0x20000027ff8b7230 */ /* 0x100fe40000004100 */
[----:B------:R-:W-:Y:S01]  /*0ca0*/  FADD.FTZ R69, R69, R34 ;  /* 0x0000002245457221 */ /* 0x000fe20000010000 */
[----:B------:R-:W-:Y:S02]  /*0cb0*/  HADD2.F32 R132, -RZ, R39.H1_H1 ;  /* 0x30000027ff847230 */ /* 0x000fe40000004100 */
[-C--:B------:R-:W-:Y:S01]  /*0cc0*/  FFMA.FTZ R49, R186, R34.reuse, R49 ;  /* 0x00000022ba317223 */ /* 0x080fe20000010031 */
[----:B------:R-:W-:Y:S01]  /*0cd0*/  FMUL.FTZ R34, R27, R34 ;  /* 0x000000221b227220 */ /* 0x000fe20000410000 */
[----:B------:R-:W-:Y:S01]  /*0ce0*/  FADD.FTZ R39, RZ, R185 ;  /* 0x000000b9ff277221 */ /* 0x000fe20000010000 */
[----:B------:R-:W-:Y:S01]  /*0cf0*/  FFMA.FTZ R125, R187, R185, RZ ;  /* 0x000000b9bb7d7223 */ /* 0x000fe200000100ff */
[----:B------:R-:W-:-:S02]  /*0d00*/  HADD2.F32 R130, -RZ, R37.H1_H1 ;  /* 0x30000025ff827230 */ /* 0x000fc40000004100 */
[----:B------:R-:W-:Y:S01]  /*0d10*/  FMUL.FTZ R33, R2, R133 ;  /* 0x0000008502217220 */ /* 0x000fe20000410000 */
[C---:B------:R-:W-:Y:S01]  /*0d20*/  FADD.FTZ R37, -R180.reuse, R124 ;  /* 0x0000007cb4257221 */ /* 0x040fe20000010100 */
[----:B------:R-:W-:Y:S01]  /*0d30*/  FADD.FTZ R191, -R180, R127 ;  /* 0x0000007fb4bf7221 */ /* 0x000fe20000010100 */
[-C--:B------:R-:W-:Y:S01]  /*0d40*/  FMUL.FTZ R36, R26, R35.reuse ;  /* 0x000000231a247220 */ /* 0x080fe20000410000 */
[----:B------:R-:W-:Y:S01]  /*0d50*/  FADD.FTZ R127, R39, R34 ;  /* 0x00000022277f7221 */ /* 0x000fe20000010000 */
[----:B------:R-:W-:Y:S01]  /*0d60*/  FFMA.FTZ R124, R186, R34, R125 ;  /* 0x00000022ba7c7223 */ /* 0x000fe2000001007d */
[----:B------:R-:W-:Y:S01]  /*0d70*/  FADD.FTZ R70, R70, R35 ;  /* 0x0000002346467221 */ /* 0x000fe20000010000 */
[----:B------:R-:W-:Y:S01]  /*0d80*/  FFMA.FTZ R50, R33, R35, R50 ;  /* 0x0000002321327223 */ /* 0x000fe20000010032 */
[--C-:B------:R-:W-:Y:S02]  /*0d90*/  HADD2.F32 R135, -RZ, R38.reuse.H0_H0 ;  /* 0x20000026ff877230 */ /* 0x100fe40000004100 */
[----:B------:R-:W-:Y:S01]  /*0da0*/  FADD.FTZ R137, -R180, R126 ;  /* 0x0000007eb4897221 */ /* 0x000fe20000010100 */
[C---:B------:R-:W-:Y:S01]  /*0db0*/  FMUL.FTZ R35, R2.reuse, R37 ;  /* 0x0000002502237220 */ /* 0x040fe20000410000 */
        /* <DEDUP_REMOVED lines=32> */
.L_x_7374:
[----:B------:R-:W-:Y:S05]  /*0fc0*/  BSYNC B1 ;  /* 0x0000000000017941 */ /* 0x000fea0003800000 */
.L_x_7373:
        /* <DEDUP_REMOVED lines=10> */
[----:B------:R-:W-:-:S04]  /*1070*/  ISETP.NE.U32.AND P0, PT, RZ, UR6, PT ;  /* 0x00000006ff007c0c */ /* 0x000fc8000bf05070 */
[----:B------:R-:W-:Y:S01]  /*1080*/  ISETP.NE.AND.EX P0, PT, RZ, UR7, PT, P0 ;  /* 0x00000007ff007c0c */ /* 0x000fe2000bf05300 */
[----:B--2---:R-:W-:-:S05]  /*1090*/  IMAD.WIDE.U32 R146, R181, 0x8, R146 ;  /* 0x00000008b5927825 */ /* 0x004fca00078e0092 */
[----:B------:R1:W5:Y:S07]  /*10a0*/  LDG.E.64 R158, desc[UR4][R146.64] ;  /* 0x00000004929e7981 */ /* 0x00036e000c1e1b00 */
[----:B------:R-:W-:-:S05]  /*10b0*/  @P0 IMAD.WIDE.U32 R142, R189, 0x20, R176 ;  /* 0x00000020bd8e0825 */ /* 0x000fca00078e00b0 */
[----:B------:R-:W5:Y:S04]  /*10c0*/  @P0 LDG.E.128 R100, desc[UR4][R142.64] ;  /* 0x000000048e640981 */ /* 0x000f68000c1e1d00 */
[----:B------:R2:W5:Y:S01]  /*10d0*/  @P0 LDG.E.128 R104, desc[UR4][R142.64+0x10] ;  /* 0x000010048e680981 */ /* 0x000562000c1e1d00 */
[----:B------:R-:W-:Y:S02]  /*10e0*/  IADD3 R188, R188, 0x80, RZ ;  /* 0x00000080bcbc7810 */ /* 0x000fe40007ffe0ff */
[----:B------:R-:W-:Y:S02]  /*10f0*/  IADD3 R181, R181, 0x80, RZ ;  /* 0x00000080b5b57810 */ /* 0x000fe40007ffe0ff */
[----:B------:R-:W-:Y:S01]  /*1100*/  IADD3 R189, R189, 0x80, RZ ;  /* 0x00000080bdbd7810 */ /* 0x000fe20007ffe0ff */
[C---:B----4-:R-:W-:Y:S01]  /*1110*/  FADD.FTZ R149, -R180.reuse, R125 ;  /* 0x0000007db4957221 */ /* 0x050fe20000010100 */
[----:B------:R-:W-:Y:S01]  /*1120*/  FADD.FTZ R141, -R180, R124 ;  /* 0x0000007cb48d7221 */ /* 0x000fe20000010100 */
[----:B---3--:R-:W-:-:S02]  /*1130*/  HADD2.F32 R125, -RZ, R128.H0_H0 ;  /* 0x20000080ff7d7230 */ /* 0x008fc40000004100 */
[----:B0-----:R-:W-:Y:S01]  /*1140*/  FADD.FTZ R145, -R180, R126 ;  /* 0x0000007eb4917221 */ /* 0x001fe20000010100 */
[----:B------:R-:W-:Y:S02]  /*1150*/  HADD2.F32 R128, -RZ, R128.H1_H1 ;  /* 0x30000080ff807230 */ /* 0x000fe40000004100 */
[----:B------:R-:W-:Y:S01]  /*1160*/  FMUL.FTZ R141, R2, R141 ;  /* 0x0000008d028d7220 */ /* 0x000fe20000410000 */
[----:B------:R-:W-:Y:S01]  /*1170*/  FADD.FTZ R151, -R180, R127 ;  /* 0x0000007fb4977221 */ /* 0x000fe20000010100 */
[----:B-1----:R-:W-:Y:S01]  /*1180*/  FMUL.FTZ R146, R20, R125 ;  /* 0x0000007d14927220 */ /* 0x002fe20000410000 */
[--C-:B------:R-:W-:Y:S02]  /*1190*/  HADD2.F32 R127, -RZ, R129.reuse.H0_H0 ;  /* 0x20000081ff7f7230 */ /* 0x100fe40000004100 */
[----:B--2---:R-:W-:Y:S01]  /*11a0*/  FMUL.FTZ R143, R2, R145 ;  /* 0x00000091028f7220 */ /* 0x004fe20000410000 */
        /* <DEDUP_REMOVED lines=9> */
[----:B------:R-:W-:-:S02]  /*1240*/  HADD2.F32 R129, -RZ, R129.H1_H1 ;  /* 0x30000081ff817230 */ /* 0x000fc40000004100 */
[----:B------:R-:W-:Y:S01]  /*1250*/  FADD.FTZ R147, -R180, R132 ;  /* 0x00000084b4937221 */ /* 0x000fe20000010100 */
        /* <DEDUP_REMOVED lines=43> */
.L_x_7376:
[----:B------:R-:W-:Y:S05]  /*1510*/  BSYNC B1 ;  /* 0x0000000000017941 */ /* 0x000fea0003800000 */
.L_x_7375:
        /* <DEDUP_REMOVED lines=16> */
[----:B---3--:R-:W-:-:S04]  /*1620*/  FADD.FTZ R163, -R180, R124 ;  /* 0x0000007cb4a37221 */ /* 0x008fc80000010100 */
[----:B------:R-:W-:Y:S01]  /*1630*/  FMUL.FTZ R163, R2, R163 ;  /* 0x000000a302a37220 */ /* 0x000fe20000410000 */
[--C-:B----4-:R-:W-:Y:S02]  /*1640*/  HADD2.F32 R168, -RZ, R128.reuse.H0_H0 ;  /* 0x20000080ffa87230 */ /* 0x110fe40000004100 */
[C---:B------:R-:W-:Y:S01]  /*1650*/  FADD.FTZ R125, -R180.reuse, R125 ;  /* 0x0000007db47d7221 */ /* 0x040fe20000010100 */
[----:B------:R-:W-:Y:S02]  /*1660*/  HADD2.F32 R128, -RZ, R128.H1_H1 ;  /* 0x30000080ff807230 */ /* 0x000fe40000004100 */
[----:B0-----:R-:W-:Y:S01]  /*1670*/  FADD.FTZ R165, -R180, R126 ;  /* 0x0000007eb4a57221 */ /* 0x001fe20000010100 */
        /* <DEDUP_REMOVED lines=12> */
[----:B------:R-:W-:Y:S01]  /*1740*/  FADD.FTZ R171, -R180, R132 ;  /* 0x00000084b4ab7221 */ /* 0x000fe20000010100 */
        /* <DEDUP_REMOVED lines=45> */
.L_x_7372:
[----:B------:R-:W-:Y:S05]  /*1a20*/  BSYNC B0 ;  /* 0x0000000000007941 */ /* 0x000fea0003800000 */
.L_x_7366:
[----:B------:R-:W-:Y:S01]  /*1a30*/  LOP3.LUT P0, RZ, R178, 0xff, RZ, 0xc0, !PT ;  /* 0x000000ffb2ff7812 */ /* 0x000fe2000780c0ff */
[----:B------:R-:W-:Y:S01]  /*1a40*/  UMOV UR9, 0xffffffff ;  /* 0xffffffff00097882 */ /* 0x000fe20000000000 */
[----:B-12---:R-:W-:Y:S02]  /*1a50*/  SHF.R.U32.HI R124, RZ, 0x5, R31 ;  /* 0x00000005ff7c7819 */ /* 0x006fe4000001161f */
        /* <DEDUP_REMOVED lines=23> */
.L_x_7447:
[----:B------:R-:W4:Y:S01]  /*1bd0*/  S2R R129, SR_CgaCtaId ;  /* 0x0000000000817919 */ /* 0x000f220000008800 */
[----:B------:R-:W-:Y:S01]  /*1be0*/  LOP3.LUT P6, RZ, R31, 0x1f, RZ, 0xc0, !PT ;  /* 0x0000001f1fff7812 */ /* 0x000fe200078cc0ff */
[----:B-1----:R-:W-:Y:S01]  /*1bf0*/  FADD.FTZ R132, R133, R132 ;  /* 0x0000008485847221 */ /* 0x002fe20000010000 */
[----:B------:R-:W-:Y:S01]  /*1c00*/  MOV R128, 0x400 ;  /* 0x0000040000807802 */ /* 0x000fe20000000f00 */
[----:B0-2---:R-:W-:Y:S01]  /*1c10*/  FADD.FTZ R133, R126, R127 ;  /* 0x0000007f7e857221 */ /* 0x005fe20000010000 */
[----:B------:R-:W-:Y:S05]  /*1c20*/  WARPSYNC.ALL ;  /* 0x0000000000007948 */ /* 0x000fea0003800000 */
[----:B------:R-:W-:Y:S01]  /*1c30*/  @P1 IADD3 R179, R179, -0x1, RZ ;  /* 0xffffffffb3b31810 */ /* 0x000fe20007ffe0ff */
[----:B------:R-:W-:Y:S01]  /*1c40*/  HFMA2.MMA R189, -RZ, RZ, 0, 0 ;  /* 0x00000000ffbd7435 */ /* 0x000fe200000001ff */
[----:B------:R-:W-:Y:S02]  /*1c50*/  BSSY B0, `(.L_x_7378) ;  /* 0x00000ce000007945 */ /* 0x000fe40003800000 */
[----:B------:R-:W-:Y:S01]  /*1c60*/  @!P6 LOP3.LUT R124, R124, 0x3, RZ, 0xc0, !PT ;  /* 0x000000037c7ce812 */ /* 0x000fe200078ec0ff */
[----:B------:R-:W-:-:S03]  /*1c70*/  @P1 IMAD R179, R179, R30, RZ ;  /* 0x0000001eb3b31224 */ /* 0x000fc600078e02ff */
[----:B------:R-:W-:Y:S02]  /*1c80*/  @!P6 IADD3 R124, R125, R124, RZ ;  /* 0x0000007c7d7ce210 */ /* 0x000fe40007ffe0ff */
[----:B----4-:R-:W-:-:S04]  /*1c90*/  LEA R128, R129, R128, 0x18 ;  /* 0x0000008081807211 */ /* 0x010fc800078ec0ff */
[-C--:B------:R-:W-:Y:S02]  /*1ca0*/  @!P6 LEA R134, R124, R128.reuse, 0x3 ;  /* 0x000000807c86e211 */ /* 0x080fe400078e18ff */
[----:B------:R-:W-:-:S03]  /*1cb0*/  LEA R135, R125, R128, 0x3 ;  /* 0x000000807d877211 */ /* 0x000fc600078e18ff */
[----:B------:R-:W-:Y:S01]  /*1cc0*/  @!P6 STS.64 [R134+0x3000], R132 ;  /* 0x003000848600e388 */ /* 0x000fe20000000a00 */
[----:B------:R-:W-:Y:S01]  /*1cd0*/  BAR.SYNC.DEFER_BLOCKING 0x0 ;  /* 0x0000000000007b1d */ /* 0x000fe20000010000 */
[----:B------:R-:W-:-:S05]  /*1ce0*/  ISETP.NE.AND P6, PT, R17, RZ, PT ;  /* 0x000000ff1100720c */ /* 0x000fca0003fc5270 */
[----:B------:R-:W3:Y:S04]  /*1cf0*/  LDS.128 R124, [R135+0x3000] ;  /* 0x00300000877c7984 */ /* 0x000ee80000000c00 */
[----:B------:R-:W0:Y:S01]  /*1d00*/  LDS.128 R128, [R135+0x3010] ;  /* 0x0030100087807984 */ /* 0x000e220000000c00 */
[----:B---3--:R-:W-:Y:S01]  /*1d10*/  FADD.FTZ R177, RZ, R124 ;  /* 0x0000007cffb17221 */ /* 0x008fe20000010000 */
        /* <DEDUP_REMOVED lines=36> */
.L_x_7381:
[----:B------:R-:W-:Y:S05]  /*1f60*/  BSYNC B1 ;  /* 0x0000000000017941 */ /* 0x000fea0003800000 */
.L_x_7380:
        /* <DEDUP_REMOVED lines=15> */
.L_x_7383:
[----:B------:R-:W-:Y:S05]  /*2060*/  BSYNC B1 ;  /* 0x0000000000017941 */ /* 0x000fea0003800000 */
.L_x_7382:
        /* <DEDUP_REMOVED lines=15> */
.L_x_7385:
[----:B------:R-:W-:Y:S05]  /*2160*/  BSYNC B1 ;  /* 0x0000000000017941 */ /* 0x000fea0003800000 */
.L_x_7384:
        /* <DEDUP_REMOVED lines=15> */
.L_x_7387:
[----:B------:R-:W-:Y:S05]  /*2260*/  BSYNC B1 ;  /* 0x0000000000017941 */ /* 0x000fea0003800000 */
.L_x_7386:
        /* <DEDUP_REMOVED lines=15> */
.L_x_7389:
[----:B------:R-:W-:Y:S05]  /*2360*/  BSYNC B1 ;  /* 0x0000000000017941 */ /* 0x000fea0003800000 */
.L_x_7388:
        /* <DEDUP_REMOVED lines=15> */
.L_x_7391:
[----:B------:R-:W-:Y:S05]  /*2460*/  BSYNC B1 ;  /* 0x0000000000017941 */ /* 0x000fea0003800000 */
.L_x_7390:
        /* <DEDUP_REMOVED lines=15> */
.L_x_7393:
[----:B------:R-:W-:Y:S05]  /*2560*/  BSYNC B1 ;  /* 0x0000000000017941 */ /* 0x000fea0003800000 */
.L_x_7392:
        /* <DEDUP_REMOVED lines=18> */
.L_x_7395:
[----:B------:R-:W-:Y:S05]  /*2690*/  BSYNC B1 ;  /* 0x0000000000017941 */ /* 0x000fea0003800000 */
.L_x_7394:
[----:B------:R-:W-:Y:S01]  /*26a0*/  ISETP.NE.AND P6, PT, R177, RZ, PT ;  /* 0x000000ffb100720c */ /* 0x000fe20003fc5270 */
[----:B0-----:R-:W-:Y:S01]  /*26b0*/  @P1 FMUL.FTZ R129, R198, R129 ;  /* 0x00000081c6811220 */ /* 0x001fe20000410000 */
[----:B------:R-:W0:Y:S01]  /*26c0*/  @P1 LDC.64 R124, c[0x0][0x2f8] ;  /* 0x0000be00ff7c1b82 */ /* 0x000e220000000a00 */
[----:B------:R-:W-:Y:S02]  /*26d0*/  @P1 F2FP.F16.F32.PACK_AB R190, RZ, R190 ;  /* 0x000000beffbe123e */ /* 0x000fe400000000ff */
[----:B------:R-:W-:Y:S01]  /*26e0*/  ISETP.NE.AND.EX P6, PT, R127, RZ, PT, P6 ;  /* 0x000000ff7f00720c */ /* 0x000fe20003fc5360 */
[----:B------:R-:W-:Y:S01]  /*26f0*/  @P1 FMUL.FTZ R128, R129, R128 ;  /* 0x0000008081801220 */ /* 0x000fe20000410000 */
[----:B------:R-:W-:Y:S02]  /*2700*/  @P1 F2FP.F16.F32.PACK_AB R132, RZ, R132 ;  /* 0x00000084ff84123e */ /* 0x000fe400000000ff */
        /* <DEDUP_REMOVED lines=10> */
[----:B------:R-:W-:Y:S02]  /*27b0*/  @P1 F2FP.F16.F32.PACK_AB R176, RZ, R176 ;  /* 0x000000b0ffb0123e */ /* 0x000fe400000000ff */
[----:B------:R-:W-:Y:S02]  /*27c0*/  @P1 FSEL R128, R128, RZ, P6 ;  /* 0x000000ff80801208 */ /* 0x000fe40003000000 */
[----:B------:R-:W-:Y:S02]  /*27d0*/  ISETP.NE.U32.AND P6, PT, R126, RZ, PT ;  /* 0x000000ff7e00720c */ /* 0x000fe40003fc5070 */
[----:B------:R-:W-:Y:S02]  /*27e0*/  @P1 F2FP.F16.F32.PACK_AB R180, RZ, R180 ;  /* 0x000000b4ffb4123e */ /* 0x000fe400000000ff */
[----:B------:R-:W-:-:S02]  /*27f0*/  ISETP.NE.AND.EX P6, PT, R127, RZ, PT, P6 ;  /* 0x000000ff7f00720c */ /* 0x000fc40003fc5360 */
[----:B------:R-:W-:Y:S02]  /*2800*/  @P1 F2FP.F16.F32.PACK_AB R130, RZ, R130 ;  /* 0x00000082ff82123e */ /* 0x000fe400000000ff */
[----:B------:R-:W-:Y:S02]  /*2810*/  @P1 F2FP.F16.F32.PACK_AB R134, RZ, R134 ;  /* 0x00000086ff86123e */ /* 0x000fe400000000ff */
[----:B------:R-:W-:Y:S02]  /*2820*/  @P1 PRMT R108, R190, 0x7610, R108 ;  /* 0x00007610be6c1816 */ /* 0x000fe4000000006c */
[----:B------:R-:W-:Y:S02]  /*2830*/  @P1 PRMT R109, R132, 0x7610, R109 ;  /* 0x00007610846d1816 */ /* 0x000fe4000000006d */
[----:B------:R-:W-:Y:S02]  /*2840*/  @P1 F2FP.F16.F32.PACK_AB R178, RZ, R178 ;  /* 0x000000b2ffb2123e */ /* 0x000fe400000000ff */
[----:B------:R-:W-:Y:S01]  /*2850*/  @P1 PRMT R110, R176, 0x7610, R110 ;  /* 0x00007610b06e1816 */ /* 0x000fe2000000006e */
[----:B------:R-:W0:Y:S01]  /*2860*/  @P6 LDC.64 R126, c[0x0][0x308] ;  /* 0x0000c200ff7e6b82 */ /* 0x000e220000000a00 */
[----:B------:R-:W-:-:S02]  /*2870*/  @P1 F2FP.F16.F32.PACK_AB R128, RZ, R128 ;  /* 0x00000080ff80123e */ /* 0x000fc400000000ff */
        /* <DEDUP_REMOVED lines=11> */
.L_x_7379:
[----:B------:R-:W-:Y:S05]  /*2930*/  BSYNC B0 ;  /* 0x0000000000007941 */ /* 0x000fea0003800000 */
.L_x_7378:
        /* <DEDUP_REMOVED lines=24> */
.L_x_7399:
[----:B------:R-:W-:Y:S05]  /*2ac0*/  BSYNC B1 ;  /* 0x0000000000017941 */ /* 0x000fea0003800000 */
.L_x_7398:
        /* <DEDUP_REMOVED lines=15> */
.L_x_7401:
[----:B------:R-:W-:Y:S05]  /*2bc0*/  BSYNC B1 ;  /* 0x0000000000017941 */ /* 0x000fea0003800000 */
.L_x_7400:
        /* <DEDUP_REMOVED lines=15> */
.L_x_7403:
[----:B------:R-:W-:Y:S05]  /*2cc0*/  BSYNC B1 ;  /* 0x0000000000017941 */ /* 0x000fea0003800000 */
.L_x_7402:
        /* <DEDUP_REMOVED lines=15> */
.L_x_7405:
[----:B------:R-:W-:Y:S05]  /*2dc0*/  BSYNC B1 ;  /* 0x0000000000017941 */ /* 0x000fea0003800000 */
.L_x_7404:
        /* <DEDUP_REMOVED lines=15> */
.L_x_7407:
[----:B------:R-:W-:Y:S05]  /*2ec0*/  BSYNC B1 ;  /* 0x0000000000017941 */ /* 0x000fea0003800000 */
.L_x_7406:
        /* <DEDUP_REMOVED lines=15> */
.L_x_7409:
[----:B------:R-:W-:Y:S05]  /*2fc0*/  BSYNC B1 ;  /* 0x0000000000017941 */ /* 0x000fea0003800000 */
.L_x_7408:
        /* <DEDUP_REMOVED lines=15> */
.L_x_7411:
[----:B------:R-:W-:Y:S05]  /*30c0*/  BSYNC B1 ;  /* 0x0000000000017941 */ /* 0x000fea0003800000 */
.L_x_7410:
        /* <DEDUP_REMOVED lines=18> */
.L_x_7413:
[----:B------:R-:W-:Y:S05]  /*31f0*/  BSYNC B1 ;  /* 0x0000000000017941 */ /* 0x000fea0003800000 */
.L_x_7412:
        /* <DEDUP_REMOVED lines=41> */
.L_x_7397:
[----:B------:R-:W-:Y:S05]  /*3490*/  BSYNC B0 ;  /* 0x0000000000007941 */ /* 0x000fea0003800000 */
.L_x_7396:
        /* <DEDUP_REMOVED lines=24> */
.L_x_7417:
[----:B------:R-:W-:Y:S05]  /*3620*/  BSYNC B1 ;  /* 0x0000000000017941 */ /* 0x000fea0003800000 */
.L_x_7416:
        /* <DEDUP_REMOVED lines=15> */
.L_x_7419:
[----:B------:R-:W-:Y:S05]  /*3720*/  BSYNC B1 ;  /* 0x0000000000017941 */ /* 0x000fea0003800000 */
.L_x_7418:
        /* <DEDUP_REMOVED lines=15> */
.L_x_7421:
[----:B------:R-:W-:Y:S05]  /*3820*/  BSYNC B1 ;  /* 0x0000000000017941 */ /* 0x000fea0003800000 */
.L_x_7420:
        /* <DEDUP_REMOVED lines=15> */
.L_x_7423:
[----:B------:R-:W-:Y:S05]  /*3920*/  BSYNC B1 ;  /* 0x0000000000017941 */ /* 0x000fea0003800000 */
.L_x_7422:
        /* <DEDUP_REMOVED lines=15> */
.L_x_7425:
[----:B------:R-:W-:Y:S05]  /*3a20*/  BSYNC B1 ;  /* 0x0000000000017941 */ /* 0x000fea0003800000 */
.L_x_7424:
        /* <DEDUP_REMOVED lines=15> */
.L_x_7427:
[----:B------:R-:W-:Y:S05]  /*3b20*/  BSYNC B1 ;  /* 0x0000000000017941 */ /* 0x000fea0003800000 */
.L_x_7426:
        /* <DEDUP_REMOVED lines=15> */
.L_x_7429:
[----:B------:R-:W-:Y:S05]  /*3c20*/  BSYNC B1 ;  /* 0x0000000000017941 */ /* 0x000fea0003800000 */
.L_x_7428:
        /* <DEDUP_REMOVED lines=19> */
.L_x_7431:
[----:B------:R-:W-:Y:S05]  /*3d60*/  BSYNC B1 ;  /* 0x0000000000017941 */ /* 0x000fea0003800000 */
.L_x_7430:
[----:B------:R-:W2:Y:S01]  /*3d70*/  @P1 LDC.64 R124, c[0x0][0x2f8] ;  /* 0x0000be00ff7c1b82 */ /* 0x000ea20000000a00 */
[----:B0-----:R-:W-:Y:S01]  /*3d80*/  @P1 FMUL.FTZ R129, R200, R129 ;  /* 0x00000081c8811220 */ /* 0x001fe20000410000 */
[----:B------:R-:W-:Y:S01]  /*3d90*/  @P1 LOP3.LUT P2, RZ, R157, 0xff000000, RZ, 0xc0, !PT ;  /* 0xff0000009dff1812 */ /* 0x000fe2000784c0ff */
[----:B-1----:R-:W-:Y:S01]  /*3da0*/  @P6 IMAD.WIDE.U32 R130, R0, 0x20, R130 ;  /* 0x0000002000826825 */ /* 0x002fe200078e0082 */
[----:B------:R-:W-:-:S03]  /*3db0*/  @P1 F2FP.F16.F32.PACK_AB R190, RZ, R190 ;  /* 0x000000beffbe123e */ /* 0x000fc600000000ff */
[----:B------:R-:W-:Y:S01]  /*3dc0*/  @P1 FMUL.FTZ R128, R129, R128 ;  /* 0x0000008081801220 */ /* 0x000fe20000410000 */
[----:B------:R-:W-:Y:S02]  /*3dd0*/  @P1 F2FP.F16.F32.PACK_AB R132, RZ, R132 ;  /* 0x00000084ff84123e */ /* 0x000fe400000000ff */
[----:B------:R-:W-:Y:S02]  /*3de0*/  @P1 F2FP.F16.F32.PACK_AB R176, RZ, R176 ;  /* 0x000000b0ffb0123e */ /* 0x000fe400000000ff */
[----:B------:R-:W-:Y:S02]  /*3df0*/  @P1 FSEL R128, R128, RZ, P2 ;  /* 0x000000ff80801208 */ /* 0x000fe40001000000 */
[----:B------:R-:W-:Y:S02]  /*3e00*/  ISETP.NE.U32.AND P2, PT, R126, RZ, PT ;  /* 0x000000ff7e00720c */ /* 0x000fe40003f45070 */
[----:B------:R-:W-:Y:S02]  /*3e10*/  @P1 F2FP.F16.F32.PACK_AB R180, RZ, R180 ;  /* 0x000000b4ffb4123e */ /* 0x000fe400000000ff */
[----:B------:R-:W-:-:S02]  /*3e20*/  ISETP.NE.AND.EX P2, PT, R127, RZ, PT, P2 ;  /* 0x000000ff7f00720c */ /* 0x000fc40003f45320 */
[----:B------:R-:W-:Y:S02]  /*3e30*/  @P1 F2FP.F16.F32.PACK_AB R194, RZ, R194 ;  /* 0x000000c2ffc2123e */ /* 0x000fe400000000ff */
[----:B------:R-:W-:Y:S02]  /*3e40*/  @P1 F2FP.F16.F32.PACK_AB R134, RZ, R134 ;  /* 0x00000086ff86123e */ /* 0x000fe400000000ff */
[----:B------:R-:W-:Y:S02]  /*3e50*/  @P1 F2FP.F16.F32.PACK_AB R178, RZ, R178 ;  /* 0x000000b2ffb2123e */ /* 0x000fe400000000ff */
[----:B------:R-:W-:Y:S01]  /*3e60*/  @P1 F2FP.F16.F32.PACK_AB R128, RZ, R128 ;  /* 0x00000080ff80123e */ /* 0x000fe200000000ff */
        /* <DEDUP_REMOVED lines=20> */
.L_x_7415:
[----:B------:R-:W-:Y:S05]  /*3fb0*/  BSYNC B0 ;  /* 0x0000000000007941 */ /* 0x000fea0003800000 */
.L_x_7414:
[----:B------:R-:W-:Y:S02]  /*3fc0*/  IADD3 R3, R3, UR10, RZ ;  /* 0x0000000a03037c10 */ /* 0x000fe4000fffe0ff */
[----:B------:R-:W-:Y:S02]  /*3fd0*/  SEL R178, RZ, 0x1, P0 ;  /* 0x00000001ffb27807 */ /* 0x000fe40000000000 */
[----:B------:R-:W-:-:S13]  /*3fe0*/  ISETP.GE.AND P1, PT, R3, UR11, PT ;  /* 0x0000000b03007c0c */ /* 0x000fda000bf26270 */
[----:B------:R-:W-:Y:S05]  /*3ff0*/  @!P1 BRA `(.L_x_7432) ;  /* 0xffffffc400549947 */ /* 0x000fea000383ffff */
.L_x_7365:
        /* <DEDUP_REMOVED lines=16> */
.L_x_7434:
[----:B------:R-:W-:Y:S05]  /*4100*/  BSYNC B0 ;  /* 0x0000000000007941 */ /* 0x000fea0003800000 */
.L_x_7433:
        /* <DEDUP_REMOVED lines=11> */
.L_x_7436:
[----:B------:R-:W-:Y:S05]  /*41c0*/  BSYNC B0 ;  /* 0x0000000000007941 */ /* 0x000fea0003800000 */
.L_x_7435:
        /* <DEDUP_REMOVED lines=10> */
.L_x_7377:
[----:B---3--:R-:W-:Y:S01]  /*4270*/  HFMA2.MMA R176, -RZ, RZ, 0, 9.5367431640625e-07 ;  /* 0x00000010ffb07435 */ /* 0x008fe200000001ff */
[----:B------:R-:W-:Y:S02]  /*4280*/  MOV R177, R191 ;  /* 0x000000bf00b17202 */ /* 0x000fe40000000f00 */
[----:B------:R-:W-:Y:S02]  /*4290*/  MOV R181, 0x1f ;  /* 0x0000001f00b57802 */ /* 0x000fe40000000f00 */
[----:B------:R-:W-:-:S07]  /*42a0*/  MOV R134, 0xffffffff ;  /* 0xffffffff00867802 */ /* 0x000fce0000000f00 */
[----:B-----5:R-:W-:Y:S05]  /*42b0*/  WARPSYNC.COLLECTIVE R134, `(.L_x_7437) ;  /* 0x0000000086087348 */ /* 0x020fea0003c00000 */
[----:B------:R0:W1:Y:S02]  /*42c0*/  SHFL.DOWN P6, R135, R177, R176, R181 ;  /* 0x080000b0b1877389 */ /* 0x00006400000c00b5 */
[----:B01---5:R-:W-:Y:S01]  /*42d0*/  ENDCOLLECTIVE ;  /* 0x000000000000791b */ /* 0x023fe20003800000 */
.L_x_7437:
[----:B------:R-:W-:Y:S02]  /*42e0*/  MOV R177, R190 ;  /* 0x000000be00b17202 */ /* 0x000fe40000000f00 */
[----:B------:R-:W-:-:S07]  /*42f0*/  MOV R126, R135 ;  /* 0x00000087007e7202 */ /* 0x000fce0000000f00 */
[----:B------:R-:W-:Y:S05]  /*4300*/  WARPSYNC.COLLECTIVE R134, `(.L_x_7438) ;  /* 0x0000000086087348 */ /* 0x000fea0003c00000 */
[----:B------:R0:W1:Y:S02]  /*4310*/  SHFL.DOWN P6, R135, R177, R176, R181 ;  /* 0x080000b0b1877389 */ /* 0x00006400000c00b5 */
[----:B01----:R-:W-:Y:S01]  /*4320*/  ENDCOLLECTIVE ;  /* 0x000000000000791b */ /* 0x003fe20003800000 */
.L_x_7438:
[----:B------:R-:W-:Y:S01]  /*4330*/  FADD.FTZ R126, R126, R191 ;  /* 0x000000bf7e7e7221 */ /* 0x000fe20000010000 */
[----:B------:R-:W-:-:S04]  /*4340*/  HFMA2.MMA R176, -RZ, RZ, 0, 4.76837158203125e-07 ;  /* 0x00000008ffb07435 */ /* 0x000fc800000001ff */
[----:B------:R-:W-:Y:S02]  /*4350*/  MOV R177, R126 ;  /* 0x0000007e00b17202 */ /* 0x000fe40000000f00 */
[----:B------:R-:W-:-:S07]  /*4360*/  MOV R127, R135 ;  /* 0x00000087007f7202 */ /* 0x000fce0000000f00 */
[----:B------:R-:W-:Y:S05]  /*4370*/  WARPSYNC.COLLECTIVE R134, `(.L_x_7439) ;  /* 0x0000000086087348 */ /* 0x000fea0003c00000 */
[----:B------:R0:W1:Y:S02]  /*4380*/  SHFL.DOWN P6, R135, R177, R176, R181 ;  /* 0x080000b0b1877389 */ /* 0x00006400000c00b5 */
[----:B01----:R-:W-:Y:S01]  /*4390*/  ENDCOLLECTIVE ;  /* 0x000000000000791b */ /* 0x003fe20003800000 */
.L_x_7439:
[----:B------:R-:W-:-:S05]  /*43a0*/  FADD.FTZ R127, R127, R190 ;  /* 0x000000be7f7f7221 */ /* 0x000fca0000010000 */
[----:B------:R-:W-:Y:S02]  /*43b0*/  MOV R177, R127 ;  /* 0x0000007f00b17202 */ /* 0x000fe40000000f00 */
[----:B------:R-:W-:-:S07]  /*43c0*/  MOV R129, R135 ;  /* 0x0000008700817202 */ /* 0x000fce0000000f00 */
[----:B------:R-:W-:Y:S05]  /*43d0*/  WARPSYNC.COLLECTIVE R134, `(.L_x_7440) ;  /* 0x0000000086087348 */ /* 0x000fea0003c00000 */
[----:B------:R0:W1:Y:S02]  /*43e0*/  SHFL.DOWN P6, R135, R177, R176, R181 ;  /* 0x080000b0b1877389 */ /* 0x00006400000c00b5 */
[----:B01----:R-:W-:Y:S01]  /*43f0*/  ENDCOLLECTIVE ;  /* 0x000000000000791b */ /* 0x003fe20003800000 */
.L_x_7440:
[----:B------:R-:W-:Y:S01]  /*4400*/  FADD.FTZ R129, R126, R129 ;  /* 0x000000817e817221 */ /* 0x000fe20000010000 */
[----:B------:R-:W-:-:S04]  /*4410*/  HFMA2.MMA R176, -RZ, RZ, 0, 2.384185791015625e-07 ;  /* 0x00000004ffb07435 */ /* 0x000fc800000001ff */
[----:B------:R-:W-:Y:S02]  /*4420*/  MOV R177, R129 ;  /* 0x0000008100b17202 */ /* 0x000fe40000000f00 */
[----:B------:R-:W-:-:S07]  /*4430*/  MOV R128, R135 ;  /* 0x0000008700807202 */ /* 0x000fce0000000f00 */
[----:B------:R-:W-:Y:S05]  /*4440*/  WARPSYNC.COLLECTIVE R134, `(.L_x_7441) ;  /* 0x0000000086087348 */ /* 0x000fea0003c00000 */
[----:B------:R0:W1:Y:S02]  /*4450*/  SHFL.DOWN P6, R135, R177, R176, R181 ;  /* 0x080000b0b1877389 */ /* 0x00006400000c00b5 */
[----:B01----:R-:W-:Y:S01]  /*4460*/  ENDCOLLECTIVE ;  /* 0x000000000000791b */ /* 0x003fe20003800000 */
.L_x_7441:
[----:B------:R-:W-:-:S05]  /*4470*/  FADD.FTZ R128, R127, R128 ;  /* 0x000000807f807221 */ /* 0x000fca0000010000 */
[----:B------:R-:W-:Y:S02]  /*4480*/  MOV R177, R128 ;  /* 0x0000008000b17202 */ /* 0x000fe40000000f00 */
[----:B------:R-:W-:-:S07]  /*4490*/  MOV R130, R135 ;  /* 0x0000008700827202 */ /* 0x000fce0000000f00 */
[----:B------:R-:W-:Y:S05]  /*44a0*/  WARPSYNC.COLLECTIVE R134, `(.L_x_7442) ;  /* 0x0000000086087348 */ /* 0x000fea0003c00000 */
[----:B------:R0:W1:Y:S02]  /*44b0*/  SHFL.DOWN P6, R135, R177, R176, R181 ;  /* 0x080000b0b1877389 */ /* 0x00006400000c00b5 */
[----:B01----:R-:W-:Y:S01]  /*44c0*/  ENDCOLLECTIVE ;  /* 0x000000000000791b */ /* 0x003fe20003800000 */
.L_x_7442:
[----:B------:R-:W-:Y:S01]  /*44d0*/  FADD.FTZ R130, R129, R130 ;  /* 0x0000008281827221 */ /* 0x000fe20000010000 */
[----:B------:R-:W-:-:S04]  /*44e0*/  HFMA2.MMA R176, -RZ, RZ, 0, 1.1920928955078125e-07 ;  /* 0x00000002ffb07435 */ /* 0x000fc800000001ff */
[----:B------:R-:W-:Y:S02]  /*44f0*/  MOV R177, R130 ;  /* 0x0000008200b17202 */ /* 0x000fe40000000f00 */
[----:B------:R-:W-:-:S07]  /*4500*/  MOV R131, R135 ;  /* 0x0000008700837202 */ /* 0x000fce0000000f00 */
[----:B------:R-:W-:Y:S05]  /*4510*/  WARPSYNC.COLLECTIVE R134, `(.L_x_7443) ;  /* 0x0000000086087348 */ /* 0x000fea0003c00000 */
[----:B------:R0:W1:Y:S02]  /*4520*/  SHFL.DOWN P6, R135, R177, R176, R181 ;  /* 0x080000b0b1877389 */ /* 0x00006400000c00b5 */
[----:B01----:R-:W-:Y:S01]  /*4530*/  ENDCOLLECTIVE ;  /* 0x000000000000791b */ /* 0x003fe20003800000 */
.L_x_7443:
[----:B------:R-:W-:-:S05]  /*4540*/  FADD.FTZ R131, R128, R131 ;  /* 0x0000008380837221 */ /* 0x000fca0000010000 */
[----:B------:R-:W-:Y:S02]  /*4550*/  MOV R177, R131 ;  /* 0x0000008300b17202 */ /* 0x000fe40000000f00 */
[----:B------:R-:W-:-:S07]  /*4560*/  MOV R133, R135 ;  /* 0x0000008700857202 */ /* 0x000fce0000000f00 */
[----:B------:R-:W-:Y:S05]  /*4570*/  WARPSYNC.COLLECTIVE R134, `(.L_x_7444) ;  /* 0x0000000086087348 */ /* 0x000fea0003c00000 */
[----:B------:R0:W1:Y:S02]  /*4580*/  SHFL.DOWN P6, R135, R177, R176, R181 ;  /* 0x080000b0b1877389 */ /* 0x00006400000c00b5 */
[----:B01----:R-:W-:Y:S01]  /*4590*/  ENDCOLLECTIVE ;  /* 0x000000000000791b */ /* 0x003fe20003800000 */
.L_x_7444:
[----:B------:R-:W-:Y:S01]  /*45a0*/  FADD.FTZ R133, R130, R133 ;  /* 0x0000008582857221 */ /* 0x000fe20000010000 */
[----:B------:R-:W-:-:S04]  /*45b0*/  HFMA2.MMA R176, -RZ, RZ, 0, 5.9604644775390625e-08 ;  /* 0x00000001ffb07435 */ /* 0x000fc800000001ff */
[----:B------:R-:W-:Y:S02]  /*45c0*/  MOV R177, R133 ;  /* 0x0000008500b17202 */ /* 0x000fe40000000f00 */
[----:B------:R-:W-:-:S07]  /*45d0*/  MOV R132, R135 ;  /* 0x0000008700847202 */ /* 0x000fce0000000f00 */
[----:B------:R-:W-:Y:S05]  /*45e0*/  WARPSYNC.COLLECTIVE R134, `(.L_x_7445) ;  /* 0x0000000086087348 */ /* 0x000fea0003c00000 */
[----:B------:R0:W1:Y:S02]  /*45f0*/  SHFL.DOWN P6, R135, R177, R176, R181 ;  /* 0x080000b0b1877389 */ /* 0x00006400000c00b5 */
[----:B01----:R-:W-:Y:S01]  /*4600*/  ENDCOLLECTIVE ;  /* 0x000000000000791b */ /* 0x003fe20003800000 */
.L_x_7445:
[----:B------:R-:W-:-:S05]  /*4610*/  FADD.FTZ R126, R131, R132 ;  /* 0x00000084837e7221 */ /* 0x000fca0000010000 */
[----:B------:R-:W-:Y:S02]  /*4620*/  MOV R177, R126 ;  /* 0x0000007e00b17202 */ /* 0x000fe40000000f00 */
[----:B------:R-:W-:-:S07]  /*4630*/  MOV R132, R135 ;  /* 0x0000008700847202 */ /* 0x000fce0000000f00 */
[----:B------:R-:W-:Y:S05]  /*4640*/  WARPSYNC.COLLECTIVE R134, `(.L_x_7446) ;  /* 0x0000000086087348 */ /* 0x000fea0003c00000 */
[----:B------:R0:W1:Y:S02]  /*4650*/  SHFL.DOWN P6, R135, R177, R176, R181 ;  /* 0x080000b0b1877389 */ /* 0x00006400000c00b5 */
[----:B01----:R-:W-:Y:S01]  /*4660*/  ENDCOLLECTIVE ;  /* 0x000000000000791b */ /* 0x003fe20003800000 */
.L_x_7446:
[----:B------:R-:W-:Y:S01]  /*4670*/  MOV R127, R135 ;  /* 0x00000087007f7202 */ /* 0x000fe20000000f00 */
[----:B------:R-:W-:Y:S06]  /*4680*/  BRA `(.L_x_7447) ;  /* 0xffffffd400507947 */ /* 0x000fec000383ffff */
.L_x_7448:
        /* <DEDUP_REMOVED lines=15> */
.L_x_11390:


//--------------------- .text._ZN10layer_norm22ln_bwd_finalize_kernelINS_22Kernel_traits_finalizeILj3072E6__halfS2_fS2_fjLb0ELj1024ELj4ENS_18Kernel_traits_baseILj3072ES2_S2_fS2_fjLj1024EEEEELb0ELb1EEEvNS_9BwdParamsE --------------------------
	.section	.text._ZN10layer_norm22ln_bwd_finalize_kernelINS_22Kernel_traits_finalizeILj3072E6__halfS2_fS2_fjLb0ELj1024ELj4ENS_18Kernel_traits_baseILj3072ES2_S2_fS2_fjLj1024EEEEELb0ELb1EEEvNS_9BwdParamsE,"ax",@progbits
	.align	128
        .global         _ZN10layer_norm22ln_bwd_finalize_kernelINS_22Kernel_traits_finalizeILj3072E6__halfS2_fS2_fjLb0ELj1024ELj4ENS_18Kernel_traits_baseILj3072ES2_S2_fS2_fjLj1024EEEEELb0ELb1EEEvNS_9BwdParamsE
        .type           _ZN10layer_norm22ln_bwd_finalize_kernelINS_22Kernel_traits_finalizeILj3072E6__halfS2_fS2_fjLb0ELj1024ELj4ENS_18Kernel_traits_baseILj3072ES2_S2_fS2_fjLj1024EEEEELb0ELb1EEEvNS_9BwdParamsE,@function
        .size           _ZN10layer_norm22ln_bwd_finalize_kernelINS_22Kernel_traits_finalizeILj3072E6__halfS2_fS2_fjLb0ELj1024ELj4ENS_18Kernel_traits_baseILj3072ES2_S2_fS2_fjLj1024EEEEELb0ELb1EEEvNS_9BwdParamsE,(.L_x_11391 - _ZN10layer_norm22ln_bwd_finalize_kernelINS_22Kernel_traits_finalizeILj3072E6__halfS2_fS2_fjLb0ELj1024ELj4ENS_18Kernel_traits_baseILj3072ES2_S2_fS2_fjLj1024EEEEELb0ELb1EEEvNS_9BwdParamsE)
        .other          _ZN10layer_norm22ln_bwd_finalize_kernelINS_22Kernel_traits_finalizeILj3072E6__halfS2_fS2_fjLb0ELj1024ELj4ENS_18Kernel_traits_baseILj3072ES2_S2_fS2_fjLj1024EEEEELb0ELb1EEEvNS_9BwdParamsE,@"STO_CUDA_ENTRY STV_DEFAULT"
_ZN10layer_norm22ln_bwd_finalize_kernelINS_22Kernel_traits_finalizeILj3072E6__halfS2_fS2_fjLb0ELj1024ELj4ENS_18Kernel_traits_baseILj3072ES2_S2_fS2_fjLj1024EEEEELb0ELb1EEEvNS_9BwdParamsE:
.text._ZN10layer_norm22ln_bwd_finalize_kernelINS_22Kernel_traits_finalizeILj3072E6__halfS2_fS2_fjLb0ELj1024ELj4ENS_18Kernel_traits_baseILj3072ES2_S2_fS2_fjLj1024EEEEELb0ELb1EEEvNS_9BwdParamsE:
        /* <DEDUP_REMOVED lines=26> */
.L_x_7460:
        /* <DEDUP_REMOVED lines=31> */
.L_x_7453:
        /* <DEDUP_REMOVED lines=34> */
.L_x_7452:
[----:B------:R-:W-:Y:S05]  /*05b0*/  BSYNC B1 ;  /* 0x0000000000017941 */ /* 0x000fea0003800000 */
.L_x_7451:
        /* <DEDUP_REMOVED lines=25> */
.L_x_7455:
[----:B------:R-:W-:Y:S05]  /*0750*/  BSYNC B1 ;  /* 0x0000000000017941 */ /* 0x000fea0003800000 */
.L_x_7454:
        /* <DEDUP_REMOVED lines=12> */
.L_x_7450:
[----:B------:R-:W-:Y:S05]  /*0820*/  BSYNC B0 ;  /* 0x0000000000007941 */ /* 0x000fea0003800000 */
.L_x_7449:
        /* <DEDUP_REMOVED lines=29> */
.L_x_7471:
[----:B------:R-:W-:Y:S01]  /*0a00*/  @!P1 SHF.R.U32.HI R12, RZ, 0x3, R0 ;  /* 0x00000003ff0c9819 */ /* 0x000fe20000011600 */
[----:B----4-:R-:W-:Y:S01]  /*0a10*/  FADD.FTZ R14, R9, R14 ;  /* 0x0000000e090e7221 */ /* 0x010fe20000010000 */
[----:B---3--:R-:W-:Y:S02]  /*0a20*/  FADD.FTZ R11, R10, R11 ;  /* 0x0000000b0a0b7221 */ /* 0x008fe40000010000 */
[----:B------:R-:W-:-:S05]  /*0a30*/  @!P1 LOP3.LUT R12, R12, 0x1ffffffc, RZ, 0xc0, !PT ;  /* 0x1ffffffc0c0c9812 */ /* 0x000fca00078ec0ff */
[----:B------:R3:W-:Y:S04]  /*0a40*/  @!P1 STS [R12+UR4+0x2000], R14 ;  /* 0x0020000e0c009988 */ /* 0x0007e80008000804 */
[----:B------:R3:W-:Y:S02]  /*0a50*/  @!P1 STS [R12+UR4+0x2080], R11 ;  /* 0x0020800b0c009988 */ /* 0x0007e40008000804 */
.L_x_7456:
        /* <DEDUP_REMOVED lines=14> */
.L_x_7459:
[----:B------:R-:W-:Y:S05]  /*0b40*/  BSYNC B0 ;  /* 0x0000000000007941 */ /* 0x000fea0003800000 */
.L_x_7458:
[C---:B------:R-:W-:Y:S02]  /*0b50*/  ISETP.GT.U32.AND P1, PT, R3.reuse, -0xc01, PT ;  /* 0xfffff3ff0300780c */ /* 0x040fe40003f24070 */
[----:B------:R-:W-:Y:S02]  /*0b60*/  IADD3 R3, R3, 0xc00, RZ ;  /* 0x00000c0003037810 */ /* 0x000fe40007ffe0ff */
[----:B------:R-:W-:-:S09]  /*0b70*/  IADD3 R4, R4, 0x600, RZ ;  /* 0x0000060004047810 */ /* 0x000fd20007ffe0ff */
[----:B------:R-:W-:Y:S05]  /*0b80*/  @P1 BRA `(.L_x_7460) ;  /* 0xfffffff400841947 */ /* 0x000fea000383ffff */
[----:B------:R-:W-:Y:S05]  /*0b90*/  EXIT ;  /* 0x000000000000794d */ /* 0x000fea0003800000 */
.L_x_7457:
[----:B------:R-:W-:Y:S01]  /*0ba0*/  HFMA2.MMA R22, -RZ, RZ, 0, 1.847743988037109375e-06 ;  /* 0x0000001fff167435 */ /* 0x000fe200000001ff */
[----:B0--3--:R-:W-:Y:S01]  /*0bb0*/  MOV R20, R10 ;  /* 0x0000000a00147202 */ /* 0x009fe20000000f00 */
[----:B------:R-:W-:Y:S01]  /*0bc0*/  IMAD.MOV.U32 R19, RZ, RZ, 0x1 ;  /* 0x00000001ff137424 */ /* 0x000fe200078e00ff */
[----:B------:R-:W-:-:S08]  /*0bd0*/  MOV R17, 0xffffffff ;  /* 0xffffffff00117802 */ /* 0x000fd00000000f00 */
[----:B-12---:R-:W-:Y:S05]  /*0be0*/  WARPSYNC.COLLECTIVE R17, `(.L_x_7461) ;  /* 0x0000000011087348 */ /* 0x006fea0003c00000 */
[----:B------:R0:W3:Y:S02]  /*0bf0*/  SHFL.BFLY P2, R18, R20, R19, R22 ;  /* 0x0c00001314127389 */ /* 0x0000e40000040016 */
[----:B0123--:R-:W-:Y:S01]  /*0c00*/  ENDCOLLECTIVE ;  /* 0x000000000000791b */ /* 0x00ffe20003800000 */
.L_x_7461:
[----:B------:R-:W-:Y:S01]  /*0c10*/  HFMA2.MMA R19, -RZ, RZ, 0, 1.1920928955078125e-07 ;  /* 0x00000002ff137435 */ /* 0x000fe200000001ff */
[----:B------:R-:W-:-:S05]  /*0c20*/  MOV R11, R18 ;  /* 0x00000012000b7202 */ /* 0x000fca0000000f00 */
[----:B------:R-:W-:-:S04]  /*0c30*/  FADD.FTZ R11, R10, R11 ;  /* 0x0000000b0a0b7221 */ /* 0x000fc80000010000 */
[----:B------:R-:W-:-:S07]  /*0c40*/  IMAD.MOV.U32 R20, RZ, RZ, R11 ;  /* 0x000000ffff147224 */ /* 0x000fce00078e000b */
[----:B------:R-:W-:Y:S05]  /*0c50*/  WARPSYNC.COLLECTIVE R17, `(.L_x_7462) ;  /* 0x0000000011087348 */ /* 0x000fea0003c00000 */
[----:B------:R0:W1:Y:S02]  /*0c60*/  SHFL.BFLY P2, R18, R20, R19, R22 ;  /* 0x0c00001314127389 */ /* 0x0000640000040016 */
[----:B01----:R-:W-:Y:S01]  /*0c70*/  ENDCOLLECTIVE ;  /* 0x000000000000791b */ /* 0x003fe20003800000 */
.L_x_7462:
[----:B------:R-:W-:Y:S01]  /*0c80*/  IMAD.MOV.U32 R19, RZ, RZ, 0x4 ;  /* 0x00000004ff137424 */ /* 0x000fe200078e00ff */
[----:B------:R-:W-:-:S05]  /*0c90*/  MOV R12, R18 ;  /* 0x00000012000c7202 */ /* 0x000fca0000000f00 */
[----:B------:R-:W-:-:S05]  /*0ca0*/  FADD.FTZ R12, R11, R12 ;  /* 0x0000000c0b0c7221 */ /* 0x000fca0000010000 */
[----:B------:R-:W-:-:S07]  /*0cb0*/  MOV R20, R12 ;  /* 0x0000000c00147202 */ /* 0x000fce0000000f00 */
[----:B------:R-:W-:Y:S05]  /*0cc0*/  WARPSYNC.COLLECTIVE R17, `(.L_x_7463) ;  /* 0x0000000011087348 */ /* 0x000fea0003c00000 */
[----:B------:R0:W1:Y:S02]  /*0cd0*/  SHFL.BFLY P2, R18, R20, R19, R22 ;  /* 0x0c00001314127389 */ /* 0x0000640000040016 */
[----:B01----:R-:W-:Y:S01]  /*0ce0*/  ENDCOLLECTIVE ;  /* 0x000000000000791b */ /* 0x003fe20003800000 */
.L_x_7463:
[----:B------:R-:W-:Y:S01]  /*0cf0*/  HFMA2.MMA R19, -RZ, RZ, 0, 4.76837158203125e-07 ;  /* 0x00000008ff137435 */ /* 0x000fe200000001ff */
[----:B------:R-:W-:-:S05]  /*0d00*/  MOV R13, R18 ;  /* 0x00000012000d7202 */ /* 0x000fca0000000f00 */
[----:B------:R-:W-:-:S05]  /*0d10*/  FADD.FTZ R13, R12, R13 ;  /* 0x0000000d0c0d7221 */ /* 0x000fca0000010000 */
[----:B------:R-:W-:-:S07]  /*0d20*/  MOV R20, R13 ;  /* 0x0000000d00147202 */ /* 0x000fce0000000f00 */
[----:B------:R-:W-:Y:S05]  /*0d30*/  WARPSYNC.COLLECTIVE R17, `(.L_x_7464) ;  /* 0x0000000011087348 */ /* 0x000fea0003c00000 */
[----:B------:R0:W1:Y:S02]  /*0d40*/  SHFL.BFLY P2, R18, R20, R19, R22 ;  /* 0x0c00001314127389 */ /* 0x0000640000040016 */
[----:B01----:R-:W-:Y:S01]  /*0d50*/  ENDCOLLECTIVE ;  /* 0x000000000000791b */ /* 0x003fe20003800000 */
.L_x_7464:
[----:B------:R-:W-:Y:S01]  /*0d60*/  HFMA2.MMA R19, -RZ, RZ, 0, 9.5367431640625e-07 ;  /* 0x00000010ff137435 */ /* 0x000fe200000001ff */
[----:B------:R-:W-:-:S04]  /*0d70*/  IMAD.MOV.U32 R10, RZ, RZ, R18 ;  /* 0x000000ffff0a7224 */ /* 0x000fc800078e0012 */
[----:B------:R-:W-:-:S05]  /*0d80*/  FADD.FTZ R10, R13, R10 ;  /* 0x0000000a0d0a7221 */ /* 0x000fca0000010000 */
[----:B------:R-:W-:-:S07]  /*0d90*/  MOV R20, R10 ;  /* 0x0000000a00147202 */ /* 0x000fce0000000f00 */
[----:B------:R-:W-:Y:S05]  /*0da0*/  WARPSYNC.COLLECTIVE R17, `(.L_x_7465) ;  /* 0x0000000011087348 */ /* 0x000fea0003c00000 */
[----:B------:R0:W1:Y:S02]  /*0db0*/  SHFL.BFLY P2, R18, R20, R19, R22 ;  /* 0x0c00001314127389 */ /* 0x0000640000040016 */
[----:B01----:R-:W-:Y:S01]  /*0dc0*/  ENDCOLLECTIVE ;  /* 0x000000000000791b */ /* 0x003fe20003800000 */
.L_x_7465:
[----:B------:R-:W-:Y:S01]  /*0dd0*/  HFMA2.MMA R19, -RZ, RZ, 0, 5.9604644775390625e-08 ;  /* 0x00000001ff137435 */ /* 0x000fe200000001ff */
[----:B------:R-:W-:Y:S01]  /*0de0*/  IMAD.MOV.U32 R20, RZ, RZ, R9 ;  /* 0x000000ffff147224 */ /* 0x000fe200078e0009 */
[----:B------:R-:W-:-:S09]  /*0df0*/  MOV R11, R18 ;  /* 0x00000012000b7202 */ /* 0x000fd20000000f00 */
[----:B------:R-:W-:Y:S05]  /*0e00*/  WARPSYNC.COLLECTIVE R17, `(.L_x_7466) ;  /* 0x0000000011087348 */ /* 0x000fea0003c00000 */
[----:B------:R0:W1:Y:S02]  /*0e10*/  SHFL.BFLY P2, R18, R20, R19, R22 ;  /* 0x0c00001314127389 */ /* 0x0000640000040016 */
[----:B01----:R-:W-:Y:S01]  /*0e20*/  ENDCOLLECTIVE ;  /* 0x000000000000791b */ /* 0x003fe20003800000 */
.L_x_7466:
[----:B------:R-:W-:Y:S01]  /*0e30*/  HFMA2.MMA R19, -RZ, RZ, 0, 1.1920928955078125e-07 ;  /* 0x00000002ff137435 */ /* 0x000fe200000001ff */
[----:B------:R-:W-:-:S05]  /*0e40*/  MOV R12, R18 ;  /* 0x00000012000c7202 */ /* 0x000fca0000000f00 */
[----:B------:R-:W-:-:S05]  /*0e50*/  FADD.FTZ R14, R9, R12 ;  /* 0x0000000c090e7221 */ /* 0x000fca0000010000 */
[----:B------:R-:W-:-:S07]  /*0e60*/  MOV R20, R14 ;  /* 0x0000000e00147202 */ /* 0x000fce0000000f00 */
[----:B------:R-:W-:Y:S05]  /*0e70*/  WARPSYNC.COLLECTIVE R17, `(.L_x_7467) ;  /* 0x0000000011087348 */ /* 0x000fea0003c00000 */
[----:B------:R0:W1:Y:S02]  /*0e80*/  SHFL.BFLY P2, R18, R20, R19, R22 ;  /* 0x0c00001314127389 */ /* 0x0000640000040016 */
[----:B01----:R-:W-:Y:S01]  /*0e90*/  ENDCOLLECTIVE ;  /* 0x000000000000791b */ /* 0x003fe20003800000 */
.L_x_7467:
[----:B------:R-:W-:Y:S01]  /*0ea0*/  HFMA2.MMA R19, -RZ, RZ, 0, 2.384185791015625e-07 ;  /* 0x00000004ff137435 */ /* 0x000fe200000001ff */
[----:B------:R-:W-:-:S04]  /*0eb0*/  IMAD.MOV.U32 R13, RZ, RZ, R18 ;  /* 0x000000ffff0d7224 */ /* 0x000fc800078e0012 */
[----:B------:R-:W-:-:S05]  /*0ec0*/  FADD.FTZ R15, R14, R13 ;  /* 0x0000000d0e0f7221 */ /* 0x000fca0000010000 */
[----:B------:R-:W-:-:S07]  /*0ed0*/  MOV R20, R15 ;  /* 0x0000000f00147202 */ /* 0x000fce0000000f00 */
[----:B------:R-:W-:Y:S05]  /*0ee0*/  WARPSYNC.COLLECTIVE R17, `(.L_x_7468) ;  /* 0x0000000011087348 */ /* 0x000fea0003c00000 */
[----:B------:R0:W1:Y:S02]  /*0ef0*/  SHFL.BFLY P2, R18, R20, R19, R22 ;  /* 0x0c00001314127389 */ /* 0x0000640000040016 */
[----:B01----:R-:W-:Y:S01]  /*0f00*/  ENDCOLLECTIVE ;  /* 0x000000000000791b */ /* 0x003fe20003800000 */
.L_x_7468:
[----:B------:R-:W-:Y:S01]  /*0f10*/  IMAD.MOV.U32 R19, RZ, RZ, 0x8 ;  /* 0x00000008ff137424 */ /* 0x000fe200078e00ff */
[----:B------:R-:W-:-:S05]  /*0f20*/  MOV R16, R18 ;  /* 0x0000001200107202 */ /* 0x000fca0000000f00 */
[----:B------:R-:W-:-:S05]  /*0f30*/  FADD.FTZ R16, R15, R16 ;  /* 0x000000100f107221 */ /* 0x000fca0000010000 */
[----:B------:R-:W-:-:S07]  /*0f40*/  MOV R20, R16 ;  /* 0x0000001000147202 */ /* 0x000fce0000000f00 */
[----:B------:R-:W-:Y:S05]  /*0f50*/  WARPSYNC.COLLECTIVE R17, `(.L_x_7469) ;  /* 0x0000000011087348 */ /* 0x000fea0003c00000 */
[----:B------:R0:W1:Y:S02]  /*0f60*/  SHFL.BFLY P2, R18, R20, R19, R22 ;  /* 0x0c00001314127389 */ /* 0x0000640000040016 */
[----:B01----:R-:W-:Y:S01]  /*0f70*/  ENDCOLLECTIVE ;  /* 0x000000000000791b */ /* 0x003fe20003800000 */
.L_x_7469:
[----:B------:R-:W-:Y:S01]  /*0f80*/  HFMA2.MMA R19, -RZ, RZ, 0, 9.5367431640625e-07 ;  /* 0x00000010ff137435 */ /* 0x000fe200000001ff */
[----:B------:R-:W-:-:S05]  /*0f90*/  MOV R9, R18 ;  /* 0x0000001200097202 */ /* 0x000fca0000000f00 */
[----:B------:R-:W-:-:S05]  /*0fa0*/  FADD.FTZ R9, R16, R9 ;  /* 0x0000000910097221 */ /* 0x000fca0000010000 */
[----:B------:R-:W-:-:S07]  /*0fb0*/  MOV R20, R9 ;  /* 0x0000000900147202 */ /* 0x000fce0000000f00 */
[----:B------:R-:W-:Y:S05]  /*0fc0*/  WARPSYNC.COLLECTIVE R17, `(.L_x_7470) ;  /* 0x0000000011087348 */ /* 0x000fea0003c00000 */
[----:B------:R0:W1:Y:S02]  /*0fd0*/  SHFL.BFLY P2, R18, R20, R19, R22 ;  /* 0x0c00001314127389 */ /* 0x0000640000040016 */
[----:B01----:R-:W-:Y:S01]  /*0fe0*/  ENDCOLLECTIVE ;  /* 0x000000000000791b */ /* 0x003fe20003800000 */
.L_x_7470:
[----:B------:R-:W-:Y:S01]  /*0ff0*/  MOV R14, R18 ;  /* 0x00000012000e7202 */ /* 0x000fe20000000f00 */
[----:B------:R-:W-:Y:S06]  /*1000*/  BRA `(.L_x_7471) ;  /* 0xfffffff8007c7947 */ /* 0x000fec000383ffff */
.L_x_7472:
        /* <DEDUP_REMOVED lines=15> */
.L_x_11391:


//--------------------- .text._ZN10layer_norm13ln_bwd_kernelINS_13Kernel_traitsI6__halfS2_fS2_fjLj3072ELj1ELj1ELj4ELj16ENS_18Kernel_traits_baseILj3072ES2_S2_fS2_fjLj128EEEEELb1ELb0ELb1ELb1EEEvNS_9BwdParamsE --------------------------
	.section	.text._ZN10layer_norm13ln_bwd_kernelINS_13Kernel_traitsI6__halfS2_fS2_fjLj3072ELj1ELj1ELj4ELj16ENS_18Kernel_traits_baseILj3072ES2_S2_fS2_fjLj128EEEEELb1ELb0ELb1ELb1EEEvNS_9BwdParamsE,"ax",@progbits
	.align	128
        .global         _ZN10layer_norm13ln_bwd_kernelINS_13Kernel_traitsI6__halfS2_fS2_fjLj3072ELj1ELj1ELj4ELj16ENS_18Kernel_traits_baseILj3072ES2_S2_fS2_fjLj128EEEEELb1ELb0ELb1ELb1EEEvNS_9BwdParamsE
        .type           _ZN10layer_norm13ln_bwd_kernelINS_13Kernel_traitsI6__halfS2_fS2_fjLj3072ELj1ELj1ELj4ELj16ENS_18Kernel_traits_baseILj3072ES2_S2_fS2_fjLj128EEEEELb1ELb0ELb1ELb1EEEvNS_9BwdParamsE,@function
        .size           _ZN10layer_norm13ln_bwd_kernelINS_13Kernel_traitsI6__halfS2_fS2_fjLj3072ELj1ELj1ELj4ELj16ENS_18Kernel_traits_baseILj3072ES2_S2_fS2_fjLj128EEEEELb1ELb0ELb1ELb1EEEvNS_9BwdParamsE,(.L_x_11392 - _ZN10layer_norm13ln_bwd_kernelINS_13Kernel_traitsI6__halfS2_fS2_fjLj3072ELj1ELj1ELj4ELj16ENS_18Kernel_traits_baseILj3072ES2_S2_fS2_fjLj128EEEEELb1ELb0ELb1ELb1EEEvNS_9BwdParamsE)
        .other          _ZN10layer_norm13ln_bwd_kernelINS_13Kernel_traitsI6__halfS2_fS2_fjLj3072ELj1ELj1ELj4ELj16ENS_18Kernel_traits_baseILj3072ES2_S2_fS2_fjLj128EEEEELb1ELb0ELb1ELb1EEEvNS_9BwdParamsE,@"STO_CUDA_ENTRY STV_DEFAULT"
_ZN10layer_norm13ln_bwd_kernelINS_13Kernel_traitsI6__halfS2_fS2_fjLj3072ELj1ELj1ELj4ELj16ENS_18Kernel_traits_baseILj3072ES2_S2_fS2_fjLj128EEEEELb1ELb0ELb1ELb1EEEvNS_9BwdParamsE:
.text._ZN10layer_norm13ln_bwd_kernelINS_13Kernel_traitsI6__halfS2_fS2_fjLj3072ELj1ELj1ELj4ELj16ENS_18Kernel_traits_baseILj3072ES2_S2_fS2_fjLj128EEEEELb1ELb0ELb1ELb1EEEvNS_9BwdParamsE:
        /* <DEDUP_REMOVED lines=37> */
.L_x_7473:
[----:B------:R-:W-:Y:S01]  /*0250*/  SHF.L.U32 R0, R32, 0x4, RZ ;  /* 0x0000000420007819 */ /* 0x000fe200000006ff */
[----:B------:R-:W-:-:S03]  /*0260*/  ULDC.64 UR6, c[0x0][0x260] ;  /* 0x0000980000067ab9 */ /* 0x000fc60000000a00 */
        /* <DEDUP_REMOVED lines=56> */
.L_x_7527:
        /* <DEDUP_REMOVED lines=18> */
[----:B------:R-:W-:Y:S01]  /*0710*/  IADD3 R174, R179, 0x80, RZ ;  /* 0x00000080b3ae7810 */ /* 0x000fe20007ffe0ff */
[----:B------:R-:W-:Y:S01]  /*0720*/  BSSY B0, `(.L_x_7475) ;  /* 0x000011b000007945 */ /* 0x000fe20003800000 */
[----:B------:R-:W-:Y:S02]  /*0730*/  IADD3 R31, R31, UR8, RZ ;  /* 0x000000081f1f7c10 */ /* 0x000fe4000fffe0ff */
[C---:B-1----:R-:W-:Y:S01]  /*0740*/  IADD3 R4, R179.reuse, 0x100, RZ ;  /* 0x00000100b3047810 */ /* 0x042fe20007ffe0ff */
[----:B0-----:R-:W-:Y:S01]  /*0750*/  IMAD.WIDE.U32 R166, R179, 0x20, R162 ;  /* 0x00000020b3a67825 */ /* 0x001fe200078e00a2 */
[----:B------:R-:W-:-:S03]  /*0760*/  ISETP.GE.AND P3, PT, R31, UR9, PT ;  /* 0x000000091f007c0c */ /* 0x000fc6000bf66270 */
[----:B------:R-:W-:-:S04]  /*0770*/  IMAD.WIDE.U32 R164, R174, 0x20, R162 ;  /* 0x00000020aea47825 */ /* 0x000fc800078e00a2 */
[----:B------:R-:W-:Y:S01]  /*0780*/  IMAD.WIDE.U32 R162, R4, 0x20, R162 ;  /* 0x0000002004a27825 */ /* 0x000fe200078e00a2 */
[----:B----4-:R-:W-:-:S13]  /*0790*/  ISETP.GT.AND P2, PT, R128, RZ, PT ;  /* 0x000000ff8000720c */ /* 0x010fda0003f44270 */
        /* <DEDUP_REMOVED lines=17> */
[----:B------:R1:W5:Y:S01]  /*08b0*/  @P0 LDG.E.128 R60, desc[UR4][R164.64+0x10] ;  /* 0x00001004a43c0981 */ /* 0x000362000c1e1d00 */
[C---:B------:R-:W-:Y:S01]  /*08c0*/  IADD3 R129, R161.reuse, 0x100, RZ ;  /* 0x00000100a1817810 */ /* 0x040fe20007ffe0ff */
[----:B0-----:R-:W-:-:S02]  /*08d0*/  IMAD.WIDE.U32 R160, R161, 0x8, R148 ;  /* 0x00000008a1a07825 */ /* 0x001fc400078e0094 */
[----:B------:R1:W5:Y:S02]  /*08e0*/  @P0 LDG.E.128 R56, desc[UR4][R162.64] ;  /* 0x00000004a2380981 */ /* 0x000364000c1e1d00 */
[--C-:B------:R-:W-:Y:S02]  /*08f0*/  IMAD.WIDE.U32 R150, R151, 0x8, R148.reuse ;  /* 0x0000000897967825 */ /* 0x100fe400078e0094 */
[----:B------:R1:W5:Y:S02]  /*0900*/  @P0 LDG.E.128 R52, desc[UR4][R162.64+0x10] ;  /* 0x00001004a2340981 */ /* 0x000364000c1e1d00 */
[----:B------:R-:W-:Y:S02]  /*0910*/  IMAD.WIDE.U32 R148, R129, 0x8, R148 ;  /* 0x0000000881947825 */ /* 0x000fe400078e0094 */
[----:B------:R-:W5:Y:S04]  /*0920*/  LDG.E.64 R160, desc[UR4][R160.64] ;  /* 0x00000004a0a07981 */ /* 0x000f68000c1e1b00 */
[----:B------:R-:W5:Y:S04]  /*0930*/  LDG.E.64 R150, desc[UR4][R150.64] ;  /* 0x0000000496967981 */ /* 0x000f68000c1e1b00 */
[----:B------:R-:W5:Y:S01]  /*0940*/  LDG.E.64 R148, desc[UR4][R148.64] ;  /* 0x0000000494947981 */ /* 0x000f62000c1e1b00 */
[----:B------:R-:W-:Y:S01]  /*0950*/  HFMA2.MMA R132, -RZ, RZ, 0, 0 ;  /* 0x00000000ff847435 */ /* 0x000fe200000001ff */
[----:B------:R-:W-:Y:S01]  /*0960*/  MOV R130, RZ ;  /* 0x000000ff00827202 */ /* 0x000fe20000000f00 */
[----:B-1----:R-:W-:Y:S09]  /*0970*/  BRA `(.L_x_7477) ;  /* 0x0000000c00d47947 */ /* 0x002ff20003800000 */
.L_x_7476:
[----:B------:R-:W0:Y:S01]  /*0980*/  LDC.64 R152, c[0x0][0x2b8] ;  /* 0x0000ae00ff987b82 */ /* 0x000e220000000a00 */
[----:B------:R-:W-:Y:S01]  /*0990*/  IADD3 R3, R128, -0x1, RZ ;  /* 0xffffffff80037810 */ /* 0x000fe20007ffe0ff */
[----:B------:R1:W2:Y:S04]  /*09a0*/  LDG.E R170, desc[UR4][R148.64] ;  /* 0x0000000494aa7981 */ /* 0x0002a8000c1e1900 */
[----:B------:R-:W-:Y:S02]  /*09b0*/  IMAD R3, R3, R176, RZ ;  /* 0x000000b003037224 */ /* 0x000fe400078e02ff */
[----:B------:R-:W1:Y:S03]  /*09c0*/  LDC.64 R140, c[0x0][0x238] ;  /* 0x00008e00ff8c7b82 */ /* 0x000e660000000a00 */
[----:B------:R-:W-:-:S04]  /*09d0*/  SHF.R.S32.HI R0, RZ, 0x1f, R3 ;  /* 0x0000001fff007819 */ /* 0x000fc80000011403 */
[----:B------:R-:W-:Y:S01]  /*09e0*/  LEA.HI R0, R0, R3, RZ, 0x3 ;  /* 0x0000000300007211 */ /* 0x000fe200078f18ff */
[----:B------:R-:W3:Y:S03]  /*09f0*/  LDC.64 R168, c[0x0][0x240] ;  /* 0x00009000ffa87b82 */ /* 0x000ee60000000a00 */
[----:B------:R-:W-:-:S04]  /*0a00*/  LEA.HI.SX32 R33, R0, R177, 0x1d ;  /* 0x000000b100217211 */ /* 0x000fc800078feaff */
[C---:B------:R-:W-:Y:S01]  /*0a10*/  IADD3 R137, R33.reuse, 0x80, RZ ;  /* 0x0000008021897810 */ /* 0x040fe20007ffe0ff */
[C---:B0-----:R-:W-:Y:S01]  /*0a20*/  IMAD.WIDE.U32 R40, R33.reuse, 0x10, R152 ;  /* 0x0000001021287825 */ /* 0x041fe200078e0098 */
[----:B------:R-:W-:-:S03]  /*0a30*/  IADD3 R33, R33, 0x100, RZ ;  /* 0x0000010021217810 */ /* 0x000fc60007ffe0ff */
[--C-:B------:R-:W-:Y:S02]  /*0a40*/  IMAD.WIDE.U32 R136, R137, 0x10, R152.reuse ;  /* 0x0000001089887825 */ /* 0x100fe400078e0098 */
[----:B------:R-:W4:Y:S02]  /*0a50*/  LDG.E.128 R40, desc[UR4][R40.64] ;  /* 0x0000000428287981 */ /* 0x000f24000c1e1d00 */
[----:B------:R-:W-:Y:S02]  /*0a60*/  IMAD.WIDE.U32 R152, R33, 0x10, R152 ;  /* 0x0000001021987825 */ /* 0x000fe400078e0098 */
[----:B------:R-:W4:Y:S02]  /*0a70*/  LDG.E.128 R136, desc[UR4][R136.64] ;  /* 0x0000000488887981 */ /* 0x000f24000c1e1d00 */
[--C-:B-1----:R-:W-:Y:S02]  /*0a80*/  IMAD.WIDE.U32 R148, R4, 0x20, R140.reuse ;  /* 0x0000002004947825 */ /* 0x102fe400078e008c */
[----:B------:R-:W4:Y:S02]  /*0a90*/  LDG.E.128 R152, desc[UR4][R152.64] ;  /* 0x0000000498987981 */ /* 0x000f24000c1e1d00 */
[----:B------:R-:W-:-:S02]  /*0aa0*/  IMAD.WIDE.U32 R2, R179, 0x20, R140 ;  /* 0x00000020b3027825 */ /* 0x000fc400078e008c */
[----:B------:R-:W4:Y:S02]  /*0ab0*/  LDG.E.128 R144, desc[UR4][R148.64] ;  /* 0x0000000494907981 */ /* 0x000f24000c1e1d00 */
[----:B------:R-:W-:Y:S02]  /*0ac0*/  IMAD.WIDE.U32 R34, R174, 0x20, R140 ;  /* 0x00000020ae227825 */ /* 0x000fe400078e008c */
[----:B------:R-:W4:Y:S04]  /*0ad0*/  LDG.E.128 R156, desc[UR4][R148.64+0x10] ;  /* 0x00001004949c7981 */ /* 0x000f28000c1e1d00 */
[----:B------:R-:W4:Y:S04]  /*0ae0*/  LDG.E.128 R36, desc[UR4][R2.64] ;  /* 0x0000000402247981 */ /* 0x000f28000c1e1d00 */
[----:B------:R-:W4:Y:S04]  /*0af0*/  LDG.E.128 R140, desc[UR4][R34.64+0x10] ;  /* 0x00001004228c7981 */ /* 0x000f28000c1e1d00 */
[----:B------:R-:W4:Y:S04]  /*0b00*/  LDG.E.128 R132, desc[UR4][R34.64] ;  /* 0x0000000422847981 */ /* 0x000f28000c1e1d00 */
[----:B------:R0:W4:Y:S01]  /*0b10*/  LDG.E.128 R128, desc[UR4][R2.64+0x10] ;  /* 0x0000100402807981 */ /* 0x000122000c1e1d00 */
[----:B-----5:R-:W-:Y:S01]  /*0b20*/  ISETP.GE.AND P4, PT, R175, 0x1, PT ;  /* 0x00000001af00780c */ /* 0x020fe20003f86270 */
[----:B------:R-:W-:-:S12]  /*0b30*/  HFMA2.MMA R161, -RZ, RZ, 0, 0 ;  /* 0x00000000ffa17435 */ /* 0x000fd800000001ff */
[----:B0-----:R-:W-:-:S05]  /*0b40*/  @P4 IADD3 R3, R175, -0x1, RZ ;  /* 0xffffffffaf034810 */ /* 0x001fca0007ffe0ff */
[----:B------:R-:W-:-:S05]  /*0b50*/  @P4 IMAD R3, R3, R176, RZ ;  /* 0x000000b003034224 */ /* 0x000fca00078e02ff */
        /* <DEDUP_REMOVED lines=28> */
[C---:B------:R-:W-:Y:S01]  /*0d20*/  FADD.FTZ R146, -R196.reuse, R146 ;  /* 0x00000092c4927221 */ /* 0x040fe20000010100 */
[----:B------:R-:W-:Y:S01]  /*0d30*/  FADD.FTZ R152, -R196, R157 ;  /* 0x0000009dc4987221 */ /* 0x000fe20000010100 */
[----:B0-----:R-:W-:-:S02]  /*0d40*/  HADD2.F32 R162, -RZ, R40.H1_H1 ;  /* 0x30000028ffa27230 */ /* 0x001fc40000004100 */
[C---:B------:R-:W-:Y:S01]  /*0d50*/  FADD.FTZ R36, -R196.reuse, R36 ;  /* 0x00000024c4247221 */ /* 0x040fe20000010100 */
[C---:B------:R-:W-:Y:S01]  /*0d60*/  FADD.FTZ R38, -R196.reuse, R38 ;  /* 0x00000026c4267221 */ /* 0x040fe20000010100 */
[----:B------:R-:W-:Y:S01]  /*0d70*/  FADD.FTZ R138, -R196, R141 ;  /* 0x0000008dc48a7221 */ /* 0x000fe20000010100 */
[C---:B------:R-:W-:Y:S01]  /*0d80*/  FMUL.FTZ R141, R5.reuse, R146 ;  /* 0x00000092058d7220 */ /* 0x040fe20000410000 */
[C---:B------:R-:W-:Y:S01]  /*0d90*/  FMUL.FTZ R146, R5.reuse, R152 ;  /* 0x0000009805927220 */ /* 0x040fe20000410000 */
[----:B------:R-:W-:Y:S01]  /*0da0*/  FMUL.FTZ R152, R30, R165 ;  /* 0x000000a51e987220 */ /* 0x000fe20000410000 */
[C---:B------:R-:W-:Y:S01]  /*0db0*/  FADD.FTZ R134, -R196.reuse, R134 ;  /* 0x00000086c4867221 */ /* 0x040fe20000010100 */
[C---:B------:R-:W-:Y:S01]  /*0dc0*/  FADD.FTZ R34, -R196.reuse, R37 ;  /* 0x00000025c4227221 */ /* 0x040fe20000010100 */
[----:B------:R-:W-:Y:S01]  /*0dd0*/  FMUL.FTZ R3, R5, R36 ;  /* 0x0000002405037220 */ /* 0x000fe20000410000 */
[--C-:B------:R-:W-:Y:S02]  /*0de0*/  HADD2.F32 R163, -RZ, R41.reuse.H0_H0 ;  /* 0x20000029ffa37230 */ /* 0x100fe40000004100 */
[----:B------:R-:W-:Y:S01]  /*0df0*/  FADD.FTZ R204, -R196, R147 ;  /* 0x00000093c4cc7221 */ /* 0x000fe20000010100 */
[----:B------:R-:W-:-:S02]  /*0e00*/  HADD2.F32 R166, -RZ, R41.H1_H1 ;  /* 0x30000029ffa67230 */ /* 0x000fc40000004100 */
[C---:B------:R-:W-:Y:S01]  /*0e10*/  FMUL.FTZ R33, R5.reuse, R38 ;  /* 0x0000002605217220 */ /* 0x040fe20000410000 */
[----:B------:R-:W-:Y:S01]  /*0e20*/  FMUL.FTZ R41, R5, R134 ;  /* 0x0000008605297220 */ /* 0x000fe20000410000 */
[C---:B------:R-:W-:Y:S01]  /*0e30*/  FADD.FTZ R188, -R196.reuse, R135 ;  /* 0x00000087c4bc7221 */ /* 0x040fe20000010100 */
[----:B------:R-:W-:Y:S01]  /*0e40*/  FMUL.FTZ R147, R29, R162 ;  /* 0x000000a21d937220 */ /* 0x000fe20000410000 */
[----:B------:R-:W-:Y:S01]  /*0e50*/  FADD.FTZ R134, RZ, R152 ;  /* 0x00000098ff867221 */ /* 0x000fe20000010000 */
[C---:B------:R-:W-:Y:S01]  /*0e60*/  FADD.FTZ R170, -R196.reuse, R130 ;  /* 0x00000082c4aa7221 */ /* 0x040fe20000010100 */
[----:B------:R-:W-:Y:S01]  /*0e70*/  FADD.FTZ R172, -R196, R131 ;  /* 0x00000083c4ac7221 */ /* 0x000fe20000010100 */
[----:B------:R-:W-:Y:S01]  /*0e80*/  FMUL.FTZ R34, R5, R34 ;  /* 0x0000002205227220 */ /* 0x000fe20000410000 */
[----:B------:R-:W-:Y:S01]  /*0e90*/  FFMA.FTZ R135, R3, R152, RZ ;  /* 0x0000009803877223 */ /* 0x000fe200000100ff */
[--C-:B------:R-:W-:Y:S02]  /*0ea0*/  HADD2.F32 R131, -RZ, R154.reuse.H0_H0 ;  /* 0x2000009aff837230 */ /* 0x100fe40000004100 */
[----:B------:R-:W-:Y:S01]  /*0eb0*/  FFMA.FTZ R78, R33, R163, R78 ;  /* 0x000000a3214e7223 */ /* 0x000fe2000001004e */
[----:B------:R-:W-:-:S02]  /*0ec0*/  HADD2.F32 R130, -RZ, R154.H1_H1 ;  /* 0x3000009aff827230 */ /* 0x000fc40000004100 */
[----:B------:R-:W-:Y:S01]  /*0ed0*/  FADD.FTZ R110, R110, R163 ;  /* 0x000000a36e6e7221 */ /* 0x000fe20000010000 */
[----:B------:R-:W-:Y:S01]  /*0ee0*/  FMUL.FTZ R154, R28, R163 ;  /* 0x000000a31c9a7220 */ /* 0x000fe20000410000 */
[----:B------:R-:W-:Y:S01]  /*0ef0*/  FADD.FTZ R163, R134, R147 ;  /* 0x0000009386a37221 */ /* 0x000fe20000010000 */
[----:B------:R-:W-:Y:S01]  /*0f00*/  FADD.FTZ R164, -R196, R39 ;  /* 0x00000027c4a47221 */ /* 0x000fe20000010100 */
[----:B------:R-:W-:Y:S01]  /*0f10*/  FFMA.FTZ R134, R34, R147, R135 ;  /* 0x0000009322867223 */ /* 0x000fe20000010087 */
[C---:B------:R-:W-:Y:S01]  /*0f20*/  FADD.FTZ R182, -R196.reuse, R132 ;  /* 0x00000084c4b67221 */ /* 0x040fe20000010100 */
[C---:B------:R-:W-:Y:S01]  /*0f30*/  FADD.FTZ R184, -R196.reuse, R133 ;  /* 0x00000085c4b87221 */ /* 0x040fe20000010100 */
[----:B------:R-:W-:Y:S02]  /*0f40*/  HADD2.F32 R167, -RZ, R42.H0_H0 ;  /* 0x2000002affa77230 */ /* 0x000fe40000004100 */
[----:B------:R-:W-:Y:S01]  /*0f50*/  FADD.FTZ R156, -R196, R156 ;  /* 0x0000009cc49c7221 */ /* 0x000fe20000010100 */
[----:B------:R-:W-:-:S02]  /*0f60*/  HADD2.F32 R133, -RZ, R153.H0_H0 ;  /* 0x20000099ff857230 */ /* 0x000fc40000004100 */
[----:B------:R-:W-:Y:S01]  /*0f70*/  FFMA.FTZ R77, R34, R162, R77 ;  /* 0x000000a2224d7223 */ /* 0x000fe2000001004d */
[----:B------:R-:W-:Y:S02]  /*0f80*/  HADD2.F32 R132, -RZ, R153.H1_H1 ;  /* 0x30000099ff847230 */ /* 0x000fe40000004100 */
[----:B------:R-:W-:Y:S01]  /*0f90*/  FADD.FTZ R109, R109, R162 ;  /* 0x000000a26d6d7221 */ /* 0x000fe20000010000 */
[----:B------:R-:W-:Y:S01]  /*0fa0*/  FMUL.FTZ R153, R27, R166 ;  /* 0x000000a61b997220 */ /* 0x000fe20000410000 */
[----:B------:R-:W-:Y:S01]  /*0fb0*/  FADD.FTZ R162, R163, R154 ;  /* 0x0000009aa3a27221 */ /* 0x000fe20000010000 */
[C---:B------:R-:W-:Y:S01]  /*0fc0*/  FADD.FTZ R40, -R196.reuse, R128 ;  /* 0x00000080c4287221 */ /* 0x040fe20000010100 */
[----:B------:R-:W-:Y:S01]  /*0fd0*/  FMUL.FTZ R36, R5, R164 ;  /* 0x000000a405247220 */ /* 0x000fe20000410000 */
[----:B------:R-:W-:Y:S01]  /*0fe0*/  FFMA.FTZ R135, R33, R154, R134 ;  /* 0x0000009a21877223 */ /* 0x000fe20000010086 */
[----:B------:R-:W-:Y:S01]  /*0ff0*/  FADD.FTZ R194, -R196, R143 ;  /* 0x0000008fc4c27221 */ /* 0x000fe20000010100 */
[----:B------:R-:W-:-:S02]  /*1000*/  HADD2.F32 R168, -RZ, R42.H1_H1 ;  /* 0x3000002affa87230 */ /* 0x000fc40000004100 */
[C---:B------:R-:W-:Y:S01]  /*1010*/  FMUL.FTZ R143, R5.reuse, R156 ;  /* 0x0000009c058f7220 */ /* 0x040fe20000410000 */
[----:B------:R-:W-:Y:S01]  /*1020*/  FMUL.FTZ R156, R26, R167 ;  /* 0x000000a71a9c7220 */ /* 0x000fe20000410000 */
[----:B------:R-:W-:Y:S01]  /*1030*/  FADD.FTZ R163, R162, R153 ;  /* 0x00000099a2a37221 */ /* 0x000fe20000010000 */
[----:B------:R-:W-:Y:S01]  /*1040*/  FADD.FTZ R42, -R196, R129 ;  /* 0x00000081c42a7221 */ /* 0x000fe20000010100 */
[----:B------:R-:W-:Y:S01]  /*1050*/  FMUL.FTZ R35, R5, R40 ;  /* 0x0000002805237220 */ /* 0x000fe20000410000 */
[----:B------:R-:W-:Y:S01]  /*1060*/  FFMA.FTZ R134, R36, R153, R135 ;  /* 0x0000009924867223 */ /* 0x000fe20000010087 */
[----:B------:R-:W-:Y:S02]  /*1070*/  HADD2.F32 R169, -RZ, R43.H0_H0 ;  /* 0x2000002bffa97230 */ /* 0x000fe40000004100 */
[----:B------:R-:W-:Y:S01]  /*1080*/  FADD.FTZ R158, -R196, R158 ;  /* 0x0000009ec49e7221 */ /* 0x000fe20000010100 */
[--C-:B------:R-:W-:Y:S02]  /*1090*/  HADD2.F32 R129, -RZ, R155.reuse.H0_H0 ;  /* 0x2000009bff817230 */ /* 0x100fe40000004100 */
[----:B------:R-:W-:Y:S01]  /*10a0*/  FADD.FTZ R162, R163, R156 ;  /* 0x0000009ca3a27221 */ /* 0x000fe20000010000 */
[----:B------:R-:W-:-:S02]  /*10b0*/  HADD2.F32 R128, -RZ, R155.H1_H1 ;  /* 0x3000009bff807230 */ /* 0x000fc40000004100 */
[----:B------:R-:W-:Y:S01]  /*10c0*/  FMUL.FTZ R155, R25, R168 ;  /* 0x000000a8199b7220 */ /* 0x000fe20000410000 */
[----:B------:R-:W-:Y:S01]  /*10d0*/  FMUL.FTZ R38, R5, R42 ;  /* 0x0000002a05267220 */ /* 0x000fe20000410000 */
[----:B------:R-:W-:Y:S01]  /*10e0*/  FFMA.FTZ R135, R35, R156, R134 ;  /* 0x0000009c23877223 */ /* 0x000fe20000010086 */
[----:B------:R-:W-:Y:S01]  /*10f0*/  FADD.FTZ R200, -R196, R145 ;  /* 0x00000091c4c87221 */ /* 0x000fe20000010100 */
[----:B------:R-:W-:Y:S02]  /*1100*/  HADD2.F32 R180, -RZ, R43.H1_H1 ;  /* 0x3000002bffb47230 */ /* 0x000fe40000004100 */
[C---:B------:R-:W-:Y:S01]  /*1110*/  FMUL.FTZ R145, R5.reuse, R158 ;  /* 0x0000009e05917220 */ /* 0x040fe20000410000 */
[----:B------:R-:W-:Y:S01]  /*1120*/  FMUL.FTZ R158, R24, R169 ;  /* 0x000000a9189e7220 */ /* 0x000fe20000410000 */
[----:B------:R-:W-:Y:S01]  /*1130*/  FADD.FTZ R163, R162, R155 ;  /* 0x0000009ba2a37221 */ /* 0x000fe20000010000 */
[----:B------:R-:W-:Y:S01]  /*1140*/  FMUL.FTZ R37, R5, R170 ;  /* 0x000000aa05257220 */ /* 0x000fe20000410000 */
[----:B------:R-:W-:Y:S01]  /*1150*/  FFMA.FTZ R134, R38, R155, R135 ;  /* 0x0000009b26867223 */ /* 0x000fe20000010087 */
[----:B------:R-:W-:-:S02]  /*1160*/  HADD2.F32 R171, -RZ, R136.H0_H0 ;  /* 0x20000088ffab7230 */ /* 0x000fc40000004100 */
[----:B------:R-:W-:Y:S01]  /*1170*/  FMUL.FTZ R157, R23, R180 ;  /* 0x000000b4179d7220 */ /* 0x000fe20000410000 */
[----:B------:R-:W-:Y:S01]  /*1180*/  FADD.FTZ R162, R163, R158 ;  /* 0x0000009ea3a27221 */ /* 0x000fe20000010000 */
[----:B------:R-:W-:Y:S01]  /*1190*/  FMUL.FTZ R40, R5, R172 ;  /* 0x000000ac05287220 */ /* 0x000fe20000410000 */
        /* <DEDUP_REMOVED lines=8> */
[C---:B------:R-:W-:Y:S01]  /*1220*/  FADD.FTZ R140, -R196.reuse, R140 ;  /* 0x0000008cc48c7221 */ /* 0x040fe20000010100 */
[C---:B------:R-:W-:Y:S01]  /*1230*/  FADD.FTZ R142, -R196.reuse, R142 ;  /* 0x0000008ec48e7221 */ /* 0x040fe20000010100 */
[----:B------:R-:W-:Y:S01]  /*1240*/  FADD.FTZ R144, -R196, R144 ;  /* 0x00000090c4907221 */ /* 0x000fe20000010100 */
[----:B------:R-:W-:-:S02]  /*1250*/  HADD2.F32 R173, -RZ, R137.H0_H0 ;  /* 0x20000089ffad7230 */ /* 0x000fc40000004100 */
[----:B------:R-:W-:Y:S01]  /*1260*/  FADD.FTZ R196, -R196, R159 ;  /* 0x0000009fc4c47221 */ /* 0x000fe20000010100 */
[----:B------:R-:W-:Y:S01]  /*1270*/  FMUL.FTZ R159, R21, R186 ;  /* 0x000000ba159f7220 */ /* 0x000fe20000410000 */
[----:B------:R-:W-:Y:S01]  /*1280*/  FADD.FTZ R134, R163, R168 ;  /* 0x000000a8a3867221 */ /* 0x000fe20000010000 */
[----:B------:R-:W-:Y:S01]  /*1290*/  FMUL.FTZ R42, R5, R184 ;  /* 0x000000b8052a7220 */ /* 0x000fe20000410000 */
[----:B------:R-:W-:Y:S01]  /*12a0*/  FFMA.FTZ R135, R39, R168, R162 ;  /* 0x000000a827877223 */ /* 0x000fe200000100a2 */
[----:B------:R-:W-:Y:S02]  /*12b0*/  HADD2.F32 R190, -RZ, R137.H1_H1 ;  /* 0x30000089ffbe7230 */ /* 0x000fe40000004100 */
        /* <DEDUP_REMOVED lines=14> */
[----:B------:R-:W-:Y:S01]  /*13a0*/  FFMA.FTZ R84, R39, R171, R84 ;  /* 0x000000ab27547223 */ /* 0x000fe20000010054 */
[----:B------:R-:W-:Y:S01]  /*13b0*/  FADD.FTZ R100, R100, R171 ;  /* 0x000000ab64647221 */ /* 0x000fe20000010000 */
[----:B------:R-:W-:Y:S01]  /*13c0*/  FMUL.FTZ R171, R17, R192 ;  /* 0x000000c011ab7220 */ /* 0x000fe20000410000 */
[----:B------:R-:W-:Y:S01]  /*13d0*/  FADD.FTZ R162, R163, R172 ;  /* 0x000000aca3a27221 */ /* 0x000fe20000010000 */
[----:B------:R-:W-:Y:S01]  /*13e0*/  FMUL.FTZ R138, R5, R138 ;  /* 0x0000008a058a7220 */ /* 0x000fe20000410000 */
[----:B------:R-:W-:Y:S01]  /*13f0*/  FFMA.FTZ R135, R43, R172, R134 ;  /* 0x000000ac2b877223 */ /* 0x000fe20000010086 */
[----:B------:R-:W-:Y:S02]  /*1400*/  HADD2.F32 R198, -RZ, R139.H1_H1 ;  /* 0x3000008bffc67230 */ /* 0x000fe40000004100 */
        /* <DEDUP_REMOVED lines=75> */
[----:B------:R-:W-:-:S07]  /*18c0*/  FFMA.FTZ R130, R196, R193, R130 ;  /* 0x000000c1c4827223 */ /* 0x000fce0000010082 */
.L_x_7477:
[----:B------:R-:W-:Y:S05]  /*18d0*/  BSYNC B0 ;  /* 0x0000000000007941 */ /* 0x000fea0003800000 */
.L_x_7475:
        /* <DEDUP_REMOVED lines=31> */
.L_x_7538:
        /* <DEDUP_REMOVED lines=19> */
[-C--:B------:R-:W-:Y:S02]  /*1c00*/  @!P0 LEA R164, R128, R134.reuse, 0x3 ;  /* 0x0000008680a48211 */ /* 0x080fe400078e18ff */
[----:B------:R-:W-:-:S03]  /*1c10*/  LEA R165, R129, R134, 0x3 ;  /* 0x0000008681a57211 */ /* 0x000fc600078e18ff */
        /* <DEDUP_REMOVED lines=32> */
.L_x_7480:
[----:B------:R-:W-:Y:S05]  /*1e20*/  BSYNC B0 ;  /* 0x0000000000007941 */ /* 0x000fea0003800000 */
.L_x_7479:
        /* <DEDUP_REMOVED lines=9> */
.L_x_7482:
[----:B------:R-:W-:Y:S05]  /*1ec0*/  BSYNC B0 ;  /* 0x0000000000007941 */ /* 0x000fea0003800000 */
.L_x_7481:
        /* <DEDUP_REMOVED lines=8> */
.L_x_7484:
[----:B------:R-:W-:Y:S05]  /*1f50*/  BSYNC B0 ;  /* 0x0000000000007941 */ /* 0x000fea0003800000 */
.L_x_7483:
        /* <DEDUP_REMOVED lines=8> */
.L_x_7486:
[----:B------:R-:W-:Y:S05]  /*1fe0*/  BSYNC B0 ;  /* 0x0000000000007941 */ /* 0x000fea0003800000 */
.L_x_7485:
        /* <DEDUP_REMOVED lines=17> */
.L_x_7488:
[----:B------:R-:W-:Y:S05]  /*2100*/  BSYNC B0 ;  /* 0x0000000000007941 */ /* 0x000fea0003800000 */
.L_x_7487:
        /* <DEDUP_REMOVED lines=37> */
.L_x_7490:
[----:B------:R-:W-:Y:S05]  /*2360*/  BSYNC B0 ;  /* 0x0000000000007941 */ /* 0x000fea0003800000 */
.L_x_7489:
        /* <DEDUP_REMOVED lines=8> */
.L_x_7492:
[----:B------:R-:W-:Y:S05]  /*23f0*/  BSYNC B0 ;  /* 0x0000000000007941 */ /* 0x000fea0003800000 */
.L_x_7491:
        /* <DEDUP_REMOVED lines=16> */
.L_x_7494:
[----:B------:R-:W-:Y:S05]  /*2500*/  BSYNC B0 ;  /* 0x0000000000007941 */ /* 0x000fea0003800000 */
.L_x_7493:
        /* <DEDUP_REMOVED lines=19> */
.L_x_7496:
[----:B------:R-:W-:Y:S05]  /*2640*/  BSYNC B0 ;  /* 0x0000000000007941 */ /* 0x000fea0003800000 */
.L_x_7495:
[----:B----4-:R-:W-:Y:S01]  /*2650*/  @P4 FMUL.FTZ R165, R209, R165 ;  /* 0x000000a5d1a54220 */ /* 0x010fe20000410000 */
[----:B------:R-:W-:Y:S01]  /*2660*/  @!P2 ISETP.NE.U32.AND P0, PT, R2, RZ, PT ;  /* 0x000000ff0200a20c */ /* 0x000fe20003f05070 */
[----:B------:R-:W-:Y:S01]  /*2670*/  BSSY B0, `(.L_x_7497) ;  /* 0x0000011000007945 */ /* 0x000fe20003800000 */
[----:B------:R-:W-:Y:S01]  /*2680*/  @P4 LOP3.LUT P6, RZ, R199, 0xff, RZ, 0xc0, !PT ;  /* 0x000000ffc7ff4812 */ /* 0x000fe200078cc0ff */
[----:B------:R-:W-:Y:S01]  /*2690*/  @P4 FMUL.FTZ R164, R165, R164 ;  /* 0x000000a4a5a44220 */ /* 0x000fe20000410000 */
[----:B------:R-:W-:Y:S01]  /*26a0*/  @!P2 ISETP.NE.AND.EX P0, PT, R0, RZ, PT, P0 ;  /* 0x000000ff0000a20c */ /* 0x000fe20003f05300 */
[----:B------:R-:W-:Y:S01]  /*26b0*/  HFMA2.MMA R199, -RZ, RZ, 0, 0 ;  /* 0x00000000ffc77435 */ /* 0x000fe200000001ff */
[----:B------:R-:W-:Y:S02]  /*26c0*/  @P4 F2FP.F16.F32.PACK_AB R128, RZ, R200 ;  /* 0x000000c8ff80423e */ /* 0x000fe400000000ff */
[----:B------:R-:W-:Y:S02]  /*26d0*/  @P4 FSEL R200, R164, RZ, P6 ;  /* 0x000000ffa4c84208 */ /* 0x000fe40003000000 */
[----:B------:R-:W-:-:S02]  /*26e0*/  @P4 LEA.HI R208, R131, R208, RZ, 0x3 ;  /* 0x000000d083d04211 */ /* 0x000fc400078f18ff */
        /* <DEDUP_REMOVED lines=9> */
.L_x_7498:
[----:B------:R-:W-:Y:S05]  /*2780*/  BSYNC B0 ;  /* 0x0000000000007941 */ /* 0x000fea0003800000 */
.L_x_7497:
        /* <DEDUP_REMOVED lines=14> */
[----:B------:R-:W-:Y:S02]  /*2870*/  @P4 F2FP.F16.F32.PACK_AB R204, RZ, R204 ;  /* 0x000000ccffcc423e */ /* 0x000fe400000000ff */
[----:B------:R-:W-:-:S02]  /*2880*/  @P4 F2FP.F16.F32.PACK_AB R205, RZ, R205 ;  /* 0x000000cdffcd423e */ /* 0x000fc400000000ff */
        /* <DEDUP_REMOVED lines=12> */
.L_x_7500:
[----:B------:R-:W-:Y:S05]  /*2950*/  BSYNC B0 ;  /* 0x0000000000007941 */ /* 0x000fea0003800000 */
.L_x_7499:
[----:B------:R-:W-:Y:S01]  /*2960*/  @P4 FMUL.FTZ R135, R165, R135 ;  /* 0x00000087a5874220 */ /* 0x000fe20000410000 */
[----:B------:R-:W-:Y:S01]  /*2970*/  @P4 LOP3.LUT P0, RZ, R150, 0xff0000, RZ, 0xc0, !PT ;  /* 0x00ff000096ff4812 */ /* 0x000fe2000780c0ff */
[----:B------:R-:W-:Y:S01]  /*2980*/  BSSY B0, `(.L_x_7501) ;  /* 0x0000021000007945 */ /* 0x000fe20003800000 */
[----:B------:R-:W-:Y:S01]  /*2990*/  @P4 PRMT R49, R204, 0x7610, R49 ;  /* 0x00007610cc314816 */ /* 0x000fe20000000031 */
[----:B------:R-:W-:Y:S01]  /*29a0*/  @P4 FMUL.FTZ R135, R135, R134 ;  /* 0x0000008687874220 */ /* 0x000fe20000410000 */
[----:B------:R-:W-:Y:S01]  /*29b0*/  @P4 F2FP.F16.F32.PACK_AB R134, RZ, R163 ;  /* 0x000000a3ff86423e */ /* 0x000fe200000000ff */
[----:B------:R0:W-:Y:S01]  /*29c0*/  @P1 STG.E.128 desc[UR4][R182.64], R128 ;  /* 0x00000080b6001986 */ /* 0x0001e2000c101d04 */
[----:B------:R-:W2:Y:S01]  /*29d0*/  @P4 LDC.64 R162, c[0x0][0x298] ;  /* 0x0000a600ffa24b82 */ /* 0x000ea20000000a00 */
[----:B------:R-:W-:Y:S01]  /*29e0*/  @P4 F2FP.F16.F32.PACK_AB R184, RZ, R184 ;  /* 0x000000b8ffb8423e */ /* 0x000fe200000000ff */
[----:B-1----:R-:W-:Y:S01]  /*29f0*/  @P1 IMAD.WIDE.U32 R160, R174, 0x20, R160 ;  /* 0x00000020aea01825 */ /* 0x002fe200078e00a0 */
[----:B------:R-:W-:-:S02]  /*2a00*/  @P4 FSEL R204, R135, RZ, P0 ;  /* 0x000000ff87cc4208 */ /* 0x000fc40000000000 */
[----:B------:R-:W-:Y:S02]  /*2a10*/  @!P2 ISETP.NE.U32.AND P0, PT, R2, RZ, PT ;  /* 0x000000ff0200a20c */ /* 0x000fe40003f05070 */
[----:B------:R-:W-:Y:S01]  /*2a20*/  @P4 PRMT R50, R184, 0x7610, R50 ;  /* 0x00007610b8324816 */ /* 0x000fe20000000032 */
[----:B------:R-:W-:Y:S01]  /*2a30*/  @P4 IMAD.WIDE.U32 R184, R199, 0x10, R132 ;  /* 0x00000010c7b84825 */ /* 0x000fe200078e0084 */
[----:B------:R-:W-:Y:S02]  /*2a40*/  @P4 F2FP.F16.F32.PACK_AB R206, RZ, R206 ;  /* 0x000000ceffce423e */ /* 0x000fe400000000ff */
[----:B------:R-:W-:Y:S02]  /*2a50*/  @!P2 ISETP.NE.AND.EX P0, PT, R0, RZ, PT, P0 ;  /* 0x000000ff0000a20c */ /* 0x000fe40003f05300 */
[----:B------:R-:W-:Y:S02]  /*2a60*/  @P4 PRMT R50, R50, 0x5410, R134 ;  /* 0x0000541032324816 */ /* 0x000fe40000000086 */
[----:B------:R-:W-:-:S02]  /*2a70*/  SEL R133, R164, R45, P6 ;  /* 0x0000002da4857207 */ /* 0x000fc40003000000 */
[----:B------:R-:W-:Y:S02]  /*2a80*/  @P4 PRMT R49, R49, 0x5410, R205 ;  /* 0x0000541031314816 */ /* 0x000fe400000000cd */
[----:B------:R-:W-:Y:S02]  /*2a90*/  @P4 PRMT R51, R206, 0x7610, R51 ;  /* 0x00007610ce334816 */ /* 0x000fe40000000033 */
[----:B------:R-:W-:Y:S02]  /*2aa0*/  @P4 F2FP.F16.F32.PACK_AB R207, RZ, R207 ;  /* 0x000000cfffcf423e */ /* 0x000fe400000000ff */
        /* <DEDUP_REMOVED lines=14> */
.L_x_7502:
[----:B------:R-:W-:Y:S05]  /*2b90*/  BSYNC B0 ;  /* 0x0000000000007941 */ /* 0x000fea0003800000 */
.L_x_7501:
        /* <DEDUP_REMOVED lines=31> */
.L_x_7504:
[----:B------:R-:W-:Y:S05]  /*2d90*/  BSYNC B0 ;  /* 0x0000000000007941 */ /* 0x000fea0003800000 */
.L_x_7503:
        /* <DEDUP_REMOVED lines=15> */
.L_x_7506:
[----:B------:R-:W-:Y:S05]  /*2e90*/  BSYNC B0 ;  /* 0x0000000000007941 */ /* 0x000fea0003800000 */
.L_x_7505:
        /* <DEDUP_REMOVED lines=15> */
.L_x_7508:
[----:B------:R-:W-:Y:S05]  /*2f90*/  BSYNC B0 ;  /* 0x0000000000007941 */ /* 0x000fea0003800000 */
.L_x_7507:
        /* <DEDUP_REMOVED lines=15> */
.L_x_7510:
[----:B------:R-:W-:Y:S05]  /*3090*/  BSYNC B0 ;  /* 0x0000000000007941 */ /* 0x000fea0003800000 */
.L_x_7509:
        /* <DEDUP_REMOVED lines=15> */
.L_x_7512:
[----:B------:R-:W-:Y:S05]  /*3190*/  BSYNC B0 ;  /* 0x0000000000007941 */ /* 0x000fea0003800000 */
.L_x_7511:
        /* <DEDUP_REMOVED lines=15> */
.L_x_7514:
[----:B------:R-:W-:Y:S05]  /*3290*/  BSYNC B0 ;  /* 0x0000000000007941 */ /* 0x000fea0003800000 */
.L_x_7513:
        /* <DEDUP_REMOVED lines=15> */
.L_x_7516:
[----:B------:R-:W-:Y:S05]  /*3390*/  BSYNC B0 ;  /* 0x0000000000007941 */ /* 0x000fea0003800000 */
.L_x_7515:
        /* <DEDUP_REMOVED lines=15> */
.L_x_7518:
[----:B------:R-:W-:Y:S05]  /*3490*/  BSYNC B0 ;  /* 0x0000000000007941 */ /* 0x000fea0003800000 */
.L_x_7517:
        /* <DEDUP_REMOVED lines=15> */
.L_x_7520:
[----:B------:R-:W-:Y:S05]  /*3590*/  BSYNC B0 ;  /* 0x0000000000007941 */ /* 0x000fea0003800000 */
.L_x_7519:
[----:B------:R-:W-:Y:S01]  /*35a0*/  @P4 FMUL.FTZ R185, R181, R185 ;  /* 0x000000b9b5b94220 */ /* 0x000fe20000410000 */
[----:B------:R-:W-:Y:S01]  /*35b0*/  @P4 LOP3.LUT P0, RZ, R149, 0xff, RZ, 0xc0, !PT ;  /* 0x000000ff95ff4812 */ /* 0x000fe2000780c0ff */
[----:B------:R-:W-:Y:S01]  /*35c0*/  BSSY B0, `(.L_x_7521) ;  /* 0x0000016000007945 */ /* 0x000fe20003800000 */
[----:B------:R-:W-:Y:S01]  /*35d0*/  @P4 F2FP.F16.F32.PACK_AB R200, RZ, R200 ;  /* 0x000000c8ffc8423e */ /* 0x000fe200000000ff */
[----:B------:R-:W-:Y:S01]  /*35e0*/  @P4 FMUL.FTZ R184, R185, R184 ;  /* 0x000000b8b9b84220 */ /* 0x000fe20000410000 */
[----:B------:R-:W-:Y:S02]  /*35f0*/  @P4 F2FP.F16.F32.PACK_AB R204, RZ, R204 ;  /* 0x000000ccffcc423e */ /* 0x000fe400000000ff */
[----:B------:R-:W-:Y:S02]  /*3600*/  @P4 F2FP.F16.F32.PACK_AB R203, RZ, R203 ;  /* 0x000000cbffcb423e */ /* 0x000fe400000000ff */
[----:B------:R-:W-:Y:S02]  /*3610*/  @P4 FSEL R184, R184, RZ, P0 ;  /* 0x000000ffb8b84208 */ /* 0x000fe40000000000 */
[----:B------:R-:W-:-:S02]  /*3620*/  @!P2 ISETP.NE.U32.AND P0, PT, R2, RZ, PT ;  /* 0x000000ff0200a20c */ /* 0x000fc40003f05070 */
[----:B------:R-:W-:Y:S02]  /*3630*/  @P4 F2FP.F16.F32.PACK_AB R134, RZ, R134 ;  /* 0x00000086ff86423e */ /* 0x000fe400000000ff */
[----:B------:R-:W-:Y:S02]  /*3640*/  @P4 PRMT R48, R200, 0x7610, R48 ;  /* 0x00007610c8304816 */ /* 0x000fe40000000030 */
[----:B------:R-:W-:Y:S02]  /*3650*/  @!P2 ISETP.NE.AND.EX P0, PT, R0, RZ, PT, P0 ;  /* 0x000000ff0000a20c */ /* 0x000fe40003f05300 */
[----:B------:R-:W-:Y:S02]  /*3660*/  @P4 PRMT R49, R204, 0x7610, R49 ;  /* 0x00007610cc314816 */ /* 0x000fe40000000031 */
[----:B------:R-:W-:Y:S02]  /*3670*/  @P4 PRMT R48, R48, 0x5410, R203 ;  /* 0x0000541030304816 */ /* 0x000fe400000000cb */
[----:B------:R-:W-:-:S02]  /*3680*/  @P4 PRMT R49, R49, 0x5410, R134 ;  /* 0x0000541031314816 */ /* 0x000fc40000000086 */
        /* <DEDUP_REMOVED lines=9> */
.L_x_7522:
[----:B------:R-:W-:Y:S05]  /*3720*/  BSYNC B0 ;  /* 0x0000000000007941 */ /* 0x000fea0003800000 */
.L_x_7521:
[----:B------:R-:W0:Y:S01]  /*3730*/  @P4 LDC.64 R134, c[0x0][0x298] ;  /* 0x0000a600ff864b82 */ /* 0x000e220000000a00 */
[----:B------:R-:W-:Y:S01]  /*3740*/  @P4 FMUL.FTZ R133, R200, R133 ;  /* 0x00000085c8854220 */ /* 0x000fe20000410000 */
[----:B------:R-:W-:Y:S01]  /*3750*/  @P4 LOP3.LUT P0, RZ, R149, 0xff00, RZ, 0xc0, !PT ;  /* 0x0000ff0095ff4812 */ /* 0x000fe2000780c0ff */
[----:B------:R-:W-:Y:S01]  /*3760*/  BSSY B0, `(.L_x_7523) ;  /* 0x0000019000007945 */ /* 0x000fe20003800000 */
[----:B------:R-:W-:Y:S01]  /*3770*/  @P4 IADD3 R129, R199, 0x80, RZ ;  /* 0x00000080c7814810 */ /* 0x000fe20007ffe0ff */
[----:B------:R-:W-:Y:S01]  /*3780*/  @P4 FMUL.FTZ R132, R133, R132 ;  /* 0x0000008485844220 */ /* 0x000fe20000410000 */
[----:B------:R-:W-:Y:S02]  /*3790*/  @P4 PRMT R50, R128, 0x7610, R50 ;  /* 0x0000761080324816 */ /* 0x000fe40000000032 */
[----:B------:R-:W-:Y:S01]  /*37a0*/  @P4 F2FP.F16.F32.PACK_AB R174, RZ, R174 ;  /* 0x000000aeffae423e */ /* 0x000fe200000000ff */
[----:B------:R-:W-:Y:S01]  /*37b0*/  @P4 IMAD.WIDE.U32 R164, R129, 0x10, R164 ;  /* 0x0000001081a44825 */ /* 0x000fe200078e00a4 */
[----:B------:R-:W-:-:S02]  /*37c0*/  @P4 FSEL R132, R132, RZ, P0 ;  /* 0x000000ff84844208 */ /* 0x000fc40000000000 */
[----:B------:R-:W-:Y:S02]  /*37d0*/  @!P2 ISETP.NE.U32.AND P0, PT, R2, RZ, PT ;  /* 0x000000ff0200a20c */ /* 0x000fe40003f05070 */
[----:B------:R-:W-:Y:S02]  /*37e0*/  @P4 F2FP.F16.F32.PACK_AB R176, RZ, R176 ;  /* 0x000000b0ffb0423e */ /* 0x000fe400000000ff */
[----:B------:R-:W-:Y:S02]  /*37f0*/  @!P2 ISETP.NE.AND.EX P0, PT, R0, RZ, PT, P0 ;  /* 0x000000ff0000a20c */ /* 0x000fe40003f05300 */
[----:B------:R-:W-:Y:S02]  /*3800*/  @P4 PRMT R50, R50, 0x5410, R174 ;  /* 0x0000541032324816 */ /* 0x000fe400000000ae */
[----:B------:R-:W-:Y:S02]  /*3810*/  @P4 PRMT R51, R176, 0x7610, R51 ;  /* 0x00007610b0334816 */ /* 0x000fe40000000033 */
        /* <DEDUP_REMOVED lines=13> */
.L_x_7524:
[----:B------:R-:W-:Y:S05]  /*38f0*/  BSYNC B0 ;  /* 0x0000000000007941 */ /* 0x000fea0003800000 */
.L_x_7523:
[----:B0-----:R-:W-:Y:S01]  /*3900*/  @P4 FMUL.FTZ R135, R133, R135 ;  /* 0x0000008785874220 */ /* 0x001fe20000410000 */
[----:B------:R-:W-:Y:S01]  /*3910*/  @P4 LOP3.LUT P0, RZ, R149, 0xff0000, RZ, 0xc0, !PT ;  /* 0x00ff000095ff4812 */ /* 0x000fe2000780c0ff */
[----:B------:R-:W-:Y:S01]  /*3920*/  @P1 STG.E.128 desc[UR4][R160.64+0x10], R128 ;  /* 0x00001080a0001986 */ /* 0x000fe2000c101d04 */
[----:B------:R-:W-:Y:S01]  /*3930*/  @P4 PRMT R51, R51, 0x5410, R178 ;  /* 0x0000541033334816 */ /* 0x000fe200000000b2 */
[----:B------:R-:W-:Y:S01]  /*3940*/  @P4 FMUL.FTZ R134, R135, R134 ;  /* 0x0000008687864220 */ /* 0x000fe20000410000 */
[----:B------:R-:W-:Y:S01]  /*3950*/  @P4 F2FP.F16.F32.PACK_AB R180, RZ, R180 ;  /* 0x000000b4ffb4423e */ /* 0x000fe200000000ff */
[----:B------:R-:W-:Y:S01]  /*3960*/  BSSY B0, `(.L_x_7525) ;  /* 0x0000021000007945 */ /* 0x000fe20003800000 */
[----:B------:R-:W-:Y:S01]  /*3970*/  @P4 F2FP.F16.F32.PACK_AB R179, RZ, R179 ;  /* 0x000000b3ffb3423e */ /* 0x000fe200000000ff */
[----:B------:R0:W-:Y:S01]  /*3980*/  @P4 STG.E.128 desc[UR4][R164.64], R48 ;  /* 0x00000030a4004986 */ /* 0x0001e2000c101d04 */
[----:B------:R-:W-:Y:S02]  /*3990*/  @P4 FSEL R134, R134, RZ, P0 ;  /* 0x000000ff86864208 */ /* 0x000fe40000000000 */
[----:B------:R-:W-:-:S02]  /*39a0*/  @P4 F2FP.F16.F32.PACK_AB R184, RZ, R184 ;  /* 0x000000b8ffb8423e */ /* 0x000fc400000000ff */
[----:B------:R-:W-:Y:S02]  /*39b0*/  @!P2 ISETP.NE.U32.AND P0, PT, R2, RZ, PT ;  /* 0x000000ff0200a20c */ /* 0x000fe40003f05070 */
[----:B------:R-:W-:Y:S02]  /*39c0*/  @P4 F2FP.F16.F32.PACK_AB R175, RZ, R175 ;  /* 0x000000afffaf423e */ /* 0x000fe400000000ff */
[----:B------:R-:W-:Y:S02]  /*39d0*/  @P4 F2FP.F16.F32.PACK_AB R182, RZ, R182 ;  /* 0x000000b6ffb6423e */ /* 0x000fe400000000ff */
[----:B------:R-:W-:Y:S02]  /*39e0*/  @P4 F2FP.F16.F32.PACK_AB R132, RZ, R132 ;  /* 0x00000084ff84423e */ /* 0x000fe400000000ff */
[----:B------:R-:W-:Y:S02]  /*39f0*/  @P4 F2FP.F16.F32.PACK_AB R134, RZ, R134 ;  /* 0x00000086ff86423e */ /* 0x000fe400000000ff */
        /* <DEDUP_REMOVED lines=23> */
.L_x_7526:
[----:B------:R-:W-:Y:S05]  /*3b70*/  BSYNC B0 ;  /* 0x0000000000007941 */ /* 0x000fea0003800000 */
.L_x_7525:
        /* <DEDUP_REMOVED lines=11> */
[----:B------:R-:W-:Y:S01]  /*3c30*/  @P4 F2FP.F16.F32.PACK_AB R5, RZ, R5 ;  /* 0x00000005ff05423e */ /* 0x000fe200000000ff */
[----:B------:R1:W-:Y:S01]  /*3c40*/  @P1 STG.E.128 desc[UR4][R130.64], R44 ;  /* 0x0000002c82001986 */ /* 0x0003e2000c101d04 */
[----:B--2---:R-:W-:Y:S02]  /*3c50*/  @P4 IMAD.WIDE.U32 R128, R199, 0x10, R128 ;  /* 0x00000010c7804825 */ /* 0x004fe400078e0080 */
[----:B------:R-:W-:Y:S01]  /*3c60*/  @P4 PRMT R51, R51, 0x5410, R5 ;  /* 0x0000541033334816 */ /* 0x000fe20000000005 */
[----:B------:R1:W-:Y:S04]  /*3c70*/  @P1 STG.E.128 desc[UR4][R130.64+0x10], R124 ;  /* 0x0000107c82001986 */ /* 0x0003e8000c101d04 */
[----:B------:R1:W-:Y:S01]  /*3c80*/  @P4 STG.E.128 desc[UR4][R128.64], R48 ;  /* 0x0000003080004986 */ /* 0x0003e2000c101d04 */
[----:B------:R-:W-:Y:S05]  /*3c90*/  @!P3 BRA `(.L_x_7527) ;  /* 0xffffffc80054b947 */ /* 0x000fea000383ffff */
.L_x_7474:
        /* <DEDUP_REMOVED lines=23> */
.L_x_7478:
[----:B------:R-:W-:Y:S01]  /*3e10*/  HFMA2.MMA R166, -RZ, RZ, 0, 9.5367431640625e-07 ;  /* 0x00000010ffa67435 */ /* 0x000fe200000001ff */
[----:B------:R-:W-:Y:S02]  /*3e20*/  MOV R167, R132 ;  /* 0x0000008400a77202 */ /* 0x000fe40000000f00 */
[----:B------:R-:W-:Y:S02]  /*3e30*/  MOV R181, 0x1f ;  /* 0x0000001f00b57802 */ /* 0x000fe40000000f00 */
[----:B------:R-:W-:-:S07]  /*3e40*/  MOV R164, 0xffffffff ;  /* 0xffffffff00a47802 */ /* 0x000fce0000000f00 */
[----:B------:R-:W-:Y:S05]  /*3e50*/  WARPSYNC.COLLECTIVE R164, `(.L_x_7528) ;  /* 0x00000000a4087348 */ /* 0x000fea0003c00000 */
[----:B------:R0:W1:Y:S02]  /*3e60*/  SHFL.DOWN P1, R165, R167, R166, R181 ;  /* 0x080000a6a7a57389 */ /* 0x00006400000200b5 */
[----:B01----:R-:W-:Y:S01]  /*3e70*/  ENDCOLLECTIVE ;  /* 0x000000000000791b */ /* 0x003fe20003800000 */
.L_x_7528:
[----:B------:R-:W-:Y:S02]  /*3e80*/  MOV R167, R130 ;  /* 0x0000008200a77202 */ /* 0x000fe40000000f00 */
[----:B------:R-:W-:-:S07]  /*3e90*/  MOV R131, R165 ;  /* 0x000000a500837202 */ /* 0x000fce0000000f00 */
[----:B------:R-:W-:Y:S05]  /*3ea0*/  WARPSYNC.COLLECTIVE R164, `(.L_x_7529) ;  /* 0x00000000a4087348 */ /* 0x000fea0003c00000 */
[----:B------:R0:W1:Y:S02]  /*3eb0*/  SHFL.DOWN P1, R165, R167, R166, R181 ;  /* 0x080000a6a7a57389 */ /* 0x00006400000200b5 */
[----:B01----:R-:W-:Y:S01]  /*3ec0*/  ENDCOLLECTIVE ;  /* 0x000000000000791b */ /* 0x003fe20003800000 */
.L_x_7529:
[----:B------:R-:W-:Y:S01]  /*3ed0*/  FADD.FTZ R131, R131, R132 ;  /* 0x0000008483837221 */ /* 0x000fe20000010000 */
[----:B------:R-:W-:-:S04]  /*3ee0*/  HFMA2.MMA R166, -RZ, RZ, 0, 4.76837158203125e-07 ;  /* 0x00000008ffa67435 */ /* 0x000fc800000001ff */
[----:B------:R-:W-:Y:S02]  /*3ef0*/  MOV R167, R131 ;  /* 0x0000008300a77202 */ /* 0x000fe40000000f00 */
[----:B------:R-:W-:-:S07]  /*3f00*/  MOV R133, R165 ;  /* 0x000000a500857202 */ /* 0x000fce0000000f00 */
[----:B------:R-:W-:Y:S05]  /*3f10*/  WARPSYNC.COLLECTIVE R164, `(.L_x_7530) ;  /* 0x00000000a4087348 */ /* 0x000fea0003c00000 */
[----:B------:R0:W1:Y:S02]  /*3f20*/  SHFL.DOWN P1, R165, R167, R166, R181 ;  /* 0x080000a6a7a57389 */ /* 0x00006400000200b5 */
[----:B01----:R-:W-:Y:S01]  /*3f30*/  ENDCOLLECTIVE ;  /* 0x000000000000791b */ /* 0x003fe20003800000 */
.L_x_7530:
[----:B------:R-:W-:-:S05]  /*3f40*/  FADD.FTZ R133, R133, R130 ;  /* 0x0000008285857221 */ /* 0x000fca0000010000 */
[----:B------:R-:W-:Y:S02]  /*3f50*/  MOV R167, R133 ;  /* 0x0000008500a77202 */ /* 0x000fe40000000f00 */
[----:B------:R-:W-:-:S07]  /*3f60*/  MOV R134, R165 ;  /* 0x000000a500867202 */ /* 0x000fce0000000f00 */
[----:B------:R-:W-:Y:S05]  /*3f70*/  WARPSYNC.COLLECTIVE R164, `(.L_x_7531) ;  /* 0x00000000a4087348 */ /* 0x000fea0003c00000 */
[----:B------:R0:W1:Y:S02]  /*3f80*/  SHFL.DOWN P1, R165, R167, R166, R181 ;  /* 0x080000a6a7a57389 */ /* 0x00006400000200b5 */
[----:B01----:R-:W-:Y:S01]  /*3f90*/  ENDCOLLECTIVE ;  /* 0x000000000000791b */ /* 0x003fe20003800000 */
.L_x_7531:
[----:B------:R-:W-:Y:S01]  /*3fa0*/  FADD.FTZ R134, R131, R134 ;  /* 0x0000008683867221 */ /* 0x000fe20000010000 */
[----:B------:R-:W-:-:S04]  /*3fb0*/  HFMA2.MMA R166, -RZ, RZ, 0, 2.384185791015625e-07 ;  /* 0x00000004ffa67435 */ /* 0x000fc800000001ff */
[----:B------:R-:W-:Y:S02]  /*3fc0*/  MOV R167, R134 ;  /* 0x0000008600a77202 */ /* 0x000fe40000000f00 */
[----:B------:R-:W-:-:S07]  /*3fd0*/  MOV R162, R165 ;  /* 0x000000a500a27202 */ /* 0x000fce0000000f00 */
[----:B------:R-:W-:Y:S05]  /*3fe0*/  WARPSYNC.COLLECTIVE R164, `(.L_x_7532) ;  /* 0x00000000a4087348 */ /* 0x000fea0003c00000 */
[----:B------:R0:W1:Y:S02]  /*3ff0*/  SHFL.DOWN P1, R165, R167, R166, R181 ;  /* 0x080000a6a7a57389 */ /* 0x00006400000200b5 */
[----:B01----:R-:W-:Y:S01]  /*4000*/  ENDCOLLECTIVE ;  /* 0x000000000000791b */ /* 0x003fe20003800000 */
.L_x_7532:
[----:B------:R-:W-:-:S05]  /*4010*/  FADD.FTZ R162, R133, R162 ;  /* 0x000000a285a27221 */ /* 0x000fca0000010000 */
[----:B------:R-:W-:Y:S02]  /*4020*/  MOV R167, R162 ;  /* 0x000000a200a77202 */ /* 0x000fe40000000f00 */
[----:B------:R-:W-:-:S07]  /*4030*/  MOV R135, R165 ;  /* 0x000000a500877202 */ /* 0x000fce0000000f00 */
[----:B------:R-:W-:Y:S05]  /*4040*/  WARPSYNC.COLLECTIVE R164, `(.L_x_7533) ;  /* 0x00000000a4087348 */ /* 0x000fea0003c00000 */
[----:B------:R0:W1:Y:S02]  /*4050*/  SHFL.DOWN P1, R165, R167, R166, R181 ;  /* 0x080000a6a7a57389 */ /* 0x00006400000200b5 */
[----:B01----:R-:W-:Y:S01]  /*4060*/  ENDCOLLECTIVE ;  /* 0x000000000000791b */ /* 0x003fe20003800000 */
.L_x_7533:
[----:B------:R-:W-:Y:S01]  /*4070*/  FADD.FTZ R135, R134, R135 ;  /* 0x0000008786877221 */ /* 0x000fe20000010000 */
[----:B------:R-:W-:-:S04]  /*4080*/  HFMA2.MMA R166, -RZ, RZ, 0, 1.1920928955078125e-07 ;  /* 0x00000002ffa67435 */ /* 0x000fc800000001ff */
[----:B------:R-:W-:Y:S02]  /*4090*/  MOV R167, R135 ;  /* 0x0000008700a77202 */ /* 0x000fe40000000f00 */
[----:B------:R-:W-:-:S07]  /*40a0*/  MOV R163, R165 ;  /* 0x000000a500a37202 */ /* 0x000fce0000000f00 */
[----:B------:R-:W-:Y:S05]  /*40b0*/  WARPSYNC.COLLECTIVE R164, `(.L_x_7534) ;  /* 0x00000000a4087348 */ /* 0x000fea0003c00000 */
[----:B------:R0:W1:Y:S02]  /*40c0*/  SHFL.DOWN P1, R165, R167, R166, R181 ;  /* 0x080000a6a7a57389 */ /* 0x00006400000200b5 */
[----:B01----:R-:W-:Y:S01]  /*40d0*/  ENDCOLLECTIVE ;  /* 0x000000000000791b */ /* 0x003fe20003800000 */
.L_x_7534:
[----:B------:R-:W-:-:S05]  /*40e0*/  FADD.FTZ R163, R162, R163 ;  /* 0x000000a3a2a37221 */ /* 0x000fca0000010000 */
[----:B------:R-:W-:Y:S02]  /*40f0*/  MOV R167, R163 ;  /* 0x000000a300a77202 */ /* 0x000fe40000000f00 */
[----:B------:R-:W-:-:S07]  /*4100*/  MOV R130, R165 ;  /* 0x000000a500827202 */ /* 0x000fce0000000f00 */
[----:B------:R-:W-:Y:S05]  /*4110*/  WARPSYNC.COLLECTIVE R164, `(.L_x_7535) ;  /* 0x00000000a4087348 */ /* 0x000fea0003c00000 */
[----:B------:R0:W1:Y:S02]  /*4120*/  SHFL.DOWN P1, R165, R167, R166, R181 ;  /* 0x080000a6a7a57389 */ /* 0x00006400000200b5 */
[----:B01----:R-:W-:Y:S01]  /*4130*/  ENDCOLLECTIVE ;  /* 0x000000000000791b */ /* 0x003fe20003800000 */
.L_x_7535:
[----:B------:R-:W-:Y:S01]  /*4140*/  FADD.FTZ R130, R135, R130 ;  /* 0x0000008287827221 */ /* 0x000fe20000010000 */
[----:B------:R-:W-:-:S04]  /*4150*/  HFMA2.MMA R166, -RZ, RZ, 0, 5.9604644775390625e-08 ;  /* 0x00000001ffa67435 */ /* 0x000fc800000001ff */
[----:B------:R-:W-:Y:S02]  /*4160*/  MOV R167, R130 ;  /* 0x0000008200a77202 */ /* 0x000fe40000000f00 */
[----:B------:R-:W-:-:S07]  /*4170*/  MOV R132, R165 ;  /* 0x000000a500847202 */ /* 0x000fce0000000f00 */
[----:B------:R-:W-:Y:S05]  /*4180*/  WARPSYNC.COLLECTIVE R164, `(.L_x_7536) ;  /* 0x00000000a4087348 */ /* 0x000fea0003c00000 */
[----:B------:R0:W1:Y:S02]  /*4190*/  SHFL.DOWN P1, R165, R167, R166, R181 ;  /* 0x080000a6a7a57389 */ /* 0x00006400000200b5 */
[----:B01----:R-:W-:Y:S01]  /*41a0*/  ENDCOLLECTIVE ;  /* 0x000000000000791b */ /* 0x003fe20003800000 */
.L_x_7536:
[----:B------:R-:W-:-:S05]  /*41b0*/  FADD.FTZ R132, R163, R132 ;  /* 0x00000084a3847221 */ /* 0x000fca0000010000 */
[----:B------:R-:W-:Y:S02]  /*41c0*/  MOV R167, R132 ;  /* 0x0000008400a77202 */ /* 0x000fe40000000f00 */
[----:B------:R-:W-:-:S07]  /*41d0*/  MOV R131, R165 ;  /* 0x000000a500837202 */ /* 0x000fce0000000f00 */
[----:B------:R-:W-:Y:S05]  /*41e0*/  WARPSYNC.COLLECTIVE R164, `(.L_x_7537) ;  /* 0x00000000a4087348 */ /* 0x000fea0003c00000 */
[----:B------:R0:W1:Y:S02]  /*41f0*/  SHFL.DOWN P1, R165, R167, R166, R181 ;  /* 0x080000a6a7a57389 */ /* 0x00006400000200b5 */
[----:B01----:R-:W-:Y:S01]  /*4200*/  ENDCOLLECTIVE ;  /* 0x000000000000791b */ /* 0x003fe20003800000 */
.L_x_7537:
[----:B------:R-:W-:Y:S01]  /*4210*/  MOV R133, R165 ;  /* 0x000000a500857202 */ /* 0x000fe20000000f00 */
[----:B------:R-:W-:Y:S06]  /*4220*/  BRA `(.L_x_7538) ;  /* 0xffffffd800287947 */ /* 0x000fec000383ffff */
.L_x_7539:
        /* <DEDUP_REMOVED lines=13> */
.L_x_11392:


//--------------------- .text._ZN10layer_norm13ln_bwd_kernelINS_13Kernel_traitsI6__halfS2_fS2_fjLj3072ELj1ELj1ELj4ELj16ENS_18Kernel_traits_baseILj3072ES2_S2_fS2_fjLj128EEEEELb1ELb1ELb0ELb0EEEvNS_9BwdParamsE --------------------------
	.section	.text._ZN10layer_norm13ln_bwd_kernelINS_13Kernel_traitsI6__halfS2_fS2_fjLj3072ELj1ELj1ELj4ELj16ENS_18Kernel_traits_baseILj3072ES2_S2_fS2_fjLj128EEEEELb1ELb1ELb0ELb0EEEvNS_9BwdParamsE,"ax",@progbits
	.align	128
        .global         _ZN10layer_norm13ln_bwd_kernelINS_13Kernel_traitsI6__halfS2_fS2_fjLj3072ELj1ELj1ELj4ELj16ENS_18Kernel_traits_baseILj3072ES2_S2_fS2_fjLj128EEEEELb1ELb1ELb0ELb0EEEvNS_9BwdParamsE
        .type           _ZN10layer_norm13ln_bwd_kernelINS_13Kernel_traitsI6__halfS2_fS2_fjLj3072ELj1ELj1ELj4ELj16ENS_18Kernel_traits_baseILj3072ES2_S2_fS2_fjLj128EEEEELb1ELb1ELb0ELb0EEEvNS_9BwdParamsE,@function
        .size           _ZN10layer_norm13ln_bwd_kernelINS_13Kernel_traitsI6__halfS2_fS2_fjLj3072ELj1ELj1ELj4ELj16ENS_18Kernel_traits_baseILj3072ES2_S2_fS2_fjLj128EEEEELb1ELb1ELb0ELb0EEEvNS_9BwdParamsE,(.L_x_11393 - _ZN10layer_norm13ln_bwd_kernelINS_13Kernel_traitsI6__halfS2_fS2_fjLj3072ELj1ELj1ELj4ELj16ENS_18Kernel_traits_baseILj3072ES2_S2_fS2_fjLj128EEEEELb1ELb1ELb0ELb0EEEvNS_9BwdParamsE)
        .other          _ZN10layer_norm13ln_bwd_kernelINS_13Kernel_traitsI6__halfS2_fS2_fjLj3072ELj1ELj1ELj4ELj16ENS_18Kernel_traits_baseILj3072ES2_S2_fS2_fjLj128EEEEELb1ELb1ELb0ELb0EEEvNS_9BwdParamsE,@"STO_CUDA_ENTRY STV_DEFAULT"
_ZN10layer_norm13ln_bwd_kernelINS_13Kernel_traitsI6__halfS2_fS2_fjLj3072ELj1ELj1ELj4ELj16ENS_18Kernel_traits_baseILj3072ES2_S2_fS2_fjLj128EEEEELb1ELb1ELb0ELb0EEEvNS_9BwdParamsE:
.text._ZN10layer_norm13ln_bwd_kernelINS_13Kernel_traitsI6__halfS2_fS2_fjLj3072ELj1ELj1ELj4ELj16ENS_18Kernel_traits_baseILj3072ES2_S2_fS2_fjLj128EEEEELb1ELb1ELb0ELb0EEEvNS_9BwdParamsE:
        /* <DEDUP_REMOVED lines=140> */
.L_x_7554:
        /* <DEDUP_REMOVED lines=43> */
[----:B------:R-:W-:-:S03]  /*0b70*/  FADD.FTZ R217, -R228, R146 ;  /* 0x00000092e4d97221 */ /* 0x000fc60000010100 */
[----:B-----5:R-:W-:Y:S01]  /*0b80*/  FMUL.FTZ R3, R172, R3 ;  /* 0x00000003ac037220 */ /* 0x020fe20000410000 */
[----:B------:R-:W-:Y:S01]  /*0b90*/  FADD.FTZ R147, -R228, R147 ;  /* 0x00000093e4937221 */ /* 0x000fe20000010100 */
[C---:B------:R-:W-:Y:S01]  /*0ba0*/  FMUL.FTZ R217, R172.reuse, R217 ;  /* 0x000000d9acd97220 */ /* 0x040fe20000410000 */
[----:B------:R-:W-:Y:S01]  /*0bb0*/  FMUL.FTZ R218, R172, R203 ;  /* 0x000000cbacda7220 */ /* 0x000fe20000410000 */
[--C-:B----4-:R-:W-:Y:S02]  /*0bc0*/  HADD2.F32 R145, -RZ, R148.reuse.H0_H0 ;  /* 0x20000094ff917230 */ /* 0x110fe40000004100 */
[----:B------:R-:W-:-:S03]  /*0bd0*/  HADD2.F32 R148, -RZ, R148.H1_H1 ;  /* 0x30000094ff947230 */ /* 0x000fc60000004100 */
[----:B------:R-:W-:Y:S01]  /*0be0*/  FMUL.FTZ R220, R158, R145 ;  /* 0x000000919edc7220 */ /* 0x000fe20000410000 */
[--C-:B------:R-:W-:Y:S02]  /*0bf0*/  HADD2.F32 R215, -RZ, R149.reuse.H0_H0 ;  /* 0x20000095ffd77230 */ /* 0x100fe40000004100 */
[----:B------:R-:W-:Y:S02]  /*0c00*/  HADD2.F32 R212, -RZ, R149.H1_H1 ;  /* 0x30000095ffd47230 */ /* 0x000fe40000004100 */
[C---:B---3--:R-:W-:Y:S01]  /*0c10*/  FADD.FTZ R149, -R228.reuse, R141 ;  /* 0x0000008de4957221 */ /* 0x048fe20000010100 */
[--C-:B------:R-:W-:Y:S02]  /*0c20*/  HADD2.F32 R205, -RZ, R151.reuse.H0_H0 ;  /* 0x20000097ffcd7230 */ /* 0x100fe40000004100 */
[----:B------:R-:W-:Y:S02]  /*0c30*/  HADD2.F32 R144, -RZ, R151.H1_H1 ;  /* 0x30000097ff907230 */ /* 0x000fe40000004100 */
[C---:B------:R-:W-:Y:S01]  /*0c40*/  FADD.FTZ R151, -R228.reuse, R143 ;  /* 0x0000008fe4977221 */ /* 0x040fe20000010100 */
[----:B------:R-:W-:Y:S01]  /*0c50*/  FMUL.FTZ R216, R157, R148 ;  /* 0x000000949dd87220 */ /* 0x000fe20000410000 */
[----:B------:R-:W-:Y:S01]  /*0c60*/  FADD.FTZ R141, RZ, R220 ;  /* 0x000000dcff8d7221 */ /* 0x000fe20000010000 */
[----:B------:R-:W-:Y:S01]  /*0c70*/  FFMA.FTZ R143, R3, R220, RZ ;  /* 0x000000dc038f7223 */ /* 0x000fe200000100ff */
        /* <DEDUP_REMOVED lines=45> */
.L_x_7542:
[----:B------:R-:W-:Y:S05]  /*0f50*/  BSYNC B0 ;  /* 0x0000000000007941 */ /* 0x000fea0003800000 */
.L_x_7541:
        /* <DEDUP_REMOVED lines=22> */
[----:B------:R-:W-:Y:S02]  /*10c0*/  FADD.FTZ R181, -R228, R142 ;  /* 0x0000008ee4b57221 */ /* 0x000fe40000010100 */
[C---:B-----5:R-:W-:Y:S01]  /*10d0*/  FMUL.FTZ R178, R172.reuse, R183 ;  /* 0x000000b7acb27220 */ /* 0x060fe20000410000 */
[C---:B0-----:R-:W-:Y:S01]  /*10e0*/  FMUL.FTZ R175, R172.reuse, R179 ;  /* 0x000000b3acaf7220 */ /* 0x041fe20000410000 */
[C---:B------:R-:W-:Y:S01]  /*10f0*/  FMUL.FTZ R174, R172.reuse, R177 ;  /* 0x000000b1acae7220 */ /* 0x040fe20000410000 */
        /* <DEDUP_REMOVED lines=57> */
.L_x_7544:
[----:B------:R-:W-:Y:S05]  /*1490*/  BSYNC B0 ;  /* 0x0000000000007941 */ /* 0x000fea0003800000 */
.L_x_7543:
        /* <DEDUP_REMOVED lines=19> */
[C---:B0-----:R-:W-:Y:S01]  /*15d0*/  FADD.FTZ R195, -R228.reuse, R143 ;  /* 0x0000008fe4c37221 */ /* 0x041fe20000010100 */
[C---:B------:R-:W-:Y:S01]  /*15e0*/  FADD.FTZ R173, -R228.reuse, R140 ;  /* 0x0000008ce4ad7221 */ /* 0x040fe20000010100 */
[----:B------:R-:W-:Y:S02]  /*15f0*/  FADD.FTZ R191, -R228, R142 ;  /* 0x0000008ee4bf7221 */ /* 0x000fe40000010100 */
[C---:B-----5:R-:W-:Y:S01]  /*1600*/  FMUL.FTZ R196, R172.reuse, R195 ;  /* 0x000000c3acc47220 */ /* 0x060fe20000410000 */
[C---:B------:R-:W-:Y:S01]  /*1610*/  FMUL.FTZ R173, R172.reuse, R173 ;  /* 0x000000adacad7220 */ /* 0x040fe20000410000 */
[C---:B-1----:R-:W-:Y:S01]  /*1620*/  FMUL.FTZ R192, R172.reuse, R189 ;  /* 0x000000bdacc07220 */ /* 0x042fe20000410000 */
        /* <DEDUP_REMOVED lines=30> */
[----:B------:R-:W-:Y:S01]  /*1810*/  FADD.FTZ R199, -R228, R150 ;  /* 0x00000096e4c77221 */ /* 0x000fe20000010100 */
[----:B------:R-:W-:Y:S01]  /*1820*/  FADD.FTZ R136, R136, R197 ;  /* 0x000000c588887221 */ /* 0x000fe20000010000 */
[----:B------:R-:W-:Y:S01]  /*1830*/  FFMA.FTZ R88, R195, R197, R88 ;  /* 0x000000c5c3587223 */ /* 0x000fe20000010058 */
[C---:B------:R-:W-:Y:S01]  /*1840*/  FMUL.FTZ R202, R172.reuse, R149 ;  /* 0x00000095acca7220 */ /* 0x040fe20000410000 */
        /* <DEDUP_REMOVED lines=23> */
.L_x_7546:
[----:B------:R-:W-:Y:S05]  /*19c0*/  BSYNC B0 ;  /* 0x0000000000007941 */ /* 0x000fea0003800000 */
.L_x_7545:
        /* <DEDUP_REMOVED lines=27> */
.L_x_7569:
        /* <DEDUP_REMOVED lines=41> */
[----:B------:R-:W-:-:S04]  /*1e10*/  FADD.FTZ R145, R220, -R145 ;  /* 0x80000091dc917221 */ /* 0x000fc80000010000 */
[----:B------:R-:W-:-:S04]  /*1e20*/  FMUL.FTZ R145, R172, R145 ;  /* 0x00000091ac917220 */ /* 0x000fc80000410000 */
[----:B------:R-:W-:-:S04]  /*1e30*/  @P5 FADD.FTZ R145, R116, R145 ;  /* 0x0000009174915221 */ /* 0x000fc80000010000 */
[----:B------:R-:W-:-:S04]  /*1e40*/  FMUL.FTZ R147, R145, R150 ;  /* 0x0000009691937220 */ /* 0x000fc80000410000 */
[----:B------:R-:W-:-:S04]  /*1e50*/  FMUL.FTZ R147, R147, UR15 ;  /* 0x0000000f93937c20 */ /* 0x000fc80008410000 */
[----:B------:R-:W-:Y:S01]  /*1e60*/  @P6 FMUL.FTZ R144, R18, R147 ;  /* 0x0000009312906220 */ /* 0x000fe20000410000 */
[----:B--2---:R-:W-:-:S05]  /*1e70*/  @P6 HADD2.F32 R148, -RZ, R140.H0_H0 ;  /* 0x2000008cff946230 */ /* 0x004fca0000004100 */
[----:B------:R-:W-:Y:S01]  /*1e80*/  @P6 FMUL.FTZ R221, R147, R148 ;  /* 0x0000009493dd6220 */ /* 0x000fe20000410000 */
[----:B------:R-:W-:Y:S01]  /*1e90*/  FFMA.FTZ R147, R218, R151, R146 ;  /* 0x00000097da937223 */ /* 0x000fe20000010092 */
[----:B------:R-:W-:Y:S02]  /*1ea0*/  LOP3.LUT P6, RZ, R226, 0xff00, RZ, 0xc0, !PT ;  /* 0x0000ff00e2ff7812 */ /* 0x000fe400078cc0ff */
[----:B------:R-:W-:Y:S01]  /*1eb0*/  FADD.FTZ R92, R92, R221 ;  /* 0x000000dd5c5c7221 */ /* 0x000fe20000010000 */
[----:B------:R-:W-:-:S04]  /*1ec0*/  FADD.FTZ R147, R216, -R147 ;  /* 0x80000093d8937221 */ /* 0x000fc80000010000 */
[----:B------:R-:W-:-:S04]  /*1ed0*/  FMUL.FTZ R148, R172, R147 ;  /* 0x00000093ac947220 */ /* 0x000fc80000410000 */
[----:B------:R-:W-:Y:S02]  /*1ee0*/  @P5 FADD.FTZ R148, R117, R148 ;  /* 0x0000009475945221 */ /* 0x000fe40000010000 */
[----:B------:R-:W-:Y:S02]  /*1ef0*/  @P6 HADD2.F32 R140, -RZ, R140.H1_H1 ;  /* 0x3000008cff8c6230 */ /* 0x000fe40000004100 */
[----:B------:R-:W-:-:S04]  /*1f00*/  FMUL.FTZ R147, R148, R150 ;  /* 0x0000009694937220 */ /* 0x000fc80000410000 */
[----:B------:R-:W-:-:S04]  /*1f10*/  FMUL.FTZ R147, R147, UR15 ;  /* 0x0000000f93937c20 */ /* 0x000fc80008410000 */
[----:B------:R-:W-:Y:S01]  /*1f20*/  @P6 FMUL.FTZ R228, R147, R140 ;  /* 0x0000008c93e46220 */ /* 0x000fe20000410000 */
[----:B------:R-:W-:Y:S01]  /*1f30*/  FFMA.FTZ R140, R217, R151, R146 ;  /* 0x00000097d98c7223 */ /* 0x000fe20000010092 */
[----:B------:R-:W-:Y:S01]  /*1f40*/  @P6 FMUL.FTZ R229, R17, R147 ;  /* 0x0000009311e56220 */ /* 0x000fe20000410000 */
[----:B------:R-:W-:Y:S01]  /*1f50*/  LOP3.LUT P6, RZ, R226, 0xff0000, RZ, 0xc0, !PT ;  /* 0x00ff0000e2ff7812 */ /* 0x000fe200078cc0ff */
[----:B------:R-:W-:Y:S01]  /*1f60*/  FADD.FTZ R93, R93, R228 ;  /* 0x000000e45d5d7221 */ /* 0x000fe20000010000 */
[----:B------:R-:W-:Y:S02]  /*1f70*/  FADD.FTZ R147, R215, -R140 ;  /* 0x8000008cd7937221 */ /* 0x000fe40000010000 */
[----:B------:R-:W-:Y:S02]  /*1f80*/  F2FP.F16.F32.PACK_AB R144, R229, R144 ;  /* 0x00000090e590723e */ /* 0x000fe400000000ff */
[----:B------:R-:W-:-:S04]  /*1f90*/  FMUL.FTZ R147, R172, R147 ;  /* 0x00000093ac937220 */ /* 0x000fc80000410000 */
[----:B------:R-:W-:-:S03]  /*1fa0*/  @P5 FADD.FTZ R147, R118, R147 ;  /* 0x0000009376935221 */ /* 0x000fc60000010000 */
        /* <DEDUP_REMOVED lines=25> */
[----:B------:R-:W-:-:S03]  /*2140*/  @P6 HADD2.F32 R149, -RZ, R142.H0_H0 ;  /* 0x2000008eff956230 */ /* 0x000fc60000004100 */
        /* <DEDUP_REMOVED lines=8> */
[----:B------:R-:W-:Y:S01]  /*21d0*/  @P6 HADD2.F32 R237, -RZ, R142.H1_H1 ;  /* 0x3000008effed6230 */ /* 0x000fe20000004100 */
[----:B------:R-:W-:Y:S01]  /*21e0*/  HFMA2.MMA R142, -RZ, RZ, 0, 0 ;  /* 0x00000000ff8e7435 */ /* 0x000fe200000001ff */
[----:B------:R-:W-:-:S04]  /*21f0*/  FMUL.FTZ R149, R236, R150 ;  /* 0x00000096ec957220 */ /* 0x000fc80000410000 */
[----:B------:R-:W-:-:S04]  /*2200*/  FMUL.FTZ R238, R149, UR15 ;  /* 0x0000000f95ee7c20 */ /* 0x000fc80008410000 */
[----:B------:R-:W-:Y:S01]  /*2210*/  @P6 FMUL.FTZ R142, R238, R237 ;  /* 0x000000edee8e6220 */ /* 0x000fe20000410000 */
[----:B------:R-:W-:Y:S01]  /*2220*/  MOV R237, RZ ;  /* 0x000000ff00ed7202 */ /* 0x000fe20000000f00 */
[----:B------:R-:W-:Y:S01]  /*2230*/  @P6 FMUL.FTZ R237, R13, R238 ;  /* 0x000000ee0ded6220 */ /* 0x000fe20000410000 */
[-CC-:B------:R-:W-:Y:S01]  /*2240*/  FFMA.FTZ R238, R207, R151.reuse, R146.reuse ;  /* 0x00000097cfee7223 */ /* 0x180fe20000010092 */
[----:B------:R-:W-:Y:S01]  /*2250*/  FFMA.FTZ R146, R208, R151, R146 ;  /* 0x00000097d0927223 */ /* 0x000fe20000010092 */
[----:B------:R-:W-:Y:S02]  /*2260*/  FADD.FTZ R97, R97, R142 ;  /* 0x0000008e61617221 */ /* 0x000fe40000010000 */
        /* <DEDUP_REMOVED lines=24> */
[----:B------:R-:W-:-:S02]  /*23f0*/  F2FP.F16.F32.PACK_AB R146, R237, R234 ;  /* 0x000000eaed92723e */ /* 0x000fc400000000ff */
[----:B------:R-:W-:-:S07]  /*2400*/  F2FP.F16.F32.PACK_AB R145, R233, R232 ;  /* 0x000000e8e991723e */ /* 0x000fce00000000ff */
[----:B------:R-:W-:Y:S02]  /*2410*/  @P5 HADD2.F32 R140, -RZ, R143.H0_H0 ;  /* 0x2000008fff8c5230 */ /* 0x000fe40000004100 */
[----:B------:R-:W-:-:S03]  /*2420*/  @P5 FMUL.FTZ R147, R12, R149 ;  /* 0x000000950c935220 */ /* 0x000fc60000410000 */
        /* <DEDUP_REMOVED lines=11> */
[----:B------:R-:W-:Y:S02]  /*24e0*/  @P5 HADD2.F32 R143, -RZ, R143.H1_H1 ;  /* 0x3000008fff8f5230 */ /* 0x000fe40000004100 */
[C---:B0-----:R-:W-:Y:S01]  /*24f0*/  IMAD.WIDE.U32 R140, R171.reuse, 0x10, R140 ;  /* 0x00000010ab8c7825 */ /* 0x041fe200078e008c */
[----:B-1----:R-:W-:Y:S02]  /*2500*/  MOV R148, RZ ;  /* 0x000000ff00947202 */ /* 0x002fe40000000f00 */
[----:B------:R-:W-:Y:S01]  /*2510*/  F2FP.F16.F32.PACK_AB R147, R236, R147 ;  /* 0x00000093ec93723e */ /* 0x000fe200000000ff */
[----:B------:R-:W-:Y:S01]  /*2520*/  @P5 FMUL.FTZ R148, R238, R143 ;  /* 0x0000008fee945220 */ /* 0x000fe20000410000 */
[----:B------:R-:W-:-:S03]  /*2530*/  IADD3 R171, R171, 0x80, RZ ;  /* 0x00000080abab7810 */ /* 0x000fc60007ffe0ff */
[----:B------:R0:W-:Y:S01]  /*2540*/  STG.E.128 desc[UR4][R140.64], R144 ;  /* 0x000000908c007986 */ /* 0x0001e2000c101d04 */
[----:B------:R-:W-:-:S07]  /*2550*/  FADD.FTZ R99, R99, R148 ;  /* 0x0000009463637221 */ /* 0x000fce0000010000 */
.L_x_7549:
[----:B------:R-:W-:Y:S05]  /*2560*/  BSYNC B0 ;  /* 0x0000000000007941 */ /* 0x000fea0003800000 */
.L_x_7548:
        /* <DEDUP_REMOVED lines=18> */
[----:B------:R-:W-:-:S03]  /*2690*/  FFMA.FTZ R239, R190, R151, R146 ;  /* 0x00000097beef7223 */ /* 0x000fc60000010092 */
[----:B------:R-:W-:Y:S01]  /*26a0*/  FMUL.FTZ R145, R172, R145 ;  /* 0x00000091ac917220 */ /* 0x000fe20000410000 */
[----:B------:R-:W-:-:S03]  /*26b0*/  FADD.FTZ R239, R188, -R239 ;  /* 0x800000efbcef7221 */ /* 0x000fc60000010000 */
        /* <DEDUP_REMOVED lines=22> */
[----:B------:R-:W-:-:S04]  /*2820*/  FMUL.FTZ R147, R172, R147 ;  /* 0x00000093ac937220 */ /* 0x000fc80000410000 */
[----:B------:R-:W-:Y:S02]  /*2830*/  @P5 FADD.FTZ R147, R126, R147 ;  /* 0x000000937e935221 */ /* 0x000fe40000010000 */
[----:B------:R-:W-:Y:S02]  /*2840*/  @P6 HADD2.F32 R149, -RZ, R141.H0_H0 ;  /* 0x2000008dff956230 */ /* 0x000fe40000004100 */
        /* <DEDUP_REMOVED lines=16> */
[----:B------:R-:W-:Y:S02]  /*2950*/  LOP3.LUT P6, RZ, R225, 0xff, RZ, 0xc0, !PT ;  /* 0x000000ffe1ff7812 */ /* 0x000fe400078cc0ff */
[----:B------:R-:W-:Y:S01]  /*2960*/  CS2R R234, SRZ ;  /* 0x0000000000ea7805 */ /* 0x000fe2000001ff00 */
[----:B------:R-:W-:Y:S01]  /*2970*/  FADD.FTZ R141, R182, -R141 ;  /* 0x8000008db68d7221 */ /* 0x000fe20000010000 */
[----:B------:R-:W-:-:S03]  /*2980*/  FADD.FTZ R103, R103, R230 ;  /* 0x000000e667677221 */ /* 0x000fc60000010000 */
        /* <DEDUP_REMOVED lines=16> */
[----:B------:R-:W-:Y:S01]  /*2a90*/  FMUL.FTZ R238, R149, UR15 ;  /* 0x0000000f95ee7c20 */ /* 0x000fe20008410000 */
[----:B------:R-:W-:Y:S01]  /*2aa0*/  FFMA.FTZ R149, R187, R151, R146 ;  /* 0x00000097bb957223 */ /* 0x000fe20000010092 */
[----:B------:R-:W-:Y:S01]  /*2ab0*/  FMUL.FTZ R146, R172, R239 ;  /* 0x000000efac927220 */ /* 0x000fe20000410000 */
[----:B------:R-:W-:Y:S01]  /*2ac0*/  HFMA2.MMA R239, -RZ, RZ, 0, 0 ;  /* 0x00000000ffef7435 */ /* 0x000fe200000001ff */
[----:B------:R-:W-:Y:S01]  /*2ad0*/  @P6 FMUL.FTZ R142, R238, R237 ;  /* 0x000000edee8e6220 */ /* 0x000fe20000410000 */
[----:B------:R-:W-:Y:S01]  /*2ae0*/  FADD.FTZ R149, R186, -R149 ;  /* 0x80000095ba957221 */ /* 0x000fe20000010000 */
[----:B------:R-:W-:Y:S01]  /*2af0*/  @P5 FADD.FTZ R146, R131, R146 ;  /* 0x0000009283925221 */ /* 0x000fe20000010000 */
[----:B------:R-:W-:Y:S01]  /*2b00*/  MOV R237, RZ ;  /* 0x000000ff00ed7202 */ /* 0x000fe20000000f00 */
[----:B------:R-:W-:Y:S01]  /*2b10*/  @P6 FMUL.FTZ R237, R5, R238 ;  /* 0x000000ee05ed6220 */ /* 0x000fe20000410000 */
[----:B------:R-:W-:Y:S01]  /*2b20*/  FMUL.FTZ R149, R172, R149 ;  /* 0x00000095ac957220 */ /* 0x000fe20000410000 */
[----:B------:R-:W-:-:S03]  /*2b30*/  FADD.FTZ R105, R105, R142 ;  /* 0x0000008e69697221 */ /* 0x000fc60000010000 */
        /* <DEDUP_REMOVED lines=35> */
[----:B------:R-:W-:Y:S01]  /*2d70*/  @P5 HADD2.F32 R143, -RZ, R143.H1_H1 ;  /* 0x3000008fff8f5230 */ /* 0x000fe20000004100 */
[----:B0-----:R-:W-:-:S03]  /*2d80*/  MOV R148, RZ ;  /* 0x000000ff00947202 */ /* 0x001fc60000000f00 */
[----:B------:R-:W-:Y:S01]  /*2d90*/  F2FP.F16.F32.PACK_AB R147, R236, R147 ;  /* 0x00000093ec93723e */ /* 0x000fe200000000ff */
[----:B------:R-:W-:-:S04]  /*2da0*/  @P5 FMUL.FTZ R148, R238, R143 ;  /* 0x0000008fee945220 */ /* 0x000fc80000410000 */
[----:B------:R1:W-:Y:S01]  /*2db0*/  STG.E.128 desc[UR4][R140.64], R144 ;  /* 0x000000908c007986 */ /* 0x0003e2000c101d04 */
[----:B------:R-:W-:-:S07]  /*2dc0*/  FADD.FTZ R107, R107, R148 ;  /* 0x000000946b6b7221 */ /* 0x000fce0000010000 */
.L_x_7551:
[----:B------:R-:W-:Y:S05]  /*2dd0*/  BSYNC B0 ;  /* 0x0000000000007941 */ /* 0x000fea0003800000 */
.L_x_7550:
        /* <DEDUP_REMOVED lines=8> */
[----:B------:R-:W-:Y:S01]  /*2e60*/  ISETP.NE.U32.AND P5, PT, RZ, UR8, PT ;  /* 0x00000008ff007c0c */ /* 0x000fe2000bfa5070 */
[----:B------:R-:W-:Y:S01]  /*2e70*/  HFMA2.MMA R221, -RZ, RZ, 0, 0 ;  /* 0x00000000ffdd7435 */ /* 0x000fe200000001ff */
[----:B------:R-:W-:Y:S01]  /*2e80*/  MOV R148, R222 ;  /* 0x000000de00947202 */ /* 0x000fe20000000f00 */
[----:B------:R-:W-:Y:S01]  /*2e90*/  FFMA.FTZ R145, R173, R151, R146 ;  /* 0x00000097ad917223 */ /* 0x000fe20000010092 */
[----:B------:R-:W-:Y:S02]  /*2ea0*/  ISETP.NE.AND.EX P5, PT, RZ, UR9, PT, P5 ;  /* 0x00000009ff007c0c */ /* 0x000fe4000bfa5350 */
[----:B------:R-:W-:Y:S02]  /*2eb0*/  CS2R R228, SRZ ;  /* 0x0000000000e47805 */ /* 0x000fe4000001ff00 */
        /* <DEDUP_REMOVED lines=34> */
[----:B------:R-:W-:Y:S01]  /*30e0*/  FMUL.FTZ R149, R140, UR15 ;  /* 0x0000000f8c957c20 */ /* 0x000fe20008410000 */
[----:B------:R-:W-:-:S03]  /*30f0*/  FFMA.FTZ R140, R196, R151, R146 ;  /* 0x00000097c48c7223 */ /* 0x000fc60000010092 */
[----:B------:R-:W-:Y:S01]  /*3100*/  @P6 FMUL.FTZ R231, R162, R149 ;  /* 0x00000095a2e76220 */ /* 0x000fe20000410000 */
[----:B------:R-:W-:Y:S01]  /*3110*/  @P6 FMUL.FTZ R229, R149, R148 ;  /* 0x0000009495e56220 */ /* 0x000fe20000410000 */
[----:B------:R-:W-:Y:S01]  /*3120*/  FADD.FTZ R149, R193, -R140 ;  /* 0x8000008cc1957221 */ /* 0x000fe20000010000 */
[----:B------:R-:W-:Y:S02]  /*3130*/  LOP3.LUT P6, RZ, R222, 0xff000000, RZ, 0xc0, !PT ;  /* 0xff000000deff7812 */ /* 0x000fe400078cc0ff */
[----:B------:R-:W-:Y:S01]  /*3140*/  FADD.FTZ R110, R110, R229 ;  /* 0x000000e56e6e7221 */ /* 0x000fe20000010000 */
[----:B------:R-:W-:-:S04]  /*3150*/  FMUL.FTZ R140, R172, R149 ;  /* 0x00000095ac8c7220 */ /* 0x000fc80000410000 */
[----:B------:R-:W-:-:S04]  /*3160*/  @P5 FADD.FTZ R140, R43, R140 ;  /* 0x0000008c2b8c5221 */ /* 0x000fc80000010000 */
[----:B------:R-:W-:Y:S02]  /*3170*/  FMUL.FTZ R148, R140, R150 ;  /* 0x000000968c947220 */ /* 0x000fe40000410000 */
[----:B------:R-:W-:Y:S02]  /*3180*/  @P6 HADD2.F32 R141, -RZ, R141.H1_H1 ;  /* 0x3000008dff8d6230 */ /* 0x000fe40000004100 */
        /* <DEDUP_REMOVED lines=9> */
[----:B------:R-:W-:Y:S02]  /*3220*/  @P6 HADD2.F32 R149, -RZ, R142.H0_H0 ;  /* 0x2000008eff956230 */ /* 0x000fe40000004100 */
        /* <DEDUP_REMOVED lines=15> */
[-CC-:B------:R-:W-:Y:S01]  /*3320*/  FFMA.FTZ R149, R199, R151.reuse, R146.reuse ;  /* 0x00000097c7957223 */ /* 0x180fe20000010092 */
[----:B------:R-:W-:Y:S01]  /*3330*/  FFMA.FTZ R146, R206, R151, R146 ;  /* 0x00000097ce927223 */ /* 0x000fe20000010092 */
[----:B------:R-:W-:Y:S01]  /*3340*/  @P6 FMUL.FTZ R236, R166, R148 ;  /* 0x00000094a6ec6220 */ /* 0x000fe20000410000 */
        /* <DEDUP_REMOVED lines=28> */
[----:B------:R-:W-:Y:S01]  /*3510*/  F2FP.F16.F32.PACK_AB R145, R234, R231 ;  /* 0x000000e7ea91723e */ /* 0x000fe200000000ff */
[----:B------:R0:W-:Y:S01]  /*3520*/  @P5 STG.E.128 desc[UR4][R148.64+0x10], R84 ;  /* 0x0000105494005986 */ /* 0x0001e2000c101d04 */
[----:B------:R-:W-:-:S09]  /*3530*/  FMUL.FTZ R150, R150, UR15 ;  /* 0x0000000f96967c20 */ /* 0x000fd20008410000 */
[----:B------:R-:W-:Y:S02]  /*3540*/  @P6 HADD2.F32 R140, -RZ, R143.H0_H0 ;  /* 0x2000008fff8c6230 */ /* 0x000fe40000004100 */
[----:B------:R-:W-:-:S03]  /*3550*/  @P6 FMUL.FTZ R147, R167, R151 ;  /* 0x00000097a7936220 */ /* 0x000fc60000410000 */
[----:B------:R-:W-:Y:S01]  /*3560*/  @P6 FMUL.FTZ R237, R151, R140 ;  /* 0x0000008c97ed6220 */ /* 0x000fe20000410000 */
[C---:B------:R-:W-:Y:S02]  /*3570*/  LEA R140, P5, R171.reuse, UR18, 0x4 ;  /* 0x00000012ab8c7c11 */ /* 0x040fe4000f8a20ff */
[----:B0-----:R-:W-:Y:S01]  /*3580*/  MOV R148, RZ ;  /* 0x000000ff00947202 */ /* 0x001fe20000000f00 */
[----:B------:R-:W-:Y:S01]  /*3590*/  FADD.FTZ R114, R114, R237 ;  /* 0x000000ed72727221 */ /* 0x000fe20000010000 */
[----:B------:R-:W-:Y:S02]  /*35a0*/  LEA.HI.X R141, R171, UR19, RZ, 0x4, P5 ;  /* 0x00000013ab8d7c11 */ /* 0x000fe4000a8f24ff */
[----:B------:R-:W-:-:S13]  /*35b0*/  LOP3.LUT P5, RZ, R223, 0xff000000, RZ, 0xc0, !PT ;  /* 0xff000000dfff7812 */ /* 0x000fda00078ac0ff */
[----:B------:R-:W-:Y:S01]  /*35c0*/  @P5 FMUL.FTZ R146, R170, R150 ;  /* 0x00000096aa925220 */ /* 0x000fe20000410000 */
[----:B------:R-:W-:-:S04]  /*35d0*/  @P5 HADD2.F32 R143, -RZ, R143.H1_H1 ;  /* 0x3000008fff8f5230 */ /* 0x000fc80000004100 */
[----:B------:R-:W-:Y:S01]  /*35e0*/  F2FP.F16.F32.PACK_AB R147, R146, R147 ;  /* 0x000000939293723e */ /* 0x000fe200000000ff */
[----:B------:R-:W-:Y:S01]  /*35f0*/  @P5 FMUL.FTZ R148, R150, R143 ;  /* 0x0000008f96945220 */ /* 0x000fe20000410000 */
[----:B------:R-:W-:-:S03]  /*3600*/  F2FP.F16.F32.PACK_AB R146, R236, R235 ;  /* 0x000000ebec92723e */ /* 0x000fc600000000ff */
[----:B------:R-:W-:Y:S02]  /*3610*/  FADD.FTZ R115, R115, R148 ;  /* 0x0000009473737221 */ /* 0x000fe40000010000 */
[----:B------:R2:W-:Y:S05]  /*3620*/  STG.E.128 desc[UR4][R140.64], R144 ;  /* 0x000000908c007986 */ /* 0x0005ea000c101d04 */
.L_x_7553:
[----:B------:R-:W-:Y:S05]  /*3630*/  BSYNC B0 ;  /* 0x0000000000007941 */ /* 0x000fea0003800000 */
.L_x_7552:
[----:B------:R-:W-:Y:S02]  /*3640*/  IADD3 R169, R169, UR20, RZ ;  /* 0x00000014a9a97c10 */ /* 0x000fe4000fffe0ff */
[----:B------:R-:W-:Y:S02]  /*3650*/  SEL R219, RZ, 0x1, P4 ;  /* 0x00000001ffdb7807 */ /* 0x000fe40002000000 */
[----:B------:R-:W-:-:S13]  /*3660*/  ISETP.GE.AND P5, PT, R169, UR21, PT ;  /* 0x00000015a9007c0c */ /* 0x000fda000bfa6270 */
[----:B------:R-:W-:Y:S05]  /*3670*/  @!P5 BRA `(.L_x_7554) ;  /* 0xffffffd00090d947 */ /* 0x000fea000383ffff */
.L_x_7540:
        /* <DEDUP_REMOVED lines=20> */
.L_x_7556:
[----:B------:R-:W-:Y:S05]  /*37c0*/  BSYNC B0 ;  /* 0x0000000000007941 */ /* 0x000fea0003800000 */
.L_x_7555:
        /* <DEDUP_REMOVED lines=15> */
.L_x_7558:
[----:B------:R-:W-:Y:S05]  /*38c0*/  BSYNC B0 ;  /* 0x0000000000007941 */ /* 0x000fea0003800000 */
.L_x_7557:
        /* <DEDUP_REMOVED lines=14> */
.L_x_7547:
[----:B------:R-:W-:Y:S02]  /*39b0*/  MOV R228, R229 ;  /* 0x000000e500e47202 */ /* 0x000fe40000000f00 */
[----:B------:R-:W-:Y:S02]  /*39c0*/  MOV R221, 0x10 ;  /* 0x0000001000dd7802 */ /* 0x000fe40000000f00 */
[----:B------:R-:W-:Y:S02]  /*39d0*/  MOV R232, 0x1f ;  /* 0x0000001f00e87802 */ /* 0x000fe40000000f00 */
[----:B------:R-:W-:-:S07]  /*39e0*/  MOV R151, 0xffffffff ;  /* 0xffffffff00977802 */ /* 0x000fce0000000f00 */
[----:B------:R-:W-:Y:S05]  /*39f0*/  WARPSYNC.COLLECTIVE R151, `(.L_x_7559) ;  /* 0x0000000097087348 */ /* 0x000fea0003c00000 */
[----:B------:R0:W1:Y:S02]  /*3a00*/  SHFL.DOWN P6, R219, R228, R221, R232 ;  /* 0x080000dde4db7389 */ /* 0x00006400000c00e8 */
[----:B01----:R-:W-:Y:S01]  /*3a10*/  ENDCOLLECTIVE ;  /* 0x000000000000791b */ /* 0x003fe20003800000 */
.L_x_7559:
[----:B------:R-:W-:Y:S02]  /*3a20*/  MOV R228, R230 ;  /* 0x000000e600e47202 */ /* 0x000fe40000000f00 */
[----:B------:R-:W-:-:S07]  /*3a30*/  MOV R142, R219 ;  /* 0x000000db008e7202 */ /* 0x000fce0000000f00 */
[----:B------:R-:W-:Y:S05]  /*3a40*/  WARPSYNC.COLLECTIVE R151, `(.L_x_7560) ;  /* 0x0000000097087348 */ /* 0x000fea0003c00000 */
[----:B------:R0:W1:Y:S02]  /*3a50*/  SHFL.DOWN P6, R219, R228, R221, R232 ;  /* 0x080000dde4db7389 */ /* 0x00006400000c00e8 */
[----:B01----:R-:W-:Y:S01]  /*3a60*/  ENDCOLLECTIVE ;  /* 0x000000000000791b */ /* 0x003fe20003800000 */
.L_x_7560:
[----:B------:R-:W-:-:S05]  /*3a70*/  FADD.FTZ R142, R142, R229 ;  /* 0x000000e58e8e7221 */ /* 0x000fca0000010000 */
[----:B------:R-:W-:Y:S02]  /*3a80*/  MOV R228, R142 ;  /* 0x0000008e00e47202 */ /* 0x000fe40000000f00 */
[----:B------:R-:W-:Y:S02]  /*3a90*/  MOV R221, 0x8 ;  /* 0x0000000800dd7802 */ /* 0x000fe40000000f00 */
[----:B------:R-:W-:-:S07]  /*3aa0*/  MOV R143, R219 ;  /* 0x000000db008f7202 */ /* 0x000fce0000000f00 */
[----:B------:R-:W-:Y:S05]  /*3ab0*/  WARPSYNC.COLLECTIVE R151, `(.L_x_7561) ;  /* 0x0000000097087348 */ /* 0x000fea0003c00000 */
[----:B------:R0:W1:Y:S02]  /*3ac0*/  SHFL.DOWN P6, R219, R228, R221, R232 ;  /* 0x080000dde4db7389 */ /* 0x00006400000c00e8 */
[----:B01----:R-:W-:Y:S01]  /*3ad0*/  ENDCOLLECTIVE ;  /* 0x000000000000791b */ /* 0x003fe20003800000 */
.L_x_7561:
[----:B------:R-:W-:-:S05]  /*3ae0*/  FADD.FTZ R143, R143, R230 ;  /* 0x000000e68f8f7221 */ /* 0x000fca0000010000 */
[----:B------:R-:W-:Y:S02]  /*3af0*/  MOV R228, R143 ;  /* 0x0000008f00e47202 */ /* 0x000fe40000000f00 */
[----:B------:R-:W-:-:S07]  /*3b00*/  MOV R145, R219 ;  /* 0x000000db00917202 */ /* 0x000fce0000000f00 */
[----:B------:R-:W-:Y:S05]  /*3b10*/  WARPSYNC.COLLECTIVE R151, `(.L_x_7562) ;  /* 0x0000000097087348 */ /* 0x000fea0003c00000 */
[----:B------:R0:W1:Y:S02]  /*3b20*/  SHFL.DOWN P6, R219, R228, R221, R232 ;  /* 0x080000dde4db7389 */ /* 0x00006400000c00e8 */
[----:B01----:R-:W-:Y:S01]  /*3b30*/  ENDCOLLECTIVE ;  /* 0x000000000000791b */ /* 0x003fe20003800000 */
.L_x_7562:
[----:B------:R-:W-:-:S05]  /*3b40*/  FADD.FTZ R145, R142, R145 ;  /* 0x000000918e917221 */ /* 0x000fca0000010000 */
[----:B------:R-:W-:Y:S02]  /*3b50*/  MOV R228, R145 ;  /* 0x0000009100e47202 */ /* 0x000fe40000000f00 */
[----:B------:R-:W-:Y:S02]  /*3b60*/  MOV R221, 0x4 ;  /* 0x0000000400dd7802 */ /* 0x000fe40000000f00 */
[----:B------:R-:W-:-:S07]  /*3b70*/  MOV R144, R219 ;  /* 0x000000db00907202 */ /* 0x000fce0000000f00 */
[----:B------:R-:W-:Y:S05]  /*3b80*/  WARPSYNC.COLLECTIVE R151, `(.L_x_7563) ;  /* 0x0000000097087348 */ /* 0x000fea0003c00000 */
[----:B------:R0:W1:Y:S02]  /*3b90*/  SHFL.DOWN P6, R219, R228, R221, R232 ;  /* 0x080000dde4db7389 */ /* 0x00006400000c00e8 */
[----:B01----:R-:W-:Y:S01]  /*3ba0*/  ENDCOLLECTIVE ;  /* 0x000000000000791b */ /* 0x003fe20003800000 */
.L_x_7563:
[----:B------:R-:W-:-:S05]  /*3bb0*/  FADD.FTZ R144, R143, R144 ;  /* 0x000000908f907221 */ /* 0x000fca0000010000 */
[----:B------:R-:W-:Y:S02]  /*3bc0*/  MOV R228, R144 ;  /* 0x0000009000e47202 */ /* 0x000fe40000000f00 */
[----:B------:R-:W-:-:S07]  /*3bd0*/  MOV R146, R219 ;  /* 0x000000db00927202 */ /* 0x000fce0000000f00 */
[----:B------:R-:W-:Y:S05]  /*3be0*/  WARPSYNC.COLLECTIVE R151, `(.L_x_7564) ;  /* 0x0000000097087348 */ /* 0x000fea0003c00000 */
[----:B------:R0:W1:Y:S02]  /*3bf0*/  SHFL.DOWN P6, R219, R228, R221, R232 ;  /* 0x080000dde4db7389 */ /* 0x00006400000c00e8 */
[----:B01----:R-:W-:Y:S01]  /*3c00*/  ENDCOLLECTIVE ;  /* 0x000000000000791b */ /* 0x003fe20003800000 */
.L_x_7564:
[----:B------:R-:W-:-:S05]  /*3c10*/  FADD.FTZ R146, R145, R146 ;  /* 0x0000009291927221 */ /* 0x000fca0000010000 */
[----:B------:R-:W-:Y:S02]  /*3c20*/  MOV R228, R146 ;  /* 0x0000009200e47202 */ /* 0x000fe40000000f00 */
[----:B------:R-:W-:Y:S02]  /*3c30*/  MOV R221, 0x2 ;  /* 0x0000000200dd7802 */ /* 0x000fe40000000f00 */
[----:B------:R-:W-:-:S07]  /*3c40*/  MOV R147, R219 ;  /* 0x000000db00937202 */ /* 0x000fce0000000f00 */
[----:B------:R-:W-:Y:S05]  /*3c50*/  WARPSYNC.COLLECTIVE R151, `(.L_x_7565) ;  /* 0x0000000097087348 */ /* 0x000fea0003c00000 */
[----:B------:R0:W1:Y:S02]  /*3c60*/  SHFL.DOWN P6, R219, R228, R221, R232 ;  /* 0x080000dde4db7389 */ /* 0x00006400000c00e8 */
[----:B01----:R-:W-:Y:S01]  /*3c70*/  ENDCOLLECTIVE ;  /* 0x000000000000791b */ /* 0x003fe20003800000 */
.L_x_7565:
[----:B------:R-:W-:-:S05]  /*3c80*/  FADD.FTZ R147, R144, R147 ;  /* 0x0000009390937221 */ /* 0x000fca0000010000 */
[----:B------:R-:W-:Y:S02]  /*3c90*/  MOV R228, R147 ;  /* 0x0000009300e47202 */ /* 0x000fe40000000f00 */
[----:B------:R-:W-:-:S07]  /*3ca0*/  MOV R149, R219 ;  /* 0x000000db00957202 */ /* 0x000fce0000000f00 */
[----:B------:R-:W-:Y:S05]  /*3cb0*/  WARPSYNC.COLLECTIVE R151, `(.L_x_7566) ;  /* 0x0000000097087348 */ /* 0x000fea0003c00000 */
[----:B------:R0:W1:Y:S02]  /*3cc0*/  SHFL.DOWN P6, R219, R228, R221, R232 ;  /* 0x080000dde4db7389 */ /* 0x00006400000c00e8 */
[----:B01----:R-:W-:Y:S01]  /*3cd0*/  ENDCOLLECTIVE ;  /* 0x000000000000791b */ /* 0x003fe20003800000 */
.L_x_7566:
[----:B------:R-:W-:-:S05]  /*3ce0*/  FADD.FTZ R149, R146, R149 ;  /* 0x0000009592957221 */ /* 0x000fca0000010000 */
[----:B------:R-:W-:Y:S02]  /*3cf0*/  MOV R228, R149 ;  /* 0x0000009500e47202 */ /* 0x000fe40000000f00 */
[----:B------:R-:W-:Y:S02]  /*3d00*/  MOV R221, 0x1 ;  /* 0x0000000100dd7802 */ /* 0x000fe40000000f00 */
[----:B------:R-:W-:-:S07]  /*3d10*/  MOV R148, R219 ;  /* 0x000000db00947202 */ /* 0x000fce0000000f00 */
[----:B------:R-:W-:Y:S05]  /*3d20*/  WARPSYNC.COLLECTIVE R151, `(.L_x_7567) ;  /* 0x0000000097087348 */ /* 0x000fea0003c00000 */
[----:B------:R0:W1:Y:S02]  /*3d30*/  SHFL.DOWN P6, R219, R228, R221, R232 ;  /* 0x080000dde4db7389 */ /* 0x00006400000c00e8 */
[----:B01----:R-:W-:Y:S01]  /*3d40*/  ENDCOLLECTIVE ;  /* 0x000000000000791b */ /* 0x003fe20003800000 */
.L_x_7567:
[----:B------:R-:W-:-:S05]  /*3d50*/  FADD.FTZ R142, R147, R148 ;  /* 0x00000094938e7221 */ /* 0x000fca0000010000 */
[----:B------:R-:W-:Y:S02]  /*3d60*/  MOV R228, R142 ;  /* 0x0000008e00e47202 */ /* 0x000fe40000000f00 */
[----:B------:R-:W-:-:S07]  /*3d70*/  MOV R148, R219 ;  /* 0x000000db00947202 */ /* 0x000fce0000000f00 */
[----:B------:R-:W-:Y:S05]  /*3d80*/  WARPSYNC.COLLECTIVE R151, `(.L_x_7568) ;  /* 0x0000000097087348 */ /* 0x000fea0003c00000 */
[----:B------:R0:W1:Y:S02]  /*3d90*/  SHFL.DOWN P6, R219, R228, R221, R232 ;  /* 0x080000dde4db7389 */ /* 0x00006400000c00e8 */
[----:B01----:R-:W-:Y:S01]  /*3da0*/  ENDCOLLECTIVE ;  /* 0x000000000000791b */ /* 0x003fe20003800000 */
.L_x_7568:
[----:B------:R-:W-:Y:S01]  /*3db0*/  MOV R143, R219 ;  /* 0x000000db008f7202 */ /* 0x000fe20000000f00 */
[----:B------:R-:W-:Y:S06]  /*3dc0*/  BRA `(.L_x_7569) ;  /* 0xffffffdc006c7947 */ /* 0x000fec000383ffff */
.L_x_7570:
        /* <DEDUP_REMOVED lines=11> */
.L_x_11393:


//--------------------- .text._ZN10layer_norm13ln_bwd_kernelINS_13Kernel_traitsI6__halfS2_fS2_fjLj3072ELj1ELj1ELj4ELj16ENS_18Kernel_traits_baseILj3072ES2_S2_fS2_fjLj128EEEEELb1ELb1ELb0ELb1EEEvNS_9BwdParamsE --------------------------
	.section	.text._ZN10layer_norm13ln_bwd_kernelINS_13Kernel_traitsI6__halfS2_fS2_fjLj3072ELj1ELj1ELj4ELj16ENS_18Kernel_traits_baseILj3072ES2_S2_fS2_fjLj128EEEEELb1ELb1ELb0ELb1EEEvNS_9BwdParamsE,"ax",@progbits
	.align	128
        .global         _ZN10layer_norm13ln_bwd_kernelINS_13Kernel_traitsI6__halfS2_fS2_fjLj3072ELj1ELj1ELj4ELj16ENS_18Kernel_traits_baseILj3072ES2_S2_fS2_fjLj128EEEEELb1ELb1ELb0ELb1EEEvNS_9BwdParamsE
        .type           _ZN10layer_norm13ln_bwd_kernelINS_13Kernel_traitsI6__halfS2_fS2_fjLj3072ELj1ELj1ELj4ELj16ENS_18Kernel_traits_baseILj3072ES2_S2_fS2_fjLj128EEEEELb1ELb1ELb0ELb1EEEvNS_9BwdParamsE,@function
        .size           _ZN10layer_norm13ln_bwd_kernelINS_13Kernel_traitsI6__halfS2_fS2_fjLj3072ELj1ELj1ELj4ELj16ENS_18Kernel_traits_baseILj3072ES2_S2_fS2_fjLj128EEEEELb1ELb1ELb0ELb1EEEvNS_9BwdParamsE,(.L_x_11394 - _ZN10layer_norm13ln_bwd_kernelINS_13Kernel_traitsI6__halfS2_fS2_fjLj3072ELj1ELj1ELj4ELj16ENS_18Kernel_traits_baseILj3072ES2_S2_fS2_fjLj128EEEEELb1ELb1ELb0ELb1EEEvNS_9BwdParamsE)
        .other          _ZN10layer_norm13ln_bwd_kernelINS_13Kernel_traitsI6__halfS2_fS2_fjLj3072ELj1ELj1ELj4ELj16ENS_18Kernel_traits_baseILj3072ES2_S2_fS2_fjLj128EEEEELb1ELb1ELb0ELb1EEEvNS_9BwdParamsE,@"STO_CUDA_ENTRY STV_DEFAULT"
_ZN10layer_norm13ln_bwd_kernelINS_13Kernel_traitsI6__halfS2_fS2_fjLj3072ELj1ELj1ELj4ELj16ENS_18Kernel_traits_baseILj3072ES2_S2_fS2_fjLj128EEEEELb1ELb1ELb0ELb1EEEvNS_9BwdParamsE:
.text._ZN10layer_norm13ln_bwd_kernelINS_13Kernel_traitsI6__halfS2_fS2_fjLj3072ELj1ELj1ELj4ELj16ENS_18Kernel_traits_baseILj3072ES2_S2_fS2_fjLj128EEEEELb1ELb1ELb0ELb1EEEvNS_9BwdParamsE:
        /* <DEDUP_REMOVED lines=61> */
.L_x_7571:
        /* <DEDUP_REMOVED lines=71> */
.L_x_7574:
[----:B0-----:R-:W0:Y:S01]  /*0840*/  LDC.64 R106, c[0x0][0x250] ;  /* 0x00009400ff6a7b82 */ /* 0x001e220000000a00 */
[----:B------:R-:W-:-:S05]  /*0850*/  IMAD R88, R157, UR9, RZ ;  /* 0x000000099d587c24 */ /* 0x000fca000f8e02ff */
[----:B------:R-:W-:Y:S02]  /*0860*/  SHF.R.S32.HI R89, RZ, 0x1f, R88 ;  /* 0x0000001fff597819 */ /* 0x000fe40000011458 */
[----:B------:R-:W1:Y:S02]  /*0870*/  LDC.64 R116, c[0x0][0x2b8] ;  /* 0x0000ae00ff747b82 */ /* 0x000e640000000a00 */
[----:B------:R-:W-:Y:S02]  /*0880*/  LEA.HI R89, R89, R88, RZ, 0x3 ;  /* 0x0000005859597211 */ /* 0x000fe400078f18ff */
[----:B------:R-:W-:Y:S02]  /*0890*/  SHF.R.S32.HI R88, RZ, 0x1f, R157 ;  /* 0x0000001fff587819 */ /* 0x000fe4000001149d */
[----:B------:R-:W-:Y:S02]  /*08a0*/  LEA.HI.SX32 R199, R89, R0, 0x1d ;  /* 0x0000000059c77211 */ /* 0x000fe400078feaff */
[----:B------:R-:W2:Y:S08]  /*08b0*/  @P0 LDC.64 R108, c[0x0][0x270] ;  /* 0x00009c00ff6c0b82 */ /* 0x000eb00000000a00 */
[----:B------:R-:W3:Y:S01]  /*08c0*/  LDC.64 R152, c[0x0][0x238] ;  /* 0x00008e00ff987b82 */ /* 0x000ee20000000a00 */
[----:B0-----:R-:W-:-:S07]  /*08d0*/  IMAD.WIDE R106, R157, 0x4, R106 ;  /* 0x000000049d6a7825 */ /* 0x001fce00078e026a */
[----:B------:R-:W0:Y:S01]  /*08e0*/  LDC.64 R144, c[0x0][0x258] ;  /* 0x00009600ff907b82 */ /* 0x000e220000000a00 */
[C---:B-1----:R-:W-:Y:S01]  /*08f0*/  IMAD.WIDE.U32 R92, R199.reuse, 0x10, R116 ;  /* 0x00000010c75c7825 */ /* 0x042fe200078e0074 */
[----:B------:R-:W4:Y:S01]  /*0900*/  LDG.E R200, desc[UR4][R106.64] ;  /* 0x000000046ac87981 */ /* 0x000f22000c1e1900 */
[C---:B------:R-:W-:Y:S02]  /*0910*/  IADD3 R197, R199.reuse, 0x80, RZ ;  /* 0x00000080c7c57810 */ /* 0x040fe40007ffe0ff */
[----:B------:R-:W-:Y:S02]  /*0920*/  IADD3 R191, R199, 0x100, RZ ;  /* 0x00000100c7bf7810 */ /* 0x000fe40007ffe0ff */
[----:B------:R-:W4:Y:S01]  /*0930*/  LDG.E.128 R92, desc[UR4][R92.64] ;  /* 0x000000045c5c7981 */ /* 0x000f22000c1e1d00 */
[C---:B--2---:R-:W-:Y:S01]  /*0940*/  @P0 LEA R108, P1, R157.reuse, R108, 0x1 ;  /* 0x0000006c9d6c0211 */ /* 0x044fe200078208ff */
[----:B------:R-:W1:Y:S03]  /*0950*/  LDC.64 R160, c[0x0][0x2c8] ;  /* 0x0000b200ffa07b82 */ /* 0x000e660000000a00 */
[----:B------:R-:W-:Y:S01]  /*0960*/  @P0 LEA.HI.X R109, R157, R109, R88, 0x1, P1 ;  /* 0x0000006d9d6d0211 */ /* 0x000fe200008f0c58 */
[----:B---3--:R-:W-:-:S04]  /*0970*/  IMAD.WIDE.U32 R120, R199, 0x20, R152 ;  /* 0x00000020c7787825 */ /* 0x008fc800078e0098 */
[----:B------:R-:W2:Y:S01]  /*0980*/  @P0 LDG.E.U16 R198, desc[UR4][R108.64] ;  /* 0x000000046cc60981 */ /* 0x000ea2000c1e1500 */
[----:B------:R-:W-:-:S03]  /*0990*/  IMAD.WIDE.U32 R162, R197, 0x20, R152 ;  /* 0x00000020c5a27825 */ /* 0x000fc600078e0098 */
[----:B------:R-:W3:Y:S01]  /*09a0*/  LDG.E.128 R88, desc[UR4][R120.64] ;  /* 0x0000000478587981 */ /* 0x000ee2000c1e1d00 */
[----:B0-----:R-:W-:-:S03]  /*09b0*/  IMAD.WIDE R194, R157, 0x4, R144 ;  /* 0x000000049dc27825 */ /* 0x001fc600078e0290 */
[----:B------:R-:W2:Y:S01]  /*09c0*/  LDG.E.128 R100, desc[UR4][R162.64] ;  /* 0x00000004a2647981 */ /* 0x000ea2000c1e1d00 */
[----:B------:R-:W0:Y:S01]  /*09d0*/  LDC.64 R144, c[0x0][0x240] ;  /* 0x00009000ff907b82 */ /* 0x000e220000000a00 */
[----:B------:R-:W-:Y:S02]  /*09e0*/  IMAD.WIDE.U32 R152, R191, 0x20, R152 ;  /* 0x00000020bf987825 */ /* 0x000fe400078e0098 */
[----:B------:R0:W2:Y:S04]  /*09f0*/  LDG.E.128 R108, desc[UR4][R162.64+0x10] ;  /* 0x00001004a26c7981 */ /* 0x0000a8000c1e1d00 */
[----:B------:R-:W2:Y:S04]  /*0a00*/  LDG.E R194, desc[UR4][R194.64] ;  /* 0x00000004c2c27981 */ /* 0x000ea8000c1e1900 */
[----:B------:R-:W2:Y:S01]  /*0a10*/  LDG.E.128 R112, desc[UR4][R152.64] ;  /* 0x0000000498707981 */ /* 0x000ea2000c1e1d00 */
[----:B------:R-:W-:-:S03]  /*0a20*/  IMAD.WIDE.U32 R104, R197, 0x10, R116 ;  /* 0x00000010c5687825 */ /* 0x000fc600078e0074 */
[----:B------:R-:W2:Y:S04]  /*0a30*/  LDG.E.128 R96, desc[UR4][R120.64+0x10] ;  /* 0x0000100478607981 */ /* 0x000ea8000c1e1d00 */
[----:B------:R-:W2:Y:S01]  /*0a40*/  LDG.E.128 R104, desc[UR4][R104.64] ;  /* 0x0000000468687981 */ /* 0x000ea2000c1e1d00 */
[----:B------:R-:W-:-:S03]  /*0a50*/  IMAD.WIDE.U32 R116, R191, 0x10, R116 ;  /* 0x00000010bf747825 */ /* 0x000fc600078e0074 */
[----:B------:R1:W2:Y:S04]  /*0a60*/  LDG.E.128 R120, desc[UR4][R152.64+0x10] ;  /* 0x0000100498787981 */ /* 0x0002a8000c1e1d00 */
[----:B------:R-:W2:Y:S01]  /*0a70*/  LDG.E.128 R116, desc[UR4][R116.64] ;  /* 0x0000000474747981 */ /* 0x000ea2000c1e1d00 */
        /* <DEDUP_REMOVED lines=9> */
[----:B------:R-:W1:Y:S01]  /*0b10*/  @P1 LDC.64 R172, c[0x0][0x2c8] ;  /* 0x0000b200ffac1b82 */ /* 0x000e620000000a00 */
[----:B------:R-:W-:Y:S02]  /*0b20*/  ISETP.NE.AND P3, PT, RZ, UR8, PT ;  /* 0x00000008ff007c0c */ /* 0x000fe4000bf65270 */
[----:B------:R-:W-:-:S05]  /*0b30*/  LOP3.LUT P4, RZ, R196, 0xff, RZ, 0xc0, !PT ;  /* 0x000000ffc4ff7812 */ /* 0x000fca000788c0ff */
[----:B------:R-:W1:Y:S01]  /*0b40*/  @P1 LDC.64 R170, c[0x0][0x2c8] ;  /* 0x0000b200ffaa1b82 */ /* 0x000e620000000a00 */
[----:B0-----:R-:W-:-:S05]  /*0b50*/  @P1 IMAD.WIDE.U32 R192, R199, 0x20, R192 ;  /* 0x00000020c7c01825 */ /* 0x001fca00078e00c0 */
[----:B------:R-:W5:Y:S01]  /*0b60*/  @P1 LDG.E.128 R56, desc[UR4][R192.64] ;  /* 0x00000004c0381981 */ /* 0x000f62000c1e1d00 */
[----:B-1----:R-:W-:-:S03]  /*0b70*/  @P1 IMAD.WIDE.U32 R172, R197, 0x20, R172 ;  /* 0x00000020c5ac1825 */ /* 0x002fc600078e00ac */
[----:B------:R0:W5:Y:S04]  /*0b80*/  @P1 LDG.E.128 R60, desc[UR4][R192.64+0x10] ;  /* 0x00001004c03c1981 */ /* 0x000168000c1e1d00 */
[----:B------:R-:W5:Y:S04]  /*0b90*/  @P1 LDG.E.128 R64, desc[UR4][R172.64] ;  /* 0x00000004ac401981 */ /* 0x000f68000c1e1d00 */
[----:B------:R-:W5:Y:S01]  /*0ba0*/  @P1 LDG.E.128 R68, desc[UR4][R172.64+0x10] ;  /* 0x00001004ac441981 */ /* 0x000f62000c1e1d00 */
[----:B0-----:R-:W-:Y:S01]  /*0bb0*/  MOV R192, 0x3f800000 ;  /* 0x3f80000000c07802 */ /* 0x001fe20000000f00 */
[----:B------:R-:W-:-:S05]  /*0bc0*/  @P1 IMAD.WIDE.U32 R170, R191, 0x20, R170 ;  /* 0x00000020bfaa1825 */ /* 0x000fca00078e00aa */
[----:B------:R-:W5:Y:S04]  /*0bd0*/  @P1 LDG.E.128 R72, desc[UR4][R170.64] ;  /* 0x00000004aa481981 */ /* 0x000f68000c1e1d00 */
[----:B------:R0:W5:Y:S02]  /*0be0*/  @P1 LDG.E.128 R76, desc[UR4][R170.64+0x10] ;  /* 0x00001004aa4c1981 */ /* 0x000164000c1e1d00 */
[----:B0-----:R-:W0:Y:S01]  /*0bf0*/  S2R R170, SR_TID.X ;  /* 0x0000000000aa7919 */ /* 0x001e220000002100 */
[----:B------:R-:W-:Y:S01]  /*0c00*/  UMOV UR6, 0xffffffff ;  /* 0xffffffff00067882 */ /* 0x000fe20000000000 */
[----:B0-----:R-:W-:Y:S02]  /*0c10*/  LOP3.LUT P1, RZ, R170, 0x1f, RZ, 0xc0, !PT ;  /* 0x0000001faaff7812 */ /* 0x001fe4000782c0ff */
[----:B----4-:R-:W-:Y:S01]  /*0c20*/  FSEL R212, R200, RZ, !P3 ;  /* 0x000000ffc8d47208 */ /* 0x010fe20005800000 */
[----:B------:R-:W-:-:S02]  /*0c30*/  HADD2.F32 R195, -RZ, R92.H0_H0 ;  /* 0x2000005cffc37230 */ /* 0x000fc40000004100 */
[----:B------:R-:W-:-:S03]  /*0c40*/  HADD2.F32 R218, -RZ, R92.H1_H1 ;  /* 0x3000005cffda7230 */ /* 0x000fc60000004100 */
[----:B------:R-:W-:Y:S01]  /*0c50*/  FMUL.FTZ R220, R158, R195 ;  /* 0x000000c39edc7220 */ /* 0x000fe20000410000 */
[C---:B---3--:R-:W-:Y:S01]  /*0c60*/  FADD.FTZ R221, -R212.reuse, R89 ;  /* 0x00000059d4dd7221 */ /* 0x048fe20000010100 */
[C---:B------:R-:W-:Y:S01]  /*0c70*/  FADD.FTZ R193, -R212.reuse, R88 ;  /* 0x00000058d4c17221 */ /* 0x040fe20000010100 */
[C---:B------:R-:W-:Y:S01]  /*0c80*/  FADD.FTZ R219, -R212.reuse, R90 ;  /* 0x0000005ad4db7221 */ /* 0x040fe20000010100 */
[----:B--2---:R-:W-:Y:S02]  /*0c90*/  @P0 HADD2.F32 R192, -RZ, R198.H0_H0 ;  /* 0x200000c6ffc00230 */ /* 0x004fe40000004100 */
[----:B------:R-:W-:Y:S01]  /*0ca0*/  FADD.FTZ R235, -R212, R103 ;  /* 0x00000067d4eb7221 */ /* 0x000fe20000010100 */
[--C-:B------:R-:W-:Y:S02]  /*0cb0*/  HADD2.F32 R198, -RZ, R93.reuse.H0_H0 ;  /* 0x2000005dffc67230 */ /* 0x100fe40000004100 */
[----:B------:R-:W-:Y:S01]  /*0cc0*/  FADD.FTZ R154, R218, R154 ;  /* 0x0000009ada9a7221 */ /* 0x000fe20000010000 */
[C---:B------:R-:W-:Y:S01]  /*0cd0*/  FMUL.FTZ R221, R194.reuse, R221 ;  /* 0x000000ddc2dd7220 */ /* 0x040fe20000410000 */
[C---:B------:R-:W-:Y:S01]  /*0ce0*/  FMUL.FTZ R103, R194.reuse, R193 ;  /* 0x000000c1c2677220 */ /* 0x040fe20000410000 */
[----:B------:R-:W-:Y:S01]  /*0cf0*/  FMUL.FTZ R219, R194, R219 ;  /* 0x000000dbc2db7220 */ /* 0x000fe20000410000 */
[C---:B------:R-:W-:Y:S01]  /*0d00*/  FADD.FTZ R237, -R212.reuse, R108 ;  /* 0x0000006cd4ed7221 */ /* 0x040fe20000010100 */
[----:B------:R-:W-:Y:S01]  /*0d10*/  FADD.FTZ R173, -R212, R113 ;  /* 0x00000071d4ad7221 */ /* 0x000fe20000010100 */
[-C--:B------:R-:W-:Y:S01]  /*0d20*/  FFMA.FTZ R155, R221, R218.reuse, R155 ;  /* 0x000000dadd9b7223 */ /* 0x080fe2000001009b */
[----:B------:R-:W-:Y:S01]  /*0d30*/  FMUL.FTZ R218, R159, R218 ;  /* 0x000000da9fda7220 */ /* 0x000fe20000410000 */
[----:B------:R-:W-:Y:S01]  /*0d40*/  FADD.FTZ R113, RZ, R220 ;  /* 0x000000dcff717221 */ /* 0x000fe20000010000 */
[----:B------:R-:W-:Y:S01]  /*0d50*/  FFMA.FTZ R108, R103, R220, RZ ;  /* 0x000000dc676c7223 */ /* 0x000fe200000100ff */
[----:B------:R-:W-:-:S02]  /*0d60*/  HADD2.F32 R196, -RZ, R93.H1_H1 ;  /* 0x3000005dffc47230 */ /* 0x000fc40000004100 */
[----:B------:R-:W-:Y:S01]  /*0d70*/  FADD.FTZ R150, R198, R150 ;  /* 0x00000096c6967221 */ /* 0x000fe20000010000 */
[-C--:B------:R-:W-:Y:S01]  /*0d80*/  FFMA.FTZ R151, R219, R198.reuse, R151 ;  /* 0x000000c6db977223 */ /* 0x080fe20000010097 */
[----:B------:R-:W-:Y:S01]  /*0d90*/  FMUL.FTZ R198, R164, R198 ;  /* 0x000000c6a4c67220 */ /* 0x000fe20000410000 */
[----:B------:R-:W-:Y:S01]  /*0da0*/  FADD.FTZ R113, R113, R218 ;  /* 0x000000da71717221 */ /* 0x000fe20000010000 */
[C---:B------:R-:W-:Y:S01]  /*0db0*/  FADD.FTZ R203, -R212.reuse, R91 ;  /* 0x0000005bd4cb7221 */ /* 0x040fe20000010100 */
[----:B------:R-:W-:Y:S01]  /*0dc0*/  FFMA.FTZ R108, R221, R218, R108 ;  /* 0x000000dadd6c7223 */ /* 0x000fe2000001006c */
[C---:B------:R-:W-:Y:S01]  /*0dd0*/  FADD.FTZ R241, -R212.reuse, R109 ;  /* 0x0000006dd4f17221 */ /* 0x040fe20000010100 */
[--C-:B------:R-:W-:Y:S02]  /*0de0*/  HADD2.F32 R200, -RZ, R94.reuse.H0_H0 ;  /* 0x2000005effc87230 */ /* 0x100fe40000004100 */
[C---:B------:R-:W-:Y:S01]  /*0df0*/  FADD.FTZ R109, -R212.reuse, R112 ;  /* 0x00000070d46d7221 */ /* 0x040fe20000010100 */
[----:B------:R-:W-:Y:S01]  /*0e00*/  FMUL.FTZ R193, R165, R196 ;  /* 0x000000c4a5c17220 */ /* 0x000fe20000410000 */
[----:B------:R-:W-:Y:S01]  /*0e10*/  FADD.FTZ R112, R113, R198 ;  /* 0x000000c671707221 */ /* 0x000fe20000010000 */
[----:B------:R-:W-:Y:S01]  /*0e20*/  FADD.FTZ R205, -R212, R96 ;  /* 0x00000060d4cd7221 */ /* 0x000fe20000010100 */
[----:B------:R-:W-:Y:S01]  /*0e30*/  FMUL.FTZ R222, R194, R203 ;  /* 0x000000cbc2de7220 */ /* 0x000fe20000410000 */
[----:B------:R-:W-:Y:S01]  /*0e40*/  FFMA.FTZ R113, R219, R198, R108 ;  /* 0x000000c6db717223 */ /* 0x000fe2000001006c */
[----:B------:R-:W-:-:S02]  /*0e50*/  HADD2.F32 R202, -RZ, R94.H1_H1 ;  /* 0x3000005effca7230 */ /* 0x000fc40000004100 */
[C---:B------:R-:W-:Y:S01]  /*0e60*/  FADD.FTZ R215, -R212.reuse, R110 ;  /* 0x0000006ed4d77221 */ /* 0x040fe20000010100 */
[----:B------:R-:W-:Y:S01]  /*0e70*/  FADD.FTZ R223, -R212, R115 ;  /* 0x00000073d4df7221 */ /* 0x000fe20000010100 */
[----:B------:R-:W-:Y:S01]  /*0e80*/  FADD.FTZ R156, R195, R156 ;  /* 0x0000009cc39c7221 */ /* 0x000fe20000010000 */
[----:B------:R-:W-:Y:S01]  /*0e90*/  FFMA.FTZ R190, R103, R195, R190 ;  /* 0x000000c367be7223 */ /* 0x000fe200000100be */
[----:B------:R-:W-:Y:S01]  /*0ea0*/  FMUL.FTZ R110, R166, R200 ;  /* 0x000000c8a66e7220 */ /* 0x000fe20000410000 */
[----:B------:R-:W-:Y:S01]  /*0eb0*/  FADD.FTZ R115, R112, R193 ;  /* 0x000000c170737221 */ /* 0x000fe20000010000 */
[----:B------:R-:W-:Y:S01]  /*0ec0*/  FADD.FTZ R207, -R212, R97 ;  /* 0x00000061d4cf7221 */ /* 0x000fe20000010100 */
[----:B------:R-:W-:Y:S01]  /*0ed0*/  FMUL.FTZ R195, R194, R205 ;  /* 0x000000cdc2c37220 */ /* 0x000fe20000410000 */
[----:B------:R-:W-:Y:S01]  /*0ee0*/  FFMA.FTZ R108, R222, R193, R113 ;  /* 0x000000c1de6c7223 */ /* 0x000fe20000010071 */
[----:B------:R-:W-:Y:S02]  /*0ef0*/  HADD2.F32 R204, -RZ, R95.H0_H0 ;  /* 0x2000005fffcc7230 */ /* 0x000fe40000004100 */
[----:B------:R-:W-:Y:S01]  /*0f00*/  FADD.FTZ R225, -R212, R111 ;  /* 0x0000006fd4e17221 */ /* 0x000fe20000010100 */
[----:B------:R-:W-:-:S02]  /*0f10*/  HADD2.F32 R239, -RZ, R106.H0_H0 ;  /* 0x2000006affef7230 */ /* 0x000fc40000004100 */
[----:B------:R-:W-:Y:S01]  /*0f20*/  FADD.FTZ R115, R115, R110 ;  /* 0x0000006e73737221 */ /* 0x000fe20000010000 */
[----:B------:R-:W-:Y:S02]  /*0f30*/  HADD2.F32 R172, -RZ, R106.H1_H1 ;  /* 0x3000006affac7230 */ /* 0x000fe40000004100 */
[----:B------:R-:W-:Y:S01]  /*0f40*/  FMUL.FTZ R106, R167, R202 ;  /* 0x000000caa76a7220 */ /* 0x000fe20000410000 */
[----:B------:R-:W-:Y:S01]  /*0f50*/  FADD.FTZ R209, -R212, R98 ;  /* 0x00000062d4d17221 */ /* 0x000fe20000010100 */
[----:B------:R-:W-:Y:S01]  /*0f60*/  FMUL.FTZ R111, R194, R207 ;  /* 0x000000cfc26f7220 */ /* 0x000fe20000410000 */
[----:B------:R-:W-:Y:S01]  /*0f70*/  FFMA.FTZ R108, R195, R110, R108 ;  /* 0x0000006ec36c7223 */ /* 0x000fe2000001006c */
[----:B------:R-:W-:Y:S02]  /*0f80*/  HADD2.F32 R206, -RZ, R95.H1_H1 ;  /* 0x3000005fffce7230 */ /* 0x000fe40000004100 */
[C---:B------:R-:W-:Y:S01]  /*0f90*/  FADD.FTZ R211, -R212.reuse, R99 ;  /* 0x00000063d4d37221 */ /* 0x040fe20000010100 */
[----:B------:R-:W-:Y:S01]  /*0fa0*/  FADD.FTZ R213, -R212, R100 ;  /* 0x00000064d4d57221 */ /* 0x000fe20000010100 */
[----:B------:R-:W-:-:S02]  /*0fb0*/  HADD2.F32 R227, -RZ, R104.H0_H0 ;  /* 0x20000068ffe37230 */ /* 0x000fc40000004100 */
[----:B------:R-:W-:Y:S01]  /*0fc0*/  FADD.FTZ R115, R115, R106 ;  /* 0x0000006a73737221 */ /* 0x000fe20000010000 */
[----:B------:R-:W-:Y:S02]  /*0fd0*/  HADD2.F32 R208, -RZ, R104.H1_H1 ;  /* 0x30000068ffd07230 */ /* 0x000fe40000004100 */
[----:B------:R-:W-:Y:S01]  /*0fe0*/  FMUL.FTZ R104, R168, R204 ;  /* 0x000000cca8687220 */ /* 0x000fe20000410000 */
[--C-:B------:R-:W-:Y:S02]  /*0ff0*/  HADD2.F32 R217, -RZ, R107.reuse.H0_H0 ;  /* 0x2000006bffd97230 */ /* 0x100fe40000004100 */
[----:B------:R-:W-:Y:S01]  /*1000*/  FFMA.FTZ R108, R111, R106, R108 ;  /* 0x0000006a6f6c7223 */ /* 0x000fe2000001006c */
[----:B------:R-:W-:Y:S02]  /*1010*/  HADD2.F32 R100, -RZ, R107.H1_H1 ;  /* 0x3000006bff647230 */ /* 0x000fe40000004100 */
[----:B------:R-:W-:Y:S01]  /*1020*/  FMUL.FTZ R107, R194, R209 ;  /* 0x000000d1c26b7220 */ /* 0x000fe20000410000 */
[----:B------:R-:W-:-:S02]  /*1030*/  HADD2.F32 R233, -RZ, R105.H0_H0 ;  /* 0x20000069ffe97230 */ /* 0x000fc40000004100 */
[----:B------:R-:W-:Y:S01]  /*1040*/  FADD.FTZ R231, -R212, R102 ;  /* 0x00000066d4e77221 */ /* 0x000fe20000010100 */
[----:B------:R-:W-:Y:S02]  /*1050*/  HADD2.F32 R210, -RZ, R105.H1_H1 ;  /* 0x30000069ffd27230 */ /* 0x000fe40000004100 */
[C---:B------:R-:W-:Y:S01]  /*1060*/  FMUL.FTZ R105, R194.reuse, R211 ;  /* 0x000000d3c2697220 */ /* 0x040fe20000410000 */
[----:B------:R-:W-:Y:S01]  /*1070*/  FMUL.FTZ R102, R169, R206 ;  /* 0x000000cea9667220 */ /* 0x000fe20000410000 */
[----:B------:R-:W-:Y:S01]  /*1080*/  FADD.FTZ R115, R115, R104 ;  /* 0x0000006873737221 */ /* 0x000fe20000010000 */
[----:B------:R-:W-:Y:S01]  /*1090*/  FFMA.FTZ R108, R107, R104, R108 ;  /* 0x000000686b6c7223 */ /* 0x000fe2000001006c */
        /* <DEDUP_REMOVED lines=24> */
[--C-:B------:R-:W-:Y:S02]  /*1220*/  HADD2.F32 R97, -RZ, R117.reuse.H0_H0 ;  /* 0x20000075ff617230 */ /* 0x100fe40000004100 */
[----:B------:R-:W-:Y:S01]  /*1230*/  FFMA.FTZ R137, R202, R208, R137 ;  /* 0x000000d0ca897223 */ /* 0x000fe20000010089 */
[----:B------:R-:W-:Y:S02]  /*1240*/  HADD2.F32 R96, -RZ, R117.H1_H1 ;  /* 0x30000075ff607230 */ /* 0x000fe40000004100 */
[----:B------:R-:W-:Y:S01]  /*1250*/  FMUL.FTZ R208, R176, R233 ;  /* 0x000000e9b0d07220 */ /* 0x000fe20000410000 */
[----:B------:R-:W-:Y:S01]  /*1260*/  FADD.FTZ R117, R100, R207 ;  /* 0x000000cf64757221 */ /* 0x000fe20000010000 */
[----:B------:R-:W-:Y:S01]  /*1270*/  FMUL.FTZ R205, R194, R231 ;  /* 0x000000e7c2cd7220 */ /* 0x000fe20000410000 */
[----:B------:R-:W-:Y:S01]  /*1280*/  FFMA.FTZ R100, R202, R207, R109 ;  /* 0x000000cfca647223 */ /* 0x000fe2000001006d */
[----:B------:R-:W-:Y:S01]  /*1290*/  FADD.FTZ R140, R204, R140 ;  /* 0x0000008ccc8c7221 */ /* 0x000fe20000010000 */
[----:B------:R-:W-:Y:S01]  /*12a0*/  FFMA.FTZ R141, R107, R204, R141 ;  /* 0x000000cc6b8d7223 */ /* 0x000fe2000001008d */
[----:B------:R-:W-:-:S02]  /*12b0*/  HADD2.F32 R98, -RZ, R116.H1_H1 ;  /* 0x30000074ff627230 */ /* 0x000fc40000004100 */
        /* <DEDUP_REMOVED lines=32> */
[----:B------:R-:W-:Y:S01]  /*14c0*/  FADD.FTZ R97, R98, R213 ;  /* 0x000000d562617221 */ /* 0x000fe20000010000 */
[----:B------:R-:W-:-:S03]  /*14d0*/  FFMA.FTZ R98, R212, R213, R101 ;  /* 0x000000d5d4627223 */ /* 0x000fc60000010065 */
[----:B------:R-:W-:Y:S01]  /*14e0*/  FADD.FTZ R100, R97, R214 ;  /* 0x000000d661647221 */ /* 0x000fe20000010000 */
[----:B------:R-:W-:Y:S01]  /*14f0*/  FFMA.FTZ R97, R215, R214, R98 ;  /* 0x000000d6d7617223 */ /* 0x000fe20000010062 */
[C---:B------:R-:W-:Y:S01]  /*1500*/  FMUL.FTZ R114, R194.reuse, R223 ;  /* 0x000000dfc2727220 */ /* 0x040fe20000410000 */
[----:B------:R-:W-:Y:S01]  /*1510*/  FMUL.FTZ R121, R194, R99 ;  /* 0x00000063c2797220 */ /* 0x000fe20000410000 */
[----:B------:R-:W-:Y:S01]  /*1520*/  FADD.FTZ R99, R100, R217 ;  /* 0x000000d964637221 */ /* 0x000fe20000010000 */
[----:B------:R-:W-:Y:S01]  /*1530*/  FFMA.FTZ R98, R216, R217, R97 ;  /* 0x000000d9d8627223 */ /* 0x000fe20000010061 */
[--C-:B------:R-:W-:Y:S02]  /*1540*/  HADD2.F32 R89, -RZ, R119.reuse.H0_H0 ;  /* 0x20000077ff597230 */ /* 0x100fe40000004100 */
[----:B------:R-:W-:Y:S01]  /*1550*/  FADD.FTZ R31, R96, R31 ;  /* 0x0000001f601f7221 */ /* 0x000fe20000010000 */
[----:B------:R-:W-:Y:S02]  /*1560*/  HADD2.F32 R90, -RZ, R119.H1_H1 ;  /* 0x30000077ff5a7230 */ /* 0x000fe40000004100 */
        /* <DEDUP_REMOVED lines=25> */
[----:B------:R-:W-:Y:S01]  /*1700*/  SHF.R.U32.HI R88, RZ, 0x5, R170 ;  /* 0x00000005ff587819 */ /* 0x000fe200000116aa */
[----:B------:R-:W-:Y:S01]  /*1710*/  FADD.FTZ R89, R96, R123 ;  /* 0x0000007b60597221 */ /* 0x000fe20000010000 */
[----:B------:R-:W-:Y:S01]  /*1720*/  FFMA.FTZ R94, R122, R123, R93 ;  /* 0x0000007b7a5e7223 */ /* 0x000fe2000001005d */
[----:B------:R-:W-:Y:S01]  /*1730*/  FADD.FTZ R148, R196, R148 ;  /* 0x00000094c4947221 */ /* 0x000fe20000010000 */
[----:B------:R-:W-:Y:S01]  /*1740*/  FFMA.FTZ R149, R222, R196, R149 ;  /* 0x000000c4de957223 */ /* 0x000fe20000010095 */
[----:B------:R-:W-:Y:S01]  /*1750*/  LOP3.LUT R92, R88, 0x7fffffc, RZ, 0xc0, !PT ;  /* 0x07fffffc585c7812 */ /* 0x000fe200078ec0ff */
        /* <DEDUP_REMOVED lines=36> */
.L_x_7585:
        /* <DEDUP_REMOVED lines=13> */
[----:B------:R-:W2:Y:S01]  /*1a70*/  LDG.E.128 R88, desc[UR4][R88.64] ;  /* 0x0000000458587981 */ /* 0x000ea2000c1e1d00 */
[----:B------:R-:W-:Y:S02]  /*1a80*/  LEA R201, R92, R93, 0x3 ;  /* 0x0000005d5cc97211 */ /* 0x000fe400078e18ff */
[----:B-1----:R-:W-:-:S02]  /*1a90*/  CS2R R100, SRZ ;  /* 0x0000000000647805 */ /* 0x002fc4000001ff00 */
[----:B------:R-:W-:Y:S02]  /*1aa0*/  ISETP.NE.U32.AND P2, PT, R160, RZ, PT ;  /* 0x000000ffa000720c */ /* 0x000fe40003f45070 */
        /* <DEDUP_REMOVED lines=11> */
[----:B------:R-:W-:Y:S01]  /*1b60*/  FADD.FTZ R92, R92, R97 ;  /* 0x000000615c5c7221 */ /* 0x000fe20000010000 */
[----:B------:R-:W-:Y:S02]  /*1b70*/  HFMA2.MMA R97, -RZ, RZ, 0, 0 ;  /* 0x00000000ff617435 */ /* 0x000fe400000001ff */
        /* <DEDUP_REMOVED lines=11> */
[-CC-:B------:R-:W-:Y:S01]  /*1c30*/  FFMA.FTZ R219, R219, R201.reuse, R200.reuse ;  /* 0x000000c9dbdb7223 */ /* 0x180fe200000100c8 */
[----:B------:R-:W-:Y:S01]  /*1c40*/  FADD.FTZ R103, R220, -R103 ;  /* 0x80000067dc677221 */ /* 0x000fe20000010000 */
[----:B------:R-:W-:Y:S01]  /*1c50*/  FADD.FTZ R223, R106, -R93 ;  /* 0x8000005d6adf7221 */ /* 0x000fe20000010000 */
[----:B------:R-:W-:Y:S01]  /*1c60*/  FADD.FTZ R221, R218, -R221 ;  /* 0x800000dddadd7221 */ /* 0x000fe20000010000 */
[----:B------:R-:W-:Y:S01]  /*1c70*/  FFMA.FTZ R95, R107, R201, R200 ;  /* 0x000000c96b5f7223 */ /* 0x000fe200000100c8 */
[----:B------:R-:W-:Y:S01]  /*1c80*/  FMUL.FTZ R93, R194, R103 ;  /* 0x00000067c25d7220 */ /* 0x000fe20000410000 */
[----:B------:R-:W-:Y:S01]  /*1c90*/  FADD.FTZ R219, R198, -R219 ;  /* 0x800000dbc6db7221 */ /* 0x000fe20000010000 */
[----:B------:R-:W-:Y:S01]  /*1ca0*/  FMUL.FTZ R94, R194, R221 ;  /* 0x000000ddc25e7220 */ /* 0x000fe20000410000 */
[----:B------:R-:W-:Y:S01]  /*1cb0*/  FADD.FTZ R225, R104, -R95 ;  /* 0x8000005f68e17221 */ /* 0x000fe20000010000 */
[----:B------:R-:W-:Y:S01]  /*1cc0*/  @P2 FADD.FTZ R93, R56, R93 ;  /* 0x0000005d385d2221 */ /* 0x000fe20000010000 */
[----:B------:R-:W-:Y:S01]  /*1cd0*/  FMUL.FTZ R95, R194, R219 ;  /* 0x000000dbc25f7220 */ /* 0x000fe20000410000 */
[----:B------:R-:W-:Y:S01]  /*1ce0*/  @P2 FADD.FTZ R94, R57, R94 ;  /* 0x0000005e395e2221 */ /* 0x000fe20000010000 */
[----:B------:R-:W-:-:S02]  /*1cf0*/  @P1 HADD2.F32 R96, -RZ, R52.H0_H0 ;  /* 0x20000034ff601230 */ /* 0x000fc40000004100 */
[-C--:B------:R-:W-:Y:S01]  /*1d00*/  FMUL.FTZ R92, R93, R192.reuse ;  /* 0x000000c05d5c7220 */ /* 0x080fe20000410000 */
[----:B------:R-:W-:Y:S01]  /*1d10*/  @P2 FADD.FTZ R95, R58, R95 ;  /* 0x0000005f3a5f2221 */ /* 0x000fe20000010000 */
[----:B------:R-:W-:Y:S01]  /*1d20*/  FMUL.FTZ R98, R94, R192 ;  /* 0x000000c05e627220 */ /* 0x000fe20000410000 */
[----:B------:R-:W-:Y:S02]  /*1d30*/  @P3 HADD2.F32 R99, -RZ, R52.H1_H1 ;  /* 0x30000034ff633230 */ /* 0x000fe40000004100 */
[----:B------:R-:W-:Y:S01]  /*1d40*/  FMUL.FTZ R103, R92, UR11 ;  /* 0x0000000b5c677c20 */ /* 0x000fe20008410000 */
[-CC-:B------:R-:W-:Y:S01]  /*1d50*/  FFMA.FTZ R222, R222, R201.reuse, R200.reuse ;  /* 0x000000c9dede7223 */ /* 0x180fe200000100c8 */
[----:B------:R-:W-:Y:S01]  /*1d60*/  FMUL.FTZ R104, R98, UR11 ;  /* 0x0000000b62687c20 */ /* 0x000fe20008410000 */
[----:B------:R-:W-:Y:S01]  /*1d70*/  FFMA.FTZ R195, R195, R201, R200 ;  /* 0x000000c9c3c37223 */ /* 0x000fe200000100c8 */
[----:B------:R-:W-:Y:S01]  /*1d80*/  @P1 FMUL.FTZ R97, R103, R96 ;  /* 0x0000006067611220 */ /* 0x000fe20000410000 */
[----:B------:R-:W-:Y:S01]  /*1d90*/  FMUL.FTZ R96, R95, R192 ;  /* 0x000000c05f607220 */ /* 0x000fe20000410000 */
[----:B------:R-:W-:Y:S01]  /*1da0*/  @P3 FMUL.FTZ R100, R104, R99 ;  /* 0x0000006368643220 */ /* 0x000fe20000410000 */
[----:B------:R-:W-:-:S02]  /*1db0*/  @P6 HADD2.F32 R98, -RZ, R53.H0_H0 ;  /* 0x20000035ff626230 */ /* 0x000fc40000004100 */
[----:B------:R-:W-:Y:S01]  /*1dc0*/  FADD.FTZ R107, R193, -R222 ;  /* 0x800000dec16b7221 */ /* 0x000fe20000010000 */
[----:B------:R-:W-:Y:S01]  /*1dd0*/  FMUL.FTZ R99, R96, UR11 ;  /* 0x0000000b60637c20 */ /* 0x000fe20008410000 */
[----:B------:R-:W-:Y:S01]  /*1de0*/  FADD.FTZ R111, R110, -R195 ;  /* 0x800000c36e6f7221 */ /* 0x000fe20000010000 */
[----:B------:R-:W-:Y:S01]  /*1df0*/  MOV R193, RZ ;  /* 0x000000ff00c17202 */ /* 0x000fe20000000f00 */
[----:B------:R-:W-:Y:S01]  /*1e00*/  FFMA.FTZ R105, R105, R201, R200 ;  /* 0x000000c969697223 */ /* 0x000fe200000100c8 */
[----:B------:R-:W-:Y:S01]  /*1e10*/  @P6 FMUL.FTZ R101, R99, R98 ;  /* 0x0000006263656220 */ /* 0x000fe20000410000 */
[----:B------:R-:W-:Y:S01]  /*1e20*/  FMUL.FTZ R106, R194, R223 ;  /* 0x000000dfc26a7220 */ /* 0x000fe20000410000 */
[----:B------:R-:W-:Y:S01]  /*1e30*/  HFMA2.MMA R195, -RZ, RZ, 0, 0 ;  /* 0x00000000ffc37435 */ /* 0x000fe200000001ff */
[----:B------:R-:W-:Y:S01]  /*1e40*/  FADD.FTZ R105, R102, -R105 ;  /* 0x8000006966697221 */ /* 0x000fe20000010000 */
[----:B------:R-:W-:Y:S01]  /*1e50*/  HFMA2.MMA R162, -RZ, RZ, 0, 0 ;  /* 0x00000000ffa27435 */ /* 0x000fe200000001ff */
[----:B------:R-:W-:-:S02]  /*1e60*/  @P5 HADD2.F32 R98, -RZ, R53.H1_H1 ;  /* 0x30000035ff625230 */ /* 0x000fc40000004100 */
[----:B------:R-:W-:Y:S01]  /*1e70*/  @P2 FADD.FTZ R106, R61, R106 ;  /* 0x0000006a3d6a2221 */ /* 0x000fe20000010000 */
[C---:B------:R-:W-:Y:S01]  /*1e80*/  FMUL.FTZ R225, R194.reuse, R225 ;  /* 0x000000e1c2e17220 */ /* 0x040fe20000410000 */
[----:B------:R-:W-:Y:S01]  /*1e90*/  HFMA2.MMA R198, -RZ, RZ, 0, 0 ;  /* 0x00000000ffc67435 */ /* 0x000fe200000001ff */
[----:B------:R-:W-:Y:S01]  /*1ea0*/  FMUL.FTZ R218, R194, R105 ;  /* 0x00000069c2da7220 */ /* 0x000fe20000410000 */
[----:B------:R-:W-:Y:S01]  /*1eb0*/  F2FP.F16.F32.PACK_AB R100, R100, R97 ;  /* 0x000000616464723e */ /* 0x000fe200000000ff */
[----:B------:R-:W-:Y:S02]  /*1ec0*/  @P2 FADD.FTZ R225, R62, R225 ;  /* 0x000000e13ee12221 */ /* 0x000fe40000010000 */
[----:B------:R-:W-:Y:S01]  /*1ed0*/  @P2 FADD.FTZ R218, R63, R218 ;  /* 0x000000da3fda2221 */ /* 0x000fe20000010000 */
[----:B--2---:R-:W-:Y:S02]  /*1ee0*/  @P6 HADD2.F32 R96, -RZ, R89.H0_H0 ;  /* 0x20000059ff606230 */ /* 0x004fe40000004100 */
[----:B------:R-:W-:-:S02]  /*1ef0*/  @P1 HADD2.F32 R92, -RZ, R88.H0_H0 ;  /* 0x20000058ff5c1230 */ /* 0x000fc40000004100 */
[----:B------:R-:W-:Y:S02]  /*1f00*/  @P3 HADD2.F32 R88, -RZ, R88.H1_H1 ;  /* 0x30000058ff583230 */ /* 0x000fe40000004100 */
[----:B------:R-:W-:Y:S01]  /*1f10*/  @P6 FMUL.FTZ R193, R99, R96 ;  /* 0x0000006063c16220 */ /* 0x000fe20000410000 */
[----:B------:R-:W-:Y:S01]  /*1f20*/  LOP3.LUT P6, RZ, R163, 0xff, RZ, 0xc0, !PT ;  /* 0x000000ffa3ff7812 */ /* 0x000fe200078cc0ff */
[C---:B------:R-:W-:Y:S01]  /*1f30*/  FMUL.FTZ R96, R194.reuse, R107 ;  /* 0x0000006bc2607220 */ /* 0x040fe20000410000 */
[----:B------:R-:W-:Y:S01]  /*1f40*/  @P1 FMUL.FTZ R161, R103, R92 ;  /* 0x0000005c67a11220 */ /* 0x000fe20000410000 */
[----:B------:R-:W-:Y:S01]  /*1f50*/  FMUL.FTZ R99, R194, R111 ;  /* 0x0000006fc2637220 */ /* 0x000fe20000410000 */
[----:B------:R-:W-:Y:S01]  /*1f60*/  ISETP.NE.U32.AND P1, PT, RZ, UR12, PT ;  /* 0x0000000cff007c0c */ /* 0x000fe2000bf25070 */
[----:B------:R-:W-:Y:S01]  /*1f70*/  @P2 FADD.FTZ R96, R59, R96 ;  /* 0x000000603b602221 */ /* 0x000fe20000010000 */
[----:B------:R-:W-:Y:S01]  /*1f80*/  @P3 FMUL.FTZ R160, R104, R88 ;  /* 0x0000005868a03220 */ /* 0x000fe20000410000 */
[----:B------:R-:W-:Y:S01]  /*1f90*/  @P2 FADD.FTZ R99, R60, R99 ;  /* 0x000000633c632221 */ /* 0x000fe20000010000 */
[----:B------:R-:W-:Y:S01]  /*1fa0*/  ISETP.NE.AND.EX P1, PT, RZ, UR13, PT, P1 ;  /* 0x0000000dff007c0c */ /* 0x000fe2000bf25310 */
[-C--:B------:R-:W-:Y:S01]  /*1fb0*/  FMUL.FTZ R88, R96, R192.reuse ;  /* 0x000000c060587220 */ /* 0x080fe20000410000 */
[----:B------:R-:W-:Y:S01]  /*1fc0*/  LOP3.LUT P3, RZ, R163, 0xff00, RZ, 0xc0, !PT ;  /* 0x0000ff00a3ff7812 */ /* 0x000fe2000786c0ff */
[----:B------:R-:W-:Y:S01]  /*1fd0*/  FMUL.FTZ R102, R99, R192 ;  /* 0x000000c063667220 */ /* 0x000fe20000410000 */
[----:B------:R-:W-:-:S02]  /*1fe0*/  @P5 HADD2.F32 R89, -RZ, R89.H1_H1 ;  /* 0x30000059ff595230 */ /* 0x000fc40000004100 */
[----:B------:R-:W-:Y:S01]  /*1ff0*/  FMUL.FTZ R107, R88, UR11 ;  /* 0x0000000b586b7c20 */ /* 0x000fe20008410000 */
[----:B------:R-:W-:Y:S02]  /*2000*/  @P6 HADD2.F32 R104, -RZ, R54.H0_H0 ;  /* 0x20000036ff686230 */ /* 0x000fe40000004100 */
[----:B------:R-:W-:Y:S01]  /*2010*/  FMUL.FTZ R111, R102, UR11 ;  /* 0x0000000b666f7c20 */ /* 0x000fe20008410000 */
[--C-:B------:R-:W-:Y:S01]  /*2020*/  @P6 HADD2.F32 R88, -RZ, R90.reuse.H0_H0 ;  /* 0x2000005aff586230 */ /* 0x100fe20000004100 */
[----:B------:R-:W-:Y:S01]  /*2030*/  MOV R92, RZ ;  /* 0x000000ff005c7202 */ /* 0x000fe20000000f00 */
[----:B------:R-:W-:Y:S01]  /*2040*/  @P5 FMUL.FTZ R92, R107, R98 ;  /* 0x000000626b5c5220 */ /* 0x000fe20000410000 */
[----:B------:R-:W-:Y:S01]  /*2050*/  MOV R103, RZ ;  /* 0x000000ff00677202 */ /* 0x000fe20000000f00 */
[C---:B------:R-:W-:Y:S01]  /*2060*/  @P6 FMUL.FTZ R103, R111.reuse, R104 ;  /* 0x000000686f676220 */ /* 0x040fe20000410000 */
[----:B------:R-:W-:Y:S01]  /*2070*/  @P6 FMUL.FTZ R195, R111, R88 ;  /* 0x000000586fc36220 */ /* 0x000fe20000410000 */
[----:B------:R-:W-:Y:S01]  /*2080*/  @P5 FMUL.FTZ R162, R107, R89 ;  /* 0x000000596ba25220 */ /* 0x000fe20000410000 */
[-C--:B------:R-:W-:Y:S01]  /*2090*/  FMUL.FTZ R98, R106, R192.reuse ;  /* 0x000000c06a627220 */ /* 0x080fe20000410000 */
[----:B------:R-:W0:Y:S01]  /*20a0*/  @P1 LDC.64 R110, c[0x0][0x308] ;  /* 0x0000c200ff6e1b82 */ /* 0x000e220000000a00 */
[C---:B------:R-:W-:Y:S01]  /*20b0*/  LOP3.LUT P6, RZ, R163.reuse, 0xff0000, RZ, 0xc0, !PT ;  /* 0x00ff0000a3ff7812 */ /* 0x040fe200078cc0ff */
[----:B------:R-:W-:Y:S01]  /*20c0*/  @P3 HADD2.F32 R90, -RZ, R90.H1_H1 ;  /* 0x3000005aff5a3230 */ /* 0x000fe20000004100 */
[----:B------:R-:W-:Y:S01]  /*20d0*/  LOP3.LUT P5, RZ, R163, 0xff000000, RZ, 0xc0, !PT ;  /* 0xff000000a3ff7812 */ /* 0x000fe200078ac0ff */
[----:B------:R-:W-:Y:S01]  /*20e0*/  FMUL.FTZ R221, R98, UR11 ;  /* 0x0000000b62dd7c20 */ /* 0x000fe20008410000 */
[----:B------:R-:W-:Y:S01]  /*20f0*/  @P3 HADD2.F32 R98, -RZ, R54.H1_H1 ;  /* 0x30000036ff623230 */ /* 0x000fe20000004100 */
[----:B------:R-:W-:Y:S01]  /*2100*/  MOV R102, RZ ;  /* 0x000000ff00667202 */ /* 0x000fe20000000f00 */
[----:B------:R-:W-:Y:S01]  /*2110*/  FMUL.FTZ R107, R218, R192 ;  /* 0x000000c0da6b7220 */ /* 0x000fe20000410000 */
[----:B------:R-:W1:Y:S01]  /*2120*/  LDC.64 R88, c[0x0][0x2f8] ;  /* 0x0000be00ff587b82 */ /* 0x000e620000000a00 */
[----:B------:R-:W-:Y:S01]  /*2130*/  @P3 FMUL.FTZ R198, R221, R90 ;  /* 0x0000005addc63220 */ /* 0x000fe20000410000 */
[----:B------:R-:W-:Y:S01]  /*2140*/  FMUL.FTZ R90, R225, R192 ;  /* 0x000000c0e15a7220 */ /* 0x000fe20000410000 */
[----:B------:R-:W-:Y:S01]  /*2150*/  @P3 FMUL.FTZ R102, R221, R98 ;  /* 0x00000062dd663220 */ /* 0x000fe20000410000 */
[----:B------:R-:W-:Y:S01]  /*2160*/  ISETP.NE.U32.AND P3, PT, RZ, UR12, PT ;  /* 0x0000000cff007c0c */ /* 0x000fe2000bf65070 */
[----:B------:R-:W-:Y:S01]  /*2170*/  HFMA2.MMA R104, -RZ, RZ, 0, 0 ;  /* 0x00000000ff687435 */ /* 0x000fe200000001ff */
[----:B------:R-:W-:-:S02]  /*2180*/  @P6 HADD2.F32 R105, -RZ, R55.H0_H0 ;  /* 0x20000037ff696230 */ /* 0x000fc40000004100 */
[----:B------:R-:W-:Y:S01]  /*2190*/  FMUL.FTZ R220, R90, UR11 ;  /* 0x0000000b5adc7c20 */ /* 0x000fe20008410000 */
[----:B------:R-:W-:Y:S02]  /*21a0*/  @P5 HADD2.F32 R219, -RZ, R55.H1_H1 ;  /* 0x30000037ffdb5230 */ /* 0x000fe40000004100 */
[----:B------:R-:W-:Y:S01]  /*21b0*/  FMUL.FTZ R90, R107, UR11 ;  /* 0x0000000b6b5a7c20 */ /* 0x000fe20008410000 */
[----:B------:R-:W-:Y:S01]  /*21c0*/  ISETP.NE.AND.EX P3, PT, RZ, UR13, PT, P3 ;  /* 0x0000000dff007c0c */ /* 0x000fe2000bf65330 */
[----:B------:R-:W-:Y:S01]  /*21d0*/  @P6 FMUL.FTZ R104, R220, R105 ;  /* 0x00000069dc686220 */ /* 0x000fe20000410000 */
[----:B------:R-:W-:Y:S01]  /*21e0*/  MOV R163, RZ ;  /* 0x000000ff00a37202 */ /* 0x000fe20000000f00 */
[----:B------:R-:W-:Y:S01]  /*21f0*/  @P5 FMUL.FTZ R163, R90, R219 ;  /* 0x000000db5aa35220 */ /* 0x000fe20000410000 */
[----:B------:R-:W-:Y:S02]  /*2200*/  F2FP.F16.F32.PACK_AB R101, R92, R101 ;  /* 0x000000655c65723e */ /* 0x000fe400000000ff */
[----:B------:R-:W-:Y:S01]  /*2210*/  SEL R92, R93, R80, P3 ;  /* 0x000000505d5c7207 */ /* 0x000fe20001800000 */
[----:B0-----:R-:W-:Y:S01]  /*2220*/  @P1 IMAD.WIDE.U32 R110, R199, 0x20, R110 ;  /* 0x00000020c76e1825 */ /* 0x001fe200078e006e */
[----:B------:R-:W-:-:S02]  /*2230*/  SEL R93, R94, R81, P3 ;  /* 0x000000515e5d7207 */ /* 0x000fc40001800000 */
[----:B------:R-:W-:Y:S02]  /*2240*/  SEL R94, R95, R82, P3 ;  /* 0x000000525f5e7207 */ /* 0x000fe40001800000 */
[----:B------:R-:W-:Y:S02]  /*2250*/  SEL R95, R96, R83, P3 ;  /* 0x00000053605f7207 */ /* 0x000fe40001800000 */
[----:B------:R-:W-:Y:S01]  /*2260*/  F2FP.F16.F32.PACK_AB R102, R102, R103 ;  /* 0x000000676666723e */ /* 0x000fe200000000ff */
[----:B-1----:R-:W-:Y:S01]  /*2270*/  IMAD.WIDE.U32 R88, R199, 0x10, R88 ;  /* 0x00000010c7587825 */ /* 0x002fe200078e0058 */
[----:B------:R-:W-:Y:S01]  /*2280*/  SEL R96, R99, R84, P3 ;  /* 0x0000005463607207 */ /* 0x000fe20001800000 */
[----:B------:R-:W-:Y:S01]  /*2290*/  @P1 STG.E.128 desc[UR4][R110.64], R92 ;  /* 0x0000005c6e001986 */ /* 0x000fe2000c101d04 */
[----:B------:R-:W-:Y:S02]  /*22a0*/  SEL R97, R106, R85, P3 ;  /* 0x000000556a617207 */ /* 0x000fe40001800000 */
[----:B------:R-:W-:-:S02]  /*22b0*/  SEL R98, R225, R86, P3 ;  /* 0x00000056e1627207 */ /* 0x000fc40001800000 */
[----:B------:R-:W-:Y:S02]  /*22c0*/  SEL R99, R218, R87, P3 ;  /* 0x00000057da637207 */ /* 0x000fe40001800000 */
[----:B------:R-:W-:Y:S01]  /*22d0*/  F2FP.F16.F32.PACK_AB R103, R163, R104 ;  /* 0x00000068a367723e */ /* 0x000fe200000000ff */
[----:B------:R-:W-:Y:S02]  /*22e0*/  IMAD.WIDE.U32 R104, R197, 0x10, R108 ;  /* 0x00000010c5687825 */ /* 0x000fe400078e006c */
[----:B------:R0:W-:Y:S04]  /*22f0*/  @P1 STG.E.128 desc[UR4][R110.64+0x10], R96 ;  /* 0x000010606e001986 */ /* 0x0001e8000c101d04 */
[----:B------:R1:W-:Y:S04]  /*2300*/  STG.E.128 desc[UR4][R88.64], R100 ;  /* 0x0000006458007986 */ /* 0x0003e8000c101d04 */
[----:B------:R-:W2:Y:S01]  /*2310*/  LDG.E.128 R104, desc[UR4][R104.64] ;  /* 0x0000000468687981 */ /* 0x000ea2000c1e1d00 */
[----:B------:R-:W-:Y:S01]  /*2320*/  HFMA2.MMA R163, -RZ, RZ, 0, 0 ;  /* 0x00000000ffa37435 */ /* 0x000fe200000001ff */
[----:B------:R-:W-:-:S02]  /*2330*/  @P6 HADD2.F32 R199, -RZ, R91.H0_H0 ;  /* 0x2000005bffc76230 */ /* 0x000fc40000004100 */
[-CC-:B------:R-:W-:Y:S01]  /*2340*/  FFMA.FTZ R203, R203, R201.reuse, R200.reuse ;  /* 0x000000c9cbcb7223 */ /* 0x180fe200000100c8 */
[----:B------:R-:W-:Y:S01]  /*2350*/  MOV R218, R152 ;  /* 0x0000009800da7202 */ /* 0x000fe20000000f00 */
[----:B------:R-:W-:Y:S02]  /*2360*/  @P5 HADD2.F32 R91, -RZ, R91.H1_H1 ;  /* 0x3000005bff5b5230 */ /* 0x000fe40000004100 */
[----:B------:R-:W-:Y:S01]  /*2370*/  FFMA.FTZ R202, R202, R201, R200 ;  /* 0x000000c9caca7223 */ /* 0x000fe200000100c8 */
[----:B------:R-:W-:Y:S01]  /*2380*/  FADD.FTZ R203, R206, -R203 ;  /* 0x800000cbcecb7221 */ /* 0x000fe20000010000 */
[----:B------:R-:W-:Y:S01]  /*2390*/  @P6 FMUL.FTZ R163, R220, R199 ;  /* 0x000000c7dca36220 */ /* 0x000fe20000410000 */
[----:B------:R-:W-:Y:S01]  /*23a0*/  LOP3.LUT P6, RZ, R218, 0xff, RZ, 0xc0, !PT ;  /* 0x000000ffdaff7812 */ /* 0x000fe200078cc0ff */
[----:B------:R-:W-:Y:S01]  /*23b0*/  HFMA2.MMA R206, -RZ, RZ, 0, 0 ;  /* 0x00000000ffce7435 */ /* 0x000fe200000001ff */
[----:B------:R-:W-:Y:S01]  /*23c0*/  FADD.FTZ R207, R207, -R202 ;  /* 0x800000cacfcf7221 */ /* 0x000fe20000010000 */
[----:B0-----:R-:W-:Y:S01]  /*23d0*/  HFMA2.MMA R96, -RZ, RZ, 0, 0 ;  /* 0x00000000ff607435 */ /* 0x001fe200000001ff */
[--C-:B------:R-:W-:Y:S01]  /*23e0*/  FFMA.FTZ R205, R205, R201, R200.reuse ;  /* 0x000000c9cdcd7223 */ /* 0x100fe200000100c8 */
[----:B-1----:R-:W-:Y:S01]  /*23f0*/  FMUL.FTZ R89, R194, R203 ;  /* 0x000000cbc2597220 */ /* 0x002fe20000410000 */
[----:B------:R-:W-:Y:S01]  /*2400*/  MOV R199, RZ ;  /* 0x000000ff00c77202 */ /* 0x000fe20000000f00 */
[----:B------:R-:W-:Y:S01]  /*2410*/  @P5 FMUL.FTZ R206, R90, R91 ;  /* 0x0000005b5ace5220 */ /* 0x000fe20000410000 */
[----:B------:R-:W-:Y:S01]  /*2420*/  LOP3.LUT P5, RZ, R152, 0xff00, RZ, 0xc0, !PT ;  /* 0x0000ff0098ff7812 */ /* 0x000fe200078ac0ff */
[----:B------:R-:W-:Y:S01]  /*2430*/  @P2 FADD.FTZ R89, R64, R89 ;  /* 0x0000005940592221 */ /* 0x000fe20000010000 */
[----:B------:R-:W-:Y:S01]  /*2440*/  FMUL.FTZ R90, R194, R207 ;  /* 0x000000cfc25a7220 */ /* 0x000fe20000410000 */
[----:B------:R-:W-:Y:S01]  /*2450*/  FADD.FTZ R205, R208, -R205 ;  /* 0x800000cdd0cd7221 */ /* 0x000fe20000010000 */
[----:B------:R-:W-:Y:S01]  /*2460*/  FFMA.FTZ R204, R204, R201, R200 ;  /* 0x000000c9cccc7223 */ /* 0x000fe200000100c8 */
[----:B------:R-:W-:Y:S01]  /*2470*/  FMUL.FTZ R88, R89, R192 ;  /* 0x000000c059587220 */ /* 0x000fe20000410000 */
[----:B------:R-:W-:-:S02]  /*2480*/  @P6 HADD2.F32 R92, -RZ, R48.H0_H0 ;  /* 0x20000030ff5c6230 */ /* 0x000fc40000004100 */
[----:B------:R-:W-:Y:S01]  /*2490*/  @P2 FADD.FTZ R90, R65, R90 ;  /* 0x0000005a415a2221 */ /* 0x000fe20000010000 */
[----:B------:R-:W-:Y:S01]  /*24a0*/  FMUL.FTZ R93, R194, R205 ;  /* 0x000000cdc25d7220 */ /* 0x000fe20000410000 */
[----:B------:R-:W-:Y:S01]  /*24b0*/  FMUL.FTZ R88, R88, UR11 ;  /* 0x0000000b58587c20 */ /* 0x000fe20008410000 */
[----:B------:R-:W-:Y:S01]  /*24c0*/  CS2R R202, SRZ ;  /* 0x0000000000ca7805 */ /* 0x000fe2000001ff00 */
[----:B------:R-:W-:Y:S01]  /*24d0*/  FADD.FTZ R211, R211, -R204 ;  /* 0x800000ccd3d37221 */ /* 0x000fe20000010000 */
[----:B------:R-:W-:Y:S01]  /*24e0*/  @P2 FADD.FTZ R93, R66, R93 ;  /* 0x0000005d425d2221 */ /* 0x000fe20000010000 */
[----:B------:R-:W-:Y:S01]  /*24f0*/  @P6 FMUL.FTZ R96, R88, R92 ;  /* 0x0000005c58606220 */ /* 0x000fe20000410000 */
[----:B------:R-:W-:Y:S01]  /*2500*/  @P5 HADD2.F32 R92, -RZ, R48.H1_H1 ;  /* 0x30000030ff5c5230 */ /* 0x000fe20000004100 */
[----:B------:R-:W-:Y:S01]  /*2510*/  HFMA2.MMA R97, -RZ, RZ, 0, 0 ;  /* 0x00000000ff617435 */ /* 0x000fe200000001ff */
[----:B------:R-:W-:Y:S01]  /*2520*/  FMUL.FTZ R98, R194, R211 ;  /* 0x000000d3c2627220 */ /* 0x000fe20000410000 */
[-CC-:B------:R-:W-:Y:S01]  /*2530*/  FFMA.FTZ R209, R209, R201.reuse, R200.reuse ;  /* 0x000000c9d1d17223 */ /* 0x180fe200000100c8 */
[----:B------:R-:W-:Y:S01]  /*2540*/  FFMA.FTZ R212, R212, R201, R200 ;  /* 0x000000c9d4d47223 */ /* 0x000fe200000100c8 */
[----:B------:R-:W-:Y:S01]  /*2550*/  CS2R R204, SRZ ;  /* 0x0000000000cc7805 */ /* 0x000fe2000001ff00 */
[----:B------:R-:W-:Y:S01]  /*2560*/  @P2 FADD.FTZ R98, R67, R98 ;  /* 0x0000006243622221 */ /* 0x000fe20000010000 */
[----:B------:R-:W-:Y:S01]  /*2570*/  FADD.FTZ R209, R210, -R209 ;  /* 0x800000d1d2d17221 */ /* 0x000fe20000010000 */
[----:B------:R-:W-:Y:S01]  /*2580*/  FADD.FTZ R213, R213, -R212 ;  /* 0x800000d4d5d57221 */ /* 0x000fe20000010000 */
[----:B------:R-:W-:Y:S01]  /*2590*/  MOV R99, RZ ;  /* 0x000000ff00637202 */ /* 0x000fe20000000f00 */
[----:B------:R-:W-:Y:S01]  /*25a0*/  HFMA2.MMA R102, -RZ, RZ, 0, 0 ;  /* 0x00000000ff667435 */ /* 0x000fe200000001ff */
[C---:B------:R-:W-:Y:S01]  /*25b0*/  FMUL.FTZ R209, R194.reuse, R209 ;  /* 0x000000d1c2d17220 */ /* 0x040fe20000410000 */
[----:B------:R-:W-:Y:S01]  /*25c0*/  FMUL.FTZ R100, R194, R213 ;  /* 0x000000d5c2647220 */ /* 0x000fe20000410000 */
[-CC-:B------:R-:W-:Y:S01]  /*25d0*/  FFMA.FTZ R215, R215, R201.reuse, R200.reuse ;  /* 0x000000c9d7d77223 */ /* 0x180fe200000100c8 */
[----:B------:R-:W-:Y:S01]  /*25e0*/  FFMA.FTZ R216, R216, R201, R200 ;  /* 0x000000c9d8d87223 */ /* 0x000fe200000100c8 */
[----:B------:R-:W-:Y:S01]  /*25f0*/  @P2 FADD.FTZ R209, R68, R209 ;  /* 0x000000d144d12221 */ /* 0x000fe20000010000 */
[----:B------:R-:W-:Y:S01]  /*2600*/  @P2 FADD.FTZ R100, R69, R100 ;  /* 0x0000006445642221 */ /* 0x000fe20000010000 */
[----:B------:R-:W-:Y:S01]  /*2610*/  FADD.FTZ R215, R214, -R215 ;  /* 0x800000d7d6d77221 */ /* 0x000fe20000010000 */
[----:B------:R-:W-:Y:S01]  /*2620*/  FADD.FTZ R217, R217, -R216 ;  /* 0x800000d8d9d97221 */ /* 0x000fe20000010000 */
[----:B------:R-:W0:Y:S01]  /*2630*/  @P1 LDC.64 R110, c[0x0][0x308] ;  /* 0x0000c200ff6e1b82 */ /* 0x000e220000000a00 */
[----:B------:R-:W-:Y:S01]  /*2640*/  HFMA2.MMA R208, -RZ, RZ, 0, 0 ;  /* 0x00000000ffd07435 */ /* 0x000fe200000001ff */
[----:B------:R-:W-:-:S04]  /*2650*/  FMUL.FTZ R215, R194, R215 ;  /* 0x000000d7c2d77220 */ /* 0x000fc80000410000 */
[----:B------:R-:W-:Y:S01]  /*2660*/  @P2 FADD.FTZ R215, R70, R215 ;  /* 0x000000d746d72221 */ /* 0x000fe20000010000 */
[----:B0-----:R-:W-:-:S04]  /*2670*/  @P1 IMAD.WIDE.U32 R110, R197, 0x20, R110 ;  /* 0x00000020c56e1825 */ /* 0x001fc800078e006e */
[--C-:B--2---:R-:W-:Y:S02]  /*2680*/  @P6 HADD2.F32 R91, -RZ, R104.reuse.H0_H0 ;  /* 0x20000068ff5b6230 */ /* 0x104fe40000004100 */
[----:B------:R-:W-:-:S03]  /*2690*/  @P5 HADD2.F32 R104, -RZ, R104.H1_H1 ;  /* 0x30000068ff685230 */ /* 0x000fc60000004100 */
[----:B------:R-:W-:Y:S01]  /*26a0*/  @P6 FMUL.FTZ R199, R88, R91 ;  /* 0x0000005b58c76220 */ /* 0x000fe20000410000 */
[----:B------:R-:W-:Y:S01]  /*26b0*/  LOP3.LUT P6, RZ, R152, 0xff0000, RZ, 0xc0, !PT ;  /* 0x00ff000098ff7812 */ /* 0x000fe200078cc0ff */
[----:B------:R-:W-:Y:S01]  /*26c0*/  FMUL.FTZ R88, R90, R192 ;  /* 0x000000c05a587220 */ /* 0x000fe20000410000 */
[----:B------:R-:W-:-:S03]  /*26d0*/  MOV R91, RZ ;  /* 0x000000ff005b7202 */ /* 0x000fc60000000f00 */
[----:B------:R-:W-:Y:S01]  /*26e0*/  FMUL.FTZ R95, R88, UR11 ;  /* 0x0000000b585f7c20 */ /* 0x000fe20008410000 */
[----:B------:R-:W-:-:S03]  /*26f0*/  FMUL.FTZ R88, R93, R192 ;  /* 0x000000c05d587220 */ /* 0x000fc60000410000 */
[C---:B------:R-:W-:Y:S01]  /*2700*/  @P5 FMUL.FTZ R202, R95.reuse, R104 ;  /* 0x000000685fca5220 */ /* 0x040fe20000410000 */
[----:B------:R-:W-:Y:S01]  /*2710*/  @P5 FMUL.FTZ R91, R95, R92 ;  /* 0x0000005c5f5b5220 */ /* 0x000fe20000410000 */
[----:B------:R-:W-:Y:S01]  /*2720*/  LOP3.LUT P5, RZ, R152, 0xff000000, RZ, 0xc0, !PT ;  /* 0xff00000098ff7812 */ /* 0x000fe200078ac0ff */
[----:B------:R-:W-:Y:S01]  /*2730*/  FMUL.FTZ R95, R88, UR11 ;  /* 0x0000000b585f7c20 */ /* 0x000fe20008410000 */
[----:B------:R-:W-:Y:S02]  /*2740*/  @P6 HADD2.F32 R94, -RZ, R49.H0_H0 ;  /* 0x20000031ff5e6230 */ /* 0x000fe40000004100 */
[----:B------:R-:W-:Y:S01]  /*2750*/  FMUL.FTZ R88, R98, R192 ;  /* 0x000000c062587220 */ /* 0x000fe20000410000 */
[----:B------:R-:W-:Y:S01]  /*2760*/  @P6 HADD2.F32 R92, -RZ, R105.H0_H0 ;  /* 0x20000069ff5c6230 */ /* 0x000fe20000004100 */
[----:B------:R-:W-:Y:S01]  /*2770*/  MOV R152, RZ ;  /* 0x000000ff00987202 */ /* 0x000fe20000000f00 */
[----:B------:R-:W-:Y:S01]  /*2780*/  @P6 FMUL.FTZ R97, R95, R94 ;  /* 0x0000005e5f616220 */ /* 0x000fe20000410000 */
[----:B------:R-:W-:-:S02]  /*2790*/  FMUL.FTZ R88, R88, UR11 ;  /* 0x0000000b58587c20 */ /* 0x000fc40008410000 */
[----:B------:R-:W-:Y:S01]  /*27a0*/  @P6 FMUL.FTZ R203, R95, R92 ;  /* 0x0000005c5fcb6220 */ /* 0x000fe20000410000 */
[----:B------:R-:W-:Y:S01]  /*27b0*/  LOP3.LUT P6, RZ, R153, 0xff, RZ, 0xc0, !PT ;  /* 0x000000ff99ff7812 */ /* 0x000fe200078cc0ff */
[----:B------:R-:W-:Y:S01]  /*27c0*/  HFMA2.MMA R92, -RZ, RZ, 0, 0 ;  /* 0x00000000ff5c7435 */ /* 0x000fe200000001ff */
[----:B------:R-:W-:Y:S01]  /*27d0*/  F2FP.F16.F32.PACK_AB R96, R91, R96 ;  /* 0x000000605b60723e */ /* 0x000fe200000000ff */
[----:B------:R-:W-:Y:S01]  /*27e0*/  @P5 HADD2.F32 R94, -RZ, R49.H1_H1 ;  /* 0x30000031ff5e5230 */ /* 0x000fe20000004100 */
[----:B------:R-:W-:Y:S01]  /*27f0*/  SEL R91, R98, R83, P3 ;  /* 0x00000053625b7207 */ /* 0x000fe20001800000 */
[----:B------:R-:W-:-:S03]  /*2800*/  @P5 HADD2.F32 R105, -RZ, R105.H1_H1 ;  /* 0x30000069ff695230 */ /* 0x000fc60000004100 */
[C---:B------:R-:W-:Y:S02]  /*2810*/  @P5 FMUL.FTZ R92, R88.reuse, R94 ;  /* 0x0000005e585c5220 */ /* 0x040fe40000410000 */
[----:B------:R-:W-:Y:S01]  /*2820*/  @P5 FMUL.FTZ R152, R88, R105 ;  /* 0x0000006958985220 */ /* 0x000fe20000410000 */
[----:B------:R-:W-:Y:S01]  /*2830*/  FMUL.FTZ R88, R209, R192 ;  /* 0x000000c0d1587220 */ /* 0x000fe20000410000 */
[----:B------:R-:W-:Y:S01]  /*2840*/  LOP3.LUT P5, RZ, R153, 0xff00, RZ, 0xc0, !PT ;  /* 0x0000ff0099ff7812 */ /* 0x000fe200078ac0ff */
[----:B------:R-:W-:Y:S01]  /*2850*/  @P6 HADD2.F32 R94, -RZ, R106.H0_H0 ;  /* 0x2000006aff5e6230 */ /* 0x000fe20000004100 */
[----:B------:R-:W-:Y:S01]  /*2860*/  F2FP.F16.F32.PACK_AB R97, R92, R97 ;  /* 0x000000615c61723e */ /* 0x000fe200000000ff */
[----:B------:R-:W-:Y:S01]  /*2870*/  FMUL.FTZ R95, R88, UR11 ;  /* 0x0000000b585f7c20 */ /* 0x000fe20008410000 */
[----:B------:R-:W-:Y:S01]  /*2880*/  @P6 HADD2.F32 R88, -RZ, R50.H0_H0 ;  /* 0x20000032ff586230 */ /* 0x000fe20000004100 */
[----:B------:R-:W-:Y:S02]  /*2890*/  SEL R92, R209, R84, P3 ;  /* 0x00000054d15c7207 */ /* 0x000fe40001800000 */
[C---:B------:R-:W-:Y:S01]  /*28a0*/  @P6 FMUL.FTZ R205, R95.reuse, R94 ;  /* 0x0000005e5fcd6220 */ /* 0x040fe20000410000 */
[----:B------:R-:W-:Y:S01]  /*28b0*/  FMUL.FTZ R94, R100, R192 ;  /* 0x000000c0645e7220 */ /* 0x000fe20000410000 */
[----:B------:R-:W-:Y:S01]  /*28c0*/  @P6 FMUL.FTZ R99, R95, R88 ;  /* 0x000000585f636220 */ /* 0x000fe20000410000 */
[----:B------:R-:W-:Y:S01]  /*28d0*/  LEA R104, P6, R197, UR14, 0x4 ;  /* 0x0000000ec5687c11 */ /* 0x000fe2000f8c20ff */
[----:B------:R-:W-:Y:S01]  /*28e0*/  FMUL.FTZ R88, R215, R192 ;  /* 0x000000c0d7587220 */ /* 0x000fe20000410000 */
[----:B------:R-:W-:Y:S01]  /*28f0*/  FMUL.FTZ R101, R94, UR11 ;  /* 0x0000000b5e657c20 */ /* 0x000fe20008410000 */
[----:B------:R-:W-:Y:S01]  /*2900*/  @P5 HADD2.F32 R106, -RZ, R106.H1_H1 ;  /* 0x3000006aff6a5230 */ /* 0x000fe20000004100 */
[----:B------:R-:W-:Y:S01]  /*2910*/  LEA.HI.X R105, R197, UR15, RZ, 0x4, P6 ;  /* 0x0000000fc5697c11 */ /* 0x000fe2000b0f24ff */
[----:B------:R-:W-:Y:S01]  /*2920*/  @P5 HADD2.F32 R94, -RZ, R50.H1_H1 ;  /* 0x30000032ff5e5230 */ /* 0x000fe20000004100 */
[----:B------:R-:W-:-:S02]  /*2930*/  LOP3.LUT P6, RZ, R153, 0xff000000, RZ, 0xc0, !PT ;  /* 0xff00000099ff7812 */ /* 0x000fc400078cc0ff */
[C---:B------:R-:W-:Y:S01]  /*2940*/  @P5 FMUL.FTZ R204, R101.reuse, R106 ;  /* 0x0000006a65cc5220 */ /* 0x040fe20000410000 */
[----:B------:R-:W-:Y:S01]  /*2950*/  FMUL.FTZ R106, R194, R217 ;  /* 0x000000d9c26a7220 */ /* 0x000fe20000410000 */
[----:B------:R-:W-:Y:S01]  /*2960*/  @P5 FMUL.FTZ R102, R101, R94 ;  /* 0x0000005e65665220 */ /* 0x000fe20000410000 */
[----:B------:R-:W-:Y:S01]  /*2970*/  LOP3.LUT P5, RZ, R153, 0xff0000, RZ, 0xc0, !PT ;  /* 0x00ff000099ff7812 */ /* 0x000fe200078ac0ff */
[----:B------:R-:W-:Y:S01]  /*2980*/  FMUL.FTZ R153, R88, UR11 ;  /* 0x0000000b58997c20 */ /* 0x000fe20008410000 */
[----:B------:R-:W-:Y:S01]  /*2990*/  @P2 FADD.FTZ R106, R71, R106 ;  /* 0x0000006a476a2221 */ /* 0x000fe20000010000 */
[----:B------:R-:W-:Y:S02]  /*29a0*/  MOV R101, RZ ;  /* 0x000000ff00657202 */ /* 0x000fe40000000f00 */
[----:B------:R-:W-:Y:S01]  /*29b0*/  SEL R88, R89, R80, P3 ;  /* 0x0000005059587207 */ /* 0x000fe20001800000 */
[----:B------:R-:W-:Y:S01]  /*29c0*/  FMUL.FTZ R95, R106, R192 ;  /* 0x000000c06a5f7220 */ /* 0x000fe20000410000 */
[----:B------:R-:W-:Y:S01]  /*29d0*/  SEL R89, R90, R81, P3 ;  /* 0x000000515a597207 */ /* 0x000fe20001800000 */
[----:B------:R-:W-:Y:S01]  /*29e0*/  @P6 HADD2.F32 R103, -RZ, R51.H1_H1 ;  /* 0x30000033ff676230 */ /* 0x000fe20000004100 */
[----:B------:R-:W-:Y:S01]  /*29f0*/  SEL R90, R93, R82, P3 ;  /* 0x000000525d5a7207 */ /* 0x000fe20001800000 */
[----:B------:R-:W-:Y:S01]  /*2a00*/  FMUL.FTZ R210, R95, UR11 ;  /* 0x0000000b5fd27c20 */ /* 0x000fe20008410000 */
[----:B------:R-:W-:-:S02]  /*2a10*/  F2FP.F16.F32.PACK_AB R98, R102, R99 ;  /* 0x000000636662723e */ /* 0x000fc400000000ff */
[----:B------:R-:W-:Y:S02]  /*2a20*/  @P5 HADD2.F32 R94, -RZ, R51.H0_H0 ;  /* 0x20000033ff5e5230 */ /* 0x000fe40000004100 */
[----:B------:R-:W-:Y:S01]  /*2a30*/  @P6 FMUL.FTZ R208, R210, R103 ;  /* 0x00000067d2d06220 */ /* 0x000fe20000410000 */
[----:B------:R-:W-:Y:S01]  /*2a40*/  SEL R93, R100, R85, P3 ;  /* 0x00000055645d7207 */ /* 0x000fe20001800000 */
[----:B------:R-:W-:Y:S01]  /*2a50*/  @P1 STG.E.128 desc[UR4][R110.64], R88 ;  /* 0x000000586e001986 */ /* 0x000fe2000c101d04 */
[----:B------:R-:W-:Y:S01]  /*2a60*/  SEL R95, R106, R87, P3 ;  /* 0x000000576a5f7207 */ /* 0x000fe20001800000 */
[----:B------:R-:W-:Y:S01]  /*2a70*/  @P5 FMUL.FTZ R101, R153, R94 ;  /* 0x0000005e99655220 */ /* 0x000fe20000410000 */
[----:B------:R-:W-:-:S04]  /*2a80*/  SEL R94, R215, R86, P3 ;  /* 0x00000056d75e7207 */ /* 0x000fc80001800000 */
[----:B------:R-:W-:Y:S01]  /*2a90*/  F2FP.F16.F32.PACK_AB R99, R208, R101 ;  /* 0x00000065d063723e */ /* 0x000fe200000000ff */
[----:B------:R-:W-:Y:S01]  /*2aa0*/  IMAD.WIDE.U32 R100, R191, 0x10, R108 ;  /* 0x00000010bf647825 */ /* 0x000fe200078e006c */
[----:B------:R0:W-:Y:S04]  /*2ab0*/  @P1 STG.E.128 desc[UR4][R110.64+0x10], R92 ;  /* 0x0000105c6e001986 */ /* 0x0001e8000c101d04 */
[----:B------:R1:W-:Y:S04]  /*2ac0*/  STG.E.128 desc[UR4][R104.64], R96 ;  /* 0x0000006068007986 */ /* 0x0003e8000c101d04 */
[----:B------:R-:W2:Y:S01]  /*2ad0*/  LDG.E.128 R100, desc[UR4][R100.64] ;  /* 0x0000000464647981 */ /* 0x000ea2000c1e1d00 */
[-CC-:B------:R-:W-:Y:S01]  /*2ae0*/  FFMA.FTZ R113, R113, R201.reuse, R200.reuse ;  /* 0x000000c971717223 */ /* 0x180fe200000100c8 */
[--C-:B------:R-:W-:Y:S01]  /*2af0*/  @P5 HADD2.F32 R106, -RZ, R107.reuse.H0_H0 ;  /* 0x2000006bff6a5230 */ /* 0x100fe20000004100 */
[----:B------:R-:W-:Y:S01]  /*2b00*/  MOV R108, R144 ;  /* 0x00000090006c7202 */ /* 0x000fe20000000f00 */
[--C-:B------:R-:W-:Y:S01]  /*2b10*/  FFMA.FTZ R115, R115, R201, R200.reuse ;  /* 0x000000c973737223 */ /* 0x100fe200000100c8 */
[----:B------:R-:W-:Y:S01]  /*2b20*/  FADD.FTZ R113, R116, -R113 ;  /* 0x8000007174717221 */ /* 0x000fe20000010000 */
[----:B------:R-:W-:Y:S01]  /*2b30*/  MOV R109, RZ ;  /* 0x000000ff006d7202 */ /* 0x000fe20000000f00 */
[----:B------:R-:W-:Y:S01]  /*2b40*/  @P5 FMUL.FTZ R109, R153, R106 ;  /* 0x0000006a996d5220 */ /* 0x000fe20000410000 */
[----:B------:R-:W-:Y:S01]  /*2b50*/  LOP3.LUT P5, RZ, R108, 0xff, RZ, 0xc0, !PT ;  /* 0x000000ff6cff7812 */ /* 0x000fe200078ac0ff */
[----:B------:R-:W-:Y:S01]  /*2b60*/  FMUL.FTZ R113, R194, R113 ;  /* 0x00000071c2717220 */ /* 0x000fe20000410000 */
[----:B0-----:R-:W-:Y:S01]  /*2b70*/  CS2R R94, SRZ ;  /* 0x00000000005e7805 */ /* 0x001fe2000001ff00 */
[----:B------:R-:W-:Y:S01]  /*2b80*/  HFMA2.MMA R90, -RZ, RZ, 0, 0 ;  /* 0x00000000ff5a7435 */ /* 0x000fe200000001ff */
[----:B------:R-:W-:Y:S01]  /*2b90*/  FFMA.FTZ R112, R112, R201, R200 ;  /* 0x000000c970707223 */ /* 0x000fe200000100c8 */
[----:B------:R-:W-:Y:S01]  /*2ba0*/  @P2 FADD.FTZ R113, R72, R113 ;  /* 0x0000007148712221 */ /* 0x000fe20000010000 */
[----:B------:R-:W-:-:S02]  /*2bb0*/  @P6 HADD2.F32 R107, -RZ, R107.H1_H1 ;  /* 0x3000006bff6b6230 */ /* 0x000fc40000004100 */
[----:B------:R-:W-:Y:S01]  /*2bc0*/  FADD.FTZ R115, R118, -R115 ;  /* 0x8000007376737221 */ /* 0x000fe20000010000 */
[----:B------:R-:W-:Y:S01]  /*2bd0*/  FADD.FTZ R117, R117, -R112 ;  /* 0x8000007075757221 */ /* 0x000fe20000010000 */
[-C--:B------:R-:W-:Y:S01]  /*2be0*/  FMUL.FTZ R88, R113, R192.reuse ;  /* 0x000000c071587220 */ /* 0x080fe20000410000 */
[--C-:B------:R-:W-:Y:S01]  /*2bf0*/  FFMA.FTZ R114, R114, R201, R200.reuse ;  /* 0x000000c972727223 */ /* 0x100fe200000100c8 */
[----:B------:R-:W-:Y:S01]  /*2c00*/  @P6 FMUL.FTZ R90, R210, R107 ;  /* 0x0000006bd25a6220 */ /* 0x000fe20000410000 */
[----:B------:R-:W-:Y:S01]  /*2c10*/  FMUL.FTZ R115, R194, R115 ;  /* 0x00000073c2737220 */ /* 0x000fe20000410000 */
[--C-:B------:R-:W-:Y:S02]  /*2c20*/  @P5 HADD2.F32 R91, -RZ, R44.reuse.H0_H0 ;  /* 0x2000002cff5b5230 */ /* 0x100fe40000004100 */
[----:B------:R-:W-:Y:S01]  /*2c30*/  FMUL.FTZ R88, R88, UR11 ;  /* 0x0000000b58587c20 */ /* 0x000fe20008410000 */
[-CC-:B------:R-:W-:Y:S01]  /*2c40*/  FFMA.FTZ R121, R121, R201.reuse, R200.reuse ;  /* 0x000000c979797223 */ /* 0x180fe200000100c8 */
[-CC-:B------:R-:W-:Y:S01]  /*2c50*/  FFMA.FTZ R122, R122, R201.reuse, R200.reuse ;  /* 0x000000c97a7a7223 */ /* 0x180fe200000100c8 */
[--C-:B------:R-:W-:Y:S01]  /*2c60*/  FFMA.FTZ R171, R171, R201, R200.reuse ;  /* 0x000000c9abab7223 */ /* 0x100fe200000100c8 */
[----:B------:R-:W-:Y:S01]  /*2c70*/  @P5 FMUL.FTZ R94, R88, R91 ;  /* 0x0000005b585e5220 */ /* 0x000fe20000410000 */
[----:B------:R-:W-:Y:S01]  /*2c80*/  LOP3.LUT P6, RZ, R144, 0xff00, RZ, 0xc0, !PT ;  /* 0x0000ff0090ff7812 */ /* 0x000fe200078cc0ff */
[----:B------:R-:W-:Y:S01]  /*2c90*/  FFMA.FTZ R196, R196, R201, R200 ;  /* 0x000000c9c4c47223 */ /* 0x000fe200000100c8 */
[----:B------:R-:W-:Y:S01]  /*2ca0*/  FMUL.FTZ R92, R194, R117 ;  /* 0x00000075c25c7220 */ /* 0x000fe20000410000 */
[----:B------:R-:W-:Y:S01]  /*2cb0*/  @P2 FADD.FTZ R115, R74, R115 ;  /* 0x000000734a732221 */ /* 0x000fe20000010000 */
[----:B------:R-:W-:Y:S01]  /*2cc0*/  FADD.FTZ R119, R119, -R114 ;  /* 0x8000007277777221 */ /* 0x000fe20000010000 */
[----:B------:R-:W-:Y:S01]  /*2cd0*/  FADD.FTZ R121, R120, -R121 ;  /* 0x8000007978797221 */ /* 0x000fe20000010000 */
[----:B------:R-:W-:Y:S01]  /*2ce0*/  FADD.FTZ R123, R123, -R122 ;  /* 0x8000007a7b7b7221 */ /* 0x000fe20000010000 */
[----:B------:R-:W-:Y:S01]  /*2cf0*/  FADD.FTZ R171, R172, -R171 ;  /* 0x800000abacab7221 */ /* 0x000fe20000010000 */
[----:B------:R-:W-:Y:S01]  /*2d00*/  FADD.FTZ R173, R173, -R196 ;  /* 0x800000c4adad7221 */ /* 0x000fe20000010000 */
[----:B------:R-:W-:Y:S01]  /*2d10*/  @P2 FADD.FTZ R92, R73, R92 ;  /* 0x0000005c495c2221 */ /* 0x000fe20000010000 */
[-C--:B-1----:R-:W-:Y:S01]  /*2d20*/  FMUL.FTZ R96, R115, R192.reuse ;  /* 0x000000c073607220 */ /* 0x082fe20000410000 */
[C---:B------:R-:W-:Y:S01]  /*2d30*/  FMUL.FTZ R104, R194.reuse, R119 ;  /* 0x00000077c2687220 */ /* 0x040fe20000410000 */
[C---:B------:R-:W-:Y:S01]  /*2d40*/  FMUL.FTZ R121, R194.reuse, R121 ;  /* 0x00000079c2797220 */ /* 0x040fe20000410000 */
[C---:B------:R-:W-:Y:S01]  /*2d50*/  FMUL.FTZ R106, R194.reuse, R123 ;  /* 0x0000007bc26a7220 */ /* 0x040fe20000410000 */
[C---:B------:R-:W-:Y:S01]  /*2d60*/  FMUL.FTZ R171, R194.reuse, R171 ;  /* 0x000000abc2ab7220 */ /* 0x040fe20000410000 */
[----:B------:R-:W-:Y:S01]  /*2d70*/  HFMA2.MMA R98, -RZ, RZ, 0, 0 ;  /* 0x00000000ff627435 */ /* 0x000fe200000001ff */
[----:B------:R-:W-:Y:S01]  /*2d80*/  FMUL.FTZ R194, R194, R173 ;  /* 0x000000adc2c27220 */ /* 0x000fe20000410000 */
[----:B------:R-:W-:Y:S01]  /*2d90*/  FMUL.FTZ R91, R92, R192 ;  /* 0x000000c05c5b7220 */ /* 0x000fe20000410000 */
[----:B------:R-:W-:Y:S01]  /*2da0*/  FMUL.FTZ R108, R96, UR11 ;  /* 0x0000000b606c7c20 */ /* 0x000fe20008410000 */
[----:B------:R-:W-:-:S02]  /*2db0*/  @P6 HADD2.F32 R93, -RZ, R44.H1_H1 ;  /* 0x3000002cff5d6230 */ /* 0x000fc40000004100 */
[----:B------:R-:W-:Y:S01]  /*2dc0*/  @P2 FADD.FTZ R104, R75, R104 ;  /* 0x000000684b682221 */ /* 0x000fe20000010000 */
[----:B------:R-:W-:Y:S01]  /*2dd0*/  @P2 FADD.FTZ R121, R76, R121 ;  /* 0x000000794c792221 */ /* 0x000fe20000010000 */
[----:B------:R-:W-:Y:S01]  /*2de0*/  @P2 FADD.FTZ R106, R77, R106 ;  /* 0x0000006a4d6a2221 */ /* 0x000fe20000010000 */
[----:B------:R-:W-:Y:S01]  /*2df0*/  @P2 FADD.FTZ R171, R78, R171 ;  /* 0x000000ab4eab2221 */ /* 0x000fe20000010000 */
[----:B------:R-:W-:Y:S01]  /*2e00*/  @P2 FADD.FTZ R194, R79, R194 ;  /* 0x000000c24fc22221 */ /* 0x000fe20000010000 */
[----:B------:R-:W-:Y:S01]  /*2e10*/  FMUL.FTZ R105, R91, UR11 ;  /* 0x0000000b5b697c20 */ /* 0x000fe20008410000 */
[----:B------:R-:W-:Y:S01]  /*2e20*/  MOV R97, RZ ;  /* 0x000000ff00617202 */ /* 0x000fe20000000f00 */
[----:B------:R-:W-:Y:S01]  /*2e30*/  FADD.FTZ R11, R90, R11 ;  /* 0x0000000b5a0b7221 */ /* 0x000fe20000010000 */
[----:B------:R-:W-:Y:S01]  /*2e40*/  MOV R96, RZ ;  /* 0x000000ff00607202 */ /* 0x000fe20000000f00 */
[----:B------:R-:W-:Y:S01]  /*2e50*/  @P6 FMUL.FTZ R97, R105, R93 ;  /* 0x0000005d69616220 */ /* 0x000fe20000410000 */
[----:B------:R-:W-:Y:S01]  /*2e60*/  LOP3.LUT P2, RZ, R144, 0xff000000, RZ, 0xc0, !PT ;  /* 0xff00000090ff7812 */ /* 0x000fe2000784c0ff */
[----:B------:R-:W-:Y:S01]  /*2e70*/  FADD.FTZ R24, R161, R24 ;  /* 0x00000018a1187221 */ /* 0x000fe20000010000 */
[----:B------:R-:W-:Y:S01]  /*2e80*/  SEL R80, R113, R80, P3 ;  /* 0x0000005071507207 */ /* 0x000fe20001800000 */
[----:B------:R-:W-:Y:S01]  /*2e90*/  FADD.FTZ R25, R160, R25 ;  /* 0x00000019a0197221 */ /* 0x000fe20000010000 */
[----:B------:R-:W-:Y:S01]  /*2ea0*/  SEL R81, R92, R81, P3 ;  /* 0x000000515c517207 */ /* 0x000fe20001800000 */
[----:B------:R-:W-:Y:S01]  /*2eb0*/  FADD.FTZ R22, R193, R22 ;  /* 0x00000016c1167221 */ /* 0x000fe20000010000 */
[----:B------:R-:W-:Y:S01]  /*2ec0*/  SEL R82, R115, R82, P3 ;  /* 0x0000005273527207 */ /* 0x000fe20001800000 */
[----:B------:R-:W-:Y:S01]  /*2ed0*/  FADD.FTZ R23, R162, R23 ;  /* 0x00000017a2177221 */ /* 0x000fe20000010000 */
[C---:B------:R-:W-:Y:S01]  /*2ee0*/  SEL R83, R104.reuse, R83, P3 ;  /* 0x0000005368537207 */ /* 0x040fe20001800000 */
[----:B------:R-:W-:Y:S01]  /*2ef0*/  FMUL.FTZ R104, R104, R192 ;  /* 0x000000c068687220 */ /* 0x000fe20000410000 */
[C---:B------:R-:W-:Y:S01]  /*2f00*/  SEL R84, R121.reuse, R84, P3 ;  /* 0x0000005479547207 */ /* 0x040fe20001800000 */
[----:B------:R-:W-:Y:S01]  /*2f10*/  FMUL.FTZ R121, R121, R192 ;  /* 0x000000c079797220 */ /* 0x000fe20000410000 */
[----:B------:R-:W-:Y:S01]  /*2f20*/  SEL R85, R106, R85, P3 ;  /* 0x000000556a557207 */ /* 0x000fe20001800000 */
[----:B------:R-:W-:Y:S01]  /*2f30*/  FMUL.FTZ R110, R104, UR11 ;  /* 0x0000000b686e7c20 */ /* 0x000fe20008410000 */
[C---:B------:R-:W-:Y:S01]  /*2f40*/  SEL R86, R171.reuse, R86, P3 ;  /* 0x00000056ab567207 */ /* 0x040fe20001800000 */
[-C--:B------:R-:W-:Y:S01]  /*2f50*/  FMUL.FTZ R106, R106, R192.reuse ;  /* 0x000000c06a6a7220 */ /* 0x080fe20000410000 */
[C---:B------:R-:W-:Y:S01]  /*2f60*/  SEL R87, R194.reuse, R87, P3 ;  /* 0x00000057c2577207 */ /* 0x040fe20001800000 */
[-C--:B------:R-:W-:Y:S01]  /*2f70*/  FMUL.FTZ R171, R171, R192.reuse ;  /* 0x000000c0abab7220 */ /* 0x080fe20000410000 */
[----:B------:R-:W-:Y:S01]  /*2f80*/  LOP3.LUT P3, RZ, R145, 0xff00, RZ, 0xc0, !PT ;  /* 0x0000ff0091ff7812 */ /* 0x000fe2000786c0ff */
[----:B------:R-:W-:Y:S01]  /*2f90*/  FMUL.FTZ R192, R194, R192 ;  /* 0x000000c0c2c07220 */ /* 0x000fe20000410000 */
[----:B------:R-:W-:Y:S01]  /*2fa0*/  FMUL.FTZ R121, R121, UR11 ;  /* 0x0000000b79797c20 */ /* 0x000fe20008410000 */
[----:B------:R-:W-:Y:S01]  /*2fb0*/  FMUL.FTZ R112, R106, UR11 ;  /* 0x0000000b6a707c20 */ /* 0x000fe20008410000 */
[----:B------:R-:W-:Y:S01]  /*2fc0*/  FMUL.FTZ R171, R171, UR11 ;  /* 0x0000000babab7c20 */ /* 0x000fe20008410000 */
[----:B------:R-:W-:Y:S01]  /*2fd0*/  FMUL.FTZ R192, R192, UR11 ;  /* 0x0000000bc0c07c20 */ /* 0x000fe20008410000 */
[----:B------:R-:W-:Y:S01]  /*2fe0*/  MOV R107, RZ ;  /* 0x000000ff006b7202 */ /* 0x000fe20000000f00 */
[----:B------:R-:W-:Y:S01]  /*2ff0*/  HFMA2.MMA R106, -RZ, RZ, 0, 0 ;  /* 0x00000000ff6a7435 */ /* 0x000fe200000001ff */
[----:B------:R-:W-:Y:S01]  /*3000*/  MOV R111, RZ ;  /* 0x000000ff006f7202 */ /* 0x000fe20000000f00 */
        /* <DEDUP_REMOVED lines=12> */
[----:B------:R-:W-:Y:S01]  /*30d0*/  SEL R196, RZ, 0x1, P4 ;  /* 0x00000001ffc47807 */ /* 0x000fe20002000000 */
[----:B--2---:R-:W-:-:S02]  /*30e0*/  @P5 HADD2.F32 R89, -RZ, R100.H0_H0 ;  /* 0x20000064ff595230 */ /* 0x004fc40000004100 */
[----:B------:R-:W-:-:S03]  /*30f0*/  @P6 HADD2.F32 R100, -RZ, R100.H1_H1 ;  /* 0x30000064ff646230 */ /* 0x000fc60000004100 */
[----:B------:R-:W-:Y:S01]  /*3100*/  @P5 FMUL.FTZ R95, R88, R89 ;  /* 0x00000059585f5220 */ /* 0x000fe20000410000 */
[----:B------:R-:W-:Y:S01]  /*3110*/  LOP3.LUT P5, RZ, R144, 0xff0000, RZ, 0xc0, !PT ;  /* 0x00ff000090ff7812 */ /* 0x000fe200078ac0ff */
[----:B------:R-:W0:Y:S01]  /*3120*/  @P1 LDC.64 R88, c[0x0][0x308] ;  /* 0x0000c200ff581b82 */ /* 0x000e220000000a00 */
[----:B------:R-:W-:Y:S01]  /*3130*/  @P6 FMUL.FTZ R96, R105, R100 ;  /* 0x0000006469606220 */ /* 0x000fe20000410000 */
[----:B------:R-:W-:Y:S01]  /*3140*/  LEA R92, P6, R191, UR14, 0x4 ;  /* 0x0000000ebf5c7c11 */ /* 0x000fe2000f8c20ff */
[----:B------:R-:W-:Y:S01]  /*3150*/  HFMA2.MMA R100, -RZ, RZ, 0, 0 ;  /* 0x00000000ff647435 */ /* 0x000fe200000001ff */
[----:B------:R-:W-:Y:S01]  /*3160*/  MOV R105, RZ ;  /* 0x000000ff00697202 */ /* 0x000fe20000000f00 */
[----:B------:R-:W-:Y:S01]  /*3170*/  FADD.FTZ R8, R95, R8 ;  /* 0x000000085f087221 */ /* 0x000fe20000010000 */
[----:B------:R-:W-:Y:S01]  /*3180*/  LEA.HI.X R93, R191, UR15, RZ, 0x4, P6 ;  /* 0x0000000fbf5d7c11 */ /* 0x000fe2000b0f24ff */
[----:B------:R-:W-:Y:S01]  /*3190*/  FADD.FTZ R9, R96, R9 ;  /* 0x0000000960097221 */ /* 0x000fe20000010000 */
[----:B------:R-:W-:-:S04]  /*31a0*/  LOP3.LUT P6, RZ, R145, 0xff000000, RZ, 0xc0, !PT ;  /* 0xff00000091ff7812 */ /* 0x000fc800078cc0ff */
[----:B------:R-:W-:Y:S02]  /*31b0*/  @P5 HADD2.F32 R99, -RZ, R45.H0_H0 ;  /* 0x2000002dff635230 */ /* 0x000fe40000004100 */
[--C-:B------:R-:W-:Y:S02]  /*31c0*/  @P5 HADD2.F32 R91, -RZ, R101.reuse.H0_H0 ;  /* 0x20000065ff5b5230 */ /* 0x100fe40000004100 */
[----:B------:R-:W-:Y:S02]  /*31d0*/  @P2 HADD2.F32 R101, -RZ, R101.H1_H1 ;  /* 0x30000065ff652230 */ /* 0x000fe40000004100 */
[----:B------:R-:W-:Y:S01]  /*31e0*/  @P5 FMUL.FTZ R98, R108, R99 ;  /* 0x000000636c625220 */ /* 0x000fe20000410000 */
[----:B------:R-:W-:Y:S01]  /*31f0*/  HFMA2.MMA R99, -RZ, RZ, 0, 0 ;  /* 0x00000000ff637435 */ /* 0x000fe200000001ff */
[----:B0-----:R-:W-:-:S05]  /*3200*/  @P1 IMAD.WIDE.U32 R88, R191, 0x20, R88 ;  /* 0x00000020bf581825 */ /* 0x001fca00078e0058 */
[----:B------:R-:W-:Y:S01]  /*3210*/  @P5 FMUL.FTZ R99, R108, R91 ;  /* 0x0000005b6c635220 */ /* 0x000fe20000410000 */
[----:B------:R-:W-:Y:S01]  /*3220*/  LOP3.LUT P5, RZ, R145, 0xff, RZ, 0xc0, !PT ;  /* 0x000000ff91ff7812 */ /* 0x000fe200078ac0ff */
[----:B------:R-:W-:Y:S01]  /*3230*/  @P2 HADD2.F32 R91, -RZ, R45.H1_H1 ;  /* 0x3000002dff5b2230 */ /* 0x000fe20000004100 */
[----:B------:R-:W-:Y:S01]  /*3240*/  @P1 STG.E.128 desc[UR4][R88.64], R80 ;  /* 0x0000005058001986 */ /* 0x000fe2000c101d04 */
[----:B------:R-:W-:Y:S02]  /*3250*/  @P6 HADD2.F32 R108, -RZ, R47.H1_H1 ;  /* 0x3000002fff6c6230 */ /* 0x000fe40000004100 */
[----:B------:R-:W-:Y:S01]  /*3260*/  FADD.FTZ R6, R99, R6 ;  /* 0x0000000663067221 */ /* 0x000fe20000010000 */
[----:B------:R0:W-:Y:S01]  /*3270*/  @P1 STG.E.128 desc[UR4][R88.64+0x10], R84 ;  /* 0x0000105458001986 */ /* 0x0001e2000c101d04 */
[----:B------:R-:W-:Y:S01]  /*3280*/  LOP3.LUT P1, RZ, R145, 0xff0000, RZ, 0xc0, !PT ;  /* 0x00ff000091ff7812 */ /* 0x000fe2000782c0ff */
[----:B------:R-:W-:Y:S01]  /*3290*/  @P2 FMUL.FTZ R105, R110, R91 ;  /* 0x0000005b6e692220 */ /* 0x000fe20000410000 */
[----:B------:R-:W-:-:S02]  /*32a0*/  @P3 HADD2.F32 R91, -RZ, R46.H1_H1 ;  /* 0x3000002eff5b3230 */ /* 0x000fc40000004100 */
[----:B------:R-:W-:-:S03]  /*32b0*/  @P6 FMUL.FTZ R111, R192, R108 ;  /* 0x0000006cc06f6220 */ /* 0x000fc60000410000 */
[----:B------:R-:W-:-:S06]  /*32c0*/  @P3 FMUL.FTZ R107, R112, R91 ;  /* 0x0000005b706b3220 */ /* 0x000fcc0000410000 */
[----:B------:R-:W-:Y:S01]  /*32d0*/  @P1 HADD2.F32 R104, -RZ, R47.H0_H0 ;  /* 0x2000002fff681230 */ /* 0x000fe20000004100 */
[----:B0-----:R-:W-:Y:S01]  /*32e0*/  HFMA2.MMA R88, -RZ, RZ, 0, 0 ;  /* 0x00000000ff587435 */ /* 0x001fe200000001ff */
[----:B------:R-:W-:-:S03]  /*32f0*/  @P5 HADD2.F32 R89, -RZ, R46.H0_H0 ;  /* 0x2000002eff595230 */ /* 0x000fc60000004100 */
[----:B------:R-:W-:Y:S01]  /*3300*/  @P1 FMUL.FTZ R100, R171, R104 ;  /* 0x00000068ab641220 */ /* 0x000fe20000410000 */
[--C-:B------:R-:W-:Y:S02]  /*3310*/  @P1 HADD2.F32 R104, -RZ, R103.reuse.H0_H0 ;  /* 0x20000067ff681230 */ /* 0x100fe40000004100 */
[----:B------:R-:W-:Y:S02]  /*3320*/  @P5 FMUL.FTZ R88, R121, R89 ;  /* 0x0000005979585220 */ /* 0x000fe40000410000 */
[----:B------:R-:W-:Y:S01]  /*3330*/  F2FP.F16.F32.PACK_AB R91, R111, R100 ;  /* 0x000000646f5b723e */ /* 0x000fe200000000ff */
[----:B------:R-:W-:Y:S01]  /*3340*/  HFMA2.MMA R100, -RZ, RZ, 0, 0 ;  /* 0x00000000ff647435 */ /* 0x000fe200000001ff */
[----:B------:R-:W-:Y:S01]  /*3350*/  F2FP.F16.F32.PACK_AB R89, R105, R98 ;  /* 0x000000626959723e */ /* 0x000fe200000000ff */
[----:B------:R-:W-:Y:S01]  /*3360*/  @P6 HADD2.F32 R105, -RZ, R103.H1_H1 ;  /* 0x30000067ff696230 */ /* 0x000fe20000004100 */
[----:B------:R-:W-:Y:S01]  /*3370*/  F2FP.F16.F32.PACK_AB R90, R107, R88 ;  /* 0x000000586b5a723e */ /* 0x000fe200000000ff */
[--C-:B------:R-:W-:Y:S01]  /*3380*/  @P5 HADD2.F32 R98, -RZ, R102.reuse.H0_H0 ;  /* 0x20000066ff625230 */ /* 0x100fe20000004100 */
[----:B------:R-:W-:Y:S01]  /*3390*/  F2FP.F16.F32.PACK_AB R88, R97, R94 ;  /* 0x0000005e6158723e */ /* 0x000fe200000000ff */
[----:B------:R-:W-:Y:S01]  /*33a0*/  HFMA2.MMA R94, -RZ, RZ, 0, 0 ;  /* 0x00000000ff5e7435 */ /* 0x000fe200000001ff */
[----:B------:R-:W-:Y:S01]  /*33b0*/  MOV R103, RZ ;  /* 0x000000ff00677202 */ /* 0x000fe20000000f00 */
[----:B------:R-:W-:Y:S01]  /*33c0*/  @P1 FMUL.FTZ R103, R171, R104 ;  /* 0x00000068ab671220 */ /* 0x000fe20000410000 */
[----:B------:R-:W-:Y:S01]  /*33d0*/  ISETP.GE.AND P1, PT, R157, UR17, PT ;  /* 0x000000119d007c0c */ /* 0x000fe2000bf26270 */
[----:B------:R0:W-:Y:S01]  /*33e0*/  STG.E.128 desc[UR4][R92.64], R88 ;  /* 0x000000585c007986 */ /* 0x0001e2000c101d04 */
[----:B------:R-:W-:Y:S01]  /*33f0*/  @P3 HADD2.F32 R102, -RZ, R102.H1_H1 ;  /* 0x30000066ff663230 */ /* 0x000fe20000004100 */
[----:B------:R-:W-:Y:S01]  /*3400*/  MOV R97, RZ ;  /* 0x000000ff00617202 */ /* 0x000fe20000000f00 */
[----:B------:R-:W-:Y:S01]  /*3410*/  @P2 FMUL.FTZ R94, R110, R101 ;  /* 0x000000656e5e2220 */ /* 0x000fe20000410000 */
[----:B------:R-:W-:Y:S01]  /*3420*/  @P5 FMUL.FTZ R97, R121, R98 ;  /* 0x0000006279615220 */ /* 0x000fe20000410000 */
[----:B------:R-:W-:Y:S01]  /*3430*/  @P6 FMUL.FTZ R106, R192, R105 ;  /* 0x00000069c06a6220 */ /* 0x000fe20000410000 */
[----:B------:R-:W-:Y:S01]  /*3440*/  @P3 FMUL.FTZ R100, R112, R102 ;  /* 0x0000006670643220 */ /* 0x000fe20000410000 */
[----:B------:R-:W-:Y:S01]  /*3450*/  FADD.FTZ R7, R94, R7 ;  /* 0x000000075e077221 */ /* 0x000fe20000010000 */
[----:B------:R-:W-:Y:S01]  /*3460*/  FADD.FTZ R4, R97, R4 ;  /* 0x0000000461047221 */ /* 0x000fe20000010000 */
[----:B------:R-:W-:Y:S01]  /*3470*/  FADD.FTZ R2, R103, R2 ;  /* 0x0000000267027221 */ /* 0x000fe20000010000 */
[----:B------:R-:W-:Y:S01]  /*3480*/  FADD.FTZ R5, R100, R5 ;  /* 0x0000000564057221 */ /* 0x000fe20000010000 */
[----:B------:R-:W-:Y:S01]  /*3490*/  FADD.FTZ R3, R106, R3 ;  /* 0x000000036a037221 */ /* 0x000fe20000010000 */
[----:B------:R-:W-:Y:S06]  /*34a0*/  @!P1 BRA `(.L_x_7574) ;  /* 0xffffffd000e49947 */ /* 0x000fec000383ffff */
        /* <DEDUP_REMOVED lines=48> */
.L_x_7572:
        /* <DEDUP_REMOVED lines=30> */
.L_x_7573:
[----:B------:R-:W-:Y:S01]  /*3990*/  HFMA2.MMA R99, -RZ, RZ, 0, 9.5367431640625e-07 ;  /* 0x00000010ff637435 */ /* 0x000fe200000001ff */
[----:B------:R-:W-:Y:S02]  /*39a0*/  MOV R100, R96 ;  /* 0x0000006000647202 */ /* 0x000fe40000000f00 */
[----:B------:R-:W-:Y:S02]  /*39b0*/  MOV R108, 0x1f ;  /* 0x0000001f006c7802 */ /* 0x000fe40000000f00 */
[----:B------:R-:W-:-:S07]  /*39c0*/  MOV R97, 0xffffffff ;  /* 0xffffffff00617802 */ /* 0x000fce0000000f00 */
[----:B-----5:R-:W-:Y:S05]  /*39d0*/  WARPSYNC.COLLECTIVE R97, `(.L_x_7575) ;  /* 0x0000000061087348 */ /* 0x020fea0003c00000 */
[----:B------:R0:W1:Y:S02]  /*39e0*/  SHFL.DOWN P2, R101, R100, R99, R108 ;  /* 0x0800006364657389 */ /* 0x000064000004006c */
[----:B01---5:R-:W-:Y:S01]  /*39f0*/  ENDCOLLECTIVE ;  /* 0x000000000000791b */ /* 0x023fe20003800000 */
.L_x_7575:
[----:B------:R-:W-:Y:S02]  /*3a00*/  MOV R100, R94 ;  /* 0x0000005e00647202 */ /* 0x000fe40000000f00 */
[----:B------:R-:W-:-:S07]  /*3a10*/  MOV R89, R101 ;  /* 0x0000006500597202 */ /* 0x000fce0000000f00 */
[----:B------:R-:W-:Y:S05]  /*3a20*/  WARPSYNC.COLLECTIVE R97, `(.L_x_7576) ;  /* 0x0000000061087348 */ /* 0x000fea0003c00000 */
[----:B------:R0:W1:Y:S02]  /*3a30*/  SHFL.DOWN P2, R101, R100, R99, R108 ;  /* 0x0800006364657389 */ /* 0x000064000004006c */
[----:B01----:R-:W-:Y:S01]  /*3a40*/  ENDCOLLECTIVE ;  /* 0x000000000000791b */ /* 0x003fe20003800000 */
.L_x_7576:
[----:B------:R-:W-:Y:S01]  /*3a50*/  FADD.FTZ R89, R96, R89 ;  /* 0x0000005960597221 */ /* 0x000fe20000010000 */
[----:B------:R-:W-:-:S04]  /*3a60*/  HFMA2.MMA R99, -RZ, RZ, 0, 4.76837158203125e-07 ;  /* 0x00000008ff637435 */ /* 0x000fc800000001ff */
[----:B------:R-:W-:Y:S02]  /*3a70*/  MOV R100, R89 ;  /* 0x0000005900647202 */ /* 0x000fe40000000f00 */
[----:B------:R-:W-:-:S07]  /*3a80*/  MOV R91, R101 ;  /* 0x00000065005b7202 */ /* 0x000fce0000000f00 */
[----:B------:R-:W-:Y:S05]  /*3a90*/  WARPSYNC.COLLECTIVE R97, `(.L_x_7577) ;  /* 0x0000000061087348 */ /* 0x000fea0003c00000 */
[----:B------:R0:W1:Y:S02]  /*3aa0*/  SHFL.DOWN P2, R101, R100, R99, R108 ;  /* 0x0800006364657389 */ /* 0x000064000004006c */
[----:B01----:R-:W-:Y:S01]  /*3ab0*/  ENDCOLLECTIVE ;  /* 0x000000000000791b */ /* 0x003fe20003800000 */
.L_x_7577:
[----:B------:R-:W-:-:S05]  /*3ac0*/  FADD.FTZ R91, R94, R91 ;  /* 0x0000005b5e5b7221 */ /* 0x000fca0000010000 */
[----:B------:R-:W-:Y:S02]  /*3ad0*/  MOV R100, R91 ;  /* 0x0000005b00647202 */ /* 0x000fe40000000f00 */
[----:B------:R-:W-:-:S07]  /*3ae0*/  MOV R90, R101 ;  /* 0x00000065005a7202 */ /* 0x000fce0000000f00 */
[----:B------:R-:W-:Y:S05]  /*3af0*/  WARPSYNC.COLLECTIVE R97, `(.L_x_7578) ;  /* 0x0000000061087348 */ /* 0x000fea0003c00000 */
[----:B------:R0:W1:Y:S02]  /*3b00*/  SHFL.DOWN P2, R101, R100, R99, R108 ;  /* 0x0800006364657389 */ /* 0x000064000004006c */
[----:B01----:R-:W-:Y:S01]  /*3b10*/  ENDCOLLECTIVE ;  /* 0x000000000000791b */ /* 0x003fe20003800000 */
.L_x_7578:
[----:B------:R-:W-:Y:S01]  /*3b20*/  FADD.FTZ R90, R89, R90 ;  /* 0x0000005a595a7221 */ /* 0x000fe20000010000 */
[----:B------:R-:W-:-:S04]  /*3b30*/  HFMA2.MMA R99, -RZ, RZ, 0, 2.384185791015625e-07 ;  /* 0x00000004ff637435 */ /* 0x000fc800000001ff */
[----:B------:R-:W-:Y:S02]  /*3b40*/  MOV R100, R90 ;  /* 0x0000005a00647202 */ /* 0x000fe40000000f00 */
[----:B------:R-:W-:-:S07]  /*3b50*/  MOV R98, R101 ;  /* 0x0000006500627202 */ /* 0x000fce0000000f00 */
[----:B------:R-:W-:Y:S05]  /*3b60*/  WARPSYNC.COLLECTIVE R97, `(.L_x_7579) ;  /* 0x0000000061087348 */ /* 0x000fea0003c00000 */
[----:B------:R0:W1:Y:S02]  /*3b70*/  SHFL.DOWN P2, R101, R100, R99, R108 ;  /* 0x0800006364657389 */ /* 0x000064000004006c */
[----:B01----:R-:W-:Y:S01]  /*3b80*/  ENDCOLLECTIVE ;  /* 0x000000000000791b */ /* 0x003fe20003800000 */
.L_x_7579:
[----:B------:R-:W-:-:S05]  /*3b90*/  FADD.FTZ R98, R91, R98 ;  /* 0x000000625b627221 */ /* 0x000fca0000010000 */
[----:B------:R-:W-:Y:S02]  /*3ba0*/  MOV R100, R98 ;  /* 0x0000006200647202 */ /* 0x000fe40000000f00 */
[----:B------:R-:W-:-:S07]  /*3bb0*/  MOV R93, R101 ;  /* 0x00000065005d7202 */ /* 0x000fce0000000f00 */
[----:B------:R-:W-:Y:S05]  /*3bc0*/  WARPSYNC.COLLECTIVE R97, `(.L_x_7580) ;  /* 0x0000000061087348 */ /* 0x000fea0003c00000 */
[----:B------:R0:W1:Y:S02]  /*3bd0*/  SHFL.DOWN P2, R101, R100, R99, R108 ;  /* 0x0800006364657389 */ /* 0x000064000004006c */
[----:B01----:R-:W-:Y:S01]  /*3be0*/  ENDCOLLECTIVE ;  /* 0x000000000000791b */ /* 0x003fe20003800000 */
.L_x_7580:
[----:B------:R-:W-:Y:S01]  /*3bf0*/  FADD.FTZ R93, R90, R93 ;  /* 0x0000005d5a5d7221 */ /* 0x000fe20000010000 */
[----:B------:R-:W-:-:S04]  /*3c00*/  HFMA2.MMA R99, -RZ, RZ, 0, 1.1920928955078125e-07 ;  /* 0x00000002ff637435 */ /* 0x000fc800000001ff */
[----:B------:R-:W-:Y:S02]  /*3c10*/  MOV R100, R93 ;  /* 0x0000005d00647202 */ /* 0x000fe40000000f00 */
[----:B------:R-:W-:-:S07]  /*3c20*/  MOV R95, R101 ;  /* 0x00000065005f7202 */ /* 0x000fce0000000f00 */
[----:B------:R-:W-:Y:S05]  /*3c30*/  WARPSYNC.COLLECTIVE R97, `(.L_x_7581) ;  /* 0x0000000061087348 */ /* 0x000fea0003c00000 */
[----:B------:R0:W1:Y:S02]  /*3c40*/  SHFL.DOWN P2, R101, R100, R99, R108 ;  /* 0x0800006364657389 */ /* 0x000064000004006c */
[----:B01----:R-:W-:Y:S01]  /*3c50*/  ENDCOLLECTIVE ;  /* 0x000000000000791b */ /* 0x003fe20003800000 */
.L_x_7581:
[----:B------:R-:W-:-:S05]  /*3c60*/  FADD.FTZ R95, R98, R95 ;  /* 0x0000005f625f7221 */ /* 0x000fca0000010000 */
[----:B------:R-:W-:Y:S02]  /*3c70*/  MOV R100, R95 ;  /* 0x0000005f00647202 */ /* 0x000fe40000000f00 */
[----:B------:R-:W-:-:S07]  /*3c80*/  MOV R94, R101 ;  /* 0x00000065005e7202 */ /* 0x000fce0000000f00 */
[----:B------:R-:W-:Y:S05]  /*3c90*/  WARPSYNC.COLLECTIVE R97, `(.L_x_7582) ;  /* 0x0000000061087348 */ /* 0x000fea0003c00000 */
[----:B------:R0:W1:Y:S02]  /*3ca0*/  SHFL.DOWN P2, R101, R100, R99, R108 ;  /* 0x0800006364657389 */ /* 0x000064000004006c */
[----:B01----:R-:W-:Y:S01]  /*3cb0*/  ENDCOLLECTIVE ;  /* 0x000000000000791b */ /* 0x003fe20003800000 */
.L_x_7582:
[----:B------:R-:W-:Y:S01]  /*3cc0*/  FADD.FTZ R94, R93, R94 ;  /* 0x0000005e5d5e7221 */ /* 0x000fe20000010000 */
[----:B------:R-:W-:-:S04]  /*3cd0*/  HFMA2.MMA R99, -RZ, RZ, 0, 5.9604644775390625e-08 ;  /* 0x00000001ff637435 */ /* 0x000fc800000001ff */
[----:B------:R-:W-:Y:S02]  /*3ce0*/  MOV R100, R94 ;  /* 0x0000005e00647202 */ /* 0x000fe40000000f00 */
[----:B------:R-:W-:-:S07]  /*3cf0*/  MOV R96, R101 ;  /* 0x0000006500607202 */ /* 0x000fce0000000f00 */
[----:B------:R-:W-:Y:S05]  /*3d00*/  WARPSYNC.COLLECTIVE R97, `(.L_x_7583) ;  /* 0x0000000061087348 */ /* 0x000fea0003c00000 */
[----:B------:R0:W1:Y:S02]  /*3d10*/  SHFL.DOWN P2, R101, R100, R99, R108 ;  /* 0x0800006364657389 */ /* 0x000064000004006c */
[----:B01----:R-:W-:Y:S01]  /*3d20*/  ENDCOLLECTIVE ;  /* 0x000000000000791b */ /* 0x003fe20003800000 */
.L_x_7583:
[----:B------:R-:W-:-:S05]  /*3d30*/  FADD.FTZ R96, R95, R96 ;  /* 0x000000605f607221 */ /* 0x000fca0000010000 */
[----:B------:R-:W-:Y:S02]  /*3d40*/  MOV R100, R96 ;  /* 0x0000006000647202 */ /* 0x000fe40000000f00 */
[----:B------:R-:W-:-:S07]  /*3d50*/  MOV R89, R101 ;  /* 0x0000006500597202 */ /* 0x000fce0000000f00 */
[----:B------:R-:W-:Y:S05]  /*3d60*/  WARPSYNC.COLLECTIVE R97, `(.L_x_7584) ;  /* 0x0000000061087348 */ /* 0x000fea0003c00000 */
[----:B------:R0:W1:Y:S02]  /*3d70*/  SHFL.DOWN P2, R101, R100, R99, R108 ;  /* 0x0800006364657389 */ /* 0x000064000004006c */
[----:B01----:R-:W-:Y:S01]  /*3d80*/  ENDCOLLECTIVE ;  /* 0x000000000000791b */ /* 0x003fe20003800000 */
.L_x_7584:
[----:B------:R-:W-:Y:S05]  /*3d90*/  BRA `(.L_x_7585) ;  /* 0xffffffdc00007947 */ /* 0x000fea000383ffff */
.L_x_7586:
        /* <DEDUP_REMOVED lines=14> */
.L_x_11394:


//--------------------- .text._ZN10layer_norm22ln_bwd_finalize_kernelINS_22Kernel_traits_finalizeILj3072E6__halfS2_fS2_fjLb1ELj1024ELj4ENS_18Kernel_traits_baseILj3072ES2_S2_fS2_fjLj1024EEEEELb1ELb0EEEvNS_9BwdParamsE --------------------------
	.section	.text._ZN10layer_norm22ln_bwd_finalize_kernelINS_22Kernel_traits_finalizeILj3072E6__halfS2_fS2_fjLb1ELj1024ELj4ENS_18Kernel_traits_baseILj3072ES2_S2_fS2_fjLj1024EEEEELb1ELb0EEEvNS_9BwdParamsE,"ax",@progbits
	.align	128
        .global         _ZN10layer_norm22ln_bwd_finalize_kernelINS_22Kernel_traits_finalizeILj3072E6__halfS2_fS2_fjLb1ELj1024ELj4ENS_18Kernel_traits_baseILj3072ES2_S2_fS2_fjLj1024EEEEELb1ELb0EEEvNS_9BwdParamsE
        .type           _ZN10layer_norm22ln_bwd_finalize_kernelINS_22Kernel_traits_finalizeILj3072E6__halfS2_fS2_fjLb1ELj1024ELj4ENS_18Kernel_traits_baseILj3072ES2_S2_fS2_fjLj1024EEEEELb1ELb0EEEvNS_9BwdParamsE,@function
        .size           _ZN10layer_norm22ln_bwd_finalize_kernelINS_22Kernel_traits_finalizeILj3072E6__halfS2_fS2_fjLb1ELj1024ELj4ENS_18Kernel_traits_baseILj3072ES2_S2_fS2_fjLj1024EEEEELb1ELb0EEEvNS_9BwdParamsE,(.L_x_11395 - _ZN10layer_norm22ln_bwd_finalize_kernelINS_22Kernel_traits_finalizeILj3072E6__halfS2_fS2_fjLb1ELj1024ELj4ENS_18Kernel_traits_baseILj3072ES2_S2_fS2_fjLj1024EEEEELb1ELb0EEEvNS_9BwdParamsE)
        .other          _ZN10layer_norm22ln_bwd_finalize_kernelINS_22Kernel_traits_finalizeILj3072E6__halfS2_fS2_fjLb1ELj1024ELj4ENS_18Kernel_traits_baseILj3072ES2_S2_fS2_fjLj1024EEEEELb1ELb0EEEvNS_9BwdParamsE,@"STO_CUDA_ENTRY STV_DEFAULT"
_ZN10layer_norm22ln_bwd_finalize_kernelINS_22Kernel_traits_finalizeILj3072E6__halfS2_fS2_fjLb1ELj1024ELj4ENS_18Kernel_traits_baseILj3072ES2_S2_fS2_fjLj1024EEEEELb1ELb0EEEvNS_9BwdParamsE:
.text._ZN10layer_norm22ln_bwd_finalize_kernelINS_22Kernel_traits_finalizeILj3072E6__halfS2_fS2_fjLb1ELj1024ELj4ENS_18Kernel_traits_baseILj3072ES2_S2_fS2_fjLj1024EEEEELb1ELb0EEEvNS_9BwdParamsE:
        /* <DEDUP_REMOVED lines=24> */
.L_x_7599:
        /* <DEDUP_REMOVED lines=36> */
.L_x_7591:
        /* <DEDUP_REMOVED lines=49> */
.L_x_7590:
[----:B------:R-:W-:Y:S05]  /*06d0*/  BSYNC B1 ;  /* 0x0000000000017941 */ /* 0x000fea0003800000 */
.L_x_7589:
        /* <DEDUP_REMOVED lines=31> */
.L_x_7593:
[----:B------:R-:W-:Y:S05]  /*08d0*/  BSYNC B1 ;  /* 0x0000000000017941 */ /* 0x000fea0003800000 */
.L_x_7592:
        /* <DEDUP_REMOVED lines=16> */
.L_x_7594:
[----:B------:R-:W-:Y:S05]  /*09e0*/  BSYNC B1 ;  /* 0x0000000000017941 */ /* 0x000fea0003800000 */
.L_x_7588:
[----:B------:R-:W-:Y:S05]  /*09f0*/  BSYNC B0 ;  /* 0x0000000000007941 */ /* 0x000fea0003800000 */
.L_x_7587:
        /* <DEDUP_REMOVED lines=40> */
.L_x_7615:
        /* <DEDUP_REMOVED lines=8> */
.L_x_7595:
        /* <DEDUP_REMOVED lines=23> */
.L_x_7598:
[----:B------:R-:W-:Y:S05]  /*0e70*/  BSYNC B0 ;  /* 0x0000000000007941 */ /* 0x000fea0003800000 */
.L_x_7597:
[C---:B------:R-:W-:Y:S01]  /*0e80*/  ISETP.GT.U32.AND P1, PT, R4.reuse, -0xc01, PT ;  /* 0xfffff3ff0400780c */ /* 0x040fe20003f24070 */
[----:B------:R-:W-:Y:S01]  /*0e90*/  VIADD R4, R4, 0xc00 ;  /* 0x00000c0004047836 */ /* 0x000fe20000000000 */
[----:B------:R-:W-:-:S11]  /*0ea0*/  IADD3 R5, R5, 0x600, RZ ;  /* 0x0000060005057810 */ /* 0x000fd60007ffe0ff */
[----:B------:R-:W-:Y:S05]  /*0eb0*/  @P1 BRA `(.L_x_7599) ;  /* 0xfffffff000b01947 */ /* 0x000fea000383ffff */
[----:B------:R-:W-:Y:S05]  /*0ec0*/  EXIT ;  /* 0x000000000000794d */ /* 0x000fea0003800000 */
.L_x_7596:
[----:B0-----:R-:W-:Y:S01]  /*0ed0*/  HFMA2.MMA R24, -RZ, RZ, 0, 5.9604644775390625e-08 ;  /* 0x00000001ff187435 */ /* 0x001fe200000001ff */
[----:B----4-:R-:W-:Y:S02]  /*0ee0*/  MOV R23, R10 ;  /* 0x0000000a00177202 */ /* 0x010fe40000000f00 */
[----:B------:R-:W-:Y:S02]  /*0ef0*/  MOV R25, 0x1f ;  /* 0x0000001f00197802 */ /* 0x000fe40000000f00 */
[----:B------:R-:W-:-:S07]  /*0f00*/  MOV R20, 0xffffffff ;  /* 0xffffffff00147802 */ /* 0x000fce0000000f00 */
[----:B-123--:R-:W-:Y:S05]  /*0f10*/  WARPSYNC.COLLECTIVE R20, `(.L_x_7600) ;  /* 0x0000000014087348 */ /* 0x00efea0003c00000 */
[----:B------:R0:W4:Y:S02]  /*0f20*/  SHFL.BFLY P2, R22, R23, R24, R25 ;  /* 0x0c00001817167389 */ /* 0x0001240000040019 */
[----:B01234-:R-:W-:Y:S01]  /*0f30*/  ENDCOLLECTIVE ;  /* 0x000000000000791b */ /* 0x01ffe20003800000 */
.L_x_7600:
[----:B------:R-:W-:Y:S01]  /*0f40*/  HFMA2.MMA R24, -RZ, RZ, 0, 1.1920928955078125e-07 ;  /* 0x00000002ff187435 */ /* 0x000fe200000001ff */
[----:B------:R-:W-:-:S05]  /*0f50*/  MOV R11, R22 ;  /* 0x00000016000b7202 */ /* 0x000fca0000000f00 */
[----:B------:R-:W-:-:S04]  /*0f60*/  FADD.FTZ R11, R10, R11 ;  /* 0x0000000b0a0b7221 */ /* 0x000fc80000010000 */
[----:B------:R-:W-:-:S07]  /*0f70*/  IMAD.MOV.U32 R23, RZ, RZ, R11 ;  /* 0x000000ffff177224 */ /* 0x000fce00078e000b */
[----:B------:R-:W-:Y:S05]  /*0f80*/  WARPSYNC.COLLECTIVE R20, `(.L_x_7601) ;  /* 0x0000000014087348 */ /* 0x000fea0003c00000 */
[----:B------:R0:W1:Y:S02]  /*0f90*/  SHFL.BFLY P2, R22, R23, R24, R25 ;  /* 0x0c00001817167389 */ /* 0x0000640000040019 */
[----:B01----:R-:W-:Y:S01]  /*0fa0*/  ENDCOLLECTIVE ;  /* 0x000000000000791b */ /* 0x003fe20003800000 */
.L_x_7601:
[----:B------:R-:W-:Y:S01]  /*0fb0*/  HFMA2.MMA R24, -RZ, RZ, 0, 2.384185791015625e-07 ;  /* 0x00000004ff187435 */ /* 0x000fe200000001ff */
[----:B------:R-:W-:-:S05]  /*0fc0*/  MOV R14, R22 ;  /* 0x00000016000e7202 */ /* 0x000fca0000000f00 */
[----:B------:R-:W-:-:S05]  /*0fd0*/  FADD.FTZ R14, R11, R14 ;  /* 0x0000000e0b0e7221 */ /* 0x000fca0000010000 */
[----:B------:R-:W-:-:S07]  /*0fe0*/  MOV R23, R14 ;  /* 0x0000000e00177202 */ /* 0x000fce0000000f00 */
[----:B------:R-:W-:Y:S05]  /*0ff0*/  WARPSYNC.COLLECTIVE R20, `(.L_x_7602) ;  /* 0x0000000014087348 */ /* 0x000fea0003c00000 */
[----:B------:R0:W1:Y:S02]  /*1000*/  SHFL.BFLY P2, R22, R23, R24, R25 ;  /* 0x0c00001817167389 */ /* 0x0000640000040019 */
[----:B01----:R-:W-:Y:S01]  /*1010*/  ENDCOLLECTIVE ;  /* 0x000000000000791b */ /* 0x003fe20003800000 */
.L_x_7602:
[----:B------:R-:W-:Y:S01]  /*1020*/  IMAD.MOV.U32 R24, RZ, RZ, 0x8 ;  /* 0x00000008ff187424 */ /* 0x000fe200078e00ff */
[----:B------:R-:W-:-:S05]  /*1030*/  MOV R13, R22 ;  /* 0x00000016000d7202 */ /* 0x000fca0000000f00 */
[----:B------:R-:W-:-:S05]  /*1040*/  FADD.FTZ R13, R14, R13 ;  /* 0x0000000d0e0d7221 */ /* 0x000fca0000010000 */
[----:B------:R-:W-:-:S07]  /*1050*/  MOV R23, R13 ;  /* 0x0000000d00177202 */ /* 0x000fce0000000f00 */
[----:B------:R-:W-:Y:S05]  /*1060*/  WARPSYNC.COLLECTIVE R20, `(.L_x_7603) ;  /* 0x0000000014087348 */ /* 0x000fea0003c00000 */
[----:B------:R0:W1:Y:S02]  /*1070*/  SHFL.BFLY P2, R22, R23, R24, R25 ;  /* 0x0c00001817167389 */ /* 0x0000640000040019 */
[----:B01----:R-:W-:Y:S01]  /*1080*/  ENDCOLLECTIVE ;  /* 0x000000000000791b */ /* 0x003fe20003800000 */
.L_x_7603:
[----:B------:R-:W-:Y:S01]  /*1090*/  HFMA2.MMA R24, -RZ, RZ, 0, 9.5367431640625e-07 ;  /* 0x00000010ff187435 */ /* 0x000fe200000001ff */
[----:B------:R-:W-:-:S05]  /*10a0*/  MOV R10, R22 ;  /* 0x00000016000a7202 */ /* 0x000fca0000000f00 */
[----:B------:R-:W-:-:S05]  /*10b0*/  FADD.FTZ R11, R13, R10 ;  /* 0x0000000a0d0b7221 */ /* 0x000fca0000010000 */
[----:B------:R-:W-:-:S07]  /*10c0*/  MOV R23, R11 ;  /* 0x0000000b00177202 */ /* 0x000fce0000000f00 */
[----:B------:R-:W-:Y:S05]  /*10d0*/  WARPSYNC.COLLECTIVE R20, `(.L_x_7604) ;  /* 0x0000000014087348 */ /* 0x000fea0003c00000 */
[----:B------:R0:W1:Y:S02]  /*10e0*/  SHFL.BFLY P2, R22, R23, R24, R25 ;  /* 0x0c00001817167389 */ /* 0x0000640000040019 */
[----:B01----:R-:W-:Y:S01]  /*10f0*/  ENDCOLLECTIVE ;  /* 0x000000000000791b */ /* 0x003fe20003800000 */
.L_x_7604:
[----:B------:R-:W-:Y:S01]  /*1100*/  HFMA2.MMA R24, -RZ, RZ, 0, 5.9604644775390625e-08 ;  /* 0x00000001ff187435 */ /* 0x000fe200000001ff */
[----:B------:R-:W-:Y:S02]  /*1110*/  MOV R23, R12 ;  /* 0x0000000c00177202 */ /* 0x000fe40000000f00 */
[----:B------:R-:W-:-:S08]  /*1120*/  MOV R10, R22 ;  /* 0x00000016000a7202 */ /* 0x000fd00000000f00 */
[----:B------:R-:W-:Y:S05]  /*1130*/  WARPSYNC.COLLECTIVE R20, `(.L_x_7605) ;  /* 0x0000000014087348 */ /* 0x000fea0003c00000 */
[----:B------:R0:W1:Y:S02]  /*1140*/  SHFL.BFLY P2, R22, R23, R24, R25 ;  /* 0x0c00001817167389 */ /* 0x0000640000040019 */
[----:B01----:R-:W-:Y:S01]  /*1150*/  ENDCOLLECTIVE ;  /* 0x000000000000791b */ /* 0x003fe20003800000 */
.L_x_7605:
[----:B------:R-:W-:Y:S01]  /*1160*/  HFMA2.MMA R24, -RZ, RZ, 0, 1.1920928955078125e-07 ;  /* 0x00000002ff187435 */ /* 0x000fe200000001ff */
[----:B------:R-:W-:-:S04]  /*1170*/  IMAD.MOV.U32 R13, RZ, RZ, R22 ;  /* 0x000000ffff0d7224 */ /* 0x000fc800078e0016 */
[----:B------:R-:W-:-:S05]  /*1180*/  FADD.FTZ R15, R12, R13 ;  /* 0x0000000d0c0f7221 */ /* 0x000fca0000010000 */
[----:B------:R-:W-:-:S07]  /*1190*/  MOV R23, R15 ;  /* 0x0000000f00177202 */ /* 0x000fce0000000f00 */
[----:B------:R-:W-:Y:S05]  /*11a0*/  WARPSYNC.COLLECTIVE R20, `(.L_x_7606) ;  /* 0x0000000014087348 */ /* 0x000fea0003c00000 */
[----:B------:R0:W1:Y:S02]  /*11b0*/  SHFL.BFLY P2, R22, R23, R24, R25 ;  /* 0x0c00001817167389 */ /* 0x0000640000040019 */
[----:B01----:R-:W-:Y:S01]  /*11c0*/  ENDCOLLECTIVE ;  /* 0x000000000000791b */ /* 0x003fe20003800000 */
.L_x_7606:
[----:B------:R-:W-:Y:S01]  /*11d0*/  HFMA2.MMA R24, -RZ, RZ, 0, 2.384185791015625e-07 ;  /* 0x00000004ff187435 */ /* 0x000fe200000001ff */
[----:B------:R-:W-:-:S05]  /*11e0*/  MOV R16, R22 ;  /* 0x0000001600107202 */ /* 0x000fca0000000f00 */
[----:B------:R-:W-:-:S05]  /*11f0*/  FADD.FTZ R16, R15, R16 ;  /* 0x000000100f107221 */ /* 0x000fca0000010000 */
[----:B------:R-:W-:-:S07]  /*1200*/  MOV R23, R16 ;  /* 0x0000001000177202 */ /* 0x000fce0000000f00 */
[----:B------:R-:W-:Y:S05]  /*1210*/  WARPSYNC.COLLECTIVE R20, `(.L_x_7607) ;  /* 0x0000000014087348 */ /* 0x000fea0003c00000 */
[----:B------:R0:W1:Y:S02]  /*1220*/  SHFL.BFLY P2, R22, R23, R24, R25 ;  /* 0x0c00001817167389 */ /* 0x0000640000040019 */
[----:B01----:R-:W-:Y:S01]  /*1230*/  ENDCOLLECTIVE ;  /* 0x000000000000791b */ /* 0x003fe20003800000 */
.L_x_7607:
[----:B------:R-:W-:Y:S01]  /*1240*/  HFMA2.MMA R24, -RZ, RZ, 0, 4.76837158203125e-07 ;  /* 0x00000008ff187435 */ /* 0x000fe200000001ff */
[----:B------:R-:W-:-:S05]  /*1250*/  MOV R17, R22 ;  /* 0x0000001600117202 */ /* 0x000fca0000000f00 */
[----:B------:R-:W-:-:S04]  /*1260*/  FADD.FTZ R17, R16, R17 ;  /* 0x0000001110117221 */ /* 0x000fc80000010000 */
[----:B------:R-:W-:-:S07]  /*1270*/  IMAD.MOV.U32 R23, RZ, RZ, R17 ;  /* 0x000000ffff177224 */ /* 0x000fce00078e0011 */
[----:B------:R-:W-:Y:S05]  /*1280*/  WARPSYNC.COLLECTIVE R20, `(.L_x_7608) ;  /* 0x0000000014087348 */ /* 0x000fea0003c00000 */
[----:B------:R0:W1:Y:S02]  /*1290*/  SHFL.BFLY P2, R22, R23, R24, R25 ;  /* 0x0c00001817167389 */ /* 0x0000640000040019 */
[----:B01----:R-:W-:Y:S01]  /*12a0*/  ENDCOLLECTIVE ;  /* 0x000000000000791b */ /* 0x003fe20003800000 */
.L_x_7608:
[----:B------:R-:W-:Y:S01]  /*12b0*/  HFMA2.MMA R24, -RZ, RZ, 0, 9.5367431640625e-07 ;  /* 0x00000010ff187435 */ /* 0x000fe200000001ff */
[----:B------:R-:W-:-:S05]  /*12c0*/  MOV R12, R22 ;  /* 0x00000016000c7202 */ /* 0x000fca0000000f00 */
[----:B------:R-:W-:-:S05]  /*12d0*/  FADD.FTZ R12, R17, R12 ;  /* 0x0000000c110c7221 */ /* 0x000fca0000010000 */
[----:B------:R-:W-:-:S07]  /*12e0*/  MOV R23, R12 ;  /* 0x0000000c00177202 */ /* 0x000fce0000000f00 */
[----:B------:R-:W-:Y:S05]  /*12f0*/  WARPSYNC.COLLECTIVE R20, `(.L_x_7609) ;  /* 0x0000000014087348 */ /* 0x000fea0003c00000 */
[----:B------:R0:W1:Y:S02]  /*1300*/  SHFL.BFLY P2, R22, R23, R24, R25 ;  /* 0x0c00001817167389 */ /* 0x0000640000040019 */
[----:B01----:R-:W-:Y:S01]  /*1310*/  ENDCOLLECTIVE ;  /* 0x000000000000791b */ /* 0x003fe20003800000 */
.L_x_7609:
[----:B------:R-:W-:Y:S01]  /*1320*/  MOV R23, R8 ;  /* 0x0000000800177202 */ /* 0x000fe20000000f00 */
[----:B------:R-:W-:Y:S01]  /*1330*/  IMAD.MOV.U32 R24, RZ, RZ, 0x1 ;  /* 0x00000001ff187424 */ /* 0x000fe200078e00ff */
[----:B------:R-:W-:-:S07]  /*1340*/  MOV R15, R22 ;  /* 0x00000016000f7202 */ /* 0x000fce0000000f00 */
[----:B------:R-:W-:Y:S05]  /*1350*/  WARPSYNC.COLLECTIVE R20, `(.L_x_7610) ;  /* 0x0000000014087348 */ /* 0x000fea0003c00000 */
[----:B------:R0:W1:Y:S02]  /*1360*/  SHFL.BFLY P2, R22, R23, R24, R25 ;  /* 0x0c00001817167389 */ /* 0x0000640000040019 */
[----:B01----:R-:W-:Y:S01]  /*1370*/  ENDCOLLECTIVE ;  /* 0x000000000000791b */ /* 0x003fe20003800000 */
.L_x_7610:
[----:B------:R-:W-:Y:S01]  /*1380*/  HFMA2.MMA R24, -RZ, RZ, 0, 1.1920928955078125e-07 ;  /* 0x00000002ff187435 */ /* 0x000fe200000001ff */
[----:B------:R-:W-:-:S05]  /*1390*/  MOV R17, R22 ;  /* 0x0000001600117202 */ /* 0x000fca0000000f00 */
[----:B------:R-:W-:-:S05]  /*13a0*/  FADD.FTZ R18, R8, R17 ;  /* 0x0000001108127221 */ /* 0x000fca0000010000 */
[----:B------:R-:W-:-:S07]  /*13b0*/  MOV R23, R18 ;  /* 0x0000001200177202 */ /* 0x000fce0000000f00 */
[----:B------:R-:W-:Y:S05]  /*13c0*/  WARPSYNC.COLLECTIVE R20, `(.L_x_7611) ;  /* 0x0000000014087348 */ /* 0x000fea0003c00000 */
[----:B------:R0:W1:Y:S02]  /*13d0*/  SHFL.BFLY P2, R22, R23, R24, R25 ;  /* 0x0c00001817167389 */ /* 0x0000640000040019 */
[----:B01----:R-:W-:Y:S01]  /*13e0*/  ENDCOLLECTIVE ;  /* 0x000000000000791b */ /* 0x003fe20003800000 */
.L_x_7611:
[----:B------:R-:W-:Y:S01]  /*13f0*/  HFMA2.MMA R24, -RZ, RZ, 0, 2.384185791015625e-07 ;  /* 0x00000004ff187435 */ /* 0x000fe200000001ff */
[----:B------:R-:W-:-:S05]  /*1400*/  MOV R13, R22 ;  /* 0x00000016000d7202 */ /* 0x000fca0000000f00 */
[----:B------:R-:W-:-:S05]  /*1410*/  FADD.FTZ R19, R18, R13 ;  /* 0x0000000d12137221 */ /* 0x000fca0000010000 */
[----:B------:R-:W-:-:S07]  /*1420*/  MOV R23, R19 ;  /* 0x0000001300177202 */ /* 0x000fce0000000f00 */
[----:B------:R-:W-:Y:S05]  /*1430*/  WARPSYNC.COLLECTIVE R20, `(.L_x_7612) ;  /* 0x0000000014087348 */ /* 0x000fea0003c00000 */
[----:B------:R0:W1:Y:S02]  /*1440*/  SHFL.BFLY P2, R22, R23, R24, R25 ;  /* 0x0c00001817167389 */ /* 0x0000640000040019 */
[----:B01----:R-:W-:Y:S01]  /*1450*/  ENDCOLLECTIVE ;  /* 0x000000000000791b */ /* 0x003fe20003800000 */
.L_x_7612:
[----:B------:R-:W-:Y:S01]  /*1460*/  HFMA2.MMA R24, -RZ, RZ, 0, 4.76837158203125e-07 ;  /* 0x00000008ff187435 */ /* 0x000fe200000001ff */
[----:B------:R-:W-:-:S04]  /*1470*/  IMAD.MOV.U32 R8, RZ, RZ, R22 ;  /* 0x000000ffff087224 */ /* 0x000fc800078e0016 */
[----:B------:R-:W-:-:S05]  /*1480*/  FADD.FTZ R8, R19, R8 ;  /* 0x0000000813087221 */ /* 0x000fca0000010000 */
[----:B------:R-:W-:-:S07]  /*1490*/  MOV R23, R8 ;  /* 0x0000000800177202 */ /* 0x000fce0000000f00 */
[----:B------:R-:W-:Y:S05]  /*14a0*/  WARPSYNC.COLLECTIVE R20, `(.L_x_7613) ;  /* 0x0000000014087348 */ /* 0x000fea0003c00000 */
[----:B------:R0:W1:Y:S02]  /*14b0*/  SHFL.BFLY P2, R22, R23, R24, R25 ;  /* 0x0c00001817167389 */ /* 0x0000640000040019 */
[----:B01----:R-:W-:Y:S01]  /*14c0*/  ENDCOLLECTIVE ;  /* 0x000000000000791b */ /* 0x003fe20003800000 */
.L_x_7613:
[----:B------:R-:W-:Y:S01]  /*14d0*/  HFMA2.MMA R24, -RZ, RZ, 0, 9.5367431640625e-07 ;  /* 0x00000010ff187435 */ /* 0x000fe200000001ff */
[----:B------:R-:W-:-:S05]  /*14e0*/  MOV R21, R22 ;  /* 0x0000001600157202 */ /* 0x000fca0000000f00 */
[----:B------:R-:W-:-:S05]  /*14f0*/  FADD.FTZ R21, R8, R21 ;  /* 0x0000001508157221 */ /* 0x000fca0000010000 */
[----:B------:R-:W-:-:S07]  /*1500*/  MOV R23, R21 ;  /* 0x0000001500177202 */ /* 0x000fce0000000f00 */
[----:B------:R-:W-:Y:S05]  /*1510*/  WARPSYNC.COLLECTIVE R20, `(.L_x_7614) ;  /* 0x0000000014087348 */ /* 0x000fea0003c00000 */
[----:B------:R0:W1:Y:S02]  /*1520*/  SHFL.BFLY P2, R22, R23, R24, R25 ;  /* 0x0c00001817167389 */ /* 0x0000640000040019 */
[----:B01----:R-:W-:Y:S01]  /*1530*/  ENDCOLLECTIVE ;  /* 0x000000000000791b */ /* 0x003fe20003800000 */
.L_x_7614:
[----:B------:R-:W-:Y:S01]  /*1540*/  MOV R14, R22 ;  /* 0x00000016000e7202 */ /* 0x000fe20000000f00 */
[----:B------:R-:W-:Y:S06]  /*1550*/  BRA `(.L_x_7615) ;  /* 0xfffffff400c87947 */ /* 0x000fec000383ffff */
.L_x_7616:
        /* <DEDUP_REMOVED lines=10> */
.L_x_11395:


//--------------------- .text._ZN10layer_norm13ln_bwd_kernelINS_13Kernel_traitsI6__halfS2_fS2_fjLj3072ELj1ELj1ELj4ELj16ENS_18Kernel_traits_baseILj3072ES2_S2_fS2_fjLj128EEEEELb1ELb1ELb1ELb0EEEvNS_9BwdParamsE --------------------------
	.section	.text._ZN10layer_norm13ln_bwd_kernelINS_13Kernel_traitsI6__halfS2_fS2_fjLj3072ELj1ELj1ELj4ELj16ENS_18Kernel_traits_baseILj3072ES2_S2_fS2_fjLj128EEEEELb1ELb1ELb1ELb0EEEvNS_9BwdParamsE,"ax",@progbits
	.align	128
        .global         _ZN10layer_norm13ln_bwd_kernelINS_13Kernel_traitsI6__halfS2_fS2_fjLj3072ELj1ELj1ELj4ELj16ENS_18Kernel_traits_baseILj3072ES2_S2_fS2_fjLj128EEEEELb1ELb1ELb1ELb0EEEvNS_9BwdParamsE
        .type           _ZN10layer_norm13ln_bwd_kernelINS_13Kernel_traitsI6__halfS2_fS2_fjLj3072ELj1ELj1ELj4ELj16ENS_18Kernel_traits_baseILj3072ES2_S2_fS2_fjLj128EEEEELb1ELb1ELb1ELb0EEEvNS_9BwdParamsE,@function
        .size           _ZN10layer_norm13ln_bwd_kernelINS_13Kernel_traitsI6__halfS2_fS2_fjLj3072ELj1ELj1ELj4ELj16ENS_18Kernel_traits_baseILj3072ES2_S2_fS2_fjLj128EEEEELb1ELb1ELb1ELb0EEEvNS_9BwdParamsE,(.L_x_11396 - _ZN10layer_norm13ln_bwd_kernelINS_13Kernel_traitsI6__halfS2_fS2_fjLj3072ELj1ELj1ELj4ELj16ENS_18Kernel_traits_baseILj3072ES2_S2_fS2_fjLj128EEEEELb1ELb1ELb1ELb0EEEvNS_9BwdParamsE)
        .other          _ZN10layer_norm13ln_bwd_kernelINS_13Kernel_traitsI6__halfS2_fS2_fjLj3072ELj1ELj1ELj4ELj16ENS_18Kernel_traits_baseILj3072ES2_S2_fS2_fjLj128EEEEELb1ELb1ELb1ELb0EEEvNS_9BwdParamsE,@"STO_CUDA_ENTRY STV_DEFAULT"
_ZN10layer_norm13ln_bwd_kernelINS_13Kernel_traitsI6__halfS2_fS2_fjLj3072ELj1ELj1ELj4ELj16ENS_18Kernel_traits_baseILj3072ES2_S2_fS2_fjLj128EEEEELb1ELb1ELb1ELb0EEEvNS_9BwdParamsE:
.text._ZN10layer_norm13ln_bwd_kernelINS_13Kernel_traitsI6__halfS2_fS2_fjLj3072ELj1ELj1ELj4ELj16ENS_18Kernel_traits_baseILj3072ES2_S2_fS2_fjLj128EEEEELb1ELb1ELb1ELb0EEEvNS_9BwdParamsE:
        /* <DEDUP_REMOVED lines=131> */
.L_x_7738:
        /* <DEDUP_REMOVED lines=11> */
[----:B------:R-:W-:-:S05]  /*08e0*/  MOV R168, UR14 ;  /* 0x0000000e00a87c02 */ /* 0x000fca0008000f00 */
        /* <DEDUP_REMOVED lines=28> */
.L_x_7621:
[----:B------:R-:W-:Y:S05]  /*0ab0*/  BSYNC B1 ;  /* 0x0000000000017941 */ /* 0x000fea0003800000 */
.L_x_7620:
        /* <DEDUP_REMOVED lines=12> */
.L_x_7623:
[----:B------:R-:W-:Y:S05]  /*0b80*/  BSYNC B1 ;  /* 0x0000000000017941 */ /* 0x000fea0003800000 */
.L_x_7622:
[----:B------:R-:W-:Y:S01]  /*0b90*/  HFMA2.MMA R241, -RZ, RZ, 0, 0 ;  /* 0x00000000fff17435 */ /* 0x000fe200000001ff */
[----:B------:R-:W-:Y:S01]  /*0ba0*/  MOV R238, RZ ;  /* 0x000000ff00ee7202 */ /* 0x000fe20000000f00 */
        /* <DEDUP_REMOVED lines=9> */
[----:B------:R-:W-:Y:S01]  /*0c40*/  MOV R238, RZ ;  /* 0x000000ff00ee7202 */ /* 0x000fe20000000f00 */
[----:B------:R-:W-:Y:S06]  /*0c50*/  BRA `(.L_x_7624) ;  /* 0x0000001000347947 */ /* 0x000fec0003800000 */
.L_x_7619:
[----:B------:R-:W0:Y:S02]  /*0c60*/  LDC.64 R144, c[0x0][0x250] ;  /* 0x00009400ff907b82 */ /* 0x000e240000000a00 */
[----:B0-----:R-:W-:-:S06]  /*0c70*/  IMAD.WIDE R144, R183, 0x4, R144 ;  /* 0x00000004b7907825 */ /* 0x001fcc00078e0290 */
[----:B------:R-:W2:Y:S01]  /*0c80*/  LDG.E R144, desc[UR4][R144.64] ;  /* 0x0000000490907981 */ /* 0x000ea2000c1e1900 */
[----:B-----5:R-:W-:Y:S01]  /*0c90*/  ISETP.GE.AND P0, PT, R232, 0x1, PT ;  /* 0x00000001e800780c */ /* 0x020fe20003f06270 */
[----:B------:R-:W-:Y:S01]  /*0ca0*/  HFMA2.MMA R236, -RZ, RZ, 0, 0 ;  /* 0x00000000ffec7435 */ /* 0x000fe200000001ff */
[----:B------:R-:W-:Y:S01]  /*0cb0*/  IADD3 R147, R147, -0x1, RZ ;  /* 0xffffffff93937810 */ /* 0x000fe20007ffe0ff */
[----:B------:R-:W-:Y:S01]  /*0cc0*/  BSSY B1, `(.L_x_7625) ;  /* 0x0000061000017945 */ /* 0x000fe20003800000 */
[----:B------:R-:W-:Y:S01]  /*0cd0*/  ISETP.NE.AND P5, PT, R7, RZ, PT ;  /* 0x000000ff0700720c */ /* 0x000fe20003fa5270 */
[----:B------:R-:W-:Y:S01]  /*0ce0*/  HFMA2.MMA R238, -RZ, RZ, 0, 0 ;  /* 0x00000000ffee7435 */ /* 0x000fe200000001ff */
        /* <DEDUP_REMOVED lines=27> */
[----:B------:R-:W-:-:S02]  /*0ea0*/  IADD3 R239, R184, 0x80, RZ ;  /* 0x00000080b8ef7810 */ /* 0x000fc40007ffe0ff */
[----:B------:R-:W-:Y:S02]  /*0eb0*/  IADD3 R240, R240, 0x80, RZ ;  /* 0x00000080f0f07810 */ /* 0x000fe40007ffe0ff */
[----:B------:R-:W-:Y:S01]  /*0ec0*/  IADD3 R236, R236, 0x80, RZ ;  /* 0x00000080ecec7810 */ /* 0x000fe20007ffe0ff */
[----:B---3--:R-:W-:-:S04]  /*0ed0*/  FADD.FTZ R222, -R235, R144 ;  /* 0x00000090ebde7221 */ /* 0x008fc80000010100 */
[----:B------:R-:W-:Y:S01]  /*0ee0*/  FMUL.FTZ R233, R181, R222 ;  /* 0x000000deb5e97220 */ /* 0x000fe20000410000 */
[--C-:B----4-:R-:W-:Y:S02]  /*0ef0*/  HADD2.F32 R231, -RZ, R148.reuse.H0_H0 ;  /* 0x20000094ffe77230 */ /* 0x110fe40000004100 */
[C---:B------:R-:W-:Y:S01]  /*0f00*/  FADD.FTZ R230, -R235.reuse, R145 ;  /* 0x00000091ebe67221 */ /* 0x040fe20000010100 */
[----:B------:R-:W-:Y:S01]  /*0f10*/  FADD.FTZ R146, -R235, R146 ;  /* 0x00000092eb927221 */ /* 0x000fe20000010100 */
[----:B------:R-:W-:Y:S02]  /*0f20*/  HADD2.F32 R148, -RZ, R148.H1_H1 ;  /* 0x30000094ff947230 */ /* 0x000fe40000004100 */
[----:B------:R-:W-:Y:S01]  /*0f30*/  FADD.FTZ R64, R64, R231 ;  /* 0x000000e740407221 */ /* 0x000fe20000010000 */
[-C--:B------:R-:W-:Y:S01]  /*0f40*/  FFMA.FTZ R40, R233, R231.reuse, R40 ;  /* 0x000000e7e9287223 */ /* 0x080fe20000010028 */
[----:B------:R-:W-:Y:S01]  /*0f50*/  FMUL.FTZ R231, R166, R231 ;  /* 0x000000e7a6e77220 */ /* 0x000fe20000410000 */
[----:B------:R-:W-:-:S02]  /*0f60*/  HADD2.F32 R227, -RZ, R149.H0_H0 ;  /* 0x20000095ffe37230 */ /* 0x000fc40000004100 */
[----:B------:R-:W-:Y:S01]  /*0f70*/  FADD.FTZ R226, -R235, R147 ;  /* 0x00000093ebe27221 */ /* 0x000fe20000010100 */
[C---:B------:R-:W-:Y:S01]  /*0f80*/  FMUL.FTZ R230, R181.reuse, R230 ;  /* 0x000000e6b5e67220 */ /* 0x040fe20000410000 */
[----:B------:R-:W-:Y:S01]  /*0f90*/  FMUL.FTZ R229, R181, R146 ;  /* 0x00000092b5e57220 */ /* 0x000fe20000410000 */
[----:B------:R-:W-:Y:S01]  /*0fa0*/  FMUL.FTZ R228, R165, R148 ;  /* 0x00000094a5e47220 */ /* 0x000fe20000410000 */
[----:B------:R-:W-:Y:S01]  /*0fb0*/  FADD.FTZ R145, RZ, R231 ;  /* 0x000000e7ff917221 */ /* 0x000fe20000010000 */
[----:B------:R-:W-:Y:S01]  /*0fc0*/  FFMA.FTZ R147, R233, R231, RZ ;  /* 0x000000e7e9937223 */ /* 0x000fe200000100ff */
[----:B------:R-:W-:Y:S02]  /*0fd0*/  HADD2.F32 R224, -RZ, R149.H1_H1 ;  /* 0x30000095ffe07230 */ /* 0x000fe40000004100 */
        /* <DEDUP_REMOVED lines=47> */
.L_x_7626:
[----:B------:R-:W-:Y:S05]  /*12d0*/  BSYNC B1 ;  /* 0x0000000000017941 */ /* 0x000fea0003800000 */
.L_x_7625:
        /* <DEDUP_REMOVED lines=21> */
[C---:B0-----:R-:W-:Y:S01]  /*1430*/  FADD.FTZ R188, -R235.reuse, R147 ;  /* 0x00000093ebbc7221 */ /* 0x041fe20000010100 */
[C---:B------:R-:W-:Y:S01]  /*1440*/  FADD.FTZ R190, -R235.reuse, R144 ;  /* 0x00000090ebbe7221 */ /* 0x040fe20000010100 */
[----:B------:R-:W-:Y:S01]  /*1450*/  FADD.FTZ R192, -R235, R145 ;  /* 0x00000091ebc07221 */ /* 0x000fe20000010100 */
[----:B------:R-:W-:Y:S01]  /*1460*/  FMUL.FTZ R189, R181, R146 ;  /* 0x00000092b5bd7220 */ /* 0x000fe20000410000 */
[----:B----4-:R-:W-:Y:S01]  /*1470*/  FADD.FTZ R152, -R235, R152 ;  /* 0x00000098eb987221 */ /* 0x010fe20000010100 */
[----:B------:R-:W-:-:S02]  /*1480*/  HADD2.F32 R147, -RZ, R148.H0_H0 ;  /* 0x20000094ff937230 */ /* 0x000fc40000004100 */
[--C-:B------:R-:W-:Y:S02]  /*1490*/  HADD2.F32 R193, -RZ, R149.reuse.H0_H0 ;  /* 0x20000095ffc17230 */ /* 0x100fe40000004100 */
[C---:B-1----:R-:W-:Y:S01]  /*14a0*/  FMUL.FTZ R187, R181.reuse, R190 ;  /* 0x000000beb5bb7220 */ /* 0x042fe20000410000 */
[----:B------:R-:W-:Y:S02]  /*14b0*/  HADD2.F32 R148, -RZ, R148.H1_H1 ;  /* 0x30000094ff947230 */ /* 0x000fe40000004100 */
[----:B------:R-:W-:Y:S01]  /*14c0*/  FMUL.FTZ R190, R158, R147 ;  /* 0x000000939ebe7220 */ /* 0x000fe20000410000 */
[----:B------:R-:W-:Y:S02]  /*14d0*/  HADD2.F32 R194, -RZ, R149.H1_H1 ;  /* 0x30000095ffc27230 */ /* 0x000fe40000004100 */
[C---:B------:R-:W-:Y:S01]  /*14e0*/  FMUL.FTZ R186, R181.reuse, R192 ;  /* 0x000000c0b5ba7220 */ /* 0x040fe20000410000 */
[----:B------:R-:W-:Y:S02]  /*14f0*/  HADD2.F32 R149, -RZ, R150.H0_H0 ;  /* 0x20000096ff957230 */ /* 0x000fe40000004100 */
[----:B------:R-:W-:Y:S01]  /*1500*/  FMUL.FTZ R188, R181, R188 ;  /* 0x000000bcb5bc7220 */ /* 0x000fe20000410000 */
        /* <DEDUP_REMOVED lines=16> */
[C---:B------:R-:W-:Y:S01]  /*1610*/  FFMA.FTZ R146, R186.reuse, R191, R147 ;  /* 0x000000bfba927223 */ /* 0x040fe20000010093 */
[----:B------:R-:W-:Y:S01]  /*1620*/  FADD.FTZ R154, -R235, R154 ;  /* 0x0000009aeb9a7221 */ /* 0x000fe20000010100 */
[----:B------:R-:W-:Y:S01]  /*1630*/  FADD.FTZ R129, R129, R148 ;  /* 0x0000009481817221 */ /* 0x000fe20000010000 */
[----:B------:R-:W-:Y:S01]  /*1640*/  FFMA.FTZ R73, R186, R148, R73 ;  /* 0x00000094ba497223 */ /* 0x000fe20000010049 */
[----:B------:R-:W-:Y:S01]  /*1650*/  FADD.FTZ R148, R149, R192 ;  /* 0x000000c095947221 */ /* 0x000fe20000010000 */
[----:B------:R-:W-:Y:S01]  /*1660*/  FFMA.FTZ R147, R189, R192, R146 ;  /* 0x000000c0bd937223 */ /* 0x000fe20000010092 */
[----:B------:R-:W-:-:S02]  /*1670*/  HADD2.F32 R145, -RZ, R151.H0_H0 ;  /* 0x20000097ff917230 */ /* 0x000fc40000004100 */
[----:B------:R-:W-:Y:S01]  /*1680*/  FMUL.FTZ R199, R181, R154 ;  /* 0x0000009ab5c77220 */ /* 0x000fe20000410000 */
[----:B------:R-:W-:Y:S02]  /*1690*/  HADD2.F32 R150, -RZ, R150.H1_H1 ;  /* 0x30000096ff967230 */ /* 0x000fe40000004100 */
[C---:B------:R-:W-:Y:S01]  /*16a0*/  FADD.FTZ R196, -R235.reuse, R153 ;  /* 0x00000099ebc47221 */ /* 0x040fe20000010100 */
[----:B------:R-:W-:Y:S01]  /*16b0*/  FADD.FTZ R149, R148, R195 ;  /* 0x000000c394957221 */ /* 0x000fe20000010000 */
        /* <DEDUP_REMOVED lines=22> */
.L_x_7628:
[----:B------:R-:W-:Y:S05]  /*1820*/  BSYNC B1 ;  /* 0x0000000000017941 */ /* 0x000fea0003800000 */
.L_x_7627:
        /* <DEDUP_REMOVED lines=19> */
[C---:B------:R-:W-:Y:S01]  /*1960*/  FADD.FTZ R146, -R235.reuse, R146 ;  /* 0x00000092eb927221 */ /* 0x040fe20000010100 */
[----:B----4-:R-:W-:Y:S01]  /*1970*/  FADD.FTZ R152, -R235, R152 ;  /* 0x00000098eb987221 */ /* 0x010fe20000010100 */
[----:B------:R-:W-:Y:S01]  /*1980*/  FMUL.FTZ R202, R181, R206 ;  /* 0x000000ceb5ca7220 */ /* 0x000fe20000410000 */
        /* <DEDUP_REMOVED lines=9> */
[----:B------:R-:W-:Y:S01]  /*1a20*/  FMUL.FTZ R211, R181, R152 ;  /* 0x00000098b5d37220 */ /* 0x000fe20000410000 */
[----:B------:R-:W-:Y:S01]  /*1a30*/  FADD.FTZ R80, R80, R147 ;  /* 0x0000009350507221 */ /* 0x000fe20000010000 */
[----:B------:R-:W-:Y:S01]  /*1a40*/  FFMA.FTZ R56, R203, R147, R56 ;  /* 0x00000093cb387223 */ /* 0x000fe20000010038 */
        /* <DEDUP_REMOVED lines=18> */
[----:B------:R-:W-:-:S02]  /*1b70*/  HADD2.F32 R150, -RZ, R150.H1_H1 ;  /* 0x30000096ff967230 */ /* 0x000fc40000004100 */
[C---:B------:R-:W-:Y:S01]  /*1b80*/  FADD.FTZ R154, -R235.reuse, R154 ;  /* 0x0000009aeb9a7221 */ /* 0x040fe20000010100 */
        /* <DEDUP_REMOVED lines=23> */
[C---:B------:R-:W-:Y:S01]  /*1d00*/  FFMA.FTZ R63, R218.reuse, R144, R63 ;  /* 0x00000090da3f7223 */ /* 0x040fe2000001003f */
[----:B------:R-:W-:Y:S01]  /*1d10*/  FADD.FTZ R241, R145, R216 ;  /* 0x000000d891f17221 */ /* 0x000fe20000010000 */
[----:B0-----:R-:W-:-:S07]  /*1d20*/  FFMA.FTZ R238, R218, R216, R147 ;  /* 0x000000d8daee7223 */ /* 0x001fce0000010093 */
.L_x_7624:
[----:B------:R-:W-:Y:S05]  /*1d30*/  BSYNC B0 ;  /* 0x0000000000007941 */ /* 0x000fea0003800000 */
.L_x_7618:
        /* <DEDUP_REMOVED lines=26> */
.L_x_7753:
        /* <DEDUP_REMOVED lines=41> */
.L_x_7633:
[----:B------:R-:W-:Y:S05]  /*2170*/  BSYNC B1 ;  /* 0x0000000000017941 */ /* 0x000fea0003800000 */
.L_x_7632:
        /* <DEDUP_REMOVED lines=13> */
.L_x_7635:
[----:B------:R-:W-:Y:S05]  /*2250*/  BSYNC B1 ;  /* 0x0000000000017941 */ /* 0x000fea0003800000 */
.L_x_7634:
[----:B------:R-:W-:Y:S04]  /*2260*/  BSSY B1, `(.L_x_7636) ;  /* 0x000000c000017945 */ /* 0x000fe80003800000 */
[----:B------:R-:W-:Y:S05]  /*2270*/  @!P0 BRA `(.L_x_7637) ;  /* 0x0000000000288947 */ /* 0x000fea0003800000 */
[----:B------:R-:W-:Y:S01]  /*2280*/  LOP3.LUT P5, RZ, R170, 0xff, RZ, 0xc0, !PT ;  /* 0x000000ffaaff7812 */ /* 0x000fe200078ac0ff */
        /* <DEDUP_REMOVED lines=9> */
.L_x_7637:
[----:B------:R-:W-:Y:S05]  /*2320*/  BSYNC B1 ;  /* 0x0000000000017941 */ /* 0x000fea0003800000 */
.L_x_7636:
        /* <DEDUP_REMOVED lines=13> */
.L_x_7639:
[----:B------:R-:W-:Y:S05]  /*2400*/  BSYNC B1 ;  /* 0x0000000000017941 */ /* 0x000fea0003800000 */
.L_x_7638:
[----:B------:R-:W-:Y:S04]  /*2410*/  BSSY B1, `(.L_x_7640) ;  /* 0x000000d000017945 */ /* 0x000fe80003800000 */
[----:B------:R-:W-:Y:S05]  /*2420*/  @!P0 BRA `(.L_x_7641) ;  /* 0x00000000002c8947 */ /* 0x000fea0003800000 */
[----:B------:R-:W-:Y:S01]  /*2430*/  LOP3.LUT P5, RZ, R170, 0xff00, RZ, 0xc0, !PT ;  /* 0x0000ff00aaff7812 */ /* 0x000fe200078ac0ff */
[----:B------:R-:W-:Y:S01]  /*2440*/  FMUL.FTZ R150, R148, UR11 ;  /* 0x0000000b94967c20 */ /* 0x000fe20008410000 */
[----:B------:R-:W-:-:S03]  /*2450*/  MOV R232, RZ ;  /* 0x000000ff00e87202 */ /* 0x000fc60000000f00 */
[----:B------:R-:W-:Y:S01]  /*2460*/  FMUL.FTZ R234, R150, UR10 ;  /* 0x0000000a96ea7c20 */ /* 0x000fe20008410000 */
[----:B------:R-:W-:-:S07]  /*2470*/  HFMA2.MMA R150, -RZ, RZ, 0, 0 ;  /* 0x00000000ff967435 */ /* 0x000fce00000001ff */
[----:B------:R-:W-:Y:S02]  /*2480*/  @P5 HADD2.F32 R151, -RZ, R140.H1_H1 ;  /* 0x3000008cff975230 */ /* 0x000fe40000004100 */
[----:B------:R-:W-:-:S03]  /*2490*/  @P5 FMUL.FTZ R150, R17, R234 ;  /* 0x000000ea11965220 */ /* 0x000fc60000410000 */
[----:B------:R-:W-:Y:S02]  /*24a0*/  @P5 FMUL.FTZ R232, R234, R151 ;  /* 0x00000097eae85220 */ /* 0x000fe40000410000 */
[----:B------:R-:W-:Y:S02]  /*24b0*/  F2FP.F16.F32.PACK_AB R150, RZ, R150 ;  /* 0x00000096ff96723e */ /* 0x000fe400000000ff */
[----:B------:R-:W-:Y:S02]  /*24c0*/  FADD.FTZ R89, R89, R232 ;  /* 0x000000e859597221 */ /* 0x000fe40000010000 */
[----:B------:R-:W-:-:S07]  /*24d0*/  PRMT R52, R52, 0x5410, R150 ;  /* 0x0000541034347816 */ /* 0x000fce0000000096 */
.L_x_7641:
[----:B------:R-:W-:Y:S05]  /*24e0*/  BSYNC B1 ;  /* 0x0000000000017941 */ /* 0x000fea0003800000 */
.L_x_7640:
        /* <DEDUP_REMOVED lines=13> */
.L_x_7643:
[----:B------:R-:W-:Y:S05]  /*25c0*/  BSYNC B1 ;  /* 0x0000000000017941 */ /* 0x000fea0003800000 */
.L_x_7642:
[----:B------:R-:W-:Y:S04]  /*25d0*/  BSSY B1, `(.L_x_7644) ;  /* 0x000000d000017945 */ /* 0x000fe80003800000 */
[----:B------:R-:W-:Y:S05]  /*25e0*/  @!P0 BRA `(.L_x_7645) ;  /* 0x00000000002c8947 */ /* 0x000fea0003800000 */
[----:B------:R-:W-:Y:S01]  /*25f0*/  LOP3.LUT P5, RZ, R170, 0xff0000, RZ, 0xc0, !PT ;  /* 0x00ff0000aaff7812 */ /* 0x000fe200078ac0ff */
[----:B------:R-:W-:Y:S01]  /*2600*/  FMUL.FTZ R150, R151, UR11 ;  /* 0x0000000b97967c20 */ /* 0x000fe20008410000 */
[----:B------:R-:W-:-:S03]  /*2610*/  MOV R235, RZ ;  /* 0x000000ff00eb7202 */ /* 0x000fc60000000f00 */
[----:B------:R-:W-:Y:S01]  /*2620*/  FMUL.FTZ R237, R150, UR10 ;  /* 0x0000000a96ed7c20 */ /* 0x000fe20008410000 */
[----:B------:R-:W-:-:S07]  /*2630*/  HFMA2.MMA R150, -RZ, RZ, 0, 0 ;  /* 0x00000000ff967435 */ /* 0x000fce00000001ff */
[----:B------:R-:W-:Y:S02]  /*2640*/  @P5 HADD2.F32 R232, -RZ, R141.H0_H0 ;  /* 0x2000008dffe85230 */ /* 0x000fe40000004100 */
[----:B------:R-:W-:-:S03]  /*2650*/  @P5 FMUL.FTZ R150, R16, R237 ;  /* 0x000000ed10965220 */ /* 0x000fc60000410000 */
[----:B------:R-:W-:Y:S02]  /*2660*/  @P5 FMUL.FTZ R235, R237, R232 ;  /* 0x000000e8edeb5220 */ /* 0x000fe40000410000 */
[----:B------:R-:W-:Y:S02]  /*2670*/  F2FP.F16.F32.PACK_AB R150, RZ, R150 ;  /* 0x00000096ff96723e */ /* 0x000fe400000000ff */
[----:B------:R-:W-:Y:S02]  /*2680*/  FADD.FTZ R90, R90, R235 ;  /* 0x000000eb5a5a7221 */ /* 0x000fe40000010000 */
[----:B------:R-:W-:-:S07]  /*2690*/  PRMT R53, R150, 0x7610, R53 ;  /* 0x0000761096357816 */ /* 0x000fce0000000035 */
.L_x_7645:
[----:B------:R-:W-:Y:S05]  /*26a0*/  BSYNC B1 ;  /* 0x0000000000017941 */ /* 0x000fea0003800000 */
.L_x_7644:
        /* <DEDUP_REMOVED lines=13> */
.L_x_7647:
[----:B------:R-:W-:Y:S05]  /*2780*/  BSYNC B1 ;  /* 0x0000000000017941 */ /* 0x000fea0003800000 */
.L_x_7646:
        /* <DEDUP_REMOVED lines=13> */
.L_x_7649:
[----:B------:R-:W-:Y:S05]  /*2860*/  BSYNC B1 ;  /* 0x0000000000017941 */ /* 0x000fea0003800000 */
.L_x_7648:
        /* <DEDUP_REMOVED lines=13> */
.L_x_7651:
[----:B------:R-:W-:Y:S05]  /*2940*/  BSYNC B1 ;  /* 0x0000000000017941 */ /* 0x000fea0003800000 */
.L_x_7650:
        /* <DEDUP_REMOVED lines=13> */
.L_x_7653:
[----:B------:R-:W-:Y:S05]  /*2a20*/  BSYNC B1 ;  /* 0x0000000000017941 */ /* 0x000fea0003800000 */
.L_x_7652:
        /* <DEDUP_REMOVED lines=13> */
.L_x_7655:
[----:B------:R-:W-:Y:S05]  /*2b00*/  BSYNC B1 ;  /* 0x0000000000017941 */ /* 0x000fea0003800000 */
.L_x_7654:
        /* <DEDUP_REMOVED lines=13> */
.L_x_7657:
[----:B------:R-:W-:Y:S05]  /*2be0*/  BSYNC B1 ;  /* 0x0000000000017941 */ /* 0x000fea0003800000 */
.L_x_7656:
        /* <DEDUP_REMOVED lines=13> */
.L_x_7659:
[----:B------:R-:W-:Y:S05]  /*2cc0*/  BSYNC B1 ;  /* 0x0000000000017941 */ /* 0x000fea0003800000 */
.L_x_7658:
        /* <DEDUP_REMOVED lines=13> */
.L_x_7661:
[----:B------:R-:W-:Y:S05]  /*2da0*/  BSYNC B1 ;  /* 0x0000000000017941 */ /* 0x000fea0003800000 */
.L_x_7660:
        /* <DEDUP_REMOVED lines=13> */
.L_x_7663:
[----:B------:R-:W-:Y:S05]  /*2e80*/  BSYNC B1 ;  /* 0x0000000000017941 */ /* 0x000fea0003800000 */
.L_x_7662:
        /* <DEDUP_REMOVED lines=23> */
.L_x_7665:
[----:B------:R-:W-:Y:S05]  /*3000*/  BSYNC B1 ;  /* 0x0000000000017941 */ /* 0x000fea0003800000 */
.L_x_7664:
        /* <DEDUP_REMOVED lines=11> */
.L_x_7631:
[----:B------:R-:W-:Y:S05]  /*30c0*/  BSYNC B0 ;  /* 0x0000000000007941 */ /* 0x000fea0003800000 */
.L_x_7630:
        /* <DEDUP_REMOVED lines=11> */
.L_x_7669:
[----:B------:R-:W-:Y:S05]  /*3180*/  BSYNC B1 ;  /* 0x0000000000017941 */ /* 0x000fea0003800000 */
.L_x_7668:
        /* <DEDUP_REMOVED lines=13> */
.L_x_7671:
[----:B------:R-:W-:Y:S05]  /*3260*/  BSYNC B1 ;  /* 0x0000000000017941 */ /* 0x000fea0003800000 */
.L_x_7670:
        /* <DEDUP_REMOVED lines=12> */
.L_x_7673:
[----:B------:R-:W-:Y:S05]  /*3330*/  BSYNC B1 ;  /* 0x0000000000017941 */ /* 0x000fea0003800000 */
.L_x_7672:
        /* <DEDUP_REMOVED lines=13> */
.L_x_7675:
[----:B------:R-:W-:Y:S05]  /*3410*/  BSYNC B1 ;  /* 0x0000000000017941 */ /* 0x000fea0003800000 */
.L_x_7674:
[----:B------:R-:W-:Y:S04]  /*3420*/  BSSY B1, `(.L_x_7676) ;  /* 0x000000d000017945 */ /* 0x000fe80003800000 */
[----:B------:R-:W-:Y:S05]  /*3430*/  @!P0 BRA `(.L_x_7677) ;  /* 0x00000000002c8947 */ /* 0x000fea0003800000 */
        /* <DEDUP_REMOVED lines=11> */
.L_x_7677:
[----:B------:R-:W-:Y:S05]  /*34f0*/  BSYNC B1 ;  /* 0x0000000000017941 */ /* 0x000fea0003800000 */
.L_x_7676:
        /* <DEDUP_REMOVED lines=13> */
.L_x_7679:
[----:B------:R-:W-:Y:S05]  /*35d0*/  BSYNC B1 ;  /* 0x0000000000017941 */ /* 0x000fea0003800000 */
.L_x_7678:
        /* <DEDUP_REMOVED lines=13> */
.L_x_7681:
[----:B------:R-:W-:Y:S05]  /*36b0*/  BSYNC B1 ;  /* 0x0000000000017941 */ /* 0x000fea0003800000 */
.L_x_7680:
        /* <DEDUP_REMOVED lines=13> */
.L_x_7683:
[----:B------:R-:W-:Y:S05]  /*3790*/  BSYNC B1 ;  /* 0x0000000000017941 */ /* 0x000fea0003800000 */
.L_x_7682:
        /* <DEDUP_REMOVED lines=13> */
.L_x_7685:
[----:B------:R-:W-:Y:S05]  /*3870*/  BSYNC B1 ;  /* 0x0000000000017941 */ /* 0x000fea0003800000 */
.L_x_7684:
        /* <DEDUP_REMOVED lines=13> */
.L_x_7687:
[----:B------:R-:W-:Y:S05]  /*3950*/  BSYNC B1 ;  /* 0x0000000000017941 */ /* 0x000fea0003800000 */
.L_x_7686:
        /* <DEDUP_REMOVED lines=13> */
.L_x_7689:
[----:B------:R-:W-:Y:S05]  /*3a30*/  BSYNC B1 ;  /* 0x0000000000017941 */ /* 0x000fea0003800000 */
.L_x_7688:
        /* <DEDUP_REMOVED lines=13> */
.L_x_7691:
[----:B------:R-:W-:Y:S05]  /*3b10*/  BSYNC B1 ;  /* 0x0000000000017941 */ /* 0x000fea0003800000 */
.L_x_7690:
        /* <DEDUP_REMOVED lines=13> */
.L_x_7693:
[----:B------:R-:W-:Y:S05]  /*3bf0*/  BSYNC B1 ;  /* 0x0000000000017941 */ /* 0x000fea0003800000 */
.L_x_7692:
        /* <DEDUP_REMOVED lines=13> */
.L_x_7695:
[----:B------:R-:W-:Y:S05]  /*3cd0*/  BSYNC B1 ;  /* 0x0000000000017941 */ /* 0x000fea0003800000 */
.L_x_7694:
        /* <DEDUP_REMOVED lines=13> */
.L_x_7697:
[----:B------:R-:W-:Y:S05]  /*3db0*/  BSYNC B1 ;  /* 0x0000000000017941 */ /* 0x000fea0003800000 */
.L_x_7696:
        /* <DEDUP_REMOVED lines=17> */
.L_x_7699:
[----:B------:R-:W-:Y:S05]  /*3ed0*/  BSYNC B1 ;  /* 0x0000000000017941 */ /* 0x000fea0003800000 */
.L_x_7698:
        /* <DEDUP_REMOVED lines=19> */
.L_x_7701:
[----:B------:R-:W-:Y:S05]  /*4010*/  BSYNC B1 ;  /* 0x0000000000017941 */ /* 0x000fea0003800000 */
.L_x_7700:
        /* <DEDUP_REMOVED lines=11> */
.L_x_7667:
[----:B------:R-:W-:Y:S05]  /*40d0*/  BSYNC B0 ;  /* 0x0000000000007941 */ /* 0x000fea0003800000 */
.L_x_7666:
        /* <DEDUP_REMOVED lines=11> */
.L_x_7705:
[----:B------:R-:W-:Y:S05]  /*4190*/  BSYNC B1 ;  /* 0x0000000000017941 */ /* 0x000fea0003800000 */
.L_x_7704:
        /* <DEDUP_REMOVED lines=13> */
.L_x_7707:
[----:B------:R-:W-:Y:S05]  /*4270*/  BSYNC B1 ;  /* 0x0000000000017941 */ /* 0x000fea0003800000 */
.L_x_7706:
[----:B------:R-:W-:Y:S04]  /*4280*/  BSSY B1, `(.L_x_7708) ;  /* 0x000000d000017945 */ /* 0x000fe80003800000 */
[----:B------:R-:W-:Y:S05]  /*4290*/  @!P0 BRA `(.L_x_7709) ;  /* 0x00000000002c8947 */ /* 0x000fea0003800000 */
[----:B------:R-:W-:Y:S01]  /*42a0*/  LOP3.LUT P5, RZ, R174, 0xff, RZ, 0xc0, !PT ;  /* 0x000000ffaeff7812 */ /* 0x000fe200078ac0ff */
[----:B------:R-:W-:Y:S01]  /*42b0*/  FMUL.FTZ R148, R235, UR11 ;  /* 0x0000000beb947c20 */ /* 0x000fe20008410000 */
[----:B------:R-:W-:Y:S01]  /*42c0*/  HFMA2.MMA R149, -RZ, RZ, 0, 0 ;  /* 0x00000000ff957435 */ /* 0x000fe200000001ff */
[----:B------:R-:W-:Y:S02]  /*42d0*/  MOV R151, RZ ;  /* 0x000000ff00977202 */ /* 0x000fe40000000f00 */
[----:B------:R-:W-:-:S08]  /*42e0*/  FMUL.FTZ R237, R148, UR10 ;  /* 0x0000000a94ed7c20 */ /* 0x000fd00008410000 */
[----:B------:R-:W-:Y:S02]  /*42f0*/  @P5 HADD2.F32 R150, -RZ, R140.H0_H0 ;  /* 0x2000008cff965230 */ /* 0x000fe40000004100 */
[----:B------:R-:W-:-:S03]  /*4300*/  @P5 FMUL.FTZ R149, R0, R237 ;  /* 0x000000ed00955220 */ /* 0x000fc60000410000 */
[----:B------:R-:W-:Y:S02]  /*4310*/  @P5 FMUL.FTZ R151, R150, R237 ;  /* 0x000000ed96975220 */ /* 0x000fe40000410000 */
[----:B------:R-:W-:Y:S02]  /*4320*/  F2FP.F16.F32.PACK_AB R149, RZ, R149 ;  /* 0x00000095ff95723e */ /* 0x000fe400000000ff */
[----:B------:R-:W-:Y:S02]  /*4330*/  FADD.FTZ R104, R104, R151 ;  /* 0x0000009768687221 */ /* 0x000fe40000010000 */
[----:B------:R-:W-:-:S07]  /*4340*/  PRMT R52, R149, 0x7610, R52 ;  /* 0x0000761095347816 */ /* 0x000fce0000000034 */
.L_x_7709:
[----:B------:R-:W-:Y:S05]  /*4350*/  BSYNC B1 ;  /* 0x0000000000017941 */ /* 0x000fea0003800000 */
.L_x_7708:
        /* <DEDUP_REMOVED lines=13> */
.L_x_7711:
[----:B------:R-:W-:Y:S05]  /*4430*/  BSYNC B1 ;  /* 0x0000000000017941 */ /* 0x000fea0003800000 */
.L_x_7710:
        /* <DEDUP_REMOVED lines=13> */
.L_x_7713:
[----:B------:R-:W-:Y:S05]  /*4510*/  BSYNC B1 ;  /* 0x0000000000017941 */ /* 0x000fea0003800000 */
.L_x_7712:
        /* <DEDUP_REMOVED lines=13> */
.L_x_7715:
[----:B------:R-:W-:Y:S05]  /*45f0*/  BSYNC B1 ;  /* 0x0000000000017941 */ /* 0x000fea0003800000 */
.L_x_7714:
[----:B------:R-:W-:Y:S04]  /*4600*/  BSSY B1, `(.L_x_7716) ;  /* 0x000000c000017945 */ /* 0x000fe80003800000 */
[----:B------:R-:W-:Y:S05]  /*4610*/  @!P0 BRA `(.L_x_7717) ;  /* 0x0000000000288947 */ /* 0x000fea0003800000 */
[----:B------:R-:W-:Y:S01]  /*4620*/  LOP3.LUT P5, RZ, R174, 0xff0000, RZ, 0xc0, !PT ;  /* 0x00ff0000aeff7812 */ /* 0x000fe200078ac0ff */
[----:B------:R-:W-:-:S04]  /*4630*/  FMUL.FTZ R148, R237, UR11 ;  /* 0x0000000bed947c20 */ /* 0x000fc80008410000 */
[----:B------:R-:W-:Y:S01]  /*4640*/  FMUL.FTZ R150, R148, UR10 ;  /* 0x0000000a94967c20 */ /* 0x000fe20008410000 */
[----:B------:R-:W-:-:S07]  /*4650*/  CS2R R148, SRZ ;  /* 0x0000000000947805 */ /* 0x000fce000001ff00 */
[----:B------:R-:W-:Y:S02]  /*4660*/  @P5 HADD2.F32 R151, -RZ, R141.H0_H0 ;  /* 0x2000008dff975230 */ /* 0x000fe40000004100 */
[----:B------:R-:W-:-:S03]  /*4670*/  @P5 FMUL.FTZ R148, R169, R150 ;  /* 0x00000096a9945220 */ /* 0x000fc60000410000 */
[----:B------:R-:W-:Y:S02]  /*4680*/  @P5 FMUL.FTZ R149, R151, R150 ;  /* 0x0000009697955220 */ /* 0x000fe40000410000 */
[----:B------:R-:W-:Y:S02]  /*4690*/  F2FP.F16.F32.PACK_AB R148, RZ, R148 ;  /* 0x00000094ff94723e */ /* 0x000fe400000000ff */
[----:B------:R-:W-:Y:S02]  /*46a0*/  FADD.FTZ R106, R106, R149 ;  /* 0x000000956a6a7221 */ /* 0x000fe40000010000 */
[----:B------:R-:W-:-:S07]  /*46b0*/  PRMT R53, R148, 0x7610, R53 ;  /* 0x0000761094357816 */ /* 0x000fce0000000035 */
.L_x_7717:
[----:B------:R-:W-:Y:S05]  /*46c0*/  BSYNC B1 ;  /* 0x0000000000017941 */ /* 0x000fea0003800000 */
.L_x_7716:
        /* <DEDUP_REMOVED lines=13> */
.L_x_7719:
[----:B------:R-:W-:Y:S05]  /*47a0*/  BSYNC B1 ;  /* 0x0000000000017941 */ /* 0x000fea0003800000 */
.L_x_7718:
        /* <DEDUP_REMOVED lines=13> */
.L_x_7721:
[----:B------:R-:W-:Y:S05]  /*4880*/  BSYNC B1 ;  /* 0x0000000000017941 */ /* 0x000fea0003800000 */
.L_x_7720:
        /* <DEDUP_REMOVED lines=13> */
.L_x_7723:
[----:B------:R-:W-:Y:S05]  /*4960*/  BSYNC B1 ;  /* 0x0000000000017941 */ /* 0x000fea0003800000 */
.L_x_7722:
        /* <DEDUP_REMOVED lines=12> */
.L_x_7725:
[----:B------:R-:W-:Y:S05]  /*4a30*/  BSYNC B1 ;  /* 0x0000000000017941 */ /* 0x000fea0003800000 */
.L_x_7724:
        /* <DEDUP_REMOVED lines=13> */
.L_x_7727:
[----:B------:R-:W-:Y:S05]  /*4b10*/  BSYNC B1 ;  /* 0x0000000000017941 */ /* 0x000fea0003800000 */
.L_x_7726:
        /* <DEDUP_REMOVED lines=13> */
.L_x_7729:
[----:B------:R-:W-:Y:S05]  /*4bf0*/  BSYNC B1 ;  /* 0x0000000000017941 */ /* 0x000fea0003800000 */
.L_x_7728:
        /* <DEDUP_REMOVED lines=13> */
.L_x_7731:
[----:B------:R-:W-:Y:S05]  /*4cd0*/  BSYNC B1 ;  /* 0x0000000000017941 */ /* 0x000fea0003800000 */
.L_x_7730:
        /* <DEDUP_REMOVED lines=12> */
.L_x_7733:
[----:B------:R-:W-:Y:S05]  /*4da0*/  BSYNC B1 ;  /* 0x0000000000017941 */ /* 0x000fea0003800000 */
.L_x_7732:
        /* <DEDUP_REMOVED lines=17> */
.L_x_7735:
[----:B------:R-:W-:Y:S05]  /*4ec0*/  BSYNC B1 ;  /* 0x0000000000017941 */ /* 0x000fea0003800000 */
.L_x_7734:
        /* <DEDUP_REMOVED lines=25> */
.L_x_7737:
[----:B------:R-:W-:Y:S05]  /*5060*/  BSYNC B1 ;  /* 0x0000000000017941 */ /* 0x000fea0003800000 */
.L_x_7736:
[----:B------:R2:W-:Y:S04]  /*5070*/  @P5 STG.E.128 desc[UR4][R150.64], R132 ;  /* 0x0000008496005986 */ /* 0x0005e8000c101d04 */
[----:B------:R2:W-:Y:S04]  /*5080*/  @P5 STG.E.128 desc[UR4][R150.64+0x10], R48 ;  /* 0x0000103096005986 */ /* 0x0005e8000c101d04 */
[----:B------:R2:W-:Y:S02]  /*5090*/  @P0 STG.E.128 desc[UR4][R148.64], R52 ;  /* 0x0000003494000986 */ /* 0x0005e4000c101d04 */
.L_x_7703:
[----:B------:R-:W-:Y:S05]  /*50a0*/  BSYNC B0 ;  /* 0x0000000000007941 */ /* 0x000fea0003800000 */
.L_x_7702:
[----:B------:R-:W-:Y:S02]  /*50b0*/  IADD3 R183, R183, UR12, RZ ;  /* 0x0000000cb7b77c10 */ /* 0x000fe4000fffe0ff */
[----:B------:R-:W-:Y:S02]  /*50c0*/  ISETP.NE.AND P1, PT, R154, RZ, PT ;  /* 0x000000ff9a00720c */ /* 0x000fe40003f25270 */
[----:B------:R-:W-:Y:S02]  /*50d0*/  ISETP.GE.AND P0, PT, R183, UR13, PT ;  /* 0x0000000db7007c0c */ /* 0x000fe4000bf06270 */
[----:B------:R-:W-:-:S11]  /*50e0*/  SEL R237, RZ, 0x1, P1 ;  /* 0x00000001ffed7807 */ /* 0x000fd60000800000 */
[----:B------:R-:W-:Y:S05]  /*50f0*/  @!P0 BRA `(.L_x_7738) ;  /* 0xffffffb400cc8947 */ /* 0x000fea000383ffff */
.L_x_7617:
        /* <DEDUP_REMOVED lines=8> */
[----:B------:R-:W0:Y:S08]  /*5180*/  LDC.64 R4, c[0x0][0x2d8] ;  /* 0x0000b600ff047b82 */ /* 0x000e300000000a00 */
        /* <DEDUP_REMOVED lines=11> */
.L_x_7740:
[----:B------:R-:W-:Y:S05]  /*5240*/  BSYNC B0 ;  /* 0x0000000000007941 */ /* 0x000fea0003800000 */
.L_x_7739:
[----:B------:R-:W-:Y:S04]  /*5250*/  BSSY B0, `(.L_x_7741) ;  /* 0x000000f000007945 */ /* 0x000fe80003800000 */
[----:B------:R-:W-:Y:S05]  /*5260*/  @!P3 BRA `(.L_x_7742) ;  /* 0x000000000034b947 */ /* 0x000fea0003800000 */
[----:B----4-:R-:W4:Y:S08]  /*5270*/  LDC.64 R2, c[0x0][0x2d0] ;  /* 0x0000b400ff027b82 */ /* 0x010f300000000a00 */
        /* <DEDUP_REMOVED lines=12> */
.L_x_7742:
[----:B------:R-:W-:Y:S05]  /*5340*/  BSYNC B0 ;  /* 0x0000000000007941 */ /* 0x000fea0003800000 */
.L_x_7741:
[----:B------:R-:W-:Y:S05]  /*5350*/  @!P2 EXIT ;  /* 0x000000000000a94d */ /* 0x000fea0003800000 */
[----:B----4-:R-:W4:Y:S08]  /*5360*/  LDC.64 R2, c[0x0][0x2d0] ;  /* 0x0000b400ff027b82 */ /* 0x010f300000000a00 */
[----:B------:R-:W0:Y:S08]  /*5370*/  LDC.64 R4, c[0x0][0x2d8] ;  /* 0x0000b600ff047b82 */ /* 0x000e300000000a00 */
        /* <DEDUP_REMOVED lines=11> */
.L_x_7629:
[----:B------:R-:W-:Y:S01]  /*5430*/  HFMA2.MMA R235, -RZ, RZ, 0, 9.5367431640625e-07 ;  /* 0x00000010ffeb7435 */ /* 0x000fe200000001ff */
[----:B------:R-:W-:Y:S02]  /*5440*/  MOV R236, R241 ;  /* 0x000000f100ec7202 */ /* 0x000fe40000000f00 */
[----:B------:R-:W-:Y:S02]  /*5450*/  MOV R240, 0x1f ;  /* 0x0000001f00f07802 */ /* 0x000fe40000000f00 */
[----:B------:R-:W-:-:S07]  /*5460*/  MOV R155, 0xffffffff ;  /* 0xffffffff009b7802 */ /* 0x000fce0000000f00 */
[----:B---3-5:R-:W-:Y:S05]  /*5470*/  WARPSYNC.COLLECTIVE R155, `(.L_x_7743) ;  /* 0x000000009b087348 */ /* 0x028fea0003c00000 */
[----:B------:R0:W1:Y:S02]  /*5480*/  SHFL.DOWN P6, R234, R236, R235, R240 ;  /* 0x080000ebecea7389 */ /* 0x00006400000c00f0 */
[----:B01-3-5:R-:W-:Y:S01]  /*5490*/  ENDCOLLECTIVE ;  /* 0x000000000000791b */ /* 0x02bfe20003800000 */
.L_x_7743:
[----:B------:R-:W-:Y:S02]  /*54a0*/  MOV R236, R238 ;  /* 0x000000ee00ec7202 */ /* 0x000fe40000000f00 */
[----:B------:R-:W-:-:S07]  /*54b0*/  MOV R146, R234 ;  /* 0x000000ea00927202 */ /* 0x000fce0000000f00 */
[----:B------:R-:W-:Y:S05]  /*54c0*/  WARPSYNC.COLLECTIVE R155, `(.L_x_7744) ;  /* 0x000000009b087348 */ /* 0x000fea0003c00000 */
[----:B------:R0:W1:Y:S02]  /*54d0*/  SHFL.DOWN P6, R234, R236, R235, R240 ;  /* 0x080000ebecea7389 */ /* 0x00006400000c00f0 */
[----:B01----:R-:W-:Y:S01]  /*54e0*/  ENDCOLLECTIVE ;  /* 0x000000000000791b */ /* 0x003fe20003800000 */
.L_x_7744:
[----:B------:R-:W-:Y:S01]  /*54f0*/  FADD.FTZ R146, R146, R241 ;  /* 0x000000f192927221 */ /* 0x000fe20000010000 */
[----:B------:R-:W-:-:S04]  /*5500*/  HFMA2.MMA R235, -RZ, RZ, 0, 4.76837158203125e-07 ;  /* 0x00000008ffeb7435 */ /* 0x000fc800000001ff */
[----:B------:R-:W-:Y:S02]  /*5510*/  MOV R236, R146 ;  /* 0x0000009200ec7202 */ /* 0x000fe40000000f00 */
[----:B------:R-:W-:-:S07]  /*5520*/  MOV R147, R234 ;  /* 0x000000ea00937202 */ /* 0x000fce0000000f00 */
[----:B------:R-:W-:Y:S05]  /*5530*/  WARPSYNC.COLLECTIVE R155, `(.L_x_7745) ;  /* 0x000000009b087348 */ /* 0x000fea0003c00000 */
[----:B------:R0:W1:Y:S02]  /*5540*/  SHFL.DOWN P6, R234, R236, R235, R240 ;  /* 0x080000ebecea7389 */ /* 0x00006400000c00f0 */
[----:B01----:R-:W-:Y:S01]  /*5550*/  ENDCOLLECTIVE ;  /* 0x000000000000791b */ /* 0x003fe20003800000 */
.L_x_7745:
[----:B------:R-:W-:-:S05]  /*5560*/  FADD.FTZ R147, R147, R238 ;  /* 0x000000ee93937221 */ /* 0x000fca0000010000 */
[----:B------:R-:W-:Y:S02]  /*5570*/  MOV R236, R147 ;  /* 0x0000009300ec7202 */ /* 0x000fe40000000f00 */
[----:B------:R-:W-:-:S07]  /*5580*/  MOV R149, R234 ;  /* 0x000000ea00957202 */ /* 0x000fce0000000f00 */
[----:B------:R-:W-:Y:S05]  /*5590*/  WARPSYNC.COLLECTIVE R155, `(.L_x_7746) ;  /* 0x000000009b087348 */ /* 0x000fea0003c00000 */
[----:B------:R0:W1:Y:S02]  /*55a0*/  SHFL.DOWN P6, R234, R236, R235, R240 ;  /* 0x080000ebecea7389 */ /* 0x00006400000c00f0 */
[----:B01----:R-:W-:Y:S01]  /*55b0*/  ENDCOLLECTIVE ;  /* 0x000000000000791b */ /* 0x003fe20003800000 */
.L_x_7746:
[----:B------:R-:W-:Y:S01]  /*55c0*/  FADD.FTZ R149, R146, R149 ;  /* 0x0000009592957221 */ /* 0x000fe20000010000 */
[----:B------:R-:W-:-:S04]  /*55d0*/  HFMA2.MMA R235, -RZ, RZ, 0, 2.384185791015625e-07 ;  /* 0x00000004ffeb7435 */ /* 0x000fc800000001ff */
[----:B------:R-:W-:Y:S02]  /*55e0*/  MOV R236, R149 ;  /* 0x0000009500ec7202 */ /* 0x000fe40000000f00 */
[----:B------:R-:W-:-:S07]  /*55f0*/  MOV R148, R234 ;  /* 0x000000ea00947202 */ /* 0x000fce0000000f00 */
[----:B------:R-:W-:Y:S05]  /*5600*/  WARPSYNC.COLLECTIVE R155, `(.L_x_7747) ;  /* 0x000000009b087348 */ /* 0x000fea0003c00000 */
[----:B------:R0:W1:Y:S02]  /*5610*/  SHFL.DOWN P6, R234, R236, R235, R240 ;  /* 0x080000ebecea7389 */ /* 0x00006400000c00f0 */
[----:B01----:R-:W-:Y:S01]  /*5620*/  ENDCOLLECTIVE ;  /* 0x000000000000791b */ /* 0x003fe20003800000 */
.L_x_7747:
[----:B------:R-:W-:-:S05]  /*5630*/  FADD.FTZ R148, R147, R148 ;  /* 0x0000009493947221 */ /* 0x000fca0000010000 */
[----:B------:R-:W-:Y:S02]  /*5640*/  MOV R236, R148 ;  /* 0x0000009400ec7202 */ /* 0x000fe40000000f00 */
[----:B------:R-:W-:-:S07]  /*5650*/  MOV R150, R234 ;  /* 0x000000ea00967202 */ /* 0x000fce0000000f00 */
[----:B------:R-:W-:Y:S05]  /*5660*/  WARPSYNC.COLLECTIVE R155, `(.L_x_7748) ;  /* 0x000000009b087348 */ /* 0x000fea0003c00000 */
[----:B------:R0:W1:Y:S02]  /*5670*/  SHFL.DOWN P6, R234, R236, R235, R240 ;  /* 0x080000ebecea7389 */ /* 0x00006400000c00f0 */
[----:B01----:R-:W-:Y:S01]  /*5680*/  ENDCOLLECTIVE ;  /* 0x000000000000791b */ /* 0x003fe20003800000 */
.L_x_7748:
[----:B------:R-:W-:Y:S01]  /*5690*/  FADD.FTZ R150, R149, R150 ;  /* 0x0000009695967221 */ /* 0x000fe20000010000 */
[----:B------:R-:W-:-:S04]  /*56a0*/  HFMA2.MMA R235, -RZ, RZ, 0, 1.1920928955078125e-07 ;  /* 0x00000002ffeb7435 */ /* 0x000fc800000001ff */
[----:B------:R-:W-:Y:S02]  /*56b0*/  MOV R236, R150 ;  /* 0x0000009600ec7202 */ /* 0x000fe40000000f00 */
[----:B------:R-:W-:-:S07]  /*56c0*/  MOV R151, R234 ;  /* 0x000000ea00977202 */ /* 0x000fce0000000f00 */
[----:B------:R-:W-:Y:S05]  /*56d0*/  WARPSYNC.COLLECTIVE R155, `(.L_x_7749) ;  /* 0x000000009b087348 */ /* 0x000fea0003c00000 */
[----:B------:R0:W1:Y:S02]  /*56e0*/  SHFL.DOWN P6, R234, R236, R235, R240 ;  /* 0x080000ebecea7389 */ /* 0x00006400000c00f0 */
[----:B01----:R-:W-:Y:S01]  /*56f0*/  ENDCOLLECTIVE ;  /* 0x000000000000791b */ /* 0x003fe20003800000 */
.L_x_7749:
[----:B------:R-:W-:-:S05]  /*5700*/  FADD.FTZ R151, R148, R151 ;  /* 0x0000009794977221 */ /* 0x000fca0000010000 */
[----:B------:R-:W-:Y:S02]  /*5710*/  MOV R236, R151 ;  /* 0x0000009700ec7202 */ /* 0x000fe40000000f00 */
[----:B------:R-:W-:-:S07]  /*5720*/  MOV R153, R234 ;  /* 0x000000ea00997202 */ /* 0x000fce0000000f00 */
[----:B------:R-:W-:Y:S05]  /*5730*/  WARPSYNC.COLLECTIVE R155, `(.L_x_7750) ;  /* 0x000000009b087348 */ /* 0x000fea0003c00000 */
[----:B------:R0:W1:Y:S02]  /*5740*/  SHFL.DOWN P6, R234, R236, R235, R240 ;  /* 0x080000ebecea7389 */ /* 0x00006400000c00f0 */
[----:B01----:R-:W-:Y:S01]  /*5750*/  ENDCOLLECTIVE ;  /* 0x000000000000791b */ /* 0x003fe20003800000 */
.L_x_7750:
[----:B------:R-:W-:Y:S01]  /*5760*/  FADD.FTZ R153, R150, R153 ;  /* 0x0000009996997221 */ /* 0x000fe20000010000 */
[----:B------:R-:W-:-:S04]  /*5770*/  HFMA2.MMA R235, -RZ, RZ, 0, 5.9604644775390625e-08 ;  /* 0x00000001ffeb7435 */ /* 0x000fc800000001ff */
[----:B------:R-:W-:Y:S02]  /*5780*/  MOV R236, R153 ;  /* 0x0000009900ec7202 */ /* 0x000fe40000000f00 */
[----:B------:R-:W-:-:S07]  /*5790*/  MOV R152, R234 ;  /* 0x000000ea00987202 */ /* 0x000fce0000000f00 */
[----:B------:R-:W-:Y:S05]  /*57a0*/  WARPSYNC.COLLECTIVE R155, `(.L_x_7751) ;  /* 0x000000009b087348 */ /* 0x000fea0003c00000 */
[----:B------:R0:W1:Y:S02]  /*57b0*/  SHFL.DOWN P6, R234, R236, R235, R240 ;  /* 0x080000ebecea7389 */ /* 0x00006400000c00f0 */
[----:B01----:R-:W-:Y:S01]  /*57c0*/  ENDCOLLECTIVE ;  /* 0x000000000000791b */ /* 0x003fe20003800000 */
.L_x_7751:
[----:B------:R-:W-:-:S05]  /*57d0*/  FADD.FTZ R146, R151, R152 ;  /* 0x0000009897927221 */ /* 0x000fca0000010000 */
[----:B------:R-:W-:Y:S02]  /*57e0*/  MOV R236, R146 ;  /* 0x0000009200ec7202 */ /* 0x000fe40000000f00 */
[----:B------:R-:W-:-:S07]  /*57f0*/  MOV R152, R234 ;  /* 0x000000ea00987202 */ /* 0x000fce0000000f00 */
[----:B------:R-:W-:Y:S05]  /*5800*/  WARPSYNC.COLLECTIVE R155, `(.L_x_7752) ;  /* 0x000000009b087348 */ /* 0x000fea0003c00000 */
[----:B------:R0:W1:Y:S02]  /*5810*/  SHFL.DOWN P6, R234, R236, R235, R240 ;  /* 0x080000ebecea7389 */ /* 0x00006400000c00f0 */
[----:B01----:R-:W-:Y:S01]  /*5820*/  ENDCOLLECTIVE ;  /* 0x000000000000791b */ /* 0x003fe20003800000 */
.L_x_7752:
[----:B------:R-:W-:Y:S01]  /*5830*/  MOV R147, R234 ;  /* 0x000000ea00937202 */ /* 0x000fe20000000f00 */
[----:B------:R-:W-:Y:S06]  /*5840*/  BRA `(.L_x_7753) ;  /* 0xffffffc400a47947 */ /* 0x000fec000383ffff */
.L_x_7754:
        /* <DEDUP_REMOVED lines=11> */
.L_x_11396:


//--------------------- .text._ZN10layer_norm22ln_bwd_finalize_kernelINS_22Kernel_traits_finalizeILj3072E6__halfS2_fS2_fjLb1ELj1024ELj4ENS_18Kernel_traits_baseILj3072ES2_S2_fS2_fjLj1024EEEEELb1ELb1EEEvNS_9BwdParamsE --------------------------
	.section	.text._ZN10layer_norm22ln_bwd_finalize_kernelINS_22Kernel_traits_finalizeILj3072E6__halfS2_fS2_fjLb1ELj1024ELj4ENS_18Kernel_traits_baseILj3072ES2_S2_fS2_fjLj1024EEEEELb1ELb1EEEvNS_9BwdParamsE,"ax",@progbits
	.align	128
        .global         _ZN10layer_norm22ln_bwd_finalize_kernelINS_22Kernel_traits_finalizeILj3072E6__halfS2_fS2_fjLb1ELj1024ELj4ENS_18Kernel_traits_baseILj3072ES2_S2_fS2_fjLj1024EEEEELb1ELb1EEEvNS_9BwdParamsE
        .type           _ZN10layer_norm22ln_bwd_finalize_kernelINS_22Kernel_traits_finalizeILj3072E6__halfS2_fS2_fjLb1ELj1024ELj4ENS_18Kernel_traits_baseILj3072ES2_S2_fS2_fjLj1024EEEEELb1ELb1EEEvNS_9BwdParamsE,@function
        .size           _ZN10layer_norm22ln_bwd_finalize_kernelINS_22Kernel_traits_finalizeILj3072E6__halfS2_fS2_fjLb1ELj1024ELj4ENS_18Kernel_traits_baseILj3072ES2_S2_fS2_fjLj1024EEEEELb1ELb1EEEvNS_9BwdParamsE,(.L_x_11397 - _ZN10layer_norm22ln_bwd_finalize_kernelINS_22Kernel_traits_finalizeILj3072E6__halfS2_fS2_fjLb1ELj1024ELj4ENS_18Kernel_traits_baseILj3072ES2_S2_fS2_fjLj1024EEEEELb1ELb1EEEvNS_9BwdParamsE)
        .other          _ZN10layer_norm22ln_bwd_finalize_kernelINS_22Kernel_traits_finalizeILj3072E6__halfS2_fS2_fjLb1ELj1024ELj4ENS_18Kernel_traits_baseILj3072ES2_S2_fS2_fjLj1024EEEEELb1ELb1EEEvNS_9BwdParamsE,@"STO_CUDA_ENTRY STV_DEFAULT"
_ZN10layer_norm22ln_bwd_finalize_kernelINS_22Kernel_traits_finalizeILj3072E6__halfS2_fS2_fjLb1ELj1024ELj4ENS_18Kernel_traits_baseILj3072ES2_S2_fS2_fjLj1024EEEEELb1ELb1EEEvNS_9BwdParamsE:
.text._ZN10layer_norm22ln_bwd_finalize_kernelINS_22Kernel_traits_finalizeILj3072E6__halfS2_fS2_fjLb1ELj1024ELj4ENS_18Kernel_traits_baseILj3072ES2_S2_fS2_fjLj1024EEEEELb1ELb1EEEvNS_9BwdParamsE:
        /* <DEDUP_REMOVED lines=25> */
.L_x_7766:
        /* <DEDUP_REMOVED lines=33> */
.L_x_7759:
        /* <DEDUP_REMOVED lines=49> */
.L_x_7758:
[----:B------:R-:W-:Y:S05]  /*06b0*/  BSYNC B1 ;  /* 0x0000000000017941 */ /* 0x000fea0003800000 */
.L_x_7757:
        /* <DEDUP_REMOVED lines=32> */
.L_x_7761:
[----:B------:R-:W-:Y:S05]  /*08c0*/  BSYNC B1 ;  /* 0x0000000000017941 */ /* 0x000fea0003800000 */
.L_x_7760:
        /* <DEDUP_REMOVED lines=16> */
.L_x_7756:
[----:B------:R-:W-:Y:S05]  /*09d0*/  BSYNC B0 ;  /* 0x0000000000007941 */ /* 0x000fea0003800000 */
.L_x_7755:
        /* <DEDUP_REMOVED lines=40> */
.L_x_7782:
        /* <DEDUP_REMOVED lines=8> */
.L_x_7762:
        /* <DEDUP_REMOVED lines=21> */
.L_x_7765:
[----:B------:R-:W-:Y:S05]  /*0e30*/  BSYNC B0 ;  /* 0x0000000000007941 */ /* 0x000fea0003800000 */
.L_x_7764:
[C---:B------:R-:W-:Y:S02]  /*0e40*/  ISETP.GT.U32.AND P1, PT, R4.reuse, -0xc01, PT ;  /* 0xfffff3ff0400780c */ /* 0x040fe40003f24070 */
[----:B------:R-:W-:Y:S02]  /*0e50*/  IADD3 R4, R4, 0xc00, RZ ;  /* 0x00000c0004047810 */ /* 0x000fe40007ffe0ff */
[----:B------:R-:W-:-:S09]  /*0e60*/  IADD3 R5, R5, 0x600, RZ ;  /* 0x0000060005057810 */ /* 0x000fd20007ffe0ff */
[----:B------:R-:W-:Y:S05]  /*0e70*/  @P1 BRA `(.L_x_7766) ;  /* 0xfffffff000c41947 */ /* 0x000fea000383ffff */
[----:B------:R-:W-:Y:S05]  /*0e80*/  EXIT ;  /* 0x000000000000794d */ /* 0x000fea0003800000 */
.L_x_7763:
[----:B------:R-:W-:Y:S01]  /*0e90*/  HFMA2.MMA R22, -RZ, RZ, 0, 5.9604644775390625e-08 ;  /* 0x00000001ff167435 */ /* 0x000fe200000001ff */
[----:B---3--:R-:W-:Y:S01]  /*0ea0*/  MOV R23, R8 ;  /* 0x0000000800177202 */ /* 0x008fe20000000f00 */
[----:B------:R-:W-:Y:S01]  /*0eb0*/  IMAD.MOV.U32 R20, RZ, RZ, -0x1 ;  /* 0xffffffffff147424 */ /* 0x000fe200078e00ff */
[----:B------:R-:W-:-:S08]  /*0ec0*/  MOV R25, 0x1f ;  /* 0x0000001f00197802 */ /* 0x000fd00000000f00 */
[----:B012---:R-:W-:Y:S05]  /*0ed0*/  WARPSYNC.COLLECTIVE R20, `(.L_x_7767) ;  /* 0x0000000014087348 */ /* 0x007fea0003c00000 */
[----:B------:R3:W4:Y:S02]  /*0ee0*/  SHFL.BFLY P2, R21, R23, R22, R25 ;  /* 0x0c00001617157389 */ /* 0x0007240000040019 */
[----:B01234-:R-:W-:Y:S01]  /*0ef0*/  ENDCOLLECTIVE ;  /* 0x000000000000791b */ /* 0x01ffe20003800000 */
.L_x_7767:
[----:B------:R-:W-:Y:S01]  /*0f00*/  HFMA2.MMA R22, -RZ, RZ, 0, 1.1920928955078125e-07 ;  /* 0x00000002ff167435 */ /* 0x000fe200000001ff */
[----:B------:R-:W-:-:S05]  /*0f10*/  MOV R9, R21 ;  /* 0x0000001500097202 */ /* 0x000fca0000000f00 */
[----:B------:R-:W-:-:S05]  /*0f20*/  FADD.FTZ R9, R8, R9 ;  /* 0x0000000908097221 */ /* 0x000fca0000010000 */
[----:B------:R-:W-:-:S07]  /*0f30*/  MOV R23, R9 ;  /* 0x0000000900177202 */ /* 0x000fce0000000f00 */
[----:B------:R-:W-:Y:S05]  /*0f40*/  WARPSYNC.COLLECTIVE R20, `(.L_x_7768) ;  /* 0x0000000014087348 */ /* 0x000fea0003c00000 */
[----:B------:R0:W1:Y:S02]  /*0f50*/  SHFL.BFLY P2, R21, R23, R22, R25 ;  /* 0x0c00001617157389 */ /* 0x0000640000040019 */
[----:B01----:R-:W-:Y:S01]  /*0f60*/  ENDCOLLECTIVE ;  /* 0x000000000000791b */ /* 0x003fe20003800000 */
.L_x_7768:
[----:B------:R-:W-:Y:S01]  /*0f70*/  HFMA2.MMA R22, -RZ, RZ, 0, 2.384185791015625e-07 ;  /* 0x00000004ff167435 */ /* 0x000fe200000001ff */
[----:B------:R-:W-:-:S05]  /*0f80*/  MOV R12, R21 ;  /* 0x00000015000c7202 */ /* 0x000fca0000000f00 */
[----:B------:R-:W-:-:S05]  /*0f90*/  FADD.FTZ R12, R9, R12 ;  /* 0x0000000c090c7221 */ /* 0x000fca0000010000 */
[----:B------:R-:W-:-:S07]  /*0fa0*/  MOV R23, R12 ;  /* 0x0000000c00177202 */ /* 0x000fce0000000f00 */
[----:B------:R-:W-:Y:S05]  /*0fb0*/  WARPSYNC.COLLECTIVE R20, `(.L_x_7769) ;  /* 0x0000000014087348 */ /* 0x000fea0003c00000 */
[----:B------:R0:W1:Y:S02]  /*0fc0*/  SHFL.BFLY P2, R21, R23, R22, R25 ;  /* 0x0c00001617157389 */ /* 0x0000640000040019 */
[----:B01----:R-:W-:Y:S01]  /*0fd0*/  ENDCOLLECTIVE ;  /* 0x000000000000791b */ /* 0x003fe20003800000 */
.L_x_7769:
[----:B------:R-:W-:Y:S01]  /*0fe0*/  HFMA2.MMA R22, -RZ, RZ, 0, 4.76837158203125e-07 ;  /* 0x00000008ff167435 */ /* 0x000fe200000001ff */
[----:B------:R-:W-:-:S05]  /*0ff0*/  MOV R13, R21 ;  /* 0x00000015000d7202 */ /* 0x000fca0000000f00 */
[----:B------:R-:W-:-:S04]  /*1000*/  FADD.FTZ R13, R12, R13 ;  /* 0x0000000d0c0d7221 */ /* 0x000fc80000010000 */
[----:B------:R-:W-:-:S07]  /*1010*/  IMAD.MOV.U32 R23, RZ, RZ, R13 ;  /* 0x000000ffff177224 */ /* 0x000fce00078e000d */
[----:B------:R-:W-:Y:S05]  /*1020*/  WARPSYNC.COLLECTIVE R20, `(.L_x_7770) ;  /* 0x0000000014087348 */ /* 0x000fea0003c00000 */
[----:B------:R0:W1:Y:S02]  /*1030*/  SHFL.BFLY P2, R21, R23, R22, R25 ;  /* 0x0c00001617157389 */ /* 0x0000640000040019 */
[----:B01----:R-:W-:Y:S01]  /*1040*/  ENDCOLLECTIVE ;  /* 0x000000000000791b */ /* 0x003fe20003800000 */
.L_x_7770:
[----:B------:R-:W-:Y:S01]  /*1050*/  HFMA2.MMA R22, -RZ, RZ, 0, 9.5367431640625e-07 ;  /* 0x00000010ff167435 */ /* 0x000fe200000001ff */
[----:B------:R-:W-:-:S05]  /*1060*/  MOV R8, R21 ;  /* 0x0000001500087202 */ /* 0x000fca0000000f00 */
[----:B------:R-:W-:-:S05]  /*1070*/  FADD.FTZ R9, R13, R8 ;  /* 0x000000080d097221 */ /* 0x000fca0000010000 */
[----:B------:R-:W-:-:S07]  /*1080*/  MOV R23, R9 ;  /* 0x0000000900177202 */ /* 0x000fce0000000f00 */
[----:B------:R-:W-:Y:S05]  /*1090*/  WARPSYNC.COLLECTIVE R20, `(.L_x_7771) ;  /* 0x0000000014087348 */ /* 0x000fea0003c00000 */
[----:B------:R0:W1:Y:S02]  /*10a0*/  SHFL.BFLY P2, R21, R23, R22, R25 ;  /* 0x0c00001617157389 */ /* 0x0000640000040019 */
[----:B01----:R-:W-:Y:S01]  /*10b0*/  ENDCOLLECTIVE ;  /* 0x000000000000791b */ /* 0x003fe20003800000 */
.L_x_7771:
[----:B------:R-:W-:Y:S01]  /*10c0*/  HFMA2.MMA R22, -RZ, RZ, 0, 5.9604644775390625e-08 ;  /* 0x00000001ff167435 */ /* 0x000fe200000001ff */
[----:B------:R-:W-:Y:S02]  /*10d0*/  MOV R23, R11 ;  /* 0x0000000b00177202 */ /* 0x000fe40000000f00 */
[----:B------:R-:W-:-:S08]  /*10e0*/  MOV R8, R21 ;  /* 0x0000001500087202 */ /* 0x000fd00000000f00 */
[----:B------:R-:W-:Y:S05]  /*10f0*/  WARPSYNC.COLLECTIVE R20, `(.L_x_7772) ;  /* 0x0000000014087348 */ /* 0x000fea0003c00000 */
[----:B------:R0:W1:Y:S02]  /*1100*/  SHFL.BFLY P2, R21, R23, R22, R25 ;  /* 0x0c00001617157389 */ /* 0x0000640000040019 */
[----:B01----:R-:W-:Y:S01]  /*1110*/  ENDCOLLECTIVE ;  /* 0x000000000000791b */ /* 0x003fe20003800000 */
.L_x_7772:
[----:B------:R-:W-:Y:S01]  /*1120*/  HFMA2.MMA R22, -RZ, RZ, 0, 1.1920928955078125e-07 ;  /* 0x00000002ff167435 */ /* 0x000fe200000001ff */
[----:B------:R-:W-:-:S05]  /*1130*/  MOV R12, R21 ;  /* 0x00000015000c7202 */ /* 0x000fca0000000f00 */
[----:B------:R-:W-:-:S04]  /*1140*/  FADD.FTZ R14, R11, R12 ;  /* 0x0000000c0b0e7221 */ /* 0x000fc80000010000 */
[----:B------:R-:W-:-:S07]  /*1150*/  IMAD.MOV.U32 R23, RZ, RZ, R14 ;  /* 0x000000ffff177224 */ /* 0x000fce00078e000e */
[----:B------:R-:W-:Y:S05]  /*1160*/  WARPSYNC.COLLECTIVE R20, `(.L_x_7773) ;  /* 0x0000000014087348 */ /* 0x000fea0003c00000 */
[----:B------:R0:W1:Y:S02]  /*1170*/  SHFL.BFLY P2, R21, R23, R22, R25 ;  /* 0x0c00001617157389 */ /* 0x0000640000040019 */
[----:B01----:R-:W-:Y:S01]  /*1180*/  ENDCOLLECTIVE ;  /* 0x000000000000791b */ /* 0x003fe20003800000 */
.L_x_7773:
[----:B------:R-:W-:Y:S01]  /*1190*/  HFMA2.MMA R22, -RZ, RZ, 0, 2.384185791015625e-07 ;  /* 0x00000004ff167435 */ /* 0x000fe200000001ff */
[----:B------:R-:W-:-:S05]  /*11a0*/  MOV R13, R21 ;  /* 0x00000015000d7202 */ /* 0x000fca0000000f00 */
[----:B------:R-:W-:-:S05]  /*11b0*/  FADD.FTZ R15, R14, R13 ;  /* 0x0000000d0e0f7221 */ /* 0x000fca0000010000 */
[----:B------:R-:W-:-:S07]  /*11c0*/  MOV R23, R15 ;  /* 0x0000000f00177202 */ /* 0x000fce0000000f00 */
[----:B------:R-:W-:Y:S05]  /*11d0*/  WARPSYNC.COLLECTIVE R20, `(.L_x_7774) ;  /* 0x0000000014087348 */ /* 0x000fea0003c00000 */
[----:B------:R0:W1:Y:S02]  /*11e0*/  SHFL.BFLY P2, R21, R23, R22, R25 ;  /* 0x0c00001617157389 */ /* 0x0000640000040019 */
[----:B01----:R-:W-:Y:S01]  /*11f0*/  ENDCOLLECTIVE ;  /* 0x000000000000791b */ /* 0x003fe20003800000 */
.L_x_7774:
[----:B------:R-:W-:Y:S01]  /*1200*/  HFMA2.MMA R22, -RZ, RZ, 0, 4.76837158203125e-07 ;  /* 0x00000008ff167435 */ /* 0x000fe200000001ff */
[----:B------:R-:W-:-:S05]  /*1210*/  MOV R16, R21 ;  /* 0x0000001500107202 */ /* 0x000fca0000000f00 */
[----:B------:R-:W-:-:S05]  /*1220*/  FADD.FTZ R16, R15, R16 ;  /* 0x000000100f107221 */ /* 0x000fca0000010000 */
[----:B------:R-:W-:-:S07]  /*1230*/  MOV R23, R16 ;  /* 0x0000001000177202 */ /* 0x000fce0000000f00 */
[----:B------:R-:W-:Y:S05]  /*1240*/  WARPSYNC.COLLECTIVE R20, `(.L_x_7775) ;  /* 0x0000000014087348 */ /* 0x000fea0003c00000 */
[----:B------:R0:W1:Y:S02]  /*1250*/  SHFL.BFLY P2, R21, R23, R22, R25 ;  /* 0x0c00001617157389 */ /* 0x0000640000040019 */
[----:B01----:R-:W-:Y:S01]  /*1260*/  ENDCOLLECTIVE ;  /* 0x000000000000791b */ /* 0x003fe20003800000 */
.L_x_7775:
[----:B------:R-:W-:Y:S01]  /*1270*/  HFMA2.MMA R22, -RZ, RZ, 0, 9.5367431640625e-07 ;  /* 0x00000010ff167435 */ /* 0x000fe200000001ff */
[----:B------:R-:W-:-:S05]  /*1280*/  MOV R11, R21 ;  /* 0x00000015000b7202 */ /* 0x000fca0000000f00 */
[----:B------:R-:W-:-:S04]  /*1290*/  FADD.FTZ R11, R16, R11 ;  /* 0x0000000b100b7221 */ /* 0x000fc80000010000 */
[----:B------:R-:W-:-:S07]  /*12a0*/  IMAD.MOV.U32 R23, RZ, RZ, R11 ;  /* 0x000000ffff177224 */ /* 0x000fce00078e000b */
[----:B------:R-:W-:Y:S05]  /*12b0*/  WARPSYNC.COLLECTIVE R20, `(.L_x_7776) ;  /* 0x0000000014087348 */ /* 0x000fea0003c00000 */
[----:B------:R0:W1:Y:S02]  /*12c0*/  SHFL.BFLY P2, R21, R23, R22, R25 ;  /* 0x0c00001617157389 */ /* 0x0000640000040019 */
[----:B01----:R-:W-:Y:S01]  /*12d0*/  ENDCOLLECTIVE ;  /* 0x000000000000791b */ /* 0x003fe20003800000 */
.L_x_7776:
[----:B------:R-:W-:Y:S01]  /*12e0*/  HFMA2.MMA R22, -RZ, RZ, 0, 5.9604644775390625e-08 ;  /* 0x00000001ff167435 */ /* 0x000fe200000001ff */
[----:B------:R-:W-:Y:S02]  /*12f0*/  MOV R23, R10 ;  /* 0x0000000a00177202 */ /* 0x000fe40000000f00 */
[----:B------:R-:W-:-:S08]  /*1300*/  MOV R12, R21 ;  /* 0x00000015000c7202 */ /* 0x000fd00000000f00 */
[----:B------:R-:W-:Y:S05]  /*1310*/  WARPSYNC.COLLECTIVE R20, `(.L_x_7777) ;  /* 0x0000000014087348 */ /* 0x000fea0003c00000 */
[----:B------:R0:W1:Y:S02]  /*1320*/  SHFL.BFLY P2, R21, R23, R22, R25 ;  /* 0x0c00001617157389 */ /* 0x0000640000040019 */
[----:B01----:R-:W-:Y:S01]  /*1330*/  ENDCOLLECTIVE ;  /* 0x000000000000791b */ /* 0x003fe20003800000 */
.L_x_7777:
[----:B------:R-:W-:Y:S01]  /*1340*/  HFMA2.MMA R22, -RZ, RZ, 0, 1.1920928955078125e-07 ;  /* 0x00000002ff167435 */ /* 0x000fe200000001ff */
[----:B------:R-:W-:-:S05]  /*1350*/  MOV R13, R21 ;  /* 0x00000015000d7202 */ /* 0x000fca0000000f00 */
[----:B------:R-:W-:-:S05]  /*1360*/  FADD.FTZ R17, R10, R13 ;  /* 0x0000000d0a117221 */ /* 0x000fca0000010000 */
[----:B------:R-:W-:-:S07]  /*1370*/  MOV R23, R17 ;  /* 0x0000001100177202 */ /* 0x000fce0000000f00 */
[----:B------:R-:W-:Y:S05]  /*1380*/  WARPSYNC.COLLECTIVE R20, `(.L_x_7778) ;  /* 0x0000000014087348 */ /* 0x000fea0003c00000 */
[----:B------:R0:W1:Y:S02]  /*1390*/  SHFL.BFLY P2, R21, R23, R22, R25 ;  /* 0x0c00001617157389 */ /* 0x0000640000040019 */
[----:B01----:R-:W-:Y:S01]  /*13a0*/  ENDCOLLECTIVE ;  /* 0x000000000000791b */ /* 0x003fe20003800000 */
.L_x_7778:
[----:B------:R-:W-:Y:S01]  /*13b0*/  HFMA2.MMA R22, -RZ, RZ, 0, 2.384185791015625e-07 ;  /* 0x00000004ff167435 */ /* 0x000fe200000001ff */
[----:B------:R-:W-:-:S05]  /*13c0*/  MOV R16, R21 ;  /* 0x0000001500107202 */ /* 0x000fca0000000f00 */
[----:B------:R-:W-:-:S04]  /*13d0*/  FADD.FTZ R18, R17, R16 ;  /* 0x0000001011127221 */ /* 0x000fc80000010000 */
[----:B------:R-:W-:-:S07]  /*13e0*/  IMAD.MOV.U32 R23, RZ, RZ, R18 ;  /* 0x000000ffff177224 */ /* 0x000fce00078e0012 */
[----:B------:R-:W-:Y:S05]  /*13f0*/  WARPSYNC.COLLECTIVE R20, `(.L_x_7779) ;  /* 0x0000000014087348 */ /* 0x000fea0003c00000 */
[----:B------:R0:W1:Y:S02]  /*1400*/  SHFL.BFLY P2, R21, R23, R22, R25 ;  /* 0x0c00001617157389 */ /* 0x0000640000040019 */
[----:B01----:R-:W-:Y:S01]  /*1410*/  ENDCOLLECTIVE ;  /* 0x000000000000791b */ /* 0x003fe20003800000 */
.L_x_7779:
[----:B------:R-:W-:Y:S01]  /*1420*/  HFMA2.MMA R22, -RZ, RZ, 0, 4.76837158203125e-07 ;  /* 0x00000008ff167435 */ /* 0x000fe200000001ff */
[----:B------:R-:W-:-:S05]  /*1430*/  MOV R19, R21 ;  /* 0x0000001500137202 */ /* 0x000fca0000000f00 */
[----:B------:R-:W-:-:S05]  /*1440*/  FADD.FTZ R19, R18, R19 ;  /* 0x0000001312137221 */ /* 0x000fca0000010000 */
[----:B------:R-:W-:-:S07]  /*1450*/  MOV R23, R19 ;  /* 0x0000001300177202 */ /* 0x000fce0000000f00 */
[----:B------:R-:W-:Y:S05]  /*1460*/  WARPSYNC.COLLECTIVE R20, `(.L_x_7780) ;  /* 0x0000000014087348 */ /* 0x000fea0003c00000 */
[----:B------:R0:W1:Y:S02]  /*1470*/  SHFL.BFLY P2, R21, R23, R22, R25 ;  /* 0x0c00001617157389 */ /* 0x0000640000040019 */
[----:B01----:R-:W-:Y:S01]  /*1480*/  ENDCOLLECTIVE ;  /* 0x000000000000791b */ /* 0x003fe20003800000 */
.L_x_7780:
[----:B------:R-:W-:Y:S01]  /*1490*/  HFMA2.MMA R22, -RZ, RZ, 0, 9.5367431640625e-07 ;  /* 0x00000010ff167435 */ /* 0x000fe200000001ff */
[----:B------:R-:W-:-:S05]  /*14a0*/  MOV R10, R21 ;  /* 0x00000015000a7202 */ /* 0x000fca0000000f00 */
[----:B------:R-:W-:-:S05]  /*14b0*/  FADD.FTZ R10, R19, R10 ;  /* 0x0000000a130a7221 */ /* 0x000fca0000010000 */
[----:B------:R-:W-:-:S07]  /*14c0*/  MOV R23, R10 ;  /* 0x0000000a00177202 */ /* 0x000fce0000000f00 */
[----:B------:R-:W-:Y:S05]  /*14d0*/  WARPSYNC.COLLECTIVE R20, `(.L_x_7781) ;  /* 0x0000000014087348 */ /* 0x000fea0003c00000 */
[----:B------:R0:W1:Y:S02]  /*14e0*/  SHFL.BFLY P2, R21, R23, R22, R25 ;  /* 0x0c00001617157389 */ /* 0x0000640000040019 */
[----:B01----:R-:W-:Y:S01]  /*14f0*/  ENDCOLLECTIVE ;  /* 0x000000000000791b */ /* 0x003fe20003800000 */
.L_x_7781:
[----:B------:R-:W-:Y:S01]  /*1500*/  MOV R15, R21 ;  /* 0x00000015000f7202 */ /* 0x000fe20000000f00 */
[----:B------:R-:W-:Y:S06]  /*1510*/  BRA `(.L_x_7782) ;  /* 0xfffffff400d07947 */ /* 0x000fec000383ffff */
.L_x_7783:
        /* <DEDUP_REMOVED lines=14> */
.L_x_11397:


//--------------------- .text._ZN10layer_norm13ln_bwd_kernelINS_13Kernel_traitsI6__halfS2_fS2_fjLj3072ELj1ELj1ELj4ELj16ENS_18Kernel_traits_baseILj3072ES2_S2_fS2_fjLj128EEEEELb1ELb1ELb1ELb1EEEvNS_9BwdParamsE --------------------------
	.section	.text._ZN10layer_norm13ln_bwd_kernelINS_13Kernel_traitsI6__halfS2_fS2_fjLj3072ELj1ELj1ELj4ELj16ENS_18Kernel_traits_baseILj3072ES2_S2_fS2_fjLj128EEEEELb1ELb1ELb1ELb1EEEvNS_9BwdParamsE,"ax",@progbits
	.align	128
        .global         _ZN10layer_norm13ln_bwd_kernelINS_13Kernel_traitsI6__halfS2_fS2_fjLj3072ELj1ELj1ELj4ELj16ENS_18Kernel_traits_baseILj3072ES2_S2_fS2_fjLj128EEEEELb1ELb1ELb1ELb1EEEvNS_9BwdParamsE
        .type           _ZN10layer_norm13ln_bwd_kernelINS_13Kernel_traitsI6__halfS2_fS2_fjLj3072ELj1ELj1ELj4ELj16ENS_18Kernel_traits_baseILj3072ES2_S2_fS2_fjLj128EEEEELb1ELb1ELb1ELb1EEEvNS_9BwdParamsE,@function
        .size           _ZN10layer_norm13ln_bwd_kernelINS_13Kernel_traitsI6__halfS2_fS2_fjLj3072ELj1ELj1ELj4ELj16ENS_18Kernel_traits_baseILj3072ES2_S2_fS2_fjLj128EEEEELb1ELb1ELb1ELb1EEEvNS_9BwdParamsE,(.L_x_11398 - _ZN10layer_norm13ln_bwd_kernelINS_13Kernel_traitsI6__halfS2_fS2_fjLj3072ELj1ELj1ELj4ELj16ENS_18Kernel_traits_baseILj3072ES2_S2_fS2_fjLj128EEEEELb1ELb1ELb1ELb1EEEvNS_9BwdParamsE)
        .other          _ZN10layer_norm13ln_bwd_kernelINS_13Kernel_traitsI6__halfS2_fS2_fjLj3072ELj1ELj1ELj4ELj16ENS_18Kernel_traits_baseILj3072ES2_S2_fS2_fjLj128EEEEELb1ELb1ELb1ELb1EEEvNS_9BwdParamsE,@"STO_CUDA_ENTRY STV_DEFAULT"
_ZN10layer_norm13ln_bwd_kernelINS_13Kernel_traitsI6__halfS2_fS2_fjLj3072ELj1ELj1ELj4ELj16ENS_18Kernel_traits_baseILj3072ES2_S2_fS2_fjLj128EEEEELb1ELb1ELb1ELb1EEEvNS_9BwdParamsE:
.text._ZN10layer_norm13ln_bwd_kernelINS_13Kernel_traitsI6__halfS2_fS2_fjLj3072ELj1ELj1ELj4ELj16ENS_18Kernel_traits_baseILj3072ES2_S2_fS2_fjLj128EEEEELb1ELb1ELb1ELb1EEEvNS_9BwdParamsE:
        /* <DEDUP_REMOVED lines=59> */
.L_x_7784:
        /* <DEDUP_REMOVED lines=68> */
.L_x_7890:
        /* <DEDUP_REMOVED lines=21> */
[C---:B---3--:R-:W-:Y:S01]  /*0940*/  IMAD.WIDE.U32 R208, R196.reuse, 0x20, R204 ;  /* 0x00000020c4d07825 */ /* 0x048fe200078e00cc */
[----:B------:R-:W-:-:S03]  /*0950*/  IADD3 R4, R196, 0x100, RZ ;  /* 0x00000100c4047810 */ /* 0x000fc60007ffe0ff */
[----:B------:R-:W-:-:S04]  /*0960*/  IMAD.WIDE.U32 R206, R193, 0x20, R204 ;  /* 0x00000020c1ce7825 */ /* 0x000fc800078e00cc */
[----:B------:R-:W-:Y:S01]  /*0970*/  IMAD.WIDE.U32 R204, R4, 0x20, R204 ;  /* 0x0000002004cc7825 */ /* 0x000fe200078e00cc */
[----:B----4-:R-:W-:-:S13]  /*0980*/  ISETP.GT.AND P3, PT, R148, RZ, PT ;  /* 0x000000ff9400720c */ /* 0x010fda0003f64270 */
[----:B0-----:R-:W-:Y:S05]  /*0990*/  @P3 BRA `(.L_x_7787) ;  /* 0x0000000000743947 */ /* 0x001fea0003800000 */
[----:B-----5:R-:W-:Y:S01]  /*09a0*/  ISETP.GE.AND P5, PT, R200, 0x1, PT ;  /* 0x00000001c800780c */ /* 0x020fe20003fa6270 */
[----:B------:R-:W0:Y:S01]  /*09b0*/  LDC.64 R194, c[0x0][0x240] ;  /* 0x00009000ffc27b82 */ /* 0x000e220000000a00 */
[----:B------:R-:W-:Y:S02]  /*09c0*/  MOV R2, UR16 ;  /* 0x0000001000027c02 */ /* 0x000fe40008000f00 */
[----:B------:R-:W-:Y:S02]  /*09d0*/  MOV R203, RZ ;  /* 0x000000ff00cb7202 */ /* 0x000fe40000000f00 */
[----:B------:R-:W-:-:S07]  /*09e0*/  ISETP.NE.U32.AND P0, PT, R2, RZ, PT ;  /* 0x000000ff0200720c */ /* 0x000fce0003f05070 */
[----:B------:R-:W-:-:S05]  /*09f0*/  @P5 IADD3 R0, R200, -0x1, RZ ;  /* 0xffffffffc8005810 */ /* 0x000fca0007ffe0ff */
[----:B------:R-:W-:Y:S01]  /*0a00*/  @P5 IMAD R148, R0, R197, RZ ;  /* 0x000000c500945224 */ /* 0x000fe200078e02ff */
[----:B------:R-:W-:-:S04]  /*0a10*/  MOV R0, UR17 ;  /* 0x0000001100007c02 */ /* 0x000fc80008000f00 */
[----:B------:R-:W-:Y:S02]  /*0a20*/  @P5 SHF.R.S32.HI R149, RZ, 0x1f, R148 ;  /* 0x0000001fff955819 */ /* 0x000fe40000011494 */
[----:B------:R-:W-:Y:S02]  /*0a30*/  ISETP.NE.AND.EX P0, PT, R0, RZ, PT, P0 ;  /* 0x000000ff0000720c */ /* 0x000fe40003f05300 */
[----:B------:R-:W-:-:S04]  /*0a40*/  @P5 LEA.HI R148, R149, R148, RZ, 0x3 ;  /* 0x0000009495945211 */ /* 0x000fc800078f18ff */
[----:B------:R-:W-:-:S04]  /*0a50*/  @P5 LEA.HI.SX32 R203, R148, R191, 0x1d ;  /* 0x000000bf94cb5211 */ /* 0x000fc800078feaff */
[C---:B------:R-:W-:Y:S02]  /*0a60*/  IADD3 R199, R203.reuse, 0x80, RZ ;  /* 0x00000080cbc77810 */ /* 0x040fe40007ffe0ff */
[C---:B------:R-:W-:Y:S01]  /*0a70*/  IADD3 R149, R203.reuse, 0x100, RZ ;  /* 0x00000100cb957810 */ /* 0x040fe20007ffe0ff */
        /* <DEDUP_REMOVED lines=12> */
[----:B------:R-:W-:Y:S01]  /*0b40*/  HFMA2.MMA R150, -RZ, RZ, 0, 0 ;  /* 0x00000000ff967435 */ /* 0x000fe200000001ff */
[----:B------:R-:W-:Y:S01]  /*0b50*/  MOV R149, RZ ;  /* 0x000000ff00957202 */ /* 0x000fe20000000f00 */
[----:B0-----:R-:W-:Y:S09]  /*0b60*/  BRA `(.L_x_7788) ;  /* 0x0000000c00d47947 */ /* 0x001ff20003800000 */
.L_x_7787:
[----:B------:R-:W0:Y:S01]  /*0b70*/  LDC.64 R202, c[0x0][0x238] ;  /* 0x00008e00ffca7b82 */ /* 0x000e220000000a00 */
[----:B------:R-:W-:Y:S01]  /*0b80*/  IADD3 R0, R148, -0x1, RZ ;  /* 0xffffffff94007810 */ /* 0x000fe20007ffe0ff */
[----:B------:R1:W2:Y:S04]  /*0b90*/  LDG.E R210, desc[UR4][R176.64] ;  /* 0x00000004b0d27981 */ /* 0x0002a8000c1e1900 */
[----:B------:R-:W-:Y:S02]  /*0ba0*/  IMAD R0, R0, R197, RZ ;  /* 0x000000c500007224 */ /* 0x000fe400078e02ff */
[----:B------:R-:W3:Y:S03]  /*0bb0*/  LDC.64 R2, c[0x0][0x2b8] ;  /* 0x0000ae00ff027b82 */ /* 0x000ee60000000a00 */
[----:B------:R-:W-:-:S04]  /*0bc0*/  SHF.R.S32.HI R149, RZ, 0x1f, R0 ;  /* 0x0000001fff957819 */ /* 0x000fc80000011400 */
[----:B------:R-:W-:-:S04]  /*0bd0*/  LEA.HI R0, R149, R0, RZ, 0x3 ;  /* 0x0000000095007211 */ /* 0x000fc800078f18ff */
[----:B------:R-:W-:Y:S01]  /*0be0*/  LEA.HI.SX32 R169, R0, R191, 0x1d ;  /* 0x000000bf00a97211 */ /* 0x000fe200078feaff */
[----:B0-----:R-:W-:-:S03]  /*0bf0*/  IMAD.WIDE.U32 R194, R196, 0x20, R202 ;  /* 0x00000020c4c27825 */ /* 0x001fc600078e00ca */
[----:B-1----:R-:W-:Y:S01]  /*0c00*/  IADD3 R177, R169, 0x100, RZ ;  /* 0x00000100a9b17810 */ /* 0x002fe20007ffe0ff */
[----:B------:R-:W-:Y:S01]  /*0c10*/  IMAD.WIDE.U32 R198, R193, 0x20, R202 ;  /* 0x00000020c1c67825 */ /* 0x000fe200078e00ca */
[----:B------:R-:W4:Y:S03]  /*0c20*/  LDG.E.128 R156, desc[UR4][R194.64+0x10] ;  /* 0x00001004c29c7981 */ /* 0x000f26000c1e1d00 */
[C---:B---3--:R-:W-:Y:S01]  /*0c30*/  IMAD.WIDE.U32 R152, R169.reuse, 0x10, R2 ;  /* 0x00000010a9987825 */ /* 0x048fe200078e0002 */
[----:B------:R0:W3:Y:S03]  /*0c40*/  LDG.E.128 R148, desc[UR4][R194.64] ;  /* 0x00000004c2947981 */ /* 0x0000e6000c1e1d00 */
[----:B------:R-:W-:Y:S01]  /*0c50*/  IMAD.WIDE.U32 R202, R4, 0x20, R202 ;  /* 0x0000002004ca7825 */ /* 0x000fe200078e00ca */
[----:B------:R-:W-:Y:S01]  /*0c60*/  IADD3 R165, R169, 0x80, RZ ;  /* 0x00000080a9a57810 */ /* 0x000fe20007ffe0ff */
[----:B------:R-:W3:Y:S02]  /*0c70*/  LDG.E.128 R152, desc[UR4][R152.64] ;  /* 0x0000000498987981 */ /* 0x000ee4000c1e1d00 */
[----:B------:R-:W-:-:S02]  /*0c80*/  IMAD.WIDE.U32 R176, R177, 0x10, R2 ;  /* 0x00000010b1b07825 */ /* 0x000fc400078e0002 */
[----:B------:R-:W3:Y:S01]  /*0c90*/  LDG.E.128 R180, desc[UR4][R202.64+0x10] ;  /* 0x00001004cab47981 */ /* 0x000ee2000c1e1d00 */
[----:B-----5:R-:W-:Y:S01]  /*0ca0*/  ISETP.GE.AND P5, PT, R200, 0x1, PT ;  /* 0x00000001c800780c */ /* 0x020fe20003fa6270 */
[----:B0-----:R-:W0:Y:S02]  /*0cb0*/  LDC.64 R194, c[0x0][0x240] ;  /* 0x00009000ffc27b82 */ /* 0x001e240000000a00 */
[----:B------:R-:W3:Y:S04]  /*0cc0*/  LDG.E.128 R160, desc[UR4][R198.64] ;  /* 0x00000004c6a07981 */ /* 0x000ee8000c1e1d00 */
[----:B------:R-:W3:Y:S01]  /*0cd0*/  LDG.E.128 R172, desc[UR4][R202.64] ;  /* 0x00000004caac7981 */ /* 0x000ee2000c1e1d00 */
[----:B------:R-:W-:-:S03]  /*0ce0*/  IMAD.WIDE.U32 R164, R165, 0x10, R2 ;  /* 0x00000010a5a47825 */ /* 0x000fc600078e0002 */
[----:B------:R-:W3:Y:S04]  /*0cf0*/  LDG.E.128 R176, desc[UR4][R176.64] ;  /* 0x00000004b0b07981 */ /* 0x000ee8000c1e1d00 */
[----:B------:R1:W3:Y:S04]  /*0d00*/  LDG.E.128 R168, desc[UR4][R198.64+0x10] ;  /* 0x00001004c6a87981 */ /* 0x0002e8000c1e1d00 */
[----:B------:R-:W3:Y:S01]  /*0d10*/  LDG.E.128 R164, desc[UR4][R164.64] ;  /* 0x00000004a4a47981 */ /* 0x000ee2000c1e1d00 */
[----:B------:R-:W-:-:S05]  /*0d20*/  @P5 IADD3 R0, R200, -0x1, RZ ;  /* 0xffffffffc8005810 */ /* 0x000fca0007ffe0ff */
[----:B------:R-:W-:-:S05]  /*0d30*/  @P5 IMAD R3, R0, R197, RZ ;  /* 0x000000c500035224 */ /* 0x000fca00078e02ff */
[----:B------:R-:W-:-:S04]  /*0d40*/  @P5 SHF.R.S32.HI R212, RZ, 0x1f, R3 ;  /* 0x0000001fffd45819 */ /* 0x000fc80000011403 */
[----:B------:R-:W-:Y:S01]  /*0d50*/  @P5 LEA.HI R212, R212, R3, RZ, 0x3 ;  /* 0x00000003d4d45211 */ /* 0x000fe200078f18ff */
[----:B------:R-:W-:-:S06]  /*0d60*/  HFMA2.MMA R3, -RZ, RZ, 0, 0 ;  /* 0x00000000ff037435 */ /* 0x000fcc00000001ff */
[----:B------:R-:W-:-:S04]  /*0d70*/  @P5 LEA.HI.SX32 R3, R212, R191, 0x1d ;  /* 0x000000bfd4035211 */ /* 0x000fc800078feaff */
[C---:B-1----:R-:W-:Y:S02]  /*0d80*/  IADD3 R199, R3.reuse, 0x80, RZ ;  /* 0x0000008003c77810 */ /* 0x042fe40007ffe0ff */
[C---:B------:R-:W-:Y:S01]  /*0d90*/  IADD3 R211, R3.reuse, 0x100, RZ ;  /* 0x0000010003d37810 */ /* 0x040fe20007ffe0ff */
[----:B0-----:R-:W-:-:S04]  /*0da0*/  IMAD.WIDE.U32 R202, R3, 0x8, R194 ;  /* 0x0000000803ca7825 */ /* 0x001fc800078e00c2 */
        /* <DEDUP_REMOVED lines=21> */
[--C-:B------:R-:W-:Y:S02]  /*0f00*/  HADD2.F32 R213, -RZ, R152.reuse.H0_H0 ;  /* 0x20000098ffd57230 */ /* 0x100fe40000004100 */
[----:B------:R-:W-:Y:S02]  /*0f10*/  HADD2.F32 R210, -RZ, R152.H1_H1 ;  /* 0x30000098ffd27230 */ /* 0x000fe40000004100 */
[----:B------:R-:W-:Y:S01]  /*0f20*/  FADD.FTZ R180, -R232, R180 ;  /* 0x000000b4e8b47221 */ /* 0x000fe20000010100 */
[--C-:B------:R-:W-:Y:S02]  /*0f30*/  HADD2.F32 R211, -RZ, R153.reuse.H0_H0 ;  /* 0x20000099ffd37230 */ /* 0x100fe40000004100 */
[----:B------:R-:W-:-:S02]  /*0f40*/  HADD2.F32 R212, -RZ, R153.H1_H1 ;  /* 0x30000099ffd47230 */ /* 0x000fc40000004100 */
[C---:B------:R-:W-:Y:S01]  /*0f50*/  FADD.FTZ R240, -R232.reuse, R162 ;  /* 0x000000a2e8f07221 */ /* 0x040fe20000010100 */
[--C-:B------:R-:W-:Y:S02]  /*0f60*/  HADD2.F32 R152, -RZ, R155.reuse.H1_H1 ;  /* 0x3000009bff987230 */ /* 0x100fe40000004100 */
[C---:B------:R-:W-:Y:S01]  /*0f70*/  FADD.FTZ R238, -R232.reuse, R161 ;  /* 0x000000a1e8ee7221 */ /* 0x040fe20000010100 */
[----:B------:R-:W-:Y:S02]  /*0f80*/  HADD2.F32 R153, -RZ, R155.H0_H0 ;  /* 0x2000009bff997230 */ /* 0x000fe40000004100 */
[----:B------:R-:W-:Y:S01]  /*0f90*/  FADD.FTZ R250, -R232, R175 ;  /* 0x000000afe8fa7221 */ /* 0x000fe20000010100 */
[C---:B------:R-:W-:Y:S01]  /*0fa0*/  FMUL.FTZ R162, R5.reuse, R234 ;  /* 0x000000ea05a27220 */ /* 0x040fe20000410000 */
[C---:B------:R-:W-:Y:S01]  /*0fb0*/  FMUL.FTZ R175, R5.reuse, R180 ;  /* 0x000000b405af7220 */ /* 0x040fe20000410000 */
[C---:B------:R-:W-:Y:S01]  /*0fc0*/  FMUL.FTZ R161, R5.reuse, R230 ;  /* 0x000000e605a17220 */ /* 0x040fe20000410000 */
[----:B------:R-:W-:Y:S01]  /*0fd0*/  FMUL.FTZ R180, R190, R213 ;  /* 0x000000d5beb47220 */ /* 0x000fe20000410000 */
[----:B------:R-:W-:Y:S01]  /*0fe0*/  FMUL.FTZ R3, R5, R214 ;  /* 0x000000d605037220 */ /* 0x000fe20000410000 */
[----:B------:R-:W-:Y:S01]  /*0ff0*/  FADD.FTZ R224, -R232, R156 ;  /* 0x0000009ce8e07221 */ /* 0x000fe20000010100 */
[----:B0-----:R-:W-:-:S02]  /*1000*/  HADD2.F32 R207, -RZ, R178.H0_H0 ;  /* 0x200000b2ffcf7230 */ /* 0x001fc40000004100 */
[C---:B------:R-:W-:Y:S01]  /*1010*/  FADD.FTZ R220, -R232.reuse, R150 ;  /* 0x00000096e8dc7221 */ /* 0x040fe20000010100 */
[----:B------:R-:W-:Y:S02]  /*1020*/  HADD2.F32 R206, -RZ, R178.H1_H1 ;  /* 0x300000b2ffce7230 */ /* 0x000fe40000004100 */
[----:B------:R-:W-:Y:S01]  /*1030*/  FADD.FTZ R178, -R232, R181 ;  /* 0x000000b5e8b27221 */ /* 0x000fe20000010100 */
        /* <DEDUP_REMOVED lines=9> */
[C---:B------:R-:W-:Y:S01]  /*10d0*/  FADD.FTZ R236, -R232.reuse, R160 ;  /* 0x000000a0e8ec7221 */ /* 0x040fe20000010100 */
        /* <DEDUP_REMOVED lines=14> */
[----:B------:R-:W-:Y:S01]  /*11c0*/  FFMA.FTZ R117, R156, R210, R117 ;  /* 0x000000d29c757223 */ /* 0x000fe20000010075 */
[----:B------:R-:W-:Y:S01]  /*11d0*/  FADD.FTZ R113, R113, R210 ;  /* 0x000000d271717221 */ /* 0x000fe20000010000 */
[----:B------:R-:W-:-:S02]  /*11e0*/  HADD2.F32 R217, -RZ, R164.H0_H0 ;  /* 0x200000a4ffd97230 */ /* 0x000fc40000004100 */
[----:B------:R-:W-:Y:S01]  /*11f0*/  FMUL.FTZ R210, R188, R211 ;  /* 0x000000d3bcd27220 */ /* 0x000fe20000410000 */
[----:B------:R-:W-:Y:S01]  /*1200*/  FADD.FTZ R183, R152, R181 ;  /* 0x000000b598b77221 */ /* 0x000fe20000010000 */
[--C-:B-1----:R-:W-:Y:S02]  /*1210*/  HADD2.F32 R205, -RZ, R154.reuse.H0_H0 ;  /* 0x2000009affcd7230 */ /* 0x102fe40000004100 */
[C---:B------:R-:W-:Y:S01]  /*1220*/  FMUL.FTZ R163, R5.reuse, R236 ;  /* 0x000000ec05a37220 */ /* 0x040fe20000410000 */
[----:B------:R-:W-:Y:S02]  /*1230*/  HADD2.F32 R204, -RZ, R154.H1_H1 ;  /* 0x3000009affcc7230 */ /* 0x000fe40000004100 */
[----:B------:R-:W-:Y:S01]  /*1240*/  FFMA.FTZ R152, R156, R181, R153 ;  /* 0x000000b59c987223 */ /* 0x000fe20000010099 */
        /* <DEDUP_REMOVED lines=8> */
[----:B------:R-:W-:Y:S01]  /*12d0*/  FFMA.FTZ R118, R157, R211, R118 ;  /* 0x000000d39d767223 */ /* 0x000fe20000010076 */
[----:B------:R-:W-:-:S02]  /*12e0*/  HADD2.F32 R154, -RZ, R165.H1_H1 ;  /* 0x300000a5ff9a7230 */ /* 0x000fc40000004100 */
[C---:B------:R-:W-:Y:S01]  /*12f0*/  FMUL.FTZ R165, R5.reuse, R240 ;  /* 0x000000f005a57220 */ /* 0x040fe20000410000 */
[--C-:B------:R-:W-:Y:S02]  /*1300*/  HADD2.F32 R177, -RZ, R179.reuse.H0_H0 ;  /* 0x200000b3ffb17230 */ /* 0x100fe40000004100 */
[----:B------:R-:W-:Y:S01]  /*1310*/  FADD.FTZ R114, R114, R211 ;  /* 0x000000d372727221 */ /* 0x000fe20000010000 */
[----:B------:R-:W-:Y:S02]  /*1320*/  HADD2.F32 R176, -RZ, R179.H1_H1 ;  /* 0x300000b3ffb07230 */ /* 0x000fe40000004100 */
[----:B------:R-:W-:Y:S01]  /*1330*/  FMUL.FTZ R179, R5, R182 ;  /* 0x000000b605b37220 */ /* 0x000fe20000410000 */
        /* <DEDUP_REMOVED lines=24> */
[----:B------:R-:W-:-:S02]  /*14c0*/  HADD2.F32 R151, -RZ, R166.H0_H0 ;  /* 0x200000a6ff977230 */ /* 0x000fc40000004100 */
[----:B------:R-:W-:Y:S02]  /*14d0*/  HADD2.F32 R150, -RZ, R166.H1_H1 ;  /* 0x300000a6ff967230 */ /* 0x000fe40000004100 */
[C---:B------:R-:W-:Y:S01]  /*14e0*/  FMUL.FTZ R166, R5.reuse, R242 ;  /* 0x000000f205a67220 */ /* 0x040fe20000410000 */
[--C-:B------:R-:W-:Y:S02]  /*14f0*/  HADD2.F32 R149, -RZ, R167.reuse.H0_H0 ;  /* 0x200000a7ff957230 */ /* 0x100fe40000004100 */
[----:B------:R-:W-:Y:S01]  /*1500*/  FADD.FTZ R155, R182, R213 ;  /* 0x000000d5b69b7221 */ /* 0x000fe20000010000 */
[----:B------:R-:W-:Y:S02]  /*1510*/  HADD2.F32 R148, -RZ, R167.H1_H1 ;  /* 0x300000a7ff947230 */ /* 0x000fe40000004100 */
        /* <DEDUP_REMOVED lines=51> */
[C---:B------:R-:W-:Y:S01]  /*1850*/  FMUL.FTZ R173, R5.reuse, R174 ;  /* 0x000000ae05ad7220 */ /* 0x040fe20000410000 */
[----:B------:R-:W-:Y:S01]  /*1860*/  FMUL.FTZ R226, R12, R209 ;  /* 0x000000d10ce27220 */ /* 0x000fe20000410000 */
[----:B------:R-:W-:Y:S01]  /*1870*/  FFMA.FTZ R148, R172, R225, R149 ;  /* 0x000000e1ac947223 */ /* 0x000fe20000010095 */
        /* <DEDUP_REMOVED lines=36> */
.L_x_7788:
[----:B------:R-:W-:Y:S05]  /*1ac0*/  BSYNC B0 ;  /* 0x0000000000007941 */ /* 0x000fea0003800000 */
.L_x_7786:
        /* <DEDUP_REMOVED lines=32> */
.L_x_7901:
[----:B------:R-:W3:Y:S01]  /*1cd0*/  S2R R155, SR_CgaCtaId ;  /* 0x00000000009b7919 */ /* 0x000ee20000008800 */
[----:B------:R-:W-:Y:S01]  /*1ce0*/  MOV R154, 0x400 ;  /* 0x00000400009a7802 */ /* 0x000fe20000000f00 */
[----:B-1----:R-:W-:Y:S01]  /*1cf0*/  FADD.FTZ R182, R150, R153 ;  /* 0x0000009996b67221 */ /* 0x002fe20000010000 */
[----:B------:R-:W-:Y:S01]  /*1d00*/  @!P0 LOP3.LUT R151, R151, 0x3, RZ, 0xc0, !PT ;  /* 0x0000000397978812 */ /* 0x000fe200078ec0ff */
[----:B--2---:R-:W-:Y:S01]  /*1d10*/  FADD.FTZ R183, R149, R152 ;  /* 0x0000009895b77221 */ /* 0x004fe20000010000 */
[----:B------:R-:W1:Y:S01]  /*1d20*/  @P5 LDC.64 R176, c[0x0][0x220] ;  /* 0x00008800ffb05b82 */ /* 0x000e620000000a00 */
[----:B------:R-:W-:Y:S01]  /*1d30*/  @P5 IADD3 R200, R200, -0x1, RZ ;  /* 0xffffffffc8c85810 */ /* 0x000fe20007ffe0ff */
[----:B------:R-:W-:Y:S05]  /*1d40*/  WARPSYNC.ALL ;  /* 0x0000000000007948 */ /* 0x000fea0003800000 */
[----:B------:R-:W-:Y:S01]  /*1d50*/  @!P0 IADD3 R151, R148, R151, RZ ;  /* 0x0000009794978210 */ /* 0x000fe20007ffe0ff */
[----:B------:R-:W-:Y:S01]  /*1d60*/  @P5 IMAD R200, R200, R197, RZ ;  /* 0x000000c5c8c85224 */ /* 0x000fe200078e02ff */
[----:B------:R-:W-:Y:S01]  /*1d70*/  HFMA2.MMA R205, -RZ, RZ, 0, 0 ;  /* 0x00000000ffcd7435 */ /* 0x000fe200000001ff */
[----:B------:R-:W-:-:S03]  /*1d80*/  @!P3 ISETP.NE.U32.AND P1, PT, R2, RZ, PT ;  /* 0x000000ff0200b20c */ /* 0x000fc60003f25070 */
[----:B------:R-:W-:Y:S02]  /*1d90*/  @P5 SHF.R.S32.HI R197, RZ, 0x1f, R200 ;  /* 0x0000001fffc55819 */ /* 0x000fe400000114c8 */
[----:B---3--:R-:W-:Y:S02]  /*1da0*/  LEA R154, R155, R154, 0x18 ;  /* 0x0000009a9b9a7211 */ /* 0x008fe400078ec0ff */
[----:B------:R-:W-:Y:S02]  /*1db0*/  @P5 LEA.HI R200, R197, R200, RZ, 0x3 ;  /* 0x000000c8c5c85211 */ /* 0x000fe400078f18ff */
[-C--:B------:R-:W-:Y:S02]  /*1dc0*/  @!P0 LEA R207, R151, R154.reuse, 0x3 ;  /* 0x0000009a97cf8211 */ /* 0x080fe400078e18ff */
[----:B------:R-:W-:Y:S02]  /*1dd0*/  @P5 LEA.HI.SX32 R205, R200, R191, 0x1d ;  /* 0x000000bfc8cd5211 */ /* 0x000fe400078feaff */
[----:B------:R-:W-:Y:S01]  /*1de0*/  LEA R209, R148, R154, 0x3 ;  /* 0x0000009a94d17211 */ /* 0x000fe200078e18ff */
[----:B------:R-:W-:Y:S01]  /*1df0*/  @!P0 STS.64 [R207+0x3000], R182 ;  /* 0x003000b6cf008388 */ /* 0x000fe20000000a00 */
[----:B------:R-:W-:Y:S01]  /*1e00*/  BAR.SYNC.DEFER_BLOCKING 0x0 ;  /* 0x0000000000007b1d */ /* 0x000fe20000010000 */
[----:B-1----:R-:W-:Y:S01]  /*1e10*/  @P5 IMAD.WIDE.U32 R176, R205, 0x10, R176 ;  /* 0x00000010cdb05825 */ /* 0x002fe200078e00b0 */
[----:B------:R-:W-:-:S02]  /*1e20*/  @!P3 ISETP.NE.AND.EX P1, PT, R0, RZ, PT, P1 ;  /* 0x000000ff0000b20c */ /* 0x000fc40003f25310 */
[----:B------:R-:W-:Y:S02]  /*1e30*/  @!P3 ISETP.NE.U32.AND P0, PT, R2, RZ, PT ;  /* 0x000000ff0200b20c */ /* 0x000fe40003f05070 */
[----:B------:R1:W5:Y:S04]  /*1e40*/  @P5 LDG.E.128 R144, desc[UR4][R176.64] ;  /* 0x00000004b0905981 */ /* 0x000368000c1e1d00 */
[----:B0-----:R-:W0:Y:S04]  /*1e50*/  LDS.128 R148, [R209+0x3000] ;  /* 0x00300000d1947984 */ /* 0x001e280000000c00 */
[----:B------:R-:W2:Y:S01]  /*1e60*/  LDS.128 R152, [R209+0x3010] ;  /* 0x00301000d1987984 */ /* 0x000ea20000000c00 */
[----:B------:R-:W-:Y:S01]  /*1e70*/  BSSY B0, `(.L_x_7790) ;  /* 0x0000015000007945 */ /* 0x000fe20003800000 */
        /* <DEDUP_REMOVED lines=20> */
.L_x_7791:
[----:B------:R-:W-:Y:S05]  /*1fc0*/  BSYNC B0 ;  /* 0x0000000000007941 */ /* 0x000fea0003800000 */
.L_x_7790:
[----:B------:R-:W-:Y:S01]  /*1fd0*/  @!P3 ISETP.NE.U32.AND P2, PT, R2, RZ, PT ;  /* 0x000000ff0200b20c */ /* 0x000fe20003f45070 */
[----:B------:R-:W-:Y:S01]  /*1fe0*/  BSSY B0, `(.L_x_7792) ;  /* 0x0000010000007945 */ /* 0x000fe20003800000 */
[C---:B------:R-:W-:Y:S02]  /*1ff0*/  @!P3 ISETP.NE.AND.EX P1, PT, R0.reuse, RZ, PT, P0 ;  /* 0x000000ff0000b20c */ /* 0x040fe40003f25300 */
[----:B------:R-:W-:Y:S01]  /*2000*/  @!P3 ISETP.NE.AND.EX P2, PT, R0, RZ, PT, P2 ;  /* 0x000000ff0000b20c */ /* 0x000fe20003f45320 */
[----:B------:R-:W-:-:S12]  /*2010*/  @!P5 BRA `(.L_x_7793) ;  /* 0x000000000030d947 */ /* 0x000fd80003800000 */
[----:B------:R-:W-:Y:S01]  /*2020*/  LOP3.LUT P0, RZ, R208, 0xff, RZ, 0xc0, !PT ;  /* 0x000000ffd0ff7812 */ /* 0x000fe2000780c0ff */
[----:B------:R-:W-:Y:S01]  /*2030*/  FMUL.FTZ R148, R151, UR13 ;  /* 0x0000000d97947c20 */ /* 0x000fe20008410000 */
[----:B------:R-:W-:Y:S01]  /*2040*/  HFMA2.MMA R149, -RZ, RZ, 0, 0 ;  /* 0x00000000ff957435 */ /* 0x000fe200000001ff */
[----:B------:R-:W-:Y:S02]  /*2050*/  MOV R153, RZ ;  /* 0x000000ff00997202 */ /* 0x000fe40000000f00 */
        /* <DEDUP_REMOVED lines=8> */
.L_x_7793:
[----:B------:R-:W-:Y:S05]  /*20e0*/  BSYNC B0 ;  /* 0x0000000000007941 */ /* 0x000fea0003800000 */
.L_x_7792:
        /* <DEDUP_REMOVED lines=28> */
.L_x_7795:
[----:B------:R-:W-:Y:S05]  /*22b0*/  BSYNC B0 ;  /* 0x0000000000007941 */ /* 0x000fea0003800000 */
.L_x_7794:
        /* <DEDUP_REMOVED lines=14> */
.L_x_7797:
[----:B------:R-:W-:Y:S05]  /*23a0*/  BSYNC B0 ;  /* 0x0000000000007941 */ /* 0x000fea0003800000 */
.L_x_7796:
        /* <DEDUP_REMOVED lines=10> */
.L_x_7799:
[----:B------:R-:W-:Y:S05]  /*2450*/  BSYNC B0 ;  /* 0x0000000000007941 */ /* 0x000fea0003800000 */
.L_x_7798:
        /* <DEDUP_REMOVED lines=14> */
.L_x_7801:
[----:B------:R-:W-:Y:S05]  /*2540*/  BSYNC B0 ;  /* 0x0000000000007941 */ /* 0x000fea0003800000 */
.L_x_7800:
        /* <DEDUP_REMOVED lines=10> */
.L_x_7803:
[----:B------:R-:W-:Y:S05]  /*25f0*/  BSYNC B0 ;  /* 0x0000000000007941 */ /* 0x000fea0003800000 */
.L_x_7802:
        /* <DEDUP_REMOVED lines=14> */
.L_x_7805:
[----:B------:R-:W-:Y:S05]  /*26e0*/  BSYNC B0 ;  /* 0x0000000000007941 */ /* 0x000fea0003800000 */
.L_x_7804:
        /* <DEDUP_REMOVED lines=10> */
.L_x_7807:
[----:B------:R-:W-:Y:S05]  /*2790*/  BSYNC B0 ;  /* 0x0000000000007941 */ /* 0x000fea0003800000 */
.L_x_7806:
        /* <DEDUP_REMOVED lines=14> */
.L_x_7809:
[----:B------:R-:W-:Y:S05]  /*2880*/  BSYNC B0 ;  /* 0x0000000000007941 */ /* 0x000fea0003800000 */
.L_x_7808:
        /* <DEDUP_REMOVED lines=10> */
.L_x_7811:
[----:B------:R-:W-:Y:S05]  /*2930*/  BSYNC B0 ;  /* 0x0000000000007941 */ /* 0x000fea0003800000 */
.L_x_7810:
        /* <DEDUP_REMOVED lines=14> */
.L_x_7813:
[----:B------:R-:W-:Y:S05]  /*2a20*/  BSYNC B0 ;  /* 0x0000000000007941 */ /* 0x000fea0003800000 */
.L_x_7812:
        /* <DEDUP_REMOVED lines=10> */
.L_x_7815:
[----:B------:R-:W-:Y:S05]  /*2ad0*/  BSYNC B0 ;  /* 0x0000000000007941 */ /* 0x000fea0003800000 */
.L_x_7814:
        /* <DEDUP_REMOVED lines=14> */
.L_x_7817:
[----:B------:R-:W-:Y:S05]  /*2bc0*/  BSYNC B0 ;  /* 0x0000000000007941 */ /* 0x000fea0003800000 */
.L_x_7816:
        /* <DEDUP_REMOVED lines=10> */
.L_x_7819:
[----:B------:R-:W-:Y:S05]  /*2c70*/  BSYNC B0 ;  /* 0x0000000000007941 */ /* 0x000fea0003800000 */
.L_x_7818:
        /* <DEDUP_REMOVED lines=17> */
.L_x_7821:
[----:B------:R-:W-:Y:S05]  /*2d90*/  BSYNC B0 ;  /* 0x0000000000007941 */ /* 0x000fea0003800000 */
.L_x_7820:
        /* <DEDUP_REMOVED lines=48> */
[----:B------:R-:W-:-:S05]  /*30a0*/  IADD3 R147, R205, 0x80, RZ ;  /* 0x00000080cd937810 */ /* 0x000fca0007ffe0ff */
[----:B-1----:R-:W-:-:S06]  /*30b0*/  IMAD.WIDE.U32 R144, R147, 0x10, R144 ;  /* 0x0000001093907825 */ /* 0x002fcc00078e0090 */
[----:B------:R-:W5:Y:S02]  /*30c0*/  LDG.E.128 R144, desc[UR4][R144.64] ;  /* 0x0000000490907981 */ /* 0x000f64000c1e1d00 */
.L_x_7823:
[----:B------:R-:W-:Y:S05]  /*30d0*/  BSYNC B0 ;  /* 0x0000000000007941 */ /* 0x000fea0003800000 */
.L_x_7822:
        /* <DEDUP_REMOVED lines=10> */
.L_x_7825:
[----:B------:R-:W-:Y:S05]  /*3180*/  BSYNC B0 ;  /* 0x0000000000007941 */ /* 0x000fea0003800000 */
.L_x_7824:
[----:B------:R-:W-:Y:S04]  /*3190*/  BSSY B0, `(.L_x_7826) ;  /* 0x000000e000007945 */ /* 0x000fe80003800000 */
[----:B------:R-:W-:Y:S05]  /*31a0*/  @!P5 BRA `(.L_x_7827) ;  /* 0x000000000030d947 */ /* 0x000fea0003800000 */
[----:B------:R-:W-:Y:S01]  /*31b0*/  LOP3.LUT P2, RZ, R206, 0xff, RZ, 0xc0, !PT ;  /* 0x000000ffceff7812 */ /* 0x000fe2000784c0ff */
[----:B0-----:R-:W-:Y:S01]  /*31c0*/  FMUL.FTZ R148, R237, UR13 ;  /* 0x0000000ded947c20 */ /* 0x001fe20008410000 */
        /* <DEDUP_REMOVED lines=10> */
.L_x_7827:
[----:B------:R-:W-:Y:S05]  /*3270*/  BSYNC B0 ;  /* 0x0000000000007941 */ /* 0x000fea0003800000 */
.L_x_7826:
        /* <DEDUP_REMOVED lines=10> */
.L_x_7829:
[----:B------:R-:W-:Y:S05]  /*3320*/  BSYNC B0 ;  /* 0x0000000000007941 */ /* 0x000fea0003800000 */
.L_x_7828:
[----:B------:R-:W-:Y:S04]  /*3330*/  BSSY B0, `(.L_x_7830) ;  /* 0x000000e000007945 */ /* 0x000fe80003800000 */
[----:B------:R-:W-:Y:S05]  /*3340*/  @!P5 BRA `(.L_x_7831) ;  /* 0x000000000030d947 */ /* 0x000fea0003800000 */
[----:B------:R-:W-:Y:S01]  /*3350*/  LOP3.LUT P2, RZ, R198, 0xff00, RZ, 0xc0, !PT ;  /* 0x0000ff00c6ff7812 */ /* 0x000fe2000784c0ff */
[----:B0-----:R-:W-:Y:S01]  /*3360*/  FMUL.FTZ R148, R236, UR13 ;  /* 0x0000000dec947c20 */ /* 0x001fe20008410000 */
        /* <DEDUP_REMOVED lines=10> */
.L_x_7831:
[----:B------:R-:W-:Y:S05]  /*3410*/  BSYNC B0 ;  /* 0x0000000000007941 */ /* 0x000fea0003800000 */
.L_x_7830:
        /* <DEDUP_REMOVED lines=10> */
.L_x_7833:
[----:B------:R-:W-:Y:S05]  /*34c0*/  BSYNC B0 ;  /* 0x0000000000007941 */ /* 0x000fea0003800000 */
.L_x_7832:
        /* <DEDUP_REMOVED lines=14> */
.L_x_7835:
[----:B------:R-:W-:Y:S05]  /*35b0*/  BSYNC B0 ;  /* 0x0000000000007941 */ /* 0x000fea0003800000 */
.L_x_7834:
        /* <DEDUP_REMOVED lines=10> */
.L_x_7837:
[----:B------:R-:W-:Y:S05]  /*3660*/  BSYNC B0 ;  /* 0x0000000000007941 */ /* 0x000fea0003800000 */
.L_x_7836:
        /* <DEDUP_REMOVED lines=14> */
.L_x_7839:
[----:B------:R-:W-:Y:S05]  /*3750*/  BSYNC B0 ;  /* 0x0000000000007941 */ /* 0x000fea0003800000 */
.L_x_7838:
        /* <DEDUP_REMOVED lines=10> */
.L_x_7841:
[----:B------:R-:W-:Y:S05]  /*3800*/  BSYNC B0 ;  /* 0x0000000000007941 */ /* 0x000fea0003800000 */
.L_x_7840:
        /* <DEDUP_REMOVED lines=14> */
.L_x_7843:
[----:B------:R-:W-:Y:S05]  /*38f0*/  BSYNC B0 ;  /* 0x0000000000007941 */ /* 0x000fea0003800000 */
.L_x_7842:
        /* <DEDUP_REMOVED lines=10> */
.L_x_7845:
[----:B------:R-:W-:Y:S05]  /*39a0*/  BSYNC B0 ;  /* 0x0000000000007941 */ /* 0x000fea0003800000 */
.L_x_7844:
        /* <DEDUP_REMOVED lines=14> */
.L_x_7847:
[----:B------:R-:W-:Y:S05]  /*3a90*/  BSYNC B0 ;  /* 0x0000000000007941 */ /* 0x000fea0003800000 */
.L_x_7846:
        /* <DEDUP_REMOVED lines=10> */
.L_x_7849:
[----:B------:R-:W-:Y:S05]  /*3b40*/  BSYNC B0 ;  /* 0x0000000000007941 */ /* 0x000fea0003800000 */
.L_x_7848:
        /* <DEDUP_REMOVED lines=14> */
.L_x_7851:
[----:B------:R-:W-:Y:S05]  /*3c30*/  BSYNC B0 ;  /* 0x0000000000007941 */ /* 0x000fea0003800000 */
.L_x_7850:
        /* <DEDUP_REMOVED lines=10> */
.L_x_7853:
[----:B------:R-:W-:Y:S05]  /*3ce0*/  BSYNC B0 ;  /* 0x0000000000007941 */ /* 0x000fea0003800000 */
.L_x_7852:
        /* <DEDUP_REMOVED lines=14> */
.L_x_7855:
[----:B------:R-:W-:Y:S05]  /*3dd0*/  BSYNC B0 ;  /* 0x0000000000007941 */ /* 0x000fea0003800000 */
.L_x_7854:
[----:B------:R-:W-:Y:S01]  /*3de0*/  @!P3 ISETP.NE.U32.AND P2, PT, R2, RZ, PT ;  /* 0x000000ff0200b20c */ /* 0x000fe20003f45070 */
[----:B------:R-:W1:Y:S01]  /*3df0*/  @P0 LDC.64 R182, c[0x0][0x308] ;  /* 0x0000c200ffb60b82 */ /* 0x000e620000000a00 */
[----:B------:R-:W-:Y:S01]  /*3e00*/  @P5 IADD3 R239, R205, 0x80, RZ ;  /* 0x00000080cdef5810 */ /* 0x000fe20007ffe0ff */
[----:B------:R-:W-:Y:S01]  /*3e10*/  BSSY B0, `(.L_x_7856) ;  /* 0x0000025000007945 */ /* 0x000fe20003800000 */
[----:B------:R-:W-:Y:S02]  /*3e20*/  @!P3 ISETP.NE.AND.EX P2, PT, R0, RZ, PT, P2 ;  /* 0x000000ff0000b20c */ /* 0x000fe40003f45320 */
        /* <DEDUP_REMOVED lines=20> */
[----:B------:R-:W-:Y:S02]  /*3f70*/  @!P3 ISETP.NE.AND.EX P2, PT, R0, RZ, PT, P2 ;  /* 0x000000ff0000b20c */ /* 0x000fe40003f45320 */
[----:B------:R-:W-:Y:S01]  /*3f80*/  IADD3 R205, R205, 0x100, RZ ;  /* 0x00000100cdcd7810 */ /* 0x000fe20007ffe0ff */
        /* <DEDUP_REMOVED lines=13> */
.L_x_7857:
[----:B------:R-:W-:Y:S05]  /*4060*/  BSYNC B0 ;  /* 0x0000000000007941 */ /* 0x000fea0003800000 */
.L_x_7856:
        /* <DEDUP_REMOVED lines=10> */
.L_x_7859:
[----:B------:R-:W-:Y:S05]  /*4110*/  BSYNC B0 ;  /* 0x0000000000007941 */ /* 0x000fea0003800000 */
.L_x_7858:
[----:B------:R-:W-:Y:S01]  /*4120*/  BSSY B0, `(.L_x_7860) ;  /* 0x000000e000007945 */ /* 0x000fe20003800000 */
[----:B------:R-:W-:-:S03]  /*4130*/  SEL R128, R203, R128, P1 ;  /* 0x00000080cb807207 */ /* 0x000fc60000800000 */
        /* <DEDUP_REMOVED lines=12> */
.L_x_7861:
[----:B------:R-:W-:Y:S05]  /*4200*/  BSYNC B0 ;  /* 0x0000000000007941 */ /* 0x000fea0003800000 */
.L_x_7860:
        /* <DEDUP_REMOVED lines=10> */
.L_x_7863:
[----:B------:R-:W-:Y:S05]  /*42b0*/  BSYNC B0 ;  /* 0x0000000000007941 */ /* 0x000fea0003800000 */
.L_x_7862:
[----:B------:R-:W-:Y:S01]  /*42c0*/  BSSY B0, `(.L_x_7864) ;  /* 0x000000f000007945 */ /* 0x000fe20003800000 */
[----:B------:R-:W-:-:S03]  /*42d0*/  SEL R129, R238, R129, P1 ;  /* 0x00000081ee817207 */ /* 0x000fc60000800000 */
        /* <DEDUP_REMOVED lines=13> */
.L_x_7865:
[----:B------:R-:W-:Y:S05]  /*43b0*/  BSYNC B0 ;  /* 0x0000000000007941 */ /* 0x000fea0003800000 */
.L_x_7864:
        /* <DEDUP_REMOVED lines=10> */
.L_x_7867:
[----:B------:R-:W-:Y:S05]  /*4460*/  BSYNC B0 ;  /* 0x0000000000007941 */ /* 0x000fea0003800000 */
.L_x_7866:
        /* <DEDUP_REMOVED lines=14> */
.L_x_7869:
[----:B------:R-:W-:Y:S05]  /*4550*/  BSYNC B0 ;  /* 0x0000000000007941 */ /* 0x000fea0003800000 */
.L_x_7868:
        /* <DEDUP_REMOVED lines=10> */
.L_x_7871:
[----:B------:R-:W-:Y:S05]  /*4600*/  BSYNC B0 ;  /* 0x0000000000007941 */ /* 0x000fea0003800000 */
.L_x_7870:
        /* <DEDUP_REMOVED lines=14> */
.L_x_7873:
[----:B------:R-:W-:Y:S05]  /*46f0*/  BSYNC B0 ;  /* 0x0000000000007941 */ /* 0x000fea0003800000 */
.L_x_7872:
        /* <DEDUP_REMOVED lines=10> */
.L_x_7875:
[----:B------:R-:W-:Y:S05]  /*47a0*/  BSYNC B0 ;  /* 0x0000000000007941 */ /* 0x000fea0003800000 */
.L_x_7874:
        /* <DEDUP_REMOVED lines=14> */
.L_x_7877:
[----:B------:R-:W-:Y:S05]  /*4890*/  BSYNC B0 ;  /* 0x0000000000007941 */ /* 0x000fea0003800000 */
.L_x_7876:
        /* <DEDUP_REMOVED lines=10> */
.L_x_7879:
[----:B------:R-:W-:Y:S05]  /*4940*/  BSYNC B0 ;  /* 0x0000000000007941 */ /* 0x000fea0003800000 */
.L_x_7878:
        /* <DEDUP_REMOVED lines=14> */
.L_x_7881:
[----:B------:R-:W-:Y:S05]  /*4a30*/  BSYNC B0 ;  /* 0x0000000000007941 */ /* 0x000fea0003800000 */
.L_x_7880:
        /* <DEDUP_REMOVED lines=10> */
.L_x_7883:
[----:B------:R-:W-:Y:S05]  /*4ae0*/  BSYNC B0 ;  /* 0x0000000000007941 */ /* 0x000fea0003800000 */
.L_x_7882:
        /* <DEDUP_REMOVED lines=14> */
.L_x_7885:
[----:B------:R-:W-:Y:S05]  /*4bd0*/  BSYNC B0 ;  /* 0x0000000000007941 */ /* 0x000fea0003800000 */
.L_x_7884:
        /* <DEDUP_REMOVED lines=10> */
.L_x_7887:
[----:B------:R-:W-:Y:S05]  /*4c80*/  BSYNC B0 ;  /* 0x0000000000007941 */ /* 0x000fea0003800000 */
.L_x_7886:
        /* <DEDUP_REMOVED lines=20> */
.L_x_7889:
[----:B------:R-:W-:Y:S05]  /*4dd0*/  BSYNC B0 ;  /* 0x0000000000007941 */ /* 0x000fea0003800000 */
.L_x_7888:
        /* <DEDUP_REMOVED lines=9> */
.L_x_7785:
        /* <DEDUP_REMOVED lines=30> */
.L_x_7789:
[----:B------:R-:W-:Y:S01]  /*5050*/  HFMA2.MMA R207, -RZ, RZ, 0, 9.5367431640625e-07 ;  /* 0x00000010ffcf7435 */ /* 0x000fe200000001ff */
[----:B------:R-:W-:Y:S02]  /*5060*/  MOV R205, R150 ;  /* 0x0000009600cd7202 */ /* 0x000fe40000000f00 */
[----:B------:R-:W-:Y:S02]  /*5070*/  MOV R234, 0x1f ;  /* 0x0000001f00ea7802 */ /* 0x000fe40000000f00 */
[----:B------:R-:W-:-:S07]  /*5080*/  MOV R182, 0xffffffff ;  /* 0xffffffff00b67802 */ /* 0x000fce0000000f00 */
[----:B------:R-:W-:Y:S05]  /*5090*/  WARPSYNC.COLLECTIVE R182, `(.L_x_7891) ;  /* 0x00000000b6087348 */ /* 0x000fea0003c00000 */
[----:B------:R0:W1:Y:S02]  /*50a0*/  SHFL.DOWN P1, R183, R205, R207, R234 ;  /* 0x080000cfcdb77389 */ /* 0x00006400000200ea */
[----:B01----:R-:W-:Y:S01]  /*50b0*/  ENDCOLLECTIVE ;  /* 0x000000000000791b */ /* 0x003fe20003800000 */
.L_x_7891:
[----:B------:R-:W-:Y:S02]  /*50c0*/  MOV R205, R149 ;  /* 0x0000009500cd7202 */ /* 0x000fe40000000f00 */
[----:B------:R-:W-:-:S07]  /*50d0*/  MOV R153, R183 ;  /* 0x000000b700997202 */ /* 0x000fce0000000f00 */
[----:B------:R-:W-:Y:S05]  /*50e0*/  WARPSYNC.COLLECTIVE R182, `(.L_x_7892) ;  /* 0x00000000b6087348 */ /* 0x000fea0003c00000 */
[----:B------:R0:W1:Y:S02]  /*50f0*/  SHFL.DOWN P1, R183, R205, R207, R234 ;  /* 0x080000cfcdb77389 */ /* 0x00006400000200ea */
[----:B01----:R-:W-:Y:S01]  /*5100*/  ENDCOLLECTIVE ;  /* 0x000000000000791b */ /* 0x003fe20003800000 */
.L_x_7892:
[----:B------:R-:W-:Y:S01]  /*5110*/  FADD.FTZ R153, R153, R150 ;  /* 0x0000009699997221 */ /* 0x000fe20000010000 */
[----:B------:R-:W-:-:S04]  /*5120*/  HFMA2.MMA R207, -RZ, RZ, 0, 4.76837158203125e-07 ;  /* 0x00000008ffcf7435 */ /* 0x000fc800000001ff */
[----:B------:R-:W-:Y:S02]  /*5130*/  MOV R205, R153 ;  /* 0x0000009900cd7202 */ /* 0x000fe40000000f00 */
[----:B------:R-:W-:-:S07]  /*5140*/  MOV R152, R183 ;  /* 0x000000b700987202 */ /* 0x000fce0000000f00 */
[----:B------:R-:W-:Y:S05]  /*5150*/  WARPSYNC.COLLECTIVE R182, `(.L_x_7893) ;  /* 0x00000000b6087348 */ /* 0x000fea0003c00000 */
[----:B------:R0:W1:Y:S02]  /*5160*/  SHFL.DOWN P1, R183, R205, R207, R234 ;  /* 0x080000cfcdb77389 */ /* 0x00006400000200ea */
[----:B01----:R-:W-:Y:S01]  /*5170*/  ENDCOLLECTIVE ;  /* 0x000000000000791b */ /* 0x003fe20003800000 */
.L_x_7893:
[----:B------:R-:W-:-:S05]  /*5180*/  FADD.FTZ R152, R152, R149 ;  /* 0x0000009598987221 */ /* 0x000fca0000010000 */
[----:B------:R-:W-:Y:S02]  /*5190*/  MOV R205, R152 ;  /* 0x0000009800cd7202 */ /* 0x000fe40000000f00 */
[----:B------:R-:W-:-:S07]  /*51a0*/  MOV R154, R183 ;  /* 0x000000b7009a7202 */ /* 0x000fce0000000f00 */
[----:B------:R-:W-:Y:S05]  /*51b0*/  WARPSYNC.COLLECTIVE R182, `(.L_x_7894) ;  /* 0x00000000b6087348 */ /* 0x000fea0003c00000 */
[----:B------:R0:W1:Y:S02]  /*51c0*/  SHFL.DOWN P1, R183, R205, R207, R234 ;  /* 0x080000cfcdb77389 */ /* 0x00006400000200ea */
[----:B01----:R-:W-:Y:S01]  /*51d0*/  ENDCOLLECTIVE ;  /* 0x000000000000791b */ /* 0x003fe20003800000 */
.L_x_7894:
[----:B------:R-:W-:Y:S01]  /*51e0*/  FADD.FTZ R154, R153, R154 ;  /* 0x0000009a999a7221 */ /* 0x000fe20000010000 */
[----:B------:R-:W-:-:S04]  /*51f0*/  HFMA2.MMA R207, -RZ, RZ, 0, 2.384185791015625e-07 ;  /* 0x00000004ffcf7435 */ /* 0x000fc800000001ff */
[----:B------:R-:W-:Y:S02]  /*5200*/  MOV R205, R154 ;  /* 0x0000009a00cd7202 */ /* 0x000fe40000000f00 */
[----:B------:R-:W-:-:S07]  /*5210*/  MOV R155, R183 ;  /* 0x000000b7009b7202 */ /* 0x000fce0000000f00 */
[----:B------:R-:W-:Y:S05]  /*5220*/  WARPSYNC.COLLECTIVE R182, `(.L_x_7895) ;  /* 0x00000000b6087348 */ /* 0x000fea0003c00000 */
[----:B------:R0:W1:Y:S02]  /*5230*/  SHFL.DOWN P1, R183, R205, R207, R234 ;  /* 0x080000cfcdb77389 */ /* 0x00006400000200ea */
[----:B01----:R-:W-:Y:S01]  /*5240*/  ENDCOLLECTIVE ;  /* 0x000000000000791b */ /* 0x003fe20003800000 */
.L_x_7895:
[----:B------:R-:W-:-:S05]  /*5250*/  FADD.FTZ R155, R152, R155 ;  /* 0x0000009b989b7221 */ /* 0x000fca0000010000 */
[----:B------:R-:W-:Y:S02]  /*5260*/  MOV R205, R155 ;  /* 0x0000009b00cd7202 */ /* 0x000fe40000000f00 */
[----:B------:R-:W-:-:S07]  /*5270*/  MOV R177, R183 ;  /* 0x000000b700b17202 */ /* 0x000fce0000000f00 */
[----:B------:R-:W-:Y:S05]  /*5280*/  WARPSYNC.COLLECTIVE R182, `(.L_x_7896) ;  /* 0x00000000b6087348 */ /* 0x000fea0003c00000 */
[----:B------:R0:W1:Y:S02]  /*5290*/  SHFL.DOWN P1, R183, R205, R207, R234 ;  /* 0x080000cfcdb77389 */ /* 0x00006400000200ea */
[----:B01----:R-:W-:Y:S01]  /*52a0*/  ENDCOLLECTIVE ;  /* 0x000000000000791b */ /* 0x003fe20003800000 */
.L_x_7896:
[----:B------:R-:W-:Y:S01]  /*52b0*/  FADD.FTZ R177, R154, R177 ;  /* 0x000000b19ab17221 */ /* 0x000fe20000010000 */
[----:B------:R-:W-:-:S04]  /*52c0*/  HFMA2.MMA R207, -RZ, RZ, 0, 1.1920928955078125e-07 ;  /* 0x00000002ffcf7435 */ /* 0x000fc800000001ff */
[----:B------:R-:W-:Y:S02]  /*52d0*/  MOV R205, R177 ;  /* 0x000000b100cd7202 */ /* 0x000fe40000000f00 */
[----:B------:R-:W-:-:S07]  /*52e0*/  MOV R176, R183 ;  /* 0x000000b700b07202 */ /* 0x000fce0000000f00 */
[----:B------:R-:W-:Y:S05]  /*52f0*/  WARPSYNC.COLLECTIVE R182, `(.L_x_7897) ;  /* 0x00000000b6087348 */ /* 0x000fea0003c00000 */
[----:B------:R0:W1:Y:S02]  /*5300*/  SHFL.DOWN P1, R183, R205, R207, R234 ;  /* 0x080000cfcdb77389 */ /* 0x00006400000200ea */
[----:B01----:R-:W-:Y:S01]  /*5310*/  ENDCOLLECTIVE ;  /* 0x000000000000791b */ /* 0x003fe20003800000 */
.L_x_7897:
[----:B------:R-:W-:-:S05]  /*5320*/  FADD.FTZ R176, R155, R176 ;  /* 0x000000b09bb07221 */ /* 0x000fca0000010000 */
[----:B------:R-:W-:Y:S02]  /*5330*/  MOV R205, R176 ;  /* 0x000000b000cd7202 */ /* 0x000fe40000000f00 */
[----:B------:R-:W-:-:S07]  /*5340*/  MOV R150, R183 ;  /* 0x000000b700967202 */ /* 0x000fce0000000f00 */
[----:B------:R-:W-:Y:S05]  /*5350*/  WARPSYNC.COLLECTIVE R182, `(.L_x_7898) ;  /* 0x00000000b6087348 */ /* 0x000fea0003c00000 */
[----:B------:R0:W1:Y:S02]  /*5360*/  SHFL.DOWN P1, R183, R205, R207, R234 ;  /* 0x080000cfcdb77389 */ /* 0x00006400000200ea */
[----:B01----:R-:W-:Y:S01]  /*5370*/  ENDCOLLECTIVE ;  /* 0x000000000000791b */ /* 0x003fe20003800000 */
.L_x_7898:
[----:B------:R-:W-:Y:S01]  /*5380*/  FADD.FTZ R150, R177, R150 ;  /* 0x00000096b1967221 */ /* 0x000fe20000010000 */
[----:B------:R-:W-:-:S04]  /*5390*/  HFMA2.MMA R207, -RZ, RZ, 0, 5.9604644775390625e-08 ;  /* 0x00000001ffcf7435 */ /* 0x000fc800000001ff */
[----:B------:R-:W-:Y:S02]  /*53a0*/  MOV R205, R150 ;  /* 0x0000009600cd7202 */ /* 0x000fe40000000f00 */
[----:B------:R-:W-:-:S07]  /*53b0*/  MOV R149, R183 ;  /* 0x000000b700957202 */ /* 0x000fce0000000f00 */
[----:B------:R-:W-:Y:S05]  /*53c0*/  WARPSYNC.COLLECTIVE R182, `(.L_x_7899) ;  /* 0x00000000b6087348 */ /* 0x000fea0003c00000 */
[----:B------:R0:W1:Y:S02]  /*53d0*/  SHFL.DOWN P1, R183, R205, R207, R234 ;  /* 0x080000cfcdb77389 */ /* 0x00006400000200ea */
[----:B01----:R-:W-:Y:S01]  /*53e0*/  ENDCOLLECTIVE ;  /* 0x000000000000791b */ /* 0x003fe20003800000 */
.L_x_7899:
[----:B------:R-:W-:-:S05]  /*53f0*/  FADD.FTZ R149, R176, R149 ;  /* 0x00000095b0957221 */ /* 0x000fca0000010000 */
[----:B------:R-:W-:Y:S02]  /*5400*/  MOV R205, R149 ;  /* 0x0000009500cd7202 */ /* 0x000fe40000000f00 */
[----:B------:R-:W-:-:S07]  /*5410*/  MOV R153, R183 ;  /* 0x000000b700997202 */ /* 0x000fce0000000f00 */
[----:B------:R-:W-:Y:S05]  /*5420*/  WARPSYNC.COLLECTIVE R182, `(.L_x_7900) ;  /* 0x00000000b6087348 */ /* 0x000fea0003c00000 */
[----:B------:R0:W1:Y:S02]  /*5430*/  SHFL.DOWN P1, R183, R205, R207, R234 ;  /* 0x080000cfcdb77389 */ /* 0x00006400000200ea */
[----:B01----:R-:W-:Y:S01]  /*5440*/  ENDCOLLECTIVE ;  /* 0x000000000000791b */ /* 0x003fe20003800000 */
.L_x_7900:
[----:B------:R-:W-:Y:S01]  /*5450*/  MOV R152, R183 ;  /* 0x000000b700987202 */ /* 0x000fe20000000f00 */
[----:B------:R-:W-:Y:S06]  /*5460*/  BRA `(.L_x_7901) ;  /* 0xffffffc800187947 */ /* 0x000fec000383ffff */
.L_x_7902:
        /* <DEDUP_REMOVED lines=9> */
.L_x_11398:


//--------------------- .text._ZN10layer_norm13ln_bwd_kernelINS_13Kernel_traitsIf6__halffS2_fjLj3072ELj1ELj1ELj4ELj16ENS_18Kernel_traits_baseILj3072EfS2_fS2_fjLj128EEEEELb0ELb0ELb0ELb0EEEvNS_9BwdParamsE --------------------------
	.section	.text._ZN10layer_norm13ln_bwd_kernelINS_13Kernel_traitsIf6__halffS2_fjLj3072ELj1ELj1ELj4ELj16ENS_18Kernel_traits_baseILj3072EfS2_fS2_fjLj128EEEEELb0ELb0ELb0ELb0EEEvNS_9BwdParamsE,"ax",@progbits
	.align	128
        .global         _ZN10layer_norm13ln_bwd_kernelINS_13Kernel_traitsIf6__halffS2_fjLj3072ELj1ELj1ELj4ELj16ENS_18Kernel_traits_baseILj3072EfS2_fS2_fjLj128EEEEELb0ELb0ELb0ELb0EEEvNS_9BwdParamsE
        .type           _ZN10layer_norm13ln_bwd_kernelINS_13Kernel_traitsIf6__halffS2_fjLj3072ELj1ELj1ELj4ELj16ENS_18Kernel_traits_baseILj3072EfS2_fS2_fjLj128EEEEELb0ELb0ELb0ELb0EEEvNS_9BwdParamsE,@function
        .size           _ZN10layer_norm13ln_bwd_kernelINS_13Kernel_traitsIf6__halffS2_fjLj3072ELj1ELj1ELj4ELj16ENS_18Kernel_traits_baseILj3072EfS2_fS2_fjLj128EEEEELb0ELb0ELb0ELb0EEEvNS_9BwdParamsE,(.L_x_11399 - _ZN10layer_norm13ln_bwd_kernelINS_13Kernel_traitsIf6__halffS2_fjLj3072ELj1ELj1ELj4ELj16ENS_18Kernel_traits_baseILj3072EfS2_fS2_fjLj128EEEEELb0ELb0ELb0ELb0EEEvNS_9BwdParamsE)
        .other          _ZN10layer_norm13ln_bwd_kernelINS_13Kernel_traitsIf6__halffS2_fjLj3072ELj1ELj1ELj4ELj16ENS_18Kernel_traits_baseILj3072EfS2_fS2_fjLj128EEEEELb0ELb0ELb0ELb0EEEvNS_9BwdParamsE,@"STO_CUDA_ENTRY STV_DEFAULT"
_ZN10layer_norm13ln_bwd_kernelINS_13Kernel_traitsIf6__halffS2_fjLj3072ELj1ELj1ELj4ELj16ENS_18Kernel_traits_baseILj3072EfS2_fS2_fjLj128EEEEELb0ELb0ELb0ELb0EEEvNS_9BwdParamsE:
.text._ZN10layer_norm13ln_bwd_kernelINS_13Kernel_traitsIf6__halffS2_fjLj3072ELj1ELj1ELj4ELj16ENS_18Kernel_traits_baseILj3072EfS2_fS2_fjLj128EEEEELb0ELb0ELb0ELb0EEEvNS_9BwdParamsE:
        /* <DEDUP_REMOVED lines=69> */
.L_x_7917:
        /* <DEDUP_REMOVED lines=41> */
[----:B---3--:R-:W-:-:S03]  /*06e0*/  FADD.FTZ R108, -R172, R108 ;  /* 0x0000006cac6c7221 */ /* 0x008fc60000010100 */
[C---:B-----5:R-:W-:Y:S01]  /*06f0*/  FMUL.FTZ R3, R127.reuse, R112 ;  /* 0x000000707f037220 */ /* 0x060fe20000410000 */
[C---:B------:R-:W-:Y:S01]  /*0700*/  FADD.FTZ R162, -R172.reuse, R115 ;  /* 0x00000073aca27221 */ /* 0x040fe20000010100 */
[C---:B------:R-:W-:Y:S01]  /*0710*/  FADD.FTZ R166, -R172.reuse, R109 ;  /* 0x0000006daca67221 */ /* 0x040fe20000010100 */
[C---:B------:R-:W-:Y:S01]  /*0720*/  FMUL.FTZ R161, R127.reuse, R108 ;  /* 0x0000006c7fa17220 */ /* 0x040fe20000410000 */
[----:B------:R-:W-:Y:S01]  /*0730*/  FADD.FTZ R114, -R172, R114 ;  /* 0x00000072ac727221 */ /* 0x000fe20000010100 */
[----:B0-----:R-:W-:Y:S01]  /*0740*/  FMUL.FTZ R156, R127, R160 ;  /* 0x000000a07f9c7220 */ /* 0x001fe20000410000 */
[--C-:B----4-:R-:W-:Y:S02]  /*0750*/  HADD2.F32 R113, -RZ, R116.reuse.H0_H0 ;  /* 0x20000074ff717230 */ /* 0x110fe40000004100 */
        /* <DEDUP_REMOVED lines=8> */
[C---:B------:R-:W-:Y:S01]  /*07e0*/  FMUL.FTZ R160, R127.reuse, R162 ;  /* 0x000000a27fa07220 */ /* 0x040fe20000410000 */
[----:B------:R-:W-:Y:S01]  /*07f0*/  FADD.FTZ R111, R108, R157 ;  /* 0x0000009d6c6f7221 */ /* 0x000fe20000010000 */
[----:B------:R-:W-:Y:S01]  /*0800*/  FMUL.FTZ R155, R127, R114 ;  /* 0x000000727f9b7220 */ /* 0x000fe20000410000 */
[----:B------:R-:W-:Y:S01]  /*0810*/  FMUL.FTZ R162, R90, R115 ;  /* 0x000000735aa27220 */ /* 0x000fe20000410000 */
[----:B------:R-:W-:Y:S01]  /*0820*/  FFMA.FTZ R108, R156, R157, R109 ;  /* 0x0000009d9c6c7223 */ /* 0x000fe2000001006d */
[----:B------:R-:W-:-:S02]  /*0830*/  HADD2.F32 R117, -RZ, R118.H0_H0 ;  /* 0x20000076ff757230 */ /* 0x000fc40000004100 */
[----:B------:R-:W-:Y:S01]  /*0840*/  FADD.FTZ R168, -R172, R110 ;  /* 0x0000006eaca87221 */ /* 0x000fe20000010100 */
        /* <DEDUP_REMOVED lines=39> */
.L_x_7905:
[----:B------:R-:W-:Y:S05]  /*0ac0*/  BSYNC B0 ;  /* 0x0000000000007941 */ /* 0x000fea0003800000 */
.L_x_7904:
        /* <DEDUP_REMOVED lines=30> */
[----:B------:R-:W-:Y:S01]  /*0cb0*/  FADD.FTZ R108, R175, R136 ;  /* 0x00000088af6c7221 */ /* 0x000fe20000010000 */
[----:B------:R-:W-:Y:S01]  /*0cc0*/  FFMA.FTZ R109, R133, R136, R176 ;  /* 0x00000088856d7223 */ /* 0x000fe200000100b0 */
        /* <DEDUP_REMOVED lines=48> */
.L_x_7907:
[----:B------:R-:W-:Y:S05]  /*0fd0*/  BSYNC B0 ;  /* 0x0000000000007941 */ /* 0x000fea0003800000 */
.L_x_7906:
        /* <DEDUP_REMOVED lines=18> */
[C---:B---3--:R-:W-:Y:S02]  /*1100*/  FADD.FTZ R108, -R172.reuse, R108 ;  /* 0x0000006cac6c7221 */ /* 0x048fe40000010100 */
[C---:B-----5:R-:W-:Y:S01]  /*1110*/  FMUL.FTZ R149, R127.reuse, R112 ;  /* 0x000000707f957220 */ /* 0x060fe20000410000 */
[C---:B------:R-:W-:Y:S01]  /*1120*/  FADD.FTZ R154, -R172.reuse, R115 ;  /* 0x00000073ac9a7221 */ /* 0x040fe20000010100 */
[----:B------:R-:W-:Y:S01]  /*1130*/  FADD.FTZ R126, -R172, R109 ;  /* 0x0000006dac7e7221 */ /* 0x000fe20000010100 */
[C---:B------:R-:W-:Y:S01]  /*1140*/  FMUL.FTZ R151, R127.reuse, R114 ;  /* 0x000000727f977220 */ /* 0x040fe20000410000 */
[C---:B------:R-:W-:Y:S01]  /*1150*/  FMUL.FTZ R125, R127.reuse, R108 ;  /* 0x0000006c7f7d7220 */ /* 0x040fe20000410000 */
[----:B------:R-:W-:Y:S01]  /*1160*/  FMUL.FTZ R150, R127, R150 ;  /* 0x000000967f967220 */ /* 0x000fe20000410000 */
[----:B----4-:R-:W-:-:S02]  /*1170*/  HADD2.F32 R113, -RZ, R116.H0_H0 ;  /* 0x20000074ff717230 */ /* 0x010fc40000004100 */
[----:B------:R-:W-:-:S03]  /*1180*/  HADD2.F32 R116, -RZ, R116.H1_H1 ;  /* 0x30000074ff747230 */ /* 0x000fc60000004100 */
[----:B------:R-:W-:Y:S01]  /*1190*/  FMUL.FTZ R152, R72, R113 ;  /* 0x0000007148987220 */ /* 0x000fe20000410000 */
[--C-:B------:R-:W-:Y:S02]  /*11a0*/  HADD2.F32 R131, -RZ, R117.reuse.H0_H0 ;  /* 0x20000075ff837230 */ /* 0x100fe40000004100 */
[----:B------:R-:W-:Y:S01]  /*11b0*/  FMUL.FTZ R153, R73, R116 ;  /* 0x0000007449997220 */ /* 0x000fe20000410000 */
[----:B------:R-:W-:Y:S01]  /*11c0*/  FADD.FTZ R108, R175, R152 ;  /* 0x00000098af6c7221 */ /* 0x000fe20000010000 */
[----:B------:R-:W-:Y:S01]  /*11d0*/  FFMA.FTZ R109, R149, R152, R176 ;  /* 0x00000098956d7223 */ /* 0x000fe200000100b0 */
[----:B------:R-:W-:Y:S02]  /*11e0*/  HADD2.F32 R124, -RZ, R117.H1_H1 ;  /* 0x30000075ff7c7230 */ /* 0x000fe40000004100 */
        /* <DEDUP_REMOVED lines=10> */
[-C--:B------:R-:W-:Y:S01]  /*1290*/  FFMA.FTZ R51, R154, R124.reuse, R51 ;  /* 0x0000007c9a337223 */ /* 0x080fe20000010033 */
[----:B------:R-:W-:Y:S01]  /*12a0*/  FMUL.FTZ R124, R75, R124 ;  /* 0x0000007c4b7c7220 */ /* 0x000fe20000410000 */
[----:B------:R-:W-:Y:S01]  /*12b0*/  FADD.FTZ R109, R108, R131 ;  /* 0x000000836c6d7221 */ /* 0x000fe20000010000 */
[----:B------:R-:W-:Y:S01]  /*12c0*/  FFMA.FTZ R111, R151, R131, R110 ;  /* 0x00000083976f7223 */ /* 0x000fe2000001006e */
[----:B------:R-:W-:Y:S02]  /*12d0*/  HADD2.F32 R118, -RZ, R118.H1_H1 ;  /* 0x30000076ff767230 */ /* 0x000fe40000004100 */
[----:B------:R-:W-:Y:S01]  /*12e0*/  FMUL.FTZ R132, R68, R115 ;  /* 0x0000007344847220 */ /* 0x000fe20000410000 */
[----:B------:R-:W-:Y:S01]  /*12f0*/  FADD.FTZ R109, R109, R124 ;  /* 0x0000007c6d6d7221 */ /* 0x000fe20000010000 */
[----:B------:R-:W-:Y:S01]  /*1300*/  FFMA.FTZ R108, R154, R124, R111 ;  /* 0x0000007c9a6c7223 */ /* 0x000fe2000001006f */
[----:B------:R-:W-:-:S02]  /*1310*/  HADD2.F32 R117, -RZ, R119.H0_H0 ;  /* 0x20000077ff757230 */ /* 0x000fc40000004100 */
[----:B------:R-:W-:Y:S01]  /*1320*/  FMUL.FTZ R126, R127, R126 ;  /* 0x0000007e7f7e7220 */ /* 0x000fe20000410000 */
[----:B0-----:R-:W-:Y:S01]  /*1330*/  FMUL.FTZ R122, R69, R118 ;  /* 0x00000076457a7220 */ /* 0x001fe20000410000 */
        /* <DEDUP_REMOVED lines=25> */
.L_x_7909:
[----:B------:R-:W-:Y:S05]  /*14d0*/  BSYNC B0 ;  /* 0x0000000000007941 */ /* 0x000fea0003800000 */
.L_x_7908:
        /* <DEDUP_REMOVED lines=27> */
.L_x_7932:
        /* <DEDUP_REMOVED lines=84> */
[----:B------:R-:W-:Y:S01]  /*1bd0*/  F2FP.F16.F32.PACK_AB R109, R172, R111 ;  /* 0x0000006fac6d723e */ /* 0x000fe200000000ff */
[----:B0-----:R-:W-:Y:S01]  /*1be0*/  IMAD.WIDE.U32 R112, R120, 0x10, R112 ;  /* 0x0000001078707825 */ /* 0x001fe200078e0070 */
[----:B------:R-:W-:Y:S01]  /*1bf0*/  F2FP.F16.F32.PACK_AB R110, R119, R110 ;  /* 0x0000006e776e723e */ /* 0x000fe200000000ff */
[----:B------:R0:W-:Y:S01]  /*1c00*/  @P6 STG.E.128 desc[UR4][R114.64], R100 ;  /* 0x0000006472006986 */ /* 0x0001e2000c101d04 */
[----:B------:R-:W-:Y:S02]  /*1c10*/  F2FP.F16.F32.PACK_AB R111, R182, R169 ;  /* 0x000000a9b66f723e */ /* 0x000fe400000000ff */
[----:B------:R-:W-:Y:S01]  /*1c20*/  IADD3 R120, R120, 0x80, RZ ;  /* 0x0000008078787810 */ /* 0x000fe20007ffe0ff */
[----:B------:R0:W-:Y:S04]  /*1c30*/  @P6 STG.E.128 desc[UR4][R114.64+0x10], R104 ;  /* 0x0000106872006986 */ /* 0x0001e8000c101d04 */
[----:B------:R0:W-:Y:S02]  /*1c40*/  STG.E.128 desc[UR4][R112.64], R108 ;  /* 0x0000006c70007986 */ /* 0x0001e4000c101d04 */
.L_x_7912:
[----:B------:R-:W-:Y:S05]  /*1c50*/  BSYNC B0 ;  /* 0x0000000000007941 */ /* 0x000fea0003800000 */
.L_x_7911:
[----:B------:R-:W-:Y:S04]  /*1c60*/  BSSY B0, `(.L_x_7913) ;  /* 0x0000042000007945 */ /* 0x000fe80003800000 */
[----:B------:R-:W-:Y:S05]  /*1c70*/  @!P2 BRA `(.L_x_7914) ;  /* 0x000000040000a947 */ /* 0x000fea0003800000 */
[----:B------:R-:W-:Y:S01]  /*1c80*/  ISETP.NE.U32.AND P5, PT, RZ, UR14, PT ;  /* 0x0000000eff007c0c */ /* 0x000fe2000bfa5070 */
[-CC-:B0-----:R-:W-:Y:S01]  /*1c90*/  FFMA.FTZ R111, R135, R117.reuse, R118.reuse ;  /* 0x00000075876f7223 */ /* 0x181fe20000010076 */
        /* <DEDUP_REMOVED lines=62> */
.L_x_7914:
[----:B------:R-:W-:Y:S05]  /*2080*/  BSYNC B0 ;  /* 0x0000000000007941 */ /* 0x000fea0003800000 */
.L_x_7913:
        /* <DEDUP_REMOVED lines=65> */
.L_x_7916:
[----:B------:R-:W-:Y:S05]  /*24a0*/  BSYNC B0 ;  /* 0x0000000000007941 */ /* 0x000fea0003800000 */
.L_x_7915:
[----:B------:R-:W-:Y:S02]  /*24b0*/  IADD3 R121, R121, UR16, RZ ;  /* 0x0000001079797c10 */ /* 0x000fe4000fffe0ff */
[----:B------:R-:W-:Y:S02]  /*24c0*/  SEL R169, RZ, 0x1, P4 ;  /* 0x00000001ffa97807 */ /* 0x000fe40002000000 */
[----:B------:R-:W-:-:S13]  /*24d0*/  ISETP.GE.AND P5, PT, R121, UR17, PT ;  /* 0x0000001179007c0c */ /* 0x000fda000bfa6270 */
[----:B------:R-:W-:Y:S05]  /*24e0*/  @!P5 BRA `(.L_x_7917) ;  /* 0xffffffdc00d8d947 */ /* 0x000fea000383ffff */
.L_x_7903:
        /* <DEDUP_REMOVED lines=16> */
.L_x_7919:
[----:B------:R-:W-:Y:S05]  /*25f0*/  BSYNC B0 ;  /* 0x0000000000007941 */ /* 0x000fea0003800000 */
.L_x_7918:
        /* <DEDUP_REMOVED lines=11> */
.L_x_7921:
[----:B------:R-:W-:Y:S05]  /*26b0*/  BSYNC B0 ;  /* 0x0000000000007941 */ /* 0x000fea0003800000 */
.L_x_7920:
        /* <DEDUP_REMOVED lines=10> */
.L_x_7910:
[----:B------:R-:W-:Y:S02]  /*2760*/  MOV R172, R175 ;  /* 0x000000af00ac7202 */ /* 0x000fe40000000f00 */
[----:B------:R-:W-:Y:S02]  /*2770*/  MOV R171, 0x10 ;  /* 0x0000001000ab7802 */ /* 0x000fe40000000f00 */
[----:B------:R-:W-:Y:S02]  /*2780*/  MOV R178, 0x1f ;  /* 0x0000001f00b27802 */ /* 0x000fe40000000f00 */
[----:B------:R-:W-:-:S07]  /*2790*/  MOV R119, 0xffffffff ;  /* 0xffffffff00777802 */ /* 0x000fce0000000f00 */
[----:B------:R-:W-:Y:S05]  /*27a0*/  WARPSYNC.COLLECTIVE R119, `(.L_x_7922) ;  /* 0x0000000077087348 */ /* 0x000fea0003c00000 */
[----:B------:R0:W1:Y:S02]  /*27b0*/  SHFL.DOWN P6, R169, R172, R171, R178 ;  /* 0x080000abaca97389 */ /* 0x00006400000c00b2 */
[----:B01----:R-:W-:Y:S01]  /*27c0*/  ENDCOLLECTIVE ;  /* 0x000000000000791b */ /* 0x003fe20003800000 */
.L_x_7922:
[----:B------:R-:W-:Y:S02]  /*27d0*/  MOV R172, R176 ;  /* 0x000000b000ac7202 */ /* 0x000fe40000000f00 */
[----:B------:R-:W-:-:S07]  /*27e0*/  MOV R110, R169 ;  /* 0x000000a9006e7202 */ /* 0x000fce0000000f00 */
[----:B------:R-:W-:Y:S05]  /*27f0*/  WARPSYNC.COLLECTIVE R119, `(.L_x_7923) ;  /* 0x0000000077087348 */ /* 0x000fea0003c00000 */
[----:B------:R0:W1:Y:S02]  /*2800*/  SHFL.DOWN P6, R169, R172, R171, R178 ;  /* 0x080000abaca97389 */ /* 0x00006400000c00b2 */
[----:B01----:R-:W-:Y:S01]  /*2810*/  ENDCOLLECTIVE ;  /* 0x000000000000791b */ /* 0x003fe20003800000 */
.L_x_7923:
[----:B------:R-:W-:-:S05]  /*2820*/  FADD.FTZ R110, R110, R175 ;  /* 0x000000af6e6e7221 */ /* 0x000fca0000010000 */
[----:B------:R-:W-:Y:S02]  /*2830*/  MOV R172, R110 ;  /* 0x0000006e00ac7202 */ /* 0x000fe40000000f00 */
[----:B------:R-:W-:Y:S02]  /*2840*/  MOV R171, 0x8 ;  /* 0x0000000800ab7802 */ /* 0x000fe40000000f00 */
[----:B------:R-:W-:-:S07]  /*2850*/  MOV R111, R169 ;  /* 0x000000a9006f7202 */ /* 0x000fce0000000f00 */
[----:B------:R-:W-:Y:S05]  /*2860*/  WARPSYNC.COLLECTIVE R119, `(.L_x_7924) ;  /* 0x0000000077087348 */ /* 0x000fea0003c00000 */
[----:B------:R0:W1:Y:S02]  /*2870*/  SHFL.DOWN P6, R169, R172, R171, R178 ;  /* 0x080000abaca97389 */ /* 0x00006400000c00b2 */
[----:B01----:R-:W-:Y:S01]  /*2880*/  ENDCOLLECTIVE ;  /* 0x000000000000791b */ /* 0x003fe20003800000 */
.L_x_7924:
[----:B------:R-:W-:-:S05]  /*2890*/  FADD.FTZ R111, R111, R176 ;  /* 0x000000b06f6f7221 */ /* 0x000fca0000010000 */
[----:B------:R-:W-:Y:S02]  /*28a0*/  MOV R172, R111 ;  /* 0x0000006f00ac7202 */ /* 0x000fe40000000f00 */
[----:B------:R-:W-:-:S07]  /*28b0*/  MOV R113, R169 ;  /* 0x000000a900717202 */ /* 0x000fce0000000f00 */
[----:B------:R-:W-:Y:S05]  /*28c0*/  WARPSYNC.COLLECTIVE R119, `(.L_x_7925) ;  /* 0x0000000077087348 */ /* 0x000fea0003c00000 */
[----:B------:R0:W1:Y:S02]  /*28d0*/  SHFL.DOWN P6, R169, R172, R171, R178 ;  /* 0x080000abaca97389 */ /* 0x00006400000c00b2 */
[----:B01----:R-:W-:Y:S01]  /*28e0*/  ENDCOLLECTIVE ;  /* 0x000000000000791b */ /* 0x003fe20003800000 */
.L_x_7925:
[----:B------:R-:W-:-:S05]  /*28f0*/  FADD.FTZ R113, R110, R113 ;  /* 0x000000716e717221 */ /* 0x000fca0000010000 */
[----:B------:R-:W-:Y:S02]  /*2900*/  MOV R172, R113 ;  /* 0x0000007100ac7202 */ /* 0x000fe40000000f00 */
[----:B------:R-:W-:Y:S02]  /*2910*/  MOV R171, 0x4 ;  /* 0x0000000400ab7802 */ /* 0x000fe40000000f00 */
[----:B------:R-:W-:-:S07]  /*2920*/  MOV R112, R169 ;  /* 0x000000a900707202 */ /* 0x000fce0000000f00 */
[----:B------:R-:W-:Y:S05]  /*2930*/  WARPSYNC.COLLECTIVE R119, `(.L_x_7926) ;  /* 0x0000000077087348 */ /* 0x000fea0003c00000 */
[----:B------:R0:W1:Y:S02]  /*2940*/  SHFL.DOWN P6, R169, R172, R171, R178 ;  /* 0x080000abaca97389 */ /* 0x00006400000c00b2 */
[----:B01----:R-:W-:Y:S01]  /*2950*/  ENDCOLLECTIVE ;  /* 0x000000000000791b */ /* 0x003fe20003800000 */
.L_x_7926:
[----:B------:R-:W-:-:S05]  /*2960*/  FADD.FTZ R112, R111, R112 ;  /* 0x000000706f707221 */ /* 0x000fca0000010000 */
[----:B------:R-:W-:Y:S02]  /*2970*/  MOV R172, R112 ;  /* 0x0000007000ac7202 */ /* 0x000fe40000000f00 */
[----:B------:R-:W-:-:S07]  /*2980*/  MOV R114, R169 ;  /* 0x000000a900727202 */ /* 0x000fce0000000f00 */
[----:B------:R-:W-:Y:S05]  /*2990*/  WARPSYNC.COLLECTIVE R119, `(.L_x_7927) ;  /* 0x0000000077087348 */ /* 0x000fea0003c00000 */
[----:B------:R0:W1:Y:S02]  /*29a0*/  SHFL.DOWN P6, R169, R172, R171, R178 ;  /* 0x080000abaca97389 */ /* 0x00006400000c00b2 */
[----:B01----:R-:W-:Y:S01]  /*29b0*/  ENDCOLLECTIVE ;  /* 0x000000000000791b */ /* 0x003fe20003800000 */
.L_x_7927:
[----:B------:R-:W-:-:S05]  /*29c0*/  FADD.FTZ R114, R113, R114 ;  /* 0x0000007271727221 */ /* 0x000fca0000010000 */
[----:B------:R-:W-:Y:S02]  /*29d0*/  MOV R172, R114 ;  /* 0x0000007200ac7202 */ /* 0x000fe40000000f00 */
[----:B------:R-:W-:Y:S02]  /*29e0*/  MOV R171, 0x2 ;  /* 0x0000000200ab7802 */ /* 0x000fe40000000f00 */
[----:B------:R-:W-:-:S07]  /*29f0*/  MOV R115, R169 ;  /* 0x000000a900737202 */ /* 0x000fce0000000f00 */
[----:B------:R-:W-:Y:S05]  /*2a00*/  WARPSYNC.COLLECTIVE R119, `(.L_x_7928) ;  /* 0x0000000077087348 */ /* 0x000fea0003c00000 */
[----:B------:R0:W1:Y:S02]  /*2a10*/  SHFL.DOWN P6, R169, R172, R171, R178 ;  /* 0x080000abaca97389 */ /* 0x00006400000c00b2 */
[----:B01----:R-:W-:Y:S01]  /*2a20*/  ENDCOLLECTIVE ;  /* 0x000000000000791b */ /* 0x003fe20003800000 */
.L_x_7928:
[----:B------:R-:W-:-:S05]  /*2a30*/  FADD.FTZ R115, R112, R115 ;  /* 0x0000007370737221 */ /* 0x000fca0000010000 */
[----:B------:R-:W-:Y:S02]  /*2a40*/  MOV R172, R115 ;  /* 0x0000007300ac7202 */ /* 0x000fe40000000f00 */
[----:B------:R-:W-:-:S07]  /*2a50*/  MOV R117, R169 ;  /* 0x000000a900757202 */ /* 0x000fce0000000f00 */
[----:B------:R-:W-:Y:S05]  /*2a60*/  WARPSYNC.COLLECTIVE R119, `(.L_x_7929) ;  /* 0x0000000077087348 */ /* 0x000fea0003c00000 */
[----:B------:R0:W1:Y:S02]  /*2a70*/  SHFL.DOWN P6, R169, R172, R171, R178 ;  /* 0x080000abaca97389 */ /* 0x00006400000c00b2 */
[----:B01----:R-:W-:Y:S01]  /*2a80*/  ENDCOLLECTIVE ;  /* 0x000000000000791b */ /* 0x003fe20003800000 */
.L_x_7929:
[----:B------:R-:W-:-:S05]  /*2a90*/  FADD.FTZ R117, R114, R117 ;  /* 0x0000007572757221 */ /* 0x000fca0000010000 */
[----:B------:R-:W-:Y:S02]  /*2aa0*/  MOV R172, R117 ;  /* 0x0000007500ac7202 */ /* 0x000fe40000000f00 */
[----:B------:R-:W-:Y:S02]  /*2ab0*/  MOV R171, 0x1 ;  /* 0x0000000100ab7802 */ /* 0x000fe40000000f00 */
[----:B------:R-:W-:-:S07]  /*2ac0*/  MOV R118, R169 ;  /* 0x000000a900767202 */ /* 0x000fce0000000f00 */
[----:B------:R-:W-:Y:S05]  /*2ad0*/  WARPSYNC.COLLECTIVE R119, `(.L_x_7930) ;  /* 0x0000000077087348 */ /* 0x000fea0003c00000 */
[----:B------:R0:W1:Y:S02]  /*2ae0*/  SHFL.DOWN P6, R169, R172, R171, R178 ;  /* 0x080000abaca97389 */ /* 0x00006400000c00b2 */
[----:B01----:R-:W-:Y:S01]  /*2af0*/  ENDCOLLECTIVE ;  /* 0x000000000000791b */ /* 0x003fe20003800000 */
.L_x_7930:
[----:B------:R-:W-:-:S05]  /*2b00*/  FADD.FTZ R118, R115, R118 ;  /* 0x0000007673767221 */ /* 0x000fca0000010000 */
[----:B------:R-:W-:Y:S02]  /*2b10*/  MOV R172, R118 ;  /* 0x0000007600ac7202 */ /* 0x000fe40000000f00 */
[----:B------:R-:W-:-:S07]  /*2b20*/  MOV R110, R169 ;  /* 0x000000a9006e7202 */ /* 0x000fce0000000f00 */
[----:B------:R-:W-:Y:S05]  /*2b30*/  WARPSYNC.COLLECTIVE R119, `(.L_x_7931) ;  /* 0x0000000077087348 */ /* 0x000fea0003c00000 */
[----:B------:R0:W1:Y:S02]  /*2b40*/  SHFL.DOWN P6, R169, R172, R171, R178 ;  /* 0x080000abaca97389 */ /* 0x00006400000c00b2 */
[----:B01----:R-:W-:Y:S01]  /*2b50*/  ENDCOLLECTIVE ;  /* 0x000000000000791b */ /* 0x003fe20003800000 */
.L_x_7931:
[----:B------:R-:W-:Y:S01]  /*2b60*/  MOV R111, R169 ;  /* 0x000000a9006f7202 */ /* 0x000fe20000000f00 */
[----:B------:R-:W-:Y:S06]  /*2b70*/  BRA `(.L_x_7932) ;  /* 0xffffffe800c47947 */ /* 0x000fec000383ffff */
.L_x_7933:
        /* <DEDUP_REMOVED lines=16> */
.L_x_11399:


//--------------------- .text._ZN10layer_norm13ln_bwd_kernelINS_13Kernel_traitsIf6__halffS2_fjLj3072ELj1ELj1ELj4ELj16ENS_18Kernel_traits_baseILj3072EfS2_fS2_fjLj128EEEEELb0ELb0ELb0ELb1EEEvNS_9BwdParamsE --------------------------
	.section	.text._ZN10layer_norm13ln_bwd_kernelINS_13Kernel_traitsIf6__halffS2_fjLj3072ELj1ELj1ELj4ELj16ENS_18Kernel_traits_baseILj3072EfS2_fS2_fjLj128EEEEELb0ELb0ELb0ELb1EEEvNS_9BwdParamsE,"ax",@progbits
	.align	128
        .global         _ZN10layer_norm13ln_bwd_kernelINS_13Kernel_traitsIf6__halffS2_fjLj3072ELj1ELj1ELj4ELj16ENS_18Kernel_traits_baseILj3072EfS2_fS2_fjLj128EEEEELb0ELb0ELb0ELb1EEEvNS_9BwdParamsE
        .type           _ZN10layer_norm13ln_bwd_kernelINS_13Kernel_traitsIf6__halffS2_fjLj3072ELj1ELj1ELj4ELj16ENS_18Kernel_traits_baseILj3072EfS2_fS2_fjLj128EEEEELb0ELb0ELb0ELb1EEEvNS_9BwdParamsE,@function
        .size           _ZN10layer_norm13ln_bwd_kernelINS_13Kernel_traitsIf6__halffS2_fjLj3072ELj1ELj1ELj4ELj16ENS_18Kernel_traits_baseILj3072EfS2_fS2_fjLj128EEEEELb0ELb0ELb0ELb1EEEvNS_9BwdParamsE,(.L_x_11400 - _ZN10layer_norm13ln_bwd_kernelINS_13Kernel_traitsIf6__halffS2_fjLj3072ELj1ELj1ELj4ELj16ENS_18Kernel_traits_baseILj3072EfS2_fS2_fjLj128EEEEELb0ELb0ELb0ELb1EEEvNS_9BwdParamsE)
        .other          _ZN10layer_norm13ln_bwd_kernelINS_13Kernel_traitsIf6__halffS2_fjLj3072ELj1ELj1ELj4ELj16ENS_18Kernel_traits_baseILj3072EfS2_fS2_fjLj128EEEEELb0ELb0ELb0ELb1EEEvNS_9BwdParamsE,@"STO_CUDA_ENTRY STV_DEFAULT"
_ZN10layer_norm13ln_bwd_kernelINS_13Kernel_traitsIf6__halffS2_fjLj3072ELj1ELj1ELj4ELj16ENS_18Kernel_traits_baseILj3072EfS2_fS2_fjLj128EEEEELb0ELb0ELb0ELb1EEEvNS_9BwdParamsE:
.text._ZN10layer_norm13ln_bwd_kernelINS_13Kernel_traitsIf6__halffS2_fjLj3072ELj1ELj1ELj4ELj16ENS_18Kernel_traits_baseILj3072EfS2_fS2_fjLj128EEEEELb0ELb0ELb0ELb1EEEvNS_9BwdParamsE:
        /* <DEDUP_REMOVED lines=40> */
.L_x_7934:
        /* <DEDUP_REMOVED lines=40> */
.L_x_7938:
        /* <DEDUP_REMOVED lines=14> */
[----:B------:R-:W-:Y:S02]  /*05e0*/  IADD3 R147, R149, 0x80, RZ ;  /* 0x0000008095937810 */ /* 0x000fe40007ffe0ff */
[----:B------:R-:W-:Y:S02]  /*05f0*/  @P0 LEA.HI.X R79, R144, R79, R60, 0x1, P1 ;  /* 0x0000004f904f0211 */ /* 0x000fe400008f0c3c */
[----:B------:R-:W-:Y:S01]  /*0600*/  LEA R154, P1, R147, UR10, 0x5 ;  /* 0x0000000a939a7c11 */ /* 0x000fe2000f8228ff */
[----:B--2---:R-:W-:Y:S02]  /*0610*/  IMAD.WIDE.U32 R88, R149, 0x20, R88 ;  /* 0x0000002095587825 */ /* 0x004fe400078e0058 */
[----:B------:R-:W2:Y:S01]  /*0620*/  @P0 LDG.E.U16 R0, desc[UR6][R78.64] ;  /* 0x000000064e000981 */ /* 0x000ea2000c1e1500 */
[----:B------:R-:W-:Y:S01]  /*0630*/  LEA.HI.X R155, R147, UR11, RZ, 0x5, P1 ;  /* 0x0000000b939b7c11 */ /* 0x000fe200088f2cff */
[----:B-1----:R-:W1:Y:S02]  /*0640*/  LDC.64 R2, c[0x0][0x2c8] ;  /* 0x0000b200ff027b82 */ /* 0x002e640000000a00 */
[----:B------:R-:W2:Y:S01]  /*0650*/  LDG.E.128 R60, desc[UR6][R88.64] ;  /* 0x00000006583c7981 */ /* 0x000ea2000c1e1d00 */
[----:B---3--:R-:W-:-:S03]  /*0660*/  IMAD.WIDE.U32 R64, R149, 0x10, R90 ;  /* 0x0000001095407825 */ /* 0x008fc600078e005a */
[----:B------:R-:W3:Y:S04]  /*0670*/  LDG.E.128 R68, desc[UR6][R88.64+0x10] ;  /* 0x0000100658447981 */ /* 0x000ee8000c1e1d00 */
[----:B------:R-:W3:Y:S01]  /*0680*/  LDG.E.128 R64, desc[UR6][R64.64] ;  /* 0x0000000640407981 */ /* 0x000ee2000c1e1d00 */
[----:B0-----:R-:W-:-:S03]  /*0690*/  IMAD.WIDE R152, R144, 0x4, R152 ;  /* 0x0000000490987825 */ /* 0x001fc600078e0298 */
[----:B------:R-:W3:Y:S04]  /*06a0*/  LDG.E.128 R72, desc[UR6][R154.64] ;  /* 0x000000069a487981 */ /* 0x000ee8000c1e1d00 */
[----:B------:R-:W3:Y:S01]  /*06b0*/  LDG.E R150, desc[UR6][R152.64] ;  /* 0x0000000698967981 */ /* 0x000ee2000c1e1900 */
[--C-:B------:R-:W-:Y:S01]  /*06c0*/  IMAD.WIDE.U32 R76, R147, 0x10, R90.reuse ;  /* 0x00000010934c7825 */ /* 0x100fe200078e005a */
[----:B------:R-:W-:Y:S02]  /*06d0*/  IADD3 R146, R149, 0x100, RZ ;  /* 0x0000010095927810 */ /* 0x000fe40007ffe0ff */
[----:B------:R0:W3:Y:S04]  /*06e0*/  LDG.E.128 R80, desc[UR6][R154.64+0x10] ;  /* 0x000010069a507981 */ /* 0x0000e8000c1e1d00 */
[----:B------:R-:W3:Y:S01]  /*06f0*/  LDG.E.128 R76, desc[UR6][R76.64] ;  /* 0x000000064c4c7981 */ /* 0x000ee2000c1e1d00 */
[C---:B------:R-:W-:Y:S01]  /*0700*/  LEA R160, P1, R146.reuse, UR10, 0x5 ;  /* 0x0000000a92a07c11 */ /* 0x040fe2000f8228ff */
[----:B------:R-:W-:-:S03]  /*0710*/  IMAD.WIDE.U32 R90, R146, 0x10, R90 ;  /* 0x00000010925a7825 */ /* 0x000fc600078e005a */
[----:B------:R-:W-:-:S03]  /*0720*/  LEA.HI.X R161, R146, UR11, RZ, 0x5, P1 ;  /* 0x0000000b92a17c11 */ /* 0x000fc600088f2cff */
[----:B------:R-:W3:Y:S04]  /*0730*/  LDG.E.128 R88, desc[UR6][R90.64] ;  /* 0x000000065a587981 */ /* 0x000ee8000c1e1d00 */
[----:B------:R-:W3:Y:S04]  /*0740*/  LDG.E.128 R84, desc[UR6][R160.64] ;  /* 0x00000006a0547981 */ /* 0x000ee8000c1e1d00 */
[----:B------:R-:W3:Y:S01]  /*0750*/  LDG.E.128 R92, desc[UR6][R160.64+0x10] ;  /* 0x00001006a05c7981 */ /* 0x000ee2000c1e1d00 */
[----:B-1----:R-:W-:-:S04]  /*0760*/  ISETP.NE.U32.AND P1, PT, R2, RZ, PT ;  /* 0x000000ff0200720c */ /* 0x002fc80003f25070 */
[----:B------:R-:W-:-:S13]  /*0770*/  ISETP.NE.AND.EX P1, PT, R3, RZ, PT, P1 ;  /* 0x000000ff0300720c */ /* 0x000fda0003f25310 */
[----:B------:R-:W0:Y:S01]  /*0780*/  @P1 LDC.64 R162, c[0x0][0x2c8] ;  /* 0x0000b200ffa21b82 */ /* 0x000e220000000a00 */
[CC--:B------:R-:W-:Y:S02]  /*0790*/  @P1 LEA R158, P3, R146.reuse, R2.reuse, 0x5 ;  /* 0x00000002929e1211 */ /* 0x0c0fe400078628ff */
[C---:B------:R-:W-:Y:S02]  /*07a0*/  @P1 LEA R156, P2, R147.reuse, R2, 0x5 ;  /* 0x00000002939c1211 */ /* 0x040fe400078428ff */
[-C--:B------:R-:W-:Y:S02]  /*07b0*/  @P1 LEA.HI.X R159, R146, R3.reuse, RZ, 0x5, P3 ;  /* 0x00000003929f1211 */ /* 0x080fe400018f2cff */
[----:B------:R-:W-:Y:S02]  /*07c0*/  ISETP.NE.AND P3, PT, RZ, UR8, PT ;  /* 0x00000008ff007c0c */ /* 0x000fe4000bf65270 */
[----:B------:R-:W-:Y:S01]  /*07d0*/  @P1 LEA.HI.X R157, R147, R3, RZ, 0x5, P2 ;  /* 0x00000003939d1211 */ /* 0x000fe200010f2cff */
[----:B-----5:R-:W5:Y:S04]  /*07e0*/  @P1 LDG.E.128 R36, desc[UR6][R158.64] ;  /* 0x000000069e241981 */ /* 0x020f68000c1e1d00 */
[----:B------:R-:W5:Y:S04]  /*07f0*/  @P1 LDG.E.128 R28, desc[UR6][R156.64] ;  /* 0x000000069c1c1981 */ /* 0x000f68000c1e1d00 */
[----:B------:R2:W5:Y:S01]  /*0800*/  @P1 LDG.E.128 R32, desc[UR6][R156.64+0x10] ;  /* 0x000010069c201981 */ /* 0x000562000c1e1d00 */
[----:B------:R-:W-:-:S03]  /*0810*/  MOV R148, 0x3f800000 ;  /* 0x3f80000000947802 */ /* 0x000fc60000000f00 */
        /* <DEDUP_REMOVED lines=8> */
[C---:B------:R-:W-:Y:S01]  /*08a0*/  FADD.FTZ R153, -R186.reuse, R60 ;  /* 0x0000003cba997221 */ /* 0x040fe20000010100 */
[----:B------:R-:W-:Y:S02]  /*08b0*/  @P0 HADD2.F32 R148, -RZ, R0.H0_H0 ;  /* 0x20000000ff940230 */ /* 0x000fe40000004100 */
[--C-:B---3--:R-:W-:Y:S02]  /*08c0*/  HADD2.F32 R62, -RZ, R64.reuse.H0_H0 ;  /* 0x20000040ff3e7230 */ /* 0x108fe40000004100 */
[--C-:B------:R-:W-:Y:S02]  /*08d0*/  HADD2.F32 R156, -RZ, R67.reuse.H0_H0 ;  /* 0x20000043ff9c7230 */ /* 0x100fe40000004100 */
[----:B-1----:R-:W-:Y:S02]  /*08e0*/  HADD2.F32 R158, -RZ, R67.H1_H1 ;  /* 0x30000043ff9e7230 */ /* 0x002fe40000004100 */
[----:B------:R-:W-:Y:S01]  /*08f0*/  FADD.FTZ R67, -R186, R68 ;  /* 0x00000044ba437221 */ /* 0x000fe20000010100 */
[----:B------:R-:W-:-:S02]  /*0900*/  HADD2.F32 R64, -RZ, R64.H1_H1 ;  /* 0x30000040ff407230 */ /* 0x000fc40000004100 */
[----:B------:R-:W-:Y:S01]  /*0910*/  FADD.FTZ R171, -R186, R73 ;  /* 0x00000049baab7221 */ /* 0x000fe20000010100 */
[----:B------:R-:W-:Y:S01]  /*0920*/  FMUL.FTZ R0, R150, R153 ;  /* 0x0000009996007220 */ /* 0x000fe20000410000 */
[-C--:B------:R-:W-:Y:S01]  /*0930*/  FMUL.FTZ R73, R24, R62.reuse ;  /* 0x0000003e18497220 */ /* 0x080fe20000410000 */
[C---:B------:R-:W-:Y:S01]  /*0940*/  FADD.FTZ R161, -R186.reuse, R61 ;  /* 0x0000003dbaa17221 */ /* 0x040fe20000010100 */
[C---:B------:R-:W-:Y:S01]  /*0950*/  FADD.FTZ R175, -R186.reuse, R75 ;  /* 0x0000004bbaaf7221 */ /* 0x040fe20000010100 */
[--C-:B0-----:R-:W-:Y:S02]  /*0960*/  HADD2.F32 R155, -RZ, R65.reuse.H0_H0 ;  /* 0x20000041ff9b7230 */ /* 0x101fe40000004100 */
[----:B------:R-:W-:Y:S01]  /*0970*/  FADD.FTZ R165, -R186, R70 ;  /* 0x00000046baa57221 */ /* 0x000fe20000010100 */
        /* <DEDUP_REMOVED lines=9> */
[----:B------:R-:W-:-:S02]  /*0a10*/  HADD2.F32 R152, -RZ, R65.H1_H1 ;  /* 0x30000041ff987230 */ /* 0x000fc40000004100 */
[----:B------:R-:W-:Y:S01]  /*0a20*/  FADD.FTZ R167, -R186, R71 ;  /* 0x00000047baa77221 */ /* 0x000fe20000010100 */
[----:B------:R-:W-:Y:S01]  /*0a30*/  FMUL.FTZ R72, R26, R155 ;  /* 0x0000009b1a487220 */ /* 0x000fe20000410000 */
[----:B------:R-:W-:Y:S01]  /*0a40*/  FADD.FTZ R67, R67, R70 ;  /* 0x0000004643437221 */ /* 0x000fe20000010000 */
[----:B------:R-:W-:Y:S01]  /*0a50*/  FADD.FTZ R163, -R186, R63 ;  /* 0x0000003fbaa37221 */ /* 0x000fe20000010100 */
[----:B------:R-:W-:Y:S01]  /*0a60*/  FMUL.FTZ R71, R150, R157 ;  /* 0x0000009d96477220 */ /* 0x000fe20000410000 */
[C---:B------:R-:W-:Y:S01]  /*0a70*/  FFMA.FTZ R62, R69.reuse, R70, R62 ;  /* 0x00000046453e7223 */ /* 0x040fe2000001003e */
[----:B------:R-:W-:Y:S01]  /*0a80*/  FADD.FTZ R141, R64, R141 ;  /* 0x0000008d408d7221 */ /* 0x000fe20000010000 */
[----:B------:R-:W-:Y:S01]  /*0a90*/  FFMA.FTZ R142, R69, R64, R142 ;  /* 0x00000040458e7223 */ /* 0x000fe2000001008e */
[----:B------:R-:W-:Y:S02]  /*0aa0*/  HADD2.F32 R154, -RZ, R66.H0_H0 ;  /* 0x20000042ff9a7230 */ /* 0x000fe40000004100 */
[----:B------:R-:W-:Y:S01]  /*0ab0*/  FADD.FTZ R64, R67, R72 ;  /* 0x0000004843407221 */ /* 0x000fe20000010000 */
[----:B------:R-:W-:-:S02]  /*0ac0*/  HADD2.F32 R166, -RZ, R77.H0_H0 ;  /* 0x2000004dffa67230 */ /* 0x000fc40000004100 */
[----:B------:R-:W-:Y:S01]  /*0ad0*/  FMUL.FTZ R68, R150, R163 ;  /* 0x000000a396447220 */ /* 0x000fe20000410000 */
[----:B------:R-:W-:Y:S02]  /*0ae0*/  HADD2.F32 R168, -RZ, R77.H1_H1 ;  /* 0x3000004dffa87230 */ /* 0x000fe40000004100 */
[----:B------:R-:W-:Y:S01]  /*0af0*/  FMUL.FTZ R77, R27, R152 ;  /* 0x000000981b4d7220 */ /* 0x000fe20000410000 */
[----:B------:R-:W-:Y:S01]  /*0b00*/  FFMA.FTZ R67, R71, R72, R62 ;  /* 0x0000004847437223 */ /* 0x000fe2000001003e */
[----:B------:R-:W-:Y:S02]  /*0b10*/  HADD2.F32 R66, -RZ, R66.H1_H1 ;  /* 0x30000042ff427230 */ /* 0x000fe40000004100 */
[--C-:B------:R-:W-:Y:S02]  /*0b20*/  HADD2.F32 R160, -RZ, R76.reuse.H0_H0 ;  /* 0x2000004cffa07230 */ /* 0x100fe40000004100 */
[----:B------:R-:W-:Y:S01]  /*0b30*/  FADD.FTZ R153, R64, R77 ;  /* 0x0000004d40997221 */ /* 0x000fe20000010000 */
[----:B------:R-:W-:-:S02]  /*0b40*/  HADD2.F32 R162, -RZ, R76.H1_H1 ;  /* 0x3000004cffa27230 */ /* 0x000fc40000004100 */
[----:B------:R-:W-:Y:S01]  /*0b50*/  FMUL.FTZ R76, R20, R154 ;  /* 0x0000009a144c7220 */ /* 0x000fe20000410000 */
[----:B------:R-:W-:Y:S01]  /*0b60*/  FFMA.FTZ R62, R68, R77, R67 ;  /* 0x0000004d443e7223 */ /* 0x000fe20000010043 */
[C---:B------:R-:W-:Y:S01]  /*0b70*/  FADD.FTZ R173, -R186.reuse, R74 ;  /* 0x0000004abaad7221 */ /* 0x040fe20000010100 */
[----:B------:R-:W-:Y:S01]  /*0b80*/  FADD.FTZ R179, -R186, R81 ;  /* 0x00000051bab37221 */ /* 0x000fe20000010100 */
[----:B------:R-:W-:Y:S01]  /*0b90*/  FMUL.FTZ R74, R150, R159 ;  /* 0x0000009f964a7220 */ /* 0x000fe20000410000 */
[----:B------:R-:W-:Y:S01]  /*0ba0*/  FMUL.FTZ R81, R21, R66 ;  /* 0x0000004215517220 */ /* 0x000fe20000410000 */
[----:B------:R-:W-:Y:S01]  /*0bb0*/  FADD.FTZ R64, R153, R76 ;  /* 0x0000004c99407221 */ /* 0x000fe20000010000 */
[----:B------:R-:W-:Y:S01]  /*0bc0*/  FFMA.FTZ R67, R75, R76, R62 ;  /* 0x0000004c4b437223 */ /* 0x000fe2000001003e */
[--C-:B------:R-:W-:Y:S02]  /*0bd0*/  HADD2.F32 R174, -RZ, R79.reuse.H0_H0 ;  /* 0x2000004fffae7230 */ /* 0x100fe40000004100 */
[----:B------:R-:W-:Y:S01]  /*0be0*/  FADD.FTZ R181, -R186, R82 ;  /* 0x00000052bab57221 */ /* 0x000fe20000010100 */
[----:B------:R-:W-:-:S02]  /*0bf0*/  HADD2.F32 R176, -RZ, R79.H1_H1 ;  /* 0x3000004fffb07230 */ /* 0x000fc40000004100 */
[----:B------:R-:W-:Y:S01]  /*0c00*/  FMUL.FTZ R79, R150, R165 ;  /* 0x000000a5964f7220 */ /* 0x000fe20000410000 */
[----:B------:R-:W-:Y:S01]  /*0c10*/  FMUL.FTZ R82, R22, R156 ;  /* 0x0000009c16527220 */ /* 0x000fe20000410000 */
[----:B------:R-:W-:Y:S01]  /*0c20*/  FADD.FTZ R157, R64, R81 ;  /* 0x00000051409d7221 */ /* 0x000fe20000010000 */
[----:B------:R-:W-:Y:S01]  /*0c30*/  FFMA.FTZ R62, R74, R81, R67 ;  /* 0x000000514a3e7223 */ /* 0x000fe20000010043 */
[--C-:B------:R-:W-:Y:S02]  /*0c40*/  HADD2.F32 R170, -RZ, R78.reuse.H0_H0 ;  /* 0x2000004effaa7230 */ /* 0x100fe40000004100 */
[----:B------:R-:W-:Y:S01]  /*0c50*/  FADD.FTZ R183, -R186, R83 ;  /* 0x00000053bab77221 */ /* 0x000fe20000010100 */
[----:B------:R-:W-:Y:S02]  /*0c60*/  HADD2.F32 R172, -RZ, R78.H1_H1 ;  /* 0x3000004effac7230 */ /* 0x000fe40000004100 */
[----:B------:R-:W-:Y:S01]  /*0c70*/  FMUL.FTZ R78, R150, R167 ;  /* 0x000000a7964e7220 */ /* 0x000fe20000410000 */
[----:B------:R-:W-:Y:S01]  /*0c80*/  FMUL.FTZ R83, R23, R158 ;  /* 0x0000009e17537220 */ /* 0x000fe20000410000 */
[----:B------:R-:W-:Y:S01]  /*0c90*/  FADD.FTZ R64, R157, R82 ;  /* 0x000000529d407221 */ /* 0x000fe20000010000 */
[----:B------:R-:W-:Y:S01]  /*0ca0*/  FFMA.FTZ R67, R79, R82, R62 ;  /* 0x000000524f437223 */ /* 0x000fe2000001003e */
[----:B------:R-:W-:-:S02]  /*0cb0*/  HADD2.F32 R178, -RZ, R88.H0_H0 ;  /* 0x20000058ffb27230 */ /* 0x000fc40000004100 */
[C---:B------:R-:W-:Y:S01]  /*0cc0*/  FADD.FTZ R177, -R186.reuse, R80 ;  /* 0x00000050bab17221 */ /* 0x040fe20000010100 */
[----:B------:R-:W-:Y:S01]  /*0cd0*/  FADD.FTZ R187, -R186, R85 ;  /* 0x00000055babb7221 */ /* 0x000fe20000010100 */
[----:B------:R-:W-:Y:S01]  /*0ce0*/  FMUL.FTZ R85, R150, R169 ;  /* 0x000000a996557220 */ /* 0x000fe20000410000 */
[----:B------:R-:W-:Y:S01]  /*0cf0*/  FMUL.FTZ R80, R16, R160 ;  /* 0x000000a010507220 */ /* 0x000fe20000410000 */
[----:B------:R-:W-:Y:S01]  /*0d00*/  FADD.FTZ R157, R64, R83 ;  /* 0x00000053409d7221 */ /* 0x000fe20000010000 */
[----:B------:R-:W-:Y:S01]  /*0d10*/  FFMA.FTZ R62, R78, R83, R67 ;  /* 0x000000534e3e7223 */ /* 0x000fe20000010043 */
[----:B------:R-:W-:Y:S01]  /*0d20*/  FADD.FTZ R116, R66, R116 ;  /* 0x0000007442747221 */ /* 0x000fe20000010000 */
[----:B------:R-:W-:Y:S01]  /*0d30*/  FFMA.FTZ R137, R74, R66, R137 ;  /* 0x000000424a897223 */ /* 0x000fe20000010089 */
[C---:B------:R-:W-:Y:S01]  /*0d40*/  FADD.FTZ R185, -R186.reuse, R84 ;  /* 0x00000054bab97221 */ /* 0x040fe20000010100 */
[----:B------:R-:W-:Y:S01]  /*0d50*/  FADD.FTZ R189, -R186, R86 ;  /* 0x00000056babd7221 */ /* 0x000fe20000010100 */
[----:B------:R-:W-:Y:S01]  /*0d60*/  FADD.FTZ R66, R178, R103 ;  /* 0x00000067b2427221 */ /* 0x000fe20000010000 */
[----:B------:R-:W-:Y:S01]  /*0d70*/  FMUL.FTZ R86, R150, R171 ;  /* 0x000000ab96567220 */ /* 0x000fe20000410000 */
[----:B------:R-:W-:Y:S01]  /*0d80*/  FMUL.FTZ R84, R17, R162 ;  /* 0x000000a211547220 */ /* 0x000fe20000410000 */
[----:B------:R-:W-:Y:S01]  /*0d90*/  FADD.FTZ R67, R157, R80 ;  /* 0x000000509d437221 */ /* 0x000fe20000010000 */
[----:B------:R-:W-:Y:S01]  /*0da0*/  FFMA.FTZ R103, R85, R80, R62 ;  /* 0x0000005055677223 */ /* 0x000fe2000001003e */
[----:B------:R-:W-:Y:S01]  /*0db0*/  FADD.FTZ R191, -R186, R87 ;  /* 0x00000057babf7221 */ /* 0x000fe20000010100 */
[----:B------:R-:W-:-:S02]  /*0dc0*/  HADD2.F32 R182, -RZ, R89.H0_H0 ;  /* 0x20000059ffb67230 */ /* 0x000fc40000004100 */
[----:B------:R-:W-:Y:S01]  /*0dd0*/  FMUL.FTZ R87, R18, R166 ;  /* 0x000000a612577220 */ /* 0x000fe20000410000 */
[----:B------:R-:W-:Y:S02]  /*0de0*/  HADD2.F32 R184, -RZ, R89.H1_H1 ;  /* 0x30000059ffb87230 */ /* 0x000fe40000004100 */
        /* <DEDUP_REMOVED lines=12> */
[----:B------:R-:W-:-:S02]  /*0eb0*/  HADD2.F32 R61, -RZ, R91.H0_H0 ;  /* 0x2000005bff3d7230 */ /* 0x000fc40000004100 */
[----:B------:R-:W-:Y:S01]  /*0ec0*/  FADD.FTZ R65, -R186, R93 ;  /* 0x0000005dba417221 */ /* 0x000fe20000010100 */
[----:B------:R-:W-:Y:S02]  /*0ed0*/  HADD2.F32 R60, -RZ, R91.H1_H1 ;  /* 0x3000005bff3c7230 */ /* 0x000fe40000004100 */
        /* <DEDUP_REMOVED lines=55> */
[----:B------:R-:W-:-:S02]  /*1250*/  HADD2.F32 R90, -RZ, R90.H1_H1 ;  /* 0x3000005aff5a7230 */ /* 0x000fc40000004100 */
        /* <DEDUP_REMOVED lines=58> */
.L_x_7949:
[----:B-1----:R-:W-:Y:S01]  /*1600*/  FADD.FTZ R60, R62, R61 ;  /* 0x0000003d3e3c7221 */ /* 0x002fe20000010000 */
[----:B------:R-:W-:Y:S01]  /*1610*/  LOP3.LUT P4, RZ, R151, 0xff, RZ, 0xc0, !PT ;  /* 0x000000ff97ff7812 */ /* 0x000fe2000788c0ff */
[----:B--2---:R-:W-:Y:S01]  /*1620*/  FADD.FTZ R61, R64, R63 ;  /* 0x0000003f403d7221 */ /* 0x004fe20000010000 */
[----:B------:R-:W-:Y:S11]  /*1630*/  @P1 BRA `(.L_x_7937) ;  /* 0x0000000000241947 */ /* 0x000ff60003800000 */
        /* <DEDUP_REMOVED lines=9> */
.L_x_7937:
        /* <DEDUP_REMOVED lines=12> */
[----:B------:R-:W1:Y:S01]  /*1790*/  LDC.64 R2, c[0x0][0x2f8] ;  /* 0x0000be00ff027b82 */ /* 0x000e620000000a00 */
[----:B--2---:R-:W-:-:S06]  /*17a0*/  ULEA UR4, UR5, UR4, 0x18 ;  /* 0x0000000405047291 */ /* 0x004fcc000f8ec03f */
[----:B------:R-:W-:-:S05]  /*17b0*/  LEA R95, R60, UR4, 0x3 ;  /* 0x000000043c5f7c11 */ /* 0x000fca000f8e18ff */
        /* <DEDUP_REMOVED lines=39> */
[----:B------:R-:W0:Y:S01]  /*1a30*/  @P2 LDC.64 R60, c[0x0][0x308] ;  /* 0x0000c200ff3c2b82 */ /* 0x000e220000000a00 */
[----:B------:R-:W-:Y:S01]  /*1a40*/  FADD.FTZ R69, R70, -R69 ;  /* 0x8000004546457221 */ /* 0x000fe20000010000 */
[----:B------:R-:W-:Y:S01]  /*1a50*/  FADD.FTZ R153, R153, -R66 ;  /* 0x8000004299997221 */ /* 0x000fe20000010000 */
[C---:B------:R-:W-:Y:S01]  /*1a60*/  FMUL.FTZ R73, R150.reuse, R73 ;  /* 0x0000004996497220 */ /* 0x040fe20000410000 */
        /* <DEDUP_REMOVED lines=11> */
[----:B------:R-:W-:Y:S01]  /*1b20*/  FADD.FTZ R75, R76, -R75 ;  /* 0x8000004b4c4b7221 */ /* 0x000fe20000010000 */
        /* <DEDUP_REMOVED lines=8> */
[----:B0-----:R-:W-:Y:S01]  /*1bb0*/  @P2 IMAD.WIDE.U32 R76, R149, 0x20, R60 ;  /* 0x00000020954c2825 */ /* 0x001fe200078e003c */
[----:B------:R-:W-:-:S03]  /*1bc0*/  F2FP.F16.F32.PACK_AB R60, R63, R0 ;  /* 0x000000003f3c723e */ /* 0x000fc600000000ff */
[----:B------:R-:W-:Y:S01]  /*1bd0*/  FMUL.FTZ R0, R150, R65 ;  /* 0x0000004196007220 */ /* 0x000fe20000410000 */
[----:B------:R-:W-:Y:S01]  /*1be0*/  @P1 FADD.FTZ R75, R48, R75 ;  /* 0x0000004b304b1221 */ /* 0x000fe20000010000 */
[----:B------:R-:W-:Y:S01]  /*1bf0*/  @P1 FADD.FTZ R70, R49, R70 ;  /* 0x0000004631461221 */ /* 0x000fe20000010000 */
[----:B------:R-:W-:Y:S01]  /*1c00*/  FADD.FTZ R91, R91, -R64 ;  /* 0x800000405b5b7221 */ /* 0x000fe20000010000 */
[----:B------:R-:W-:Y:S01]  /*1c10*/  @P1 FADD.FTZ R0, R47, R0 ;  /* 0x000000002f001221 */ /* 0x000fe20000010000 */
[-C--:B------:R-:W-:Y:S01]  /*1c20*/  FMUL.FTZ R63, R81, R148.reuse ;  /* 0x00000094513f7220 */ /* 0x080fe20000410000 */
[----:B------:R-:W-:Y:S01]  /*1c30*/  FMUL.FTZ R64, R72, R148 ;  /* 0x0000009448407220 */ /* 0x000fe20000410000 */
[----:B------:R-:W-:Y:S01]  /*1c40*/  ISETP.NE.AND.EX P3, PT, RZ, UR15, PT, P3 ;  /* 0x0000000fff007c0c */ /* 0x000fe2000bf65330 */
[----:B------:R-:W-:Y:S01]  /*1c50*/  FADD.FTZ R85, R80, -R85 ;  /* 0x8000005550557221 */ /* 0x000fe20000010000 */
[----:B------:R-:W-:Y:S01]  /*1c60*/  FADD.FTZ R87, R87, -R62 ;  /* 0x8000003e57577221 */ /* 0x000fe20000010000 */
[----:B------:R-:W-:Y:S01]  /*1c70*/  FADD.FTZ R95, R88, -R95 ;  /* 0x8000005f585f7221 */ /* 0x000fe20000010000 */
[----:B------:R-:W-:Y:S01]  /*1c80*/  FADD.FTZ R93, R94, -R93 ;  /* 0x8000005d5e5d7221 */ /* 0x000fe20000010000 */
[----:B-1----:R-:W-:-:S04]  /*1c90*/  IMAD.WIDE.U32 R78, R149, 0x10, R2 ;  /* 0x00000010954e7825 */ /* 0x002fc800078e0002 */
[-C--:B------:R-:W-:Y:S01]  /*1ca0*/  FMUL.FTZ R61, R71, R148.reuse ;  /* 0x00000094473d7220 */ /* 0x080fe20000410000 */
[-C--:B------:R-:W-:Y:S01]  /*1cb0*/  FMUL.FTZ R2, R0, R148.reuse ;  /* 0x0000009400027220 */ /* 0x080fe20000410000 */
[-C--:B------:R-:W-:Y:S01]  /*1cc0*/  FMUL.FTZ R62, R75, R148.reuse ;  /* 0x000000944b3e7220 */ /* 0x080fe20000410000 */
[----:B------:R-:W-:Y:S01]  /*1cd0*/  FMUL.FTZ R3, R70, R148 ;  /* 0x0000009446037220 */ /* 0x000fe20000410000 */
[----:B------:R-:W-:Y:S01]  /*1ce0*/  FADD.FTZ R151, R154, -R151 ;  /* 0x800000979a977221 */ /* 0x000fe20000010000 */
[----:B------:R-:W-:Y:S01]  /*1cf0*/  SEL R65, R66, R53, P3 ;  /* 0x0000003542417207 */ /* 0x000fe20001800000 */
[----:B------:R-:W-:Y:S01]  /*1d00*/  FMUL.FTZ R85, R150, R85 ;  /* 0x0000005596557220 */ /* 0x000fe20000410000 */
[----:B------:R-:W-:Y:S01]  /*1d10*/  F2FP.F16.F32.PACK_AB R63, R64, R63 ;  /* 0x0000003f403f723e */ /* 0x000fe200000000ff */
[C---:B------:R-:W-:Y:S01]  /*1d20*/  FMUL.FTZ R80, R150.reuse, R89 ;  /* 0x0000005996507220 */ /* 0x040fe20000410000 */
[C---:B------:R-:W-:Y:S01]  /*1d30*/  FMUL.FTZ R82, R150.reuse, R95 ;  /* 0x0000005f96527220 */ /* 0x040fe20000410000 */
[C---:B------:R-:W-:Y:S01]  /*1d40*/  FMUL.FTZ R91, R150.reuse, R91 ;  /* 0x0000005b965b7220 */ /* 0x040fe20000410000 */
[----:B------:R-:W-:Y:S01]  /*1d50*/  FMUL.FTZ R84, R150, R93 ;  /* 0x0000005d96547220 */ /* 0x000fe20000410000 */
[----:B------:R-:W-:Y:S01]  /*1d60*/  SEL R66, R71, R54, P3 ;  /* 0x0000003647427207 */ /* 0x000fe20001800000 */
[----:B------:R-:W-:Y:S01]  /*1d70*/  FADD.FTZ R157, R157, -R86 ;  /* 0x800000569d9d7221 */ /* 0x000fe20000010000 */
[----:B------:R-:W-:Y:S01]  /*1d80*/  SEL R69, R70, R57, P3 ;  /* 0x0000003946457207 */ /* 0x000fe20001800000 */
[C---:B------:R-:W-:Y:S01]  /*1d90*/  FMUL.FTZ R87, R150.reuse, R87 ;  /* 0x0000005796577220 */ /* 0x040fe20000410000 */
[----:B------:R-:W-:Y:S01]  /*1da0*/  SEL R64, R73, R52, P3 ;  /* 0x0000003449407207 */ /* 0x000fe20001800000 */
[----:B------:R-:W-:Y:S01]  /*1db0*/  FMUL.FTZ R153, R150, R153 ;  /* 0x0000009996997220 */ /* 0x000fe20000410000 */
[----:B------:R-:W-:Y:S01]  /*1dc0*/  SEL R67, R0, R55, P3 ;  /* 0x0000003700437207 */ /* 0x000fe20001800000 */
[----:B------:R-:W-:Y:S01]  /*1dd0*/  FMUL.FTZ R86, R150, R151 ;  /* 0x0000009796567220 */ /* 0x000fe20000410000 */
[----:B------:R-:W-:Y:S01]  /*1de0*/  SEL R68, R75, R56, P3 ;  /* 0x000000384b447207 */ /* 0x000fe20001800000 */
[----:B------:R-:W-:Y:S01]  /*1df0*/  FADD.FTZ R155, R158, -R155 ;  /* 0x8000009b9e9b7221 */ /* 0x000fe20000010000 */
[----:B------:R-:W-:Y:S01]  /*1e00*/  SEL R70, R81, R58, P3 ;  /* 0x0000003a51467207 */ /* 0x000fe20001800000 */
[----:B------:R-:W-:Y:S01]  /*1e10*/  @P1 FADD.FTZ R85, R28, R85 ;  /* 0x000000551c551221 */ /* 0x000fe20000010000 */
[----:B------:R-:W-:Y:S01]  /*1e20*/  SEL R71, R72, R59, P3 ;  /* 0x0000003b48477207 */ /* 0x000fe20001800000 */
[----:B------:R-:W-:Y:S01]  /*1e30*/  @P1 FADD.FTZ R80, R29, R80 ;  /* 0x000000501d501221 */ /* 0x000fe20000010000 */
[----:B------:R-:W-:Y:S01]  /*1e40*/  F2FP.F16.F32.PACK_AB R61, R2, R61 ;  /* 0x0000003d023d723e */ /* 0x000fe200000000ff */
[----:B------:R-:W-:Y:S01]  /*1e50*/  @P1 FADD.FTZ R82, R31, R82 ;  /* 0x000000521f521221 */ /* 0x000fe20000010000 */
[----:B------:R-:W-:Y:S01]  /*1e60*/  F2FP.F16.F32.PACK_AB R62, R3, R62 ;  /* 0x0000003e033e723e */ /* 0x000fe200000000ff */
[----:B------:R-:W-:Y:S01]  /*1e70*/  @P1 FADD.FTZ R91, R32, R91 ;  /* 0x0000005b205b1221 */ /* 0x000fe20000010000 */
[----:B------:R-:W-:Y:S01]  /*1e80*/  @P1 FADD.FTZ R84, R33, R84 ;  /* 0x0000005421541221 */ /* 0x000fe20000010000 */
[----:B------:R-:W-:Y:S01]  /*1e90*/  @P2 LEA R2, P5, R147, UR14, 0x5 ;  /* 0x0000000e93022c11 */ /* 0x000fe2000f8a28ff */
[----:B------:R0:W-:Y:S01]  /*1ea0*/  @P2 STG.E.128 desc[UR6][R76.64], R64 ;  /* 0x000000404c002986 */ /* 0x0001e2000c101d06 */
[----:B------:R-:W-:Y:S01]  /*1eb0*/  @P1 FADD.FTZ R87, R30, R87 ;  /* 0x000000571e571221 */ /* 0x000fe20000010000 */
[----:B------:R-:W-:Y:S01]  /*1ec0*/  @P1 FADD.FTZ R153, R34, R153 ;  /* 0x0000009922991221 */ /* 0x000fe20000010000 */
[----:B------:R-:W-:Y:S01]  /*1ed0*/  @P1 FADD.FTZ R86, R35, R86 ;  /* 0x0000005623561221 */ /* 0x000fe20000010000 */
[----:B------:R1:W-:Y:S01]  /*1ee0*/  @P2 STG.E.128 desc[UR6][R76.64+0x10], R68 ;  /* 0x000010444c002986 */ /* 0x0003e2000c101d06 */
[C---:B------:R-:W-:Y:S01]  /*1ef0*/  FMUL.FTZ R157, R150.reuse, R157 ;  /* 0x0000009d969d7220 */ /* 0x040fe20000410000 */
[----:B------:R-:W-:Y:S01]  /*1f00*/  FMUL.FTZ R88, R150, R155 ;  /* 0x0000009b96587220 */ /* 0x000fe20000410000 */
[----:B------:R-:W-:Y:S01]  /*1f10*/  FADD.FTZ R169, R164, -R169 ;  /* 0x800000a9a4a97221 */ /* 0x000fe20000010000 */
[----:B------:R2:W-:Y:S01]  /*1f20*/  STG.E.128 desc[UR6][R78.64], R60 ;  /* 0x0000003c4e007986 */ /* 0x0005e2000c101d06 */
[----:B------:R-:W-:Y:S01]  /*1f30*/  FADD.FTZ R163, R90, -R163 ;  /* 0x800000a35aa37221 */ /* 0x000fe20000010000 */
[----:B------:R-:W-:Y:S01]  /*1f40*/  SEL R75, R82, R55, P3 ;  /* 0x00000037524b7207 */ /* 0x000fe20001800000 */
[----:B------:R-:W-:Y:S01]  /*1f50*/  FADD.FTZ R161, R161, -R92 ;  /* 0x8000005ca1a17221 */ /* 0x000fe20000010000 */
[----:B------:R-:W-:Y:S01]  /*1f60*/  FADD.FTZ R159, R162, -R159 ;  /* 0x8000009fa29f7221 */ /* 0x000fe20000010000 */
[----:B------:R-:W-:Y:S01]  /*1f70*/  FADD.FTZ R165, R165, -R152 ;  /* 0x80000098a5a57221 */ /* 0x000fe20000010000 */
[----:B------:R-:W-:Y:S01]  /*1f80*/  @P2 LEA.HI.X R3, R147, UR15, RZ, 0x5, P5 ;  /* 0x0000000f93032c11 */ /* 0x000fe2000a8f2cff */
[-C--:B------:R-:W-:Y:S01]  /*1f90*/  FMUL.FTZ R82, R82, R148.reuse ;  /* 0x0000009452527220 */ /* 0x080fe20000410000 */
[-C--:B------:R-:W-:Y:S01]  /*1fa0*/  FMUL.FTZ R0, R86, R148.reuse ;  /* 0x0000009456007220 */ /* 0x080fe20000410000 */
[----:B------:R-:W-:Y:S01]  /*1fb0*/  FADD.FTZ R167, R167, -R170 ;  /* 0x800000aaa7a77221 */ /* 0x000fe20000010000 */
[-C--:B0-----:R-:W-:Y:S01]  /*1fc0*/  FMUL.FTZ R64, R85, R148.reuse ;  /* 0x0000009455407220 */ /* 0x081fe20000410000 */
[-C--:B------:R-:W-:Y:S01]  /*1fd0*/  FMUL.FTZ R66, R91, R148.reuse ;  /* 0x000000945b427220 */ /* 0x080fe20000410000 */
[-C--:B------:R-:W-:Y:S01]  /*1fe0*/  FMUL.FTZ R65, R87, R148.reuse ;  /* 0x0000009457417220 */ /* 0x080fe20000410000 */
[-C--:B------:R-:W-:Y:S01]  /*1ff0*/  FMUL.FTZ R67, R153, R148.reuse ;  /* 0x0000009499437220 */ /* 0x080fe20000410000 */
[----:B-1----:R-:W-:Y:S01]  /*2000*/  LEA R70, P5, R147, UR16, 0x4 ;  /* 0x0000001093467c11 */ /* 0x002fe2000f8a20ff */
[----:B------:R-:W-:Y:S01]  /*2010*/  @P1 FADD.FTZ R157, R36, R157 ;  /* 0x0000009d249d1221 */ /* 0x000fe20000010000 */
[----:B------:R-:W-:Y:S01]  /*2020*/  @P1 FADD.FTZ R88, R37, R88 ;  /* 0x0000005825581221 */ /* 0x000fe20000010000 */
[----:B------:R-:W-:Y:S01]  /*2030*/  FMUL.FTZ R169, R150, R169 ;  /* 0x000000a996a97220 */ /* 0x000fe20000410000 */
[-C--:B--2---:R-:W-:Y:S01]  /*2040*/  FMUL.FTZ R61, R80, R148.reuse ;  /* 0x00000094503d7220 */ /* 0x084fe20000410000 */
[----:B------:R-:W-:Y:S01]  /*2050*/  FMUL.FTZ R63, R84, R148 ;  /* 0x00000094543f7220 */ /* 0x000fe20000410000 */
[C---:B------:R-:W-:Y:S01]  /*2060*/  FMUL.FTZ R92, R150.reuse, R163 ;  /* 0x000000a3965c7220 */ /* 0x040fe20000410000 */
[C---:B------:R-:W-:Y:S01]  /*2070*/  FMUL.FTZ R161, R150.reuse, R161 ;  /* 0x000000a196a17220 */ /* 0x040fe20000410000 */
[C---:B------:R-:W-:Y:S01]  /*2080*/  FMUL.FTZ R90, R150.reuse, R159 ;  /* 0x0000009f965a7220 */ /* 0x040fe20000410000 */
[----:B------:R-:W-:Y:S01]  /*2090*/  F2FP.F16.F32.PACK_AB R64, R61, R64 ;  /* 0x000000403d40723e */ /* 0x000fe200000000ff */
[C---:B------:R-:W-:Y:S01]  /*20a0*/  FMUL.FTZ R165, R150.reuse, R165 ;  /* 0x000000a596a57220 */ /* 0x040fe20000410000 */
[----:B------:R-:W-:Y:S01]  /*20b0*/  F2FP.F16.F32.PACK_AB R66, R63, R66 ;  /* 0x000000423f42723e */ /* 0x000fe200000000ff */
[----:B------:R-:W-:Y:S01]  /*20c0*/  FMUL.FTZ R150, R150, R167 ;  /* 0x000000a796967220 */ /* 0x000fe20000410000 */
[----:B------:R-:W-:Y:S01]  /*20d0*/  SEL R72, R85, R52, P3 ;  /* 0x0000003455487207 */ /* 0x000fe20001800000 */
[-C--:B------:R-:W-:Y:S01]  /*20e0*/  FMUL.FTZ R68, R157, R148.reuse ;  /* 0x000000949d447220 */ /* 0x080fe20000410000 */
[----:B------:R-:W-:Y:S01]  /*20f0*/  SEL R73, R80, R53, P3 ;  /* 0x0000003550497207 */ /* 0x000fe20001800000 */
[----:B------:R-:W-:Y:S01]  /*2100*/  FMUL.FTZ R69, R88, R148 ;  /* 0x0000009458457220 */ /* 0x000fe20000410000 */
[----:B------:R-:W-:Y:S01]  /*2110*/  SEL R74, R87, R54, P3 ;  /* 0x00000036574a7207 */ /* 0x000fe20001800000 */
[----:B------:R-:W-:Y:S01]  /*2120*/  @P1 FADD.FTZ R169, R40, R169 ;  /* 0x000000a928a91221 */ /* 0x000fe20000010000 */
        /* <DEDUP_REMOVED lines=8> */
[----:B------:R-:W-:Y:S01]  /*21b0*/  F2FP.F16.F32.PACK_AB R65, R82, R65 ;  /* 0x000000415241723e */ /* 0x000fe200000000ff */
[----:B------:R-:W-:Y:S01]  /*21c0*/  @P2 STG.E.128 desc[UR6][R2.64], R72 ;  /* 0x0000004802002986 */ /* 0x000fe2000c101d06 */
[----:B------:R-:W-:Y:S01]  /*21d0*/  LEA.HI.X R71, R147, UR17, RZ, 0x4, P5 ;  /* 0x0000001193477c11 */ /* 0x000fe2000a8f24ff */
[----:B------:R-:W-:Y:S01]  /*21e0*/  @P1 FADD.FTZ R150, R43, R150 ;  /* 0x000000962b961221 */ /* 0x000fe20000010000 */
[----:B------:R-:W-:Y:S01]  /*21f0*/  F2FP.F16.F32.PACK_AB R67, R0, R67 ;  /* 0x000000430043723e */ /* 0x000fe200000000ff */
[----:B------:R0:W-:Y:S01]  /*2200*/  @P2 STG.E.128 desc[UR6][R2.64+0x10], R60 ;  /* 0x0000103c02002986 */ /* 0x0001e2000c101d06 */
[----:B------:R-:W-:Y:S01]  /*2210*/  F2FP.F16.F32.PACK_AB R68, R69, R68 ;  /* 0x000000444544723e */ /* 0x000fe200000000ff */
[-C--:B------:R-:W-:Y:S01]  /*2220*/  FMUL.FTZ R69, R161, R148.reuse ;  /* 0x00000094a1457220 */ /* 0x080fe20000410000 */
[----:B------:R-:W-:Y:S01]  /*2230*/  FMUL.FTZ R0, R90, R148 ;  /* 0x000000945a007220 */ /* 0x000fe20000410000 */
[----:B------:R1:W-:Y:S01]  /*2240*/  STG.E.128 desc[UR6][R70.64], R64 ;  /* 0x0000004046007986 */ /* 0x0003e2000c101d06 */
[----:B------:R-:W-:-:S02]  /*2250*/  SEL R52, R157, R52, P3 ;  /* 0x000000349d347207 */ /* 0x000fc40001800000 */
[----:B------:R-:W-:Y:S02]  /*2260*/  SEL R53, R88, R53, P3 ;  /* 0x0000003558357207 */ /* 0x000fe40001800000 */
[----:B------:R-:W-:Y:S02]  /*2270*/  SEL R54, R161, R54, P3 ;  /* 0x00000036a1367207 */ /* 0x000fe40001800000 */
[----:B------:R-:W-:Y:S02]  /*2280*/  SEL R55, R90, R55, P3 ;  /* 0x000000375a377207 */ /* 0x000fe40001800000 */
[----:B------:R-:W-:Y:S02]  /*2290*/  SEL R56, R169, R56, P3 ;  /* 0x00000038a9387207 */ /* 0x000fe40001800000 */
[C---:B------:R-:W-:Y:S02]  /*22a0*/  SEL R57, R92.reuse, R57, P3 ;  /* 0x000000395c397207 */ /* 0x040fe40001800000 */
[----:B------:R-:W-:Y:S01]  /*22b0*/  SEL R58, R165, R58, P3 ;  /* 0x0000003aa53a7207 */ /* 0x000fe20001800000 */
[----:B0-----:R-:W-:Y:S01]  /*22c0*/  FMUL.FTZ R3, R92, R148 ;  /* 0x000000945c037220 */ /* 0x001fe20000410000 */
[----:B------:R-:W-:-:S02]  /*22d0*/  @P2 LEA R2, P1, R146, UR14, 0x5 ;  /* 0x0000000e92022c11 */ /* 0x000fc4000f8228ff */
[----:B------:R-:W-:Y:S01]  /*22e0*/  LEA R60, P5, R146, UR16, 0x4 ;  /* 0x00000010923c7c11 */ /* 0x000fe2000f8a20ff */
[-C--:B-1----:R-:W-:Y:S01]  /*22f0*/  FMUL.FTZ R70, R169, R148.reuse ;  /* 0x00000094a9467220 */ /* 0x082fe20000410000 */
[-C--:B------:R-:W-:Y:S01]  /*2300*/  FMUL.FTZ R71, R165, R148.reuse ;  /* 0x00000094a5477220 */ /* 0x080fe20000410000 */
[C---:B------:R-:W-:Y:S01]  /*2310*/  FMUL.FTZ R148, R150.reuse, R148 ;  /* 0x0000009496947220 */ /* 0x040fe20000410000 */
[----:B------:R-:W-:Y:S02]  /*2320*/  SEL R59, R150, R59, P3 ;  /* 0x0000003b963b7207 */ /* 0x000fe40001800000 */
[----:B------:R-:W-:Y:S02]  /*2330*/  F2FP.F16.F32.PACK_AB R70, R3, R70 ;  /* 0x000000460346723e */ /* 0x000fe400000000ff */
[----:B------:R-:W-:Y:S02]  /*2340*/  @P2 LEA.HI.X R3, R146, UR15, RZ, 0x5, P1 ;  /* 0x0000000f92032c11 */ /* 0x000fe400088f2cff */
[----:B------:R-:W-:-:S02]  /*2350*/  F2FP.F16.F32.PACK_AB R69, R0, R69 ;  /* 0x000000450045723e */ /* 0x000fc400000000ff */
[----:B------:R-:W-:Y:S01]  /*2360*/  LEA.HI.X R61, R146, UR17, RZ, 0x4, P5 ;  /* 0x00000011923d7c11 */ /* 0x000fe2000a8f24ff */
[----:B------:R0:W-:Y:S01]  /*2370*/  @P2 STG.E.128 desc[UR6][R2.64], R52 ;  /* 0x0000003402002986 */ /* 0x0001e2000c101d06 */
        /* <DEDUP_REMOVED lines=44> */
.L_x_7935:
        /* <DEDUP_REMOVED lines=23> */
.L_x_7936:
        /* <DEDUP_REMOVED lines=9> */
.L_x_7939:
[----:B------:R-:W-:Y:S02]  /*2840*/  MOV R176, R64 ;  /* 0x0000004000b07202 */ /* 0x000fe40000000f00 */
[----:B------:R-:W-:-:S07]  /*2850*/  MOV R61, R99 ;  /* 0x00000063003d7202 */ /* 0x000fce0000000f00 */
[----:B------:R-:W-:Y:S05]  /*2860*/  WARPSYNC.COLLECTIVE R95, `(.L_x_7940) ;  /* 0x000000005f087348 */ /* 0x000fea0003c00000 */
[----:B------:R0:W1:Y:S02]  /*2870*/  SHFL.DOWN P2, R99, R176, R175, R178 ;  /* 0x080000afb0637389 */ /* 0x00006400000400b2 */
[----:B01----:R-:W-:Y:S01]  /*2880*/  ENDCOLLECTIVE ;  /* 0x000000000000791b */ /* 0x003fe20003800000 */
.L_x_7940:
[----:B------:R-:W-:Y:S01]  /*2890*/  FADD.FTZ R61, R62, R61 ;  /* 0x0000003d3e3d7221 */ /* 0x000fe20000010000 */
[----:B------:R-:W-:-:S04]  /*28a0*/  HFMA2.MMA R175, -RZ, RZ, 0, 4.76837158203125e-07 ;  /* 0x00000008ffaf7435 */ /* 0x000fc800000001ff */
[----:B------:R-:W-:Y:S02]  /*28b0*/  MOV R176, R61 ;  /* 0x0000003d00b07202 */ /* 0x000fe40000000f00 */
[----:B------:R-:W-:-:S07]  /*28c0*/  MOV R63, R99 ;  /* 0x00000063003f7202 */ /* 0x000fce0000000f00 */
[----:B------:R-:W-:Y:S05]  /*28d0*/  WARPSYNC.COLLECTIVE R95, `(.L_x_7941) ;  /* 0x000000005f087348 */ /* 0x000fea0003c00000 */
[----:B------:R0:W1:Y:S02]  /*28e0*/  SHFL.DOWN P2, R99, R176, R175, R178 ;  /* 0x080000afb0637389 */ /* 0x00006400000400b2 */
[----:B01----:R-:W-:Y:S01]  /*28f0*/  ENDCOLLECTIVE ;  /* 0x000000000000791b */ /* 0x003fe20003800000 */
.L_x_7941:
[----:B------:R-:W-:-:S05]  /*2900*/  FADD.FTZ R63, R64, R63 ;  /* 0x0000003f403f7221 */ /* 0x000fca0000010000 */
[----:B------:R-:W-:Y:S02]  /*2910*/  MOV R176, R63 ;  /* 0x0000003f00b07202 */ /* 0x000fe40000000f00 */
[----:B------:R-:W-:-:S07]  /*2920*/  MOV R60, R99 ;  /* 0x00000063003c7202 */ /* 0x000fce0000000f00 */
[----:B------:R-:W-:Y:S05]  /*2930*/  WARPSYNC.COLLECTIVE R95, `(.L_x_7942) ;  /* 0x000000005f087348 */ /* 0x000fea0003c00000 */
[----:B------:R0:W1:Y:S02]  /*2940*/  SHFL.DOWN P2, R99, R176, R175, R178 ;  /* 0x080000afb0637389 */ /* 0x00006400000400b2 */
[----:B01----:R-:W-:Y:S01]  /*2950*/  ENDCOLLECTIVE ;  /* 0x000000000000791b */ /* 0x003fe20003800000 */
.L_x_7942:
[----:B------:R-:W-:Y:S01]  /*2960*/  FADD.FTZ R60, R61, R60 ;  /* 0x0000003c3d3c7221 */ /* 0x000fe20000010000 */
[----:B------:R-:W-:-:S04]  /*2970*/  HFMA2.MMA R175, -RZ, RZ, 0, 2.384185791015625e-07 ;  /* 0x00000004ffaf7435 */ /* 0x000fc800000001ff */
[----:B------:R-:W-:Y:S02]  /*2980*/  MOV R176, R60 ;  /* 0x0000003c00b07202 */ /* 0x000fe40000000f00 */
[----:B------:R-:W-:-:S07]  /*2990*/  MOV R174, R99 ;  /* 0x0000006300ae7202 */ /* 0x000fce0000000f00 */
[----:B------:R-:W-:Y:S05]  /*29a0*/  WARPSYNC.COLLECTIVE R95, `(.L_x_7943) ;  /* 0x000000005f087348 */ /* 0x000fea0003c00000 */
[----:B------:R0:W1:Y:S02]  /*29b0*/  SHFL.DOWN P2, R99, R176, R175, R178 ;  /* 0x080000afb0637389 */ /* 0x00006400000400b2 */
[----:B01----:R-:W-:Y:S01]  /*29c0*/  ENDCOLLECTIVE ;  /* 0x000000000000791b */ /* 0x003fe20003800000 */
.L_x_7943:
[----:B------:R-:W-:-:S05]  /*29d0*/  FADD.FTZ R174, R63, R174 ;  /* 0x000000ae3fae7221 */ /* 0x000fca0000010000 */
[----:B------:R-:W-:Y:S02]  /*29e0*/  MOV R176, R174 ;  /* 0x000000ae00b07202 */ /* 0x000fe40000000f00 */
[----:B------:R-:W-:-:S07]  /*29f0*/  MOV R65, R99 ;  /* 0x0000006300417202 */ /* 0x000fce0000000f00 */
[----:B------:R-:W-:Y:S05]  /*2a00*/  WARPSYNC.COLLECTIVE R95, `(.L_x_7944) ;  /* 0x000000005f087348 */ /* 0x000fea0003c00000 */
[----:B------:R0:W1:Y:S02]  /*2a10*/  SHFL.DOWN P2, R99, R176, R175, R178 ;  /* 0x080000afb0637389 */ /* 0x00006400000400b2 */
[----:B01----:R-:W-:Y:S01]  /*2a20*/  ENDCOLLECTIVE ;  /* 0x000000000000791b */ /* 0x003fe20003800000 */
.L_x_7944:
[----:B------:R-:W-:Y:S01]  /*2a30*/  FADD.FTZ R65, R60, R65 ;  /* 0x000000413c417221 */ /* 0x000fe20000010000 */
[----:B------:R-:W-:-:S04]  /*2a40*/  HFMA2.MMA R175, -RZ, RZ, 0, 1.1920928955078125e-07 ;  /* 0x00000002ffaf7435 */ /* 0x000fc800000001ff */
[----:B------:R-:W-:Y:S02]  /*2a50*/  MOV R176, R65 ;  /* 0x0000004100b07202 */ /* 0x000fe40000000f00 */
[----:B------:R-:W-:-:S07]  /*2a60*/  MOV R67, R99 ;  /* 0x0000006300437202 */ /* 0x000fce0000000f00 */
[----:B------:R-:W-:Y:S05]  /*2a70*/  WARPSYNC.COLLECTIVE R95, `(.L_x_7945) ;  /* 0x000000005f087348 */ /* 0x000fea0003c00000 */
[----:B------:R0:W1:Y:S02]  /*2a80*/  SHFL.DOWN P2, R99, R176, R175, R178 ;  /* 0x080000afb0637389 */ /* 0x00006400000400b2 */
[----:B01----:R-:W-:Y:S01]  /*2a90*/  ENDCOLLECTIVE ;  /* 0x000000000000791b */ /* 0x003fe20003800000 */
.L_x_7945:
[----:B------:R-:W-:-:S05]  /*2aa0*/  FADD.FTZ R67, R174, R67 ;  /* 0x00000043ae437221 */ /* 0x000fca0000010000 */
[----:B------:R-:W-:Y:S02]  /*2ab0*/  MOV R176, R67 ;  /* 0x0000004300b07202 */ /* 0x000fe40000000f00 */
[----:B------:R-:W-:-:S07]  /*2ac0*/  MOV R62, R99 ;  /* 0x00000063003e7202 */ /* 0x000fce0000000f00 */
[----:B------:R-:W-:Y:S05]  /*2ad0*/  WARPSYNC.COLLECTIVE R95, `(.L_x_7946) ;  /* 0x000000005f087348 */ /* 0x000fea0003c00000 */
[----:B------:R0:W1:Y:S02]  /*2ae0*/  SHFL.DOWN P2, R99, R176, R175, R178 ;  /* 0x080000afb0637389 */ /* 0x00006400000400b2 */
[----:B01----:R-:W-:Y:S01]  /*2af0*/  ENDCOLLECTIVE ;  /* 0x000000000000791b */ /* 0x003fe20003800000 */
.L_x_7946:
[----:B------:R-:W-:Y:S01]  /*2b00*/  FADD.FTZ R62, R65, R62 ;  /* 0x0000003e413e7221 */ /* 0x000fe20000010000 */
[----:B------:R-:W-:-:S04]  /*2b10*/  HFMA2.MMA R175, -RZ, RZ, 0, 5.9604644775390625e-08 ;  /* 0x00000001ffaf7435 */ /* 0x000fc800000001ff */
[----:B------:R-:W-:Y:S02]  /*2b20*/  MOV R176, R62 ;  /* 0x0000003e00b07202 */ /* 0x000fe40000000f00 */
[----:B------:R-:W-:-:S07]  /*2b30*/  MOV R64, R99 ;  /* 0x0000006300407202 */ /* 0x000fce0000000f00 */
[----:B------:R-:W-:Y:S05]  /*2b40*/  WARPSYNC.COLLECTIVE R95, `(.L_x_7947) ;  /* 0x000000005f087348 */ /* 0x000fea0003c00000 */
[----:B------:R0:W1:Y:S02]  /*2b50*/  SHFL.DOWN P2, R99, R176, R175, R178 ;  /* 0x080000afb0637389 */ /* 0x00006400000400b2 */
[----:B01----:R-:W-:Y:S01]  /*2b60*/  ENDCOLLECTIVE ;  /* 0x000000000000791b */ /* 0x003fe20003800000 */
.L_x_7947:
[----:B------:R-:W-:-:S05]  /*2b70*/  FADD.FTZ R64, R67, R64 ;  /* 0x0000004043407221 */ /* 0x000fca0000010000 */
[----:B------:R-:W-:Y:S02]  /*2b80*/  MOV R176, R64 ;  /* 0x0000004000b07202 */ /* 0x000fe40000000f00 */
[----:B------:R-:W-:-:S07]  /*2b90*/  MOV R61, R99 ;  /* 0x00000063003d7202 */ /* 0x000fce0000000f00 */
[----:B------:R-:W-:Y:S05]  /*2ba0*/  WARPSYNC.COLLECTIVE R95, `(.L_x_7948) ;  /* 0x000000005f087348 */ /* 0x000fea0003c00000 */
[----:B------:R0:W1:Y:S02]  /*2bb0*/  SHFL.DOWN P2, R99, R176, R175, R178 ;  /* 0x080000afb0637389 */ /* 0x00006400000400b2 */
[----:B01----:R-:W-:Y:S01]  /*2bc0*/  ENDCOLLECTIVE ;  /* 0x000000000000791b */ /* 0x003fe20003800000 */
.L_x_7948:
[----:B------:R-:W-:Y:S02]  /*2bd0*/  MOV R63, R99 ;  /* 0x00000063003f7202 */ /* 0x000fe40000000f00 */
[----:B------:R-:W-:Y:S01]  /*2be0*/  MOV R99, R173 ;  /* 0x000000ad00637202 */ /* 0x000fe20000000f00 */
[----:B------:R-:W-:Y:S06]  /*2bf0*/  BRA `(.L_x_7949) ;  /* 0xffffffe800807947 */ /* 0x000fec000383ffff */
.L_x_7950:
        /* <DEDUP_REMOVED lines=16> */
.L_x_11400:


//--------------------- .text._ZN10layer_norm13ln_bwd_kernelINS_13Kernel_traitsIf6__halffS2_fjLj3072ELj1ELj1ELj4ELj16ENS_18Kernel_traits_baseILj3072EfS2_fS2_fjLj128EEEEELb0ELb0ELb1ELb0EEEvNS_9BwdParamsE --------------------------
	.section	.text._ZN10layer_norm13ln_bwd_kernelINS_13Kernel_traitsIf6__halffS2_fjLj3072ELj1ELj1ELj4ELj16ENS_18Kernel_traits_baseILj3072EfS2_fS2_fjLj128EEEEELb0ELb0ELb1ELb0EEEvNS_9BwdParamsE,"ax",@progbits
	.align	128
        .global         _ZN10layer_norm13ln_bwd_kernelINS_13Kernel_traitsIf6__halffS2_fjLj3072ELj1ELj1ELj4ELj16ENS_18Kernel_traits_baseILj3072EfS2_fS2_fjLj128EEEEELb0ELb0ELb1ELb0EEEvNS_9BwdParamsE
        .type           _ZN10layer_norm13ln_bwd_kernelINS_13Kernel_traitsIf6__halffS2_fjLj3072ELj1ELj1ELj4ELj16ENS_18Kernel_traits_baseILj3072EfS2_fS2_fjLj128EEEEELb0ELb0ELb1ELb0EEEvNS_9BwdParamsE,@function
        .size           _ZN10layer_norm13ln_bwd_kernelINS_13Kernel_traitsIf6__halffS2_fjLj3072ELj1ELj1ELj4ELj16ENS_18Kernel_traits_baseILj3072EfS2_fS2_fjLj128EEEEELb0ELb0ELb1ELb0EEEvNS_9BwdParamsE,(.L_x_11401 - _ZN10layer_norm13ln_bwd_kernelINS_13Kernel_traitsIf6__halffS2_fjLj3072ELj1ELj1ELj4ELj16ENS_18Kernel_traits_baseILj3072EfS2_fS2_fjLj128EEEEELb0ELb0ELb1ELb0EEEvNS_9BwdParamsE)
        .other          _ZN10layer_norm13ln_bwd_kernelINS_13Kernel_traitsIf6__halffS2_fjLj3072ELj1ELj1ELj4ELj16ENS_18Kernel_traits_baseILj3072EfS2_fS2_fjLj128EEEEELb0ELb0ELb1ELb0EEEvNS_9BwdParamsE,@"STO_CUDA_ENTRY STV_DEFAULT"
_ZN10layer_norm13ln_bwd_kernelINS_13Kernel_traitsIf6__halffS2_fjLj3072ELj1ELj1ELj4ELj16ENS_18Kernel_traits_baseILj3072EfS2_fS2_fjLj128EEEEELb0ELb0ELb1ELb0EEEvNS_9BwdParamsE:
.text._ZN10layer_norm13ln_bwd_kernelINS_13Kernel_traitsIf6__halffS2_fjLj3072ELj1ELj1ELj4ELj16ENS_18Kernel_traits_baseILj3072EfS2_fS2_fjLj128EEEEELb0ELb0ELb1ELb0EEEvNS_9BwdParamsE:
        /* <DEDUP_REMOVED lines=65> */
[----:B------:R-:W-:Y:S01]  /*0410*/  ISETP.NE.U32.AND P2, PT, RZ, UR6, PT ;  /* 0x00000006ff007c0c */ /* 0x000fe2000bf45070 */
[----:B------:R-:W-:-:S03]  /*0420*/  HFMA2.MMA R73, -RZ, RZ, 0, 0 ;  /* 0x00000000ff497435 */ /* 0x000fc600000001ff */
[----:B------:R-:W-:-:S04]  /*0430*/  ISETP.NE.AND.EX P2, PT, RZ, UR7, PT, P2 ;  /* 0x00000007ff007c0c */ /* 0x000fc8000bf45320 */
[----:B------:R-:W-:Y:S02]  /*0440*/  ISETP.LT.U32.OR P2, PT, R0, 0x180, !P2 ;  /* 0x000001800000780c */ /* 0x000fe40005741470 */
[----:B------:R-:W-:Y:S02]  /*0450*/  MOV R0, R3 ;  /* 0x0000000300007202 */ /* 0x000fe40000000f00 */
[----:B------:R-:W-:-:S09]  /*0460*/  P2R R188, PR, RZ, 0x4 ;  /* 0x00000004ffbc7803 */ /* 0x000fd20000000000 */
.L_x_8020:
        /* <DEDUP_REMOVED lines=28> */
.L_x_7956:
[----:B------:R-:W-:-:S07]  /*0630*/  IADD3 R115, R128, 0x80, RZ ;  /* 0x0000008080737810 */ /* 0x000fce0007ffe0ff */
.L_x_7955:
[----:B------:R-:W-:Y:S05]  /*0640*/  BSYNC B1 ;  /* 0x0000000000017941 */ /* 0x000fea0003800000 */
.L_x_7954:
        /* <DEDUP_REMOVED lines=8> */
.L_x_7959:
[----:B------:R-:W-:-:S07]  /*06d0*/  IADD3 R115, R115, 0x80, RZ ;  /* 0x0000008073737810 */ /* 0x000fce0007ffe0ff */
.L_x_7958:
[----:B------:R-:W-:Y:S05]  /*06e0*/  BSYNC B1 ;  /* 0x0000000000017941 */ /* 0x000fea0003800000 */
.L_x_7957:
        /* <DEDUP_REMOVED lines=8> */
.L_x_7953:
[----:B------:R-:W1:Y:S02]  /*0770*/  LDC.64 R112, c[0x0][0x250] ;  /* 0x00009400ff707b82 */ /* 0x000e640000000a00 */
[----:B-1----:R-:W-:-:S06]  /*0780*/  IMAD.WIDE R112, R0, 0x4, R112 ;  /* 0x0000000400707825 */ /* 0x002fcc00078e0270 */
[----:B------:R-:W2:Y:S01]  /*0790*/  LDG.E R112, desc[UR4][R112.64] ;  /* 0x0000000470707981 */ /* 0x000ea2000c1e1900 */
[----:B------:R-:W-:Y:S01]  /*07a0*/  IADD3 R114, R114, -0x1, RZ ;  /* 0xffffffff72727810 */ /* 0x000fe20007ffe0ff */
[----:B------:R-:W-:Y:S01]  /*07b0*/  BSSY B1, `(.L_x_7961) ;  /* 0x0000058000017945 */ /* 0x000fe20003800000 */
[----:B0-----:R-:W-:Y:S01]  /*07c0*/  ISETP.NE.AND P3, PT, R187, RZ, PT ;  /* 0x000000ffbb00720c */ /* 0x001fe20003f65270 */
        /* <DEDUP_REMOVED lines=86> */
.L_x_7962:
[----:B------:R-:W-:Y:S05]  /*0d30*/  BSYNC B1 ;  /* 0x0000000000017941 */ /* 0x000fea0003800000 */
.L_x_7961:
        /* <DEDUP_REMOVED lines=80> */
.L_x_7964:
[----:B------:R-:W-:Y:S05]  /*1240*/  BSYNC B1 ;  /* 0x0000000000017941 */ /* 0x000fea0003800000 */
.L_x_7963:
        /* <DEDUP_REMOVED lines=78> */
.L_x_7960:
[----:B------:R-:W-:Y:S05]  /*1730*/  BSYNC B0 ;  /* 0x0000000000007941 */ /* 0x000fea0003800000 */
.L_x_7952:
        /* <DEDUP_REMOVED lines=25> */
.L_x_8035:
[----:B------:R-:W1:Y:S01]  /*18d0*/  S2R R117, SR_CgaCtaId ;  /* 0x0000000000757919 */ /* 0x000e620000008800 */
[----:B------:R-:W-:Y:S01]  /*18e0*/  MOV R116, 0x400 ;  /* 0x0000040000747802 */ /* 0x000fe20000000f00 */
[----:B---34-:R-:W-:Y:S01]  /*18f0*/  FADD.FTZ R124, R121, R114 ;  /* 0x00000072797c7221 */ /* 0x018fe20000010000 */
[----:B------:R-:W-:Y:S01]  /*1900*/  @!P4 LOP3.LUT R112, R112, 0x3, RZ, 0xc0, !PT ;  /* 0x000000037070c812 */ /* 0x000fe200078ec0ff */
[----:B0-----:R-:W-:Y:S01]  /*1910*/  FADD.FTZ R125, R120, R115 ;  /* 0x00000073787d7221 */ /* 0x001fe20000010000 */
[----:B------:R-:W-:Y:S05]  /*1920*/  WARPSYNC.ALL ;  /* 0x0000000000007948 */ /* 0x000fea0003800000 */
[----:B------:R-:W-:Y:S01]  /*1930*/  @!P4 IADD3 R112, R113, R112, RZ ;  /* 0x000000707170c210 */ /* 0x000fe20007ffe0ff */
        /* <DEDUP_REMOVED lines=42> */
.L_x_7969:
[----:B------:R-:W-:Y:S05]  /*1be0*/  BSYNC B1 ;  /* 0x0000000000017941 */ /* 0x000fea0003800000 */
.L_x_7968:
        /* <DEDUP_REMOVED lines=11> */
.L_x_7971:
[----:B------:R-:W-:Y:S05]  /*1ca0*/  BSYNC B1 ;  /* 0x0000000000017941 */ /* 0x000fea0003800000 */
.L_x_7970:
        /* <DEDUP_REMOVED lines=11> */
.L_x_7973:
[----:B------:R-:W-:Y:S05]  /*1d60*/  BSYNC B1 ;  /* 0x0000000000017941 */ /* 0x000fea0003800000 */
.L_x_7972:
        /* <DEDUP_REMOVED lines=11> */
.L_x_7975:
[----:B------:R-:W-:Y:S05]  /*1e20*/  BSYNC B1 ;  /* 0x0000000000017941 */ /* 0x000fea0003800000 */
.L_x_7974:
        /* <DEDUP_REMOVED lines=11> */
.L_x_7977:
[----:B------:R-:W-:Y:S05]  /*1ee0*/  BSYNC B1 ;  /* 0x0000000000017941 */ /* 0x000fea0003800000 */
.L_x_7976:
        /* <DEDUP_REMOVED lines=11> */
.L_x_7979:
[----:B------:R-:W-:Y:S05]  /*1fa0*/  BSYNC B1 ;  /* 0x0000000000017941 */ /* 0x000fea0003800000 */
.L_x_7978:
        /* <DEDUP_REMOVED lines=11> */
.L_x_7981:
[----:B------:R-:W-:Y:S05]  /*2060*/  BSYNC B1 ;  /* 0x0000000000017941 */ /* 0x000fea0003800000 */
.L_x_7980:
        /* <DEDUP_REMOVED lines=16> */
.L_x_7983:
[----:B------:R-:W-:Y:S05]  /*2170*/  BSYNC B1 ;  /* 0x0000000000017941 */ /* 0x000fea0003800000 */
.L_x_7982:
        /* <DEDUP_REMOVED lines=49> */
.L_x_7967:
[----:B------:R-:W-:Y:S05]  /*2490*/  BSYNC B0 ;  /* 0x0000000000007941 */ /* 0x000fea0003800000 */
.L_x_7966:
        /* <DEDUP_REMOVED lines=16> */
.L_x_7987:
[----:B------:R-:W-:Y:S05]  /*25a0*/  BSYNC B1 ;  /* 0x0000000000017941 */ /* 0x000fea0003800000 */
.L_x_7986:
        /* <DEDUP_REMOVED lines=11> */
.L_x_7989:
[----:B------:R-:W-:Y:S05]  /*2660*/  BSYNC B1 ;  /* 0x0000000000017941 */ /* 0x000fea0003800000 */
.L_x_7988:
        /* <DEDUP_REMOVED lines=11> */
.L_x_7991:
[----:B------:R-:W-:Y:S05]  /*2720*/  BSYNC B1 ;  /* 0x0000000000017941 */ /* 0x000fea0003800000 */
.L_x_7990:
        /* <DEDUP_REMOVED lines=11> */
.L_x_7993:
[----:B------:R-:W-:Y:S05]  /*27e0*/  BSYNC B1 ;  /* 0x0000000000017941 */ /* 0x000fea0003800000 */
.L_x_7992:
        /* <DEDUP_REMOVED lines=11> */
.L_x_7995:
[----:B------:R-:W-:Y:S05]  /*28a0*/  BSYNC B1 ;  /* 0x0000000000017941 */ /* 0x000fea0003800000 */
.L_x_7994:
        /* <DEDUP_REMOVED lines=11> */
.L_x_7997:
[----:B------:R-:W-:Y:S05]  /*2960*/  BSYNC B1 ;  /* 0x0000000000017941 */ /* 0x000fea0003800000 */
.L_x_7996:
        /* <DEDUP_REMOVED lines=11> */
.L_x_7999:
[----:B------:R-:W-:Y:S05]  /*2a20*/  BSYNC B1 ;  /* 0x0000000000017941 */ /* 0x000fea0003800000 */
.L_x_7998:
        /* <DEDUP_REMOVED lines=16> */
.L_x_8001:
[----:B------:R-:W-:Y:S05]  /*2b30*/  BSYNC B1 ;  /* 0x0000000000017941 */ /* 0x000fea0003800000 */
.L_x_8000:
        /* <DEDUP_REMOVED lines=49> */
.L_x_7985:
[----:B------:R-:W-:Y:S05]  /*2e50*/  BSYNC B0 ;  /* 0x0000000000007941 */ /* 0x000fea0003800000 */
.L_x_7984:
        /* <DEDUP_REMOVED lines=17> */
.L_x_8005:
[----:B------:R-:W-:Y:S05]  /*2f70*/  BSYNC B1 ;  /* 0x0000000000017941 */ /* 0x000fea0003800000 */
.L_x_8004:
        /* <DEDUP_REMOVED lines=11> */
.L_x_8007:
[----:B------:R-:W-:Y:S05]  /*3030*/  BSYNC B1 ;  /* 0x0000000000017941 */ /* 0x000fea0003800000 */
.L_x_8006:
        /* <DEDUP_REMOVED lines=11> */
.L_x_8009:
[----:B------:R-:W-:Y:S05]  /*30f0*/  BSYNC B1 ;  /* 0x0000000000017941 */ /* 0x000fea0003800000 */
.L_x_8008:
        /* <DEDUP_REMOVED lines=11> */
.L_x_8011:
[----:B------:R-:W-:Y:S05]  /*31b0*/  BSYNC B1 ;  /* 0x0000000000017941 */ /* 0x000fea0003800000 */
.L_x_8010:
        /* <DEDUP_REMOVED lines=11> */
.L_x_8013:
[----:B------:R-:W-:Y:S05]  /*3270*/  BSYNC B1 ;  /* 0x0000000000017941 */ /* 0x000fea0003800000 */
.L_x_8012:
        /* <DEDUP_REMOVED lines=11> */
.L_x_8015:
[----:B------:R-:W-:Y:S05]  /*3330*/  BSYNC B1 ;  /* 0x0000000000017941 */ /* 0x000fea0003800000 */
.L_x_8014:
        /* <DEDUP_REMOVED lines=11> */
.L_x_8017:
[----:B------:R-:W-:Y:S05]  /*33f0*/  BSYNC B1 ;  /* 0x0000000000017941 */ /* 0x000fea0003800000 */
.L_x_8016:
        /* <DEDUP_REMOVED lines=15> */
.L_x_8019:
[----:B------:R-:W-:Y:S05]  /*34f0*/  BSYNC B1 ;  /* 0x0000000000017941 */ /* 0x000fea0003800000 */
.L_x_8018:
        /* <DEDUP_REMOVED lines=36> */
[----:B-1----:R-:W-:Y:S01]  /*3740*/  @P4 FMUL.FTZ R124, R124, R127 ;  /* 0x0000007f7c7c4220 */ /* 0x002fe20000410000 */
[----:B------:R-:W-:-:S04]  /*3750*/  @P4 PRMT R109, R109, 0x5410, R122 ;  /* 0x000054106d6d4816 */ /* 0x000fc8000000007a */
[----:B------:R-:W-:Y:S01]  /*3760*/  @P4 F2FP.F16.F32.PACK_AB R124, RZ, R124 ;  /* 0x0000007cff7c423e */ /* 0x000fe200000000ff */
[----:B--2---:R-:W-:-:S03]  /*3770*/  @P4 FMUL.FTZ R180, R180, R177 ;  /* 0x000000b1b4b44220 */ /* 0x004fc60000410000 */
        /* <DEDUP_REMOVED lines=8> */
.L_x_8003:
[----:B------:R-:W-:Y:S05]  /*3800*/  BSYNC B0 ;  /* 0x0000000000007941 */ /* 0x000fea0003800000 */
.L_x_8002:
[----:B------:R-:W-:Y:S02]  /*3810*/  IADD3 R0, R0, UR10, RZ ;  /* 0x0000000a00007c10 */ /* 0x000fe4000fffe0ff */
[----:B------:R-:W-:Y:S02]  /*3820*/  SEL R177, RZ, 0x1, P3 ;  /* 0x00000001ffb17807 */ /* 0x000fe40001800000 */
[----:B------:R-:W-:-:S13]  /*3830*/  ISETP.GE.AND P2, PT, R0, UR11, PT ;  /* 0x0000000b00007c0c */ /* 0x000fda000bf46270 */
[----:B------:R-:W-:Y:S05]  /*3840*/  @!P2 BRA `(.L_x_8020) ;  /* 0xffffffcc0008a947 */ /* 0x000fea000383ffff */
.L_x_7951:
        /* <DEDUP_REMOVED lines=16> */
.L_x_8022:
[----:B------:R-:W-:Y:S05]  /*3950*/  BSYNC B0 ;  /* 0x0000000000007941 */ /* 0x000fea0003800000 */
.L_x_8021:
        /* <DEDUP_REMOVED lines=11> */
.L_x_8024:
[----:B------:R-:W-:Y:S05]  /*3a10*/  BSYNC B0 ;  /* 0x0000000000007941 */ /* 0x000fea0003800000 */
.L_x_8023:
        /* <DEDUP_REMOVED lines=11> */
.L_x_7965:
[----:B---3--:R-:W-:Y:S01]  /*3ad0*/  HFMA2.MMA R124, -RZ, RZ, 0, 9.5367431640625e-07 ;  /* 0x00000010ff7c7435 */ /* 0x008fe200000001ff */
[----:B------:R-:W-:Y:S02]  /*3ae0*/  MOV R125, R185 ;  /* 0x000000b9007d7202 */ /* 0x000fe40000000f00 */
[----:B-1----:R-:W-:Y:S02]  /*3af0*/  MOV R127, 0x1f ;  /* 0x0000001f007f7802 */ /* 0x002fe40000000f00 */
[----:B------:R-:W-:-:S07]  /*3b00*/  MOV R122, 0xffffffff ;  /* 0xffffffff007a7802 */ /* 0x000fce0000000f00 */
[----:B0----5:R-:W-:Y:S05]  /*3b10*/  WARPSYNC.COLLECTIVE R122, `(.L_x_8025) ;  /* 0x000000007a087348 */ /* 0x021fea0003c00000 */
[----:B------:R1:W2:Y:S02]  /*3b20*/  SHFL.DOWN P5, R123, R125, R124, R127 ;  /* 0x0800007c7d7b7389 */ /* 0x0002a400000a007f */
[----:B012--5:R-:W-:Y:S01]  /*3b30*/  ENDCOLLECTIVE ;  /* 0x000000000000791b */ /* 0x027fe20003800000 */
.L_x_8025:
[----:B------:R-:W-:Y:S02]  /*3b40*/  MOV R125, R182 ;  /* 0x000000b6007d7202 */ /* 0x000fe40000000f00 */
[----:B------:R-:W-:-:S07]  /*3b50*/  MOV R114, R123 ;  /* 0x0000007b00727202 */ /* 0x000fce0000000f00 */
[----:B------:R-:W-:Y:S05]  /*3b60*/  WARPSYNC.COLLECTIVE R122, `(.L_x_8026) ;  /* 0x000000007a087348 */ /* 0x000fea0003c00000 */
[----:B------:R0:W1:Y:S02]  /*3b70*/  SHFL.DOWN P5, R123, R125, R124, R127 ;  /* 0x0800007c7d7b7389 */ /* 0x00006400000a007f */
[----:B01----:R-:W-:Y:S01]  /*3b80*/  ENDCOLLECTIVE ;  /* 0x000000000000791b */ /* 0x003fe20003800000 */
.L_x_8026:
[----:B------:R-:W-:Y:S01]  /*3b90*/  FADD.FTZ R114, R114, R185 ;  /* 0x000000b972727221 */ /* 0x000fe20000010000 */
[----:B------:R-:W-:-:S04]  /*3ba0*/  HFMA2.MMA R124, -RZ, RZ, 0, 4.76837158203125e-07 ;  /* 0x00000008ff7c7435 */ /* 0x000fc800000001ff */
[----:B------:R-:W-:Y:S02]  /*3bb0*/  MOV R125, R114 ;  /* 0x00000072007d7202 */ /* 0x000fe40000000f00 */
[----:B------:R-:W-:-:S07]  /*3bc0*/  MOV R115, R123 ;  /* 0x0000007b00737202 */ /* 0x000fce0000000f00 */
[----:B------:R-:W-:Y:S05]  /*3bd0*/  WARPSYNC.COLLECTIVE R122, `(.L_x_8027) ;  /* 0x000000007a087348 */ /* 0x000fea0003c00000 */
[----:B------:R0:W1:Y:S02]  /*3be0*/  SHFL.DOWN P5, R123, R125, R124, R127 ;  /* 0x0800007c7d7b7389 */ /* 0x00006400000a007f */
[----:B01----:R-:W-:Y:S01]  /*3bf0*/  ENDCOLLECTIVE ;  /* 0x000000000000791b */ /* 0x003fe20003800000 */
.L_x_8027:
[----:B------:R-:W-:-:S05]  /*3c00*/  FADD.FTZ R115, R115, R182 ;  /* 0x000000b673737221 */ /* 0x000fca0000010000 */
[----:B------:R-:W-:Y:S02]  /*3c10*/  MOV R125, R115 ;  /* 0x00000073007d7202 */ /* 0x000fe40000000f00 */
[----:B------:R-:W-:-:S07]  /*3c20*/  MOV R117, R123 ;  /* 0x0000007b00757202 */ /* 0x000fce0000000f00 */
[----:B------:R-:W-:Y:S05]  /*3c30*/  WARPSYNC.COLLECTIVE R122, `(.L_x_8028) ;  /* 0x000000007a087348 */ /* 0x000fea0003c00000 */
[----:B------:R0:W1:Y:S02]  /*3c40*/  SHFL.DOWN P5, R123, R125, R124, R127 ;  /* 0x0800007c7d7b7389 */ /* 0x00006400000a007f */
[----:B01----:R-:W-:Y:S01]  /*3c50*/  ENDCOLLECTIVE ;  /* 0x000000000000791b */ /* 0x003fe20003800000 */
.L_x_8028:
[----:B------:R-:W-:Y:S01]  /*3c60*/  FADD.FTZ R117, R114, R117 ;  /* 0x0000007572757221 */ /* 0x000fe20000010000 */
[----:B------:R-:W-:-:S04]  /*3c70*/  HFMA2.MMA R124, -RZ, RZ, 0, 2.384185791015625e-07 ;  /* 0x00000004ff7c7435 */ /* 0x000fc800000001ff */
[----:B------:R-:W-:Y:S02]  /*3c80*/  MOV R125, R117 ;  /* 0x00000075007d7202 */ /* 0x000fe40000000f00 */
[----:B------:R-:W-:-:S07]  /*3c90*/  MOV R116, R123 ;  /* 0x0000007b00747202 */ /* 0x000fce0000000f00 */
[----:B------:R-:W-:Y:S05]  /*3ca0*/  WARPSYNC.COLLECTIVE R122, `(.L_x_8029) ;  /* 0x000000007a087348 */ /* 0x000fea0003c00000 */
[----:B------:R0:W1:Y:S02]  /*3cb0*/  SHFL.DOWN P5, R123, R125, R124, R127 ;  /* 0x0800007c7d7b7389 */ /* 0x00006400000a007f */
[----:B01----:R-:W-:Y:S01]  /*3cc0*/  ENDCOLLECTIVE ;  /* 0x000000000000791b */ /* 0x003fe20003800000 */
.L_x_8029:
[----:B------:R-:W-:-:S05]  /*3cd0*/  FADD.FTZ R116, R115, R116 ;  /* 0x0000007473747221 */ /* 0x000fca0000010000 */
[----:B------:R-:W-:Y:S02]  /*3ce0*/  MOV R125, R116 ;  /* 0x00000074007d7202 */ /* 0x000fe40000000f00 */
[----:B------:R-:W-:-:S07]  /*3cf0*/  MOV R118, R123 ;  /* 0x0000007b00767202 */ /* 0x000fce0000000f00 */
[----:B------:R-:W-:Y:S05]  /*3d00*/  WARPSYNC.COLLECTIVE R122, `(.L_x_8030) ;  /* 0x000000007a087348 */ /* 0x000fea0003c00000 */
[----:B------:R0:W1:Y:S02]  /*3d10*/  SHFL.DOWN P5, R123, R125, R124, R127 ;  /* 0x0800007c7d7b7389 */ /* 0x00006400000a007f */
[----:B01----:R-:W-:Y:S01]  /*3d20*/  ENDCOLLECTIVE ;  /* 0x000000000000791b */ /* 0x003fe20003800000 */
.L_x_8030:
[----:B------:R-:W-:Y:S01]  /*3d30*/  FADD.FTZ R118, R117, R118 ;  /* 0x0000007675767221 */ /* 0x000fe20000010000 */
[----:B------:R-:W-:-:S04]  /*3d40*/  HFMA2.MMA R124, -RZ, RZ, 0, 1.1920928955078125e-07 ;  /* 0x00000002ff7c7435 */ /* 0x000fc800000001ff */
[----:B------:R-:W-:Y:S02]  /*3d50*/  MOV R125, R118 ;  /* 0x00000076007d7202 */ /* 0x000fe40000000f00 */
[----:B------:R-:W-:-:S07]  /*3d60*/  MOV R119, R123 ;  /* 0x0000007b00777202 */ /* 0x000fce0000000f00 */
[----:B------:R-:W-:Y:S05]  /*3d70*/  WARPSYNC.COLLECTIVE R122, `(.L_x_8031) ;  /* 0x000000007a087348 */ /* 0x000fea0003c00000 */
[----:B------:R0:W1:Y:S02]  /*3d80*/  SHFL.DOWN P5, R123, R125, R124, R127 ;  /* 0x0800007c7d7b7389 */ /* 0x00006400000a007f */
[----:B01----:R-:W-:Y:S01]  /*3d90*/  ENDCOLLECTIVE ;  /* 0x000000000000791b */ /* 0x003fe20003800000 */
.L_x_8031:
[----:B------:R-:W-:-:S05]  /*3da0*/  FADD.FTZ R119, R116, R119 ;  /* 0x0000007774777221 */ /* 0x000fca0000010000 */
[----:B------:R-:W-:Y:S02]  /*3db0*/  MOV R125, R119 ;  /* 0x00000077007d7202 */ /* 0x000fe40000000f00 */
[----:B------:R-:W-:-:S07]  /*3dc0*/  MOV R121, R123 ;  /* 0x0000007b00797202 */ /* 0x000fce0000000f00 */
[----:B------:R-:W-:Y:S05]  /*3dd0*/  WARPSYNC.COLLECTIVE R122, `(.L_x_8032) ;  /* 0x000000007a087348 */ /* 0x000fea0003c00000 */
[----:B------:R0:W1:Y:S02]  /*3de0*/  SHFL.DOWN P5, R123, R125, R124, R127 ;  /* 0x0800007c7d7b7389 */ /* 0x00006400000a007f */
[----:B01----:R-:W-:Y:S01]  /*3df0*/  ENDCOLLECTIVE ;  /* 0x000000000000791b */ /* 0x003fe20003800000 */
.L_x_8032:
[----:B------:R-:W-:Y:S01]  /*3e00*/  FADD.FTZ R121, R118, R121 ;  /* 0x0000007976797221 */ /* 0x000fe20000010000 */
[----:B------:R-:W-:-:S04]  /*3e10*/  HFMA2.MMA R124, -RZ, RZ, 0, 5.9604644775390625e-08 ;  /* 0x00000001ff7c7435 */ /* 0x000fc800000001ff */
[----:B------:R-:W-:Y:S02]  /*3e20*/  MOV R125, R121 ;  /* 0x00000079007d7202 */ /* 0x000fe40000000f00 */
[----:B------:R-:W-:-:S07]  /*3e30*/  MOV R120, R123 ;  /* 0x0000007b00787202 */ /* 0x000fce0000000f00 */
[----:B------:R-:W-:Y:S05]  /*3e40*/  WARPSYNC.COLLECTIVE R122, `(.L_x_8033) ;  /* 0x000000007a087348 */ /* 0x000fea0003c00000 */
[----:B------:R0:W1:Y:S02]  /*3e50*/  SHFL.DOWN P5, R123, R125, R124, R127 ;  /* 0x0800007c7d7b7389 */ /* 0x00006400000a007f */
[----:B01----:R-:W-:Y:S01]  /*3e60*/  ENDCOLLECTIVE ;  /* 0x000000000000791b */ /* 0x003fe20003800000 */
.L_x_8033:
[----:B------:R-:W-:-:S05]  /*3e70*/  FADD.FTZ R120, R119, R120 ;  /* 0x0000007877787221 */ /* 0x000fca0000010000 */
[----:B------:R-:W-:Y:S02]  /*3e80*/  MOV R125, R120 ;  /* 0x00000078007d7202 */ /* 0x000fe40000000f00 */
[----:B------:R-:W-:-:S07]  /*3e90*/  MOV R114, R123 ;  /* 0x0000007b00727202 */ /* 0x000fce0000000f00 */
[----:B------:R-:W-:Y:S05]  /*3ea0*/  WARPSYNC.COLLECTIVE R122, `(.L_x_8034) ;  /* 0x000000007a087348 */ /* 0x000fea0003c00000 */
[----:B------:R0:W1:Y:S02]  /*3eb0*/  SHFL.DOWN P5, R123, R125, R124, R127 ;  /* 0x0800007c7d7b7389 */ /* 0x00006400000a007f */
[----:B01----:R-:W-:Y:S01]  /*3ec0*/  ENDCOLLECTIVE ;  /* 0x000000000000791b */ /* 0x003fe20003800000 */
.L_x_8034:
[----:B------:R-:W-:Y:S01]  /*3ed0*/  MOV R115, R123 ;  /* 0x0000007b00737202 */ /* 0x000fe20000000f00 */
[----:B------:R-:W-:Y:S06]  /*3ee0*/  BRA `(.L_x_8035) ;  /* 0xffffffd800787947 */ /* 0x000fec000383ffff */
.L_x_8036:
        /* <DEDUP_REMOVED lines=9> */
.L_x_11401:


//--------------------- .text._ZN10layer_norm13ln_bwd_kernelINS_13Kernel_traitsIf6__halffS2_fjLj3072ELj1ELj1ELj4ELj16ENS_18Kernel_traits_baseILj3072EfS2_fS2_fjLj128EEEEELb0ELb0ELb1ELb1EEEvNS_9BwdParamsE --------------------------
	.section	.text._ZN10layer_norm13ln_bwd_kernelINS_13Kernel_traitsIf6__halffS2_fjLj3072ELj1ELj1ELj4ELj16ENS_18Kernel_traits_baseILj3072EfS2_fS2_fjLj128EEEEELb0ELb0ELb1ELb1EEEvNS_9BwdParamsE,"ax",@progbits
	.align	128
        .global         _ZN10layer_norm13ln_bwd_kernelINS_13Kernel_traitsIf6__halffS2_fjLj3072ELj1ELj1ELj4ELj16ENS_18Kernel_traits_baseILj3072EfS2_fS2_fjLj128EEEEELb0ELb0ELb1ELb1EEEvNS_9BwdParamsE
        .type           _ZN10layer_norm13ln_bwd_kernelINS_13Kernel_traitsIf6__halffS2_fjLj3072ELj1ELj1ELj4ELj16ENS_18Kernel_traits_baseILj3072EfS2_fS2_fjLj128EEEEELb0ELb0ELb1ELb1EEEvNS_9BwdParamsE,@function
        .size           _ZN10layer_norm13ln_bwd_kernelINS_13Kernel_traitsIf6__halffS2_fjLj3072ELj1ELj1ELj4ELj16ENS_18Kernel_traits_baseILj3072EfS2_fS2_fjLj128EEEEELb0ELb0ELb1ELb1EEEvNS_9BwdParamsE,(.L_x_11402 - _ZN10layer_norm13ln_bwd_kernelINS_13Kernel_traitsIf6__halffS2_fjLj3072ELj1ELj1ELj4ELj16ENS_18Kernel_traits_baseILj3072EfS2_fS2_fjLj128EEEEELb0ELb0ELb1ELb1EEEvNS_9BwdParamsE)
        .other          _ZN10layer_norm13ln_bwd_kernelINS_13Kernel_traitsIf6__halffS2_fjLj3072ELj1ELj1ELj4ELj16ENS_18Kernel_traits_baseILj3072EfS2_fS2_fjLj128EEEEELb0ELb0ELb1ELb1EEEvNS_9BwdParamsE,@"STO_CUDA_ENTRY STV_DEFAULT"
_ZN10layer_norm13ln_bwd_kernelINS_13Kernel_traitsIf6__halffS2_fjLj3072ELj1ELj1ELj4ELj16ENS_18Kernel_traits_baseILj3072EfS2_fS2_fjLj128EEEEELb0ELb0ELb1ELb1EEEvNS_9BwdParamsE:
.text._ZN10layer_norm13ln_bwd_kernelINS_13Kernel_traitsIf6__halffS2_fjLj3072ELj1ELj1ELj4ELj16ENS_18Kernel_traits_baseILj3072EfS2_fS2_fjLj128EEEEELb0ELb0ELb1ELb1EEEvNS_9BwdParamsE:
        /* <DEDUP_REMOVED lines=37> */
.L_x_8037:
        /* <DEDUP_REMOVED lines=37> */
.L_x_8091:
        /* <DEDUP_REMOVED lines=16> */
[C---:B------:R-:W-:Y:S02]  /*05a0*/  IADD3 R125, R127.reuse, 0x80, RZ ;  /* 0x000000807f7d7810 */ /* 0x040fe40007ffe0ff */
[----:B------:R-:W-:Y:S01]  /*05b0*/  IADD3 R120, R127, 0x100, RZ ;  /* 0x000001007f787810 */ /* 0x000fe20007ffe0ff */
[----:B------:R0:W5:Y:S02]  /*05c0*/  LDG.E R128, desc[UR4][R116.64] ;  /* 0x0000000474807981 */ /* 0x000164000c1e1900 */
        /* <DEDUP_REMOVED lines=21> */
.L_x_8040:
        /* <DEDUP_REMOVED lines=9> */
[----:B0-----:R-:W-:-:S06]  /*07b0*/  IMAD.WIDE R2, R123, 0x4, R2 ;  /* 0x000000047b027825 */ /* 0x001fcc00078e0202 */
        /* <DEDUP_REMOVED lines=17> */
[----:B0-----:R-:W-:-:S02]  /*08d0*/  MOV R2, UR14 ;  /* 0x0000000e00027c02 */ /* 0x001fc40008000f00 */
[----:B------:R-:W-:Y:S02]  /*08e0*/  MOV R0, UR15 ;  /* 0x0000000f00007c02 */ /* 0x000fe40008000f00 */
        /* <DEDUP_REMOVED lines=12> */
[--C-:B--2---:R-:W-:Y:S02]  /*09b0*/  HADD2.F32 R173, -RZ, R148.reuse.H0_H0 ;  /* 0x20000094ffad7230 */ /* 0x104fe40000004100 */
        /* <DEDUP_REMOVED lines=25> */
[----:B0-----:R-:W-:-:S02]  /*0b50*/  HADD2.F32 R115, -RZ, R154.H0_H0 ;  /* 0x2000009aff737230 */ /* 0x001fc40000004100 */
[C---:B------:R-:W-:Y:S01]  /*0b60*/  FADD.FTZ R156, -R3.reuse, R156 ;  /* 0x0000009c039c7221 */ /* 0x040fe20000010100 */
[----:B------:R-:W-:Y:S02]  /*0b70*/  HADD2.F32 R114, -RZ, R154.H1_H1 ;  /* 0x3000009aff727230 */ /* 0x000fe40000004100 */
[C---:B------:R-:W-:Y:S01]  /*0b80*/  FADD.FTZ R152, -R3.reuse, R157 ;  /* 0x0000009d03987221 */ /* 0x040fe20000010100 */
[C---:B------:R-:W-:Y:S01]  /*0b90*/  FADD.FTZ R158, -R3.reuse, R158 ;  /* 0x0000009e039e7221 */ /* 0x040fe20000010100 */
[----:B------:R-:W-:Y:S01]  /*0ba0*/  FADD.FTZ R116, -R3, R159 ;  /* 0x0000009f03747221 */ /* 0x000fe20000010100 */
[C---:B-----5:R-:W-:Y:S01]  /*0bb0*/  FMUL.FTZ R3, R121.reuse, R136 ;  /* 0x0000008879037220 */ /* 0x060fe20000410000 */
[----:B------:R-:W-:Y:S01]  /*0bc0*/  FMUL.FTZ R154, R48, R117 ;  /* 0x00000075309a7220 */ /* 0x000fe20000410000 */
[----:B------:R-:W-:Y:S02]  /*0bd0*/  HADD2.F32 R119, -RZ, R133.H0_H0 ;  /* 0x20000085ff777230 */ /* 0x000fe40000004100 */
[----:B------:R-:W-:Y:S01]  /*0be0*/  FMUL.FTZ R129, R121, R138 ;  /* 0x0000008a79817220 */ /* 0x000fe20000410000 */
[----:B------:R-:W-:-:S02]  /*0bf0*/  HADD2.F32 R179, -RZ, R151.H0_H0 ;  /* 0x20000097ffb37230 */ /* 0x000fc40000004100 */
[----:B------:R-:W-:Y:S01]  /*0c00*/  FMUL.FTZ R143, R121, R164 ;  /* 0x000000a4798f7220 */ /* 0x000fe20000410000 */
[----:B------:R-:W-:Y:S02]  /*0c10*/  HADD2.F32 R194, -RZ, R151.H1_H1 ;  /* 0x30000097ffc27230 */ /* 0x000fe40000004100 */
[----:B------:R-:W-:Y:S01]  /*0c20*/  FFMA.FTZ R52, R3, R117, R52 ;  /* 0x0000007503347223 */ /* 0x000fe20000010034 */
[----:B------:R-:W-:Y:S01]  /*0c30*/  FADD.FTZ R96, R96, R117 ;  /* 0x0000007560607221 */ /* 0x000fe20000010000 */
[----:B------:R-:W-:Y:S01]  /*0c40*/  FMUL.FTZ R151, R49, R170 ;  /* 0x000000aa31977220 */ /* 0x000fe20000410000 */
[----:B------:R-:W-:Y:S01]  /*0c50*/  FADD.FTZ R164, RZ, R154 ;  /* 0x0000009affa47221 */ /* 0x000fe20000010000 */
[----:B------:R-:W-:Y:S01]  /*0c60*/  FMUL.FTZ R132, R121, R168 ;  /* 0x000000a879847220 */ /* 0x000fe20000410000 */
[----:B------:R-:W-:Y:S01]  /*0c70*/  FFMA.FTZ R117, R3, R154, RZ ;  /* 0x0000009a03757223 */ /* 0x000fe200000100ff */
[----:B------:R-:W-:Y:S01]  /*0c80*/  FMUL.FTZ R147, R121, R156 ;  /* 0x0000009c79937220 */ /* 0x000fe20000410000 */
[----:B------:R-:W-:-:S02]  /*0c90*/  HADD2.F32 R174, -RZ, R133.H1_H1 ;  /* 0x30000085ffae7230 */ /* 0x000fc40000004100 */
[-C--:B------:R-:W-:Y:S01]  /*0ca0*/  FFMA.FTZ R54, R129, R119.reuse, R54 ;  /* 0x0000007781367223 */ /* 0x080fe20000010036 */
[----:B------:R-:W-:Y:S01]  /*0cb0*/  FADD.FTZ R98, R98, R119 ;  /* 0x0000007762627221 */ /* 0x000fe20000010000 */
[----:B------:R-:W-:Y:S01]  /*0cc0*/  FMUL.FTZ R156, R50, R119 ;  /* 0x00000077329c7220 */ /* 0x000fe20000410000 */
[----:B------:R-:W-:Y:S01]  /*0cd0*/  FADD.FTZ R119, R164, R151 ;  /* 0x00000097a4777221 */ /* 0x000fe20000010000 */
[----:B------:R-:W-:Y:S01]  /*0ce0*/  FFMA.FTZ R164, R132, R151, R117 ;  /* 0x0000009784a47223 */ /* 0x000fe20000010075 */
[----:B------:R-:W-:Y:S02]  /*0cf0*/  HADD2.F32 R169, -RZ, R134.H0_H0 ;  /* 0x20000086ffa97230 */ /* 0x000fe40000004100 */
[----:B------:R-:W-:Y:S01]  /*0d00*/  FMUL.FTZ R145, R121, R166 ;  /* 0x000000a679917220 */ /* 0x000fe20000410000 */
[--C-:B------:R-:W-:Y:S02]  /*0d10*/  HADD2.F32 R181, -RZ, R153.reuse.H0_H0 ;  /* 0x20000099ffb57230 */ /* 0x100fe40000004100 */
[----:B------:R-:W-:Y:S01]  /*0d20*/  FADD.FTZ R166, R119, R156 ;  /* 0x0000009c77a67221 */ /* 0x000fe20000010000 */
[----:B------:R-:W-:-:S02]  /*0d30*/  HADD2.F32 R202, -RZ, R153.H1_H1 ;  /* 0x30000099ffca7230 */ /* 0x000fc40000004100 */
[----:B------:R-:W-:Y:S01]  /*0d40*/  FMUL.FTZ R153, R51, R174 ;  /* 0x000000ae33997220 */ /* 0x000fe20000410000 */
[----:B------:R-:W-:Y:S02]  /*0d50*/  HADD2.F32 R178, -RZ, R134.H1_H1 ;  /* 0x30000086ffb27230 */ /* 0x000fe40000004100 */
[----:B------:R-:W-:Y:S01]  /*0d60*/  FMUL.FTZ R134, R121, R172 ;  /* 0x000000ac79867220 */ /* 0x000fe20000410000 */
[----:B------:R-:W-:Y:S01]  /*0d70*/  FFMA.FTZ R117, R129, R156, R164 ;  /* 0x0000009c81757223 */ /* 0x000fe200000100a4 */
[--C-:B------:R-:W-:Y:S02]  /*0d80*/  HADD2.F32 R175, -RZ, R149.reuse.H0_H0 ;  /* 0x20000095ffaf7230 */ /* 0x100fe40000004100 */
[----:B------:R-:W-:Y:S02]  /*0d90*/  HADD2.F32 R190, -RZ, R149.H1_H1 ;  /* 0x30000095ffbe7230 */ /* 0x000fe40000004100 */
[C---:B------:R-:W-:Y:S01]  /*0da0*/  FMUL.FTZ R149, R121.reuse, R158 ;  /* 0x0000009e79957220 */ /* 0x040fe20000410000 */
[----:B------:R-:W-:Y:S01]  /*0db0*/  FMUL.FTZ R158, R44, R169 ;  /* 0x000000a92c9e7220 */ /* 0x000fe20000410000 */
[----:B------:R-:W-:Y:S01]  /*0dc0*/  FADD.FTZ R119, R166, R153 ;  /* 0x00000099a6777221 */ /* 0x000fe20000010000 */
[----:B------:R-:W-:Y:S01]  /*0dd0*/  FMUL.FTZ R131, R121, R140 ;  /* 0x0000008c79837220 */ /* 0x000fe20000410000 */
[----:B------:R-:W-:Y:S01]  /*0de0*/  FFMA.FTZ R166, R134, R153, R117 ;  /* 0x0000009986a67223 */ /* 0x000fe20000010075 */
[----:B------:R-:W-:-:S02]  /*0df0*/  HADD2.F32 R171, -RZ, R135.H0_H0 ;  /* 0x20000087ffab7230 */ /* 0x000fc40000004100 */
[----:B------:R-:W-:Y:S01]  /*0e00*/  FADD.FTZ R168, R119, R158 ;  /* 0x0000009e77a87221 */ /* 0x000fe20000010000 */
[--C-:B-1----:R-:W-:Y:S02]  /*0e10*/  HADD2.F32 R113, -RZ, R155.reuse.H0_H0 ;  /* 0x2000009bff717230 */ /* 0x102fe40000004100 */
[----:B------:R-:W-:Y:S02]  /*0e20*/  HADD2.F32 R112, -RZ, R155.H1_H1 ;  /* 0x3000009bff707230 */ /* 0x000fe40000004100 */
[----:B------:R-:W-:Y:S01]  /*0e30*/  FMUL.FTZ R155, R45, R178 ;  /* 0x000000b22d9b7220 */ /* 0x000fe20000410000 */
[----:B------:R-:W-:Y:S01]  /*0e40*/  FMUL.FTZ R136, R121, R176 ;  /* 0x000000b079887220 */ /* 0x000fe20000410000 */
[----:B------:R-:W-:Y:S01]  /*0e50*/  FFMA.FTZ R117, R131, R158, R166 ;  /* 0x0000009e83757223 */ /* 0x000fe200000100a6 */
[----:B------:R-:W-:Y:S02]  /*0e60*/  HADD2.F32 R182, -RZ, R135.H1_H1 ;  /* 0x30000087ffb67230 */ /* 0x000fe40000004100 */
[C---:B------:R-:W-:Y:S01]  /*0e70*/  FMUL.FTZ R139, R121.reuse, R160 ;  /* 0x000000a0798b7220 */ /* 0x040fe20000410000 */
        /* <DEDUP_REMOVED lines=10> */
[C---:B------:R-:W-:Y:S01]  /*0f20*/  FMUL.FTZ R141, R121.reuse, R162 ;  /* 0x000000a2798d7220 */ /* 0x040fe20000410000 */
        /* <DEDUP_REMOVED lines=17> */
[----:B------:R-:W-:-:S02]  /*1040*/  FADD.FTZ R119, R172, R161 ;  /* 0x000000a1ac777221 */ /* 0x000fc40000010000 */
[----:B------:R-:W-:Y:S01]  /*1050*/  FFMA.FTZ R172, R142, R161, R117 ;  /* 0x000000a18eac7223 */ /* 0x000fe20000010075 */
[----:B------:R-:W-:Y:S01]  /*1060*/  FFMA.FTZ R55, R134, R174, R55 ;  /* 0x000000ae86377223 */ /* 0x000fe20000010037 */
[----:B------:R-:W-:Y:S01]  /*1070*/  FADD.FTZ R99, R99, R174 ;  /* 0x000000ae63637221 */ /* 0x000fe20000010000 */
[----:B------:R-:W-:Y:S01]  /*1080*/  FMUL.FTZ R163, R37, R192 ;  /* 0x000000c025a37220 */ /* 0x000fe20000410000 */
[----:B------:R-:W-:Y:S01]  /*1090*/  FADD.FTZ R174, R119, R166 ;  /* 0x000000a677ae7221 */ /* 0x000fe20000010000 */
[----:B------:R-:W-:Y:S01]  /*10a0*/  FMUL.FTZ R144, R121, R148 ;  /* 0x0000009479907220 */ /* 0x000fe20000410000 */
[----:B------:R-:W-:Y:S01]  /*10b0*/  FFMA.FTZ R117, R139, R166, R172 ;  /* 0x000000a68b757223 */ /* 0x000fe200000100ac */
[----:B------:R-:W-:Y:S01]  /*10c0*/  FMUL.FTZ R168, R38, R179 ;  /* 0x000000b326a87220 */ /* 0x000fe20000410000 */
[----:B------:R-:W-:Y:S02]  /*10d0*/  FADD.FTZ R119, R174, R163 ;  /* 0x000000a3ae777221 */ /* 0x000fe40000010000 */
        /* <DEDUP_REMOVED lines=75> */
.L_x_8041:
[----:B------:R-:W-:Y:S05]  /*1590*/  BSYNC B0 ;  /* 0x0000000000007941 */ /* 0x000fea0003800000 */
.L_x_8039:
        /* <DEDUP_REMOVED lines=25> */
.L_x_8102:
        /* <DEDUP_REMOVED lines=62> */
.L_x_8044:
[----:B------:R-:W-:Y:S05]  /*1b10*/  BSYNC B0 ;  /* 0x0000000000007941 */ /* 0x000fea0003800000 */
.L_x_8043:
        /* <DEDUP_REMOVED lines=8> */
.L_x_8046:
[----:B------:R-:W-:Y:S05]  /*1ba0*/  BSYNC B0 ;  /* 0x0000000000007941 */ /* 0x000fea0003800000 */
.L_x_8045:
[----:B------:R-:W-:Y:S01]  /*1bb0*/  HFMA2.MMA R177, -RZ, RZ, 0, 0 ;  /* 0x00000000ffb17435 */ /* 0x000fe200000001ff */
[----:B------:R-:W-:Y:S01]  /*1bc0*/  @P5 FMUL.FTZ R114, R117, R182 ;  /* 0x000000b675725220 */ /* 0x000fe20000410000 */
[----:B0-----:R-:W-:Y:S01]  /*1bd0*/  @P5 FMUL.FTZ R118, R116, R179 ;  /* 0x000000b374765220 */ /* 0x001fe20000410000 */
        /* <DEDUP_REMOVED lines=14> */
.L_x_8048:
[----:B------:R-:W-:Y:S05]  /*1cc0*/  BSYNC B0 ;  /* 0x0000000000007941 */ /* 0x000fea0003800000 */
.L_x_8047:
        /* <DEDUP_REMOVED lines=8> */
.L_x_8050:
[----:B------:R-:W-:Y:S05]  /*1d50*/  BSYNC B0 ;  /* 0x0000000000007941 */ /* 0x000fea0003800000 */
.L_x_8049:
        /* <DEDUP_REMOVED lines=19> */
.L_x_8052:
[----:B------:R-:W-:Y:S05]  /*1e90*/  BSYNC B0 ;  /* 0x0000000000007941 */ /* 0x000fea0003800000 */
.L_x_8051:
        /* <DEDUP_REMOVED lines=10> */
.L_x_8054:
[----:B------:R-:W-:Y:S05]  /*1f40*/  BSYNC B0 ;  /* 0x0000000000007941 */ /* 0x000fea0003800000 */
.L_x_8053:
        /* <DEDUP_REMOVED lines=10> */
.L_x_8056:
[----:B------:R-:W-:Y:S05]  /*1ff0*/  BSYNC B0 ;  /* 0x0000000000007941 */ /* 0x000fea0003800000 */
.L_x_8055:
[----:B------:R-:W-:Y:S01]  /*2000*/  @P5 FMUL.FTZ R184, R183, R188 ;  /* 0x000000bcb7b85220 */ /* 0x000fe20000410000 */
[----:B------:R-:W-:Y:S01]  /*2010*/  ISETP.NE.U32.AND P1, PT, RZ, UR10, PT ;  /* 0x0000000aff007c0c */ /* 0x000fe2000bf25070 */
[----:B------:R-:W-:Y:S01]  /*2020*/  BSSY B0, `(.L_x_8057) ;  /* 0x0000019000007945 */ /* 0x000fe20003800000 */
[----:B------:R-:W-:Y:S02]  /*2030*/  @P5 F2FP.F16.F32.PACK_AB R114, RZ, R114 ;  /* 0x00000072ff72523e */ /* 0x000fe400000000ff */
[----:B------:R-:W-:Y:S02]  /*2040*/  @!P3 ISETP.NE.U32.AND P2, PT, R2, RZ, PT ;  /* 0x000000ff0200b20c */ /* 0x000fe40003f45070 */
[----:B------:R-:W-:Y:S02]  /*2050*/  @P5 PRMT R101, R115, 0x7610, R101 ;  /* 0x0000761073655816 */ /* 0x000fe40000000065 */
[----:B------:R-:W-:Y:S02]  /*2060*/  ISETP.NE.AND.EX P1, PT, RZ, UR11, PT, P1 ;  /* 0x0000000bff007c0c */ /* 0x000fe4000bf25310 */
[----:B------:R-:W-:-:S02]  /*2070*/  @P5 F2FP.F16.F32.PACK_AB R182, RZ, R182 ;  /* 0x000000b6ffb6523e */ /* 0x000fc400000000ff */
[----:B------:R-:W-:Y:S02]  /*2080*/  @P5 F2FP.F16.F32.PACK_AB R184, RZ, R184 ;  /* 0x000000b8ffb8523e */ /* 0x000fe400000000ff */
        /* <DEDUP_REMOVED lines=18> */
.L_x_8058:
[----:B------:R-:W-:Y:S05]  /*21b0*/  BSYNC B0 ;  /* 0x0000000000007941 */ /* 0x000fea0003800000 */
.L_x_8057:
[----:B------:R-:W-:Y:S01]  /*21c0*/  @P5 FMUL.FTZ R182, R130, R187 ;  /* 0x000000bb82b65220 */ /* 0x000fe20000410000 */
[----:B------:R-:W-:Y:S01]  /*21d0*/  SEL R117, R118, R109, P1 ;  /* 0x0000006d76757207 */ /* 0x000fe20000800000 */
[----:B------:R-:W-:Y:S01]  /*21e0*/  @P5 IMAD.WIDE.U32 R180, R177, 0x10, R180 ;  /* 0x00000010b1b45825 */ /* 0x000fe200078e00b4 */
        /* <DEDUP_REMOVED lines=38> */
.L_x_8060:
[----:B------:R-:W-:Y:S05]  /*2450*/  BSYNC B0 ;  /* 0x0000000000007941 */ /* 0x000fea0003800000 */
.L_x_8059:
        /* <DEDUP_REMOVED lines=8> */
.L_x_8062:
[----:B------:R-:W-:Y:S05]  /*24e0*/  BSYNC B0 ;  /* 0x0000000000007941 */ /* 0x000fea0003800000 */
.L_x_8061:
[----:B------:R-:W-:Y:S01]  /*24f0*/  @P5 FMUL.FTZ R114, R115, R182 ;  /* 0x000000b673725220 */ /* 0x000fe20000410000 */
        /* <DEDUP_REMOVED lines=14> */
.L_x_8064:
[----:B------:R-:W-:Y:S05]  /*25e0*/  BSYNC B0 ;  /* 0x0000000000007941 */ /* 0x000fea0003800000 */
.L_x_8063:
        /* <DEDUP_REMOVED lines=8> */
.L_x_8066:
[----:B------:R-:W-:Y:S05]  /*2670*/  BSYNC B0 ;  /* 0x0000000000007941 */ /* 0x000fea0003800000 */
.L_x_8065:
        /* <DEDUP_REMOVED lines=8> */
.L_x_8068:
[----:B------:R-:W-:Y:S05]  /*2700*/  BSYNC B0 ;  /* 0x0000000000007941 */ /* 0x000fea0003800000 */
.L_x_8067:
        /* <DEDUP_REMOVED lines=19> */
.L_x_8070:
[----:B------:R-:W-:Y:S05]  /*2840*/  BSYNC B0 ;  /* 0x0000000000007941 */ /* 0x000fea0003800000 */
.L_x_8069:
        /* <DEDUP_REMOVED lines=10> */
.L_x_8072:
[----:B------:R-:W-:Y:S05]  /*28f0*/  BSYNC B0 ;  /* 0x0000000000007941 */ /* 0x000fea0003800000 */
.L_x_8071:
[----:B------:R-:W0:Y:S01]  /*2900*/  @P5 LDC.64 R126, c[0x0][0x2f8] ;  /* 0x0000be00ff7e5b82 */ /* 0x000e220000000a00 */
[----:B------:R-:W-:Y:S01]  /*2910*/  @P5 FMUL.FTZ R181, R183, R188 ;  /* 0x000000bcb7b55220 */ /* 0x000fe20000410000 */
[----:B------:R-:W-:Y:S01]  /*2920*/  @P5 F2FP.F16.F32.PACK_AB R117, RZ, R117 ;  /* 0x00000075ff75523e */ /* 0x000fe200000000ff */
[----:B------:R-:W-:Y:S01]  /*2930*/  BSSY B0, `(.L_x_8073) ;  /* 0x0000019000007945 */ /* 0x000fe20003800000 */
[----:B------:R-:W-:Y:S02]  /*2940*/  @P5 F2FP.F16.F32.PACK_AB R180, RZ, R180 ;  /* 0x000000b4ffb4523e */ /* 0x000fe400000000ff */
[----:B------:R-:W-:Y:S02]  /*2950*/  @P5 F2FP.F16.F32.PACK_AB R181, RZ, R181 ;  /* 0x000000b5ffb5523e */ /* 0x000fe400000000ff */
        /* <DEDUP_REMOVED lines=22> */
.L_x_8074:
[----:B------:R-:W-:Y:S05]  /*2ac0*/  BSYNC B0 ;  /* 0x0000000000007941 */ /* 0x000fea0003800000 */
.L_x_8073:
        /* <DEDUP_REMOVED lines=41> */
.L_x_8076:
[----:B------:R-:W-:Y:S05]  /*2d60*/  BSYNC B0 ;  /* 0x0000000000007941 */ /* 0x000fea0003800000 */
.L_x_8075:
        /* <DEDUP_REMOVED lines=9> */
.L_x_8078:
[----:B------:R-:W-:Y:S05]  /*2e00*/  BSYNC B0 ;  /* 0x0000000000007941 */ /* 0x000fea0003800000 */
.L_x_8077:
        /* <DEDUP_REMOVED lines=9> */
.L_x_8080:
[----:B------:R-:W-:Y:S05]  /*2ea0*/  BSYNC B0 ;  /* 0x0000000000007941 */ /* 0x000fea0003800000 */
.L_x_8079:
        /* <DEDUP_REMOVED lines=8> */
.L_x_8082:
[----:B------:R-:W-:Y:S05]  /*2f30*/  BSYNC B0 ;  /* 0x0000000000007941 */ /* 0x000fea0003800000 */
.L_x_8081:
        /* <DEDUP_REMOVED lines=8> */
.L_x_8084:
[----:B------:R-:W-:Y:S05]  /*2fc0*/  BSYNC B0 ;  /* 0x0000000000007941 */ /* 0x000fea0003800000 */
.L_x_8083:
[----:B------:R-:W-:Y:S01]  /*2fd0*/  @!P3 ISETP.NE.U32.AND P6, PT, R2, RZ, PT ;  /* 0x000000ff0200b20c */ /* 0x000fe20003fc5070 */
[----:B------:R-:W-:Y:S01]  /*2fe0*/  BSSY B0, `(.L_x_8085) ;  /* 0x0000010000007945 */ /* 0x000fe20003800000 */
[C---:B------:R-:W-:Y:S01]  /*2ff0*/  @!P3 ISETP.NE.AND.EX P2, PT, R0.reuse, RZ, PT, P2 ;  /* 0x000000ff0000b20c */ /* 0x040fe20003f45320 */
[----:B------:R-:W-:Y:S01]  /*3000*/  @P5 FMUL.FTZ R116, R115, R182 ;  /* 0x000000b673745220 */ /* 0x000fe20000410000 */
[----:B------:R-:W-:Y:S01]  /*3010*/  @!P3 ISETP.NE.AND.EX P6, PT, R0, RZ, PT, P6 ;  /* 0x000000ff0000b20c */ /* 0x000fe20003fc5360 */
[----:B0-----:R-:W-:Y:S01]  /*3020*/  @P5 FMUL.FTZ R117, R118, R183 ;  /* 0x000000b776755220 */ /* 0x001fe20000410000 */
[----:B------:R-:W-:Y:S01]  /*3030*/  @P5 F2FP.F16.F32.PACK_AB R112, RZ, R112 ;  /* 0x00000070ff70523e */ /* 0x000fe200000000ff */
[----:B--2---:R-:W-:Y:S01]  /*3040*/  @P5 FMUL.FTZ R126, R119, R180 ;  /* 0x000000b4777e5220 */ /* 0x004fe20000410000 */
        /* <DEDUP_REMOVED lines=9> */
.L_x_8086:
[----:B------:R-:W-:Y:S05]  /*30e0*/  BSYNC B0 ;  /* 0x0000000000007941 */ /* 0x000fea0003800000 */
.L_x_8085:
        /* <DEDUP_REMOVED lines=10> */
.L_x_8088:
[----:B------:R-:W-:Y:S05]  /*3190*/  BSYNC B0 ;  /* 0x0000000000007941 */ /* 0x000fea0003800000 */
.L_x_8087:
        /* <DEDUP_REMOVED lines=31> */
.L_x_8090:
[----:B------:R-:W-:Y:S05]  /*3390*/  BSYNC B0 ;  /* 0x0000000000007941 */ /* 0x000fea0003800000 */
.L_x_8089:
        /* <DEDUP_REMOVED lines=17> */
.L_x_8038:
        /* <DEDUP_REMOVED lines=23> */
.L_x_8042:
[----:B------:R-:W-:Y:S01]  /*3620*/  HFMA2.MMA R181, -RZ, RZ, 0, 9.5367431640625e-07 ;  /* 0x00000010ffb57435 */ /* 0x000fe200000001ff */
[----:B------:R-:W-:Y:S02]  /*3630*/  MOV R182, R119 ;  /* 0x0000007700b67202 */ /* 0x000fe40000000f00 */
[----:B------:R-:W-:Y:S02]  /*3640*/  MOV R184, 0x1f ;  /* 0x0000001f00b87802 */ /* 0x000fe40000000f00 */
[----:B------:R-:W-:-:S07]  /*3650*/  MOV R177, 0xffffffff ;  /* 0xffffffff00b17802 */ /* 0x000fce0000000f00 */
[----:B-----5:R-:W-:Y:S05]  /*3660*/  WARPSYNC.COLLECTIVE R177, `(.L_x_8092) ;  /* 0x00000000b1087348 */ /* 0x020fea0003c00000 */
[----:B------:R0:W1:Y:S02]  /*3670*/  SHFL.DOWN P1, R179, R182, R181, R184 ;  /* 0x080000b5b6b37389 */ /* 0x00006400000200b8 */
[----:B01---5:R-:W-:Y:S01]  /*3680*/  ENDCOLLECTIVE ;  /* 0x000000000000791b */ /* 0x023fe20003800000 */
.L_x_8092:
[----:B------:R-:W-:Y:S02]  /*3690*/  MOV R182, R175 ;  /* 0x000000af00b67202 */ /* 0x000fe40000000f00 */
[----:B------:R-:W-:-:S07]  /*36a0*/  MOV R114, R179 ;  /* 0x000000b300727202 */ /* 0x000fce0000000f00 */
[----:B------:R-:W-:Y:S05]  /*36b0*/  WARPSYNC.COLLECTIVE R177, `(.L_x_8093) ;  /* 0x00000000b1087348 */ /* 0x000fea0003c00000 */
[----:B------:R0:W1:Y:S02]  /*36c0*/  SHFL.DOWN P1, R179, R182, R181, R184 ;  /* 0x080000b5b6b37389 */ /* 0x00006400000200b8 */
[----:B01----:R-:W-:Y:S01]  /*36d0*/  ENDCOLLECTIVE ;  /* 0x000000000000791b */ /* 0x003fe20003800000 */
.L_x_8093:
[----:B------:R-:W-:Y:S01]  /*36e0*/  FADD.FTZ R114, R114, R119 ;  /* 0x0000007772727221 */ /* 0x000fe20000010000 */
[----:B------:R-:W-:-:S04]  /*36f0*/  HFMA2.MMA R181, -RZ, RZ, 0, 4.76837158203125e-07 ;  /* 0x00000008ffb57435 */ /* 0x000fc800000001ff */
[----:B------:R-:W-:Y:S02]  /*3700*/  MOV R182, R114 ;  /* 0x0000007200b67202 */ /* 0x000fe40000000f00 */
[----:B------:R-:W-:-:S07]  /*3710*/  MOV R116, R179 ;  /* 0x000000b300747202 */ /* 0x000fce0000000f00 */
[----:B------:R-:W-:Y:S05]  /*3720*/  WARPSYNC.COLLECTIVE R177, `(.L_x_8094) ;  /* 0x00000000b1087348 */ /* 0x000fea0003c00000 */
[----:B------:R0:W1:Y:S02]  /*3730*/  SHFL.DOWN P1, R179, R182, R181, R184 ;  /* 0x080000b5b6b37389 */ /* 0x00006400000200b8 */
[----:B01----:R-:W-:Y:S01]  /*3740*/  ENDCOLLECTIVE ;  /* 0x000000000000791b */ /* 0x003fe20003800000 */
.L_x_8094:
[----:B------:R-:W-:-:S05]  /*3750*/  FADD.FTZ R116, R116, R175 ;  /* 0x000000af74747221 */ /* 0x000fca0000010000 */
[----:B------:R-:W-:Y:S02]  /*3760*/  MOV R182, R116 ;  /* 0x0000007400b67202 */ /* 0x000fe40000000f00 */
[----:B------:R-:W-:-:S07]  /*3770*/  MOV R115, R179 ;  /* 0x000000b300737202 */ /* 0x000fce0000000f00 */
[----:B------:R-:W-:Y:S05]  /*3780*/  WARPSYNC.COLLECTIVE R177, `(.L_x_8095) ;  /* 0x00000000b1087348 */ /* 0x000fea0003c00000 */
[----:B------:R0:W1:Y:S02]  /*3790*/  SHFL.DOWN P1, R179, R182, R181, R184 ;  /* 0x080000b5b6b37389 */ /* 0x00006400000200b8 */
[----:B01----:R-:W-:Y:S01]  /*37a0*/  ENDCOLLECTIVE ;  /* 0x000000000000791b */ /* 0x003fe20003800000 */
.L_x_8095:
[----:B------:R-:W-:Y:S01]  /*37b0*/  FADD.FTZ R115, R114, R115 ;  /* 0x0000007372737221 */ /* 0x000fe20000010000 */
[----:B------:R-:W-:-:S04]  /*37c0*/  HFMA2.MMA R181, -RZ, RZ, 0, 2.384185791015625e-07 ;  /* 0x00000004ffb57435 */ /* 0x000fc800000001ff */
[----:B------:R-:W-:Y:S02]  /*37d0*/  MOV R182, R115 ;  /* 0x0000007300b67202 */ /* 0x000fe40000000f00 */
[----:B------:R-:W-:-:S07]  /*37e0*/  MOV R117, R179 ;  /* 0x000000b300757202 */ /* 0x000fce0000000f00 */
[----:B------:R-:W-:Y:S05]  /*37f0*/  WARPSYNC.COLLECTIVE R177, `(.L_x_8096) ;  /* 0x00000000b1087348 */ /* 0x000fea0003c00000 */
[----:B------:R0:W1:Y:S02]  /*3800*/  SHFL.DOWN P1, R179, R182, R181, R184 ;  /* 0x080000b5b6b37389 */ /* 0x00006400000200b8 */
[----:B01----:R-:W-:Y:S01]  /*3810*/  ENDCOLLECTIVE ;  /* 0x000000000000791b */ /* 0x003fe20003800000 */
.L_x_8096:
[----:B------:R-:W-:-:S05]  /*3820*/  FADD.FTZ R117, R116, R117 ;  /* 0x0000007574757221 */ /* 0x000fca0000010000 */
[----:B------:R-:W-:Y:S02]  /*3830*/  MOV R182, R117 ;  /* 0x0000007500b67202 */ /* 0x000fe40000000f00 */
[----:B------:R-:W-:-:S07]  /*3840*/  MOV R118, R179 ;  /* 0x000000b300767202 */ /* 0x000fce0000000f00 */
[----:B------:R-:W-:Y:S05]  /*3850*/  WARPSYNC.COLLECTIVE R177, `(.L_x_8097) ;  /* 0x00000000b1087348 */ /* 0x000fea0003c00000 */
[----:B------:R0:W1:Y:S02]  /*3860*/  SHFL.DOWN P1, R179, R182, R181, R184 ;  /* 0x080000b5b6b37389 */ /* 0x00006400000200b8 */
[----:B01----:R-:W-:Y:S01]  /*3870*/  ENDCOLLECTIVE ;  /* 0x000000000000791b */ /* 0x003fe20003800000 */
.L_x_8097:
[----:B------:R-:W-:Y:S01]  /*3880*/  FADD.FTZ R118, R115, R118 ;  /* 0x0000007673767221 */ /* 0x000fe20000010000 */
[----:B------:R-:W-:-:S04]  /*3890*/  HFMA2.MMA R181, -RZ, RZ, 0, 1.1920928955078125e-07 ;  /* 0x00000002ffb57435 */ /* 0x000fc800000001ff */
[----:B------:R-:W-:Y:S02]  /*38a0*/  MOV R182, R118 ;  /* 0x0000007600b67202 */ /* 0x000fe40000000f00 */
[----:B------:R-:W-:-:S07]  /*38b0*/  MOV R180, R179 ;  /* 0x000000b300b47202 */ /* 0x000fce0000000f00 */
[----:B------:R-:W-:Y:S05]  /*38c0*/  WARPSYNC.COLLECTIVE R177, `(.L_x_8098) ;  /* 0x00000000b1087348 */ /* 0x000fea0003c00000 */
[----:B------:R0:W1:Y:S02]  /*38d0*/  SHFL.DOWN P1, R179, R182, R181, R184 ;  /* 0x080000b5b6b37389 */ /* 0x00006400000200b8 */
[----:B01----:R-:W-:Y:S01]  /*38e0*/  ENDCOLLECTIVE ;  /* 0x000000000000791b */ /* 0x003fe20003800000 */
.L_x_8098:
[----:B------:R-:W-:-:S05]  /*38f0*/  FADD.FTZ R180, R117, R180 ;  /* 0x000000b475b47221 */ /* 0x000fca0000010000 */
[----:B------:R-:W-:Y:S02]  /*3900*/  MOV R182, R180 ;  /* 0x000000b400b67202 */ /* 0x000fe40000000f00 */
[----:B------:R-:W-:-:S07]  /*3910*/  MOV R119, R179 ;  /* 0x000000b300777202 */ /* 0x000fce0000000f00 */
[----:B------:R-:W-:Y:S05]  /*3920*/  WARPSYNC.COLLECTIVE R177, `(.L_x_8099) ;  /* 0x00000000b1087348 */ /* 0x000fea0003c00000 */
[----:B------:R0:W1:Y:S02]  /*3930*/  SHFL.DOWN P1, R179, R182, R181, R184 ;  /* 0x080000b5b6b37389 */ /* 0x00006400000200b8 */
[----:B01----:R-:W-:Y:S01]  /*3940*/  ENDCOLLECTIVE ;  /* 0x000000000000791b */ /* 0x003fe20003800000 */
.L_x_8099:
[----:B------:R-:W-:Y:S01]  /*3950*/  FADD.FTZ R119, R118, R119 ;  /* 0x0000007776777221 */ /* 0x000fe20000010000 */
[----:B------:R-:W-:-:S04]  /*3960*/  HFMA2.MMA R181, -RZ, RZ, 0, 5.9604644775390625e-08 ;  /* 0x00000001ffb57435 */ /* 0x000fc800000001ff */
[----:B------:R-:W-:Y:S02]  /*3970*/  MOV R182, R119 ;  /* 0x0000007700b67202 */ /* 0x000fe40000000f00 */
[----:B------:R-:W-:-:S07]  /*3980*/  MOV R175, R179 ;  /* 0x000000b300af7202 */ /* 0x000fce0000000f00 */
[----:B------:R-:W-:Y:S05]  /*3990*/  WARPSYNC.COLLECTIVE R177, `(.L_x_8100) ;  /* 0x00000000b1087348 */ /* 0x000fea0003c00000 */
[----:B------:R0:W1:Y:S02]  /*39a0*/  SHFL.DOWN P1, R179, R182, R181, R184 ;  /* 0x080000b5b6b37389 */ /* 0x00006400000200b8 */
[----:B01----:R-:W-:Y:S01]  /*39b0*/  ENDCOLLECTIVE ;  /* 0x000000000000791b */ /* 0x003fe20003800000 */
.L_x_8100:
[----:B------:R-:W-:-:S05]  /*39c0*/  FADD.FTZ R175, R180, R175 ;  /* 0x000000afb4af7221 */ /* 0x000fca0000010000 */
[----:B------:R-:W-:Y:S02]  /*39d0*/  MOV R182, R175 ;  /* 0x000000af00b67202 */ /* 0x000fe40000000f00 */
[----:B------:R-:W-:-:S07]  /*39e0*/  MOV R114, R179 ;  /* 0x000000b300727202 */ /* 0x000fce0000000f00 */
[----:B------:R-:W-:Y:S05]  /*39f0*/  WARPSYNC.COLLECTIVE R177, `(.L_x_8101) ;  /* 0x00000000b1087348 */ /* 0x000fea0003c00000 */
[----:B------:R0:W1:Y:S02]  /*3a00*/  SHFL.DOWN P1, R179, R182, R181, R184 ;  /* 0x080000b5b6b37389 */ /* 0x00006400000200b8 */
[----:B01----:R-:W-:Y:S01]  /*3a10*/  ENDCOLLECTIVE ;  /* 0x000000000000791b */ /* 0x003fe20003800000 */
.L_x_8101:
[----:B------:R-:W-:Y:S01]  /*3a20*/  MOV R116, R179 ;  /* 0x000000b300747202 */ /* 0x000fe20000000f00 */
[----:B------:R-:W-:Y:S06]  /*3a30*/  BRA `(.L_x_8102) ;  /* 0xffffffdc003c7947 */ /* 0x000fec000383ffff */
.L_x_8103:
        /* <DEDUP_REMOVED lines=12> */
.L_x_11402:


//--------------------- .text._ZN10layer_norm13ln_bwd_kernelINS_13Kernel_traitsIf6__halffS2_fjLj3072ELj1ELj1ELj4ELj16ENS_18Kernel_traits_baseILj3072EfS2_fS2_fjLj128EEEEELb0ELb1ELb0ELb0EEEvNS_9BwdParamsE --------------------------
	.section	.text._ZN10layer_norm13ln_bwd_kernelINS_13Kernel_traitsIf6__halffS2_fjLj3072ELj1ELj1ELj4ELj16ENS_18Kernel_traits_baseILj3072EfS2_fS2_fjLj128EEEEELb0ELb1ELb0ELb0EEEvNS_9BwdParamsE,"ax",@progbits
	.align	128
        .global         _ZN10layer_norm13ln_bwd_kernelINS_13Kernel_traitsIf6__halffS2_fjLj3072ELj1ELj1ELj4ELj16ENS_18Kernel_traits_baseILj3072EfS2_fS2_fjLj128EEEEELb0ELb1ELb0ELb0EEEvNS_9BwdParamsE
        .type           _ZN10layer_norm13ln_bwd_kernelINS_13Kernel_traitsIf6__halffS2_fjLj3072ELj1ELj1ELj4ELj16ENS_18Kernel_traits_baseILj3072EfS2_fS2_fjLj128EEEEELb0ELb1ELb0ELb0EEEvNS_9BwdParamsE,@function
        .size           _ZN10layer_norm13ln_bwd_kernelINS_13Kernel_traitsIf6__halffS2_fjLj3072ELj1ELj1ELj4ELj16ENS_18Kernel_traits_baseILj3072EfS2_fS2_fjLj128EEEEELb0ELb1ELb0ELb0EEEvNS_9BwdParamsE,(.L_x_11403 - _ZN10layer_norm13ln_bwd_kernelINS_13Kernel_traitsIf6__halffS2_fjLj3072ELj1ELj1ELj4ELj16ENS_18Kernel_traits_baseILj3072EfS2_fS2_fjLj128EEEEELb0ELb1ELb0ELb0EEEvNS_9BwdParamsE)
        .other          _ZN10layer_norm13ln_bwd_kernelINS_13Kernel_traitsIf6__halffS2_fjLj3072ELj1ELj1ELj4ELj16ENS_18Kernel_traits_baseILj3072EfS2_fS2_fjLj128EEEEELb0ELb1ELb0ELb0EEEvNS_9BwdParamsE,@"STO_CUDA_ENTRY STV_DEFAULT"
_ZN10layer_norm13ln_bwd_kernelINS_13Kernel_traitsIf6__halffS2_fjLj3072ELj1ELj1ELj4ELj16ENS_18Kernel_traits_baseILj3072EfS2_fS2_fjLj128EEEEELb0ELb1ELb0ELb0EEEvNS_9BwdParamsE:
.text._ZN10layer_norm13ln_bwd_kernelINS_13Kernel_traitsIf6__halffS2_fjLj3072ELj1ELj1ELj4ELj16ENS_18Kernel_traits_baseILj3072EfS2_fS2_fjLj128EEEEELb0ELb1ELb0ELb0EEEvNS_9BwdParamsE:
        /* <DEDUP_REMOVED lines=94> */
.L_x_8118:
        /* <DEDUP_REMOVED lines=39> */
[----:B------:R-:W-:-:S03]  /*0850*/  FADD.FTZ R217, -R222, R182 ;  /* 0x000000b6ded97221 */ /* 0x000fc60000010100 */
[C---:B-----5:R-:W-:Y:S01]  /*0860*/  FMUL.FTZ R3, R188.reuse, R3 ;  /* 0x00000003bc037220 */ /* 0x060fe20000410000 */
[C---:B------:R-:W-:Y:S01]  /*0870*/  FMUL.FTZ R217, R188.reuse, R217 ;  /* 0x000000d9bcd97220 */ /* 0x040fe20000410000 */
[----:B------:R-:W-:Y:S01]  /*0880*/  FMUL.FTZ R218, R188, R207 ;  /* 0x000000cfbcda7220 */ /* 0x000fe20000410000 */
[----:B---3--:R-:W-:Y:S01]  /*0890*/  FADD.FTZ R211, -R222, R176 ;  /* 0x000000b0ded37221 */ /* 0x008fe20000010100 */
[--C-:B----4-:R-:W-:Y:S02]  /*08a0*/  HADD2.F32 R181, -RZ, R184.reuse.H0_H0 ;  /* 0x200000b8ffb57230 */ /* 0x110fe40000004100 */
[----:B------:R-:W-:-:S03]  /*08b0*/  HADD2.F32 R184, -RZ, R184.H1_H1 ;  /* 0x300000b8ffb87230 */ /* 0x000fc60000004100 */
[----:B------:R-:W-:Y:S01]  /*08c0*/  FMUL.FTZ R220, R156, R181 ;  /* 0x000000b59cdc7220 */ /* 0x000fe20000410000 */
        /* <DEDUP_REMOVED lines=9> */
[----:B------:R-:W-:Y:S01]  /*0960*/  FADD.FTZ R86, R86, R215 ;  /* 0x000000d756567221 */ /* 0x000fe20000010000 */
[-C--:B------:R-:W-:Y:S01]  /*0970*/  FFMA.FTZ R110, R217, R215.reuse, R110 ;  /* 0x000000d7d96e7223 */ /* 0x080fe2000001006e */
[----:B0-----:R-:W-:Y:S01]  /*0980*/  FADD.FTZ R191, -R222, R178 ;  /* 0x000000b2debf7221 */ /* 0x001fe20000010100 */
        /* <DEDUP_REMOVED lines=43> */
.L_x_8106:
[----:B------:R-:W-:Y:S05]  /*0c40*/  BSYNC B0 ;  /* 0x0000000000007941 */ /* 0x000fea0003800000 */
.L_x_8105:
        /* <DEDUP_REMOVED lines=21> */
[C---:B-----5:R-:W-:Y:S01]  /*0da0*/  FMUL.FTZ R9, R188.reuse, R179 ;  /* 0x000000b3bc097220 */ /* 0x060fe20000410000 */
[----:B------:R-:W-:Y:S01]  /*0db0*/  FMUL.FTZ R6, R188, R181 ;  /* 0x000000b5bc067220 */ /* 0x000fe20000410000 */
[C---:B------:R-:W-:Y:S01]  /*0dc0*/  FADD.FTZ R229, -R222.reuse, R11 ;  /* 0x0000000bdee57221 */ /* 0x040fe20000010100 */
[----:B------:R-:W-:Y:S01]  /*0dd0*/  FADD.FTZ R187, -R222, R10 ;  /* 0x0000000adebb7221 */ /* 0x000fe20000010100 */
[----:B------:R-:W-:Y:S01]  /*0de0*/  FMUL.FTZ R11, R188, R183 ;  /* 0x000000b7bc0b7220 */ /* 0x000fe20000410000 */
[----:B----4-:R-:W-:-:S02]  /*0df0*/  HADD2.F32 R13, -RZ, R16.H0_H0 ;  /* 0x20000010ff0d7230 */ /* 0x010fc40000004100 */
[--C-:B------:R-:W-:Y:S02]  /*0e00*/  HADD2.F32 R15, -RZ, R17.reuse.H0_H0 ;  /* 0x20000011ff0f7230 */ /* 0x100fe40000004100 */
[----:B------:R-:W-:Y:S02]  /*0e10*/  HADD2.F32 R14, -RZ, R17.H1_H1 ;  /* 0x30000011ff0e7230 */ /* 0x000fe40000004100 */
[----:B------:R-:W-:Y:S01]  /*0e20*/  FADD.FTZ R17, -R222, R8 ;  /* 0x00000008de117221 */ /* 0x000fe20000010100 */
[----:B------:R-:W-:Y:S02]  /*0e30*/  HADD2.F32 R16, -RZ, R16.H1_H1 ;  /* 0x30000010ff107230 */ /* 0x000fe40000004100 */
[----:B------:R-:W-:Y:S01]  /*0e40*/  FMUL.FTZ R8, R140, R13 ;  /* 0x0000000d8c087220 */ /* 0x000fe20000410000 */
[--C-:B------:R-:W-:Y:S02]  /*0e50*/  HADD2.F32 R177, -RZ, R18.reuse.H0_H0 ;  /* 0x20000012ffb17230 */ /* 0x100fe40000004100 */
[----:B------:R-:W-:Y:S01]  /*0e60*/  FADD.FTZ R76, R76, R13 ;  /* 0x0000000d4c4c7221 */ /* 0x000fe20000010000 */
[----:B------:R-:W-:-:S02]  /*0e70*/  HADD2.F32 R22, -RZ, R18.H1_H1 ;  /* 0x30000012ff167230 */ /* 0x000fc40000004100 */
[----:B------:R-:W-:Y:S01]  /*0e80*/  FFMA.FTZ R100, R9, R13, R100 ;  /* 0x0000000d09647223 */ /* 0x000fe20000010064 */
[--C-:B------:R-:W-:Y:S02]  /*0e90*/  HADD2.F32 R227, -RZ, R19.reuse.H0_H0 ;  /* 0x20000013ffe37230 */ /* 0x100fe40000004100 */
[----:B------:R-:W-:Y:S01]  /*0ea0*/  FMUL.FTZ R13, R141, R16 ;  /* 0x000000108d0d7220 */ /* 0x000fe20000410000 */
[----:B------:R-:W-:Y:S02]  /*0eb0*/  HADD2.F32 R178, -RZ, R19.H1_H1 ;  /* 0x30000013ffb27230 */ /* 0x000fe40000004100 */
[----:B------:R-:W-:Y:S01]  /*0ec0*/  FADD.FTZ R18, R225, R8 ;  /* 0x00000008e1127221 */ /* 0x000fe20000010000 */
[----:B------:R-:W-:Y:S01]  /*0ed0*/  FFMA.FTZ R19, R9, R8, R224 ;  /* 0x0000000809137223 */ /* 0x000fe200000100e0 */
[----:B------:R-:W-:Y:S01]  /*0ee0*/  FADD.FTZ R77, R77, R16 ;  /* 0x000000104d4d7221 */ /* 0x000fe20000010000 */
[----:B------:R-:W-:Y:S01]  /*0ef0*/  FFMA.FTZ R101, R6, R16, R101 ;  /* 0x0000001006657223 */ /* 0x000fe20000010065 */
[C---:B------:R-:W-:Y:S01]  /*0f00*/  FMUL.FTZ R10, R188.reuse, R185 ;  /* 0x000000b9bc0a7220 */ /* 0x040fe20000410000 */
        /* <DEDUP_REMOVED lines=36> */
.L_x_8108:
[----:B------:R-:W-:Y:S05]  /*1150*/  BSYNC B0 ;  /* 0x0000000000007941 */ /* 0x000fea0003800000 */
.L_x_8107:
        /* <DEDUP_REMOVED lines=79> */
.L_x_8110:
[----:B------:R-:W-:Y:S05]  /*1650*/  BSYNC B0 ;  /* 0x0000000000007941 */ /* 0x000fea0003800000 */
.L_x_8109:
        /* <DEDUP_REMOVED lines=27> */
.L_x_8133:
        /* <DEDUP_REMOVED lines=121> */
.L_x_8113:
[----:B------:R-:W-:Y:S05]  /*1fa0*/  BSYNC B0 ;  /* 0x0000000000007941 */ /* 0x000fea0003800000 */
.L_x_8112:
        /* <DEDUP_REMOVED lines=95> */
.L_x_8115:
[----:B------:R-:W-:Y:S05]  /*25a0*/  BSYNC B0 ;  /* 0x0000000000007941 */ /* 0x000fea0003800000 */
.L_x_8114:
        /* <DEDUP_REMOVED lines=94> */
.L_x_8117:
[----:B------:R-:W-:Y:S05]  /*2b90*/  BSYNC B0 ;  /* 0x0000000000007941 */ /* 0x000fea0003800000 */
.L_x_8116:
[----:B------:R-:W-:Y:S02]  /*2ba0*/  IADD3 R7, R7, UR18, RZ ;  /* 0x0000001207077c10 */ /* 0x000fe4000fffe0ff */
[----:B------:R-:W-:Y:S02]  /*2bb0*/  SEL R219, RZ, 0x1, P4 ;  /* 0x00000001ffdb7807 */ /* 0x000fe40002000000 */
[----:B------:R-:W-:-:S13]  /*2bc0*/  ISETP.GE.AND P5, PT, R7, UR19, PT ;  /* 0x0000001307007c0c */ /* 0x000fda000bfa6270 */
[----:B------:R-:W-:Y:S05]  /*2bd0*/  @!P5 BRA `(.L_x_8118) ;  /* 0xffffffd80080d947 */ /* 0x000fea000383ffff */
.L_x_8104:
        /* <DEDUP_REMOVED lines=20> */
.L_x_8120:
[----:B------:R-:W-:Y:S05]  /*2d20*/  BSYNC B0 ;  /* 0x0000000000007941 */ /* 0x000fea0003800000 */
.L_x_8119:
        /* <DEDUP_REMOVED lines=15> */
.L_x_8122:
[----:B------:R-:W-:Y:S05]  /*2e20*/  BSYNC B0 ;  /* 0x0000000000007941 */ /* 0x000fea0003800000 */
.L_x_8121:
        /* <DEDUP_REMOVED lines=14> */
.L_x_8111:
[----:B------:R-:W-:Y:S02]  /*2f10*/  MOV R221, R225 ;  /* 0x000000e100dd7202 */ /* 0x000fe40000000f00 */
[----:B------:R-:W-:Y:S02]  /*2f20*/  MOV R222, 0x10 ;  /* 0x0000001000de7802 */ /* 0x000fe40000000f00 */
[----:B------:R-:W-:Y:S02]  /*2f30*/  MOV R223, 0x1f ;  /* 0x0000001f00df7802 */ /* 0x000fe40000000f00 */
[----:B------:R-:W-:-:S07]  /*2f40*/  MOV R186, 0xffffffff ;  /* 0xffffffff00ba7802 */ /* 0x000fce0000000f00 */
[----:B------:R-:W-:Y:S05]  /*2f50*/  WARPSYNC.COLLECTIVE R186, `(.L_x_8123) ;  /* 0x00000000ba087348 */ /* 0x000fea0003c00000 */
[----:B------:R0:W1:Y:S02]  /*2f60*/  SHFL.DOWN P6, R187, R221, R222, R223 ;  /* 0x080000deddbb7389 */ /* 0x00006400000c00df */
[----:B01----:R-:W-:Y:S01]  /*2f70*/  ENDCOLLECTIVE ;  /* 0x000000000000791b */ /* 0x003fe20003800000 */
.L_x_8123:
[----:B------:R-:W-:Y:S02]  /*2f80*/  MOV R221, R224 ;  /* 0x000000e000dd7202 */ /* 0x000fe40000000f00 */
[----:B------:R-:W-:-:S07]  /*2f90*/  MOV R178, R187 ;  /* 0x000000bb00b27202 */ /* 0x000fce0000000f00 */
[----:B------:R-:W-:Y:S05]  /*2fa0*/  WARPSYNC.COLLECTIVE R186, `(.L_x_8124) ;  /* 0x00000000ba087348 */ /* 0x000fea0003c00000 */
[----:B------:R0:W1:Y:S02]  /*2fb0*/  SHFL.DOWN P6, R187, R221, R222, R223 ;  /* 0x080000deddbb7389 */ /* 0x00006400000c00df */
[----:B01----:R-:W-:Y:S01]  /*2fc0*/  ENDCOLLECTIVE ;  /* 0x000000000000791b */ /* 0x003fe20003800000 */
.L_x_8124:
[----:B------:R-:W-:-:S05]  /*2fd0*/  FADD.FTZ R178, R178, R225 ;  /* 0x000000e1b2b27221 */ /* 0x000fca0000010000 */
[----:B------:R-:W-:Y:S02]  /*2fe0*/  MOV R221, R178 ;  /* 0x000000b200dd7202 */ /* 0x000fe40000000f00 */
[----:B------:R-:W-:Y:S02]  /*2ff0*/  MOV R222, 0x8 ;  /* 0x0000000800de7802 */ /* 0x000fe40000000f00 */
[----:B------:R-:W-:-:S07]  /*3000*/  MOV R179, R187 ;  /* 0x000000bb00b37202 */ /* 0x000fce0000000f00 */
[----:B------:R-:W-:Y:S05]  /*3010*/  WARPSYNC.COLLECTIVE R186, `(.L_x_8125) ;  /* 0x00000000ba087348 */ /* 0x000fea0003c00000 */
[----:B------:R0:W1:Y:S02]  /*3020*/  SHFL.DOWN P6, R187, R221, R222, R223 ;  /* 0x080000deddbb7389 */ /* 0x00006400000c00df */
[----:B01----:R-:W-:Y:S01]  /*3030*/  ENDCOLLECTIVE ;  /* 0x000000000000791b */ /* 0x003fe20003800000 */
.L_x_8125:
[----:B------:R-:W-:-:S05]  /*3040*/  FADD.FTZ R179, R179, R224 ;  /* 0x000000e0b3b37221 */ /* 0x000fca0000010000 */
[----:B------:R-:W-:Y:S02]  /*3050*/  MOV R221, R179 ;  /* 0x000000b300dd7202 */ /* 0x000fe40000000f00 */
[----:B------:R-:W-:-:S07]  /*3060*/  MOV R181, R187 ;  /* 0x000000bb00b57202 */ /* 0x000fce0000000f00 */
[----:B------:R-:W-:Y:S05]  /*3070*/  WARPSYNC.COLLECTIVE R186, `(.L_x_8126) ;  /* 0x00000000ba087348 */ /* 0x000fea0003c00000 */
[----:B------:R0:W1:Y:S02]  /*3080*/  SHFL.DOWN P6, R187, R221, R222, R223 ;  /* 0x080000deddbb7389 */ /* 0x00006400000c00df */
[----:B01----:R-:W-:Y:S01]  /*3090*/  ENDCOLLECTIVE ;  /* 0x000000000000791b */ /* 0x003fe20003800000 */
.L_x_8126:
[----:B------:R-:W-:-:S05]  /*30a0*/  FADD.FTZ R181, R178, R181 ;  /* 0x000000b5b2b57221 */ /* 0x000fca0000010000 */
[----:B------:R-:W-:Y:S02]  /*30b0*/  MOV R221, R181 ;  /* 0x000000b500dd7202 */ /* 0x000fe40000000f00 */
[----:B------:R-:W-:Y:S02]  /*30c0*/  MOV R222, 0x4 ;  /* 0x0000000400de7802 */ /* 0x000fe40000000f00 */
[----:B------:R-:W-:-:S07]  /*30d0*/  MOV R180, R187 ;  /* 0x000000bb00b47202 */ /* 0x000fce0000000f00 */
[----:B------:R-:W-:Y:S05]  /*30e0*/  WARPSYNC.COLLECTIVE R186, `(.L_x_8127) ;  /* 0x00000000ba087348 */ /* 0x000fea0003c00000 */
[----:B------:R0:W1:Y:S02]  /*30f0*/  SHFL.DOWN P6, R187, R221, R222, R223 ;  /* 0x080000deddbb7389 */ /* 0x00006400000c00df */
[----:B01----:R-:W-:Y:S01]  /*3100*/  ENDCOLLECTIVE ;  /* 0x000000000000791b */ /* 0x003fe20003800000 */
.L_x_8127:
[----:B------:R-:W-:-:S05]  /*3110*/  FADD.FTZ R180, R179, R180 ;  /* 0x000000b4b3b47221 */ /* 0x000fca0000010000 */
[----:B------:R-:W-:Y:S02]  /*3120*/  MOV R221, R180 ;  /* 0x000000b400dd7202 */ /* 0x000fe40000000f00 */
[----:B------:R-:W-:-:S07]  /*3130*/  MOV R182, R187 ;  /* 0x000000bb00b67202 */ /* 0x000fce0000000f00 */
[----:B------:R-:W-:Y:S05]  /*3140*/  WARPSYNC.COLLECTIVE R186, `(.L_x_8128) ;  /* 0x00000000ba087348 */ /* 0x000fea0003c00000 */
[----:B------:R0:W1:Y:S02]  /*3150*/  SHFL.DOWN P6, R187, R221, R222, R223 ;  /* 0x080000deddbb7389 */ /* 0x00006400000c00df */
[----:B01----:R-:W-:Y:S01]  /*3160*/  ENDCOLLECTIVE ;  /* 0x000000000000791b */ /* 0x003fe20003800000 */
.L_x_8128:
[----:B------:R-:W-:-:S05]  /*3170*/  FADD.FTZ R182, R181, R182 ;  /* 0x000000b6b5b67221 */ /* 0x000fca0000010000 */
[----:B------:R-:W-:Y:S02]  /*3180*/  MOV R221, R182 ;  /* 0x000000b600dd7202 */ /* 0x000fe40000000f00 */
[----:B------:R-:W-:Y:S02]  /*3190*/  MOV R222, 0x2 ;  /* 0x0000000200de7802 */ /* 0x000fe40000000f00 */
[----:B------:R-:W-:-:S07]  /*31a0*/  MOV R183, R187 ;  /* 0x000000bb00b77202 */ /* 0x000fce0000000f00 */
[----:B------:R-:W-:Y:S05]  /*31b0*/  WARPSYNC.COLLECTIVE R186, `(.L_x_8129) ;  /* 0x00000000ba087348 */ /* 0x000fea0003c00000 */
[----:B------:R0:W1:Y:S02]  /*31c0*/  SHFL.DOWN P6, R187, R221, R222, R223 ;  /* 0x080000deddbb7389 */ /* 0x00006400000c00df */
[----:B01----:R-:W-:Y:S01]  /*31d0*/  ENDCOLLECTIVE ;  /* 0x000000000000791b */ /* 0x003fe20003800000 */
.L_x_8129:
[----:B------:R-:W-:-:S05]  /*31e0*/  FADD.FTZ R183, R180, R183 ;  /* 0x000000b7b4b77221 */ /* 0x000fca0000010000 */
[----:B------:R-:W-:Y:S02]  /*31f0*/  MOV R221, R183 ;  /* 0x000000b700dd7202 */ /* 0x000fe40000000f00 */
[----:B------:R-:W-:-:S07]  /*3200*/  MOV R185, R187 ;  /* 0x000000bb00b97202 */ /* 0x000fce0000000f00 */
[----:B------:R-:W-:Y:S05]  /*3210*/  WARPSYNC.COLLECTIVE R186, `(.L_x_8130) ;  /* 0x00000000ba087348 */ /* 0x000fea0003c00000 */
[----:B------:R0:W1:Y:S02]  /*3220*/  SHFL.DOWN P6, R187, R221, R222, R223 ;  /* 0x080000deddbb7389 */ /* 0x00006400000c00df */
[----:B01----:R-:W-:Y:S01]  /*3230*/  ENDCOLLECTIVE ;  /* 0x000000000000791b */ /* 0x003fe20003800000 */
.L_x_8130:
[----:B------:R-:W-:-:S05]  /*3240*/  FADD.FTZ R185, R182, R185 ;  /* 0x000000b9b6b97221 */ /* 0x000fca0000010000 */
[----:B------:R-:W-:Y:S02]  /*3250*/  MOV R221, R185 ;  /* 0x000000b900dd7202 */ /* 0x000fe40000000f00 */
[----:B------:R-:W-:Y:S02]  /*3260*/  MOV R222, 0x1 ;  /* 0x0000000100de7802 */ /* 0x000fe40000000f00 */
[----:B------:R-:W-:-:S07]  /*3270*/  MOV R184, R187 ;  /* 0x000000bb00b87202 */ /* 0x000fce0000000f00 */
[----:B------:R-:W-:Y:S05]  /*3280*/  WARPSYNC.COLLECTIVE R186, `(.L_x_8131) ;  /* 0x00000000ba087348 */ /* 0x000fea0003c00000 */
[----:B------:R0:W1:Y:S02]  /*3290*/  SHFL.DOWN P6, R187, R221, R222, R223 ;  /* 0x080000deddbb7389 */ /* 0x00006400000c00df */
[----:B01----:R-:W-:Y:S01]  /*32a0*/  ENDCOLLECTIVE ;  /* 0x000000000000791b */ /* 0x003fe20003800000 */
.L_x_8131:
[----:B------:R-:W-:-:S05]  /*32b0*/  FADD.FTZ R178, R183, R184 ;  /* 0x000000b8b7b27221 */ /* 0x000fca0000010000 */
[----:B------:R-:W-:Y:S02]  /*32c0*/  MOV R221, R178 ;  /* 0x000000b200dd7202 */ /* 0x000fe40000000f00 */
[----:B------:R-:W-:-:S07]  /*32d0*/  MOV R184, R187 ;  /* 0x000000bb00b87202 */ /* 0x000fce0000000f00 */
[----:B------:R-:W-:Y:S05]  /*32e0*/  WARPSYNC.COLLECTIVE R186, `(.L_x_8132) ;  /* 0x00000000ba087348 */ /* 0x000fea0003c00000 */
[----:B------:R0:W1:Y:S02]  /*32f0*/  SHFL.DOWN P6, R187, R221, R222, R223 ;  /* 0x080000deddbb7389 */ /* 0x00006400000c00df */
[----:B01----:R-:W-:Y:S01]  /*3300*/  ENDCOLLECTIVE ;  /* 0x000000000000791b */ /* 0x003fe20003800000 */
.L_x_8132:
[----:B------:R-:W-:Y:S01]  /*3310*/  MOV R179, R187 ;  /* 0x000000bb00b37202 */ /* 0x000fe20000000f00 */
[----:B------:R-:W-:Y:S06]  /*3320*/  BRA `(.L_x_8133) ;  /* 0xffffffe400387947 */ /* 0x000fec000383ffff */
.L_x_8134:
        /* <DEDUP_REMOVED lines=13> */
.L_x_11403:


//--------------------- .text._ZN10layer_norm13ln_bwd_kernelINS_13Kernel_traitsIf6__halffS2_fjLj3072ELj1ELj1ELj4ELj16ENS_18Kernel_traits_baseILj3072EfS2_fS2_fjLj128EEEEELb0ELb1ELb0ELb1EEEvNS_9BwdParamsE --------------------------
	.section	.text._ZN10layer_norm13ln_bwd_kernelINS_13Kernel_traitsIf6__halffS2_fjLj3072ELj1ELj1ELj4ELj16ENS_18Kernel_traits_baseILj3072EfS2_fS2_fjLj128EEEEELb0ELb1ELb0ELb1EEEvNS_9BwdParamsE,"ax",@progbits
	.align	128
        .global         _ZN10layer_norm13ln_bwd_kernelINS_13Kernel_traitsIf6__halffS2_fjLj3072ELj1ELj1ELj4ELj16ENS_18Kernel_traits_baseILj3072EfS2_fS2_fjLj128EEEEELb0ELb1ELb0ELb1EEEvNS_9BwdParamsE
        .type           _ZN10layer_norm13ln_bwd_kernelINS_13Kernel_traitsIf6__halffS2_fjLj3072ELj1ELj1ELj4ELj16ENS_18Kernel_traits_baseILj3072EfS2_fS2_fjLj128EEEEELb0ELb1ELb0ELb1EEEvNS_9BwdParamsE,@function
        .size           _ZN10layer_norm13ln_bwd_kernelINS_13Kernel_traitsIf6__halffS2_fjLj3072ELj1ELj1ELj4ELj16ENS_18Kernel_traits_baseILj3072EfS2_fS2_fjLj128EEEEELb0ELb1ELb0ELb1EEEvNS_9BwdParamsE,(.L_x_11404 - _ZN10layer_norm13ln_bwd_kernelINS_13Kernel_traitsIf6__halffS2_fjLj3072ELj1ELj1ELj4ELj16ENS_18Kernel_traits_baseILj3072EfS2_fS2_fjLj128EEEEELb0ELb1ELb0ELb1EEEvNS_9BwdParamsE)
        .other          _ZN10layer_norm13ln_bwd_kernelINS_13Kernel_traitsIf6__halffS2_fjLj3072ELj1ELj1ELj4ELj16ENS_18Kernel_traits_baseILj3072EfS2_fS2_fjLj128EEEEELb0ELb1ELb0ELb1EEEvNS_9BwdParamsE,@"STO_CUDA_ENTRY STV_DEFAULT"
_ZN10layer_norm13ln_bwd_kernelINS_13Kernel_traitsIf6__halffS2_fjLj3072ELj1ELj1ELj4ELj16ENS_18Kernel_traits_baseILj3072EfS2_fS2_fjLj128EEEEELb0ELb1ELb0ELb1EEEvNS_9BwdParamsE:
.text._ZN10layer_norm13ln_bwd_kernelINS_13Kernel_traitsIf6__halffS2_fjLj3072ELj1ELj1ELj4ELj16ENS_18Kernel_traits_baseILj3072EfS2_fS2_fjLj128EEEEELb0ELb1ELb0ELb1EEEvNS_9BwdParamsE:
        /* <DEDUP_REMOVED lines=51> */
.L_x_8135:
        /* <DEDUP_REMOVED lines=60> */
.L_x_8139:
        /* <DEDUP_REMOVED lines=31> */
[----:B------:R-:W3:Y:S04]  /*08e0*/  LDG.E R200, desc[UR6][R200.64] ;  /* 0x00000006c8c87981 */ /* 0x000ee8000c1e1900 */
[----:B------:R-:W3:Y:S04]  /*08f0*/  LDG.E.128 R144, desc[UR6][R144.64] ;  /* 0x0000000690907981 */ /* 0x000ee8000c1e1d00 */
[----:B------:R-:W3:Y:S04]  /*0900*/  LDG.E.128 R140, desc[UR6][R202.64] ;  /* 0x00000006ca8c7981 */ /* 0x000ee8000c1e1d00 */
[----:B------:R0:W3:Y:S04]  /*0910*/  LDG.E.128 R128, desc[UR6][R184.64] ;  /* 0x00000006b8807981 */ /* 0x0000e8000c1e1d00 */
[----:B------:R4:W3:Y:S01]  /*0920*/  LDG.E.128 R148, desc[UR6][R202.64+0x10] ;  /* 0x00001006ca947981 */ /* 0x0008e2000c1e1d00 */
[----:B-1----:R-:W-:-:S04]  /*0930*/  ISETP.NE.U32.AND P1, PT, R180, RZ, PT ;  /* 0x000000ffb400720c */ /* 0x002fc80003f25070 */
[----:B------:R-:W-:-:S13]  /*0940*/  ISETP.NE.AND.EX P1, PT, R181, RZ, PT, P1 ;  /* 0x000000ffb500720c */ /* 0x000fda0003f25310 */
[----:B------:R-:W1:Y:S01]  /*0950*/  @P1 LDC.64 R186, c[0x0][0x2c8] ;  /* 0x0000b200ffba1b82 */ /* 0x000e620000000a00 */
[----:B------:R-:W-:-:S07]  /*0960*/  ISETP.NE.AND P2, PT, RZ, UR10, PT ;  /* 0x0000000aff007c0c */ /* 0x000fce000bf45270 */
[----:B0-----:R-:W0:Y:S08]  /*0970*/  @P1 LDC.64 R184, c[0x0][0x2c8] ;  /* 0x0000b200ffb81b82 */ /* 0x001e300000000a00 */
[----:B------:R-:W0:Y:S01]  /*0980*/  @P1 LDC.64 R182, c[0x0][0x2c8] ;  /* 0x0000b200ffb61b82 */ /* 0x000e220000000a00 */
[----:B------:R-:W-:Y:S01]  /*0990*/  MOV R201, 0x3f800000 ;  /* 0x3f80000000c97802 */ /* 0x000fe20000000f00 */
[----:B-1----:R-:W-:-:S05]  /*09a0*/  @P1 IMAD.WIDE.U32 R186, R205, 0x20, R186 ;  /* 0x00000020cdba1825 */ /* 0x002fca00078e00ba */
[----:B-----5:R-:W5:Y:S04]  /*09b0*/  @P1 LDG.E.128 R92, desc[UR6][R186.64] ;  /* 0x00000006ba5c1981 */ /* 0x020f68000c1e1d00 */
        /* <DEDUP_REMOVED lines=10> */
[--C-:B--2---:R-:W-:Y:S02]  /*0a60*/  HADD2.F32 R219, -RZ, R120.reuse.H0_H0 ;  /* 0x20000078ffdb7230 */ /* 0x104fe40000004100 */
[----:B-1----:R-:W-:-:S02]  /*0a70*/  HADD2.F32 R186, -RZ, R120.H1_H1 ;  /* 0x30000078ffba7230 */ /* 0x002fc40000004100 */
[----:B------:R-:W-:Y:S02]  /*0a80*/  @P0 HADD2.F32 R201, -RZ, R206.H0_H0 ;  /* 0x200000ceffc90230 */ /* 0x000fe40000004100 */
        /* <DEDUP_REMOVED lines=8> */
[----:B------:R-:W-:-:S02]  /*0b10*/  HADD2.F32 R217, -RZ, R123.H0_H0 ;  /* 0x2000007bffd97230 */ /* 0x000fc40000004100 */
[C---:B------:R-:W-:Y:S01]  /*0b20*/  FMUL.FTZ R124, R200.reuse, R215 ;  /* 0x000000d7c87c7220 */ /* 0x040fe20000410000 */
[----:B------:R-:W-:Y:S02]  /*0b30*/  HADD2.F32 R221, -RZ, R123.H1_H1 ;  /* 0x3000007bffdd7230 */ /* 0x000fe40000004100 */
[----:B------:R-:W-:Y:S01]  /*0b40*/  FMUL.FTZ R137, R81, R186 ;  /* 0x000000ba51897220 */ /* 0x000fe20000410000 */
[--C-:B------:R-:W-:Y:S02]  /*0b50*/  HADD2.F32 R239, -RZ, R121.reuse.H0_H0 ;  /* 0x20000079ffef7230 */ /* 0x100fe40000004100 */
[--C-:B------:R-:W-:Y:S02]  /*0b60*/  HADD2.F32 R123, -RZ, R144.reuse.H0_H0 ;  /* 0x20000090ff7b7230 */ /* 0x100fe40000004100 */
[----:B------:R-:W-:Y:S02]  /*0b70*/  HADD2.F32 R122, -RZ, R144.H1_H1 ;  /* 0x30000090ff7a7230 */ /* 0x000fe40000004100 */
[C---:B------:R-:W-:Y:S01]  /*0b80*/  FADD.FTZ R223, -R203.reuse, R143 ;  /* 0x0000008fcbdf7221 */ /* 0x040fe20000010100 */
[----:B------:R-:W-:Y:S01]  /*0b90*/  FADD.FTZ R144, RZ, R139 ;  /* 0x0000008bff907221 */ /* 0x000fe20000010000 */
[----:B------:R-:W-:Y:S01]  /*0ba0*/  FADD.FTZ R237, -R203, R118 ;  /* 0x00000076cbed7221 */ /* 0x000fe20000010100 */
[----:B------:R-:W-:Y:S01]  /*0bb0*/  FMUL.FTZ R212, R200, R235 ;  /* 0x000000ebc8d47220 */ /* 0x000fe20000410000 */
[----:B------:R-:W-:Y:S01]  /*0bc0*/  FFMA.FTZ R143, R124, R139, RZ ;  /* 0x0000008b7c8f7223 */ /* 0x000fe200000100ff */
[----:B------:R-:W-:-:S02]  /*0bd0*/  HADD2.F32 R202, -RZ, R121.H1_H1 ;  /* 0x30000079ffca7230 */ /* 0x000fc40000004100 */
[C---:B------:R-:W-:Y:S01]  /*0be0*/  FADD.FTZ R225, -R203.reuse, R140 ;  /* 0x0000008ccbe17221 */ /* 0x040fe20000010100 */
[--C-:B------:R-:W-:Y:S02]  /*0bf0*/  HADD2.F32 R211, -RZ, R135.reuse.H0_H0 ;  /* 0x20000087ffd37230 */ /* 0x100fe40000004100 */
[----:B------:R-:W-:Y:S01]  /*0c00*/  FADD.FTZ R144, R144, R137 ;  /* 0x0000008990907221 */ /* 0x000fe20000010000 */
[----:B------:R-:W-:Y:S02]  /*0c10*/  HADD2.F32 R208, -RZ, R135.H1_H1 ;  /* 0x30000087ffd07230 */ /* 0x000fe40000004100 */
[----:B------:R-:W-:Y:S01]  /*0c20*/  FMUL.FTZ R135, R82, R239 ;  /* 0x000000ef52877220 */ /* 0x000fe20000410000 */
[C---:B------:R-:W-:Y:S01]  /*0c30*/  FADD.FTZ R241, -R203.reuse, R119 ;  /* 0x00000077cbf17221 */ /* 0x040fe20000010100 */
[----:B------:R-:W-:Y:S01]  /*0c40*/  FMUL.FTZ R140, R200, R237 ;  /* 0x000000edc88c7220 */ /* 0x000fe20000410000 */
[----:B------:R-:W-:Y:S01]  /*0c50*/  FFMA.FTZ R143, R212, R137, R143 ;  /* 0x00000089d48f7223 */ /* 0x000fe2000001008f */
[----:B------:R-:W-:Y:S01]  /*0c60*/  FADD.FTZ R247, -R203, R125 ;  /* 0x0000007dcbf77221 */ /* 0x000fe20000010100 */
[----:B0-----:R-:W-:-:S02]  /*0c70*/  HADD2.F32 R184, -RZ, R133.H0_H0 ;  /* 0x20000085ffb87230 */ /* 0x001fc40000004100 */
        /* <DEDUP_REMOVED lines=10> */
[C---:B------:R-:W-:Y:S01]  /*0d20*/  FADD.FTZ R218, -R203.reuse, R136 ;  /* 0x00000088cbda7221 */ /* 0x040fe20000010100 */
[----:B------:R-:W-:Y:S01]  /*0d30*/  FMUL.FTZ R131, R76, R245 ;  /* 0x000000f54c837220 */ /* 0x000fe20000410000 */
[----:B------:R-:W-:Y:S01]  /*0d40*/  FADD.FTZ R144, R144, R133 ;  /* 0x0000008590907221 */ /* 0x000fe20000010000 */
[C---:B------:R-:W-:Y:S01]  /*0d50*/  FADD.FTZ R251, -R203.reuse, R127 ;  /* 0x0000007fcbfb7221 */ /* 0x040fe20000010100 */
[----:B------:R-:W-:Y:S01]  /*0d60*/  FADD.FTZ R126, -R203, R128 ;  /* 0x00000080cb7e7221 */ /* 0x000fe20000010100 */
[----:B------:R-:W-:Y:S01]  /*0d70*/  FMUL.FTZ R136, R200, R243 ;  /* 0x000000f3c8887220 */ /* 0x000fe20000410000 */
[----:B------:R-:W-:Y:S01]  /*0d80*/  FFMA.FTZ R145, R138, R133, R145 ;  /* 0x000000858a917223 */ /* 0x000fe20000010091 */
[----:B------:R-:W-:-:S02]  /*0d90*/  HADD2.F32 R128, -RZ, R132.H0_H0 ;  /* 0x20000084ff807230 */ /* 0x000fc40000004100 */
[----:B------:R-:W-:Y:S01]  /*0da0*/  FADD.FTZ R216, -R203, R129 ;  /* 0x00000081cbd87221 */ /* 0x000fe20000010100 */
[----:B------:R-:W-:Y:S02]  /*0db0*/  HADD2.F32 R127, -RZ, R132.H1_H1 ;  /* 0x30000084ff7f7230 */ /* 0x000fe40000004100 */
[----:B------:R-:W-:Y:S01]  /*0dc0*/  FMUL.FTZ R132, R200, R249 ;  /* 0x000000f9c8847220 */ /* 0x000fe20000410000 */
[--C-:B------:R-:W-:Y:S02]  /*0dd0*/  HADD2.F32 R231, -RZ, R134.reuse.H0_H0 ;  /* 0x20000086ffe77230 */ /* 0x100fe40000004100 */
[----:B------:R-:W-:Y:S01]  /*0de0*/  FMUL.FTZ R129, R77, R206 ;  /* 0x000000ce4d817220 */ /* 0x000fe20000410000 */
[----:B------:R-:W-:Y:S02]  /*0df0*/  HADD2.F32 R182, -RZ, R134.H1_H1 ;  /* 0x30000086ffb67230 */ /* 0x000fe40000004100 */
[----:B------:R-:W-:Y:S01]  /*0e00*/  FADD.FTZ R144, R144, R131 ;  /* 0x0000008390907221 */ /* 0x000fe20000010000 */
[----:B------:R-:W-:Y:S01]  /*0e10*/  FMUL.FTZ R134, R200, R247 ;  /* 0x000000f7c8867220 */ /* 0x000fe20000410000 */
        /* <DEDUP_REMOVED lines=20> */
[-C--:B------:R-:W-:Y:S01]  /*0f60*/  FFMA.FTZ R30, R219, R128.reuse, R30 ;  /* 0x00000080db1e7223 */ /* 0x080fe2000001001e */
[C---:B------:R-:W-:Y:S01]  /*0f70*/  FADD.FTZ R121, -R203.reuse, R148 ;  /* 0x00000094cb797221 */ /* 0x040fe20000010100 */
        /* <DEDUP_REMOVED lines=21> */
[----:B------:R-:W-:Y:S01]  /*10d0*/  FFMA.FTZ R149, R214, R141, R147 ;  /* 0x0000008dd6957223 */ /* 0x000fe20000010093 */
[----:B------:R-:W-:-:S02]  /*10e0*/  HADD2.F32 R183, -RZ, R146.H0_H0 ;  /* 0x20000092ffb77230 */ /* 0x000fc40000004100 */
[----:B------:R-:W-:Y:S01]  /*10f0*/  FADD.FTZ R227, -R203, R142 ;  /* 0x0000008ecbe37221 */ /* 0x000fe20000010100 */
[----:B------:R-:W-:Y:S02]  /*1100*/  HADD2.F32 R185, -RZ, R146.H1_H1 ;  /* 0x30000092ffb97230 */ /* 0x000fe40000004100 */
[----:B------:R-:W-:Y:S01]  /*1110*/  FMUL.FTZ R146, R200, R209 ;  /* 0x000000d1c8927220 */ /* 0x000fe20000410000 */
        /* <DEDUP_REMOVED lines=104> */
.L_x_8150:
        /* <DEDUP_REMOVED lines=13> */
.L_x_8138:
        /* <DEDUP_REMOVED lines=31> */
[----:B------:R-:W-:Y:S01]  /*1a60*/  FADD.FTZ R131, R131, -R136 ;  /* 0x8000008883837221 */ /* 0x000fe20000010000 */
[-CC-:B------:R-:W-:Y:S01]  /*1a70*/  FFMA.FTZ R214, R214, R204.reuse, R209.reuse ;  /* 0x000000ccd6d67223 */ /* 0x180fe200000100d1 */
[----:B------:R-:W-:Y:S01]  /*1a80*/  FADD.FTZ R117, R137, -R212 ;  /* 0x800000d489757221 */ /* 0x000fe20000010000 */
[-CC-:B------:R-:W-:Y:S01]  /*1a90*/  FFMA.FTZ R124, R124, R204.reuse, R209.reuse ;  /* 0x000000cc7c7c7223 */ /* 0x180fe200000100d1 */
[----:B------:R-:W0:Y:S01]  /*1aa0*/  LDC.64 R136, c[0x0][0x220] ;  /* 0x00008800ff887b82 */ /* 0x000e220000000a00 */
[-CC-:B------:R-:W-:Y:S01]  /*1ab0*/  FFMA.FTZ R138, R138, R204.reuse, R209.reuse ;  /* 0x000000cc8a8a7223 */ /* 0x180fe200000100d1 */
[----:B------:R-:W-:Y:S01]  /*1ac0*/  FADD.FTZ R135, R135, -R140 ;  /* 0x8000008c87877221 */ /* 0x000fe20000010000 */
[-CC-:B------:R-:W-:Y:S01]  /*1ad0*/  FFMA.FTZ R134, R134, R204.reuse, R209.reuse ;  /* 0x000000cc86867223 */ /* 0x180fe200000100d1 */
[-CC-:B------:R-:W-:Y:S01]  /*1ae0*/  FFMA.FTZ R132, R132, R204.reuse, R209.reuse ;  /* 0x000000cc84847223 */ /* 0x180fe200000100d1 */
[-CC-:B------:R-:W-:Y:S01]  /*1af0*/  FFMA.FTZ R130, R130, R204.reuse, R209.reuse ;  /* 0x000000cc82827223 */ /* 0x180fe200000100d1 */
        /* <DEDUP_REMOVED lines=55> */
[--C-:B------:R-:W-:Y:S01]  /*1e70*/  FFMA.FTZ R215, R215, R204, R209.reuse ;  /* 0x000000ccd7d77223 */ /* 0x100fe200000100d1 */
[----:B------:R-:W-:Y:S01]  /*1e80*/  SEL R124, R139, R108, P3 ;  /* 0x0000006c8b7c7207 */ /* 0x000fe20001800000 */
[----:B------:R-:W-:Y:S01]  /*1e90*/  FFMA.FTZ R210, R210, R204, R209 ;  /* 0x000000ccd2d27223 */ /* 0x000fe200000100d1 */
[----:B------:R-:W-:-:S02]  /*1ea0*/  SEL R127, R122, R111, P3 ;  /* 0x0000006f7a7f7207 */ /* 0x000fc40001800000 */
[----:B------:R-:W-:Y:S02]  /*1eb0*/  SEL R130, R123, R114, P3 ;  /* 0x000000727b827207 */ /* 0x000fe40001800000 */
[----:B------:R-:W-:Y:S01]  /*1ec0*/  SEL R131, R218, R115, P3 ;  /* 0x00000073da837207 */ /* 0x000fe20001800000 */
[----:B------:R0:W-:Y:S01]  /*1ed0*/  @P2 STG.E.128 desc[UR6][R140.64], R124 ;  /* 0x0000007c8c002986 */ /* 0x0001e2000c101d06 */
[----:B------:R-:W-:Y:S02]  /*1ee0*/  F2FP.F16.F32.PACK_AB R134, R121, R134 ;  /* 0x000000867986723e */ /* 0x000fe400000000ff */
        /* <DEDUP_REMOVED lines=72> */
[-CC-:B------:R-:W-:Y:S01]  /*2370*/  FFMA.FTZ R184, R184, R204.reuse, R209.reuse ;  /* 0x000000ccb8b87223 */ /* 0x180fe200000100d1 */
        /* <DEDUP_REMOVED lines=167> */
.L_x_8136:
        /* <DEDUP_REMOVED lines=31> */
.L_x_8137:
[----:B------:R-:W-:Y:S01]  /*2fe0*/  HFMA2.MMA R222, -RZ, RZ, 0, 9.5367431640625e-07 ;  /* 0x00000010ffde7435 */ /* 0x000fe200000001ff */
[----:B------:R-:W-:Y:S02]  /*2ff0*/  MOV R220, R117 ;  /* 0x0000007500dc7202 */ /* 0x000fe40000000f00 */
[----:B------:R-:W-:Y:S02]  /*3000*/  MOV R223, 0x1f ;  /* 0x0000001f00df7802 */ /* 0x000fe40000000f00 */
[----:B------:R-:W-:-:S07]  /*3010*/  MOV R209, 0xffffffff ;  /* 0xffffffff00d17802 */ /* 0x000fce0000000f00 */
[----:B-----5:R-:W-:Y:S05]  /*3020*/  WARPSYNC.COLLECTIVE R209, `(.L_x_8140) ;  /* 0x00000000d1087348 */ /* 0x020fea0003c00000 */
[----:B------:R0:W1:Y:S02]  /*3030*/  SHFL.DOWN P3, R218, R220, R222, R223 ;  /* 0x080000dedcda7389 */ /* 0x00006400000600df */
[----:B01---5:R-:W-:Y:S01]  /*3040*/  ENDCOLLECTIVE ;  /* 0x000000000000791b */ /* 0x023fe20003800000 */
.L_x_8140:
[----:B------:R-:W-:Y:S02]  /*3050*/  MOV R220, R119 ;  /* 0x0000007700dc7202 */ /* 0x000fe40000000f00 */
[----:B------:R-:W-:-:S07]  /*3060*/  MOV R116, R218 ;  /* 0x000000da00747202 */ /* 0x000fce0000000f00 */
[----:B------:R-:W-:Y:S05]  /*3070*/  WARPSYNC.COLLECTIVE R209, `(.L_x_8141) ;  /* 0x00000000d1087348 */ /* 0x000fea0003c00000 */
[----:B------:R0:W1:Y:S02]  /*3080*/  SHFL.DOWN P3, R218, R220, R222, R223 ;  /* 0x080000dedcda7389 */ /* 0x00006400000600df */
[----:B01----:R-:W-:Y:S01]  /*3090*/  ENDCOLLECTIVE ;  /* 0x000000000000791b */ /* 0x003fe20003800000 */
.L_x_8141:
[----:B------:R-:W-:Y:S01]  /*30a0*/  FADD.FTZ R116, R117, R116 ;  /* 0x0000007475747221 */ /* 0x000fe20000010000 */
[----:B------:R-:W-:-:S04]  /*30b0*/  HFMA2.MMA R222, -RZ, RZ, 0, 4.76837158203125e-07 ;  /* 0x00000008ffde7435 */ /* 0x000fc800000001ff */
[----:B------:R-:W-:Y:S02]  /*30c0*/  MOV R220, R116 ;  /* 0x0000007400dc7202 */ /* 0x000fe40000000f00 */
[----:B------:R-:W-:-:S07]  /*30d0*/  MOV R118, R218 ;  /* 0x000000da00767202 */ /* 0x000fce0000000f00 */
[----:B------:R-:W-:Y:S05]  /*30e0*/  WARPSYNC.COLLECTIVE R209, `(.L_x_8142) ;  /* 0x00000000d1087348 */ /* 0x000fea0003c00000 */
[----:B------:R0:W1:Y:S02]  /*30f0*/  SHFL.DOWN P3, R218, R220, R222, R223 ;  /* 0x080000dedcda7389 */ /* 0x00006400000600df */
[----:B01----:R-:W-:Y:S01]  /*3100*/  ENDCOLLECTIVE ;  /* 0x000000000000791b */ /* 0x003fe20003800000 */
.L_x_8142:
[----:B------:R-:W-:-:S05]  /*3110*/  FADD.FTZ R118, R119, R118 ;  /* 0x0000007677767221 */ /* 0x000fca0000010000 */
[----:B------:R-:W-:Y:S02]  /*3120*/  MOV R220, R118 ;  /* 0x0000007600dc7202 */ /* 0x000fe40000000f00 */
[----:B------:R-:W-:-:S07]  /*3130*/  MOV R121, R218 ;  /* 0x000000da00797202 */ /* 0x000fce0000000f00 */
[----:B------:R-:W-:Y:S05]  /*3140*/  WARPSYNC.COLLECTIVE R209, `(.L_x_8143) ;  /* 0x00000000d1087348 */ /* 0x000fea0003c00000 */
[----:B------:R0:W1:Y:S02]  /*3150*/  SHFL.DOWN P3, R218, R220, R222, R223 ;  /* 0x080000dedcda7389 */ /* 0x00006400000600df */
[----:B01----:R-:W-:Y:S01]  /*3160*/  ENDCOLLECTIVE ;  /* 0x000000000000791b */ /* 0x003fe20003800000 */
.L_x_8143:
[----:B------:R-:W-:Y:S01]  /*3170*/  FADD.FTZ R121, R116, R121 ;  /* 0x0000007974797221 */ /* 0x000fe20000010000 */
[----:B------:R-:W-:-:S04]  /*3180*/  HFMA2.MMA R222, -RZ, RZ, 0, 2.384185791015625e-07 ;  /* 0x00000004ffde7435 */ /* 0x000fc800000001ff */
[----:B------:R-:W-:Y:S02]  /*3190*/  MOV R220, R121 ;  /* 0x0000007900dc7202 */ /* 0x000fe40000000f00 */
[----:B------:R-:W-:-:S07]  /*31a0*/  MOV R123, R218 ;  /* 0x000000da007b7202 */ /* 0x000fce0000000f00 */
[----:B------:R-:W-:Y:S05]  /*31b0*/  WARPSYNC.COLLECTIVE R209, `(.L_x_8144) ;  /* 0x00000000d1087348 */ /* 0x000fea0003c00000 */
[----:B------:R0:W1:Y:S02]  /*31c0*/  SHFL.DOWN P3, R218, R220, R222, R223 ;  /* 0x080000dedcda7389 */ /* 0x00006400000600df */
[----:B01----:R-:W-:Y:S01]  /*31d0*/  ENDCOLLECTIVE ;  /* 0x000000000000791b */ /* 0x003fe20003800000 */
.L_x_8144:
[----:B------:R-:W-:-:S05]  /*31e0*/  FADD.FTZ R123, R118, R123 ;  /* 0x0000007b767b7221 */ /* 0x000fca0000010000 */
[----:B------:R-:W-:Y:S02]  /*31f0*/  MOV R220, R123 ;  /* 0x0000007b00dc7202 */ /* 0x000fe40000000f00 */
[----:B------:R-:W-:-:S07]  /*3200*/  MOV R120, R218 ;  /* 0x000000da00787202 */ /* 0x000fce0000000f00 */
[----:B------:R-:W-:Y:S05]  /*3210*/  WARPSYNC.COLLECTIVE R209, `(.L_x_8145) ;  /* 0x00000000d1087348 */ /* 0x000fea0003c00000 */
[----:B------:R0:W1:Y:S02]  /*3220*/  SHFL.DOWN P3, R218, R220, R222, R223 ;  /* 0x080000dedcda7389 */ /* 0x00006400000600df */
[----:B01----:R-:W-:Y:S01]  /*3230*/  ENDCOLLECTIVE ;  /* 0x000000000000791b */ /* 0x003fe20003800000 */
.L_x_8145:
[----:B------:R-:W-:Y:S01]  /*3240*/  FADD.FTZ R120, R121, R120 ;  /* 0x0000007879787221 */ /* 0x000fe20000010000 */
[----:B------:R-:W-:-:S04]  /*3250*/  HFMA2.MMA R222, -RZ, RZ, 0, 1.1920928955078125e-07 ;  /* 0x00000002ffde7435 */ /* 0x000fc800000001ff */
[----:B------:R-:W-:Y:S02]  /*3260*/  MOV R220, R120 ;  /* 0x0000007800dc7202 */ /* 0x000fe40000000f00 */
[----:B------:R-:W-:-:S07]  /*3270*/  MOV R122, R218 ;  /* 0x000000da007a7202 */ /* 0x000fce0000000f00 */
[----:B------:R-:W-:Y:S05]  /*3280*/  WARPSYNC.COLLECTIVE R209, `(.L_x_8146) ;  /* 0x00000000d1087348 */ /* 0x000fea0003c00000 */
[----:B------:R0:W1:Y:S02]  /*3290*/  SHFL.DOWN P3, R218, R220, R222, R223 ;  /* 0x080000dedcda7389 */ /* 0x00006400000600df */
[----:B01----:R-:W-:Y:S01]  /*32a0*/  ENDCOLLECTIVE ;  /* 0x000000000000791b */ /* 0x003fe20003800000 */
.L_x_8146:
[----:B------:R-:W-:-:S05]  /*32b0*/  FADD.FTZ R122, R123, R122 ;  /* 0x0000007a7b7a7221 */ /* 0x000fca0000010000 */
[----:B------:R-:W-:Y:S02]  /*32c0*/  MOV R220, R122 ;  /* 0x0000007a00dc7202 */ /* 0x000fe40000000f00 */
[----:B------:R-:W-:-:S07]  /*32d0*/  MOV R117, R218 ;  /* 0x000000da00757202 */ /* 0x000fce0000000f00 */
[----:B------:R-:W-:Y:S05]  /*32e0*/  WARPSYNC.COLLECTIVE R209, `(.L_x_8147) ;  /* 0x00000000d1087348 */ /* 0x000fea0003c00000 */
[----:B------:R0:W1:Y:S02]  /*32f0*/  SHFL.DOWN P3, R218, R220, R222, R223 ;  /* 0x080000dedcda7389 */ /* 0x00006400000600df */
[----:B01----:R-:W-:Y:S01]  /*3300*/  ENDCOLLECTIVE ;  /* 0x000000000000791b */ /* 0x003fe20003800000 */
.L_x_8147:
[----:B------:R-:W-:Y:S01]  /*3310*/  FADD.FTZ R117, R120, R117 ;  /* 0x0000007578757221 */ /* 0x000fe20000010000 */
[----:B------:R-:W-:-:S04]  /*3320*/  HFMA2.MMA R222, -RZ, RZ, 0, 5.9604644775390625e-08 ;  /* 0x00000001ffde7435 */ /* 0x000fc800000001ff */
[----:B------:R-:W-:Y:S02]  /*3330*/  MOV R220, R117 ;  /* 0x0000007500dc7202 */ /* 0x000fe40000000f00 */
[----:B------:R-:W-:-:S07]  /*3340*/  MOV R119, R218 ;  /* 0x000000da00777202 */ /* 0x000fce0000000f00 */
[----:B------:R-:W-:Y:S05]  /*3350*/  WARPSYNC.COLLECTIVE R209, `(.L_x_8148) ;  /* 0x00000000d1087348 */ /* 0x000fea0003c00000 */
[----:B------:R0:W1:Y:S02]  /*3360*/  SHFL.DOWN P3, R218, R220, R222, R223 ;  /* 0x080000dedcda7389 */ /* 0x00006400000600df */
[----:B01----:R-:W-:Y:S01]  /*3370*/  ENDCOLLECTIVE ;  /* 0x000000000000791b */ /* 0x003fe20003800000 */
.L_x_8148:
[----:B------:R-:W-:-:S05]  /*3380*/  FADD.FTZ R119, R122, R119 ;  /* 0x000000777a777221 */ /* 0x000fca0000010000 */
[----:B------:R-:W-:Y:S02]  /*3390*/  MOV R220, R119 ;  /* 0x0000007700dc7202 */ /* 0x000fe40000000f00 */
[----:B------:R-:W-:-:S07]  /*33a0*/  MOV R116, R218 ;  /* 0x000000da00747202 */ /* 0x000fce0000000f00 */
[----:B------:R-:W-:Y:S05]  /*33b0*/  WARPSYNC.COLLECTIVE R209, `(.L_x_8149) ;  /* 0x00000000d1087348 */ /* 0x000fea0003c00000 */
[----:B------:R0:W1:Y:S02]  /*33c0*/  SHFL.DOWN P3, R218, R220, R222, R223 ;  /* 0x080000dedcda7389 */ /* 0x00006400000600df */
[----:B01----:R-:W-:Y:S01]  /*33d0*/  ENDCOLLECTIVE ;  /* 0x000000000000791b */ /* 0x003fe20003800000 */
.L_x_8149:
[----:B------:R-:W-:Y:S01]  /*33e0*/  MOV R118, R218 ;  /* 0x000000da00767202 */ /* 0x000fe20000000f00 */
[----:B------:R-:W-:Y:S06]  /*33f0*/  BRA `(.L_x_8150) ;  /* 0xffffffe000e87947 */ /* 0x000fec000383ffff */
.L_x_8151:
        /* <DEDUP_REMOVED lines=16> */
.L_x_11404:


//--------------------- .text._ZN10layer_norm13ln_bwd_kernelINS_13Kernel_traitsIf6__halffS2_fjLj3072ELj1ELj1ELj4ELj16ENS_18Kernel_traits_baseILj3072EfS2_fS2_fjLj128EEEEELb0ELb1ELb1ELb0EEEvNS_9BwdParamsE --------------------------
	.section	.text._ZN10layer_norm13ln_bwd_kernelINS_13Kernel_traitsIf6__halffS2_fjLj3072ELj1ELj1ELj4ELj16ENS_18Kernel_traits_baseILj3072EfS2_fS2_fjLj128EEEEELb0ELb1ELb1ELb0EEEvNS_9BwdParamsE,"ax",@progbits
	.align	128
        .global         _ZN10layer_norm13ln_bwd_kernelINS_13Kernel_traitsIf6__halffS2_fjLj3072ELj1ELj1ELj4ELj16ENS_18Kernel_traits_baseILj3072EfS2_fS2_fjLj128EEEEELb0ELb1ELb1ELb0EEEvNS_9BwdParamsE
        .type           _ZN10layer_norm13ln_bwd_kernelINS_13Kernel_traitsIf6__halffS2_fjLj3072ELj1ELj1ELj4ELj16ENS_18Kernel_traits_baseILj3072EfS2_fS2_fjLj128EEEEELb0ELb1ELb1ELb0EEEvNS_9BwdParamsE,@function
        .size           _ZN10layer_norm13ln_bwd_kernelINS_13Kernel_traitsIf6__halffS2_fjLj3072ELj1ELj1ELj4ELj16ENS_18Kernel_traits_baseILj3072EfS2_fS2_fjLj128EEEEELb0ELb1ELb1ELb0EEEvNS_9BwdParamsE,(.L_x_11405 - _ZN10layer_norm13ln_bwd_kernelINS_13Kernel_traitsIf6__halffS2_fjLj3072ELj1ELj1ELj4ELj16ENS_18Kernel_traits_baseILj3072EfS2_fS2_fjLj128EEEEELb0ELb1ELb1ELb0EEEvNS_9BwdParamsE)
        .other          _ZN10layer_norm13ln_bwd_kernelINS_13Kernel_traitsIf6__halffS2_fjLj3072ELj1ELj1ELj4ELj16ENS_18Kernel_traits_baseILj3072EfS2_fS2_fjLj128EEEEELb0ELb1ELb1ELb0EEEvNS_9BwdParamsE,@"STO_CUDA_ENTRY STV_DEFAULT"
_ZN10layer_norm13ln_bwd_kernelINS_13Kernel_traitsIf6__halffS2_fjLj3072ELj1ELj1ELj4ELj16ENS_18Kernel_traits_baseILj3072EfS2_fS2_fjLj128EEEEELb0ELb1ELb1ELb0EEEvNS_9BwdParamsE:
.text._ZN10layer_norm13ln_bwd_kernelINS_13Kernel_traitsIf6__halffS2_fjLj3072ELj1ELj1ELj4ELj16ENS_18Kernel_traits_baseILj3072EfS2_fS2_fjLj128EEEEELb0ELb1ELb1ELb0EEEvNS_9BwdParamsE:
        /* <DEDUP_REMOVED lines=94> */
.L_x_8227:
        /* <DEDUP_REMOVED lines=28> */
.L_x_8157:
[----:B------:R-:W-:-:S07]  /*07a0*/  IADD3 R183, R9, 0x80, RZ ;  /* 0x0000008009b77810 */ /* 0x000fce0007ffe0ff */
.L_x_8156:
[----:B------:R-:W-:Y:S05]  /*07b0*/  BSYNC B1 ;  /* 0x0000000000017941 */ /* 0x000fea0003800000 */
.L_x_8155:
        /* <DEDUP_REMOVED lines=8> */
.L_x_8160:
[----:B------:R-:W-:-:S07]  /*0840*/  IADD3 R183, R183, 0x80, RZ ;  /* 0x00000080b7b77810 */ /* 0x000fce0007ffe0ff */
.L_x_8159:
[----:B------:R-:W-:Y:S05]  /*0850*/  BSYNC B1 ;  /* 0x0000000000017941 */ /* 0x000fea0003800000 */
.L_x_8158:
        /* <DEDUP_REMOVED lines=8> */
.L_x_8154:
        /* <DEDUP_REMOVED lines=32> */
[----:B------:R-:W-:Y:S02]  /*0ae0*/  HADD2.F32 R184, -RZ, R184.H1_H1 ;  /* 0x300000b8ffb87230 */ /* 0x000fe40000004100 */
[----:B------:R-:W-:Y:S01]  /*0af0*/  FADD.FTZ R228, -R231, R181 ;  /* 0x000000b5e7e47221 */ /* 0x000fe20000010100 */
        /* <DEDUP_REMOVED lines=11> */
[----:B---3--:R-:W-:Y:S01]  /*0bb0*/  FADD.FTZ R188, -R231, R188 ;  /* 0x000000bce7bc7221 */ /* 0x008fe20000010100 */
[----:B------:R-:W-:Y:S01]  /*0bc0*/  FMUL.FTZ R224, R3, R224 ;  /* 0x000000e003e07220 */ /* 0x000fe20000410000 */
[----:B------:R-:W-:Y:S01]  /*0bd0*/  FADD.FTZ R98, R98, R223 ;  /* 0x000000df62627221 */ /* 0x000fe20000010000 */
[-C--:B------:R-:W-:Y:S01]  /*0be0*/  FFMA.FTZ R78, R225, R223.reuse, R78 ;  /* 0x000000dfe14e7223 */ /* 0x080fe2000001004e */
[----:B------:R-:W-:Y:S01]  /*0bf0*/  FADD.FTZ R97, R97, R184 ;  /* 0x000000b861617221 */ /* 0x000fe20000010000 */
[----:B------:R-:W-:Y:S01]  /*0c00*/  FFMA.FTZ R77, R228, R184, R77 ;  /* 0x000000b8e44d7223 */ /* 0x000fe2000001004d */
        /* <DEDUP_REMOVED lines=15> */
[----:B------:R-:W-:Y:S01]  /*0d00*/  FADD.FTZ R220, -R231, R189 ;  /* 0x000000bde7dc7221 */ /* 0x000fe20000010100 */
[----:B------:R-:W-:Y:S01]  /*0d10*/  FFMA.FTZ R184, R224, R222, R183 ;  /* 0x000000dee0b87223 */ /* 0x000fe200000100b7 */
[----:B------:R-:W-:-:S02]  /*0d20*/  HADD2.F32 R185, -RZ, R187.H0_H0 ;  /* 0x200000bbffb97230 */ /* 0x000fc40000004100 */
[----:B------:R-:W-:Y:S01]  /*0d30*/  FADD.FTZ R236, -R231, R191 ;  /* 0x000000bfe7ec7221 */ /* 0x000fe20000010100 */
[----:B------:R-:W-:Y:S01]  /*0d40*/  FMUL.FTZ R217, R33, R186 ;  /* 0x000000ba21d97220 */ /* 0x000fe20000410000 */
[----:B------:R-:W-:Y:S01]  /*0d50*/  FADD.FTZ R182, R182, R219 ;  /* 0x000000dbb6b67221 */ /* 0x000fe20000010000 */
[----:B------:R-:W-:Y:S01]  /*0d60*/  FADD.FTZ R190, -R231, R190 ;  /* 0x000000bee7be7221 */ /* 0x000fe20000010100 */
[----:B------:R-:W-:Y:S01]  /*0d70*/  FMUL.FTZ R220, R3, R220 ;  /* 0x000000dc03dc7220 */ /* 0x000fe20000410000 */
[----:B------:R-:W-:Y:S01]  /*0d80*/  FFMA.FTZ R181, R221, R219, R184 ;  /* 0x000000dbddb57223 */ /* 0x000fe200000100b8 */
[----:B------:R-:W-:Y:S02]  /*0d90*/  HADD2.F32 R180, -RZ, R187.H1_H1 ;  /* 0x300000bbffb47230 */ /* 0x000fe40000004100 */
        /* <DEDUP_REMOVED lines=16> */
.L_x_8163:
[----:B------:R-:W-:Y:S05]  /*0ea0*/  BSYNC B1 ;  /* 0x0000000000017941 */ /* 0x000fea0003800000 */
.L_x_8162:
        /* <DEDUP_REMOVED lines=19> */
[C---:B------:R-:W-:Y:S01]  /*0fe0*/  FADD.FTZ R186, -R231.reuse, R13 ;  /* 0x0000000de7ba7221 */ /* 0x040fe20000010100 */
[----:B---3--:R-:W-:Y:S01]  /*0ff0*/  FADD.FTZ R180, -R231, R180 ;  /* 0x000000b4e7b47221 */ /* 0x008fe20000010100 */
[----:B0----5:R-:W-:Y:S01]  /*1000*/  FMUL.FTZ R11, R3, R12 ;  /* 0x0000000c030b7220 */ /* 0x021fe20000410000 */
[----:B----4-:R-:W-:-:S02]  /*1010*/  HADD2.F32 R15, -RZ, R16.H0_H0 ;  /* 0x20000010ff0f7230 */ /* 0x010fc40000004100 */
[----:B------:R-:W-:Y:S01]  /*1020*/  FMUL.FTZ R13, R3, R14 ;  /* 0x0000000e030d7220 */ /* 0x000fe20000410000 */
[----:B------:R-:W-:Y:S02]  /*1030*/  HADD2.F32 R16, -RZ, R16.H1_H1 ;  /* 0x30000010ff107230 */ /* 0x000fe40000004100 */
[-C--:B------:R-:W-:Y:S01]  /*1040*/  FMUL.FTZ R14, R44, R15.reuse ;  /* 0x0000000f2c0e7220 */ /* 0x080fe20000410000 */
[--C-:B------:R-:W-:Y:S02]  /*1050*/  HADD2.F32 R187, -RZ, R17.reuse.H0_H0 ;  /* 0x20000011ffbb7230 */ /* 0x100fe40000004100 */
[----:B------:R-:W-:Y:S01]  /*1060*/  FADD.FTZ R104, R104, R15 ;  /* 0x0000000f68687221 */ /* 0x000fe20000010000 */
[----:B------:R-:W-:Y:S02]  /*1070*/  HADD2.F32 R190, -RZ, R17.H1_H1 ;  /* 0x30000011ffbe7230 */ /* 0x000fe40000004100 */
[----:B------:R-:W-:Y:S01]  /*1080*/  FFMA.FTZ R84, R11, R15, R84 ;  /* 0x0000000f0b547223 */ /* 0x000fe20000010054 */
[----:B------:R-:W-:Y:S01]  /*1090*/  FMUL.FTZ R17, R3, R180 ;  /* 0x000000b403117220 */ /* 0x000fe20000410000 */
[----:B------:R-:W-:Y:S01]  /*10a0*/  FADD.FTZ R192, -R231, R181 ;  /* 0x000000b5e7c07221 */ /* 0x000fe20000010100 */
[----:B------:R-:W-:Y:S01]  /*10b0*/  FMUL.FTZ R10, R3, R186 ;  /* 0x000000ba030a7220 */ /* 0x000fe20000410000 */
[----:B------:R-:W-:Y:S01]  /*10c0*/  FMUL.FTZ R15, R45, R16 ;  /* 0x000000102d0f7220 */ /* 0x000fe20000410000 */
[----:B------:R-:W-:Y:S01]  /*10d0*/  FADD.FTZ R180, R233, R14 ;  /* 0x0000000ee9b47221 */ /* 0x000fe20000010000 */
[----:B------:R-:W-:Y:S01]  /*10e0*/  FFMA.FTZ R181, R11, R14, R236 ;  /* 0x0000000e0bb57223 */ /* 0x000fe200000100ec */
[----:B------:R-:W-:Y:S01]  /*10f0*/  FADD.FTZ R240, -R231, R183 ;  /* 0x000000b7e7f07221 */ /* 0x000fe20000010100 */
[----:B------:R-:W-:Y:S01]  /*1100*/  FADD.FTZ R105, R105, R16 ;  /* 0x0000001069697221 */ /* 0x000fe20000010000 */
[----:B------:R-:W-:Y:S01]  /*1110*/  FFMA.FTZ R85, R10, R16, R85 ;  /* 0x000000100a557223 */ /* 0x000fe20000010055 */
[----:B------:R-:W-:Y:S01]  /*1120*/  FADD.FTZ R183, R180, R15 ;  /* 0x0000000fb4b77221 */ /* 0x000fe20000010000 */
[----:B------:R-:W-:Y:S01]  /*1130*/  FMUL.FTZ R16, R46, R187 ;  /* 0x000000bb2e107220 */ /* 0x000fe20000410000 */
[----:B------:R-:W-:Y:S01]  /*1140*/  FFMA.FTZ R180, R10, R15, R181 ;  /* 0x0000000f0ab47223 */ /* 0x000fe200000100b5 */
[----:B------:R-:W-:-:S02]  /*1150*/  HADD2.F32 R189, -RZ, R18.H0_H0 ;  /* 0x20000012ffbd7230 */ /* 0x000fc40000004100 */
[----:B------:R-:W-:Y:S01]  /*1160*/  FADD.FTZ R196, -R231, R182 ;  /* 0x000000b6e7c47221 */ /* 0x000fe20000010100 */
[--C-:B------:R-:W-:Y:S02]  /*1170*/  HADD2.F32 R185, -RZ, R19.reuse.H0_H0 ;  /* 0x20000013ffb97230 */ /* 0x100fe40000004100 */
[----:B------:R-:W-:Y:S01]  /*1180*/  FMUL.FTZ R12, R3, R188 ;  /* 0x000000bc030c7220 */ /* 0x000fe20000410000 */
[----:B------:R-:W-:Y:S02]  /*1190*/  HADD2.F32 R184, -RZ, R19.H1_H1 ;  /* 0x30000013ffb87230 */ /* 0x000fe40000004100 */
        /* <DEDUP_REMOVED lines=33> */
.L_x_8165:
[----:B------:R-:W-:Y:S05]  /*13b0*/  BSYNC B1 ;  /* 0x0000000000017941 */ /* 0x000fea0003800000 */
.L_x_8164:
        /* <DEDUP_REMOVED lines=16> */
[----:B------:R-:W-:Y:S02]  /*14c0*/  FADD.FTZ R182, -R231, R182 ;  /* 0x000000b6e7b67221 */ /* 0x000fe40000010100 */
[----:B0----5:R-:W-:Y:S01]  /*14d0*/  FMUL.FTZ R202, R3, R206 ;  /* 0x000000ce03ca7220 */ /* 0x021fe20000410000 */
[----:B----4-:R-:W-:-:S02]  /*14e0*/  HADD2.F32 R181, -RZ, R184.H0_H0 ;  /* 0x200000b8ffb57230 */ /* 0x010fc40000004100 */
[----:B------:R-:W-:Y:S01]  /*14f0*/  FMUL.FTZ R203, R3, R204 ;  /* 0x000000cc03cb7220 */ /* 0x000fe20000410000 */
[----:B------:R-:W-:Y:S02]  /*1500*/  HADD2.F32 R184, -RZ, R184.H1_H1 ;  /* 0x300000b8ffb87230 */ /* 0x000fe40000004100 */
[----:B------:R-:W-:Y:S01]  /*1510*/  FADD.FTZ R208, -R231, R183 ;  /* 0x000000b7e7d07221 */ /* 0x000fe20000010100 */
[-C--:B------:R-:W-:Y:S01]  /*1520*/  FMUL.FTZ R206, R60, R181.reuse ;  /* 0x000000b53cce7220 */ /* 0x080fe20000410000 */
[--C-:B------:R-:W-:Y:S02]  /*1530*/  HADD2.F32 R183, -RZ, R185.reuse.H0_H0 ;  /* 0x200000b9ffb77230 */ /* 0x100fe40000004100 */
        /* <DEDUP_REMOVED lines=8> */
[-C--:B------:R-:W-:Y:S01]  /*15c0*/  FFMA.FTZ R114, R205, R183.reuse, R114 ;  /* 0x000000b7cd727223 */ /* 0x080fe20000010072 */
[----:B------:R-:W-:Y:S01]  /*15d0*/  FMUL.FTZ R208, R62, R183 ;  /* 0x000000b73ed07220 */ /* 0x000fe20000410000 */
[----:B------:R-:W-:-:S02]  /*15e0*/  HADD2.F32 R210, -RZ, R185.H1_H1 ;  /* 0x300000b9ffd27230 */ /* 0x000fc40000004100 */
[----:B------:R-:W-:Y:S01]  /*15f0*/  FADD.FTZ R183, R182, R207 ;  /* 0x000000cfb6b77221 */ /* 0x000fe20000010000 */
[C---:B------:R-:W-:Y:S01]  /*1600*/  FFMA.FTZ R182, R202.reuse, R207, R181 ;  /* 0x000000cfcab67223 */ /* 0x040fe200000100b5 */
[--C-:B------:R-:W-:Y:S02]  /*1610*/  HADD2.F32 R185, -RZ, R186.reuse.H0_H0 ;  /* 0x200000baffb97230 */ /* 0x100fe40000004100 */
[----:B------:R-:W-:Y:S01]  /*1620*/  FADD.FTZ R165, R165, R184 ;  /* 0x000000b8a5a57221 */ /* 0x000fe20000010000 */
[----:B------:R-:W-:Y:S01]  /*1630*/  FFMA.FTZ R113, R202, R184, R113 ;  /* 0x000000b8ca717223 */ /* 0x000fe20000010071 */
[----:B---3--:R-:W-:Y:S01]  /*1640*/  FADD.FTZ R188, -R231, R188 ;  /* 0x000000bce7bc7221 */ /* 0x008fe20000010100 */
[----:B------:R-:W-:Y:S01]  /*1650*/  FMUL.FTZ R209, R63, R210 ;  /* 0x000000d23fd17220 */ /* 0x000fe20000410000 */
[----:B------:R-:W-:Y:S01]  /*1660*/  FADD.FTZ R184, R183, R208 ;  /* 0x000000d0b7b87221 */ /* 0x000fe20000010000 */
[----:B------:R-:W-:Y:S01]  /*1670*/  FFMA.FTZ R181, R205, R208, R182 ;  /* 0x000000d0cdb57223 */ /* 0x000fe200000100b6 */
[----:B------:R-:W-:-:S02]  /*1680*/  HADD2.F32 R186, -RZ, R186.H1_H1 ;  /* 0x300000baffba7230 */ /* 0x000fc40000004100 */
[----:B------:R-:W-:Y:S01]  /*1690*/  FADD.FTZ R167, R167, R210 ;  /* 0x000000d2a7a77221 */ /* 0x000fe20000010000 */
[----:B------:R-:W-:Y:S01]  /*16a0*/  FFMA.FTZ R115, R204, R210, R115 ;  /* 0x000000d2cc737223 */ /* 0x000fe20000010073 */
[----:B------:R-:W-:Y:S01]  /*16b0*/  FADD.FTZ R212, -R231, R189 ;  /* 0x000000bde7d47221 */ /* 0x000fe20000010100 */
[----:B------:R-:W-:Y:S01]  /*16c0*/  FMUL.FTZ R211, R3, R188 ;  /* 0x000000bc03d37220 */ /* 0x000fe20000410000 */
[----:B------:R-:W-:Y:S01]  /*16d0*/  FMUL.FTZ R210, R64, R185 ;  /* 0x000000b940d27220 */ /* 0x000fe20000410000 */
[----:B------:R-:W-:Y:S01]  /*16e0*/  FADD.FTZ R183, R184, R209 ;  /* 0x000000d1b8b77221 */ /* 0x000fe20000010000 */
[----:B------:R-:W-:Y:S01]  /*16f0*/  FFMA.FTZ R182, R204, R209, R181 ;  /* 0x000000d1ccb67223 */ /* 0x000fe200000100b5 */
[--C-:B-1----:R-:W-:Y:S02]  /*1700*/  HADD2.F32 R235, -RZ, R187.reuse.H0_H0 ;  /* 0x200000bbffeb7230 */ /* 0x102fe40000004100 */
[----:B------:R-:W-:Y:S01]  /*1710*/  FADD.FTZ R190, -R231, R190 ;  /* 0x000000bee7be7221 */ /* 0x000fe20000010100 */
        /* <DEDUP_REMOVED lines=24> */
.L_x_8161:
[----:B------:R-:W-:Y:S05]  /*18a0*/  BSYNC B0 ;  /* 0x0000000000007941 */ /* 0x000fea0003800000 */
.L_x_8153:
        /* <DEDUP_REMOVED lines=25> */
.L_x_8242:
[----:B------:R-:W1:Y:S01]  /*1a40*/  S2R R185, SR_CgaCtaId ;  /* 0x0000000000b97919 */ /* 0x000e620000008800 */
[----:B------:R-:W-:Y:S01]  /*1a50*/  MOV R184, 0x400 ;  /* 0x0000040000b87802 */ /* 0x000fe20000000f00 */
[----:B----4-:R-:W-:Y:S01]  /*1a60*/  FADD.FTZ R188, R189, R188 ;  /* 0x000000bcbdbc7221 */ /* 0x010fe20000010000 */
[----:B------:R-:W-:Y:S01]  /*1a70*/  @!P4 LOP3.LUT R181, R181, 0x3, RZ, 0xc0, !PT ;  /* 0x00000003b5b5c812 */ /* 0x000fe200078ec0ff */
[----:B0-2---:R-:W-:Y:S01]  /*1a80*/  FADD.FTZ R189, R182, R183 ;  /* 0x000000b7b6bd7221 */ /* 0x005fe20000010000 */
[----:B------:R-:W-:Y:S05]  /*1a90*/  WARPSYNC.ALL ;  /* 0x0000000000007948 */ /* 0x000fea0003800000 */
[----:B------:R-:W-:Y:S01]  /*1aa0*/  @!P4 IADD3 R181, R180, R181, RZ ;  /* 0x000000b5b4b5c210 */ /* 0x000fe20007ffe0ff */
[----:B------:R-:W-:Y:S01]  /*1ab0*/  BSSY B0, `(.L_x_8167) ;  /* 0x00000e1000007945 */ /* 0x000fe20003800000 */
[----:B-1----:R-:W-:-:S04]  /*1ac0*/  LEA R184, R185, R184, 0x18 ;  /* 0x000000b8b9b87211 */ /* 0x002fc800078ec0ff */
        /* <DEDUP_REMOVED lines=33> */
.L_x_8170:
[----:B------:R-:W-:Y:S05]  /*1ce0*/  BSYNC B1 ;  /* 0x0000000000017941 */ /* 0x000fea0003800000 */
.L_x_8169:
        /* <DEDUP_REMOVED lines=12> */
.L_x_8172:
[----:B------:R-:W-:Y:S05]  /*1db0*/  BSYNC B1 ;  /* 0x0000000000017941 */ /* 0x000fea0003800000 */
.L_x_8171:
        /* <DEDUP_REMOVED lines=13> */
.L_x_8174:
[----:B------:R-:W-:Y:S05]  /*1e90*/  BSYNC B1 ;  /* 0x0000000000017941 */ /* 0x000fea0003800000 */
.L_x_8173:
        /* <DEDUP_REMOVED lines=13> */
.L_x_8176:
[----:B------:R-:W-:Y:S05]  /*1f70*/  BSYNC B1 ;  /* 0x0000000000017941 */ /* 0x000fea0003800000 */
.L_x_8175:
        /* <DEDUP_REMOVED lines=13> */
.L_x_8178:
[----:B------:R-:W-:Y:S05]  /*2050*/  BSYNC B1 ;  /* 0x0000000000017941 */ /* 0x000fea0003800000 */
.L_x_8177:
        /* <DEDUP_REMOVED lines=13> */
.L_x_8180:
[----:B------:R-:W-:Y:S05]  /*2130*/  BSYNC B1 ;  /* 0x0000000000017941 */ /* 0x000fea0003800000 */
.L_x_8179:
        /* <DEDUP_REMOVED lines=13> */
.L_x_8182:
[----:B------:R-:W-:Y:S05]  /*2210*/  BSYNC B1 ;  /* 0x0000000000017941 */ /* 0x000fea0003800000 */
.L_x_8181:
        /* <DEDUP_REMOVED lines=13> */
.L_x_8184:
[----:B------:R-:W-:Y:S05]  /*22f0*/  BSYNC B1 ;  /* 0x0000000000017941 */ /* 0x000fea0003800000 */
.L_x_8183:
        /* <DEDUP_REMOVED lines=18> */
.L_x_8186:
[----:B------:R-:W-:Y:S05]  /*2420*/  BSYNC B1 ;  /* 0x0000000000017941 */ /* 0x000fea0003800000 */
.L_x_8185:
[----:B------:R-:W-:Y:S01]  /*2430*/  SEL R178, R231, R178, P5 ;  /* 0x000000b2e7b27207 */ /* 0x000fe20002800000 */
[----:B---3--:R-:W0:Y:S01]  /*2440*/  @P4 LDC R234, c[0x0][0x29c] ;  /* 0x0000a700ffea4b82 */ /* 0x008e220000000800 */
        /* <DEDUP_REMOVED lines=71> */
.L_x_8168:
[----:B------:R-:W-:Y:S05]  /*28c0*/  BSYNC B0 ;  /* 0x0000000000007941 */ /* 0x000fea0003800000 */
.L_x_8167:
        /* <DEDUP_REMOVED lines=11> */
.L_x_8190:
[----:B------:R-:W-:Y:S05]  /*2980*/  BSYNC B1 ;  /* 0x0000000000017941 */ /* 0x000fea0003800000 */
.L_x_8189:
        /* <DEDUP_REMOVED lines=12> */
.L_x_8192:
[----:B------:R-:W-:Y:S05]  /*2a50*/  BSYNC B1 ;  /* 0x0000000000017941 */ /* 0x000fea0003800000 */
.L_x_8191:
        /* <DEDUP_REMOVED lines=13> */
.L_x_8194:
[----:B------:R-:W-:Y:S05]  /*2b30*/  BSYNC B1 ;  /* 0x0000000000017941 */ /* 0x000fea0003800000 */
.L_x_8193:
        /* <DEDUP_REMOVED lines=13> */
.L_x_8196:
[----:B------:R-:W-:Y:S05]  /*2c10*/  BSYNC B1 ;  /* 0x0000000000017941 */ /* 0x000fea0003800000 */
.L_x_8195:
        /* <DEDUP_REMOVED lines=13> */
.L_x_8198:
[----:B------:R-:W-:Y:S05]  /*2cf0*/  BSYNC B1 ;  /* 0x0000000000017941 */ /* 0x000fea0003800000 */
.L_x_8197:
        /* <DEDUP_REMOVED lines=13> */
.L_x_8200:
[----:B------:R-:W-:Y:S05]  /*2dd0*/  BSYNC B1 ;  /* 0x0000000000017941 */ /* 0x000fea0003800000 */
.L_x_8199:
        /* <DEDUP_REMOVED lines=13> */
.L_x_8202:
[----:B------:R-:W-:Y:S05]  /*2eb0*/  BSYNC B1 ;  /* 0x0000000000017941 */ /* 0x000fea0003800000 */
.L_x_8201:
        /* <DEDUP_REMOVED lines=13> */
.L_x_8204:
[----:B------:R-:W-:Y:S05]  /*2f90*/  BSYNC B1 ;  /* 0x0000000000017941 */ /* 0x000fea0003800000 */
.L_x_8203:
        /* <DEDUP_REMOVED lines=18> */
.L_x_8206:
[----:B------:R-:W-:Y:S05]  /*30c0*/  BSYNC B1 ;  /* 0x0000000000017941 */ /* 0x000fea0003800000 */
.L_x_8205:
        /* <DEDUP_REMOVED lines=29> */
[----:B------:R-:W-:Y:S01]  /*32a0*/  @P4 FMUL.FTZ R191, R52, R189 ;  /* 0x000000bd34bf4220 */ /* 0x000fe20000410000 */
[----:B--2---:R-:W-:-:S04]  /*32b0*/  @P4 FMUL.FTZ R188, R188, R235 ;  /* 0x000000ebbcbc4220 */ /* 0x004fc80000410000 */
[----:B------:R-:W-:-:S04]  /*32c0*/  @P4 F2FP.F16.F32.PACK_AB R191, RZ, R191 ;  /* 0x000000bfffbf423e */ /* 0x000fc800000000ff */
[----:B------:R-:W-:Y:S01]  /*32d0*/  @P4 PRMT R162, R191, 0x7610, R162 ;  /* 0x00007610bfa24816 */ /* 0x000fe200000000a2 */
[----:B-----5:R-:W-:Y:S02]  /*32e0*/  @P4 HADD2.F32 R191, -RZ, R172.H0_H0 ;  /* 0x200000acffbf4230 */ /* 0x020fe40000004100 */
[----:B0-----:R-:W-:-:S03]  /*32f0*/  @P4 FMUL.FTZ R190, R190, R237 ;  /* 0x000000edbebe4220 */ /* 0x001fc60000410000 */
[----:B------:R-:W-:Y:S01]  /*3300*/  @P4 FFMA.FTZ R128, R191, R187, R128 ;  /* 0x000000bbbf804223 */ /* 0x000fe20000010080 */
[----:B-1----:R-:W-:Y:S01]  /*3310*/  @P4 FMUL.FTZ R180, R57, R182 ;  /* 0x000000b639b44220 */ /* 0x002fe20000410000 */
[----:B------:R-:W-:Y:S01]  /*3320*/  @P4 FMUL.FTZ R181, R58, R183 ;  /* 0x000000b73ab54220 */ /* 0x000fe20000410000 */
[----:B------:R-:W-:Y:S02]  /*3330*/  @P4 HADD2.F32 R187, -RZ, R175.H0_H0 ;  /* 0x200000afffbb4230 */ /* 0x000fe40000004100 */
[----:B---3--:R-:W-:Y:S01]  /*3340*/  @P4 FMUL.FTZ R234, R230, R239 ;  /* 0x000000efe6ea4220 */ /* 0x008fe20000410000 */
        /* <DEDUP_REMOVED lines=8> */
[-C--:B------:R-:W-:Y:S01]  /*33d0*/  @P4 FMUL.FTZ R232, R54, R233.reuse ;  /* 0x000000e936e84220 */ /* 0x080fe20000410000 */
[----:B------:R-:W-:Y:S01]  /*33e0*/  @P4 F2FP.F16.F32.PACK_AB R230, RZ, R230 ;  /* 0x000000e6ffe6423e */ /* 0x000fe200000000ff */
[----:B------:R-:W-:Y:S01]  /*33f0*/  @P4 FFMA.FTZ R134, R187, R233, R134 ;  /* 0x000000e9bb864223 */ /* 0x000fe20000010086 */
[----:B------:R-:W-:-:S02]  /*3400*/  @P4 F2FP.F16.F32.PACK_AB R231, RZ, R231 ;  /* 0x000000e7ffe7423e */ /* 0x000fc400000000ff */
[----:B------:R-:W-:Y:S02]  /*3410*/  @P4 F2FP.F16.F32.PACK_AB R232, RZ, R232 ;  /* 0x000000e8ffe8423e */ /* 0x000fe400000000ff */
[----:B------:R-:W-:Y:S02]  /*3420*/  @P4 F2FP.F16.F32.PACK_AB R235, RZ, R235 ;  /* 0x000000ebffeb423e */ /* 0x000fe400000000ff */
[----:B------:R-:W-:Y:S01]  /*3430*/  @P4 PRMT R163, R232, 0x7610, R163 ;  /* 0x00007610e8a34816 */ /* 0x000fe200000000a3 */
[----:B------:R-:W-:Y:S01]  /*3440*/  @P4 HADD2.F32 R232, -RZ, R175.H1_H1 ;  /* 0x300000afffe84230 */ /* 0x000fe20000004100 */
[----:B------:R-:W-:Y:S01]  /*3450*/  @P4 PRMT R161, R161, 0x5410, R231 ;  /* 0x00005410a1a14816 */ /* 0x000fe200000000e7 */
[----:B------:R-:W-:Y:S01]  /*3460*/  @P4 HADD2.F32 R231, -RZ, R173.H0_H0 ;  /* 0x200000adffe74230 */ /* 0x000fe20000004100 */
[----:B------:R-:W-:Y:S01]  /*3470*/  @P4 PRMT R162, R162, 0x5410, R230 ;  /* 0x00005410a2a24816 */ /* 0x000fe200000000e6 */
[----:B------:R-:W-:Y:S01]  /*3480*/  @P4 HADD2.F32 R230, -RZ, R172.H1_H1 ;  /* 0x300000acffe64230 */ /* 0x000fe20000004100 */
[----:B------:R-:W-:Y:S01]  /*3490*/  @P4 PRMT R163, R163, 0x5410, R235 ;  /* 0x00005410a3a34816 */ /* 0x000fe200000000eb */
[----:B------:R-:W-:Y:S01]  /*34a0*/  @P4 FFMA.FTZ R135, R232, R234, R135 ;  /* 0x000000eae8874223 */ /* 0x000fe20000010087 */
[----:B------:R-:W-:Y:S01]  /*34b0*/  @P4 FFMA.FTZ R130, R231, R183, R130 ;  /* 0x000000b7e7824223 */ /* 0x000fe20000010082 */
[----:B------:R-:W-:-:S02]  /*34c0*/  @P4 HADD2.F32 R183, -RZ, R174.H0_H0 ;  /* 0x200000aeffb74230 */ /* 0x000fc40000004100 */
[----:B------:R-:W-:Y:S01]  /*34d0*/  @P4 FFMA.FTZ R129, R230, R182, R129 ;  /* 0x000000b6e6814223 */ /* 0x000fe20000010081 */
[C---:B0-----:R-:W-:Y:S01]  /*34e0*/  @P4 IMAD.WIDE.U32 R180, R185.reuse, 0x10, R180 ;  /* 0x00000010b9b44825 */ /* 0x041fe200078e00b4 */
[----:B------:R-:W-:-:S03]  /*34f0*/  IADD3 R185, R185, 0x80, RZ ;  /* 0x00000080b9b97810 */ /* 0x000fc60007ffe0ff */
[----:B------:R-:W-:Y:S01]  /*3500*/  @P4 FFMA.FTZ R132, R183, R189, R132 ;  /* 0x000000bdb7844223 */ /* 0x000fe20000010084 */
[----:B------:R-:W-:Y:S01]  /*3510*/  @P4 HADD2.F32 R182, -RZ, R173.H1_H1 ;  /* 0x300000adffb64230 */ /* 0x000fe20000004100 */
[----:B------:R1:W-:Y:S01]  /*3520*/  @P4 STG.E.128 desc[UR4][R180.64], R160 ;  /* 0x000000a0b4004986 */ /* 0x0003e2000c101d04 */
[----:B------:R-:W-:-:S03]  /*3530*/  @P4 HADD2.F32 R230, -RZ, R174.H1_H1 ;  /* 0x300000aeffe64230 */ /* 0x000fc60000004100 */
[----:B------:R-:W-:Y:S02]  /*3540*/  @P4 FFMA.FTZ R131, R182, R188, R131 ;  /* 0x000000bcb6834223 */ /* 0x000fe40000010083 */
[----:B------:R-:W-:-:S07]  /*3550*/  @P4 FFMA.FTZ R133, R230, R190, R133 ;  /* 0x000000bee6854223 */ /* 0x000fce0000010085 */
.L_x_8188:
[----:B------:R-:W-:Y:S05]  /*3560*/  BSYNC B0 ;  /* 0x0000000000007941 */ /* 0x000fea0003800000 */
.L_x_8187:
        /* <DEDUP_REMOVED lines=12> */
.L_x_8210:
[----:B------:R-:W-:Y:S05]  /*3630*/  BSYNC B1 ;  /* 0x0000000000017941 */ /* 0x000fea0003800000 */
.L_x_8209:
        /* <DEDUP_REMOVED lines=12> */
.L_x_8212:
[----:B------:R-:W-:Y:S05]  /*3700*/  BSYNC B1 ;  /* 0x0000000000017941 */ /* 0x000fea0003800000 */
.L_x_8211:
        /* <DEDUP_REMOVED lines=13> */
.L_x_8214:
[----:B------:R-:W-:Y:S05]  /*37e0*/  BSYNC B1 ;  /* 0x0000000000017941 */ /* 0x000fea0003800000 */
.L_x_8213:
        /* <DEDUP_REMOVED lines=13> */
.L_x_8216:
[----:B------:R-:W-:Y:S05]  /*38c0*/  BSYNC B1 ;  /* 0x0000000000017941 */ /* 0x000fea0003800000 */
.L_x_8215:
        /* <DEDUP_REMOVED lines=13> */
.L_x_8218:
[----:B------:R-:W-:Y:S05]  /*39a0*/  BSYNC B1 ;  /* 0x0000000000017941 */ /* 0x000fea0003800000 */
.L_x_8217:
        /* <DEDUP_REMOVED lines=13> */
.L_x_8220:
[----:B------:R-:W-:Y:S05]  /*3a80*/  BSYNC B1 ;  /* 0x0000000000017941 */ /* 0x000fea0003800000 */
.L_x_8219:
        /* <DEDUP_REMOVED lines=13> */
.L_x_8222:
[----:B------:R-:W-:Y:S05]  /*3b60*/  BSYNC B1 ;  /* 0x0000000000017941 */ /* 0x000fea0003800000 */
.L_x_8221:
        /* <DEDUP_REMOVED lines=13> */
.L_x_8224:
[----:B------:R-:W-:Y:S05]  /*3c40*/  BSYNC B1 ;  /* 0x0000000000017941 */ /* 0x000fea0003800000 */
.L_x_8223:
        /* <DEDUP_REMOVED lines=19> */
.L_x_8226:
[----:B------:R-:W-:Y:S05]  /*3d80*/  BSYNC B1 ;  /* 0x0000000000017941 */ /* 0x000fea0003800000 */
.L_x_8225:
        /* <DEDUP_REMOVED lines=58> */
[----:B------:R-:W-:Y:S01]  /*4130*/  @P4 FFMA.FTZ R136, R9, R3, R136 ;  /* 0x0000000309884223 */ /* 0x000fe20000010088 */
[----:B------:R-:W-:Y:S02]  /*4140*/  @P4 HADD2.F32 R185, -RZ, R173.H0_H0 ;  /* 0x200000adffb94230 */ /* 0x000fe40000004100 */
[----:B------:R2:W-:Y:S01]  /*4150*/  @P4 STG.E.128 desc[UR4][R180.64], R160 ;  /* 0x000000a0b4004986 */ /* 0x0005e2000c101d04 */
[--C-:B------:R-:W-:Y:S02]  /*4160*/  @P4 HADD2.F32 R3, -RZ, R174.reuse.H0_H0 ;  /* 0x200000aeff034230 */ /* 0x100fe40000004100 */
[----:B------:R-:W-:Y:S02]  /*4170*/  @P4 HADD2.F32 R186, -RZ, R174.H1_H1 ;  /* 0x300000aeffba4230 */ /* 0x000fe40000004100 */
[----:B------:R-:W-:Y:S01]  /*4180*/  @P4 FFMA.FTZ R138, R185, R187, R138 ;  /* 0x000000bbb98a4223 */ /* 0x000fe2000001008a */
[----:B------:R-:W-:-:S02]  /*4190*/  @P4 HADD2.F32 R9, -RZ, R175.H0_H0 ;  /* 0x200000afff094230 */ /* 0x000fc40000004100 */
[----:B------:R-:W-:Y:S01]  /*41a0*/  @P4 FFMA.FTZ R140, R3, R189, R140 ;  /* 0x000000bd038c4223 */ /* 0x000fe2000001008c */
[----:B------:R-:W-:Y:S02]  /*41b0*/  @P4 FFMA.FTZ R141, R186, R190, R141 ;  /* 0x000000beba8d4223 */ /* 0x000fe4000001008d */
[----:B------:R-:W-:Y:S01]  /*41c0*/  @P4 FFMA.FTZ R142, R9, R191, R142 ;  /* 0x000000bf098e4223 */ /* 0x000fe2000001008e */
[----:B0-----:R-:W-:-:S05]  /*41d0*/  @P4 HADD2.F32 R182, -RZ, R175.H1_H1 ;  /* 0x300000afffb64230 */ /* 0x001fca0000004100 */
[----:B--2---:R-:W-:-:S07]  /*41e0*/  @P4 FFMA.FTZ R143, R182, R234, R143 ;  /* 0x000000eab68f4223 */ /* 0x004fce000001008f */
.L_x_8208:
[----:B------:R-:W-:Y:S05]  /*41f0*/  BSYNC B0 ;  /* 0x0000000000007941 */ /* 0x000fea0003800000 */
.L_x_8207:
[----:B------:R-:W-:Y:S02]  /*4200*/  IADD3 R4, R4, UR10, RZ ;  /* 0x0000000a04047c10 */ /* 0x000fe4000fffe0ff */
[----:B------:R-:W-:Y:S02]  /*4210*/  SEL R232, RZ, 0x1, P3 ;  /* 0x00000001ffe87807 */ /* 0x000fe40001800000 */
[----:B------:R-:W-:-:S13]  /*4220*/  ISETP.GE.AND P2, PT, R4, UR11, PT ;  /* 0x0000000b04007c0c */ /* 0x000fda000bf46270 */
[----:B------:R-:W-:Y:S05]  /*4230*/  @!P2 BRA `(.L_x_8227) ;  /* 0xffffffc000e8a947 */ /* 0x000fea000383ffff */
.L_x_8152:
        /* <DEDUP_REMOVED lines=20> */
.L_x_8229:
[----:B------:R-:W-:Y:S05]  /*4380*/  BSYNC B0 ;  /* 0x0000000000007941 */ /* 0x000fea0003800000 */
.L_x_8228:
        /* <DEDUP_REMOVED lines=15> */
.L_x_8231:
[----:B------:R-:W-:Y:S05]  /*4480*/  BSYNC B0 ;  /* 0x0000000000007941 */ /* 0x000fea0003800000 */
.L_x_8230:
        /* <DEDUP_REMOVED lines=15> */
.L_x_8166:
[----:B------:R-:W-:Y:S01]  /*4580*/  HFMA2.MMA R232, -RZ, RZ, 0, 1.847743988037109375e-06 ;  /* 0x0000001fffe87435 */ /* 0x000fe200000001ff */
[----:B------:R-:W-:Y:S02]  /*4590*/  MOV R231, 0x10 ;  /* 0x0000001000e77802 */ /* 0x000fe40000000f00 */
[----:B------:R-:W-:-:S08]  /*45a0*/  MOV R190, 0xffffffff ;  /* 0xffffffff00be7802 */ /* 0x000fd00000000f00 */
[----:B01-3-5:R-:W-:Y:S05]  /*45b0*/  WARPSYNC.COLLECTIVE R190, `(.L_x_8232) ;  /* 0x00000000be087348 */ /* 0x02bfea0003c00000 */
[----:B------:R2:W4:Y:S02]  /*45c0*/  SHFL.DOWN P5, R191, R233, R231, R232 ;  /* 0x080000e7e9bf7389 */ /* 0x00052400000a00e8 */
[----:B012345:R-:W-:Y:S01]  /*45d0*/  ENDCOLLECTIVE ;  /* 0x000000000000791b */ /* 0x03ffe20003800000 */
.L_x_8232:
[----:B------:R-:W-:-:S05]  /*45e0*/  MOV R182, R191 ;  /* 0x000000bf00b67202 */ /* 0x000fca0000000f00 */
[----:B------:R-:W-:Y:S01]  /*45f0*/  FADD.FTZ R182, R182, R233 ;  /* 0x000000e9b6b67221 */ /* 0x000fe20000010000 */
[----:B------:R-:W-:-:S07]  /*4600*/  MOV R233, R236 ;  /* 0x000000ec00e97202 */ /* 0x000fce0000000f00 */
[----:B------:R-:W-:Y:S05]  /*4610*/  WARPSYNC.COLLECTIVE R190, `(.L_x_8233) ;  /* 0x00000000be087348 */ /* 0x000fea0003c00000 */
[----:B------:R0:W1:Y:S02]  /*4620*/  SHFL.DOWN P5, R191, R233, R231, R232 ;  /* 0x080000e7e9bf7389 */ /* 0x00006400000a00e8 */
[----:B01----:R-:W-:Y:S01]  /*4630*/  ENDCOLLECTIVE ;  /* 0x000000000000791b */ /* 0x003fe20003800000 */
.L_x_8233:
[----:B------:R-:W-:Y:S01]  /*4640*/  HFMA2.MMA R231, -RZ, RZ, 0, 4.76837158203125e-07 ;  /* 0x00000008ffe77435 */ /* 0x000fe200000001ff */
[----:B------:R-:W-:Y:S02]  /*4650*/  MOV R233, R182 ;  /* 0x000000b600e97202 */ /* 0x000fe40000000f00 */
[----:B------:R-:W-:-:S08]  /*4660*/  MOV R183, R191 ;  /* 0x000000bf00b77202 */ /* 0x000fd00000000f00 */
[----:B------:R-:W-:Y:S05]  /*4670*/  WARPSYNC.COLLECTIVE R190, `(.L_x_8234) ;  /* 0x00000000be087348 */ /* 0x000fea0003c00000 */
[----:B------:R0:W1:Y:S02]  /*4680*/  SHFL.DOWN P5, R191, R233, R231, R232 ;  /* 0x080000e7e9bf7389 */ /* 0x00006400000a00e8 */
[----:B01----:R-:W-:Y:S01]  /*4690*/  ENDCOLLECTIVE ;  /* 0x000000000000791b */ /* 0x003fe20003800000 */
.L_x_8234:
[----:B------:R-:W-:-:S05]  /*46a0*/  FADD.FTZ R183, R183, R236 ;  /* 0x000000ecb7b77221 */ /* 0x000fca0000010000 */
[----:B------:R-:W-:Y:S02]  /*46b0*/  MOV R233, R183 ;  /* 0x000000b700e97202 */ /* 0x000fe40000000f00 */
[----:B------:R-:W-:-:S07]  /*46c0*/  MOV R185, R191 ;  /* 0x000000bf00b97202 */ /* 0x000fce0000000f00 */
[----:B------:R-:W-:Y:S05]  /*46d0*/  WARPSYNC.COLLECTIVE R190, `(.L_x_8235) ;  /* 0x00000000be087348 */ /* 0x000fea0003c00000 */
[----:B------:R0:W1:Y:S02]  /*46e0*/  SHFL.DOWN P5, R191, R233, R231, R232 ;  /* 0x080000e7e9bf7389 */ /* 0x00006400000a00e8 */
[----:B01----:R-:W-:Y:S01]  /*46f0*/  ENDCOLLECTIVE ;  /* 0x000000000000791b */ /* 0x003fe20003800000 */
.L_x_8235:
[----:B------:R-:W-:Y:S01]  /*4700*/  FADD.FTZ R185, R182, R185 ;  /* 0x000000b9b6b97221 */ /* 0x000fe20000010000 */
[----:B------:R-:W-:-:S04]  /*4710*/  HFMA2.MMA R231, -RZ, RZ, 0, 2.384185791015625e-07 ;  /* 0x00000004ffe77435 */ /* 0x000fc800000001ff */
[----:B------:R-:W-:Y:S02]  /*4720*/  MOV R233, R185 ;  /* 0x000000b900e97202 */ /* 0x000fe40000000f00 */
[----:B------:R-:W-:-:S07]  /*4730*/  MOV R184, R191 ;  /* 0x000000bf00b87202 */ /* 0x000fce0000000f00 */
[----:B------:R-:W-:Y:S05]  /*4740*/  WARPSYNC.COLLECTIVE R190, `(.L_x_8236) ;  /* 0x00000000be087348 */ /* 0x000fea0003c00000 */
[----:B------:R0:W1:Y:S02]  /*4750*/  SHFL.DOWN P5, R191, R233, R231, R232 ;  /* 0x080000e7e9bf7389 */ /* 0x00006400000a00e8 */
[----:B01----:R-:W-:Y:S01]  /*4760*/  ENDCOLLECTIVE ;  /* 0x000000000000791b */ /* 0x003fe20003800000 */
.L_x_8236:
[----:B------:R-:W-:-:S05]  /*4770*/  FADD.FTZ R184, R183, R184 ;  /* 0x000000b8b7b87221 */ /* 0x000fca0000010000 */
[----:B------:R-:W-:Y:S02]  /*4780*/  MOV R233, R184 ;  /* 0x000000b800e97202 */ /* 0x000fe40000000f00 */
[----:B------:R-:W-:-:S07]  /*4790*/  MOV R186, R191 ;  /* 0x000000bf00ba7202 */ /* 0x000fce0000000f00 */
[----:B------:R-:W-:Y:S05]  /*47a0*/  WARPSYNC.COLLECTIVE R190, `(.L_x_8237) ;  /* 0x00000000be087348 */ /* 0x000fea0003c00000 */
[----:B------:R0:W1:Y:S02]  /*47b0*/  SHFL.DOWN P5, R191, R233, R231, R232 ;  /* 0x080000e7e9bf7389 */ /* 0x00006400000a00e8 */
[----:B01----:R-:W-:Y:S01]  /*47c0*/  ENDCOLLECTIVE ;  /* 0x000000000000791b */ /* 0x003fe20003800000 */
.L_x_8237:
[----:B------:R-:W-:Y:S01]  /*47d0*/  FADD.FTZ R186, R185, R186 ;  /* 0x000000bab9ba7221 */ /* 0x000fe20000010000 */
[----:B------:R-:W-:-:S04]  /*47e0*/  HFMA2.MMA R231, -RZ, RZ, 0, 1.1920928955078125e-07 ;  /* 0x00000002ffe77435 */ /* 0x000fc800000001ff */
[----:B------:R-:W-:Y:S02]  /*47f0*/  MOV R233, R186 ;  /* 0x000000ba00e97202 */ /* 0x000fe40000000f00 */
[----:B------:R-:W-:-:S07]  /*4800*/  MOV R187, R191 ;  /* 0x000000bf00bb7202 */ /* 0x000fce0000000f00 */
[----:B------:R-:W-:Y:S05]  /*4810*/  WARPSYNC.COLLECTIVE R190, `(.L_x_8238) ;  /* 0x00000000be087348 */ /* 0x000fea0003c00000 */
[----:B------:R0:W1:Y:S02]  /*4820*/  SHFL.DOWN P5, R191, R233, R231, R232 ;  /* 0x080000e7e9bf7389 */ /* 0x00006400000a00e8 */
[----:B01----:R-:W-:Y:S01]  /*4830*/  ENDCOLLECTIVE ;  /* 0x000000000000791b */ /* 0x003fe20003800000 */
.L_x_8238:
[----:B------:R-:W-:-:S05]  /*4840*/  FADD.FTZ R187, R184, R187 ;  /* 0x000000bbb8bb7221 */ /* 0x000fca0000010000 */
[----:B------:R-:W-:Y:S02]  /*4850*/  MOV R233, R187 ;  /* 0x000000bb00e97202 */ /* 0x000fe40000000f00 */
[----:B------:R-:W-:-:S07]  /*4860*/  MOV R189, R191 ;  /* 0x000000bf00bd7202 */ /* 0x000fce0000000f00 */
[----:B------:R-:W-:Y:S05]  /*4870*/  WARPSYNC.COLLECTIVE R190, `(.L_x_8239) ;  /* 0x00000000be087348 */ /* 0x000fea0003c00000 */
[----:B------:R0:W1:Y:S02]  /*4880*/  SHFL.DOWN P5, R191, R233, R231, R232 ;  /* 0x080000e7e9bf7389 */ /* 0x00006400000a00e8 */
[----:B01----:R-:W-:Y:S01]  /*4890*/  ENDCOLLECTIVE ;  /* 0x000000000000791b */ /* 0x003fe20003800000 */
.L_x_8239:
[----:B------:R-:W-:Y:S01]  /*48a0*/  FADD.FTZ R189, R186, R189 ;  /* 0x000000bdbabd7221 */ /* 0x000fe20000010000 */
[----:B------:R-:W-:-:S04]  /*48b0*/  HFMA2.MMA R231, -RZ, RZ, 0, 5.9604644775390625e-08 ;  /* 0x00000001ffe77435 */ /* 0x000fc800000001ff */
[----:B------:R-:W-:Y:S02]  /*48c0*/  MOV R233, R189 ;  /* 0x000000bd00e97202 */ /* 0x000fe40000000f00 */
[----:B------:R-:W-:-:S07]  /*48d0*/  MOV R188, R191 ;  /* 0x000000bf00bc7202 */ /* 0x000fce0000000f00 */
[----:B------:R-:W-:Y:S05]  /*48e0*/  WARPSYNC.COLLECTIVE R190, `(.L_x_8240) ;  /* 0x00000000be087348 */ /* 0x000fea0003c00000 */
[----:B------:R0:W1:Y:S02]  /*48f0*/  SHFL.DOWN P5, R191, R233, R231, R232 ;  /* 0x080000e7e9bf7389 */ /* 0x00006400000a00e8 */
[----:B01----:R-:W-:Y:S01]  /*4900*/  ENDCOLLECTIVE ;  /* 0x000000000000791b */ /* 0x003fe20003800000 */
.L_x_8240:
[----:B------:R-:W-:-:S05]  /*4910*/  FADD.FTZ R182, R187, R188 ;  /* 0x000000bcbbb67221 */ /* 0x000fca0000010000 */
[----:B------:R-:W-:Y:S02]  /*4920*/  MOV R233, R182 ;  /* 0x000000b600e97202 */ /* 0x000fe40000000f00 */
[----:B------:R-:W-:-:S07]  /*4930*/  MOV R188, R191 ;  /* 0x000000bf00bc7202 */ /* 0x000fce0000000f00 */
[----:B------:R-:W-:Y:S05]  /*4940*/  WARPSYNC.COLLECTIVE R190, `(.L_x_8241) ;  /* 0x00000000be087348 */ /* 0x000fea0003c00000 */
[----:B------:R0:W1:Y:S02]  /*4950*/  SHFL.DOWN P5, R191, R233, R231, R232 ;  /* 0x080000e7e9bf7389 */ /* 0x00006400000a00e8 */
[----:B01----:R-:W-:Y:S01]  /*4960*/  ENDCOLLECTIVE ;  /* 0x000000000000791b */ /* 0x003fe20003800000 */
.L_x_8241:
[----:B------:R-:W-:Y:S01]  /*4970*/  MOV R183, R191 ;  /* 0x000000bf00b77202 */ /* 0x000fe20000000f00 */
[----:B------:R-:W-:Y:S06]  /*4980*/  BRA `(.L_x_8242) ;  /* 0xffffffd0002c7947 */ /* 0x000fec000383ffff */
.L_x_8243:
        /* <DEDUP_REMOVED lines=15> */
.L_x_11405:


//--------------------- .text._ZN10layer_norm13ln_bwd_kernelINS_13Kernel_traitsIf6__halffS2_fjLj3072ELj1ELj1ELj4ELj16ENS_18Kernel_traits_baseILj3072EfS2_fS2_fjLj128EEEEELb0ELb1ELb1ELb1EEEvNS_9BwdParamsE --------------------------
	.section	.text._ZN10layer_norm13ln_bwd_kernelINS_13Kernel_traitsIf6__halffS2_fjLj3072ELj1ELj1ELj4ELj16ENS_18Kernel_traits_baseILj3072EfS2_fS2_fjLj128EEEEELb0ELb1ELb1ELb1EEEvNS_9BwdParamsE,"ax",@progbits
	.align	128
        .global         _ZN10layer_norm13ln_bwd_kernelINS_13Kernel_traitsIf6__halffS2_fjLj3072ELj1ELj1ELj4ELj16ENS_18Kernel_traits_baseILj3072EfS2_fS2_fjLj128EEEEELb0ELb1ELb1ELb1EEEvNS_9BwdParamsE
        .type           _ZN10layer_norm13ln_bwd_kernelINS_13Kernel_traitsIf6__halffS2_fjLj3072ELj1ELj1ELj4ELj16ENS_18Kernel_traits_baseILj3072EfS2_fS2_fjLj128EEEEELb0ELb1ELb1ELb1EEEvNS_9BwdParamsE,@function
        .size           _ZN10layer_norm13ln_bwd_kernelINS_13Kernel_traitsIf6__halffS2_fjLj3072ELj1ELj1ELj4ELj16ENS_18Kernel_traits_baseILj3072EfS2_fS2_fjLj128EEEEELb0ELb1ELb1ELb1EEEvNS_9BwdParamsE,(.L_x_11406 - _ZN10layer_norm13ln_bwd_kernelINS_13Kernel_traitsIf6__halffS2_fjLj3072ELj1ELj1ELj4ELj16ENS_18Kernel_traits_baseILj3072EfS2_fS2_fjLj128EEEEELb0ELb1ELb1ELb1EEEvNS_9BwdParamsE)
        .other          _ZN10layer_norm13ln_bwd_kernelINS_13Kernel_traitsIf6__halffS2_fjLj3072ELj1ELj1ELj4ELj16ENS_18Kernel_traits_baseILj3072EfS2_fS2_fjLj128EEEEELb0ELb1ELb1ELb1EEEvNS_9BwdParamsE,@"STO_CUDA_ENTRY STV_DEFAULT"
_ZN10layer_norm13ln_bwd_kernelINS_13Kernel_traitsIf6__halffS2_fjLj3072ELj1ELj1ELj4ELj16ENS_18Kernel_traits_baseILj3072EfS2_fS2_fjLj128EEEEELb0ELb1ELb1ELb1EEEvNS_9BwdParamsE:
.text._ZN10layer_norm13ln_bwd_kernelINS_13Kernel_traitsIf6__halffS2_fjLj3072ELj1ELj1ELj4ELj16ENS_18Kernel_traits_baseILj3072EfS2_fS2_fjLj128EEEEELb0ELb1ELb1ELb1EEEvNS_9BwdParamsE:
        /* <DEDUP_REMOVED lines=49> */
.L_x_8244:
        /* <DEDUP_REMOVED lines=58> */
.L_x_8298:
        /* <DEDUP_REMOVED lines=8> */
[C---:B--2---:R-:W-:Y:S01]  /*0730*/  IMAD.WIDE R188, R7.reuse, 0x4, R4 ;  /* 0x0000000407bc7825 */ /* 0x044fe200078e0204 */
[----:B------:R-:W-:Y:S01]  /*0740*/  LOP3.LUT R21, R8, 0x7f, RZ, 0xc0, !PT ;  /* 0x0000007f08157812 */ /* 0x000fe200078ec0ff */
[----:B------:R-:W-:Y:S01]  /*0750*/  BSSY B0, `(.L_x_8246) ;  /* 0x0000105000007945 */ /* 0x000fe20003800000 */
[----:B-----5:R2:W5:Y:S04]  /*0760*/  LDG.E R5, desc[UR4][R216.64] ;  /* 0x00000004d8057981 */ /* 0x020568000c1e1900 */
[----:B------:R4:W5:Y:S01]  /*0770*/  LDG.E R23, desc[UR4][R188.64] ;  /* 0x00000004bc177981 */ /* 0x000962000c1e1900 */
[----:B0-----:R-:W-:-:S05]  /*0780*/  IMAD R0, R7, R184, RZ ;  /* 0x000000b807007224 */ /* 0x001fca00078e02ff */
[----:B------:R-:W-:-:S04]  /*0790*/  SHF.R.S32.HI R9, RZ, 0x1f, R0 ;  /* 0x0000001fff097819 */ /* 0x000fc80000011400 */
[----:B------:R-:W-:-:S04]  /*07a0*/  LEA.HI R10, R9, R0, RZ, 0x3 ;  /* 0x00000000090a7211 */ /* 0x000fc800078f18ff */
[----:B------:R-:W-:-:S04]  /*07b0*/  LEA.HI.SX32 R10, R10, R21, 0x1d ;  /* 0x000000150a0a7211 */ /* 0x000fc800078feaff */
[C---:B------:R-:W-:Y:S01]  /*07c0*/  IADD3 R9, R10.reuse, 0x80, RZ ;  /* 0x000000800a097810 */ /* 0x040fe20007ffe0ff */
[C---:B-1----:R-:W-:Y:S01]  /*07d0*/  IMAD.WIDE.U32 R230, R10.reuse, 0x20, R186 ;  /* 0x000000200ae67825 */ /* 0x042fe200078e00ba */
[----:B------:R-:W-:-:S03]  /*07e0*/  IADD3 R4, R10, 0x100, RZ ;  /* 0x000001000a047810 */ /* 0x000fc60007ffe0ff */
[----:B--2---:R-:W-:-:S04]  /*07f0*/  IMAD.WIDE.U32 R216, R9, 0x20, R186 ;  /* 0x0000002009d87825 */ /* 0x004fc800078e00ba */
        /* <DEDUP_REMOVED lines=19> */
.L_x_8247:
        /* <DEDUP_REMOVED lines=17> */
[----:B------:R-:W-:Y:S02]  /*0a40*/  IMAD.WIDE.U32 R220, R9, 0x20, R222 ;  /* 0x0000002009dc7825 */ /* 0x000fe400078e00de */
[----:B------:R-:W2:Y:S02]  /*0a50*/  LDG.E.128 R188, desc[UR4][R218.64+0x10] ;  /* 0x00001004dabc7981 */ /* 0x000ea4000c1e1d00 */
[----:B------:R-:W-:-:S02]  /*0a60*/  IMAD.WIDE.U32 R208, R11, 0x10, R208 ;  /* 0x000000100bd07825 */ /* 0x000fc400078e00d0 */
[----:B------:R-:W2:Y:S02]  /*0a70*/  LDG.E.128 R200, desc[UR4][R220.64+0x10] ;  /* 0x00001004dcc87981 */ /* 0x000ea4000c1e1d00 */
[----:B------:R-:W-:Y:S02]  /*0a80*/  IMAD.WIDE.U32 R222, R4, 0x20, R222 ;  /* 0x0000002004de7825 */ /* 0x000fe400078e00de */
[----:B------:R-:W2:Y:S04]  /*0a90*/  LDG.E.128 R12, desc[UR4][R218.64] ;  /* 0x00000004da0c7981 */ /* 0x000ea8000c1e1d00 */
[----:B------:R4:W2:Y:S04]  /*0aa0*/  LDG.E.128 R192, desc[UR4][R220.64] ;  /* 0x00000004dcc07981 */ /* 0x0008a8000c1e1d00 */
        /* <DEDUP_REMOVED lines=17> */
[--C-:B0-----:R-:W-:Y:S02]  /*0bc0*/  HADD2.F32 R217, -RZ, R18.reuse.H0_H0 ;  /* 0x20000012ffd97230 */ /* 0x101fe40000004100 */
[----:B------:R-:W-:Y:S02]  /*0bd0*/  HADD2.F32 R216, -RZ, R18.H1_H1 ;  /* 0x30000012ffd87230 */ /* 0x000fe40000004100 */
[C---:B--2---:R-:W-:Y:S01]  /*0be0*/  FADD.FTZ R16, -R234.reuse, R188 ;  /* 0x000000bcea107221 */ /* 0x044fe20000010100 */
[C---:B------:R-:W-:Y:S01]  /*0bf0*/  FADD.FTZ R18, -R234.reuse, R189 ;  /* 0x000000bdea127221 */ /* 0x040fe20000010100 */
[C---:B------:R-:W-:Y:S01]  /*0c00*/  FADD.FTZ R238, -R234.reuse, R191 ;  /* 0x000000bfeaee7221 */ /* 0x040fe20000010100 */
[C---:B------:R-:W-:Y:S01]  /*0c10*/  FADD.FTZ R236, -R234.reuse, R190 ;  /* 0x000000beeaec7221 */ /* 0x040fe20000010100 */
[----:B------:R-:W-:Y:S01]  /*0c20*/  FADD.FTZ R202, -R234, R202 ;  /* 0x000000caeaca7221 */ /* 0x000fe20000010100 */
[----:B-1----:R-:W-:-:S02]  /*0c30*/  HADD2.F32 R186, -RZ, R19.H1_H1 ;  /* 0x30000013ffba7230 */ /* 0x002fc40000004100 */
[C---:B------:R-:W-:Y:S01]  /*0c40*/  FADD.FTZ R200, -R234.reuse, R200 ;  /* 0x000000c8eac87221 */ /* 0x040fe20000010100 */
[C---:B------:R-:W-:Y:S01]  /*0c50*/  FADD.FTZ R20, -R234.reuse, R13 ;  /* 0x0000000dea147221 */ /* 0x040fe20000010100 */
[C---:B------:R-:W-:Y:S01]  /*0c60*/  FADD.FTZ R12, -R234.reuse, R12 ;  /* 0x0000000cea0c7221 */ /* 0x040fe20000010100 */
[C---:B-----5:R-:W-:Y:S01]  /*0c70*/  FMUL.FTZ R13, R5.reuse, R16 ;  /* 0x00000010050d7220 */ /* 0x060fe20000410000 */
[C---:B------:R-:W-:Y:S01]  /*0c80*/  FMUL.FTZ R16, R5.reuse, R18 ;  /* 0x0000001205107220 */ /* 0x040fe20000410000 */
[C---:B------:R-:W-:Y:S01]  /*0c90*/  FADD.FTZ R242, -R234.reuse, R195 ;  /* 0x000000c3eaf27221 */ /* 0x040fe20000010100 */
[----:B------:R-:W-:Y:S01]  /*0ca0*/  FADD.FTZ R22, -R234, R15 ;  /* 0x0000000fea167221 */ /* 0x000fe20000010100 */
[----:B------:R-:W-:Y:S02]  /*0cb0*/  HADD2.F32 R187, -RZ, R19.H0_H0 ;  /* 0x20000013ffbb7230 */ /* 0x000fe40000004100 */
[----:B------:R-:W-:Y:S01]  /*0cc0*/  FMUL.FTZ R18, R5, R238 ;  /* 0x000000ee05127220 */ /* 0x000fe20000410000 */
[----:B------:R-:W-:-:S02]  /*0cd0*/  HADD2.F32 R233, -RZ, R208.H0_H0 ;  /* 0x200000d0ffe97230 */ /* 0x000fc40000004100 */
[C---:B------:R-:W-:Y:S01]  /*0ce0*/  FMUL.FTZ R195, R5.reuse, R202 ;  /* 0x000000ca05c37220 */ /* 0x040fe20000410000 */
[----:B------:R-:W-:Y:S02]  /*0cf0*/  HADD2.F32 R232, -RZ, R208.H1_H1 ;  /* 0x300000d0ffe87230 */ /* 0x000fe40000004100 */
[C---:B------:R-:W-:Y:S01]  /*0d00*/  FMUL.FTZ R15, R5.reuse, R236 ;  /* 0x000000ec050f7220 */ /* 0x040fe20000410000 */
[----:B------:R-:W-:Y:S01]  /*0d10*/  FADD.FTZ R208, -R234, R213 ;  /* 0x000000d5ead07221 */ /* 0x000fe20000010100 */
[----:B------:R-:W-:Y:S01]  /*0d20*/  FMUL.FTZ R202, R92, R221 ;  /* 0x000000dd5cca7220 */ /* 0x000fe20000410000 */
[----:B------:R-:W-:Y:S01]  /*0d30*/  FADD.FTZ R240, -R234, R193 ;  /* 0x000000c1eaf07221 */ /* 0x000fe20000010100 */
[C---:B------:R-:W-:Y:S01]  /*0d40*/  FMUL.FTZ R3, R5.reuse, R12 ;  /* 0x0000000c05037220 */ /* 0x040fe20000410000 */
[--C-:B------:R-:W-:Y:S02]  /*0d50*/  HADD2.F32 R229, -RZ, R211.reuse.H0_H0 ;  /* 0x200000d3ffe57230 */ /* 0x100fe40000004100 */
[----:B------:R-:W-:Y:S01]  /*0d60*/  FMUL.FTZ R193, R5, R200 ;  /* 0x000000c805c17220 */ /* 0x000fe20000410000 */
[----:B------:R-:W-:-:S02]  /*0d70*/  HADD2.F32 R230, -RZ, R211.H1_H1 ;  /* 0x300000d3ffe67230 */ /* 0x000fc40000004100 */
[C---:B------:R-:W-:Y:S01]  /*0d80*/  FADD.FTZ R204, -R234.reuse, R204 ;  /* 0x000000cceacc7221 */ /* 0x040fe20000010100 */
[----:B------:R-:W-:Y:S02]  /*0d90*/  HADD2.F32 R219, -RZ, R17.H0_H0 ;  /* 0x20000011ffdb7230 */ /* 0x000fe40000004100 */
        /* <DEDUP_REMOVED lines=10> */
[----:B------:R-:W-:Y:S01]  /*0e40*/  FADD.FTZ R14, -R234, R14 ;  /* 0x0000000eea0e7221 */ /* 0x000fe20000010100 */
[----:B------:R-:W-:-:S02]  /*0e50*/  HADD2.F32 R225, -RZ, R196.H0_H0 ;  /* 0x200000c4ffe17230 */ /* 0x000fc40000004100 */
[----:B------:R-:W-:Y:S01]  /*0e60*/  FMUL.FTZ R12, R5, R20 ;  /* 0x00000014050c7220 */ /* 0x000fe20000410000 */
[----:B------:R-:W-:Y:S02]  /*0e70*/  HADD2.F32 R224, -RZ, R196.H1_H1 ;  /* 0x300000c4ffe07230 */ /* 0x000fe40000004100 */
[----:B------:R-:W-:Y:S01]  /*0e80*/  FFMA.FTZ R187, R3, R202, RZ ;  /* 0x000000ca03bb7223 */ /* 0x000fe200000100ff */
        /* <DEDUP_REMOVED lines=12> */
[----:B------:R-:W-:Y:S02]  /*0f50*/  HADD2.F32 R218, -RZ, R17.H1_H1 ;  /* 0x30000011ffda7230 */ /* 0x000fe40000004100 */
[----:B------:R-:W-:Y:S01]  /*0f60*/  FADD.FTZ R234, -R234, R215 ;  /* 0x000000d7eaea7221 */ /* 0x000fe20000010100 */
[C---:B------:R-:W-:Y:S01]  /*0f70*/  FMUL.FTZ R197, R5.reuse, R204 ;  /* 0x000000cc05c57220 */ /* 0x040fe20000410000 */
        /* <DEDUP_REMOVED lines=9> */
[----:B------:R-:W-:-:S02]  /*1010*/  HADD2.F32 R189, -RZ, R199.H0_H0 ;  /* 0x200000c7ffbd7230 */ /* 0x000fc40000004100 */
[----:B------:R-:W-:Y:S02]  /*1020*/  HADD2.F32 R188, -RZ, R199.H1_H1 ;  /* 0x300000c7ffbc7230 */ /* 0x000fe40000004100 */
[----:B------:R-:W-:Y:S01]  /*1030*/  FMUL.FTZ R199, R5, R206 ;  /* 0x000000ce05c77220 */ /* 0x000fe20000410000 */
[----:B------:R-:W-:Y:S01]  /*1040*/  FMUL.FTZ R206, R88, R217 ;  /* 0x000000d958ce7220 */ /* 0x000fe20000410000 */
[----:B------:R-:W-:Y:S01]  /*1050*/  FADD.FTZ R215, R214, R207 ;  /* 0x000000cfd6d77221 */ /* 0x000fe20000010000 */
[----:B------:R-:W-:Y:S01]  /*1060*/  FFMA.FTZ R186, R14, R207, R187 ;  /* 0x000000cf0eba7223 */ /* 0x000fe200000100bb */
[--C-:B------:R-:W-:Y:S02]  /*1070*/  HADD2.F32 R231, -RZ, R209.reuse.H0_H0 ;  /* 0x200000d1ffe77230 */ /* 0x100fe40000004100 */
[----:B------:R-:W-:Y:S02]  /*1080*/  HADD2.F32 R228, -RZ, R209.H1_H1 ;  /* 0x300000d1ffe47230 */ /* 0x000fe40000004100 */
        /* <DEDUP_REMOVED lines=8> */
[----:B------:R-:W-:Y:S01]  /*1110*/  FFMA.FTZ R101, R16, R216, R101 ;  /* 0x000000d810657223 */ /* 0x000fe20000010065 */
[----:B------:R-:W-:Y:S01]  /*1120*/  FADD.FTZ R216, R217, R208 ;  /* 0x000000d0d9d87221 */ /* 0x000fe20000010000 */
        /* <DEDUP_REMOVED lines=25> */
[----:B------:R-:W-:Y:S01]  /*12c0*/  FFMA.FTZ R98, R11, R219, R98 ;  /* 0x000000db0b627223 */ /* 0x000fe20000010062 */
[----:B------:R-:W-:Y:S01]  /*12d0*/  FADD.FTZ R122, R122, R219 ;  /* 0x000000db7a7a7221 */ /* 0x000fe20000010000 */
[----:B------:R-:W-:Y:S01]  /*12e0*/  FADD.FTZ R133, R133, R190 ;  /* 0x000000be85857221 */ /* 0x000fe20000010000 */
        /* <DEDUP_REMOVED lines=75> */
.L_x_8248:
[----:B------:R-:W-:Y:S05]  /*17a0*/  BSYNC B0 ;  /* 0x0000000000007941 */ /* 0x000fea0003800000 */
.L_x_8246:
[----:B------:R-:W-:Y:S01]  /*17b0*/  LOP3.LUT P4, RZ, R185, 0xff, RZ, 0xc0, !PT ;  /* 0x000000ffb9ff7812 */ /* 0x000fe2000788c0ff */
[----:B------:R-:W-:Y:S01]  /*17c0*/  UMOV UR6, 0xffffffff ;  /* 0xffffffff00067882 */ /* 0x000fe20000000000 */
[----:B------:R-:W-:Y:S02]  /*17d0*/  SHF.R.U32.HI R188, RZ, 0x5, R8 ;  /* 0x00000005ffbc7819 */ /* 0x000fe40000011608 */
[----:B------:R-:W-:Y:S02]  /*17e0*/  LOP3.LUT P0, RZ, R8, 0x1f, RZ, 0xc0, !PT ;  /* 0x0000001f08ff7812 */ /* 0x000fe4000780c0ff */
[----:B------:R-:W-:-:S07]  /*17f0*/  LOP3.LUT R185, R188, 0x7fffffc, RZ, 0xc0, !PT ;  /* 0x07fffffcbcb97812 */ /* 0x000fce00078ec0ff */
[----:B------:R-:W-:Y:S01]  /*1800*/  @!P4 IADD3 R185, R185, 0x4, RZ ;  /* 0x00000004b9b9c810 */ /* 0x000fe20007ffe0ff */
[----:B------:R-:W-:Y:S06]  /*1810*/  BRA.DIV UR6, `(.L_x_8249) ;  /* 0x0000002a06247947 */ /* 0x000fec000b800000 */
        /* <DEDUP_REMOVED lines=18> */
.L_x_8309:
[----:B-----5:R-:W-:Y:S01]  /*1940*/  ISETP.GE.AND P5, PT, R23, 0x1, PT ;  /* 0x000000011700780c */ /* 0x020fe20003fa6270 */
[----:B------:R-:W3:Y:S01]  /*1950*/  S2R R191, SR_CgaCtaId ;  /* 0x0000000000bf7919 */ /* 0x000ee20000008800 */
[----:B------:R-:W-:Y:S01]  /*1960*/  @!P0 LOP3.LUT R188, R188, 0x3, RZ, 0xc0, !PT ;  /* 0x00000003bcbc8812 */ /* 0x000fe200078ec0ff */
[----:B--2---:R-:W-:Y:S01]  /*1970*/  FADD.FTZ R217, R190, R231 ;  /* 0x000000e7bed97221 */ /* 0x004fe20000010000 */
[----:B------:R-:W-:Y:S05]  /*1980*/  WARPSYNC.ALL ;  /* 0x0000000000007948 */ /* 0x000fea0003800000 */
[----:B------:R-:W-:-:S04]  /*1990*/  @!P0 IADD3 R188, R185, R188, RZ ;  /* 0x000000bcb9bc8210 */ /* 0x000fc80007ffe0ff */
[----:B------:R-:W-:Y:S01]  /*19a0*/  @P5 IADD3 R23, R23, -0x1, RZ ;  /* 0xffffffff17175810 */ /* 0x000fe20007ffe0ff */
[----:B------:R-:W2:Y:S04]  /*19b0*/  @P5 LDC.64 R186, c[0x0][0x220] ;  /* 0x00008800ffba5b82 */ /* 0x000ea80000000a00 */
[----:B------:R-:W-:-:S05]  /*19c0*/  @P5 IMAD R23, R23, R184, RZ ;  /* 0x000000b817175224 */ /* 0x000fca00078e02ff */
[----:B------:R-:W-:-:S04]  /*19d0*/  @P5 SHF.R.S32.HI R184, RZ, 0x1f, R23 ;  /* 0x0000001fffb85819 */ /* 0x000fc80000011417 */
[----:B------:R-:W-:Y:S01]  /*19e0*/  @P5 LEA.HI R216, R184, R23, RZ, 0x3 ;  /* 0x00000017b8d85211 */ /* 0x000fe200078f18ff */
[----:B------:R-:W-:Y:S01]  /*19f0*/  HFMA2.MMA R23, -RZ, RZ, 0, 0 ;  /* 0x00000000ff177435 */ /* 0x000fe200000001ff */
[----:B------:R-:W-:-:S04]  /*1a00*/  MOV R184, 0x400 ;  /* 0x0000040000b87802 */ /* 0x000fc80000000f00 */
[----:B---3--:R-:W-:Y:S02]  /*1a10*/  LEA R184, R191, R184, 0x18 ;  /* 0x000000b8bfb87211 */ /* 0x008fe400078ec0ff */
[----:B------:R-:W-:Y:S01]  /*1a20*/  @P5 LEA.HI.SX32 R23, R216, R21, 0x1d ;  /* 0x00000015d8175211 */ /* 0x000fe200078feaff */
[----:B-1----:R-:W-:Y:S01]  /*1a30*/  FADD.FTZ R216, R189, R232 ;  /* 0x000000e8bdd87221 */ /* 0x002fe20000010000 */
[----:B------:R-:W-:-:S03]  /*1a40*/  @!P0 LEA R21, R188, R184, 0x3 ;  /* 0x000000b8bc158211 */ /* 0x000fc600078e18ff */
[----:B--2---:R-:W-:Y:S02]  /*1a50*/  @P5 IMAD.WIDE.U32 R230, R23, 0x10, R186 ;  /* 0x0000001017e65825 */ /* 0x004fe400078e00ba */
[----:B------:R1:W-:Y:S01]  /*1a60*/  @!P0 STS.64 [R21+0x3000], R216 ;  /* 0x003000d815008388 */ /* 0x0003e20000000a00 */
[----:B------:R-:W-:Y:S06]  /*1a70*/  BAR.SYNC.DEFER_BLOCKING 0x0 ;  /* 0x0000000000007b1d */ /* 0x000fec0000010000 */
[----:B------:R2:W5:Y:S01]  /*1a80*/  @P5 LDG.E.128 R168, desc[UR4][R230.64] ;  /* 0x00000004e6a85981 */ /* 0x000562000c1e1d00 */
[----:B------:R-:W-:Y:S01]  /*1a90*/  LEA R232, R185, R184, 0x3 ;  /* 0x000000b8b9e87211 */ /* 0x000fe200078e18ff */
[----:B------:R-:W-:Y:S01]  /*1aa0*/  BSSY B0, `(.L_x_8250) ;  /* 0x0000023000007945 */ /* 0x000fe20003800000 */
[----:B------:R-:W-:-:S02]  /*1ab0*/  ISETP.NE.U32.AND P0, PT, RZ, UR12, PT ;  /* 0x0000000cff007c0c */ /* 0x000fc4000bf05070 */
[C---:B------:R-:W-:Y:S01]  /*1ac0*/  @!P3 ISETP.NE.U32.AND P1, PT, R2.reuse, RZ, PT ;  /* 0x000000ff0200b20c */ /* 0x040fe20003f25070 */
[----:B------:R-:W3:Y:S01]  /*1ad0*/  LDS.128 R184, [R232+0x3000] ;  /* 0x00300000e8b87984 */ /* 0x000ee20000000c00 */
[----:B------:R-:W-:Y:S02]  /*1ae0*/  ISETP.NE.AND.EX P0, PT, RZ, UR13, PT, P0 ;  /* 0x0000000dff007c0c */ /* 0x000fe4000bf05300 */
[C---:B------:R-:W-:Y:S01]  /*1af0*/  @!P3 ISETP.NE.U32.AND P6, PT, R2.reuse, RZ, PT ;  /* 0x000000ff0200b20c */ /* 0x040fe20003fc5070 */
[----:B0-----:R-:W0:Y:S01]  /*1b00*/  LDS.128 R188, [R232+0x3010] ;  /* 0x00301000e8bc7984 */ /* 0x001e220000000c00 */
[----:B------:R-:W-:Y:S02]  /*1b10*/  @!P3 ISETP.NE.U32.AND P2, PT, R2, RZ, PT ;  /* 0x000000ff0200b20c */ /* 0x000fe40003f45070 */
[C---:B------:R-:W-:Y:S02]  /*1b20*/  @!P3 ISETP.NE.AND.EX P1, PT, R0.reuse, RZ, PT, P1 ;  /* 0x000000ff0000b20c */ /* 0x040fe40003f25310 */
[----:B------:R-:W-:-:S02]  /*1b30*/  @!P3 ISETP.NE.AND.EX P6, PT, R0, RZ, PT, P6 ;  /* 0x000000ff0000b20c */ /* 0x000fc40003fc5360 */
[----:B------:R-:W-:Y:S02]  /*1b40*/  @!P3 ISETP.NE.AND.EX P2, PT, R0, RZ, PT, P2 ;  /* 0x000000ff0000b20c */ /* 0x000fe40003f45320 */
[----:B-1----:R-:W-:Y:S02]  /*1b50*/  @!P3 FSEL R217, R44, RZ, P1 ;  /* 0x000000ff2cd9b208 */ /* 0x002fe40000800000 */
[----:B------:R-:W-:Y:S02]  /*1b60*/  ISETP.NE.U32.AND P1, PT, RZ, UR12, PT ;  /* 0x0000000cff007c0c */ /* 0x000fe4000bf25070 */
[----:B------:R-:W-:Y:S01]  /*1b70*/  @!P3 FSEL R251, R46, RZ, P2 ;  /* 0x000000ff2efbb208 */ /* 0x000fe20001000000 */
[----:B---3--:R-:W-:Y:S01]  /*1b80*/  FADD.FTZ R233, RZ, R184 ;  /* 0x000000b8ffe97221 */ /* 0x008fe20000010000 */
[----:B------:R-:W-:Y:S02]  /*1b90*/  FADD.FTZ R234, RZ, R185 ;  /* 0x000000b9ffea7221 */ /* 0x000fe40000010000 */
[----:B------:R-:W1:Y:S01]  /*1ba0*/  @P0 LDC.64 R184, c[0x0][0x308] ;  /* 0x0000c200ffb80b82 */ /* 0x000e620000000a00 */
[----:B------:R-:W-:Y:S01]  /*1bb0*/  FADD.FTZ R233, R186, R233 ;  /* 0x000000e9bae97221 */ /* 0x000fe20000010000 */
[----:B------:R-:W-:-:S03]  /*1bc0*/  FADD.FTZ R234, R187, R234 ;  /* 0x000000eabbea7221 */ /* 0x000fc60000010000 */
[----:B0-----:R-:W-:Y:S01]  /*1bd0*/  FADD.FTZ R233, R233, R188 ;  /* 0x000000bce9e97221 */ /* 0x001fe20000010000 */
[----:B------:R-:W-:-:S03]  /*1be0*/  FADD.FTZ R234, R234, R189 ;  /* 0x000000bdeaea7221 */ /* 0x000fc60000010000 */
[----:B------:R-:W-:Y:S01]  /*1bf0*/  FADD.FTZ R232, R190, R233 ;  /* 0x000000e9bee87221 */ /* 0x000fe20000010000 */
[----:B------:R-:W-:Y:S01]  /*1c00*/  FADD.FTZ R21, R191, R234 ;  /* 0x000000eabf157221 */ /* 0x000fe20000010000 */
[----:B------:R-:W-:Y:S02]  /*1c10*/  @!P3 FSEL R190, R45, RZ, P6 ;  /* 0x000000ff2dbeb208 */ /* 0x000fe40003000000 */
[----:B------:R-:W-:Y:S01]  /*1c20*/  FMUL.FTZ R232, R232, UR10 ;  /* 0x0000000ae8e87c20 */ /* 0x000fe20008410000 */
[----:B------:R-:W-:Y:S01]  /*1c30*/  FMUL.FTZ R21, R21, UR10 ;  /* 0x0000000a15157c20 */ /* 0x000fe20008410000 */
[----:B--2---:R-:W-:Y:S06]  /*1c40*/  @!P3 BRA `(.L_x_8251) ;  /* 0x000000000020b947 */ /* 0x004fec0003800000 */
        /* <DEDUP_REMOVED lines=8> */
.L_x_8251:
[----:B------:R-:W-:Y:S05]  /*1cd0*/  BSYNC B0 ;  /* 0x0000000000007941 */ /* 0x000fea0003800000 */
.L_x_8250:
        /* <DEDUP_REMOVED lines=10> */
.L_x_8253:
[----:B------:R-:W-:Y:S05]  /*1d80*/  BSYNC B0 ;  /* 0x0000000000007941 */ /* 0x000fea0003800000 */
.L_x_8252:
        /* <DEDUP_REMOVED lines=10> */
.L_x_8255:
[----:B------:R-:W-:Y:S05]  /*1e30*/  BSYNC B0 ;  /* 0x0000000000007941 */ /* 0x000fea0003800000 */
.L_x_8254:
[----:B------:R-:W-:Y:S01]  /*1e40*/  @!P3 ISETP.NE.U32.AND P2, PT, R2, RZ, PT ;  /* 0x000000ff0200b20c */ /* 0x000fe20003f45070 */
[----:B------:R-:W-:Y:S01]  /*1e50*/  BSSY B0, `(.L_x_8256) ;  /* 0x0000011000007945 */ /* 0x000fe20003800000 */
[----:B------:R-:W-:Y:S01]  /*1e60*/  ISETP.NE.AND.EX P1, PT, RZ, UR13, PT, P1 ;  /* 0x0000000dff007c0c */ /* 0x000fe2000bf25310 */
[----:B-1----:R-:W-:Y:S01]  /*1e70*/  @P0 IMAD.WIDE.U32 R188, R10, 0x20, R184 ;  /* 0x000000200abc0825 */ /* 0x002fe200078e00b8 */
        /* <DEDUP_REMOVED lines=14> */
.L_x_8257:
[----:B------:R-:W-:Y:S05]  /*1f60*/  BSYNC B0 ;  /* 0x0000000000007941 */ /* 0x000fea0003800000 */
.L_x_8256:
        /* <DEDUP_REMOVED lines=22> */
.L_x_8259:
[----:B------:R-:W-:Y:S05]  /*20d0*/  BSYNC B0 ;  /* 0x0000000000007941 */ /* 0x000fea0003800000 */
.L_x_8258:
        /* <DEDUP_REMOVED lines=10> */
.L_x_8261:
[----:B------:R-:W-:Y:S05]  /*2180*/  BSYNC B0 ;  /* 0x0000000000007941 */ /* 0x000fea0003800000 */
.L_x_8260:
        /* <DEDUP_REMOVED lines=10> */
.L_x_8263:
[----:B------:R-:W-:Y:S05]  /*2230*/  BSYNC B0 ;  /* 0x0000000000007941 */ /* 0x000fea0003800000 */
.L_x_8262:
        /* <DEDUP_REMOVED lines=16> */
.L_x_8265:
[----:B------:R-:W-:Y:S05]  /*2340*/  BSYNC B0 ;  /* 0x0000000000007941 */ /* 0x000fea0003800000 */
.L_x_8264:
[----:B------:R-:W1:Y:S01]  /*2350*/  @P5 LDC R231, c[0x0][0x29c] ;  /* 0x0000a700ffe75b82 */ /* 0x000e620000000800 */
[----:B0-----:R-:W-:Y:S01]  /*2360*/  @P5 FMUL.FTZ R191, R217, R10 ;  /* 0x0000000ad9bf5220 */ /* 0x001fe20000410000 */
[----:B------:R-:W-:Y:S01]  /*2370*/  SEL R187, R242, R179, P1 ;  /* 0x000000b3f2bb7207 */ /* 0x000fe20000800000 */
[--C-:B-----5:R-:W-:Y:S02]  /*2380*/  @P5 HADD2.F32 R250, -RZ, R169.reuse.H0_H0 ;  /* 0x200000a9fffa5230 */ /* 0x120fe40000004100 */
[----:B------:R-:W-:Y:S02]  /*2390*/  @P5 HADD2.F32 R249, -RZ, R169.H1_H1 ;  /* 0x300000a9fff95230 */ /* 0x000fe40000004100 */
[----:B------:R0:W-:Y:S01]  /*23a0*/  @P0 STG.E.128 desc[UR4][R188.64+0x10], R184 ;  /* 0x000010b8bc000986 */ /* 0x0001e2000c101d04 */
[----:B------:R-:W2:Y:S01]  /*23b0*/  @P5 LDC R230, c[0x0][0x29c] ;  /* 0x0000a700ffe65b82 */ /* 0x000ea20000000800 */
[----:B------:R-:W-:Y:S02]  /*23c0*/  @P5 HADD2.F32 R247, -RZ, R170.H0_H0 ;  /* 0x200000aafff75230 */ /* 0x000fe40000004100 */
[----:B------:R-:W-:-:S02]  /*23d0*/  @P5 HADD2.F32 R239, -RZ, R171.H0_H0 ;  /* 0x200000abffef5230 */ /* 0x000fc40000004100 */
[----:B------:R-:W-:-:S03]  /*23e0*/  @P5 HADD2.F32 R238, -RZ, R171.H1_H1 ;  /* 0x300000abffee5230 */ /* 0x000fc60000004100 */
[----:B------:R-:W3:Y:S08]  /*23f0*/  @P5 LDC R233, c[0x0][0x29c] ;  /* 0x0000a700ffe95b82 */ /* 0x000ef00000000800 */
[----:B------:R-:W4:Y:S01]  /*2400*/  @P5 LDC R234, c[0x0][0x29c] ;  /* 0x0000a700ffea5b82 */ /* 0x000f220000000800 */
[----:B-1----:R-:W-:Y:S01]  /*2410*/  @P5 FMUL.FTZ R10, R190, R231 ;  /* 0x000000e7be0a5220 */ /* 0x002fe20000410000 */
[----:B------:R-:W-:-:S03]  /*2420*/  @P5 FMUL.FTZ R190, R68, R191 ;  /* 0x000000bf44be5220 */ /* 0x000fc60000410000 */
[----:B------:R-:W-:Y:S02]  /*2430*/  @P5 FMUL.FTZ R216, R69, R10 ;  /* 0x0000000a45d85220 */ /* 0x000fe40000410000 */
[----:B------:R-:W-:Y:S01]  /*2440*/  @P5 F2FP.F16.F32.PACK_AB R190, RZ, R190 ;  /* 0x000000beffbe523e */ /* 0x000fe200000000ff */
[----:B------:R-:W1:Y:S01]  /*2450*/  @P5 LDC R217, c[0x0][0x29c] ;  /* 0x0000a700ffd95b82 */ /* 0x000e620000000800 */
[----:B--2---:R-:W-:Y:S01]  /*2460*/  @P5 FMUL.FTZ R251, R251, R230 ;  /* 0x000000e6fbfb5220 */ /* 0x004fe20000410000 */
[----:B------:R-:W-:Y:S01]  /*2470*/  @P5 F2FP.F16.F32.PACK_AB R216, RZ, R216 ;  /* 0x000000d8ffd8523e */ /* 0x000fe200000000ff */
[----:B------:R-:W-:Y:S01]  /*2480*/  @P5 HADD2.F32 R230, -RZ, R168.H0_H0 ;  /* 0x200000a8ffe65230 */ /* 0x000fe20000004100 */
[----:B------:R-:W-:Y:S01]  /*2490*/  @P5 PRMT R180, R190, 0x7610, R180 ;  /* 0x00007610beb45816 */ /* 0x000fe200000000b4 */
[----:B0-----:R-:W-:-:S03]  /*24a0*/  @P5 FMUL.FTZ R184, R70, R251 ;  /* 0x000000fb46b85220 */ /* 0x001fc60000410000 */
[----:B------:R-:W0:Y:S01]  /*24b0*/  @P5 LDC R236, c[0x0][0x29c] ;  /* 0x0000a700ffec5b82 */ /* 0x000e220000000800 */
[----:B---3--:R-:W-:Y:S01]  /*24c0*/  @P5 FMUL.FTZ R248, R248, R233 ;  /* 0x000000e9f8f85220 */ /* 0x008fe20000410000 */
[----:B------:R-:W-:Y:S02]  /*24d0*/  @P5 F2FP.F16.F32.PACK_AB R188, RZ, R184 ;  /* 0x000000b8ffbc523e */ /* 0x000fe400000000ff */
[----:B------:R-:W-:Y:S01]  /*24e0*/  @P5 PRMT R180, R180, 0x5410, R216 ;  /* 0x00005410b4b45816 */ /* 0x000fe200000000d8 */
[----:B------:R-:W-:Y:S01]  /*24f0*/  @P5 FMUL.FTZ R185, R71, R248 ;  /* 0x000000f847b95220 */ /* 0x000fe20000410000 */
[----:B------:R-:W-:Y:S02]  /*2500*/  @P5 PRMT R181, R188, 0x7610, R181 ;  /* 0x00007610bcb55816 */ /* 0x000fe400000000b5 */
[----:B------:R-:W2:Y:S01]  /*2510*/  @P5 LDC R231, c[0x0][0x29c] ;  /* 0x0000a700ffe75b82 */ /* 0x000ea20000000800 */
[----:B----4-:R-:W-:Y:S01]  /*2520*/  @P5 FMUL.FTZ R245, R245, R234 ;  /* 0x000000eaf5f55220 */ /* 0x010fe20000410000 */
[----:B------:R-:W-:Y:S01]  /*2530*/  @P5 F2FP.F16.F32.PACK_AB R189, RZ, R185 ;  /* 0x000000b9ffbd523e */ /* 0x000fe200000000ff */
[----:B------:R-:W-:-:S02]  /*2540*/  @P5 HADD2.F32 R234, -RZ, R168.H1_H1 ;  /* 0x300000a8ffea5230 */ /* 0x000fc40000004100 */
[----:B------:R-:W-:Y:S01]  /*2550*/  @P5 FMUL.FTZ R188, R64, R245 ;  /* 0x000000f540bc5220 */ /* 0x000fe20000410000 */
[----:B------:R-:W-:Y:S02]  /*2560*/  @P5 PRMT R181, R181, 0x5410, R189 ;  /* 0x00005410b5b55816 */ /* 0x000fe400000000bd */
[----:B------:R-:W3:Y:S01]  /*2570*/  @P5 LDC.64 R184, c[0x0][0x220] ;  /* 0x00008800ffb85b82 */ /* 0x000ee20000000a00 */
[----:B-1----:R-:W-:Y:S01]  /*2580*/  @P5 FMUL.FTZ R246, R246, R217 ;  /* 0x000000d9f6f65220 */ /* 0x002fe20000410000 */
[----:B------:R-:W-:-:S03]  /*2590*/  @P5 F2FP.F16.F32.PACK_AB R188, RZ, R188 ;  /* 0x000000bcffbc523e */ /* 0x000fc600000000ff */
[----:B------:R-:W-:Y:S01]  /*25a0*/  @P5 FMUL.FTZ R189, R65, R246 ;  /* 0x000000f641bd5220 */ /* 0x000fe20000410000 */
[----:B------:R-:W-:Y:S01]  /*25b0*/  @P5 PRMT R182, R188, 0x7610, R182 ;  /* 0x00007610bcb65816 */ /* 0x000fe200000000b6 */
[----:B0-----:R-:W-:Y:S01]  /*25c0*/  @P5 FMUL.FTZ R237, R237, R236 ;  /* 0x000000eceded5220 */ /* 0x001fe20000410000 */
[----:B------:R-:W0:Y:S02]  /*25d0*/  @P5 LDC.64 R186, c[0x0][0x2f8] ;  /* 0x0000be00ffba5b82 */ /* 0x000e240000000a00 */
[----:B------:R-:W-:-:S06]  /*25e0*/  @P5 F2FP.F16.F32.PACK_AB R189, RZ, R189 ;  /* 0x000000bdffbd523e */ /* 0x000fcc00000000ff */
[----:B------:R-:W1:Y:S01]  /*25f0*/  @P5 LDC R240, c[0x0][0x29c] ;  /* 0x0000a700fff05b82 */ /* 0x000e620000000800 */
[----:B--2---:R-:W-:Y:S01]  /*2600*/  @P5 FMUL.FTZ R242, R242, R231 ;  /* 0x000000e7f2f25220 */ /* 0x004fe20000410000 */
[----:B------:R-:W-:Y:S01]  /*2610*/  @P5 FMUL.FTZ R190, R66, R237 ;  /* 0x000000ed42be5220 */ /* 0x000fe20000410000 */
[----:B------:R-:W-:Y:S02]  /*2620*/  @P5 PRMT R182, R182, 0x5410, R189 ;  /* 0x00005410b6b65816 */ /* 0x000fe400000000bd */
[----:B------:R-:W-:Y:S01]  /*2630*/  @!P3 ISETP.NE.U32.AND P2, PT, R2, RZ, PT ;  /* 0x000000ff0200b20c */ /* 0x000fe20003f45070 */
[----:B------:R-:W-:Y:S01]  /*2640*/  @P5 FMUL.FTZ R216, R67, R242 ;  /* 0x000000f243d85220 */ /* 0x000fe20000410000 */
[----:B------:R-:W-:Y:S01]  /*2650*/  @P5 F2FP.F16.F32.PACK_AB R190, RZ, R190 ;  /* 0x000000beffbe523e */ /* 0x000fe200000000ff */
[----:B------:R-:W2:Y:S01]  /*2660*/  @P5 LDC R188, c[0x0][0x29c] ;  /* 0x0000a700ffbc5b82 */ /* 0x000ea20000000800 */
[----:B------:R-:W-:Y:S01]  /*2670*/  @P5 IADD3 R189, R23, 0x80, RZ ;  /* 0x0000008017bd5810 */ /* 0x000fe20007ffe0ff */
[----:B------:R-:W-:Y:S01]  /*2680*/  BSSY B0, `(.L_x_8266) ;  /* 0x000001c000007945 */ /* 0x000fe20003800000 */
[----:B------:R-:W-:Y:S01]  /*2690*/  @P5 F2FP.F16.F32.PACK_AB R216, RZ, R216 ;  /* 0x000000d8ffd8523e */ /* 0x000fe200000000ff */
[----:B------:R-:W-:Y:S01]  /*26a0*/  @P5 HADD2.F32 R236, -RZ, R170.H1_H1 ;  /* 0x300000aaffec5230 */ /* 0x000fe20000004100 */
[----:B------:R-:W-:Y:S01]  /*26b0*/  @P5 PRMT R183, R190, 0x7610, R183 ;  /* 0x00007610beb75816 */ /* 0x000fe200000000b7 */
[----:B---3--:R-:W-:-:S02]  /*26c0*/  @P5 IMAD.WIDE.U32 R184, R189, 0x10, R184 ;  /* 0x00000010bdb85825 */ /* 0x008fc400078e00b8 */
[----:B------:R-:W3:Y:S01]  /*26d0*/  @P5 LDC R189, c[0x0][0x29c] ;  /* 0x0000a700ffbd5b82 */ /* 0x000ee20000000800 */
[----:B------:R-:W-:Y:S01]  /*26e0*/  @P5 PRMT R183, R183, 0x5410, R216 ;  /* 0x00005410b7b75816 */ /* 0x000fe200000000d8 */
[----:B0-----:R-:W-:-:S06]  /*26f0*/  @P5 IMAD.WIDE.U32 R186, R23, 0x10, R186 ;  /* 0x0000001017ba5825 */ /* 0x001fcc00078e00ba */
[----:B------:R-:W0:Y:S08]  /*2700*/  @P5 LDC R233, c[0x0][0x29c] ;  /* 0x0000a700ffe95b82 */ /* 0x000e300000000800 */
[----:B------:R-:W4:Y:S08]  /*2710*/  @P5 LDC R231, c[0x0][0x29c] ;  /* 0x0000a700ffe75b82 */ /* 0x000f300000000800 */
[----:B------:R-:W0:Y:S01]  /*2720*/  @P5 LDC R217, c[0x0][0x29c] ;  /* 0x0000a700ffd95b82 */ /* 0x000e220000000800 */
[----:B------:R-:W-:Y:S01]  /*2730*/  @!P3 ISETP.NE.AND.EX P2, PT, R0, RZ, PT, P2 ;  /* 0x000000ff0000b20c */ /* 0x000fe20003f45320 */
[----:B------:R0:W-:Y:S01]  /*2740*/  @P5 STG.E.128 desc[UR4][R186.64], R180 ;  /* 0x000000b4ba005986 */ /* 0x0001e2000c101d04 */
[----:B------:R-:W-:Y:S01]  /*2750*/  @P5 FFMA.FTZ R164, R191, R230, R164 ;  /* 0x000000e6bfa45223 */ /* 0x000fe200000100a4 */
[----:B------:R-:W-:-:S02]  /*2760*/  @P5 FFMA.FTZ R165, R10, R234, R165 ;  /* 0x000000ea0aa55223 */ /* 0x000fc400000100a5 */
[----:B------:R1:W5:Y:S02]  /*2770*/  @P5 LDG.E.128 R168, desc[UR4][R184.64] ;  /* 0x00000004b8a85981 */ /* 0x000364000c1e1d00 */
[----:B------:R-:W0:Y:S08]  /*2780*/  @P5 LDC R190, c[0x0][0x29c] ;  /* 0x0000a700ffbe5b82 */ /* 0x000e300000000800 */
        /* <DEDUP_REMOVED lines=11> */
.L_x_8267:
[----:B------:R-:W-:Y:S05]  /*2840*/  BSYNC B0 ;  /* 0x0000000000007941 */ /* 0x000fea0003800000 */
.L_x_8266:
[----:B------:R-:W-:Y:S01]  /*2850*/  @!P3 ISETP.NE.U32.AND P2, PT, R2, RZ, PT ;  /* 0x000000ff0200b20c */ /* 0x000fe20003f45070 */
[----:B------:R-:W-:Y:S01]  /*2860*/  BSSY B0, `(.L_x_8268) ;  /* 0x000000d000007945 */ /* 0x000fe20003800000 */
[----:B------:R-:W-:Y:S02]  /*2870*/  @P5 FMUL.FTZ R243, R185, R240 ;  /* 0x000000f0b9f35220 */ /* 0x000fe40000410000 */
[----:B------:R-:W-:-:S04]  /*2880*/  @!P3 ISETP.NE.AND.EX P2, PT, R0, RZ, PT, P2 ;  /* 0x000000ff0000b20c */ /* 0x000fc80003f45320 */
[----:B0-----:R-:W-:Y:S01]  /*2890*/  @!P3 FSEL R186, R37, RZ, P2 ;  /* 0x000000ff25bab208 */ /* 0x001fe20001000000 */
        /* <DEDUP_REMOVED lines=9> */
.L_x_8269:
[----:B------:R-:W-:Y:S05]  /*2930*/  BSYNC B0 ;  /* 0x0000000000007941 */ /* 0x000fea0003800000 */
.L_x_8268:
[----:B------:R-:W-:Y:S01]  /*2940*/  @!P3 ISETP.NE.U32.AND P2, PT, R2, RZ, PT ;  /* 0x000000ff0200b20c */ /* 0x000fe20003f45070 */
[----:B------:R-:W-:Y:S01]  /*2950*/  @P5 FMUL.FTZ R10, R60, R243 ;  /* 0x000000f33c0a5220 */ /* 0x000fe20000410000 */
[----:B------:R-:W-:Y:S02]  /*2960*/  BSSY B0, `(.L_x_8270) ;  /* 0x000000d000007945 */ /* 0x000fe40003800000 */
        /* <DEDUP_REMOVED lines=12> */
.L_x_8271:
[----:B------:R-:W-:Y:S05]  /*2a30*/  BSYNC B0 ;  /* 0x0000000000007941 */ /* 0x000fea0003800000 */
.L_x_8270:
[----:B------:R-:W-:Y:S01]  /*2a40*/  @!P3 ISETP.NE.U32.AND P2, PT, R2, RZ, PT ;  /* 0x000000ff0200b20c */ /* 0x000fe20003f45070 */
[----:B------:R-:W-:Y:S01]  /*2a50*/  BSSY B0, `(.L_x_8272) ;  /* 0x000000f000007945 */ /* 0x000fe20003800000 */
[----:B------:R-:W-:Y:S01]  /*2a60*/  @P5 FMUL.FTZ R241, R187, R188 ;  /* 0x000000bcbbf15220 */ /* 0x000fe20000410000 */
[----:B------:R-:W-:Y:S01]  /*2a70*/  @P5 PRMT R180, R10, 0x7610, R180 ;  /* 0x000076100ab45816 */ /* 0x000fe200000000b4 */
[----:B------:R-:W-:Y:S01]  /*2a80*/  @P5 FMUL.FTZ R240, R186, R189 ;  /* 0x000000bdbaf05220 */ /* 0x000fe20000410000 */
        /* <DEDUP_REMOVED lines=11> */
.L_x_8273:
[----:B------:R-:W-:Y:S05]  /*2b40*/  BSYNC B0 ;  /* 0x0000000000007941 */ /* 0x000fea0003800000 */
.L_x_8272:
[----:B------:R-:W-:Y:S01]  /*2b50*/  @!P3 ISETP.NE.U32.AND P2, PT, R2, RZ, PT ;  /* 0x000000ff0200b20c */ /* 0x000fe20003f45070 */
[----:B------:R-:W-:Y:S01]  /*2b60*/  @P5 FMUL.FTZ R10, R61, R240 ;  /* 0x000000f03d0a5220 */ /* 0x000fe20000410000 */
[----:B------:R-:W-:Y:S01]  /*2b70*/  @P5 FMUL.FTZ R184, R62, R241 ;  /* 0x000000f13eb85220 */ /* 0x000fe20000410000 */
[----:B------:R-:W-:Y:S01]  /*2b80*/  BSSY B0, `(.L_x_8274) ;  /* 0x000000e000007945 */ /* 0x000fe20003800000 */
[----:B------:R-:W-:Y:S02]  /*2b90*/  @!P3 ISETP.NE.AND.EX P2, PT, R0, RZ, PT, P2 ;  /* 0x000000ff0000b20c */ /* 0x000fe40003f45320 */
[----:B------:R-:W-:Y:S02]  /*2ba0*/  @P5 F2FP.F16.F32.PACK_AB R10, RZ, R10 ;  /* 0x0000000aff0a523e */ /* 0x000fe400000000ff */
        /* <DEDUP_REMOVED lines=11> */
.L_x_8275:
[----:B------:R-:W-:Y:S05]  /*2c60*/  BSYNC B0 ;  /* 0x0000000000007941 */ /* 0x000fea0003800000 */
.L_x_8274:
[----:B------:R-:W-:Y:S01]  /*2c70*/  @!P3 ISETP.NE.U32.AND P2, PT, R2, RZ, PT ;  /* 0x000000ff0200b20c */ /* 0x000fe20003f45070 */
[----:B------:R-:W-:Y:S01]  /*2c80*/  BSSY B0, `(.L_x_8276) ;  /* 0x0000010000007945 */ /* 0x000fe20003800000 */
[----:B------:R-:W-:Y:S01]  /*2c90*/  @P5 FMUL.FTZ R244, R188, R233 ;  /* 0x000000e9bcf45220 */ /* 0x000fe20000410000 */
[----:B------:R-:W-:Y:S01]  /*2ca0*/  @P5 FMUL.FTZ R233, R189, R190 ;  /* 0x000000bebde95220 */ /* 0x000fe20000410000 */
[----:B------:R-:W-:Y:S02]  /*2cb0*/  @!P3 ISETP.NE.AND.EX P2, PT, R0, RZ, PT, P2 ;  /* 0x000000ff0000b20c */ /* 0x000fe40003f45320 */
[----:B------:R-:W-:Y:S02]  /*2cc0*/  @P5 PRMT R180, R180, 0x5410, R10 ;  /* 0x00005410b4b45816 */ /* 0x000fe4000000000a */
[----:B------:R-:W-:Y:S02]  /*2cd0*/  @P5 PRMT R181, R184, 0x7610, R181 ;  /* 0x00007610b8b55816 */ /* 0x000fe400000000b5 */
        /* <DEDUP_REMOVED lines=10> */
.L_x_8277:
[----:B------:R-:W-:Y:S05]  /*2d80*/  BSYNC B0 ;  /* 0x0000000000007941 */ /* 0x000fea0003800000 */
.L_x_8276:
        /* <DEDUP_REMOVED lines=17> */
.L_x_8279:
[----:B------:R-:W-:Y:S05]  /*2ea0*/  BSYNC B0 ;  /* 0x0000000000007941 */ /* 0x000fea0003800000 */
.L_x_8278:
[----:B------:R-:W-:Y:S01]  /*2eb0*/  @!P3 ISETP.NE.U32.AND P2, PT, R2, RZ, PT ;  /* 0x000000ff0200b20c */ /* 0x000fe20003f45070 */
[----:B------:R-:W-:Y:S01]  /*2ec0*/  BSSY B0, `(.L_x_8280) ;  /* 0x0000010000007945 */ /* 0x000fe20003800000 */
[----:B------:R-:W-:Y:S01]  /*2ed0*/  @P5 PRMT R181, R181, 0x5410, R10 ;  /* 0x00005410b5b55816 */ /* 0x000fe2000000000a */
[----:B----4-:R-:W-:Y:S01]  /*2ee0*/  @P5 FMUL.FTZ R10, R190, R231 ;  /* 0x000000e7be0a5220 */ /* 0x010fe20000410000 */
        /* <DEDUP_REMOVED lines=13> */
.L_x_8281:
[----:B------:R-:W-:Y:S05]  /*2fc0*/  BSYNC B0 ;  /* 0x0000000000007941 */ /* 0x000fea0003800000 */
.L_x_8280:
[----:B------:R-:W-:Y:S01]  /*2fd0*/  @P5 FMUL.FTZ R234, R230, R217 ;  /* 0x000000d9e6ea5220 */ /* 0x000fe20000410000 */
[----:B------:R-:W-:Y:S01]  /*2fe0*/  @P5 FMUL.FTZ R216, R58, R235 ;  /* 0x000000eb3ad85220 */ /* 0x000fe20000410000 */
[----:B------:R-:W-:Y:S01]  /*2ff0*/  @P5 FMUL.FTZ R184, R57, R10 ;  /* 0x0000000a39b85220 */ /* 0x000fe20000410000 */
[----:B------:R-:W-:Y:S01]  /*3000*/  @P5 FFMA.FTZ R160, R245, R247, R160 ;  /* 0x000000f7f5a05223 */ /* 0x000fe200000100a0 */
[----:B------:R-:W-:Y:S01]  /*3010*/  @P5 FMUL.FTZ R217, R59, R234 ;  /* 0x000000ea3bd95220 */ /* 0x000fe20000410000 */
[----:B------:R-:W-:Y:S01]  /*3020*/  @!P3 ISETP.NE.U32.AND P2, PT, R2, RZ, PT ;  /* 0x000000ff0200b20c */ /* 0x000fe20003f45070 */
[----:B------:R-:W-:Y:S01]  /*3030*/  @P5 FFMA.FTZ R161, R246, R236, R161 ;  /* 0x000000ecf6a15223 */ /* 0x000fe200000100a1 */
[----:B------:R-:W-:Y:S01]  /*3040*/  @P5 F2FP.F16.F32.PACK_AB R216, RZ, R216 ;  /* 0x000000d8ffd8523e */ /* 0x000fe200000000ff */
[----:B-----5:R-:W-:Y:S01]  /*3050*/  @P5 HADD2.F32 R236, -RZ, R168.H1_H1 ;  /* 0x300000a8ffec5230 */ /* 0x020fe20000004100 */
[----:B------:R-:W-:Y:S01]  /*3060*/  @P5 F2FP.F16.F32.PACK_AB R217, RZ, R217 ;  /* 0x000000d9ffd9523e */ /* 0x000fe200000000ff */
[--C-:B------:R-:W-:Y:S01]  /*3070*/  @P5 HADD2.F32 R245, -RZ, R169.reuse.H0_H0 ;  /* 0x200000a9fff55230 */ /* 0x100fe20000004100 */
[----:B------:R-:W-:Y:S01]  /*3080*/  @P5 PRMT R183, R216, 0x7610, R183 ;  /* 0x00007610d8b75816 */ /* 0x000fe200000000b7 */
[----:B------:R-:W-:Y:S01]  /*3090*/  @P5 HADD2.F32 R246, -RZ, R169.H1_H1 ;  /* 0x300000a9fff65230 */ /* 0x000fe20000004100 */
[----:B------:R-:W-:Y:S01]  /*30a0*/  @P5 F2FP.F16.F32.PACK_AB R184, RZ, R184 ;  /* 0x000000b8ffb8523e */ /* 0x000fe200000000ff */
[----:B------:R-:W-:Y:S01]  /*30b0*/  @P5 FFMA.FTZ R166, R251, R250, R166 ;  /* 0x000000fafba65223 */ /* 0x000fe200000100a6 */
[----:B------:R-:W-:Y:S01]  /*30c0*/  @P5 PRMT R183, R183, 0x5410, R217 ;  /* 0x00005410b7b75816 */ /* 0x000fe200000000d9 */
[----:B------:R-:W-:Y:S01]  /*30d0*/  @P5 FFMA.FTZ R167, R248, R249, R167 ;  /* 0x000000f9f8a75223 */ /* 0x000fe200000100a7 */
[----:B------:R-:W0:Y:S01]  /*30e0*/  @P0 LDC.64 R216, c[0x0][0x308] ;  /* 0x0000c200ffd80b82 */ /* 0x000e220000000a00 */
[----:B------:R-:W-:-:S02]  /*30f0*/  @P5 PRMT R182, R182, 0x5410, R184 ;  /* 0x00005410b6b65816 */ /* 0x000fc400000000b8 */
        /* <DEDUP_REMOVED lines=8> */
[----:B------:R-:W1:Y:S01]  /*3180*/  @P5 LDC.64 R230, c[0x0][0x220] ;  /* 0x00008800ffe65b82 */ /* 0x000e620000000a00 */
[----:B0-----:R-:W-:Y:S01]  /*3190*/  @P0 IMAD.WIDE.U32 R216, R9, 0x20, R216 ;  /* 0x0000002009d80825 */ /* 0x001fe200078e00d8 */
[C---:B------:R-:W-:Y:S02]  /*31a0*/  @P5 IADD3 R9, R23.reuse, 0x80, RZ ;  /* 0x0000008017095810 */ /* 0x040fe40007ffe0ff */
[----:B------:R-:W-:Y:S02]  /*31b0*/  IADD3 R23, R23, 0x100, RZ ;  /* 0x0000010017177810 */ /* 0x000fe40007ffe0ff */
[----:B------:R0:W-:Y:S04]  /*31c0*/  @P0 STG.E.128 desc[UR4][R216.64], R184 ;  /* 0x000000b8d8000986 */ /* 0x0001e8000c101d04 */
[----:B------:R2:W-:Y:S01]  /*31d0*/  @P0 STG.E.128 desc[UR4][R216.64+0x10], R188 ;  /* 0x000010bcd8000986 */ /* 0x0005e2000c101d04 */
[----:B------:R-:W-:Y:S01]  /*31e0*/  @!P3 ISETP.NE.AND.EX P2, PT, R0, RZ, PT, P2 ;  /* 0x000000ff0000b20c */ /* 0x000fe20003f45320 */
[----:B------:R-:W-:Y:S01]  /*31f0*/  BSSY B0, `(.L_x_8282) ;  /* 0x0000022000007945 */ /* 0x000fe20003800000 */
[----:B------:R-:W-:Y:S01]  /*3200*/  @P5 FFMA.FTZ R162, R237, R239, R162 ;  /* 0x000000efeda25223 */ /* 0x000fe200000100a2 */
[----:B------:R-:W-:Y:S01]  /*3210*/  @P5 FFMA.FTZ R163, R242, R238, R163 ;  /* 0x000000eef2a35223 */ /* 0x000fe200000100a3 */
[----:B-1----:R-:W-:Y:S01]  /*3220*/  @P5 IMAD.WIDE.U32 R230, R23, 0x10, R230 ;  /* 0x0000001017e65825 */ /* 0x002fe200078e00e6 */
[----:B0-----:R-:W0:Y:S03]  /*3230*/  @P5 LDC.64 R184, c[0x0][0x2f8] ;  /* 0x0000be00ffb85b82 */ /* 0x001e260000000a00 */
[----:B------:R-:W-:-:S02]  /*3240*/  @P5 HADD2.F32 R187, -RZ, R168.H0_H0 ;  /* 0x200000a8ffbb5230 */ /* 0x000fc40000004100 */
[----:B------:R-:W-:-:S03]  /*3250*/  @P5 HADD2.F32 R186, -RZ, R170.H1_H1 ;  /* 0x300000aaffba5230 */ /* 0x000fc60000004100 */
[----:B------:R-:W-:Y:S01]  /*3260*/  @P5 FFMA.FTZ R156, R187, R243, R156 ;  /* 0x000000f3bb9c5223 */ /* 0x000fe2000001009c */
[----:B--2---:R-:W1:Y:S08]  /*3270*/  @P5 LDC R191, c[0x0][0x29c] ;  /* 0x0000a700ffbf5b82 */ /* 0x004e700000000800 */
[----:B------:R-:W2:Y:S08]  /*3280*/  @P5 LDC R217, c[0x0][0x29c] ;  /* 0x0000a700ffd95b82 */ /* 0x000eb00000000800 */
[----:B------:R-:W3:Y:S01]  /*3290*/  @P5 LDC R216, c[0x0][0x29c] ;  /* 0x0000a700ffd85b82 */ /* 0x000ee20000000800 */
[----:B0-----:R-:W-:-:S04]  /*32a0*/  @P5 IMAD.WIDE.U32 R184, R9, 0x10, R184 ;  /* 0x0000001009b85825 */ /* 0x001fc800078e00b8 */
[----:B------:R-:W-:Y:S01]  /*32b0*/  @P5 FFMA.FTZ R157, R236, R240, R157 ;  /* 0x000000f0ec9d5223 */ /* 0x000fe2000001009d */
[----:B------:R-:W-:Y:S01]  /*32c0*/  @P5 FFMA.FTZ R158, R245, R241, R158 ;  /* 0x000000f1f59e5223 */ /* 0x000fe2000001009e */
[----:B------:R-:W-:Y:S01]  /*32d0*/  @P5 HADD2.F32 R9, -RZ, R171.H0_H0 ;  /* 0x200000abff095230 */ /* 0x000fe20000004100 */
[----:B------:R0:W-:Y:S01]  /*32e0*/  @P5 STG.E.128 desc[UR4][R184.64], R180 ;  /* 0x000000b4b8005986 */ /* 0x0001e2000c101d04 */
[----:B------:R-:W4:Y:S08]  /*32f0*/  @P5 LDC R190, c[0x0][0x29c] ;  /* 0x0000a700ffbe5b82 */ /* 0x000f300000000800 */
[----:B------:R-:W1:Y:S08]  /*3300*/  @P5 LDC R189, c[0x0][0x29c] ;  /* 0x0000a700ffbd5b82 */ /* 0x000e700000000800 */
[----:B------:R-:W1:Y:S01]  /*3310*/  @P5 LDC R188, c[0x0][0x29c] ;  /* 0x0000a700ffbc5b82 */ /* 0x000e620000000800 */
[----:B0-----:R-:W-:-:S02]  /*3320*/  @P5 HADD2.F32 R185, -RZ, R170.H0_H0 ;  /* 0x200000aaffb95230 */ /* 0x001fc40000004100 */
[----:B------:R-:W-:Y:S02]  /*3330*/  @P5 HADD2.F32 R184, -RZ, R171.H1_H1 ;  /* 0x300000abffb85230 */ /* 0x000fe40000004100 */
[----:B------:R-:W-:Y:S01]  /*3340*/  @P5 FFMA.FTZ R159, R246, R244, R159 ;  /* 0x000000f4f69f5223 */ /* 0x000fe2000001009f */
[----:B------:R0:W5:Y:S02]  /*3350*/  @P5 LDG.E.128 R168, desc[UR4][R230.64] ;  /* 0x00000004e6a85981 */ /* 0x000164000c1e1d00 */
[----:B------:R-:W1:Y:S01]  /*3360*/  @P5 LDC R187, c[0x0][0x29c] ;  /* 0x0000a700ffbb5b82 */ /* 0x000e620000000800 */
[----:B0-----:R-:W-:Y:S01]  /*3370*/  @!P3 FSEL R231, R28, RZ, P2 ;  /* 0x000000ff1ce7b208 */ /* 0x001fe20001000000 */
        /* <DEDUP_REMOVED lines=9> */
.L_x_8283:
[----:B------:R-:W-:Y:S05]  /*3410*/  BSYNC B0 ;  /* 0x0000000000007941 */ /* 0x000fea0003800000 */
.L_x_8282:
        /* <DEDUP_REMOVED lines=13> */
.L_x_8285:
[----:B------:R-:W-:Y:S05]  /*34f0*/  BSYNC B0 ;  /* 0x0000000000007941 */ /* 0x000fea0003800000 */
.L_x_8284:
        /* <DEDUP_REMOVED lines=13> */
.L_x_8287:
[----:B------:R-:W-:Y:S05]  /*35d0*/  BSYNC B0 ;  /* 0x0000000000007941 */ /* 0x000fea0003800000 */
.L_x_8286:
        /* <DEDUP_REMOVED lines=13> */
.L_x_8289:
[----:B------:R-:W-:Y:S05]  /*36b0*/  BSYNC B0 ;  /* 0x0000000000007941 */ /* 0x000fea0003800000 */
.L_x_8288:
[----:B------:R-:W-:Y:S01]  /*36c0*/  @!P3 ISETP.NE.U32.AND P2, PT, R2, RZ, PT ;  /* 0x000000ff0200b20c */ /* 0x000fe20003f45070 */
[----:B------:R-:W-:Y:S01]  /*36d0*/  BSSY B0, `(.L_x_8290) ;  /* 0x0000010000007945 */ /* 0x000fe20003800000 */
[C---:B------:R-:W-:Y:S01]  /*36e0*/  SEL R172, R231.reuse, R172, P1 ;  /* 0x000000ace7ac7207 */ /* 0x040fe20000800000 */
[----:B-1----:R-:W-:Y:S01]  /*36f0*/  @P5 FMUL.FTZ R191, R231, R191 ;  /* 0x000000bfe7bf5220 */ /* 0x002fe20000410000 */
        /* <DEDUP_REMOVED lines=13> */
.L_x_8291:
[----:B------:R-:W-:Y:S05]  /*37d0*/  BSYNC B0 ;  /* 0x0000000000007941 */ /* 0x000fea0003800000 */
.L_x_8290:
[----:B------:R-:W-:Y:S01]  /*37e0*/  @!P3 ISETP.NE.U32.AND P2, PT, R2, RZ, PT ;  /* 0x000000ff0200b20c */ /* 0x000fe20003f45070 */
[----:B------:R-:W-:Y:S01]  /*37f0*/  BSSY B0, `(.L_x_8292) ;  /* 0x0000010000007945 */ /* 0x000fe20003800000 */
[C---:B------:R-:W-:Y:S01]  /*3800*/  @P5 FMUL.FTZ R217, R237.reuse, R216 ;  /* 0x000000d8edd95220 */ /* 0x040fe20000410000 */
[----:B------:R-:W-:Y:S01]  /*3810*/  SEL R174, R237, R174, P1 ;  /* 0x000000aeedae7207 */ /* 0x000fe20000800000 */
[----:B----4-:R-:W-:Y:S01]  /*3820*/  @P5 FMUL.FTZ R190, R236, R190 ;  /* 0x000000beecbe5220 */ /* 0x010fe20000410000 */
[----:B------:R-:W-:Y:S02]  /*3830*/  @!P3 ISETP.NE.AND.EX P2, PT, R0, RZ, PT, P2 ;  /* 0x000000ff0000b20c */ /* 0x000fe40003f45320 */
[----:B------:R-:W-:Y:S02]  /*3840*/  SEL R175, R236, R175, P1 ;  /* 0x000000afecaf7207 */ /* 0x000fe40000800000 */
        /* <DEDUP_REMOVED lines=10> */
.L_x_8293:
[----:B------:R-:W-:Y:S05]  /*38f0*/  BSYNC B0 ;  /* 0x0000000000007941 */ /* 0x000fea0003800000 */
.L_x_8292:
[----:B------:R-:W-:Y:S01]  /*3900*/  @!P3 ISETP.NE.U32.AND P2, PT, R2, RZ, PT ;  /* 0x000000ff0200b20c */ /* 0x000fe20003f45070 */
[----:B------:R-:W-:Y:S01]  /*3910*/  BSSY B0, `(.L_x_8294) ;  /* 0x0000010000007945 */ /* 0x000fe20003800000 */
[C---:B------:R-:W-:Y:S01]  /*3920*/  SEL R176, R231.reuse, R176, P1 ;  /* 0x000000b0e7b07207 */ /* 0x040fe20000800000 */
[----:B------:R-:W-:Y:S01]  /*3930*/  @P5 FMUL.FTZ R189, R231, R189 ;  /* 0x000000bde7bd5220 */ /* 0x000fe20000410000 */
[----:B------:R-:W-:Y:S01]  /*3940*/  @!P3 ISETP.NE.AND.EX P2, PT, R0, RZ, PT, P2 ;  /* 0x000000ff0000b20c */ /* 0x000fe20003f45320 */
[C---:B------:R-:W-:Y:S01]  /*3950*/  @P5 FMUL.FTZ R188, R216.reuse, R188 ;  /* 0x000000bcd8bc5220 */ /* 0x040fe20000410000 */
        /* <DEDUP_REMOVED lines=11> */
.L_x_8295:
[----:B------:R-:W-:Y:S05]  /*3a10*/  BSYNC B0 ;  /* 0x0000000000007941 */ /* 0x000fea0003800000 */
.L_x_8294:
[----:B------:R-:W-:Y:S01]  /*3a20*/  @P5 FFMA.FTZ R152, R185, R233, R152 ;  /* 0x000000e9b9985223 */ /* 0x000fe20000010098 */
[----:B------:R-:W-:Y:S01]  /*3a30*/  @P5 FMUL.FTZ R185, R52, R191 ;  /* 0x000000bf34b95220 */ /* 0x000fe20000410000 */
[C---:B------:R-:W-:Y:S01]  /*3a40*/  SEL R178, R231.reuse, R178, P1 ;  /* 0x000000b2e7b27207 */ /* 0x040fe20000800000 */
[----:B------:R-:W-:Y:S01]  /*3a50*/  @P5 FMUL.FTZ R187, R231, R187 ;  /* 0x000000bbe7bb5220 */ /* 0x000fe20000410000 */
[----:B------:R-:W-:Y:S01]  /*3a60*/  @P5 FFMA.FTZ R153, R186, R10, R153 ;  /* 0x0000000aba995223 */ /* 0x000fe20000010099 */
[----:B------:R-:W-:Y:S01]  /*3a70*/  @P5 FMUL.FTZ R231, R54, R217 ;  /* 0x000000d936e75220 */ /* 0x000fe20000410000 */
[----:B------:R-:W-:Y:S01]  /*3a80*/  @P5 F2FP.F16.F32.PACK_AB R185, RZ, R185 ;  /* 0x000000b9ffb9523e */ /* 0x000fe200000000ff */
[----:B------:R-:W-:Y:S01]  /*3a90*/  @P5 FMUL.FTZ R10, R48, R189 ;  /* 0x000000bd300a5220 */ /* 0x000fe20000410000 */
[----:B------:R-:W-:Y:S01]  /*3aa0*/  @P5 FFMA.FTZ R154, R9, R235, R154 ;  /* 0x000000eb099a5223 */ /* 0x000fe2000001009a */
[----:B------:R-:W-:Y:S01]  /*3ab0*/  @P5 FFMA.FTZ R155, R184, R234, R155 ;  /* 0x000000eab89b5223 */ /* 0x000fe2000001009b */
[----:B------:R-:W-:Y:S01]  /*3ac0*/  @P5 PRMT R180, R185, 0x7610, R180 ;  /* 0x00007610b9b45816 */ /* 0x000fe200000000b4 */
[----:B-----5:R-:W-:-:S02]  /*3ad0*/  @P5 HADD2.F32 R9, -RZ, R168.H0_H0 ;  /* 0x200000a8ff095230 */ /* 0x020fc40000004100 */
[----:B------:R-:W-:Y:S01]  /*3ae0*/  @P5 FMUL.FTZ R216, R53, R230 ;  /* 0x000000e635d85220 */ /* 0x000fe20000410000 */
[--C-:B------:R-:W-:Y:S02]  /*3af0*/  @P5 HADD2.F32 R185, -RZ, R169.reuse.H0_H0 ;  /* 0x200000a9ffb95230 */ /* 0x100fe40000004100 */
[----:B------:R-:W-:Y:S01]  /*3b00*/  @P5 FMUL.FTZ R233, R55, R190 ;  /* 0x000000be37e95220 */ /* 0x000fe20000410000 */
[----:B------:R-:W-:Y:S02]  /*3b10*/  @P5 HADD2.F32 R184, -RZ, R169.H1_H1 ;  /* 0x300000a9ffb85230 */ /* 0x000fe40000004100 */
[----:B------:R-:W-:Y:S01]  /*3b20*/  @P5 FMUL.FTZ R186, R49, R188 ;  /* 0x000000bc31ba5220 */ /* 0x000fe20000410000 */
[----:B------:R-:W-:Y:S01]  /*3b30*/  @P5 FMUL.FTZ R236, R50, R187 ;  /* 0x000000bb32ec5220 */ /* 0x000fe20000410000 */
[----:B------:R-:W-:Y:S01]  /*3b40*/  @P5 F2FP.F16.F32.PACK_AB R231, RZ, R231 ;  /* 0x000000e7ffe7523e */ /* 0x000fe200000000ff */
[----:B------:R-:W-:Y:S01]  /*3b50*/  @P5 FFMA.FTZ R148, R9, R191, R148 ;  /* 0x000000bf09945223 */ /* 0x000fe20000010094 */
[----:B------:R-:W-:Y:S01]  /*3b60*/  @P5 F2FP.F16.F32.PACK_AB R10, RZ, R10 ;  /* 0x0000000aff0a523e */ /* 0x000fe200000000ff */
[----:B------:R-:W-:Y:S01]  /*3b70*/  @P5 FFMA.FTZ R150, R185, R217, R150 ;  /* 0x000000d9b9965223 */ /* 0x000fe20000010096 */
[----:B------:R-:W-:Y:S01]  /*3b80*/  @!P3 ISETP.NE.U32.AND P2, PT, R2, RZ, PT ;  /* 0x000000ff0200b20c */ /* 0x000fe20003f45070 */
[----:B------:R-:W-:Y:S01]  /*3b90*/  @P5 FFMA.FTZ R151, R184, R190, R151 ;  /* 0x000000beb8975223 */ /* 0x000fe20000010097 */
[----:B------:R-:W-:Y:S01]  /*3ba0*/  @P5 HADD2.F32 R238, -RZ, R168.H1_H1 ;  /* 0x300000a8ffee5230 */ /* 0x000fe20000004100 */
[----:B------:R-:W-:Y:S01]  /*3bb0*/  @P5 F2FP.F16.F32.PACK_AB R216, RZ, R216 ;  /* 0x000000d8ffd8523e */ /* 0x000fe200000000ff */
[--C-:B------:R-:W-:Y:S01]  /*3bc0*/  @P5 HADD2.F32 R9, -RZ, R170.reuse.H0_H0 ;  /* 0x200000aaff095230 */ /* 0x100fe20000004100 */
[----:B------:R-:W-:Y:S01]  /*3bd0*/  @P5 F2FP.F16.F32.PACK_AB R233, RZ, R233 ;  /* 0x000000e9ffe9523e */ /* 0x000fe200000000ff */
[----:B------:R-:W-:Y:S01]  /*3be0*/  @P5 HADD2.F32 R184, -RZ, R170.H1_H1 ;  /* 0x300000aaffb85230 */ /* 0x000fe20000004100 */
[----:B------:R-:W-:Y:S01]  /*3bf0*/  @P5 F2FP.F16.F32.PACK_AB R186, RZ, R186 ;  /* 0x000000baffba523e */ /* 0x000fe200000000ff */
[----:B------:R-:W-:Y:S01]  /*3c00*/  @P5 HADD2.F32 R185, -RZ, R171.H0_H0 ;  /* 0x200000abffb95230 */ /* 0x000fe20000004100 */
[----:B------:R-:W-:Y:S01]  /*3c10*/  @P5 F2FP.F16.F32.PACK_AB R236, RZ, R236 ;  /* 0x000000ecffec523e */ /* 0x000fe200000000ff */
[----:B------:R-:W-:Y:S01]  /*3c20*/  BSSY B0, `(.L_x_8296) ;  /* 0x0000016000007945 */ /* 0x000fe20003800000 */
[----:B------:R-:W-:Y:S01]  /*3c30*/  @P5 PRMT R181, R231, 0x7610, R181 ;  /* 0x00007610e7b55816 */ /* 0x000fe200000000b5 */
[----:B------:R-:W-:Y:S01]  /*3c40*/  @P5 FFMA.FTZ R149, R238, R230, R149 ;  /* 0x000000e6ee955223 */ /* 0x000fe20000010095 */
[----:B------:R-:W-:Y:S01]  /*3c50*/  @!P3 ISETP.NE.AND.EX P2, PT, R0, RZ, PT, P2 ;  /* 0x000000ff0000b20c */ /* 0x000fe20003f45320 */
[----:B------:R-:W-:Y:S01]  /*3c60*/  @P5 FFMA.FTZ R144, R9, R189, R144 ;  /* 0x000000bd09905223 */ /* 0x000fe20000010090 */
[----:B------:R-:W-:Y:S01]  /*3c70*/  @P5 PRMT R182, R10, 0x7610, R182 ;  /* 0x000076100ab65816 */ /* 0x000fe200000000b6 */
[----:B------:R-:W-:Y:S01]  /*3c80*/  @P5 FFMA.FTZ R145, R184, R188, R145 ;  /* 0x000000bcb8915223 */ /* 0x000fe20000010091 */
[----:B------:R-:W-:Y:S01]  /*3c90*/  @P5 PRMT R180, R180, 0x5410, R216 ;  /* 0x00005410b4b45816 */ /* 0x000fe200000000d8 */
[----:B------:R-:W-:Y:S01]  /*3ca0*/  @P5 FFMA.FTZ R146, R185, R187, R146 ;  /* 0x000000bbb9925223 */ /* 0x000fe20000010092 */
[----:B------:R-:W-:-:S02]  /*3cb0*/  @P5 PRMT R181, R181, 0x5410, R233 ;  /* 0x00005410b5b55816 */ /* 0x000fc400000000e9 */
        /* <DEDUP_REMOVED lines=12> */
.L_x_8297:
[----:B------:R-:W-:Y:S05]  /*3d80*/  BSYNC B0 ;  /* 0x0000000000007941 */ /* 0x000fea0003800000 */
.L_x_8296:
[----:B------:R-:W0:Y:S01]  /*3d90*/  @P5 LDC R5, c[0x0][0x29c] ;  /* 0x0000a700ff055b82 */ /* 0x000e220000000800 */
[----:B------:R-:W-:Y:S02]  /*3da0*/  SEL R179, R10, R179, P1 ;  /* 0x000000b30ab37207 */ /* 0x000fe40000800000 */
[----:B------:R-:W-:-:S05]  /*3db0*/  IADD3 R7, R7, UR14, RZ ;  /* 0x0000000e07077c10 */ /* 0x000fca000fffe0ff */
[----:B------:R-:W1:Y:S08]  /*3dc0*/  @P0 LDC.64 R186, c[0x0][0x308] ;  /* 0x0000c200ffba0b82 */ /* 0x000e700000000a00 */
[----:B------:R-:W2:Y:S01]  /*3dd0*/  @P5 LDC.64 R184, c[0x0][0x2f8] ;  /* 0x0000be00ffb85b82 */ /* 0x000ea20000000a00 */
[----:B0-----:R-:W-:-:S04]  /*3de0*/  @P5 FMUL.FTZ R0, R10, R5 ;  /* 0x000000050a005220 */ /* 0x001fc80000410000 */
[----:B------:R-:W-:Y:S01]  /*3df0*/  @P5 FMUL.FTZ R2, R51, R0 ;  /* 0x0000000033025220 */ /* 0x000fe20000410000 */
[----:B-1----:R-:W-:-:S04]  /*3e00*/  @P0 IMAD.WIDE.U32 R186, R4, 0x20, R186 ;  /* 0x0000002004ba0825 */ /* 0x002fc800078e00ba */
[----:B------:R-:W-:-:S04]  /*3e10*/  @P5 F2FP.F16.F32.PACK_AB R2, RZ, R2 ;  /* 0x00000002ff02523e */ /* 0x000fc800000000ff */
[----:B------:R-:W-:Y:S01]  /*3e20*/  @P5 PRMT R183, R183, 0x5410, R2 ;  /* 0x00005410b7b75816 */ /* 0x000fe20000000002 */
[----:B------:R0:W-:Y:S01]  /*3e30*/  @P0 STG.E.128 desc[UR4][R186.64], R172 ;  /* 0x000000acba000986 */ /* 0x0001e2000c101d04 */
[----:B------:R-:W-:Y:S02]  /*3e40*/  @P5 HADD2.F32 R2, -RZ, R171.H1_H1 ;  /* 0x300000abff025230 */ /* 0x000fe40000004100 */
[----:B--2---:R-:W-:Y:S01]  /*3e50*/  @P5 IMAD.WIDE.U32 R4, R23, 0x10, R184 ;  /* 0x0000001017045825 */ /* 0x004fe200078e00b8 */
[----:B------:R0:W-:Y:S01]  /*3e60*/  @P0 STG.E.128 desc[UR4][R186.64+0x10], R176 ;  /* 0x000010b0ba000986 */ /* 0x0001e2000c101d04 */
[----:B------:R-:W-:Y:S02]  /*3e70*/  ISETP.GE.AND P0, PT, R7, UR15, PT ;  /* 0x0000000f07007c0c */ /* 0x000fe4000bf06270 */
[----:B------:R-:W-:Y:S01]  /*3e80*/  @P5 FFMA.FTZ R147, R2, R0, R147 ;  /* 0x0000000002935223 */ /* 0x000fe20000010093 */
[----:B------:R-:W-:Y:S01]  /*3e90*/  SEL R185, RZ, 0x1, P4 ;  /* 0x00000001ffb97807 */ /* 0x000fe20002000000 */
[----:B------:R0:W-:Y:S09]  /*3ea0*/  @P5 STG.E.128 desc[UR4][R4.64], R180 ;  /* 0x000000b404005986 */ /* 0x0001f2000c101d04 */
[----:B------:R-:W-:Y:S05]  /*3eb0*/  @!P0 BRA `(.L_x_8298) ;  /* 0xffffffc400fc8947 */ /* 0x000fea000383ffff */
.L_x_8245:
[----:B------:R-:W1:Y:S01]  /*3ec0*/  S2UR UR6, SR_CTAID.X ;  /* 0x00000000000679c3 */ /* 0x000e620000002500 */
[----:B------:R-:W-:-:S07]  /*3ed0*/  LOP3.LUT R9, R8, 0x7f, RZ, 0xc0, !PT ;  /* 0x0000007f08097812 */ /* 0x000fce00078ec0ff */
[----:B------:R-:W2:Y:S08]  /*3ee0*/  LDC.64 R2, c[0x0][0x2d0] ;  /* 0x0000b400ff027b82 */ /* 0x000eb00000000a00 */
[----:B0-----:R-:W0:Y:S08]  /*3ef0*/  LDC.64 R4, c[0x0][0x2d8] ;  /* 0x0000b600ff047b82 */ /* 0x001e300000000a00 */
[----:B------:R-:W3:Y:S01]  /*3f00*/  LDC.64 R6, c[0x0][0x2f0] ;  /* 0x0000bc00ff067b82 */ /* 0x000ee20000000a00 */
[----:B-1----:R-:W-:Y:S01]  /*3f10*/  LEA.HI R0, R8, UR6, RZ, 0x19 ;  /* 0x0000000608007c11 */ /* 0x002fe2000f8fc8ff */
[----:B------:R-:W-:-:S04]  /*3f20*/  ULDC UR6, c[0x0][0x218] ;  /* 0x0000860000067ab9 */ /* 0x000fc80000000800 */
[----:B------:R-:W-:-:S05]  /*3f30*/  IMAD R0, R0, UR6, RZ ;  /* 0x0000000600007c24 */ /* 0x000fca000f8e02ff */
[----:B------:R-:W-:-:S05]  /*3f40*/  LEA.HI R9, R0, R9, RZ, 0x1d ;  /* 0x0000000900097211 */ /* 0x000fca00078fe8ff */
[----:B--2---:R-:W-:-:S04]  /*3f50*/  IMAD.WIDE.U32 R2, R9, 0x20, R2 ;  /* 0x0000002009027825 */ /* 0x004fc800078e0002 */
[C---:B0-----:R-:W-:Y:S01]  /*3f60*/  IMAD.WIDE.U32 R4, R9.reuse, 0x20, R4 ;  /* 0x0000002009047825 */ /* 0x041fe200078e0004 */
        /* <DEDUP_REMOVED lines=20> */
.L_x_8249:
[----:B------:R-:W-:Y:S01]  /*40b0*/  HFMA2.MMA R235, -RZ, RZ, 0, 9.5367431640625e-07 ;  /* 0x00000010ffeb7435 */ /* 0x000fe200000001ff */
[----:B------:R-:W-:Y:S02]  /*40c0*/  MOV R234, R189 ;  /* 0x000000bd00ea7202 */ /* 0x000fe40000000f00 */
[----:B------:R-:W-:Y:S02]  /*40d0*/  MOV R236, 0x1f ;  /* 0x0000001f00ec7802 */ /* 0x000fe40000000f00 */
[----:B------:R-:W-:-:S07]  /*40e0*/  MOV R233, 0xffffffff ;  /* 0xffffffff00e97802 */ /* 0x000fce0000000f00 */
[----:B0----5:R-:W-:Y:S05]  /*40f0*/  WARPSYNC.COLLECTIVE R233, `(.L_x_8299) ;  /* 0x00000000e9087348 */ /* 0x021fea0003c00000 */
[----:B0-----:R0:W1:Y:S02]  /*4100*/  SHFL.DOWN P1, R231, R234, R235, R236 ;  /* 0x080000ebeae77389 */ /* 0x00106400000200ec */
[----:B01---5:R-:W-:Y:S01]  /*4110*/  ENDCOLLECTIVE ;  /* 0x000000000000791b */ /* 0x023fe20003800000 */
.L_x_8299:
[----:B------:R-:W-:Y:S02]  /*4120*/  MOV R234, R190 ;  /* 0x000000be00ea7202 */ /* 0x000fe40000000f00 */
[----:B------:R-:W-:-:S07]  /*4130*/  MOV R186, R231 ;  /* 0x000000e700ba7202 */ /* 0x000fce0000000f00 */
[----:B------:R-:W-:Y:S05]  /*4140*/  WARPSYNC.COLLECTIVE R233, `(.L_x_8300) ;  /* 0x00000000e9087348 */ /* 0x000fea0003c00000 */
[----:B------:R0:W1:Y:S02]  /*4150*/  SHFL.DOWN P1, R231, R234, R235, R236 ;  /* 0x080000ebeae77389 */ /* 0x00006400000200ec */
[----:B01----:R-:W-:Y:S01]  /*4160*/  ENDCOLLECTIVE ;  /* 0x000000000000791b */ /* 0x003fe20003800000 */
.L_x_8300:
[----:B------:R-:W-:Y:S01]  /*4170*/  FADD.FTZ R186, R186, R189 ;  /* 0x000000bdbaba7221 */ /* 0x000fe20000010000 */
[----:B------:R-:W-:-:S04]  /*4180*/  HFMA2.MMA R235, -RZ, RZ, 0, 4.76837158203125e-07 ;  /* 0x00000008ffeb7435 */ /* 0x000fc800000001ff */
[----:B------:R-:W-:Y:S02]  /*4190*/  MOV R234, R186 ;  /* 0x000000ba00ea7202 */ /* 0x000fe40000000f00 */
[----:B------:R-:W-:-:S07]  /*41a0*/  MOV R187, R231 ;  /* 0x000000e700bb7202 */ /* 0x000fce0000000f00 */
[----:B------:R-:W-:Y:S05]  /*41b0*/  WARPSYNC.COLLECTIVE R233, `(.L_x_8301) ;  /* 0x00000000e9087348 */ /* 0x000fea0003c00000 */
[----:B------:R0:W1:Y:S02]  /*41c0*/  SHFL.DOWN P1, R231, R234, R235, R236 ;  /* 0x080000ebeae77389 */ /* 0x00006400000200ec */
[----:B01----:R-:W-:Y:S01]  /*41d0*/  ENDCOLLECTIVE ;  /* 0x000000000000791b */ /* 0x003fe20003800000 */
.L_x_8301:
[----:B------:R-:W-:-:S05]  /*41e0*/  FADD.FTZ R187, R187, R190 ;  /* 0x000000bebbbb7221 */ /* 0x000fca0000010000 */
[----:B------:R-:W-:Y:S02]  /*41f0*/  MOV R234, R187 ;  /* 0x000000bb00ea7202 */ /* 0x000fe40000000f00 */
[----:B------:R-:W-:-:S07]  /*4200*/  MOV R191, R231 ;  /* 0x000000e700bf7202 */ /* 0x000fce0000000f00 */
[----:B------:R-:W-:Y:S05]  /*4210*/  WARPSYNC.COLLECTIVE R233, `(.L_x_8302) ;  /* 0x00000000e9087348 */ /* 0x000fea0003c00000 */
[----:B------:R0:W1:Y:S02]  /*4220*/  SHFL.DOWN P1, R231, R234, R235, R236 ;  /* 0x080000ebeae77389 */ /* 0x00006400000200ec */
[----:B01----:R-:W-:Y:S01]  /*4230*/  ENDCOLLECTIVE ;  /* 0x000000000000791b */ /* 0x003fe20003800000 */
.L_x_8302:
[----:B------:R-:W-:Y:S01]  /*4240*/  FADD.FTZ R191, R186, R191 ;  /* 0x000000bfbabf7221 */ /* 0x000fe20000010000 */
[----:B------:R-:W-:-:S04]  /*4250*/  HFMA2.MMA R235, -RZ, RZ, 0, 2.384185791015625e-07 ;  /* 0x00000004ffeb7435 */ /* 0x000fc800000001ff */
[----:B------:R-:W-:Y:S02]  /*4260*/  MOV R234, R191 ;  /* 0x000000bf00ea7202 */ /* 0x000fe40000000f00 */
[----:B------:R-:W-:-:S07]  /*4270*/  MOV R216, R231 ;  /* 0x000000e700d87202 */ /* 0x000fce0000000f00 */
[----:B------:R-:W-:Y:S05]  /*4280*/  WARPSYNC.COLLECTIVE R233, `(.L_x_8303) ;  /* 0x00000000e9087348 */ /* 0x000fea0003c00000 */
[----:B------:R0:W1:Y:S02]  /*4290*/  SHFL.DOWN P1, R231, R234, R235, R236 ;  /* 0x080000ebeae77389 */ /* 0x00006400000200ec */
[----:B01----:R-:W-:Y:S01]  /*42a0*/  ENDCOLLECTIVE ;  /* 0x000000000000791b */ /* 0x003fe20003800000 */
.L_x_8303:
[----:B------:R-:W-:-:S05]  /*42b0*/  FADD.FTZ R216, R187, R216 ;  /* 0x000000d8bbd87221 */ /* 0x000fca0000010000 */
[----:B------:R-:W-:Y:S02]  /*42c0*/  MOV R234, R216 ;  /* 0x000000d800ea7202 */ /* 0x000fe40000000f00 */
[----:B------:R-:W-:-:S07]  /*42d0*/  MOV R230, R231 ;  /* 0x000000e700e67202 */ /* 0x000fce0000000f00 */
[----:B------:R-:W-:Y:S05]  /*42e0*/  WARPSYNC.COLLECTIVE R233, `(.L_x_8304) ;  /* 0x00000000e9087348 */ /* 0x000fea0003c00000 */
[----:B------:R0:W1:Y:S02]  /*42f0*/  SHFL.DOWN P1, R231, R234, R235, R236 ;  /* 0x080000ebeae77389 */ /* 0x00006400000200ec */
[----:B01----:R-:W-:Y:S01]  /*4300*/  ENDCOLLECTIVE ;  /* 0x000000000000791b */ /* 0x003fe20003800000 */
.L_x_8304:
[----:B------:R-:W-:Y:S01]  /*4310*/  FADD.FTZ R230, R191, R230 ;  /* 0x000000e6bfe67221 */ /* 0x000fe20000010000 */
[----:B------:R-:W-:-:S04]  /*4320*/  HFMA2.MMA R235, -RZ, RZ, 0, 1.1920928955078125e-07 ;  /* 0x00000002ffeb7435 */ /* 0x000fc800000001ff */
[----:B------:R-:W-:Y:S02]  /*4330*/  MOV R234, R230 ;  /* 0x000000e600ea7202 */ /* 0x000fe40000000f00 */
[----:B------:R-:W-:-:S07]  /*4340*/  MOV R217, R231 ;  /* 0x000000e700d97202 */ /* 0x000fce0000000f00 */
[----:B------:R-:W-:Y:S05]  /*4350*/  WARPSYNC.COLLECTIVE R233, `(.L_x_8305) ;  /* 0x00000000e9087348 */ /* 0x000fea0003c00000 */
[----:B------:R0:W1:Y:S02]  /*4360*/  SHFL.DOWN P1, R231, R234, R235, R236 ;  /* 0x080000ebeae77389 */ /* 0x00006400000200ec */
[----:B01----:R-:W-:Y:S01]  /*4370*/  ENDCOLLECTIVE ;  /* 0x000000000000791b */ /* 0x003fe20003800000 */
.L_x_8305:
[----:B------:R-:W-:-:S05]  /*4380*/  FADD.FTZ R217, R216, R217 ;  /* 0x000000d9d8d97221 */ /* 0x000fca0000010000 */
[----:B------:R-:W-:Y:S02]  /*4390*/  MOV R234, R217 ;  /* 0x000000d900ea7202 */ /* 0x000fe40000000f00 */
[----:B------:R-:W-:-:S07]  /*43a0*/  MOV R189, R231 ;  /* 0x000000e700bd7202 */ /* 0x000fce0000000f00 */
[----:B------:R-:W-:Y:S05]  /*43b0*/  WARPSYNC.COLLECTIVE R233, `(.L_x_8306) ;  /* 0x00000000e9087348 */ /* 0x000fea0003c00000 */
[----:B------:R0:W1:Y:S02]  /*43c0*/  SHFL.DOWN P1, R231, R234, R235, R236 ;  /* 0x080000ebeae77389 */ /* 0x00006400000200ec */
[----:B01----:R-:W-:Y:S01]  /*43d0*/  ENDCOLLECTIVE ;  /* 0x000000000000791b */ /* 0x003fe20003800000 */
.L_x_8306:
[----:B------:R-:W-:Y:S01]  /*43e0*/  FADD.FTZ R189, R230, R189 ;  /* 0x000000bde6bd7221 */ /* 0x000fe20000010000 */
[----:B------:R-:W-:-:S04]  /*43f0*/  HFMA2.MMA R235, -RZ, RZ, 0, 5.9604644775390625e-08 ;  /* 0x00000001ffeb7435 */ /* 0x000fc800000001ff */
[----:B------:R-:W-:Y:S02]  /*4400*/  MOV R234, R189 ;  /* 0x000000bd00ea7202 */ /* 0x000fe40000000f00 */
[----:B------:R-:W-:-:S07]  /*4410*/  MOV R190, R231 ;  /* 0x000000e700be7202 */ /* 0x000fce0000000f00 */
[----:B------:R-:W-:Y:S05]  /*4420*/  WARPSYNC.COLLECTIVE R233, `(.L_x_8307) ;  /* 0x00000000e9087348 */ /* 0x000fea0003c00000 */
[----:B------:R0:W1:Y:S02]  /*4430*/  SHFL.DOWN P1, R231, R234, R235, R236 ;  /* 0x080000ebeae77389 */ /* 0x00006400000200ec */
[----:B01----:R-:W-:Y:S01]  /*4440*/  ENDCOLLECTIVE ;  /* 0x000000000000791b */ /* 0x003fe20003800000 */
.L_x_8307:
[----:B------:R-:W-:-:S05]  /*4450*/  FADD.FTZ R190, R217, R190 ;  /* 0x000000bed9be7221 */ /* 0x000fca0000010000 */
[----:B------:R-:W-:Y:S02]  /*4460*/  MOV R234, R190 ;  /* 0x000000be00ea7202 */ /* 0x000fe40000000f00 */
[----:B------:R-:W-:-:S07]  /*4470*/  MOV R232, R231 ;  /* 0x000000e700e87202 */ /* 0x000fce0000000f00 */
[----:B------:R-:W-:Y:S05]  /*4480*/  WARPSYNC.COLLECTIVE R233, `(.L_x_8308) ;  /* 0x00000000e9087348 */ /* 0x000fea0003c00000 */
[----:B------:R0:W1:Y:S02]  /*4490*/  SHFL.DOWN P1, R231, R234, R235, R236 ;  /* 0x080000ebeae77389 */ /* 0x00006400000200ec */
[----:B01----:R-:W-:Y:S01]  /*44a0*/  ENDCOLLECTIVE ;  /* 0x000000000000791b */ /* 0x003fe20003800000 */
.L_x_8308:
[----:B------:R-:W-:Y:S05]  /*44b0*/  BRA `(.L_x_8309) ;  /* 0xffffffd400207947 */ /* 0x000fea000383ffff */
.L_x_8310:
        /* <DEDUP_REMOVED lines=12> */
.L_x_11406:


//--------------------- .text._ZN10layer_norm13ln_bwd_kernelINS_13Kernel_traitsIf6__halffS2_fjLj3072ELj1ELj1ELj4ELj16ENS_18Kernel_traits_baseILj3072EfS2_fS2_fjLj128EEEEELb1ELb0ELb0ELb0EEEvNS_9BwdParamsE --------------------------
	.section	.text._ZN10layer_norm13ln_bwd_kernelINS_13Kernel_traitsIf6__halffS2_fjLj3072ELj1ELj1ELj4ELj16ENS_18Kernel_traits_baseILj3072EfS2_fS2_fjLj128EEEEELb1ELb0ELb0ELb0EEEvNS_9BwdParamsE,"ax",@progbits
	.align	128
        .global         _ZN10layer_norm13ln_bwd_kernelINS_13Kernel_traitsIf6__halffS2_fjLj3072ELj1ELj1ELj4ELj16ENS_18Kernel_traits_baseILj3072EfS2_fS2_fjLj128EEEEELb1ELb0ELb0ELb0EEEvNS_9BwdParamsE
        .type           _ZN10layer_norm13ln_bwd_kernelINS_13Kernel_traitsIf6__halffS2_fjLj3072ELj1ELj1ELj4ELj16ENS_18Kernel_traits_baseILj3072EfS2_fS2_fjLj128EEEEELb1ELb0ELb0ELb0EEEvNS_9BwdParamsE,@function
        .size           _ZN10layer_norm13ln_bwd_kernelINS_13Kernel_traitsIf6__halffS2_fjLj3072ELj1ELj1ELj4ELj16ENS_18Kernel_traits_baseILj3072EfS2_fS2_fjLj128EEEEELb1ELb0ELb0ELb0EEEvNS_9BwdParamsE,(.L_x_11407 - _ZN10layer_norm13ln_bwd_kernelINS_13Kernel_traitsIf6__halffS2_fjLj3072ELj1ELj1ELj4ELj16ENS_18Kernel_traits_baseILj3072EfS2_fS2_fjLj128EEEEELb1ELb0ELb0ELb0EEEvNS_9BwdParamsE)
        .other          _ZN10layer_norm13ln_bwd_kernelINS_13Kernel_traitsIf6__halffS2_fjLj3072ELj1ELj1ELj4ELj16ENS_18Kernel_traits_baseILj3072EfS2_fS2_fjLj128EEEEELb1ELb0ELb0ELb0EEEvNS_9BwdParamsE,@"STO_CUDA_ENTRY STV_DEFAULT"
_ZN10layer_norm13ln_bwd_kernelINS_13Kernel_traitsIf6__halffS2_fjLj3072ELj1ELj1ELj4ELj16ENS_18Kernel_traits_baseILj3072EfS2_fS2_fjLj128EEEEELb1ELb0ELb0ELb0EEEvNS_9BwdParamsE:
.text._ZN10layer_norm13ln_bwd_kernelINS_13Kernel_traitsIf6__halffS2_fjLj3072ELj1ELj1ELj4ELj16ENS_18Kernel_traits_baseILj3072EfS2_fS2_fjLj128EEEEELb1ELb0ELb0ELb0EEEvNS_9BwdParamsE:
        /* <DEDUP_REMOVED lines=71> */
.L_x_8325:
        /* <DEDUP_REMOVED lines=45> */
[----:B0-----:R-:W-:Y:S02]  /*0740*/  FADD.FTZ R133, -R178, R114 ;  /* 0x00000072b2857221 */ /* 0x001fe40000010100 */
[C---:B-----5:R-:W-:Y:S01]  /*0750*/  FMUL.FTZ R3, R128.reuse, R3 ;  /* 0x0000000380037220 */ /* 0x060fe20000410000 */
[----:B-1----:R-:W-:Y:S01]  /*0760*/  FMUL.FTZ R130, R128, R129 ;  /* 0x0000008180827220 */ /* 0x002fe20000410000 */
[----:B----4-:R-:W-:-:S02]  /*0770*/  HADD2.F32 R113, -RZ, R116.H0_H0 ;  /* 0x20000074ff717230 */ /* 0x010fc40000004100 */
[----:B------:R-:W-:-:S03]  /*0780*/  HADD2.F32 R116, -RZ, R116.H1_H1 ;  /* 0x30000074ff747230 */ /* 0x000fc60000004100 */
[----:B------:R-:W-:Y:S01]  /*0790*/  FMUL.FTZ R132, R80, R113 ;  /* 0x0000007150847220 */ /* 0x000fe20000410000 */
[--C-:B------:R-:W-:Y:S02]  /*07a0*/  HADD2.F32 R115, -RZ, R117.reuse.H0_H0 ;  /* 0x20000075ff737230 */ /* 0x100fe40000004100 */
[----:B------:R-:W-:Y:S02]  /*07b0*/  HADD2.F32 R112, -RZ, R117.H1_H1 ;  /* 0x30000075ff707230 */ /* 0x000fe40000004100 */
[C---:B---3--:R-:W-:Y:S01]  /*07c0*/  FADD.FTZ R117, -R178.reuse, R108 ;  /* 0x0000006cb2757221 */ /* 0x048fe20000010100 */
[--C-:B------:R-:W-:Y:S02]  /*07d0*/  HADD2.F32 R141, -RZ, R119.reuse.H0_H0 ;  /* 0x20000077ff8d7230 */ /* 0x100fe40000004100 */
[----:B------:R-:W-:Y:S01]  /*07e0*/  FMUL.FTZ R131, R81, R116 ;  /* 0x0000007451837220 */ /* 0x000fe20000410000 */
[----:B------:R-:W-:Y:S02]  /*07f0*/  HADD2.F32 R114, -RZ, R119.H1_H1 ;  /* 0x30000077ff727230 */ /* 0x000fe40000004100 */
[C---:B------:R-:W-:Y:S01]  /*0800*/  FADD.FTZ R119, -R178.reuse, R109 ;  /* 0x0000006db2777221 */ /* 0x040fe20000010100 */
[----:B------:R-:W-:Y:S01]  /*0810*/  FADD.FTZ R108, RZ, R132 ;  /* 0x00000084ff6c7221 */ /* 0x000fe20000010000 */
[----:B------:R-:W-:Y:S01]  /*0820*/  FFMA.FTZ R109, R3, R132, RZ ;  /* 0x00000084036d7223 */ /* 0x000fe200000100ff */
[----:B------:R-:W-:Y:S01]  /*0830*/  FADD.FTZ R179, -R178, R111 ;  /* 0x0000006fb2b37221 */ /* 0x000fe20000010100 */
[----:B------:R-:W-:Y:S01]  /*0840*/  FMUL.FTZ R129, R128, R133 ;  /* 0x0000008580817220 */ /* 0x000fe20000410000 */
[----:B------:R-:W-:Y:S01]  /*0850*/  FADD.FTZ R111, R108, R131 ;  /* 0x000000836c6f7221 */ /* 0x000fe20000010000 */
[----:B------:R-:W-:Y:S01]  /*0860*/  FMUL.FTZ R136, R82, R115 ;  /* 0x0000007352887220 */ /* 0x000fe20000410000 */
        /* <DEDUP_REMOVED lines=42> */
.L_x_8313:
[----:B------:R-:W-:Y:S05]  /*0b10*/  BSYNC B0 ;  /* 0x0000000000007941 */ /* 0x000fea0003800000 */
.L_x_8312:
        /* <DEDUP_REMOVED lines=83> */
.L_x_8315:
[----:B------:R-:W-:Y:S05]  /*1050*/  BSYNC B0 ;  /* 0x0000000000007941 */ /* 0x000fea0003800000 */
.L_x_8314:
        /* <DEDUP_REMOVED lines=82> */
.L_x_8317:
[----:B------:R-:W-:Y:S05]  /*1580*/  BSYNC B0 ;  /* 0x0000000000007941 */ /* 0x000fea0003800000 */
.L_x_8316:
        /* <DEDUP_REMOVED lines=27> */
.L_x_8340:
        /* <DEDUP_REMOVED lines=66> */
[----:B------:R-:W-:Y:S02]  /*1b60*/  F2FP.F16.F32.PACK_AB R108, R111, R108 ;  /* 0x0000006c6f6c723e */ /* 0x000fe400000000ff */
        /* <DEDUP_REMOVED lines=42> */
[----:B------:R-:W-:Y:S01]  /*1e10*/  F2FP.F16.F32.PACK_AB R109, R180, R175 ;  /* 0x000000afb46d723e */ /* 0x000fe200000000ff */
[----:B-1----:R-:W-:Y:S01]  /*1e20*/  @P6 IMAD.WIDE.U32 R114, R126, 0x20, R114 ;  /* 0x000000207e726825 */ /* 0x002fe200078e0072 */
[----:B------:R-:W-:Y:S02]  /*1e30*/  F2FP.F16.F32.PACK_AB R110, R178, R179 ;  /* 0x000000b3b26e723e */ /* 0x000fe400000000ff */
[----:B------:R-:W-:Y:S02]  /*1e40*/  F2FP.F16.F32.PACK_AB R111, R184, R119 ;  /* 0x00000077b86f723e */ /* 0x000fe400000000ff */
[----:B------:R0:W-:Y:S01]  /*1e50*/  @P6 STG.E.128 desc[UR4][R114.64], R100 ;  /* 0x0000006472006986 */ /* 0x0001e2000c101d04 */
[----:B------:R-:W-:-:S03]  /*1e60*/  IADD3 R126, R126, 0x80, RZ ;  /* 0x000000807e7e7810 */ /* 0x000fc60007ffe0ff */
[----:B------:R0:W-:Y:S04]  /*1e70*/  @P6 STG.E.128 desc[UR4][R114.64+0x10], R104 ;  /* 0x0000106872006986 */ /* 0x0001e8000c101d04 */
[----:B------:R0:W-:Y:S02]  /*1e80*/  STG.E.128 desc[UR4][R112.64], R108 ;  /* 0x0000006c70007986 */ /* 0x0001e4000c101d04 */
.L_x_8320:
[----:B------:R-:W-:Y:S05]  /*1e90*/  BSYNC B0 ;  /* 0x0000000000007941 */ /* 0x000fea0003800000 */
.L_x_8319:
        /* <DEDUP_REMOVED lines=91> */
.L_x_8322:
[----:B------:R-:W-:Y:S05]  /*2450*/  BSYNC B0 ;  /* 0x0000000000007941 */ /* 0x000fea0003800000 */
.L_x_8321:
        /* <DEDUP_REMOVED lines=90> */
.L_x_8324:
[----:B------:R-:W-:Y:S05]  /*2a00*/  BSYNC B0 ;  /* 0x0000000000007941 */ /* 0x000fea0003800000 */
.L_x_8323:
[----:B------:R-:W-:Y:S02]  /*2a10*/  IADD3 R127, R127, UR18, RZ ;  /* 0x000000127f7f7c10 */ /* 0x000fe4000fffe0ff */
[----:B------:R-:W-:Y:S02]  /*2a20*/  SEL R175, RZ, 0x1, P4 ;  /* 0x00000001ffaf7807 */ /* 0x000fe40002000000 */
[----:B------:R-:W-:-:S13]  /*2a30*/  ISETP.GE.AND P5, PT, R127, UR19, PT ;  /* 0x000000137f007c0c */ /* 0x000fda000bfa6270 */
[----:B------:R-:W-:Y:S05]  /*2a40*/  @!P5 BRA `(.L_x_8325) ;  /* 0xffffffd80088d947 */ /* 0x000fea000383ffff */
.L_x_8311:
        /* <DEDUP_REMOVED lines=16> */
.L_x_8327:
[----:B------:R-:W-:Y:S05]  /*2b50*/  BSYNC B0 ;  /* 0x0000000000007941 */ /* 0x000fea0003800000 */
.L_x_8326:
        /* <DEDUP_REMOVED lines=11> */
.L_x_8329:
[----:B------:R-:W-:Y:S05]  /*2c10*/  BSYNC B0 ;  /* 0x0000000000007941 */ /* 0x000fea0003800000 */
.L_x_8328:
        /* <DEDUP_REMOVED lines=10> */
.L_x_8318:
[----:B------:R-:W-:Y:S02]  /*2cc0*/  MOV R178, R179 ;  /* 0x000000b300b27202 */ /* 0x000fe40000000f00 */
[----:B------:R-:W-:Y:S02]  /*2cd0*/  MOV R177, 0x10 ;  /* 0x0000001000b17802 */ /* 0x000fe40000000f00 */
[----:B------:R-:W-:Y:S02]  /*2ce0*/  MOV R184, 0x1f ;  /* 0x0000001f00b87802 */ /* 0x000fe40000000f00 */
[----:B------:R-:W-:-:S07]  /*2cf0*/  MOV R119, 0xffffffff ;  /* 0xffffffff00777802 */ /* 0x000fce0000000f00 */
[----:B------:R-:W-:Y:S05]  /*2d00*/  WARPSYNC.COLLECTIVE R119, `(.L_x_8330) ;  /* 0x0000000077087348 */ /* 0x000fea0003c00000 */
[----:B------:R0:W1:Y:S02]  /*2d10*/  SHFL.DOWN P6, R175, R178, R177, R184 ;  /* 0x080000b1b2af7389 */ /* 0x00006400000c00b8 */
[----:B01----:R-:W-:Y:S01]  /*2d20*/  ENDCOLLECTIVE ;  /* 0x000000000000791b */ /* 0x003fe20003800000 */
.L_x_8330:
[----:B------:R-:W-:Y:S02]  /*2d30*/  MOV R178, R180 ;  /* 0x000000b400b27202 */ /* 0x000fe40000000f00 */
[----:B------:R-:W-:-:S07]  /*2d40*/  MOV R110, R175 ;  /* 0x000000af006e7202 */ /* 0x000fce0000000f00 */
[----:B------:R-:W-:Y:S05]  /*2d50*/  WARPSYNC.COLLECTIVE R119, `(.L_x_8331) ;  /* 0x0000000077087348 */ /* 0x000fea0003c00000 */
[----:B------:R0:W1:Y:S02]  /*2d60*/  SHFL.DOWN P6, R175, R178, R177, R184 ;  /* 0x080000b1b2af7389 */ /* 0x00006400000c00b8 */
[----:B01----:R-:W-:Y:S01]  /*2d70*/  ENDCOLLECTIVE ;  /* 0x000000000000791b */ /* 0x003fe20003800000 */
.L_x_8331:
[----:B------:R-:W-:-:S05]  /*2d80*/  FADD.FTZ R110, R110, R179 ;  /* 0x000000b36e6e7221 */ /* 0x000fca0000010000 */
[----:B------:R-:W-:Y:S02]  /*2d90*/  MOV R178, R110 ;  /* 0x0000006e00b27202 */ /* 0x000fe40000000f00 */
[----:B------:R-:W-:Y:S02]  /*2da0*/  MOV R177, 0x8 ;  /* 0x0000000800b17802 */ /* 0x000fe40000000f00 */
[----:B------:R-:W-:-:S07]  /*2db0*/  MOV R111, R175 ;  /* 0x000000af006f7202 */ /* 0x000fce0000000f00 */
[----:B------:R-:W-:Y:S05]  /*2dc0*/  WARPSYNC.COLLECTIVE R119, `(.L_x_8332) ;  /* 0x0000000077087348 */ /* 0x000fea0003c00000 */
[----:B------:R0:W1:Y:S02]  /*2dd0*/  SHFL.DOWN P6, R175, R178, R177, R184 ;  /* 0x080000b1b2af7389 */ /* 0x00006400000c00b8 */
[----:B01----:R-:W-:Y:S01]  /*2de0*/  ENDCOLLECTIVE ;  /* 0x000000000000791b */ /* 0x003fe20003800000 */
.L_x_8332:
[----:B------:R-:W-:-:S05]  /*2df0*/  FADD.FTZ R111, R111, R180 ;  /* 0x000000b46f6f7221 */ /* 0x000fca0000010000 */
[----:B------:R-:W-:Y:S02]  /*2e00*/  MOV R178, R111 ;  /* 0x0000006f00b27202 */ /* 0x000fe40000000f00 */
[----:B------:R-:W-:-:S07]  /*2e10*/  MOV R113, R175 ;  /* 0x000000af00717202 */ /* 0x000fce0000000f00 */
[----:B------:R-:W-:Y:S05]  /*2e20*/  WARPSYNC.COLLECTIVE R119, `(.L_x_8333) ;  /* 0x0000000077087348 */ /* 0x000fea0003c00000 */
[----:B------:R0:W1:Y:S02]  /*2e30*/  SHFL.DOWN P6, R175, R178, R177, R184 ;  /* 0x080000b1b2af7389 */ /* 0x00006400000c00b8 */
[----:B01----:R-:W-:Y:S01]  /*2e40*/  ENDCOLLECTIVE ;  /* 0x000000000000791b */ /* 0x003fe20003800000 */
.L_x_8333:
[----:B------:R-:W-:-:S05]  /*2e50*/  FADD.FTZ R113, R110, R113 ;  /* 0x000000716e717221 */ /* 0x000fca0000010000 */
[----:B------:R-:W-:Y:S02]  /*2e60*/  MOV R178, R113 ;  /* 0x0000007100b27202 */ /* 0x000fe40000000f00 */
[----:B------:R-:W-:Y:S02]  /*2e70*/  MOV R177, 0x4 ;  /* 0x0000000400b17802 */ /* 0x000fe40000000f00 */
[----:B------:R-:W-:-:S07]  /*2e80*/  MOV R112, R175 ;  /* 0x000000af00707202 */ /* 0x000fce0000000f00 */
[----:B------:R-:W-:Y:S05]  /*2e90*/  WARPSYNC.COLLECTIVE R119, `(.L_x_8334) ;  /* 0x0000000077087348 */ /* 0x000fea0003c00000 */
[----:B------:R0:W1:Y:S02]  /*2ea0*/  SHFL.DOWN P6, R175, R178, R177, R184 ;  /* 0x080000b1b2af7389 */ /* 0x00006400000c00b8 */
[----:B01----:R-:W-:Y:S01]  /*2eb0*/  ENDCOLLECTIVE ;  /* 0x000000000000791b */ /* 0x003fe20003800000 */
.L_x_8334:
[----:B------:R-:W-:-:S05]  /*2ec0*/  FADD.FTZ R112, R111, R112 ;  /* 0x000000706f707221 */ /* 0x000fca0000010000 */
[----:B------:R-:W-:Y:S02]  /*2ed0*/  MOV R178, R112 ;  /* 0x0000007000b27202 */ /* 0x000fe40000000f00 */
[----:B------:R-:W-:-:S07]  /*2ee0*/  MOV R114, R175 ;  /* 0x000000af00727202 */ /* 0x000fce0000000f00 */
[----:B------:R-:W-:Y:S05]  /*2ef0*/  WARPSYNC.COLLECTIVE R119, `(.L_x_8335) ;  /* 0x0000000077087348 */ /* 0x000fea0003c00000 */
[----:B------:R0:W1:Y:S02]  /*2f00*/  SHFL.DOWN P6, R175, R178, R177, R184 ;  /* 0x080000b1b2af7389 */ /* 0x00006400000c00b8 */
[----:B01----:R-:W-:Y:S01]  /*2f10*/  ENDCOLLECTIVE ;  /* 0x000000000000791b */ /* 0x003fe20003800000 */
.L_x_8335:
[----:B------:R-:W-:-:S05]  /*2f20*/  FADD.FTZ R114, R113, R114 ;  /* 0x0000007271727221 */ /* 0x000fca0000010000 */
[----:B------:R-:W-:Y:S02]  /*2f30*/  MOV R178, R114 ;  /* 0x0000007200b27202 */ /* 0x000fe40000000f00 */
[----:B------:R-:W-:Y:S02]  /*2f40*/  MOV R177, 0x2 ;  /* 0x0000000200b17802 */ /* 0x000fe40000000f00 */
[----:B------:R-:W-:-:S07]  /*2f50*/  MOV R115, R175 ;  /* 0x000000af00737202 */ /* 0x000fce0000000f00 */
[----:B------:R-:W-:Y:S05]  /*2f60*/  WARPSYNC.COLLECTIVE R119, `(.L_x_8336) ;  /* 0x0000000077087348 */ /* 0x000fea0003c00000 */
[----:B------:R0:W1:Y:S02]  /*2f70*/  SHFL.DOWN P6, R175, R178, R177, R184 ;  /* 0x080000b1b2af7389 */ /* 0x00006400000c00b8 */
[----:B01----:R-:W-:Y:S01]  /*2f80*/  ENDCOLLECTIVE ;  /* 0x000000000000791b */ /* 0x003fe20003800000 */
.L_x_8336:
[----:B------:R-:W-:-:S05]  /*2f90*/  FADD.FTZ R115, R112, R115 ;  /* 0x0000007370737221 */ /* 0x000fca0000010000 */
[----:B------:R-:W-:Y:S02]  /*2fa0*/  MOV R178, R115 ;  /* 0x0000007300b27202 */ /* 0x000fe40000000f00 */
[----:B------:R-:W-:-:S07]  /*2fb0*/  MOV R117, R175 ;  /* 0x000000af00757202 */ /* 0x000fce0000000f00 */
[----:B------:R-:W-:Y:S05]  /*2fc0*/  WARPSYNC.COLLECTIVE R119, `(.L_x_8337) ;  /* 0x0000000077087348 */ /* 0x000fea0003c00000 */
[----:B------:R0:W1:Y:S02]  /*2fd0*/  SHFL.DOWN P6, R175, R178, R177, R184 ;  /* 0x080000b1b2af7389 */ /* 0x00006400000c00b8 */
[----:B01----:R-:W-:Y:S01]  /*2fe0*/  ENDCOLLECTIVE ;  /* 0x000000000000791b */ /* 0x003fe20003800000 */
.L_x_8337:
[----:B------:R-:W-:-:S05]  /*2ff0*/  FADD.FTZ R117, R114, R117 ;  /* 0x0000007572757221 */ /* 0x000fca0000010000 */
[----:B------:R-:W-:Y:S02]  /*3000*/  MOV R178, R117 ;  /* 0x0000007500b27202 */ /* 0x000fe40000000f00 */
[----:B------:R-:W-:Y:S02]  /*3010*/  MOV R177, 0x1 ;  /* 0x0000000100b17802 */ /* 0x000fe40000000f00 */
[----:B------:R-:W-:-:S07]  /*3020*/  MOV R118, R175 ;  /* 0x000000af00767202 */ /* 0x000fce0000000f00 */
[----:B------:R-:W-:Y:S05]  /*3030*/  WARPSYNC.COLLECTIVE R119, `(.L_x_8338) ;  /* 0x0000000077087348 */ /* 0x000fea0003c00000 */
[----:B------:R0:W1:Y:S02]  /*3040*/  SHFL.DOWN P6, R175, R178, R177, R184 ;  /* 0x080000b1b2af7389 */ /* 0x00006400000c00b8 */
[----:B01----:R-:W-:Y:S01]  /*3050*/  ENDCOLLECTIVE ;  /* 0x000000000000791b */ /* 0x003fe20003800000 */
.L_x_8338:
[----:B------:R-:W-:-:S05]  /*3060*/  FADD.FTZ R118, R115, R118 ;  /* 0x0000007673767221 */ /* 0x000fca0000010000 */
[----:B------:R-:W-:Y:S02]  /*3070*/  MOV R178, R118 ;  /* 0x0000007600b27202 */ /* 0x000fe40000000f00 */
[----:B------:R-:W-:-:S07]  /*3080*/  MOV R110, R175 ;  /* 0x000000af006e7202 */ /* 0x000fce0000000f00 */
[----:B------:R-:W-:Y:S05]  /*3090*/  WARPSYNC.COLLECTIVE R119, `(.L_x_8339) ;  /* 0x0000000077087348 */ /* 0x000fea0003c00000 */
[----:B------:R0:W1:Y:S02]  /*30a0*/  SHFL.DOWN P6, R175, R178, R177, R184 ;  /* 0x080000b1b2af7389 */ /* 0x00006400000c00b8 */
[----:B01----:R-:W-:Y:S01]  /*30b0*/  ENDCOLLECTIVE ;  /* 0x000000000000791b */ /* 0x003fe20003800000 */
.L_x_8339:
[----:B------:R-:W-:Y:S01]  /*30c0*/  MOV R111, R175 ;  /* 0x000000af006f7202 */ /* 0x000fe20000000f00 */
[----:B------:R-:W-:Y:S06]  /*30d0*/  BRA `(.L_x_8340) ;  /* 0xffffffe400987947 */ /* 0x000fec000383ffff */
.L_x_8341:
        /* <DEDUP_REMOVED lines=10> */
.L_x_11407:


//--------------------- .text._ZN10layer_norm13ln_bwd_kernelINS_13Kernel_traitsIf6__halffS2_fjLj3072ELj1ELj1ELj4ELj16ENS_18Kernel_traits_baseILj3072EfS2_fS2_fjLj128EEEEELb1ELb0ELb0ELb1EEEvNS_9BwdParamsE --------------------------
	.section	.text._ZN10layer_norm13ln_bwd_kernelINS_13Kernel_traitsIf6__halffS2_fjLj3072ELj1ELj1ELj4ELj16ENS_18Kernel_traits_baseILj3072EfS2_fS2_fjLj128EEEEELb1ELb0ELb0ELb1EEEvNS_9BwdParamsE,"ax",@progbits
	.align	128
        .global         _ZN10layer_norm13ln_bwd_kernelINS_13Kernel_traitsIf6__halffS2_fjLj3072ELj1ELj1ELj4ELj16ENS_18Kernel_traits_baseILj3072EfS2_fS2_fjLj128EEEEELb1ELb0ELb0ELb1EEEvNS_9BwdParamsE
        .type           _ZN10layer_norm13ln_bwd_kernelINS_13Kernel_traitsIf6__halffS2_fjLj3072ELj1ELj1ELj4ELj16ENS_18Kernel_traits_baseILj3072EfS2_fS2_fjLj128EEEEELb1ELb0ELb0ELb1EEEvNS_9BwdParamsE,@function
        .size           _ZN10layer_norm13ln_bwd_kernelINS_13Kernel_traitsIf6__halffS2_fjLj3072ELj1ELj1ELj4ELj16ENS_18Kernel_traits_baseILj3072EfS2_fS2_fjLj128EEEEELb1ELb0ELb0ELb1EEEvNS_9BwdParamsE,(.L_x_11408 - _ZN10layer_norm13ln_bwd_kernelINS_13Kernel_traitsIf6__halffS2_fjLj3072ELj1ELj1ELj4ELj16ENS_18Kernel_traits_baseILj3072EfS2_fS2_fjLj128EEEEELb1ELb0ELb0ELb1EEEvNS_9BwdParamsE)
        .other          _ZN10layer_norm13ln_bwd_kernelINS_13Kernel_traitsIf6__halffS2_fjLj3072ELj1ELj1ELj4ELj16ENS_18Kernel_traits_baseILj3072EfS2_fS2_fjLj128EEEEELb1ELb0ELb0ELb1EEEvNS_9BwdParamsE,@"STO_CUDA_ENTRY STV_DEFAULT"
_ZN10layer_norm13ln_bwd_kernelINS_13Kernel_traitsIf6__halffS2_fjLj3072ELj1ELj1ELj4ELj16ENS_18Kernel_traits_baseILj3072EfS2_fS2_fjLj128EEEEELb1ELb0ELb0ELb1EEEvNS_9BwdParamsE:
.text._ZN10layer_norm13ln_bwd_kernelINS_13Kernel_traitsIf6__halffS2_fjLj3072ELj1ELj1ELj4ELj16ENS_18Kernel_traits_baseILj3072EfS2_fS2_fjLj128EEEEELb1ELb0ELb0ELb1EEEvNS_9BwdParamsE:
        /* <DEDUP_REMOVED lines=39> */
.L_x_8342:
        /* <DEDUP_REMOVED lines=40> */
.L_x_8346:
        /* <DEDUP_REMOVED lines=39> */
[----:B-----5:R-:W5:Y:S02]  /*0760*/  LDG.E.64 R96, desc[UR6][R96.64] ;  /* 0x0000000660607981 */ /* 0x020f64000c1e1b00 */
        /* <DEDUP_REMOVED lines=15> */
[----:B------:R-:W-:Y:S01]  /*0860*/  MOV R152, 0x3f800000 ;  /* 0x3f80000000987802 */ /* 0x000fe20000000f00 */
[----:B------:R-:W-:-:S05]  /*0870*/  @P1 IMAD.WIDE.U32 R162, R153, 0x20, R162 ;  /* 0x0000002099a21825 */ /* 0x000fca00078e00a2 */
[----:B------:R-:W5:Y:S04]  /*0880*/  @P1 LDG.E.128 R44, desc[UR6][R162.64] ;  /* 0x00000006a22c1981 */ /* 0x000f68000c1e1d00 */
[----:B------:R1:W5:Y:S01]  /*0890*/  @P1 LDG.E.128 R48, desc[UR6][R162.64+0x10] ;  /* 0x00001006a2301981 */ /* 0x000362000c1e1d00 */
[----:B------:R-:W-:Y:S01]  /*08a0*/  UMOV UR4, 0xffffffff ;  /* 0xffffffff00047882 */ /* 0x000fe20000000000 */
[----:B------:R-:W-:Y:S02]  /*08b0*/  LOP3.LUT P1, RZ, R102, 0x1f, RZ, 0xc0, !PT ;  /* 0x0000001f66ff7812 */ /* 0x000fe4000782c0ff */
[----:B----4-:R-:W-:Y:S01]  /*08c0*/  FSEL R194, R166, RZ, !P2 ;  /* 0x000000ffa6c27208 */ /* 0x010fe20005000000 */
[--C-:B---3--:R-:W-:Y:S02]  /*08d0*/  HADD2.F32 R158, -RZ, R64.reuse.H0_H0 ;  /* 0x20000040ff9e7230 */ /* 0x108fe40000004100 */
[----:B------:R-:W-:-:S02]  /*08e0*/  HADD2.F32 R64, -RZ, R64.H1_H1 ;  /* 0x30000040ff407230 */ /* 0x000fc40000004100 */
[--C-:B------:R-:W-:Y:S02]  /*08f0*/  HADD2.F32 R182, -RZ, R79.reuse.H0_H0 ;  /* 0x2000004fffb67230 */ /* 0x100fe40000004100 */
[C---:B0-----:R-:W-:Y:S01]  /*0900*/  FADD.FTZ R161, -R194.reuse, R61 ;  /* 0x0000003dc2a17221 */ /* 0x041fe20000010100 */
[----:B------:R-:W-:Y:S01]  /*0910*/  FADD.FTZ R159, -R194, R60 ;  /* 0x0000003cc29f7221 */ /* 0x000fe20000010100 */
[----:B------:R-:W-:Y:S02]  /*0920*/  HADD2.F32 R184, -RZ, R79.H1_H1 ;  /* 0x3000004fffb87230 */ /* 0x000fe40000004100 */
[----:B------:R-:W-:Y:S01]  /*0930*/  FMUL.FTZ R79, R24, R158 ;  /* 0x0000009e184f7220 */ /* 0x000fe20000410000 */
[C---:B------:R-:W-:Y:S01]  /*0940*/  FADD.FTZ R69, -R194.reuse, R69 ;  /* 0x00000045c2457221 */ /* 0x040fe20000010100 */
[----:B------:R-:W-:Y:S01]  /*0950*/  FADD.FTZ R171, -R194, R71 ;  /* 0x00000047c2ab7221 */ /* 0x000fe20000010100 */
[----:B------:R-:W-:Y:S02]  /*0960*/  HADD2.F32 R164, -RZ, R66.H0_H0 ;  /* 0x20000042ffa47230 */ /* 0x000fe40000004100 */
[----:B--2---:R-:W-:-:S02]  /*0970*/  @P0 HADD2.F32 R152, -RZ, R0.H0_H0 ;  /* 0x20000000ff980230 */ /* 0x004fc40000004100 */
[----:B------:R-:W-:Y:S02]  /*0980*/  HADD2.F32 R66, -RZ, R66.H1_H1 ;  /* 0x30000042ff427230 */ /* 0x000fe40000004100 */
[C---:B------:R-:W-:Y:S01]  /*0990*/  FMUL.FTZ R71, R156.reuse, R161 ;  /* 0x000000a19c477220 */ /* 0x040fe20000410000 */
[C---:B------:R-:W-:Y:S01]  /*09a0*/  FMUL.FTZ R0, R156.reuse, R159 ;  /* 0x0000009f9c007220 */ /* 0x040fe20000410000 */
[----:B------:R-:W-:Y:S02]  /*09b0*/  HADD2.F32 R160, -RZ, R65.H0_H0 ;  /* 0x20000041ffa07230 */ /* 0x000fe40000004100 */
[----:B------:R-:W-:Y:S01]  /*09c0*/  FMUL.FTZ R69, R156, R69 ;  /* 0x000000459c457220 */ /* 0x000fe20000410000 */
[--C-:B------:R-:W-:Y:S02]  /*09d0*/  HADD2.F32 R170, -RZ, R76.reuse.H0_H0 ;  /* 0x2000004cffaa7230 */ /* 0x100fe40000004100 */
[----:B------:R-:W-:Y:S01]  /*09e0*/  FADD.FTZ R126, R64, R126 ;  /* 0x0000007e407e7221 */ /* 0x000fe20000010000 */
[----:B------:R-:W-:-:S02]  /*09f0*/  HADD2.F32 R172, -RZ, R76.H1_H1 ;  /* 0x3000004cffac7230 */ /* 0x000fc40000004100 */
[-C--:B------:R-:W-:Y:S01]  /*0a00*/  FFMA.FTZ R150, R71, R64.reuse, R150 ;  /* 0x0000004047967223 */ /* 0x080fe20000010096 */
[C---:B------:R-:W-:Y:S01]  /*0a10*/  FADD.FTZ R187, -R194.reuse, R83 ;  /* 0x00000053c2bb7221 */ /* 0x040fe20000010100 */
[----:B------:R-:W-:Y:S01]  /*0a20*/  FMUL.FTZ R76, R25, R64 ;  /* 0x00000040194c7220 */ /* 0x000fe20000410000 */
[----:B------:R-:W-:Y:S01]  /*0a30*/  FADD.FTZ R83, RZ, R79 ;  /* 0x0000004fff537221 */ /* 0x000fe20000010000 */
[----:B------:R-:W-:Y:S01]  /*0a40*/  FADD.FTZ R165, -R194, R62 ;  /* 0x0000003ec2a57221 */ /* 0x000fe20000010100 */
[----:B------:R-:W-:Y:S01]  /*0a50*/  FFMA.FTZ R64, R0, R79, RZ ;  /* 0x0000004f00407223 */ /* 0x000fe200000100ff */
[C---:B------:R-:W-:Y:S01]  /*0a60*/  FADD.FTZ R173, -R194.reuse, R72 ;  /* 0x00000048c2ad7221 */ /* 0x040fe20000010100 */
[C---:B-1----:R-:W-:Y:S01]  /*0a70*/  FADD.FTZ R163, -R194.reuse, R63 ;  /* 0x0000003fc2a37221 */ /* 0x042fe20000010100 */
[----:B------:R-:W-:Y:S02]  /*0a80*/  HADD2.F32 R162, -RZ, R65.H1_H1 ;  /* 0x30000041ffa27230 */ /* 0x000fe40000004100 */
[----:B------:R-:W-:Y:S01]  /*0a90*/  FADD.FTZ R183, -R194, R81 ;  /* 0x00000051c2b77221 */ /* 0x000fe20000010100 */
        /* <DEDUP_REMOVED lines=14> */
[----:B------:R-:W-:-:S02]  /*0b80*/  HADD2.F32 R166, -RZ, R67.H0_H0 ;  /* 0x20000043ffa67230 */ /* 0x000fc40000004100 */
[----:B------:R-:W-:Y:S02]  /*0b90*/  HADD2.F32 R168, -RZ, R67.H1_H1 ;  /* 0x30000043ffa87230 */ /* 0x000fe40000004100 */
[C---:B------:R-:W-:Y:S01]  /*0ba0*/  FADD.FTZ R67, -R194.reuse, R93 ;  /* 0x0000005dc2437221 */ /* 0x040fe20000010100 */
[----:B------:R-:W-:Y:S01]  /*0bb0*/  FADD.FTZ R181, -R194, R80 ;  /* 0x00000050c2b57221 */ /* 0x000fe20000010100 */
[----:B------:R-:W-:Y:S01]  /*0bc0*/  FMUL.FTZ R93, R20, R164 ;  /* 0x000000a4145d7220 */ /* 0x000fe20000410000 */
[----:B------:R-:W-:Y:S01]  /*0bd0*/  FADD.FTZ R66, R163, R82 ;  /* 0x00000052a3427221 */ /* 0x000fe20000010000 */
[----:B------:R-:W-:Y:S01]  /*0be0*/  FMUL.FTZ R80, R156, R167 ;  /* 0x000000a79c507220 */ /* 0x000fe20000410000 */
[----:B------:R-:W-:Y:S01]  /*0bf0*/  FFMA.FTZ R161, R73, R82, R64 ;  /* 0x0000005249a17223 */ /* 0x000fe20000010040 */
[----:B------:R-:W-:Y:S01]  /*0c00*/  FADD.FTZ R169, -R194, R70 ;  /* 0x00000046c2a97221 */ /* 0x000fe20000010100 */
[----:B------:R-:W-:Y:S02]  /*0c10*/  FADD.FTZ R163, R66, R93 ;  /* 0x0000005d42a37221 */ /* 0x000fe40000010000 */
[----:B------:R-:W-:Y:S01]  /*0c20*/  FFMA.FTZ R64, R80, R93, R161 ;  /* 0x0000005d50407223 */ /* 0x000fe200000100a1 */
[----:B------:R-:W-:-:S02]  /*0c30*/  HADD2.F32 R174, -RZ, R77.H0_H0 ;  /* 0x2000004dffae7230 */ /* 0x000fc40000004100 */
[----:B------:R-:W-:Y:S01]  /*0c40*/  FADD.FTZ R66, R163, R72 ;  /* 0x00000048a3427221 */ /* 0x000fe20000010000 */
[----:B------:R-:W-:Y:S02]  /*0c50*/  HADD2.F32 R176, -RZ, R77.H1_H1 ;  /* 0x3000004dffb07230 */ /* 0x000fe40000004100 */
[----:B------:R-:W-:Y:S01]  /*0c60*/  FMUL.FTZ R77, R22, R166 ;  /* 0x000000a6164d7220 */ /* 0x000fe20000410000 */
        /* <DEDUP_REMOVED lines=19> */
[----:B------:R-:W-:Y:S01]  /*0da0*/  FMUL.FTZ R90, R17, R172 ;  /* 0x000000ac115a7220 */ /* 0x000fe20000410000 */
[----:B------:R-:W-:Y:S01]  /*0db0*/  FADD.FTZ R169, R66, R89 ;  /* 0x0000005942a97221 */ /* 0x000fe20000010000 */
[--C-:B------:R-:W-:Y:S02]  /*0dc0*/  HADD2.F32 R186, -RZ, R88.reuse.H0_H0 ;  /* 0x20000058ffba7230 */ /* 0x100fe40000004100 */
[----:B------:R-:W-:Y:S01]  /*0dd0*/  FMUL.FTZ R87, R156, R175 ;  /* 0x000000af9c577220 */ /* 0x000fe20000410000 */
[----:B------:R-:W-:Y:S02]  /*0de0*/  HADD2.F32 R188, -RZ, R88.H1_H1 ;  /* 0x30000058ffbc7230 */ /* 0x000fe40000004100 */
[----:B------:R-:W-:Y:S01]  /*0df0*/  FFMA.FTZ R64, R78, R89, R167 ;  /* 0x000000594e407223 */ /* 0x000fe200000100a7 */
[----:B------:R-:W-:Y:S01]  /*0e00*/  FMUL.FTZ R88, R156, R181 ;  /* 0x000000b59c587220 */ /* 0x000fe20000410000 */
        /* <DEDUP_REMOVED lines=10> */
[----:B------:R-:W-:Y:S01]  /*0eb0*/  FADD.FTZ R178, R186, R109 ;  /* 0x0000006dbab27221 */ /* 0x000fe20000010000 */
[----:B------:R-:W-:Y:S01]  /*0ec0*/  FADD.FTZ R191, -R194, R85 ;  /* 0x00000055c2bf7221 */ /* 0x000fe20000010100 */
        /* <DEDUP_REMOVED lines=12> */
[----:B------:R-:W-:Y:S01]  /*0f90*/  FMUL.FTZ R83, R156, R183 ;  /* 0x000000b79c537220 */ /* 0x000fe20000410000 */
[----:B------:R-:W-:Y:S01]  /*0fa0*/  FFMA.FTZ R176, R160, R186, R133 ;  /* 0x000000baa0b07223 */ /* 0x000fe20000010085 */
[-C--:B------:R-:W-:Y:S01]  /*0fb0*/  FMUL.FTZ R86, R13, R180.reuse ;  /* 0x000000b40d567220 */ /* 0x080fe20000410000 */
[----:B------:R-:W-:Y:S01]  /*0fc0*/  FADD.FTZ R133, R66, R159 ;  /* 0x0000009f42857221 */ /* 0x000fe20000010000 */
[----:B------:R-:W-:Y:S01]  /*0fd0*/  FFMA.FTZ R64, R88, R159, R109 ;  /* 0x0000009f58407223 */ /* 0x000fe2000001006d */
[----:B------:R-:W-:Y:S01]  /*0fe0*/  FADD.FTZ R114, R180, R114 ;  /* 0x00000072b4727221 */ /* 0x000fe20000010000 */
[----:B------:R-:W-:Y:S01]  /*0ff0*/  FFMA.FTZ R138, R83, R180, R138 ;  /* 0x000000b4538a7223 */ /* 0x000fe2000001008a */
[----:B------:R-:W-:Y:S01]  /*1000*/  FADD.FTZ R197, -R194, R92 ;  /* 0x0000005cc2c57221 */ /* 0x000fe20000010100 */
[----:B------:R-:W-:Y:S01]  /*1010*/  FMUL.FTZ R161, R14, R182 ;  /* 0x000000b60ea17220 */ /* 0x000fe20000410000 */
[----:B------:R-:W-:Y:S01]  /*1020*/  FADD.FTZ R180, R190, R107 ;  /* 0x0000006bbeb47221 */ /* 0x000fe20000010000 */
        /* <DEDUP_REMOVED lines=21> */
[----:B------:R-:W-:Y:S01]  /*1180*/  FADD.FTZ R105, R170, R169 ;  /* 0x000000a9aa697221 */ /* 0x000fe20000010000 */
[----:B------:R-:W-:Y:S01]  /*1190*/  FMUL.FTZ R165, R156, R191 ;  /* 0x000000bf9ca57220 */ /* 0x000fe20000410000 */
[----:B------:R-:W-:Y:S01]  /*11a0*/  FFMA.FTZ R64, R160, R169, R107 ;  /* 0x000000a9a0407223 */ /* 0x000fe2000001006b */
[-C--:B------:R-:W-:Y:S01]  /*11b0*/  FFMA.FTZ R129, R168, R62.reuse, R129 ;  /* 0x0000003ea8817223 */ /* 0x080fe20000010081 */
[----:B------:R-:W-:Y:S01]  /*11c0*/  FMUL.FTZ R173, R4, R62 ;  /* 0x0000003e04ad7220 */ /* 0x000fe20000410000 */
[----:B------:R-:W-:Y:S01]  /*11d0*/  FADD.FTZ R124, R162, R124 ;  /* 0x0000007ca27c7221 */ /* 0x000fe20000010000 */
[----:B------:R-:W-:Y:S01]  /*11e0*/  FFMA.FTZ R148, R73, R162, R148 ;  /* 0x000000a249947223 */ /* 0x000fe20000010094 */
[----:B------:R-:W-:Y:S01]  /*11f0*/  FMUL.FTZ R171, R10, R190 ;  /* 0x000000be0aab7220 */ /* 0x000fe20000410000 */
[----:B------:R-:W-:Y:S01]  /*1200*/  FADD.FTZ R62, R105, R164 ;  /* 0x000000a4693e7221 */ /* 0x000fe20000010000 */
[C---:B------:R-:W-:Y:S01]  /*1210*/  FMUL.FTZ R162, R156.reuse, R193 ;  /* 0x000000c19ca27220 */ /* 0x040fe20000410000 */
        /* <DEDUP_REMOVED lines=67> */
.L_x_8357:
        /* <DEDUP_REMOVED lines=13> */
.L_x_8345:
        /* <DEDUP_REMOVED lines=81> */
[----:B------:R-:W-:Y:S01]  /*1c30*/  FADD.FTZ R83, R86, -R83 ;  /* 0x8000005356537221 */ /* 0x000fe20000010000 */
[-C--:B------:R-:W-:Y:S01]  /*1c40*/  FMUL.FTZ R74, R73, R152.reuse ;  /* 0x00000098494a7220 */ /* 0x080fe20000410000 */
[----:B------:R-:W-:Y:S01]  /*1c50*/  FMUL.FTZ R69, R70, R152 ;  /* 0x0000009846457220 */ /* 0x000fe20000410000 */
[----:B------:R-:W-:Y:S01]  /*1c60*/  FFMA.FTZ R78, R78, R61, R60 ;  /* 0x0000003d4e4e7223 */ /* 0x000fe2000001003c */
[----:B------:R-:W-:Y:S01]  /*1c70*/  FMUL.FTZ R86, R156, R83 ;  /* 0x000000539c567220 */ /* 0x000fe20000410000 */
[----:B------:R-:W-:Y:S01]  /*1c80*/  FMUL.FTZ R74, R74, UR11 ;  /* 0x0000000b4a4a7c20 */ /* 0x000fe20008410000 */
[----:B------:R-:W-:Y:S01]  /*1c90*/  MOV R76, R96 ;  /* 0x00000060004c7202 */ /* 0x000fe20000000f00 */
[----:B------:R-:W-:Y:S01]  /*1ca0*/  @P2 FADD.FTZ R72, R35, R72 ;  /* 0x0000004823482221 */ /* 0x000fe20000010000 */
[----:B------:R-:W-:Y:S01]  /*1cb0*/  FMUL.FTZ R69, R69, UR11 ;  /* 0x0000000b45457c20 */ /* 0x000fe20008410000 */
[----:B------:R-:W-:Y:S01]  /*1cc0*/  LOP3.LUT P1, RZ, R99, 0xff00, RZ, 0xc0, !PT ;  /* 0x0000ff0063ff7812 */ /* 0x000fe2000782c0ff */
[----:B------:R-:W-:Y:S01]  /*1cd0*/  FADD.FTZ R89, R89, -R78 ;  /* 0x8000004e59597221 */ /* 0x000fe20000010000 */
[----:B------:R-:W-:Y:S01]  /*1ce0*/  FSEL R80, R74, RZ, P5 ;  /* 0x000000ff4a507208 */ /* 0x000fe20002800000 */
[----:B------:R-:W-:Y:S01]  /*1cf0*/  FMUL.FTZ R74, R156, R87 ;  /* 0x000000579c4a7220 */ /* 0x000fe20000410000 */
[----:B------:R-:W-:Y:S01]  /*1d00*/  @P2 FADD.FTZ R86, R41, R86 ;  /* 0x0000005629562221 */ /* 0x000fe20000010000 */
[----:B------:R-:W-:Y:S01]  /*1d10*/  LOP3.LUT P6, RZ, R76, 0xff, RZ, 0xc0, !PT ;  /* 0x000000ff4cff7812 */ /* 0x000fe200078cc0ff */
[-C--:B------:R-:W-:Y:S01]  /*1d20*/  FFMA.FTZ R84, R84, R61.reuse, R60 ;  /* 0x0000003d54547223 */ /* 0x080fe2000001003c */
[----:B------:R-:W-:Y:S01]  /*1d30*/  @P2 FADD.FTZ R74, R37, R74 ;  /* 0x0000004a254a2221 */ /* 0x000fe20000010000 */
[-CC-:B------:R-:W-:Y:S01]  /*1d40*/  FFMA.FTZ R85, R85, R61.reuse, R60.reuse ;  /* 0x0000003d55557223 */ /* 0x180fe2000001003c */
[-CC-:B------:R-:W-:Y:S01]  /*1d50*/  FFMA.FTZ R88, R88, R61.reuse, R60.reuse ;  /* 0x0000003d58587223 */ /* 0x180fe2000001003c */
[-C--:B------:R-:W-:Y:S01]  /*1d60*/  FMUL.FTZ R76, R72, R152.reuse ;  /* 0x00000098484c7220 */ /* 0x080fe20000410000 */
[-C--:B------:R-:W-:Y:S01]  /*1d70*/  FMUL.FTZ R77, R74, R152.reuse ;  /* 0x000000984a4d7220 */ /* 0x080fe20000410000 */
        /* <DEDUP_REMOVED lines=9> */
[----:B------:R-:W-:Y:S01]  /*1e10*/  FSEL R69, R69, RZ, P1 ;  /* 0x000000ff45457208 */ /* 0x000fe20000800000 */
[----:B------:R-:W-:Y:S01]  /*1e20*/  FMUL.FTZ R77, R77, UR11 ;  /* 0x0000000b4d4d7c20 */ /* 0x000fe20008410000 */
[----:B------:R-:W-:Y:S01]  /*1e30*/  FFMA.FTZ R61, R179, R61, R60 ;  /* 0x0000003db33d7223 */ /* 0x000fe2000001003c */
[----:B------:R-:W-:Y:S01]  /*1e40*/  LOP3.LUT P1, RZ, R96, 0xff00, RZ, 0xc0, !PT ;  /* 0x0000ff0060ff7812 */ /* 0x000fe2000782c0ff */
[----:B------:R-:W-:Y:S01]  /*1e50*/  FMUL.FTZ R75, R156, R89 ;  /* 0x000000599c4b7220 */ /* 0x000fe20000410000 */
[-C--:B------:R-:W-:Y:S01]  /*1e60*/  FMUL.FTZ R60, R86, R152.reuse ;  /* 0x00000098563c7220 */ /* 0x080fe20000410000 */
[----:B------:R-:W-:Y:S01]  /*1e70*/  FMUL.FTZ R76, R76, UR11 ;  /* 0x0000000b4c4c7c20 */ /* 0x000fe20008410000 */
[----:B------:R-:W-:Y:S01]  /*1e80*/  LOP3.LUT P3, RZ, R99, 0xff000000, RZ, 0xc0, !PT ;  /* 0xff00000063ff7812 */ /* 0x000fe2000786c0ff */
[----:B------:R-:W-:Y:S01]  /*1e90*/  FADD.FTZ R159, R159, -R88 ;  /* 0x800000589f9f7221 */ /* 0x000fe20000010000 */
[----:B------:R-:W-:Y:S01]  /*1ea0*/  @P2 FADD.FTZ R75, R36, R75 ;  /* 0x0000004b244b2221 */ /* 0x000fe20000010000 */
[----:B------:R-:W-:Y:S01]  /*1eb0*/  FSEL R88, R77, RZ, P1 ;  /* 0x000000ff4d587208 */ /* 0x000fe20000800000 */
[----:B------:R-:W-:Y:S01]  /*1ec0*/  FMUL.FTZ R60, R60, UR11 ;  /* 0x0000000b3c3c7c20 */ /* 0x000fe20008410000 */
[----:B------:R-:W-:Y:S01]  /*1ed0*/  LOP3.LUT P1, RZ, R97, 0xff00, RZ, 0xc0, !PT ;  /* 0x0000ff0061ff7812 */ /* 0x000fe2000782c0ff */
[----:B------:R-:W-:Y:S01]  /*1ee0*/  FADD.FTZ R85, R94, -R85 ;  /* 0x800000555e557221 */ /* 0x000fe20000010000 */
[----:B------:R-:W-:Y:S01]  /*1ef0*/  FSEL R81, R76, RZ, P3 ;  /* 0x000000ff4c517208 */ /* 0x000fe20001800000 */
[-C--:B------:R-:W-:Y:S01]  /*1f00*/  FMUL.FTZ R76, R75, R152.reuse ;  /* 0x000000984b4c7220 */ /* 0x080fe20000410000 */
[----:B------:R-:W-:Y:S01]  /*1f10*/  FADD.FTZ R161, R161, -R92 ;  /* 0x8000005ca1a17221 */ /* 0x000fe20000010000 */
[----:B------:R-:W-:Y:S01]  /*1f20*/  FADD.FTZ R93, R95, -R84 ;  /* 0x800000545f5d7221 */ /* 0x000fe20000010000 */
[----:B------:R-:W-:Y:S01]  /*1f30*/  FMUL.FTZ R89, R156, R159 ;  /* 0x0000009f9c597220 */ /* 0x000fe20000410000 */
[----:B------:R-:W-:Y:S01]  /*1f40*/  FSEL R92, R60, RZ, P1 ;  /* 0x000000ff3c5c7208 */ /* 0x000fe20000800000 */
[----:B------:R-:W-:Y:S01]  /*1f50*/  FMUL.FTZ R94, R156, R85 ;  /* 0x000000559c5e7220 */ /* 0x000fe20000410000 */
[----:B------:R-:W-:Y:S01]  /*1f60*/  ISETP.NE.U32.AND P1, PT, RZ, UR12, PT ;  /* 0x0000000cff007c0c */ /* 0x000fe2000bf25070 */
[----:B------:R-:W-:Y:S01]  /*1f70*/  FMUL.FTZ R76, R76, UR11 ;  /* 0x0000000b4c4c7c20 */ /* 0x000fe20008410000 */
[----:B------:R-:W-:Y:S01]  /*1f80*/  FMUL.FTZ R93, R156, R93 ;  /* 0x0000005d9c5d7220 */ /* 0x000fe20000410000 */
[----:B------:R-:W-:Y:S01]  /*1f90*/  @P2 FADD.FTZ R89, R40, R89 ;  /* 0x0000005928592221 */ /* 0x000fe20000010000 */
[----:B------:R-:W-:Y:S01]  /*1fa0*/  @P2 FADD.FTZ R94, R39, R94 ;  /* 0x0000005e275e2221 */ /* 0x000fe20000010000 */
[----:B------:R-:W-:Y:S01]  /*1fb0*/  ISETP.NE.AND.EX P1, PT, RZ, UR13, PT, P1 ;  /* 0x0000000dff007c0c */ /* 0x000fe2000bf25310 */
[----:B------:R-:W-:Y:S01]  /*1fc0*/  FADD.FTZ R163, R158, -R163 ;  /* 0x800000a39ea37221 */ /* 0x000fe20000010000 */
[----:B------:R-:W-:Y:S01]  /*1fd0*/  FMUL.FTZ R161, R156, R161 ;  /* 0x000000a19ca17220 */ /* 0x000fe20000410000 */
[----:B------:R-:W-:Y:S01]  /*1fe0*/  @P2 FADD.FTZ R93, R38, R93 ;  /* 0x0000005d265d2221 */ /* 0x000fe20000010000 */
[----:B------:R-:W-:Y:S01]  /*1ff0*/  FSEL R87, R76, RZ, P6 ;  /* 0x000000ff4c577208 */ /* 0x000fe20003000000 */
[-C--:B------:R-:W-:Y:S01]  /*2000*/  FMUL.FTZ R77, R89, R152.reuse ;  /* 0x00000098594d7220 */ /* 0x080fe20000410000 */
[----:B------:R-:W-:Y:S01]  /*2010*/  LOP3.LUT P5, RZ, R96, 0xff0000, RZ, 0xc0, !PT ;  /* 0x00ff000060ff7812 */ /* 0x000fe200078ac0ff */
[-C--:B------:R-:W-:Y:S01]  /*2020*/  FMUL.FTZ R76, R94, R152.reuse ;  /* 0x000000985e4c7220 */ /* 0x080fe20000410000 */
[----:B------:R-:W-:Y:S01]  /*2030*/  LOP3.LUT P3, RZ, R96, 0xff000000, RZ, 0xc0, !PT ;  /* 0xff00000060ff7812 */ /* 0x000fe2000786c0ff */
[----:B------:R-:W-:Y:S01]  /*2040*/  FADD.FTZ R169, R169, -R160 ;  /* 0x800000a0a9a97221 */ /* 0x000fe20000010000 */
[----:B------:R-:W-:Y:S01]  /*2050*/  FADD.FTZ R61, R174, -R61 ;  /* 0x8000003dae3d7221 */ /* 0x000fe20000010000 */
[----:B------:R-:W-:Y:S01]  /*2060*/  FMUL.FTZ R96, R156, R163 ;  /* 0x000000a39c607220 */ /* 0x000fe20000410000 */
[----:B------:R-:W-:Y:S01]  /*2070*/  FADD.FTZ R171, R171, -R162 ;  /* 0x800000a2abab7221 */ /* 0x000fe20000010000 */
[----:B------:R-:W-:Y:S01]  /*2080*/  @P2 FADD.FTZ R161, R42, R161 ;  /* 0x000000a12aa12221 */ /* 0x000fe20000010000 */
[-C--:B------:R-:W-:Y:S01]  /*2090*/  FMUL.FTZ R78, R93, R152.reuse ;  /* 0x000000985d4e7220 */ /* 0x080fe20000410000 */
[----:B------:R-:W-:Y:S01]  /*20a0*/  FMUL.FTZ R77, R77, UR11 ;  /* 0x0000000b4d4d7c20 */ /* 0x000fe20008410000 */
[----:B------:R-:W-:Y:S01]  /*20b0*/  LOP3.LUT P6, RZ, R97, 0xff, RZ, 0xc0, !PT ;  /* 0x000000ff61ff7812 */ /* 0x000fe200078cc0ff */
[----:B------:R-:W-:Y:S01]  /*20c0*/  FMUL.FTZ R76, R76, UR11 ;  /* 0x0000000b4c4c7c20 */ /* 0x000fe20008410000 */
[----:B------:R-:W-:Y:S01]  /*20d0*/  FMUL.FTZ R169, R156, R169 ;  /* 0x000000a99ca97220 */ /* 0x000fe20000410000 */
[----:B------:R-:W-:Y:S01]  /*20e0*/  FADD.FTZ R165, R164, -R165 ;  /* 0x800000a5a4a57221 */ /* 0x000fe20000010000 */
[----:B------:R-:W-:Y:S01]  /*20f0*/  @P2 FADD.FTZ R96, R43, R96 ;  /* 0x000000602b602221 */ /* 0x000fe20000010000 */
[C---:B------:R-:W-:Y:S01]  /*2100*/  FMUL.FTZ R160, R156.reuse, R61 ;  /* 0x0000003d9ca07220 */ /* 0x040fe20000410000 */
[----:B------:R-:W-:Y:S01]  /*2110*/  FMUL.FTZ R171, R156, R171 ;  /* 0x000000ab9cab7220 */ /* 0x000fe20000410000 */
[-C--:B------:R-:W-:Y:S01]  /*2120*/  FMUL.FTZ R61, R161, R152.reuse ;  /* 0x00000098a13d7220 */ /* 0x080fe20000410000 */
[----:B------:R-:W-:Y:S01]  /*2130*/  FMUL.FTZ R78, R78, UR11 ;  /* 0x0000000b4e4e7c20 */ /* 0x000fe20008410000 */
[----:B------:R-:W-:Y:S01]  /*2140*/  FSEL R95, R77, RZ, P6 ;  /* 0x000000ff4d5f7208 */ /* 0x000fe20003000000 */
[----:B------:R-:W-:Y:S01]  /*2150*/  FADD.FTZ R167, R166, -R167 ;  /* 0x800000a7a6a77221 */ /* 0x000fe20000010000 */
[----:B------:R-:W-:Y:S01]  /*2160*/  @P2 FADD.FTZ R169, R44, R169 ;  /* 0x000000a92ca92221 */ /* 0x000fe20000010000 */
[----:B------:R-:W-:Y:S01]  /*2170*/  FSEL R91, R76, RZ, P3 ;  /* 0x000000ff4c5b7208 */ /* 0x000fe20001800000 */
[----:B------:R-:W-:Y:S01]  /*2180*/  FMUL.FTZ R98, R156, R165 ;  /* 0x000000a59c627220 */ /* 0x000fe20000410000 */
[-C--:B------:R-:W-:Y:S01]  /*2190*/  FMUL.FTZ R77, R96, R152.reuse ;  /* 0x00000098604d7220 */ /* 0x080fe20000410000 */
[----:B------:R-:W0:Y:S01]  /*21a0*/  @P1 LDC.64 R82, c[0x0][0x308] ;  /* 0x0000c200ff521b82 */ /* 0x000e220000000a00 */
[----:B------:R-:W-:Y:S01]  /*21b0*/  FADD.FTZ R173, R173, -R168 ;  /* 0x800000a8adad7221 */ /* 0x000fe20000010000 */
[----:B------:R-:W-:Y:S01]  /*21c0*/  FMUL.FTZ R76, R61, UR11 ;  /* 0x0000000b3d4c7c20 */ /* 0x000fe20008410000 */
[----:B------:R-:W-:Y:S01]  /*21d0*/  @P2 FADD.FTZ R171, R46, R171 ;  /* 0x000000ab2eab2221 */ /* 0x000fe20000010000 */
[----:B------:R-:W-:Y:S01]  /*21e0*/  F2FP.F16.F32.PACK_AB R61, R64, R63 ;  /* 0x0000003f403d723e */ /* 0x000fe200000000ff */
[----:B------:R-:W-:Y:S01]  /*21f0*/  FMUL.FTZ R100, R156, R167 ;  /* 0x000000a79c647220 */ /* 0x000fe20000410000 */
[----:B------:R-:W-:Y:S01]  /*2200*/  FSEL R90, R78, RZ, P5 ;  /* 0x000000ff4e5a7208 */ /* 0x000fe20002800000 */
[----:B------:R-:W-:Y:S01]  /*2210*/  FMUL.FTZ R64, R169, R152 ;  /* 0x00000098a9407220 */ /* 0x000fe20000410000 */
[----:B------:R-:W-:Y:S01]  /*2220*/  F2FP.F16.F32.PACK_AB R60, R79, R62 ;  /* 0x0000003e4f3c723e */ /* 0x000fe200000000ff */
[----:B------:R-:W-:Y:S01]  /*2230*/  FMUL.FTZ R77, R77, UR11 ;  /* 0x0000000b4d4d7c20 */ /* 0x000fe20008410000 */
[----:B------:R-:W-:Y:S01]  /*2240*/  MOV R78, R2 ;  /* 0x00000002004e7202 */ /* 0x000fe20000000f00 */
[----:B------:R-:W-:Y:S01]  /*2250*/  @P2 FADD.FTZ R98, R45, R98 ;  /* 0x000000622d622221 */ /* 0x000fe20000010000 */
[----:B------:R-:W-:Y:S01]  /*2260*/  F2FP.F16.F32.PACK_AB R62, R69, R66 ;  /* 0x00000042453e723e */ /* 0x000fe200000000ff */
[----:B------:R-:W-:Y:S01]  /*2270*/  FMUL.FTZ R173, R156, R173 ;  /* 0x000000ad9cad7220 */ /* 0x000fe20000410000 */
[----:B------:R-:W-:Y:S01]  /*2280*/  LOP3.LUT P3, RZ, R97, 0xff000000, RZ, 0xc0, !PT ;  /* 0xff00000061ff7812 */ /* 0x000fe2000786c0ff */
[-C--:B------:R-:W-:Y:S01]  /*2290*/  FMUL.FTZ R69, R171, R152.reuse ;  /* 0x00000098ab457220 */ /* 0x080fe20000410000 */
[----:B------:R-:W-:Y:S01]  /*22a0*/  @P2 FADD.FTZ R100, R47, R100 ;  /* 0x000000642f642221 */ /* 0x000fe20000010000 */
[----:B------:R-:W-:Y:S01]  /*22b0*/  FMUL.FTZ R64, R64, UR11 ;  /* 0x0000000b40407c20 */ /* 0x000fe20008410000 */
[----:B------:R-:W-:Y:S01]  /*22c0*/  LOP3.LUT P5, RZ, R97, 0xff0000, RZ, 0xc0, !PT ;  /* 0x00ff000061ff7812 */ /* 0x000fe200078ac0ff */
[----:B------:R-:W-:Y:S01]  /*22d0*/  FMUL.FTZ R66, R98, R152 ;  /* 0x0000009862427220 */ /* 0x000fe20000410000 */
[----:B------:R-:W-:Y:S01]  /*22e0*/  LOP3.LUT P6, RZ, R78, 0xff, RZ, 0xc0, !PT ;  /* 0x000000ff4eff7812 */ /* 0x000fe200078cc0ff */
[----:B------:R-:W-:Y:S01]  /*22f0*/  @P2 FADD.FTZ R173, R48, R173 ;  /* 0x000000ad30ad2221 */ /* 0x000fe20000010000 */
[----:B------:R-:W-:Y:S01]  /*2300*/  FSEL R162, R77, RZ, P3 ;  /* 0x000000ff4da27208 */ /* 0x000fe20001800000 */
[----:B------:R-:W-:Y:S01]  /*2310*/  FMUL.FTZ R69, R69, UR11 ;  /* 0x0000000b45457c20 */ /* 0x000fe20008410000 */
[----:B------:R-:W-:Y:S01]  /*2320*/  F2FP.F16.F32.PACK_AB R63, R81, R80 ;  /* 0x00000050513f723e */ /* 0x000fe200000000ff */
[-C--:B------:R-:W-:Y:S01]  /*2330*/  FMUL.FTZ R80, R100, R152.reuse ;  /* 0x0000009864507220 */ /* 0x080fe20000410000 */
[----:B------:R-:W-:Y:S01]  /*2340*/  LOP3.LUT P3, RZ, R2, 0xff0000, RZ, 0xc0, !PT ;  /* 0x00ff000002ff7812 */ /* 0x000fe2000786c0ff */
[----:B------:R-:W-:Y:S01]  /*2350*/  FMUL.FTZ R66, R66, UR11 ;  /* 0x0000000b42427c20 */ /* 0x000fe20008410000 */
[----:B------:R-:W-:Y:S01]  /*2360*/  FSEL R157, R76, RZ, P5 ;  /* 0x000000ff4c9d7208 */ /* 0x000fe20002800000 */
[----:B------:R-:W1:Y:S01]  /*2370*/  LDC.64 R78, c[0x0][0x2f8] ;  /* 0x0000be00ff4e7b82 */ /* 0x000e620000000a00 */
[----:B------:R-:W-:Y:S01]  /*2380*/  FSEL R97, R64, RZ, P6 ;  /* 0x000000ff40617208 */ /* 0x000fe20003000000 */
[----:B------:R-:W-:Y:S01]  /*2390*/  FMUL.FTZ R64, R173, R152 ;  /* 0x00000098ad407220 */ /* 0x000fe20000410000 */
[----:B------:R-:W-:Y:S01]  /*23a0*/  LOP3.LUT P5, RZ, R2, 0xff00, RZ, 0xc0, !PT ;  /* 0x0000ff0002ff7812 */ /* 0x000fe200078ac0ff */
[----:B------:R-:W-:Y:S01]  /*23b0*/  FADD.FTZ R175, R170, -R175 ;  /* 0x800000afaaaf7221 */ /* 0x000fe20000010000 */
[----:B------:R-:W-:Y:S01]  /*23c0*/  FSEL R99, R69, RZ, P3 ;  /* 0x000000ff45637208 */ /* 0x000fe20001800000 */
        /* <DEDUP_REMOVED lines=127> */
.L_x_8343:
        /* <DEDUP_REMOVED lines=23> */
.L_x_8344:
        /* <DEDUP_REMOVED lines=9> */
.L_x_8347:
[----:B------:R-:W-:Y:S02]  /*2dc0*/  MOV R107, R180 ;  /* 0x000000b4006b7202 */ /* 0x000fe40000000f00 */
[----:B------:R-:W-:Y:S02]  /*2dd0*/  MOV R184, R61 ;  /* 0x0000003d00b87202 */ /* 0x000fe40000000f00 */
[----:B------:R-:W-:-:S07]  /*2de0*/  MOV R60, R105 ;  /* 0x00000069003c7202 */ /* 0x000fce0000000f00 */
[----:B------:R-:W-:Y:S05]  /*2df0*/  WARPSYNC.COLLECTIVE R91, `(.L_x_8348) ;  /* 0x000000005b087348 */ /* 0x000fea0003c00000 */
[----:B------:R0:W1:Y:S02]  /*2e00*/  SHFL.DOWN P3, R105, R184, R181, R186 ;  /* 0x080000b5b8697389 */ /* 0x00006400000600ba */
[----:B01----:R-:W-:Y:S01]  /*2e10*/  ENDCOLLECTIVE ;  /* 0x000000000000791b */ /* 0x003fe20003800000 */
.L_x_8348:
[----:B------:R-:W-:Y:S01]  /*2e20*/  FADD.FTZ R60, R63, R60 ;  /* 0x0000003c3f3c7221 */ /* 0x000fe20000010000 */
[----:B------:R-:W-:-:S04]  /*2e30*/  HFMA2.MMA R181, -RZ, RZ, 0, 4.76837158203125e-07 ;  /* 0x00000008ffb57435 */ /* 0x000fc800000001ff */
[----:B------:R-:W-:Y:S02]  /*2e40*/  MOV R184, R60 ;  /* 0x0000003c00b87202 */ /* 0x000fe40000000f00 */
[----:B------:R-:W-:-:S07]  /*2e50*/  MOV R62, R105 ;  /* 0x00000069003e7202 */ /* 0x000fce0000000f00 */
[----:B------:R-:W-:Y:S05]  /*2e60*/  WARPSYNC.COLLECTIVE R91, `(.L_x_8349) ;  /* 0x000000005b087348 */ /* 0x000fea0003c00000 */
[----:B------:R0:W1:Y:S02]  /*2e70*/  SHFL.DOWN P3, R105, R184, R181, R186 ;  /* 0x080000b5b8697389 */ /* 0x00006400000600ba */
[----:B01----:R-:W-:Y:S01]  /*2e80*/  ENDCOLLECTIVE ;  /* 0x000000000000791b */ /* 0x003fe20003800000 */
.L_x_8349:
[----:B------:R-:W-:-:S05]  /*2e90*/  FADD.FTZ R62, R61, R62 ;  /* 0x0000003e3d3e7221 */ /* 0x000fca0000010000 */
[----:B------:R-:W-:Y:S02]  /*2ea0*/  MOV R184, R62 ;  /* 0x0000003e00b87202 */ /* 0x000fe40000000f00 */
[----:B------:R-:W-:-:S07]  /*2eb0*/  MOV R65, R105 ;  /* 0x0000006900417202 */ /* 0x000fce0000000f00 */
[----:B------:R-:W-:Y:S05]  /*2ec0*/  WARPSYNC.COLLECTIVE R91, `(.L_x_8350) ;  /* 0x000000005b087348 */ /* 0x000fea0003c00000 */
[----:B------:R0:W1:Y:S02]  /*2ed0*/  SHFL.DOWN P3, R105, R184, R181, R186 ;  /* 0x080000b5b8697389 */ /* 0x00006400000600ba */
[----:B01----:R-:W-:Y:S01]  /*2ee0*/  ENDCOLLECTIVE ;  /* 0x000000000000791b */ /* 0x003fe20003800000 */
.L_x_8350:
[----:B------:R-:W-:Y:S01]  /*2ef0*/  FADD.FTZ R65, R60, R65 ;  /* 0x000000413c417221 */ /* 0x000fe20000010000 */
[----:B------:R-:W-:-:S04]  /*2f00*/  HFMA2.MMA R181, -RZ, RZ, 0, 2.384185791015625e-07 ;  /* 0x00000004ffb57435 */ /* 0x000fc800000001ff */
[----:B------:R-:W-:Y:S02]  /*2f10*/  MOV R184, R65 ;  /* 0x0000004100b87202 */ /* 0x000fe40000000f00 */
[----:B------:R-:W-:-:S07]  /*2f20*/  MOV R67, R105 ;  /* 0x0000006900437202 */ /* 0x000fce0000000f00 */
[----:B------:R-:W-:Y:S05]  /*2f30*/  WARPSYNC.COLLECTIVE R91, `(.L_x_8351) ;  /* 0x000000005b087348 */ /* 0x000fea0003c00000 */
[----:B------:R0:W1:Y:S02]  /*2f40*/  SHFL.DOWN P3, R105, R184, R181, R186 ;  /* 0x080000b5b8697389 */ /* 0x00006400000600ba */
[----:B01----:R-:W-:Y:S01]  /*2f50*/  ENDCOLLECTIVE ;  /* 0x000000000000791b */ /* 0x003fe20003800000 */
.L_x_8351:
[----:B------:R-:W-:-:S05]  /*2f60*/  FADD.FTZ R67, R62, R67 ;  /* 0x000000433e437221 */ /* 0x000fca0000010000 */
[----:B------:R-:W-:Y:S02]  /*2f70*/  MOV R184, R67 ;  /* 0x0000004300b87202 */ /* 0x000fe40000000f00 */
[----:B------:R-:W-:-:S07]  /*2f80*/  MOV R64, R105 ;  /* 0x0000006900407202 */ /* 0x000fce0000000f00 */
[----:B------:R-:W-:Y:S05]  /*2f90*/  WARPSYNC.COLLECTIVE R91, `(.L_x_8352) ;  /* 0x000000005b087348 */ /* 0x000fea0003c00000 */
[----:B------:R0:W1:Y:S02]  /*2fa0*/  SHFL.DOWN P3, R105, R184, R181, R186 ;  /* 0x080000b5b8697389 */ /* 0x00006400000600ba */
[----:B01----:R-:W-:Y:S01]  /*2fb0*/  ENDCOLLECTIVE ;  /* 0x000000000000791b */ /* 0x003fe20003800000 */
.L_x_8352:
[----:B------:R-:W-:Y:S01]  /*2fc0*/  FADD.FTZ R64, R65, R64 ;  /* 0x0000004041407221 */ /* 0x000fe20000010000 */
[----:B------:R-:W-:-:S04]  /*2fd0*/  HFMA2.MMA R181, -RZ, RZ, 0, 1.1920928955078125e-07 ;  /* 0x00000002ffb57435 */ /* 0x000fc800000001ff */
[----:B------:R-:W-:Y:S02]  /*2fe0*/  MOV R184, R64 ;  /* 0x0000004000b87202 */ /* 0x000fe40000000f00 */
[----:B------:R-:W-:-:S07]  /*2ff0*/  MOV R182, R105 ;  /* 0x0000006900b67202 */ /* 0x000fce0000000f00 */
[----:B------:R-:W-:Y:S05]  /*3000*/  WARPSYNC.COLLECTIVE R91, `(.L_x_8353) ;  /* 0x000000005b087348 */ /* 0x000fea0003c00000 */
[----:B------:R0:W1:Y:S02]  /*3010*/  SHFL.DOWN P3, R105, R184, R181, R186 ;  /* 0x080000b5b8697389 */ /* 0x00006400000600ba */
[----:B01----:R-:W-:Y:S01]  /*3020*/  ENDCOLLECTIVE ;  /* 0x000000000000791b */ /* 0x003fe20003800000 */
.L_x_8353:
[----:B------:R-:W-:-:S05]  /*3030*/  FADD.FTZ R182, R67, R182 ;  /* 0x000000b643b67221 */ /* 0x000fca0000010000 */
[----:B------:R-:W-:Y:S02]  /*3040*/  MOV R184, R182 ;  /* 0x000000b600b87202 */ /* 0x000fe40000000f00 */
[----:B------:R-:W-:-:S07]  /*3050*/  MOV R61, R105 ;  /* 0x00000069003d7202 */ /* 0x000fce0000000f00 */
[----:B------:R-:W-:Y:S05]  /*3060*/  WARPSYNC.COLLECTIVE R91, `(.L_x_8354) ;  /* 0x000000005b087348 */ /* 0x000fea0003c00000 */
[----:B------:R0:W1:Y:S02]  /*3070*/  SHFL.DOWN P3, R105, R184, R181, R186 ;  /* 0x080000b5b8697389 */ /* 0x00006400000600ba */
[----:B01----:R-:W-:Y:S01]  /*3080*/  ENDCOLLECTIVE ;  /* 0x000000000000791b */ /* 0x003fe20003800000 */
.L_x_8354:
[----:B------:R-:W-:Y:S01]  /*3090*/  FADD.FTZ R61, R64, R61 ;  /* 0x0000003d403d7221 */ /* 0x000fe20000010000 */
[----:B------:R-:W-:-:S04]  /*30a0*/  HFMA2.MMA R181, -RZ, RZ, 0, 5.9604644775390625e-08 ;  /* 0x00000001ffb57435 */ /* 0x000fc800000001ff */
[----:B------:R-:W-:Y:S02]  /*30b0*/  MOV R184, R61 ;  /* 0x0000003d00b87202 */ /* 0x000fe40000000f00 */
[----:B------:R-:W-:-:S07]  /*30c0*/  MOV R63, R105 ;  /* 0x00000069003f7202 */ /* 0x000fce0000000f00 */
[----:B------:R-:W-:Y:S05]  /*30d0*/  WARPSYNC.COLLECTIVE R91, `(.L_x_8355) ;  /* 0x000000005b087348 */ /* 0x000fea0003c00000 */
[----:B------:R0:W1:Y:S02]  /*30e0*/  SHFL.DOWN P3, R105, R184, R181, R186 ;  /* 0x080000b5b8697389 */ /* 0x00006400000600ba */
[----:B01----:R-:W-:Y:S01]  /*30f0*/  ENDCOLLECTIVE ;  /* 0x000000000000791b */ /* 0x003fe20003800000 */
.L_x_8355:
[----:B------:R-:W-:-:S05]  /*3100*/  FADD.FTZ R63, R182, R63 ;  /* 0x0000003fb63f7221 */ /* 0x000fca0000010000 */
[----:B------:R-:W-:Y:S02]  /*3110*/  MOV R184, R63 ;  /* 0x0000003f00b87202 */ /* 0x000fe40000000f00 */
[----:B------:R-:W-:-:S07]  /*3120*/  MOV R60, R105 ;  /* 0x00000069003c7202 */ /* 0x000fce0000000f00 */
[----:B------:R-:W-:Y:S05]  /*3130*/  WARPSYNC.COLLECTIVE R91, `(.L_x_8356) ;  /* 0x000000005b087348 */ /* 0x000fea0003c00000 */
[----:B------:R0:W1:Y:S02]  /*3140*/  SHFL.DOWN P3, R105, R184, R181, R186 ;  /* 0x080000b5b8697389 */ /* 0x00006400000600ba */
[----:B01----:R-:W-:Y:S01]  /*3150*/  ENDCOLLECTIVE ;  /* 0x000000000000791b */ /* 0x003fe20003800000 */
.L_x_8356:
[----:B------:R-:W-:Y:S02]  /*3160*/  MOV R62, R105 ;  /* 0x00000069003e7202 */ /* 0x000fe40000000f00 */
[----:B------:R-:W-:Y:S01]  /*3170*/  MOV R105, R66 ;  /* 0x0000004200697202 */ /* 0x000fe20000000f00 */
[----:B------:R-:W-:Y:S06]  /*3180*/  BRA `(.L_x_8357) ;  /* 0xffffffe400307947 */ /* 0x000fec000383ffff */
.L_x_8358:
        /* <DEDUP_REMOVED lines=15> */
.L_x_11408:


//--------------------- .text._ZN10layer_norm22ln_bwd_finalize_kernelINS_22Kernel_traits_finalizeILj3072Ef6__halffS2_fjLb0ELj1024ELj4ENS_18Kernel_traits_baseILj3072EfS2_fS2_fjLj1024EEEEELb0ELb0EEEvNS_9BwdParamsE --------------------------
	.section	.text._ZN10layer_norm22ln_bwd_finalize_kernelINS_22Kernel_traits_finalizeILj3072Ef6__halffS2_fjLb0ELj1024ELj4ENS_18Kernel_traits_baseILj3072EfS2_fS2_fjLj1024EEEEELb0ELb0EEEvNS_9BwdParamsE,"ax",@progbits
	.align	128
        .global         _ZN10layer_norm22ln_bwd_finalize_kernelINS_22Kernel_traits_finalizeILj3072Ef6__halffS2_fjLb0ELj1024ELj4ENS_18Kernel_traits_baseILj3072EfS2_fS2_fjLj1024EEEEELb0ELb0EEEvNS_9BwdParamsE
        .type           _ZN10layer_norm22ln_bwd_finalize_kernelINS_22Kernel_traits_finalizeILj3072Ef6__halffS2_fjLb0ELj1024ELj4ENS_18Kernel_traits_baseILj3072EfS2_fS2_fjLj1024EEEEELb0ELb0EEEvNS_9BwdParamsE,@function
        .size           _ZN10layer_norm22ln_bwd_finalize_kernelINS_22Kernel_traits_finalizeILj3072Ef6__halffS2_fjLb0ELj1024ELj4ENS_18Kernel_traits_baseILj3072EfS2_fS2_fjLj1024EEEEELb0ELb0EEEvNS_9BwdParamsE,(.L_x_11409 - _ZN10layer_norm22ln_bwd_finalize_kernelINS_22Kernel_traits_finalizeILj3072Ef6__halffS2_fjLb0ELj1024ELj4ENS_18Kernel_traits_baseILj3072EfS2_fS2_fjLj1024EEEEELb0ELb0EEEvNS_9BwdParamsE)
        .other          _ZN10layer_norm22ln_bwd_finalize_kernelINS_22Kernel_traits_finalizeILj3072Ef6__halffS2_fjLb0ELj1024ELj4ENS_18Kernel_traits_baseILj3072EfS2_fS2_fjLj1024EEEEELb0ELb0EEEvNS_9BwdParamsE,@"STO_CUDA_ENTRY STV_DEFAULT"
_ZN10layer_norm22ln_bwd_finalize_kernelINS_22Kernel_traits_finalizeILj3072Ef6__halffS2_fjLb0ELj1024ELj4ENS_18Kernel_traits_baseILj3072EfS2_fS2_fjLj1024EEEEELb0ELb0EEEvNS_9BwdParamsE:
.text._ZN10layer_norm22ln_bwd_finalize_kernelINS_22Kernel_traits_finalizeILj3072Ef6__halffS2_fjLb0ELj1024ELj4ENS_18Kernel_traits_baseILj3072EfS2_fS2_fjLj1024EEEEELb0ELb0EEEvNS_9BwdParamsE:
        /* <DEDUP_REMOVED lines=25> */
.L_x_8371:
        /* <DEDUP_REMOVED lines=30> */
.L_x_8363:
        /* <DEDUP_REMOVED lines=36> */
.L_x_8362:
[----:B------:R-:W-:Y:S05]  /*05b0*/  BSYNC B1 ;  /* 0x0000000000017941 */ /* 0x000fea0003800000 */
.L_x_8361:
        /* <DEDUP_REMOVED lines=24> */
.L_x_8365:
[----:B------:R-:W-:Y:S05]  /*0740*/  BSYNC B1 ;  /* 0x0000000000017941 */ /* 0x000fea0003800000 */
.L_x_8364:
        /* <DEDUP_REMOVED lines=12> */
.L_x_8366:
[----:B------:R-:W-:Y:S05]  /*0810*/  BSYNC B1 ;  /* 0x0000000000017941 */ /* 0x000fea0003800000 */
.L_x_8360:
[----:B------:R-:W-:Y:S05]  /*0820*/  BSYNC B0 ;  /* 0x0000000000007941 */ /* 0x000fea0003800000 */
.L_x_8359:
        /* <DEDUP_REMOVED lines=29> */
.L_x_8382:
[----:B---3--:R-:W-:Y:S01]  /*0a00*/  FADD.FTZ R9, R18, R9 ;  /* 0x0000000912097221 */ /* 0x008fe20000010000 */
[----:B--2---:R-:W-:-:S04]  /*0a10*/  FADD.FTZ R11, R10, R11 ;  /* 0x0000000b0a0b7221 */ /* 0x004fc80000010000 */
[----:B------:R2:W-:Y:S04]  /*0a20*/  @!P1 STS [R6+0x2000], R9 ;  /* 0x0020000906009388 */ /* 0x0005e80000000800 */
[----:B------:R2:W-:Y:S02]  /*0a30*/  @!P1 STS [R6+0x2080], R11 ;  /* 0x0020800b06009388 */ /* 0x0005e40000000800 */
.L_x_8367:
        /* <DEDUP_REMOVED lines=16> */
.L_x_8370:
[----:B------:R-:W-:Y:S05]  /*0b40*/  BSYNC B0 ;  /* 0x0000000000007941 */ /* 0x000fea0003800000 */
.L_x_8369:
[C---:B------:R-:W-:Y:S01]  /*0b50*/  ISETP.GT.U32.AND P1, PT, R3.reuse, -0xc01, PT ;  /* 0xfffff3ff0300780c */ /* 0x040fe20003f24070 */
[----:B------:R-:W-:Y:S01]  /*0b60*/  VIADD R4, R4, 0x600 ;  /* 0x0000060004047836 */ /* 0x000fe20000000000 */
[----:B------:R-:W-:-:S11]  /*0b70*/  IADD3 R3, R3, 0xc00, RZ ;  /* 0x00000c0003037810 */ /* 0x000fd60007ffe0ff */
[----:B------:R-:W-:Y:S05]  /*0b80*/  @P1 BRA `(.L_x_8371) ;  /* 0xfffffff400801947 */ /* 0x000fea000383ffff */
[----:B------:R-:W-:Y:S05]  /*0b90*/  EXIT ;  /* 0x000000000000794d */ /* 0x000fea0003800000 */
.L_x_8368:
[----:B------:R-:W-:Y:S01]  /*0ba0*/  HFMA2.MMA R21, -RZ, RZ, 0, 5.9604644775390625e-08 ;  /* 0x00000001ff157435 */ /* 0x000fe200000001ff */
[----:B0--3--:R-:W-:Y:S01]  /*0bb0*/  MOV R22, R10 ;  /* 0x0000000a00167202 */ /* 0x009fe20000000f00 */
[----:B------:R-:W-:Y:S01]  /*0bc0*/  IMAD.MOV.U32 R19, RZ, RZ, -0x1 ;  /* 0xffffffffff137424 */ /* 0x000fe200078e00ff */
[----:B------:R-:W-:-:S08]  /*0bd0*/  MOV R24, 0x1f ;  /* 0x0000001f00187802 */ /* 0x000fd00000000f00 */
[----:B-12---:R-:W-:Y:S05]  /*0be0*/  WARPSYNC.COLLECTIVE R19, `(.L_x_8372) ;  /* 0x0000000013087348 */ /* 0x006fea0003c00000 */
[----:B------:R0:W3:Y:S02]  /*0bf0*/  SHFL.BFLY P2, R20, R22, R21, R24 ;  /* 0x0c00001516147389 */ /* 0x0000e40000040018 */
[----:B0123--:R-:W-:Y:S01]  /*0c00*/  ENDCOLLECTIVE ;  /* 0x000000000000791b */ /* 0x00ffe20003800000 */
.L_x_8372:
[----:B------:R-:W-:Y:S01]  /*0c10*/  HFMA2.MMA R21, -RZ, RZ, 0, 1.1920928955078125e-07 ;  /* 0x00000002ff157435 */ /* 0x000fe200000001ff */
[----:B------:R-:W-:-:S05]  /*0c20*/  MOV R11, R20 ;  /* 0x00000014000b7202 */ /* 0x000fca0000000f00 */
[----:B------:R-:W-:-:S05]  /*0c30*/  FADD.FTZ R11, R10, R11 ;  /* 0x0000000b0a0b7221 */ /* 0x000fca0000010000 */
[----:B------:R-:W-:-:S07]  /*0c40*/  MOV R22, R11 ;  /* 0x0000000b00167202 */ /* 0x000fce0000000f00 */
[----:B------:R-:W-:Y:S05]  /*0c50*/  WARPSYNC.COLLECTIVE R19, `(.L_x_8373) ;  /* 0x0000000013087348 */ /* 0x000fea0003c00000 */
[----:B------:R0:W1:Y:S02]  /*0c60*/  SHFL.BFLY P2, R20, R22, R21, R24 ;  /* 0x0c00001516147389 */ /* 0x0000640000040018 */
[----:B01----:R-:W-:Y:S01]  /*0c70*/  ENDCOLLECTIVE ;  /* 0x000000000000791b */ /* 0x003fe20003800000 */
.L_x_8373:
[----:B------:R-:W-:Y:S01]  /*0c80*/  HFMA2.MMA R21, -RZ, RZ, 0, 2.384185791015625e-07 ;  /* 0x00000004ff157435 */ /* 0x000fe200000001ff */
[----:B------:R-:W-:-:S04]  /*0c90*/  IMAD.MOV.U32 R14, RZ, RZ, R20 ;  /* 0x000000ffff0e7224 */ /* 0x000fc800078e0014 */
[----:B------:R-:W-:-:S05]  /*0ca0*/  FADD.FTZ R14, R11, R14 ;  /* 0x0000000e0b0e7221 */ /* 0x000fca0000010000 */
[----:B------:R-:W-:-:S07]  /*0cb0*/  MOV R22, R14 ;  /* 0x0000000e00167202 */ /* 0x000fce0000000f00 */
[----:B------:R-:W-:Y:S05]  /*0cc0*/  WARPSYNC.COLLECTIVE R19, `(.L_x_8374) ;  /* 0x0000000013087348 */ /* 0x000fea0003c00000 */
[----:B------:R0:W1:Y:S02]  /*0cd0*/  SHFL.BFLY P2, R20, R22, R21, R24 ;  /* 0x0c00001516147389 */ /* 0x0000640000040018 */
[----:B01----:R-:W-:Y:S01]  /*0ce0*/  ENDCOLLECTIVE ;  /* 0x000000000000791b */ /* 0x003fe20003800000 */
.L_x_8374:
[----:B------:R-:W-:Y:S01]  /*0cf0*/  IMAD.MOV.U32 R21, RZ, RZ, 0x8 ;  /* 0x00000008ff157424 */ /* 0x000fe200078e00ff */
[----:B------:R-:W-:-:S05]  /*0d00*/  MOV R13, R20 ;  /* 0x00000014000d7202 */ /* 0x000fca0000000f00 */
[----:B------:R-:W-:-:S05]  /*0d10*/  FADD.FTZ R13, R14, R13 ;  /* 0x0000000d0e0d7221 */ /* 0x000fca0000010000 */
[----:B------:R-:W-:-:S07]  /*0d20*/  MOV R22, R13 ;  /* 0x0000000d00167202 */ /* 0x000fce0000000f00 */
[----:B------:R-:W-:Y:S05]  /*0d30*/  WARPSYNC.COLLECTIVE R19, `(.L_x_8375) ;  /* 0x0000000013087348 */ /* 0x000fea0003c00000 */
[----:B------:R0:W1:Y:S02]  /*0d40*/  SHFL.BFLY P2, R20, R22, R21, R24 ;  /* 0x0c00001516147389 */ /* 0x0000640000040018 */
[----:B01----:R-:W-:Y:S01]  /*0d50*/  ENDCOLLECTIVE ;  /* 0x000000000000791b */ /* 0x003fe20003800000 */
.L_x_8375:
[----:B------:R-:W-:Y:S01]  /*0d60*/  HFMA2.MMA R21, -RZ, RZ, 0, 9.5367431640625e-07 ;  /* 0x00000010ff157435 */ /* 0x000fe200000001ff */
[----:B------:R-:W-:-:S05]  /*0d70*/  MOV R10, R20 ;  /* 0x00000014000a7202 */ /* 0x000fca0000000f00 */
[----:B------:R-:W-:-:S05]  /*0d80*/  FADD.FTZ R10, R13, R10 ;  /* 0x0000000a0d0a7221 */ /* 0x000fca0000010000 */
[----:B------:R-:W-:-:S07]  /*0d90*/  MOV R22, R10 ;  /* 0x0000000a00167202 */ /* 0x000fce0000000f00 */
[----:B------:R-:W-:Y:S05]  /*0da0*/  WARPSYNC.COLLECTIVE R19, `(.L_x_8376) ;  /* 0x0000000013087348 */ /* 0x000fea0003c00000 */
[----:B------:R0:W1:Y:S02]  /*0db0*/  SHFL.BFLY P2, R20, R22, R21, R24 ;  /* 0x0c00001516147389 */ /* 0x0000640000040018 */
[----:B01----:R-:W-:Y:S01]  /*0dc0*/  ENDCOLLECTIVE ;  /* 0x000000000000791b */ /* 0x003fe20003800000 */
.L_x_8376:
[----:B------:R-:W-:Y:S01]  /*0dd0*/  HFMA2.MMA R21, -RZ, RZ, 0, 5.9604644775390625e-08 ;  /* 0x00000001ff157435 */ /* 0x000fe200000001ff */
[----:B------:R-:W-:Y:S01]  /*0de0*/  IMAD.MOV.U32 R22, RZ, RZ, R9 ;  /* 0x000000ffff167224 */ /* 0x000fe200078e0009 */
[----:B------:R-:W-:-:S09]  /*0df0*/  MOV R11, R20 ;  /* 0x00000014000b7202 */ /* 0x000fd20000000f00 */
[----:B------:R-:W-:Y:S05]  /*0e00*/  WARPSYNC.COLLECTIVE R19, `(.L_x_8377) ;  /* 0x0000000013087348 */ /* 0x000fea0003c00000 */
[----:B------:R0:W1:Y:S02]  /*0e10*/  SHFL.BFLY P2, R20, R22, R21, R24 ;  /* 0x0c00001516147389 */ /* 0x0000640000040018 */
[----:B01----:R-:W-:Y:S01]  /*0e20*/  ENDCOLLECTIVE ;  /* 0x000000000000791b */ /* 0x003fe20003800000 */
.L_x_8377:
[----:B------:R-:W-:Y:S01]  /*0e30*/  HFMA2.MMA R21, -RZ, RZ, 0, 1.1920928955078125e-07 ;  /* 0x00000002ff157435 */ /* 0x000fe200000001ff */
[----:B------:R-:W-:-:S05]  /*0e40*/  MOV R14, R20 ;  /* 0x00000014000e7202 */ /* 0x000fca0000000f00 */
[----:B------:R-:W-:-:S05]  /*0e50*/  FADD.FTZ R15, R9, R14 ;  /* 0x0000000e090f7221 */ /* 0x000fca0000010000 */
[----:B------:R-:W-:-:S07]  /*0e60*/  MOV R22, R15 ;  /* 0x0000000f00167202 */ /* 0x000fce0000000f00 */
[----:B------:R-:W-:Y:S05]  /*0e70*/  WARPSYNC.COLLECTIVE R19, `(.L_x_8378) ;  /* 0x0000000013087348 */ /* 0x000fea0003c00000 */
[----:B------:R0:W1:Y:S02]  /*0e80*/  SHFL.BFLY P2, R20, R22, R21, R24 ;  /* 0x0c00001516147389 */ /* 0x0000640000040018 */
[----:B01----:R-:W-:Y:S01]  /*0e90*/  ENDCOLLECTIVE ;  /* 0x000000000000791b */ /* 0x003fe20003800000 */
.L_x_8378:
[----:B------:R-:W-:Y:S01]  /*0ea0*/  HFMA2.MMA R21, -RZ, RZ, 0, 2.384185791015625e-07 ;  /* 0x00000004ff157435 */ /* 0x000fe200000001ff */
[----:B------:R-:W-:-:S04]  /*0eb0*/  IMAD.MOV.U32 R16, RZ, RZ, R20 ;  /* 0x000000ffff107224 */ /* 0x000fc800078e0014 */
[----:B------:R-:W-:-:S05]  /*0ec0*/  FADD.FTZ R16, R15, R16 ;  /* 0x000000100f107221 */ /* 0x000fca0000010000 */
[----:B------:R-:W-:-:S07]  /*0ed0*/  MOV R22, R16 ;  /* 0x0000001000167202 */ /* 0x000fce0000000f00 */
[----:B------:R-:W-:Y:S05]  /*0ee0*/  WARPSYNC.COLLECTIVE R19, `(.L_x_8379) ;  /* 0x0000000013087348 */ /* 0x000fea0003c00000 */
[----:B------:R0:W1:Y:S02]  /*0ef0*/  SHFL.BFLY P2, R20, R22, R21, R24 ;  /* 0x0c00001516147389 */ /* 0x0000640000040018 */
[----:B01----:R-:W-:Y:S01]  /*0f00*/  ENDCOLLECTIVE ;  /* 0x000000000000791b */ /* 0x003fe20003800000 */
.L_x_8379:
[----:B------:R-:W-:Y:S01]  /*0f10*/  IMAD.MOV.U32 R21, RZ, RZ, 0x8 ;  /* 0x00000008ff157424 */ /* 0x000fe200078e00ff */
[----:B------:R-:W-:-:S05]  /*0f20*/  MOV R17, R20 ;  /* 0x0000001400117202 */ /* 0x000fca0000000f00 */
[----:B------:R-:W-:-:S05]  /*0f30*/  FADD.FTZ R17, R16, R17 ;  /* 0x0000001110117221 */ /* 0x000fca0000010000 */
[----:B------:R-:W-:-:S07]  /*0f40*/  MOV R22, R17 ;  /* 0x0000001100167202 */ /* 0x000fce0000000f00 */
[----:B------:R-:W-:Y:S05]  /*0f50*/  WARPSYNC.COLLECTIVE R19, `(.L_x_8380) ;  /* 0x0000000013087348 */ /* 0x000fea0003c00000 */
[----:B------:R0:W1:Y:S02]  /*0f60*/  SHFL.BFLY P2, R20, R22, R21, R24 ;  /* 0x0c00001516147389 */ /* 0x0000640000040018 */
[----:B01----:R-:W-:Y:S01]  /*0f70*/  ENDCOLLECTIVE ;  /* 0x000000000000791b */ /* 0x003fe20003800000 */
.L_x_8380:
[----:B------:R-:W-:Y:S01]  /*0f80*/  HFMA2.MMA R21, -RZ, RZ, 0, 9.5367431640625e-07 ;  /* 0x00000010ff157435 */ /* 0x000fe200000001ff */
[----:B------:R-:W-:-:S05]  /*0f90*/  MOV R18, R20 ;  /* 0x0000001400127202 */ /* 0x000fca0000000f00 */
[----:B------:R-:W-:-:S05]  /*0fa0*/  FADD.FTZ R18, R17, R18 ;  /* 0x0000001211127221 */ /* 0x000fca0000010000 */
[----:B------:R-:W-:-:S07]  /*0fb0*/  MOV R22, R18 ;  /* 0x0000001200167202 */ /* 0x000fce0000000f00 */
[----:B------:R-:W-:Y:S05]  /*0fc0*/  WARPSYNC.COLLECTIVE R19, `(.L_x_8381) ;  /* 0x0000000013087348 */ /* 0x000fea0003c00000 */
[----:B------:R0:W1:Y:S02]  /*0fd0*/  SHFL.BFLY P2, R20, R22, R21, R24 ;  /* 0x0c00001516147389 */ /* 0x0000640000040018 */
[----:B01----:R-:W-:Y:S01]  /*0fe0*/  ENDCOLLECTIVE ;  /* 0x000000000000791b */ /* 0x003fe20003800000 */
.L_x_8381:
[----:B------:R-:W-:Y:S01]  /*0ff0*/  MOV R9, R20 ;  /* 0x0000001400097202 */ /* 0x000fe20000000f00 */
[----:B------:R-:W-:Y:S06]  /*1000*/  BRA `(.L_x_8382) ;  /* 0xfffffff8007c7947 */ /* 0x000fec000383ffff */
.L_x_8383:
        /* <DEDUP_REMOVED lines=15> */
.L_x_11409:


//--------------------- .text._ZN10layer_norm13ln_bwd_kernelINS_13Kernel_traitsIf6__halffS2_fjLj3072ELj1ELj1ELj4ELj16ENS_18Kernel_traits_baseILj3072EfS2_fS2_fjLj128EEEEELb1ELb0ELb1ELb0EEEvNS_9BwdParamsE --------------------------
	.section	.text._ZN10layer_norm13ln_bwd_kernelINS_13Kernel_traitsIf6__halffS2_fjLj3072ELj1ELj1ELj4ELj16ENS_18Kernel_traits_baseILj3072EfS2_fS2_fjLj128EEEEELb1ELb0ELb1ELb0EEEvNS_9BwdParamsE,"ax",@progbits
	.align	128
        .global         _ZN10layer_norm13ln_bwd_kernelINS_13Kernel_traitsIf6__halffS2_fjLj3072ELj1ELj1ELj4ELj16ENS_18Kernel_traits_baseILj3072EfS2_fS2_fjLj128EEEEELb1ELb0ELb1ELb0EEEvNS_9BwdParamsE
        .type           _ZN10layer_norm13ln_bwd_kernelINS_13Kernel_traitsIf6__halffS2_fjLj3072ELj1ELj1ELj4ELj16ENS_18Kernel_traits_baseILj3072EfS2_fS2_fjLj128EEEEELb1ELb0ELb1ELb0EEEvNS_9BwdParamsE,@function
        .size           _ZN10layer_norm13ln_bwd_kernelINS_13Kernel_traitsIf6__halffS2_fjLj3072ELj1ELj1ELj4ELj16ENS_18Kernel_traits_baseILj3072EfS2_fS2_fjLj128EEEEELb1ELb0ELb1ELb0EEEvNS_9BwdParamsE,(.L_x_11410 - _ZN10layer_norm13ln_bwd_kernelINS_13Kernel_traitsIf6__halffS2_fjLj3072ELj1ELj1ELj4ELj16ENS_18Kernel_traits_baseILj3072EfS2_fS2_fjLj128EEEEELb1ELb0ELb1ELb0EEEvNS_9BwdParamsE)
        .other          _ZN10layer_norm13ln_bwd_kernelINS_13Kernel_traitsIf6__halffS2_fjLj3072ELj1ELj1ELj4ELj16ENS_18Kernel_traits_baseILj3072EfS2_fS2_fjLj128EEEEELb1ELb0ELb1ELb0EEEvNS_9BwdParamsE,@"STO_CUDA_ENTRY STV_DEFAULT"
_ZN10layer_norm13ln_bwd_kernelINS_13Kernel_traitsIf6__halffS2_fjLj3072ELj1ELj1ELj4ELj16ENS_18Kernel_traits_baseILj3072EfS2_fS2_fjLj128EEEEELb1ELb0ELb1ELb0EEEvNS_9BwdParamsE:
.text._ZN10layer_norm13ln_bwd_kernelINS_13Kernel_traitsIf6__halffS2_fjLj3072ELj1ELj1ELj4ELj16ENS_18Kernel_traits_baseILj3072EfS2_fS2_fjLj128EEEEELb1ELb0ELb1ELb0EEEvNS_9BwdParamsE:
        /* <DEDUP_REMOVED lines=63> */
[----:B------:R-:W-:-:S10]  /*03f0*/  MOV R73, RZ ;  /* 0x000000ff00497202 */ /* 0x000fd40000000f00 */
.L_x_8451:
[----:B012---:R-:W1:Y:S08]  /*0400*/  LDC.64 R114, c[0x0][0x288] ;  /* 0x0000a200ff727b82 */ /* 0x007e700000000a00 */
        /* <DEDUP_REMOVED lines=36> */
[----:B------:R-:W-:Y:S02]  /*0650*/  IADD3 R117, R136, 0x80, RZ ;  /* 0x0000008088757810 */ /* 0x000fe40007ffe0ff */
[----:B--2---:R-:W-:-:S07]  /*0660*/  IADD3 R115, R115, 0x80, RZ ;  /* 0x0000008073737810 */ /* 0x004fce0007ffe0ff */
.L_x_8388:
[----:B------:R-:W-:Y:S05]  /*0670*/  BSYNC B1 ;  /* 0x0000000000017941 */ /* 0x000fea0003800000 */
.L_x_8387:
        /* <DEDUP_REMOVED lines=12> */
.L_x_8390:
[----:B------:R-:W-:Y:S05]  /*0740*/  BSYNC B1 ;  /* 0x0000000000017941 */ /* 0x000fea0003800000 */
.L_x_8389:
        /* <DEDUP_REMOVED lines=10> */
[----:B------:R-:W-:Y:S01]  /*07f0*/  HFMA2.MMA R190, -RZ, RZ, 0, 0 ;  /* 0x00000000ffbe7435 */ /* 0x000fe200000001ff */
[----:B------:R-:W-:Y:S10]  /*0800*/  BRA `(.L_x_8391) ;  /* 0x0000001000307947 */ /* 0x000ff40003800000 */
.L_x_8386:
        /* <DEDUP_REMOVED lines=32> */
[----:B------:R-:W-:Y:S02]  /*0a10*/  ISETP.NE.AND.EX P0, PT, RZ, UR7, PT, P0 ;  /* 0x00000007ff007c0c */ /* 0x000fe4000bf05300 */
[----:B------:R-:W-:-:S11]  /*0a20*/  IADD3 R189, R136, 0x80, RZ ;  /* 0x0000008088bd7810 */ /* 0x000fd60007ffe0ff */
[----:B------:R-:W5:Y:S04]  /*0a30*/  @P0 LDG.E.128 R24, desc[UR4][R132.64] ;  /* 0x0000000484180981 */ /* 0x000f68000c1e1d00 */
[----:B------:R1:W5:Y:S01]  /*0a40*/  @P0 LDG.E.128 R20, desc[UR4][R132.64+0x10] ;  /* 0x0000100484140981 */ /* 0x000362000c1e1d00 */
[----:B------:R-:W-:Y:S02]  /*0a50*/  IADD3 R188, R188, 0x80, RZ ;  /* 0x00000080bcbc7810 */ /* 0x000fe40007ffe0ff */
[----:B------:R-:W-:Y:S01]  /*0a60*/  IADD3 R187, R187, 0x80, RZ ;  /* 0x00000080bbbb7810 */ /* 0x000fe20007ffe0ff */
[C---:B---3--:R-:W-:Y:S01]  /*0a70*/  FADD.FTZ R169, -R186.reuse, R113 ;  /* 0x00000071baa97221 */ /* 0x048fe20000010100 */
[C---:B------:R-:W-:Y:S01]  /*0a80*/  FADD.FTZ R3, -R186.reuse, R112 ;  /* 0x00000070ba037221 */ /* 0x040fe20000010100 */
[C---:B------:R-:W-:Y:S01]  /*0a90*/  FADD.FTZ R181, -R186.reuse, R114 ;  /* 0x00000072bab57221 */ /* 0x040fe20000010100 */
[----:B0-----:R-:W-:Y:S01]  /*0aa0*/  FADD.FTZ R171, -R186, R115 ;  /* 0x00000073baab7221 */ /* 0x001fe20000010100 */
[----:B----4-:R-:W-:-:S02]  /*0ab0*/  HADD2.F32 R113, -RZ, R116.H0_H0 ;  /* 0x20000074ff717230 */ /* 0x010fc40000004100 */
[----:B------:R-:W-:Y:S01]  /*0ac0*/  FMUL.FTZ R3, R134, R3 ;  /* 0x0000000386037220 */ /* 0x000fe20000410000 */
[----:B------:R-:W-:Y:S02]  /*0ad0*/  HADD2.F32 R116, -RZ, R116.H1_H1 ;  /* 0x30000074ff747230 */ /* 0x000fe40000004100 */
[----:B------:R-:W-:Y:S01]  /*0ae0*/  FMUL.FTZ R180, R96, R113 ;  /* 0x0000007160b47220 */ /* 0x000fe20000410000 */
[--C-:B------:R-:W-:Y:S02]  /*0af0*/  HADD2.F32 R115, -RZ, R117.reuse.H0_H0 ;  /* 0x20000075ff737230 */ /* 0x100fe40000004100 */
[----:B------:R-:W-:Y:S01]  /*0b00*/  FMUL.FTZ R181, R134, R181 ;  /* 0x000000b586b57220 */ /* 0x000fe20000410000 */
[----:B------:R-:W-:Y:S01]  /*0b10*/  FADD.FTZ R48, R48, R113 ;  /* 0x0000007130307221 */ /* 0x000fe20000010000 */
[----:B------:R-:W-:Y:S01]  /*0b20*/  FFMA.FTZ R72, R3, R113, R72 ;  /* 0x0000007103487223 */ /* 0x000fe20000010048 */
[----:B------:R-:W-:Y:S01]  /*0b30*/  FMUL.FTZ R179, R97, R116 ;  /* 0x0000007461b37220 */ /* 0x000fe20000410000 */
[----:B------:R-:W-:Y:S01]  /*0b40*/  FADD.FTZ R112, RZ, R180 ;  /* 0x000000b4ff707221 */ /* 0x000fe20000010000 */
[----:B------:R-:W-:Y:S01]  /*0b50*/  FMUL.FTZ R184, R134, R169 ;  /* 0x000000a986b87220 */ /* 0x000fe20000410000 */
[----:B------:R-:W-:Y:S01]  /*0b60*/  FFMA.FTZ R113, R3, R180, RZ ;  /* 0x000000b403717223 */ /* 0x000fe200000100ff */
[----:B------:R-:W-:-:S02]  /*0b70*/  HADD2.F32 R176, -RZ, R117.H1_H1 ;  /* 0x30000075ffb07230 */ /* 0x000fc40000004100 */
[----:B------:R-:W-:Y:S01]  /*0b80*/  FADD.FTZ R50, R50, R115 ;  /* 0x0000007332327221 */ /* 0x000fe20000010000 */
[-C--:B------:R-:W-:Y:S01]  /*0b90*/  FFMA.FTZ R74, R181, R115.reuse, R74 ;  /* 0x00000073b54a7223 */ /* 0x080fe2000001004a */
[----:B------:R-:W-:Y:S01]  /*0ba0*/  FMUL.FTZ R178, R98, R115 ;  /* 0x0000007362b27220 */ /* 0x000fe20000410000 */
[----:B------:R-:W-:Y:S01]  /*0bb0*/  FADD.FTZ R177, -R186, R120 ;  /* 0x00000078bab17221 */ /* 0x000fe20000010100 */
[----:B------:R-:W-:Y:S01]  /*0bc0*/  FMUL.FTZ R182, R134, R171 ;  /* 0x000000ab86b67220 */ /* 0x000fe20000410000 */
[----:B------:R-:W-:Y:S01]  /*0bd0*/  FADD.FTZ R115, R112, R179 ;  /* 0x000000b370737221 */ /* 0x000fe20000010000 */
[----:B------:R-:W-:Y:S01]  /*0be0*/  FFMA.FTZ R112, R184, R179, R113 ;  /* 0x000000b3b8707223 */ /* 0x000fe20000010071 */
[--C-:B------:R-:W-:Y:S02]  /*0bf0*/  HADD2.F32 R175, -RZ, R118.reuse.H0_H0 ;  /* 0x20000076ffaf7230 */ /* 0x100fe40000004100 */
[----:B------:R-:W-:Y:S01]  /*0c00*/  FMUL.FTZ R177, R134, R177 ;  /* 0x000000b186b17220 */ /* 0x000fe20000410000 */
[----:B------:R-:W-:Y:S01]  /*0c10*/  FADD.FTZ R51, R51, R176 ;  /* 0x000000b033337221 */ /* 0x000fe20000010000 */
[-C--:B------:R-:W-:Y:S01]  /*0c20*/  FFMA.FTZ R75, R182, R176.reuse, R75 ;  /* 0x000000b0b64b7223 */ /* 0x080fe2000001004b */
        /* <DEDUP_REMOVED lines=16> */
[----:B-1----:R-:W-:-:S02]  /*0d30*/  HADD2.F32 R132, -RZ, R119.H1_H1 ;  /* 0x30000077ff847230 */ /* 0x002fc40000004100 */
        /* <DEDUP_REMOVED lines=19> */
.L_x_8393:
[----:B------:R-:W-:Y:S05]  /*0e70*/  BSYNC B1 ;  /* 0x0000000000017941 */ /* 0x000fea0003800000 */
.L_x_8392:
        /* <DEDUP_REMOVED lines=23> */
[----:B------:R-:W-:Y:S01]  /*0ff0*/  FADD.FTZ R165, -R186, R114 ;  /* 0x00000072baa57221 */ /* 0x000fe20000010100 */
[----:B------:R-:W-:Y:S02]  /*1000*/  HADD2.F32 R116, -RZ, R116.H1_H1 ;  /* 0x30000074ff747230 */ /* 0x000fe40000004100 */
[----:B------:R-:W-:Y:S01]  /*1010*/  FMUL.FTZ R167, R134, R167 ;  /* 0x000000a786a77220 */ /* 0x000fe20000410000 */
[----:B0-----:R-:W-:Y:S01]  /*1020*/  FADD.FTZ R155, -R186, R115 ;  /* 0x00000073ba9b7221 */ /* 0x001fe20000010100 */
[----:B------:R-:W-:Y:S01]  /*1030*/  FMUL.FTZ R164, R88, R113 ;  /* 0x0000007158a47220 */ /* 0x000fe20000410000 */
[--C-:B------:R-:W-:Y:S02]  /*1040*/  HADD2.F32 R115, -RZ, R117.reuse.H0_H0 ;  /* 0x20000075ff737230 */ /* 0x100fe40000004100 */
[----:B------:R-:W-:Y:S01]  /*1050*/  FMUL.FTZ R165, R134, R165 ;  /* 0x000000a586a57220 */ /* 0x000fe20000410000 */
[----:B------:R-:W-:Y:S01]  /*1060*/  FADD.FTZ R40, R40, R113 ;  /* 0x0000007128287221 */ /* 0x000fe20000010000 */
[----:B------:R-:W-:Y:S01]  /*1070*/  FFMA.FTZ R64, R167, R113, R64 ;  /* 0x00000071a7407223 */ /* 0x000fe20000010040 */
[----:B------:R-:W-:Y:S01]  /*1080*/  FMUL.FTZ R163, R89, R116 ;  /* 0x0000007459a37220 */ /* 0x000fe20000410000 */
[----:B------:R-:W-:Y:S01]  /*1090*/  FADD.FTZ R112, R191, R164 ;  /* 0x000000a4bf707221 */ /* 0x000fe20000010000 */
[----:B------:R-:W-:Y:S01]  /*10a0*/  FMUL.FTZ R168, R134, R153 ;  /* 0x0000009986a87220 */ /* 0x000fe20000410000 */
[----:B------:R-:W-:Y:S01]  /*10b0*/  FFMA.FTZ R113, R167, R164, R190 ;  /* 0x000000a4a7717223 */ /* 0x000fe200000100be */
        /* <DEDUP_REMOVED lines=48> */
.L_x_8395:
[----:B------:R-:W-:Y:S05]  /*13c0*/  BSYNC B1 ;  /* 0x0000000000017941 */ /* 0x000fea0003800000 */
.L_x_8394:
        /* <DEDUP_REMOVED lines=16> */
[C---:B---3--:R-:W-:Y:S01]  /*14d0*/  FADD.FTZ R137, -R186.reuse, R113 ;  /* 0x00000071ba897221 */ /* 0x048fe20000010100 */
[C---:B------:R-:W-:Y:S01]  /*14e0*/  FADD.FTZ R151, -R186.reuse, R112 ;  /* 0x00000070ba977221 */ /* 0x040fe20000010100 */
[C---:B------:R-:W-:Y:S01]  /*14f0*/  FADD.FTZ R149, -R186.reuse, R114 ;  /* 0x00000072ba957221 */ /* 0x040fe20000010100 */
[----:B0-----:R-:W-:Y:S01]  /*1500*/  FADD.FTZ R133, -R186, R115 ;  /* 0x00000073ba857221 */ /* 0x001fe20000010100 */
[--C-:B----4-:R-:W-:Y:S02]  /*1510*/  HADD2.F32 R113, -RZ, R116.reuse.H0_H0 ;  /* 0x20000074ff717230 */ /* 0x110fe40000004100 */
[----:B------:R-:W-:Y:S01]  /*1520*/  FMUL.FTZ R151, R134, R151 ;  /* 0x0000009786977220 */ /* 0x000fe20000410000 */
[----:B------:R-:W-:-:S02]  /*1530*/  HADD2.F32 R116, -RZ, R116.H1_H1 ;  /* 0x30000074ff747230 */ /* 0x000fc40000004100 */
        /* <DEDUP_REMOVED lines=18> */
[----:B------:R-:W-:Y:S01]  /*1660*/  FADD.FTZ R35, R35, R144 ;  /* 0x0000009023237221 */ /* 0x000fe20000010000 */
[-C--:B------:R-:W-:Y:S01]  /*1670*/  FFMA.FTZ R59, R150, R144.reuse, R59 ;  /* 0x00000090963b7223 */ /* 0x080fe2000001003b */
        /* <DEDUP_REMOVED lines=18> */
[----:B-1----:R-:W-:-:S02]  /*17a0*/  HADD2.F32 R130, -RZ, R119.H1_H1 ;  /* 0x30000077ff827230 */ /* 0x002fc40000004100 */
        /* <DEDUP_REMOVED lines=18> */
.L_x_8391:
[----:B------:R-:W-:Y:S05]  /*18d0*/  BSYNC B0 ;  /* 0x0000000000007941 */ /* 0x000fea0003800000 */
.L_x_8385:
        /* <DEDUP_REMOVED lines=26> */
.L_x_8466:
[----:B------:R-:W0:Y:S01]  /*1a80*/  S2R R117, SR_CgaCtaId ;  /* 0x0000000000757919 */ /* 0x000e220000008800 */
[----:B------:R-:W-:Y:S01]  /*1a90*/  LOP3.LUT P6, RZ, R192, 0x1f, RZ, 0xc0, !PT ;  /* 0x0000001fc0ff7812 */ /* 0x000fe200078cc0ff */
[----:B--23--:R-:W-:Y:S01]  /*1aa0*/  FADD.FTZ R130, R121, R114 ;  /* 0x0000007279827221 */ /* 0x00cfe20000010000 */
[----:B------:R-:W-:Y:S01]  /*1ab0*/  MOV R116, 0x400 ;  /* 0x0000040000747802 */ /* 0x000fe20000000f00 */
[----:B----4-:R-:W-:Y:S01]  /*1ac0*/  FADD.FTZ R131, R120, R115 ;  /* 0x0000007378837221 */ /* 0x010fe20000010000 */
[----:B------:R-:W-:Y:S05]  /*1ad0*/  WARPSYNC.ALL ;  /* 0x0000000000007948 */ /* 0x000fea0003800000 */
[----:B------:R-:W-:Y:S01]  /*1ae0*/  @P1 IADD3 R183, R183, -0x1, RZ ;  /* 0xffffffffb7b71810 */ /* 0x000fe20007ffe0ff */
[----:B------:R-:W-:Y:S03]  /*1af0*/  BSSY B0, `(.L_x_8397) ;  /* 0x00000cf000007945 */ /* 0x000fe60003800000 */
[----:B------:R-:W-:Y:S01]  /*1b00*/  @!P6 LOP3.LUT R112, R112, 0x3, RZ, 0xc0, !PT ;  /* 0x000000037070e812 */ /* 0x000fe200078ec0ff */
[----:B------:R-:W-:-:S03]  /*1b10*/  @P1 IMAD R183, R183, R0, RZ ;  /* 0x00000000b7b71224 */ /* 0x000fc600078e02ff */
[----:B------:R-:W-:Y:S02]  /*1b20*/  @!P6 IADD3 R112, R113, R112, RZ ;  /* 0x000000707170e210 */ /* 0x000fe40007ffe0ff */
        /* <DEDUP_REMOVED lines=46> */
.L_x_8400:
[----:B------:R-:W-:Y:S05]  /*1e10*/  BSYNC B1 ;  /* 0x0000000000017941 */ /* 0x000fea0003800000 */
.L_x_8399:
        /* <DEDUP_REMOVED lines=15> */
.L_x_8402:
[----:B------:R-:W-:Y:S05]  /*1f10*/  BSYNC B1 ;  /* 0x0000000000017941 */ /* 0x000fea0003800000 */
.L_x_8401:
        /* <DEDUP_REMOVED lines=15> */
.L_x_8404:
[----:B------:R-:W-:Y:S05]  /*2010*/  BSYNC B1 ;  /* 0x0000000000017941 */ /* 0x000fea0003800000 */
.L_x_8403:
        /* <DEDUP_REMOVED lines=15> */
.L_x_8406:
[----:B------:R-:W-:Y:S05]  /*2110*/  BSYNC B1 ;  /* 0x0000000000017941 */ /* 0x000fea0003800000 */
.L_x_8405:
        /* <DEDUP_REMOVED lines=15> */
.L_x_8408:
[----:B------:R-:W-:Y:S05]  /*2210*/  BSYNC B1 ;  /* 0x0000000000017941 */ /* 0x000fea0003800000 */
.L_x_8407:
        /* <DEDUP_REMOVED lines=15> */
.L_x_8410:
[----:B------:R-:W-:Y:S05]  /*2310*/  BSYNC B1 ;  /* 0x0000000000017941 */ /* 0x000fea0003800000 */
.L_x_8409:
        /* <DEDUP_REMOVED lines=15> */
.L_x_8412:
[----:B------:R-:W-:Y:S05]  /*2410*/  BSYNC B1 ;  /* 0x0000000000017941 */ /* 0x000fea0003800000 */
.L_x_8411:
        /* <DEDUP_REMOVED lines=18> */
.L_x_8414:
[----:B------:R-:W-:Y:S05]  /*2540*/  BSYNC B1 ;  /* 0x0000000000017941 */ /* 0x000fea0003800000 */
.L_x_8413:
[----:B------:R-:W-:Y:S01]  /*2550*/  ISETP.NE.AND P6, PT, R131, RZ, PT ;  /* 0x000000ff8300720c */ /* 0x000fe20003fc5270 */
[----:B0-----:R-:W-:Y:S01]  /*2560*/  @P1 FMUL.FTZ R115, R198, R115 ;  /* 0x00000073c6731220 */ /* 0x001fe20000410000 */
        /* <DEDUP_REMOVED lines=13> */
[----:B------:R-:W-:Y:S02]  /*2640*/  @P1 F2FP.F16.F32.PACK_AB R122, RZ, R122 ;  /* 0x0000007aff7a123e */ /* 0x000fe400000000ff */
[----:B------:R-:W-:Y:S02]  /*2650*/  @P1 FSEL R119, R114, RZ, P6 ;  /* 0x000000ff72771208 */ /* 0x000fe40003000000 */
[----:B------:R-:W-:Y:S01]  /*2660*/  ISETP.NE.U32.AND P6, PT, R190, RZ, PT ;  /* 0x000000ffbe00720c */ /* 0x000fe20003fc5070 */
[----:B------:R-:W0:Y:S01]  /*2670*/  @P1 LDC.64 R114, c[0x0][0x2f8] ;  /* 0x0000be00ff721b82 */ /* 0x000e220000000a00 */
        /* <DEDUP_REMOVED lines=8> */
[----:B------:R-:W1:Y:S01]  /*2700*/  @P6 LDC.64 R116, c[0x0][0x308] ;  /* 0x0000c200ff746b82 */ /* 0x000e620000000a00 */
[----:B------:R-:W-:-:S02]  /*2710*/  @P1 F2FP.F16.F32.PACK_AB R119, RZ, R119 ;  /* 0x00000077ff77123e */ /* 0x000fc400000000ff */
        /* <DEDUP_REMOVED lines=12> */
.L_x_8398:
[----:B------:R-:W-:Y:S05]  /*27e0*/  BSYNC B0 ;  /* 0x0000000000007941 */ /* 0x000fea0003800000 */
.L_x_8397:
        /* <DEDUP_REMOVED lines=24> */
.L_x_8418:
[----:B------:R-:W-:Y:S05]  /*2970*/  BSYNC B1 ;  /* 0x0000000000017941 */ /* 0x000fea0003800000 */
.L_x_8417:
        /* <DEDUP_REMOVED lines=15> */
.L_x_8420:
[----:B------:R-:W-:Y:S05]  /*2a70*/  BSYNC B1 ;  /* 0x0000000000017941 */ /* 0x000fea0003800000 */
.L_x_8419:
        /* <DEDUP_REMOVED lines=15> */
.L_x_8422:
[----:B------:R-:W-:Y:S05]  /*2b70*/  BSYNC B1 ;  /* 0x0000000000017941 */ /* 0x000fea0003800000 */
.L_x_8421:
        /* <DEDUP_REMOVED lines=15> */
.L_x_8424:
[----:B------:R-:W-:Y:S05]  /*2c70*/  BSYNC B1 ;  /* 0x0000000000017941 */ /* 0x000fea0003800000 */
.L_x_8423:
        /* <DEDUP_REMOVED lines=15> */
.L_x_8426:
[----:B------:R-:W-:Y:S05]  /*2d70*/  BSYNC B1 ;  /* 0x0000000000017941 */ /* 0x000fea0003800000 */
.L_x_8425:
        /* <DEDUP_REMOVED lines=15> */
.L_x_8428:
[----:B------:R-:W-:Y:S05]  /*2e70*/  BSYNC B1 ;  /* 0x0000000000017941 */ /* 0x000fea0003800000 */
.L_x_8427:
        /* <DEDUP_REMOVED lines=15> */
.L_x_8430:
[----:B------:R-:W-:Y:S05]  /*2f70*/  BSYNC B1 ;  /* 0x0000000000017941 */ /* 0x000fea0003800000 */
.L_x_8429:
        /* <DEDUP_REMOVED lines=18> */
.L_x_8432:
[----:B------:R-:W-:Y:S05]  /*30a0*/  BSYNC B1 ;  /* 0x0000000000017941 */ /* 0x000fea0003800000 */
.L_x_8431:
        /* <DEDUP_REMOVED lines=41> */
.L_x_8416:
[----:B------:R-:W-:Y:S05]  /*3340*/  BSYNC B0 ;  /* 0x0000000000007941 */ /* 0x000fea0003800000 */
.L_x_8415:
        /* <DEDUP_REMOVED lines=24> */
.L_x_8436:
[----:B------:R-:W-:Y:S05]  /*34d0*/  BSYNC B1 ;  /* 0x0000000000017941 */ /* 0x000fea0003800000 */
.L_x_8435:
        /* <DEDUP_REMOVED lines=15> */
.L_x_8438:
[----:B------:R-:W-:Y:S05]  /*35d0*/  BSYNC B1 ;  /* 0x0000000000017941 */ /* 0x000fea0003800000 */
.L_x_8437:
        /* <DEDUP_REMOVED lines=15> */
.L_x_8440:
[----:B------:R-:W-:Y:S05]  /*36d0*/  BSYNC B1 ;  /* 0x0000000000017941 */ /* 0x000fea0003800000 */
.L_x_8439:
        /* <DEDUP_REMOVED lines=15> */
.L_x_8442:
[----:B------:R-:W-:Y:S05]  /*37d0*/  BSYNC B1 ;  /* 0x0000000000017941 */ /* 0x000fea0003800000 */
.L_x_8441:
        /* <DEDUP_REMOVED lines=15> */
.L_x_8444:
[----:B------:R-:W-:Y:S05]  /*38d0*/  BSYNC B1 ;  /* 0x0000000000017941 */ /* 0x000fea0003800000 */
.L_x_8443:
        /* <DEDUP_REMOVED lines=15> */
.L_x_8446:
[----:B------:R-:W-:Y:S05]  /*39d0*/  BSYNC B1 ;  /* 0x0000000000017941 */ /* 0x000fea0003800000 */
.L_x_8445:
        /* <DEDUP_REMOVED lines=15> */
.L_x_8448:
[----:B------:R-:W-:Y:S05]  /*3ad0*/  BSYNC B1 ;  /* 0x0000000000017941 */ /* 0x000fea0003800000 */
.L_x_8447:
        /* <DEDUP_REMOVED lines=19> */
.L_x_8450:
[----:B------:R-:W-:Y:S05]  /*3c10*/  BSYNC B1 ;  /* 0x0000000000017941 */ /* 0x000fea0003800000 */
.L_x_8449:
        /* <DEDUP_REMOVED lines=8> */
[----:B------:R-:W0:Y:S01]  /*3ca0*/  @P1 LDC.64 R116, c[0x0][0x2f8] ;  /* 0x0000be00ff741b82 */ /* 0x000e220000000a00 */
[----:B------:R-:W-:Y:S02]  /*3cb0*/  ISETP.NE.U32.AND P2, PT, R188, RZ, PT ;  /* 0x000000ffbc00720c */ /* 0x000fe40003f45070 */
[----:B------:R-:W-:-:S02]  /*3cc0*/  @P1 F2FP.F16.F32.PACK_AB R132, RZ, R132 ;  /* 0x00000084ff84123e */ /* 0x000fc400000000ff */
[----:B------:R-:W-:Y:S02]  /*3cd0*/  ISETP.NE.AND.EX P2, PT, R189, RZ, PT, P2 ;  /* 0x000000ffbd00720c */ /* 0x000fe40003f45320 */
[----:B------:R-:W-:Y:S02]  /*3ce0*/  @P1 F2FP.F16.F32.PACK_AB R187, RZ, R187 ;  /* 0x000000bbffbb123e */ /* 0x000fe400000000ff */
[----:B------:R-:W-:Y:S02]  /*3cf0*/  @P1 F2FP.F16.F32.PACK_AB R120, RZ, R120 ;  /* 0x00000078ff78123e */ /* 0x000fe400000000ff */
[----:B------:R-:W-:Y:S02]  /*3d00*/  @P1 F2FP.F16.F32.PACK_AB R130, RZ, R130 ;  /* 0x00000082ff82123e */ /* 0x000fe400000000ff */
[----:B------:R-:W-:Y:S02]  /*3d10*/  @P1 F2FP.F16.F32.PACK_AB R113, RZ, R113 ;  /* 0x00000071ff71123e */ /* 0x000fe400000000ff */
        /* <DEDUP_REMOVED lines=20> */
.L_x_8434:
[----:B------:R-:W-:Y:S05]  /*3e60*/  BSYNC B0 ;  /* 0x0000000000007941 */ /* 0x000fea0003800000 */
.L_x_8433:
[----:B------:R-:W-:Y:S02]  /*3e70*/  IADD3 R135, R135, UR10, RZ ;  /* 0x0000000a87877c10 */ /* 0x000fe4000fffe0ff */
[----:B------:R-:W-:Y:S02]  /*3e80*/  SEL R185, RZ, 0x1, P0 ;  /* 0x00000001ffb97807 */ /* 0x000fe40000000000 */
[----:B------:R-:W-:-:S13]  /*3e90*/  ISETP.GE.AND P1, PT, R135, UR11, PT ;  /* 0x0000000b87007c0c */ /* 0x000fda000bf26270 */
[----:B------:R-:W-:Y:S05]  /*3ea0*/  @!P1 BRA `(.L_x_8451) ;  /* 0xffffffc400549947 */ /* 0x000fea000383ffff */
.L_x_8384:
        /* <DEDUP_REMOVED lines=16> */
.L_x_8453:
[----:B------:R-:W-:Y:S05]  /*3fb0*/  BSYNC B0 ;  /* 0x0000000000007941 */ /* 0x000fea0003800000 */
.L_x_8452:
        /* <DEDUP_REMOVED lines=11> */
.L_x_8455:
[----:B------:R-:W-:Y:S05]  /*4070*/  BSYNC B0 ;  /* 0x0000000000007941 */ /* 0x000fea0003800000 */
.L_x_8454:
        /* <DEDUP_REMOVED lines=10> */
.L_x_8396:
[----:B---3--:R-:W-:Y:S01]  /*4120*/  HFMA2.MMA R130, -RZ, RZ, 0, 9.5367431640625e-07 ;  /* 0x00000010ff827435 */ /* 0x008fe200000001ff */
[----:B------:R-:W-:Y:S02]  /*4130*/  MOV R131, R191 ;  /* 0x000000bf00837202 */ /* 0x000fe40000000f00 */
[----:B------:R-:W-:Y:S02]  /*4140*/  MOV R133, 0x1f ;  /* 0x0000001f00857802 */ /* 0x000fe40000000f00 */
[----:B------:R-:W-:-:S07]  /*4150*/  MOV R122, 0xffffffff ;  /* 0xffffffff007a7802 */ /* 0x000fce0000000f00 */
[----:B0----5:R-:W-:Y:S05]  /*4160*/  WARPSYNC.COLLECTIVE R122, `(.L_x_8456) ;  /* 0x000000007a087348 */ /* 0x021fea0003c00000 */
[----:B------:R1:W2:Y:S02]  /*4170*/  SHFL.DOWN P6, R123, R131, R130, R133 ;  /* 0x08000082837b7389 */ /* 0x0002a400000c0085 */
[----:B012--5:R-:W-:Y:S01]  /*4180*/  ENDCOLLECTIVE ;  /* 0x000000000000791b */ /* 0x027fe20003800000 */
.L_x_8456:
[----:B------:R-:W-:Y:S02]  /*4190*/  MOV R131, R190 ;  /* 0x000000be00837202 */ /* 0x000fe40000000f00 */
[----:B------:R-:W-:-:S07]  /*41a0*/  MOV R114, R123 ;  /* 0x0000007b00727202 */ /* 0x000fce0000000f00 */
[----:B------:R-:W-:Y:S05]  /*41b0*/  WARPSYNC.COLLECTIVE R122, `(.L_x_8457) ;  /* 0x000000007a087348 */ /* 0x000fea0003c00000 */
[----:B------:R0:W1:Y:S02]  /*41c0*/  SHFL.DOWN P6, R123, R131, R130, R133 ;  /* 0x08000082837b7389 */ /* 0x00006400000c0085 */
[----:B01----:R-:W-:Y:S01]  /*41d0*/  ENDCOLLECTIVE ;  /* 0x000000000000791b */ /* 0x003fe20003800000 */
.L_x_8457:
[----:B------:R-:W-:Y:S01]  /*41e0*/  FADD.FTZ R114, R114, R191 ;  /* 0x000000bf72727221 */ /* 0x000fe20000010000 */
[----:B------:R-:W-:-:S04]  /*41f0*/  HFMA2.MMA R130, -RZ, RZ, 0, 4.76837158203125e-07 ;  /* 0x00000008ff827435 */ /* 0x000fc800000001ff */
[----:B------:R-:W-:Y:S02]  /*4200*/  MOV R131, R114 ;  /* 0x0000007200837202 */ /* 0x000fe40000000f00 */
[----:B------:R-:W-:-:S07]  /*4210*/  MOV R115, R123 ;  /* 0x0000007b00737202 */ /* 0x000fce0000000f00 */
[----:B------:R-:W-:Y:S05]  /*4220*/  WARPSYNC.COLLECTIVE R122, `(.L_x_8458) ;  /* 0x000000007a087348 */ /* 0x000fea0003c00000 */
[----:B------:R0:W1:Y:S02]  /*4230*/  SHFL.DOWN P6, R123, R131, R130, R133 ;  /* 0x08000082837b7389 */ /* 0x00006400000c0085 */
[----:B01----:R-:W-:Y:S01]  /*4240*/  ENDCOLLECTIVE ;  /* 0x000000000000791b */ /* 0x003fe20003800000 */
.L_x_8458:
[----:B------:R-:W-:-:S05]  /*4250*/  FADD.FTZ R115, R115, R190 ;  /* 0x000000be73737221 */ /* 0x000fca0000010000 */
[----:B------:R-:W-:Y:S01]  /*4260*/  MOV R131, R115 ;  /* 0x0000007300837202 */ /* 0x000fe20000000f00 */
[----:B------:R-:W-:-:S07]  /*4270*/  IMAD.MOV.U32 R117, RZ, RZ, R123 ;  /* 0x000000ffff757224 */ /* 0x000fce00078e007b */
[----:B------:R-:W-:Y:S05]  /*4280*/  WARPSYNC.COLLECTIVE R122, `(.L_x_8459) ;  /* 0x000000007a087348 */ /* 0x000fea0003c00000 */
[----:B------:R0:W1:Y:S02]  /*4290*/  SHFL.DOWN P6, R123, R131, R130, R133 ;  /* 0x08000082837b7389 */ /* 0x00006400000c0085 */
[----:B01----:R-:W-:Y:S01]  /*42a0*/  ENDCOLLECTIVE ;  /* 0x000000000000791b */ /* 0x003fe20003800000 */
.L_x_8459:
[----:B------:R-:W-:Y:S01]  /*42b0*/  FADD.FTZ R117, R114, R117 ;  /* 0x0000007572757221 */ /* 0x000fe20000010000 */
[----:B------:R-:W-:-:S04]  /*42c0*/  HFMA2.MMA R130, -RZ, RZ, 0, 2.384185791015625e-07 ;  /* 0x00000004ff827435 */ /* 0x000fc800000001ff */
[----:B------:R-:W-:Y:S02]  /*42d0*/  MOV R131, R117 ;  /* 0x0000007500837202 */ /* 0x000fe40000000f00 */
[----:B------:R-:W-:-:S07]  /*42e0*/  MOV R116, R123 ;  /* 0x0000007b00747202 */ /* 0x000fce0000000f00 */
[----:B------:R-:W-:Y:S05]  /*42f0*/  WARPSYNC.COLLECTIVE R122, `(.L_x_8460) ;  /* 0x000000007a087348 */ /* 0x000fea0003c00000 */
[----:B------:R0:W1:Y:S02]  /*4300*/  SHFL.DOWN P6, R123, R131, R130, R133 ;  /* 0x08000082837b7389 */ /* 0x00006400000c0085 */
[----:B01----:R-:W-:Y:S01]  /*4310*/  ENDCOLLECTIVE ;  /* 0x000000000000791b */ /* 0x003fe20003800000 */
.L_x_8460:
[----:B------:R-:W-:-:S05]  /*4320*/  FADD.FTZ R116, R115, R116 ;  /* 0x0000007473747221 */ /* 0x000fca0000010000 */
[----:B------:R-:W-:Y:S02]  /*4330*/  MOV R131, R116 ;  /* 0x0000007400837202 */ /* 0x000fe40000000f00 */
[----:B------:R-:W-:-:S07]  /*4340*/  MOV R118, R123 ;  /* 0x0000007b00767202 */ /* 0x000fce0000000f00 */
[----:B------:R-:W-:Y:S05]  /*4350*/  WARPSYNC.COLLECTIVE R122, `(.L_x_8461) ;  /* 0x000000007a087348 */ /* 0x000fea0003c00000 */
[----:B------:R0:W1:Y:S02]  /*4360*/  SHFL.DOWN P6, R123, R131, R130, R133 ;  /* 0x08000082837b7389 */ /* 0x00006400000c0085 */
[----:B01----:R-:W-:Y:S01]  /*4370*/  ENDCOLLECTIVE ;  /* 0x000000000000791b */ /* 0x003fe20003800000 */
.L_x_8461:
[----:B------:R-:W-:Y:S01]  /*4380*/  FADD.FTZ R118, R117, R118 ;  /* 0x0000007675767221 */ /* 0x000fe20000010000 */
[----:B------:R-:W-:-:S04]  /*4390*/  HFMA2.MMA R130, -RZ, RZ, 0, 1.1920928955078125e-07 ;  /* 0x00000002ff827435 */ /* 0x000fc800000001ff */
[----:B------:R-:W-:Y:S02]  /*43a0*/  MOV R131, R118 ;  /* 0x0000007600837202 */ /* 0x000fe40000000f00 */
[----:B------:R-:W-:-:S07]  /*43b0*/  MOV R119, R123 ;  /* 0x0000007b00777202 */ /* 0x000fce0000000f00 */
[----:B------:R-:W-:Y:S05]  /*43c0*/  WARPSYNC.COLLECTIVE R122, `(.L_x_8462) ;  /* 0x000000007a087348 */ /* 0x000fea0003c00000 */
[----:B------:R0:W1:Y:S02]  /*43d0*/  SHFL.DOWN P6, R123, R131, R130, R133 ;  /* 0x08000082837b7389 */ /* 0x00006400000c0085 */
[----:B01----:R-:W-:Y:S01]  /*43e0*/  ENDCOLLECTIVE ;  /* 0x000000000000791b */ /* 0x003fe20003800000 */
.L_x_8462:
[----:B------:R-:W-:-:S05]  /*43f0*/  FADD.FTZ R119, R116, R119 ;  /* 0x0000007774777221 */ /* 0x000fca0000010000 */
[----:B------:R-:W-:Y:S02]  /*4400*/  MOV R131, R119 ;  /* 0x0000007700837202 */ /* 0x000fe40000000f00 */
[----:B------:R-:W-:-:S07]  /*4410*/  MOV R121, R123 ;  /* 0x0000007b00797202 */ /* 0x000fce0000000f00 */
[----:B------:R-:W-:Y:S05]  /*4420*/  WARPSYNC.COLLECTIVE R122, `(.L_x_8463) ;  /* 0x000000007a087348 */ /* 0x000fea0003c00000 */
[----:B------:R0:W1:Y:S02]  /*4430*/  SHFL.DOWN P6, R123, R131, R130, R133 ;  /* 0x08000082837b7389 */ /* 0x00006400000c0085 */
[----:B01----:R-:W-:Y:S01]  /*4440*/  ENDCOLLECTIVE ;  /* 0x000000000000791b */ /* 0x003fe20003800000 */
.L_x_8463:
[----:B------:R-:W-:Y:S01]  /*4450*/  FADD.FTZ R121, R118, R121 ;  /* 0x0000007976797221 */ /* 0x000fe20000010000 */
[----:B------:R-:W-:-:S04]  /*4460*/  HFMA2.MMA R130, -RZ, RZ, 0, 5.9604644775390625e-08 ;  /* 0x00000001ff827435 */ /* 0x000fc800000001ff */
[----:B------:R-:W-:Y:S02]  /*4470*/  MOV R131, R121 ;  /* 0x0000007900837202 */ /* 0x000fe40000000f00 */
[----:B------:R-:W-:-:S07]  /*4480*/  MOV R120, R123 ;  /* 0x0000007b00787202 */ /* 0x000fce0000000f00 */
[----:B------:R-:W-:Y:S05]  /*4490*/  WARPSYNC.COLLECTIVE R122, `(.L_x_8464) ;  /* 0x000000007a087348 */ /* 0x000fea0003c00000 */
[----:B------:R0:W1:Y:S02]  /*44a0*/  SHFL.DOWN P6, R123, R131, R130, R133 ;  /* 0x08000082837b7389 */ /* 0x00006400000c0085 */
[----:B01----:R-:W-:Y:S01]  /*44b0*/  ENDCOLLECTIVE ;  /* 0x000000000000791b */ /* 0x003fe20003800000 */
.L_x_8464:
[----:B------:R-:W-:-:S05]  /*44c0*/  FADD.FTZ R120, R119, R120 ;  /* 0x0000007877787221 */ /* 0x000fca0000010000 */
[----:B------:R-:W-:Y:S02]  /*44d0*/  MOV R131, R120 ;  /* 0x0000007800837202 */ /* 0x000fe40000000f00 */
[----:B------:R-:W-:-:S07]  /*44e0*/  MOV R114, R123 ;  /* 0x0000007b00727202 */ /* 0x000fce0000000f00 */
[----:B------:R-:W-:Y:S05]  /*44f0*/  WARPSYNC.COLLECTIVE R122, `(.L_x_8465) ;  /* 0x000000007a087348 */ /* 0x000fea0003c00000 */
[----:B------:R0:W1:Y:S02]  /*4500*/  SHFL.DOWN P6, R123, R131, R130, R133 ;  /* 0x08000082837b7389 */ /* 0x00006400000c0085 */
[----:B01----:R-:W-:Y:S01]  /*4510*/  ENDCOLLECTIVE ;  /* 0x000000000000791b */ /* 0x003fe20003800000 */
.L_x_8465:
[----:B------:R-:W-:Y:S01]  /*4520*/  MOV R115, R123 ;  /* 0x0000007b00737202 */ /* 0x000fe20000000f00 */
[----:B------:R-:W-:Y:S06]  /*4530*/  BRA `(.L_x_8466) ;  /* 0xffffffd400507947 */ /* 0x000fec000383ffff */
.L_x_8467:
        /* <DEDUP_REMOVED lines=12> */
.L_x_11410:


//--------------------- .text._ZN10layer_norm22ln_bwd_finalize_kernelINS_22Kernel_traits_finalizeILj3072Ef6__halffS2_fjLb0ELj1024ELj4ENS_18Kernel_traits_baseILj3072EfS2_fS2_fjLj1024EEEEELb0ELb1EEEvNS_9BwdParamsE --------------------------
	.section	.text._ZN10layer_norm22ln_bwd_finalize_kernelINS_22Kernel_traits_finalizeILj3072Ef6__halffS2_fjLb0ELj1024ELj4ENS_18Kernel_traits_baseILj3072EfS2_fS2_fjLj1024EEEEELb0ELb1EEEvNS_9BwdParamsE,"ax",@progbits
	.align	128
        .global         _ZN10layer_norm22ln_bwd_finalize_kernelINS_22Kernel_traits_finalizeILj3072Ef6__halffS2_fjLb0ELj1024ELj4ENS_18Kernel_traits_baseILj3072EfS2_fS2_fjLj1024EEEEELb0ELb1EEEvNS_9BwdParamsE
        .type           _ZN10layer_norm22ln_bwd_finalize_kernelINS_22Kernel_traits_finalizeILj3072Ef6__halffS2_fjLb0ELj1024ELj4ENS_18Kernel_traits_baseILj3072EfS2_fS2_fjLj1024EEEEELb0ELb1EEEvNS_9BwdParamsE,@function
        .size           _ZN10layer_norm22ln_bwd_finalize_kernelINS_22Kernel_traits_finalizeILj3072Ef6__halffS2_fjLb0ELj1024ELj4ENS_18Kernel_traits_baseILj3072EfS2_fS2_fjLj1024EEEEELb0ELb1EEEvNS_9BwdParamsE,(.L_x_11411 - _ZN10layer_norm22ln_bwd_finalize_kernelINS_22Kernel_traits_finalizeILj3072Ef6__halffS2_fjLb0ELj1024ELj4ENS_18Kernel_traits_baseILj3072EfS2_fS2_fjLj1024EEEEELb0ELb1EEEvNS_9BwdParamsE)
        .other          _ZN10layer_norm22ln_bwd_finalize_kernelINS_22Kernel_traits_finalizeILj3072Ef6__halffS2_fjLb0ELj1024ELj4ENS_18Kernel_traits_baseILj3072EfS2_fS2_fjLj1024EEEEELb0ELb1EEEvNS_9BwdParamsE,@"STO_CUDA_ENTRY STV_DEFAULT"
_ZN10layer_norm22ln_bwd_finalize_kernelINS_22Kernel_traits_finalizeILj3072Ef6__halffS2_fjLb0ELj1024ELj4ENS_18Kernel_traits_baseILj3072EfS2_fS2_fjLj1024EEEEELb0ELb1EEEvNS_9BwdParamsE:
.text._ZN10layer_norm22ln_bwd_finalize_kernelINS_22Kernel_traits_finalizeILj3072Ef6__halffS2_fjLb0ELj1024ELj4ENS_18Kernel_traits_baseILj3072EfS2_fS2_fjLj1024EEEEELb0ELb1EEEvNS_9BwdParamsE:
        /* <DEDUP_REMOVED lines=26> */
.L_x_8477:
        /* <DEDUP_REMOVED lines=31> */
.L_x_8472:
        /* <DEDUP_REMOVED lines=34> */
.L_x_8471:
[----:B------:R-:W-:Y:S05]  /*05b0*/  BSYNC B1 ;  /* 0x0000000000017941 */ /* 0x000fea0003800000 */
.L_x_8470:
        /* <DEDUP_REMOVED lines=25> */
.L_x_8474:
[----:B------:R-:W-:Y:S05]  /*0750*/  BSYNC B1 ;  /* 0x0000000000017941 */ /* 0x000fea0003800000 */
.L_x_8473:
        /* <DEDUP_REMOVED lines=12> */
.L_x_8469:
[----:B------:R-:W-:Y:S05]  /*0820*/  BSYNC B0 ;  /* 0x0000000000007941 */ /* 0x000fea0003800000 */
.L_x_8468:
        /* <DEDUP_REMOVED lines=29> */
.L_x_8488:
[----:B------:R-:W-:Y:S01]  /*0a00*/  @!P1 SHF.R.U32.HI R12, RZ, 0x3, R0 ;  /* 0x00000003ff0c9819 */ /* 0x000fe20000011600 */
[----:B----4-:R-:W-:Y:S01]  /*0a10*/  FADD.FTZ R14, R9, R14 ;  /* 0x0000000e090e7221 */ /* 0x010fe20000010000 */
[----:B---3--:R-:W-:Y:S02]  /*0a20*/  FADD.FTZ R11, R10, R11 ;  /* 0x0000000b0a0b7221 */ /* 0x008fe40000010000 */
[----:B------:R-:W-:-:S05]  /*0a30*/  @!P1 LOP3.LUT R12, R12, 0x1ffffffc, RZ, 0xc0, !PT ;  /* 0x1ffffffc0c0c9812 */ /* 0x000fca00078ec0ff */
[----:B------:R3:W-:Y:S04]  /*0a40*/  @!P1 STS [R12+UR4+0x2000], R14 ;  /* 0x0020000e0c009988 */ /* 0x0007e80008000804 */
[----:B------:R3:W-:Y:S02]  /*0a50*/  @!P1 STS [R12+UR4+0x2080], R11 ;  /* 0x0020800b0c009988 */ /* 0x0007e40008000804 */
.L_x_8475:
        /* <DEDUP_REMOVED lines=15> */
.L_x_8476:
[----:B------:R-:W-:Y:S01]  /*0b50*/  HFMA2.MMA R19, -RZ, RZ, 0, 5.9604644775390625e-08 ;  /* 0x00000001ff137435 */ /* 0x000fe200000001ff */
[----:B0--3--:R-:W-:Y:S01]  /*0b60*/  MOV R20, R10 ;  /* 0x0000000a00147202 */ /* 0x009fe20000000f00 */
[----:B------:R-:W-:Y:S01]  /*0b70*/  IMAD.MOV.U32 R22, RZ, RZ, 0x1f ;  /* 0x0000001fff167424 */ /* 0x000fe200078e00ff */
[----:B------:R-:W-:-:S08]  /*0b80*/  MOV R17, 0xffffffff ;  /* 0xffffffff00117802 */ /* 0x000fd00000000f00 */
[----:B-12---:R-:W-:Y:S05]  /*0b90*/  WARPSYNC.COLLECTIVE R17, `(.L_x_8478) ;  /* 0x0000000011087348 */ /* 0x006fea0003c00000 */
[----:B------:R0:W3:Y:S02]  /*0ba0*/  SHFL.BFLY P2, R18, R20, R19, R22 ;  /* 0x0c00001314127389 */ /* 0x0000e40000040016 */
[----:B0123--:R-:W-:Y:S01]  /*0bb0*/  ENDCOLLECTIVE ;  /* 0x000000000000791b */ /* 0x00ffe20003800000 */
.L_x_8478:
[----:B------:R-:W-:Y:S01]  /*0bc0*/  HFMA2.MMA R19, -RZ, RZ, 0, 1.1920928955078125e-07 ;  /* 0x00000002ff137435 */ /* 0x000fe200000001ff */
[----:B------:R-:W-:-:S05]  /*0bd0*/  MOV R11, R18 ;  /* 0x00000012000b7202 */ /* 0x000fca0000000f00 */
[----:B------:R-:W-:-:S05]  /*0be0*/  FADD.FTZ R11, R10, R11 ;  /* 0x0000000b0a0b7221 */ /* 0x000fca0000010000 */
[----:B------:R-:W-:-:S07]  /*0bf0*/  MOV R20, R11 ;  /* 0x0000000b00147202 */ /* 0x000fce0000000f00 */
[----:B------:R-:W-:Y:S05]  /*0c00*/  WARPSYNC.COLLECTIVE R17, `(.L_x_8479) ;  /* 0x0000000011087348 */ /* 0x000fea0003c00000 */
[----:B------:R0:W1:Y:S02]  /*0c10*/  SHFL.BFLY P2, R18, R20, R19, R22 ;  /* 0x0c00001314127389 */ /* 0x0000640000040016 */
[----:B01----:R-:W-:Y:S01]  /*0c20*/  ENDCOLLECTIVE ;  /* 0x000000000000791b */ /* 0x003fe20003800000 */
.L_x_8479:
[----:B------:R-:W-:Y:S01]  /*0c30*/  HFMA2.MMA R19, -RZ, RZ, 0, 2.384185791015625e-07 ;  /* 0x00000004ff137435 */ /* 0x000fe200000001ff */
[----:B------:R-:W-:-:S04]  /*0c40*/  IMAD.MOV.U32 R12, RZ, RZ, R18 ;  /* 0x000000ffff0c7224 */ /* 0x000fc800078e0012 */
[----:B------:R-:W-:-:S05]  /*0c50*/  FADD.FTZ R12, R11, R12 ;  /* 0x0000000c0b0c7221 */ /* 0x000fca0000010000 */
[----:B------:R-:W-:-:S07]  /*0c60*/  MOV R20, R12 ;  /* 0x0000000c00147202 */ /* 0x000fce0000000f00 */
[----:B------:R-:W-:Y:S05]  /*0c70*/  WARPSYNC.COLLECTIVE R17, `(.L_x_8480) ;  /* 0x0000000011087348 */ /* 0x000fea0003c00000 */
[----:B------:R0:W1:Y:S02]  /*0c80*/  SHFL.BFLY P2, R18, R20, R19, R22 ;  /* 0x0c00001314127389 */ /* 0x0000640000040016 */
[----:B01----:R-:W-:Y:S01]  /*0c90*/  ENDCOLLECTIVE ;  /* 0x000000000000791b */ /* 0x003fe20003800000 */
.L_x_8480:
[----:B------:R-:W-:Y:S01]  /*0ca0*/  IMAD.MOV.U32 R19, RZ, RZ, 0x8 ;  /* 0x00000008ff137424 */ /* 0x000fe200078e00ff */
[----:B------:R-:W-:-:S05]  /*0cb0*/  MOV R13, R18 ;  /* 0x00000012000d7202 */ /* 0x000fca0000000f00 */
[----:B------:R-:W-:-:S05]  /*0cc0*/  FADD.FTZ R13, R12, R13 ;  /* 0x0000000d0c0d7221 */ /* 0x000fca0000010000 */
[----:B------:R-:W-:-:S07]  /*0cd0*/  MOV R20, R13 ;  /* 0x0000000d00147202 */ /* 0x000fce0000000f00 */
[----:B------:R-:W-:Y:S05]  /*0ce0*/  WARPSYNC.COLLECTIVE R17, `(.L_x_8481) ;  /* 0x0000000011087348 */ /* 0x000fea0003c00000 */
[----:B------:R0:W1:Y:S02]  /*0cf0*/  SHFL.BFLY P2, R18, R20, R19, R22 ;  /* 0x0c00001314127389 */ /* 0x0000640000040016 */
[----:B01----:R-:W-:Y:S01]  /*0d00*/  ENDCOLLECTIVE ;  /* 0x000000000000791b */ /* 0x003fe20003800000 */
.L_x_8481:
[----:B------:R-:W-:Y:S01]  /*0d10*/  HFMA2.MMA R19, -RZ, RZ, 0, 9.5367431640625e-07 ;  /* 0x00000010ff137435 */ /* 0x000fe200000001ff */
[----:B------:R-:W-:-:S05]  /*0d20*/  MOV R10, R18 ;  /* 0x00000012000a7202 */ /* 0x000fca0000000f00 */
[----:B------:R-:W-:-:S05]  /*0d30*/  FADD.FTZ R10, R13, R10 ;  /* 0x0000000a0d0a7221 */ /* 0x000fca0000010000 */
[----:B------:R-:W-:-:S07]  /*0d40*/  MOV R20, R10 ;  /* 0x0000000a00147202 */ /* 0x000fce0000000f00 */
[----:B------:R-:W-:Y:S05]  /*0d50*/  WARPSYNC.COLLECTIVE R17, `(.L_x_8482) ;  /* 0x0000000011087348 */ /* 0x000fea0003c00000 */
[----:B------:R0:W1:Y:S02]  /*0d60*/  SHFL.BFLY P2, R18, R20, R19, R22 ;  /* 0x0c00001314127389 */ /* 0x0000640000040016 */
[----:B01----:R-:W-:Y:S01]  /*0d70*/  ENDCOLLECTIVE ;  /* 0x000000000000791b */ /* 0x003fe20003800000 */
.L_x_8482:
[----:B------:R-:W-:Y:S01]  /*0d80*/  HFMA2.MMA R19, -RZ, RZ, 0, 5.9604644775390625e-08 ;  /* 0x00000001ff137435 */ /* 0x000fe200000001ff */
[----:B------:R-:W-:Y:S01]  /*0d90*/  IMAD.MOV.U32 R20, RZ, RZ, R9 ;  /* 0x000000ffff147224 */ /* 0x000fe200078e0009 */
[----:B------:R-:W-:-:S09]  /*0da0*/  MOV R11, R18 ;  /* 0x00000012000b7202 */ /* 0x000fd20000000f00 */
[----:B------:R-:W-:Y:S05]  /*0db0*/  WARPSYNC.COLLECTIVE R17, `(.L_x_8483) ;  /* 0x0000000011087348 */ /* 0x000fea0003c00000 */
[----:B------:R0:W1:Y:S02]  /*0dc0*/  SHFL.BFLY P2, R18, R20, R19, R22 ;  /* 0x0c00001314127389 */ /* 0x0000640000040016 */
[----:B01----:R-:W-:Y:S01]  /*0dd0*/  ENDCOLLECTIVE ;  /* 0x000000000000791b */ /* 0x003fe20003800000 */
.L_x_8483:
[----:B------:R-:W-:Y:S01]  /*0de0*/  HFMA2.MMA R19, -RZ, RZ, 0, 1.1920928955078125e-07 ;  /* 0x00000002ff137435 */ /* 0x000fe200000001ff */
[----:B------:R-:W-:-:S05]  /*0df0*/  MOV R12, R18 ;  /* 0x00000012000c7202 */ /* 0x000fca0000000f00 */
[----:B------:R-:W-:-:S05]  /*0e00*/  FADD.FTZ R14, R9, R12 ;  /* 0x0000000c090e7221 */ /* 0x000fca0000010000 */
[----:B------:R-:W-:-:S07]  /*0e10*/  MOV R20, R14 ;  /* 0x0000000e00147202 */ /* 0x000fce0000000f00 */
[----:B------:R-:W-:Y:S05]  /*0e20*/  WARPSYNC.COLLECTIVE R17, `(.L_x_8484) ;  /* 0x0000000011087348 */ /* 0x000fea0003c00000 */
[----:B------:R0:W1:Y:S02]  /*0e30*/  SHFL.BFLY P2, R18, R20, R19, R22 ;  /* 0x0c00001314127389 */ /* 0x0000640000040016 */
[----:B01----:R-:W-:Y:S01]  /*0e40*/  ENDCOLLECTIVE ;  /* 0x000000000000791b */ /* 0x003fe20003800000 */
.L_x_8484:
[----:B------:R-:W-:Y:S01]  /*0e50*/  HFMA2.MMA R19, -RZ, RZ, 0, 2.384185791015625e-07 ;  /* 0x00000004ff137435 */ /* 0x000fe200000001ff */
[----:B------:R-:W-:-:S04]  /*0e60*/  IMAD.MOV.U32 R13, RZ, RZ, R18 ;  /* 0x000000ffff0d7224 */ /* 0x000fc800078e0012 */
[----:B------:R-:W-:-:S05]  /*0e70*/  FADD.FTZ R15, R14, R13 ;  /* 0x0000000d0e0f7221 */ /* 0x000fca0000010000 */
[----:B------:R-:W-:-:S07]  /*0e80*/  MOV R20, R15 ;  /* 0x0000000f00147202 */ /* 0x000fce0000000f00 */
[----:B------:R-:W-:Y:S05]  /*0e90*/  WARPSYNC.COLLECTIVE R17, `(.L_x_8485) ;  /* 0x0000000011087348 */ /* 0x000fea0003c00000 */
[----:B------:R0:W1:Y:S02]  /*0ea0*/  SHFL.BFLY P2, R18, R20, R19, R22 ;  /* 0x0c00001314127389 */ /* 0x0000640000040016 */
[----:B01----:R-:W-:Y:S01]  /*0eb0*/  ENDCOLLECTIVE ;  /* 0x000000000000791b */ /* 0x003fe20003800000 */
.L_x_8485:
[----:B------:R-:W-:Y:S01]  /*0ec0*/  IMAD.MOV.U32 R19, RZ, RZ, 0x8 ;  /* 0x00000008ff137424 */ /* 0x000fe200078e00ff */
[----:B------:R-:W-:-:S05]  /*0ed0*/  MOV R16, R18 ;  /* 0x0000001200107202 */ /* 0x000fca0000000f00 */
[----:B------:R-:W-:-:S05]  /*0ee0*/  FADD.FTZ R16, R15, R16 ;  /* 0x000000100f107221 */ /* 0x000fca0000010000 */
[----:B------:R-:W-:-:S07]  /*0ef0*/  MOV R20, R16 ;  /* 0x0000001000147202 */ /* 0x000fce0000000f00 */
[----:B------:R-:W-:Y:S05]  /*0f00*/  WARPSYNC.COLLECTIVE R17, `(.L_x_8486) ;  /* 0x0000000011087348 */ /* 0x000fea0003c00000 */
[----:B------:R0:W1:Y:S02]  /*0f10*/  SHFL.BFLY P2, R18, R20, R19, R22 ;  /* 0x0c00001314127389 */ /* 0x0000640000040016 */
[----:B01----:R-:W-:Y:S01]  /*0f20*/  ENDCOLLECTIVE ;  /* 0x000000000000791b */ /* 0x003fe20003800000 */
.L_x_8486:
[----:B------:R-:W-:Y:S01]  /*0f30*/  HFMA2.MMA R19, -RZ, RZ, 0, 9.5367431640625e-07 ;  /* 0x00000010ff137435 */ /* 0x000fe200000001ff */
[----:B------:R-:W-:-:S05]  /*0f40*/  MOV R9, R18 ;  /* 0x0000001200097202 */ /* 0x000fca0000000f00 */
[----:B------:R-:W-:-:S05]  /*0f50*/  FADD.FTZ R9, R16, R9 ;  /* 0x0000000910097221 */ /* 0x000fca0000010000 */
[----:B------:R-:W-:-:S07]  /*0f60*/  MOV R20, R9 ;  /* 0x0000000900147202 */ /* 0x000fce0000000f00 */
[----:B------:R-:W-:Y:S05]  /*0f70*/  WARPSYNC.COLLECTIVE R17, `(.L_x_8487) ;  /* 0x0000000011087348 */ /* 0x000fea0003c00000 */
[----:B------:R0:W1:Y:S02]  /*0f80*/  SHFL.BFLY P2, R18, R20, R19, R22 ;  /* 0x0c00001314127389 */ /* 0x0000640000040016 */
[----:B01----:R-:W-:Y:S01]  /*0f90*/  ENDCOLLECTIVE ;  /* 0x000000000000791b */ /* 0x003fe20003800000 */
.L_x_8487:
[----:B------:R-:W-:Y:S01]  /*0fa0*/  MOV R14, R18 ;  /* 0x00000012000e7202 */ /* 0x000fe20000000f00 */
[----:B------:R-:W-:Y:S06]  /*0fb0*/  BRA `(.L_x_8488) ;  /* 0xfffffff800907947 */ /* 0x000fec000383ffff */
.L_x_8489:
        /* <DEDUP_REMOVED lines=12> */
.L_x_11411:


//--------------------- .text._ZN10layer_norm13ln_bwd_kernelINS_13Kernel_traitsIf6__halffS2_fjLj3072ELj1ELj1ELj4ELj16ENS_18Kernel_traits_baseILj3072EfS2_fS2_fjLj128EEEEELb1ELb0ELb1ELb1EEEvNS_9BwdParamsE --------------------------
	.section	.text._ZN10layer_norm13ln_bwd_kernelINS_13Kernel_traitsIf6__halffS2_fjLj3072ELj1ELj1ELj4ELj16ENS_18Kernel_traits_baseILj3072EfS2_fS2_fjLj128EEEEELb1ELb0ELb1ELb1EEEvNS_9BwdParamsE,"ax",@progbits
	.align	128
        .global         _ZN10layer_norm13ln_bwd_kernelINS_13Kernel_traitsIf6__halffS2_fjLj3072ELj1ELj1ELj4ELj16ENS_18Kernel_traits_baseILj3072EfS2_fS2_fjLj128EEEEELb1ELb0ELb1ELb1EEEvNS_9BwdParamsE
        .type           _ZN10layer_norm13ln_bwd_kernelINS_13Kernel_traitsIf6__halffS2_fjLj3072ELj1ELj1ELj4ELj16ENS_18Kernel_traits_baseILj3072EfS2_fS2_fjLj128EEEEELb1ELb0ELb1ELb1EEEvNS_9BwdParamsE,@function
        .size           _ZN10layer_norm13ln_bwd_kernelINS_13Kernel_traitsIf6__halffS2_fjLj3072ELj1ELj1ELj4ELj16ENS_18Kernel_traits_baseILj3072EfS2_fS2_fjLj128EEEEELb1ELb0ELb1ELb1EEEvNS_9BwdParamsE,(.L_x_11412 - _ZN10layer_norm13ln_bwd_kernelINS_13Kernel_traitsIf6__halffS2_fjLj3072ELj1ELj1ELj4ELj16ENS_18Kernel_traits_baseILj3072EfS2_fS2_fjLj128EEEEELb1ELb0ELb1ELb1EEEvNS_9BwdParamsE)
        .other          _ZN10layer_norm13ln_bwd_kernelINS_13Kernel_traitsIf6__halffS2_fjLj3072ELj1ELj1ELj4ELj16ENS_18Kernel_traits_baseILj3072EfS2_fS2_fjLj128EEEEELb1ELb0ELb1ELb1EEEvNS_9BwdParamsE,@"STO_CUDA_ENTRY STV_DEFAULT"
_ZN10layer_norm13ln_bwd_kernelINS_13Kernel_traitsIf6__halffS2_fjLj3072ELj1ELj1ELj4ELj16ENS_18Kernel_traits_baseILj3072EfS2_fS2_fjLj128EEEEELb1ELb0ELb1ELb1EEEvNS_9BwdParamsE:
.text._ZN10layer_norm13ln_bwd_kernelINS_13Kernel_traitsIf6__halffS2_fjLj3072ELj1ELj1ELj4ELj16ENS_18Kernel_traits_baseILj3072EfS2_fS2_fjLj128EEEEELb1ELb0ELb1ELb1EEEvNS_9BwdParamsE:
        /* <DEDUP_REMOVED lines=37> */
.L_x_8490:
        /* <DEDUP_REMOVED lines=37> */
.L_x_8544:
        /* <DEDUP_REMOVED lines=24> */
[----:B------:R-:W-:-:S04]  /*0620*/  IMAD.WIDE.U32 R114, R133, 0x20, R122 ;  /* 0x0000002085727825 */ /* 0x000fc800078e007a */
[----:B0-----:R-:W-:Y:S01]  /*0630*/  IMAD.WIDE.U32 R116, R0, 0x20, R122 ;  /* 0x0000002000747825 */ /* 0x001fe200078e007a */
        /* <DEDUP_REMOVED lines=31> */
.L_x_8493:
[----:B------:R-:W0:Y:S01]  /*0830*/  LDC.64 R152, c[0x0][0x2b8] ;  /* 0x0000ae00ff987b82 */ /* 0x000e220000000a00 */
[----:B------:R-:W-:Y:S01]  /*0840*/  IADD3 R3, R124, -0x1, RZ ;  /* 0xffffffff7c037810 */ /* 0x000fe20007ffe0ff */
[----:B------:R1:W2:Y:S04]  /*0850*/  LDG.E R119, desc[UR4][R120.64] ;  /* 0x0000000478777981 */ /* 0x0002a8000c1e1900 */
[----:B------:R-:W-:Y:S02]  /*0860*/  IMAD R3, R3, R136, RZ ;  /* 0x0000008803037224 */ /* 0x000fe400078e02ff */
[----:B------:R-:W3:Y:S03]  /*0870*/  LDC.64 R126, c[0x0][0x238] ;  /* 0x00008e00ff7e7b82 */ /* 0x000ee60000000a00 */
[----:B------:R-:W-:-:S04]  /*0880*/  SHF.R.S32.HI R122, RZ, 0x1f, R3 ;  /* 0x0000001fff7a7819 */ /* 0x000fc80000011403 */
[----:B------:R-:W-:-:S04]  /*0890*/  LEA.HI R3, R122, R3, RZ, 0x3 ;  /* 0x000000037a037211 */ /* 0x000fc800078f18ff */
[----:B------:R-:W-:-:S04]  /*08a0*/  LEA.HI.SX32 R3, R3, R132, 0x1d ;  /* 0x0000008403037211 */ /* 0x000fc800078feaff */
[C---:B------:R-:W-:Y:S01]  /*08b0*/  IADD3 R169, R3.reuse, 0x80, RZ ;  /* 0x0000008003a97810 */ /* 0x040fe20007ffe0ff */
[C---:B0-----:R-:W-:Y:S01]  /*08c0*/  IMAD.WIDE.U32 R156, R3.reuse, 0x10, R152 ;  /* 0x00000010039c7825 */ /* 0x041fe200078e0098 */
[----:B------:R-:W-:-:S03]  /*08d0*/  IADD3 R3, R3, 0x100, RZ ;  /* 0x0000010003037810 */ /* 0x000fc60007ffe0ff */
[----:B------:R-:W-:Y:S02]  /*08e0*/  IMAD.WIDE.U32 R168, R169, 0x10, R152 ;  /* 0x00000010a9a87825 */ /* 0x000fe400078e0098 */
[----:B------:R-:W4:Y:S02]  /*08f0*/  LDG.E.128 R156, desc[UR4][R156.64] ;  /* 0x000000049c9c7981 */ /* 0x000f24000c1e1d00 */
[--C-:B---3--:R-:W-:Y:S02]  /*0900*/  IMAD.WIDE.U32 R122, R135, 0x20, R126.reuse ;  /* 0x00000020877a7825 */ /* 0x108fe400078e007e */
[----:B------:R-:W3:Y:S02]  /*0910*/  LDG.E.128 R168, desc[UR4][R168.64] ;  /* 0x00000004a8a87981 */ /* 0x000ee4000c1e1d00 */
[--C-:B------:R-:W-:Y:S02]  /*0920*/  IMAD.WIDE.U32 R124, R133, 0x20, R126.reuse ;  /* 0x00000020857c7825 */ /* 0x100fe400078e007e */
[----:B------:R-:W3:Y:S02]  /*0930*/  LDG.E.128 R140, desc[UR4][R122.64] ;  /* 0x000000047a8c7981 */ /* 0x000ee4000c1e1d00 */
[----:B-1----:R-:W-:-:S02]  /*0940*/  IMAD.WIDE.U32 R120, R0, 0x20, R126 ;  /* 0x0000002000787825 */ /* 0x002fc400078e007e */
[----:B------:R-:W3:Y:S01]  /*0950*/  LDG.E.128 R160, desc[UR4][R122.64+0x10] ;  /* 0x000010047aa07981 */ /* 0x000ee2000c1e1d00 */
[C---:B-----5:R-:W-:Y:S01]  /*0960*/  ISETP.GE.AND P4, PT, R134.reuse, 0x1, PT ;  /* 0x000000018600780c */ /* 0x060fe20003f86270 */
[----:B------:R-:W-:Y:S01]  /*0970*/  IMAD.WIDE.U32 R152, R3, 0x10, R152 ;  /* 0x0000001003987825 */ /* 0x000fe200078e0098 */
[----:B------:R-:W0:Y:S01]  /*0980*/  LDC.64 R126, c[0x0][0x240] ;  /* 0x00009000ff7e7b82 */ /* 0x000e220000000a00 */
[----:B------:R-:W3:Y:S04]  /*0990*/  LDG.E.128 R164, desc[UR4][R124.64] ;  /* 0x000000047ca47981 */ /* 0x000ee8000c1e1d00 */
[----:B------:R1:W3:Y:S04]  /*09a0*/  LDG.E.128 R172, desc[UR4][R124.64+0x10] ;  /* 0x000010047cac7981 */ /* 0x0002e8000c1e1d00 */
[----:B------:R-:W3:Y:S04]  /*09b0*/  LDG.E.128 R176, desc[UR4][R120.64] ;  /* 0x0000000478b07981 */ /* 0x000ee8000c1e1d00 */
[----:B------:R1:W3:Y:S04]  /*09c0*/  LDG.E.128 R128, desc[UR4][R120.64+0x10] ;  /* 0x0000100478807981 */ /* 0x0002e8000c1e1d00 */
[----:B------:R-:W3:Y:S01]  /*09d0*/  LDG.E.128 R152, desc[UR4][R152.64] ;  /* 0x0000000498987981 */ /* 0x000ee2000c1e1d00 */
[----:B------:R-:W-:-:S05]  /*09e0*/  @P4 IADD3 R3, R134, -0x1, RZ ;  /* 0xffffffff86034810 */ /* 0x000fca0007ffe0ff */
[----:B------:R-:W-:Y:S01]  /*09f0*/  @P4 IMAD R3, R3, R136, RZ ;  /* 0x0000008803034224 */ /* 0x000fe200078e02ff */
[----:B-1----:R-:W-:-:S04]  /*0a00*/  HFMA2.MMA R125, -RZ, RZ, 0, 0 ;  /* 0x00000000ff7d7435 */ /* 0x002fc800000001ff */
[----:B------:R-:W-:-:S04]  /*0a10*/  @P4 SHF.R.S32.HI R122, RZ, 0x1f, R3 ;  /* 0x0000001fff7a4819 */ /* 0x000fc80000011403 */
[----:B------:R-:W-:-:S04]  /*0a20*/  @P4 LEA.HI R3, R122, R3, RZ, 0x3 ;  /* 0x000000037a034211 */ /* 0x000fc800078f18ff */
[----:B------:R-:W-:-:S04]  /*0a30*/  @P4 LEA.HI.SX32 R125, R3, R132, 0x1d ;  /* 0x00000084037d4211 */ /* 0x000fc800078feaff */
[C---:B------:R-:W-:Y:S02]  /*0a40*/  IADD3 R123, R125.reuse, 0x80, RZ ;  /* 0x000000807d7b7810 */ /* 0x040fe40007ffe0ff */
        /* <DEDUP_REMOVED lines=23> */
[C---:B---3--:R-:W-:Y:S01]  /*0bc0*/  FADD.FTZ R141, -R150.reuse, R141 ;  /* 0x0000008d968d7221 */ /* 0x048fe20000010100 */
[C---:B------:R-:W-:Y:S01]  /*0bd0*/  FADD.FTZ R3, -R150.reuse, R140 ;  /* 0x0000008c96037221 */ /* 0x040fe20000010100 */
[----:B------:R-:W-:Y:S01]  /*0be0*/  FADD.FTZ R149, -R150, R142 ;  /* 0x0000008e96957221 */ /* 0x000fe20000010100 */
[----:B------:R-:W-:-:S02]  /*0bf0*/  HADD2.F32 R142, -RZ, R159.H1_H1 ;  /* 0x3000009fff8e7230 */ /* 0x000fc40000004100 */
[C---:B------:R-:W-:Y:S01]  /*0c00*/  FADD.FTZ R161, -R150.reuse, R161 ;  /* 0x000000a196a17221 */ /* 0x040fe20000010100 */
        /* <DEDUP_REMOVED lines=26> */
[----:B0-----:R-:W-:-:S02]  /*0db0*/  HADD2.F32 R115, -RZ, R154.H0_H0 ;  /* 0x2000009aff737230 */ /* 0x001fc40000004100 */
[----:B------:R-:W-:Y:S01]  /*0dc0*/  FMUL.FTZ R3, R2, R3 ;  /* 0x0000000302037220 */ /* 0x000fe20000410000 */
[----:B------:R-:W-:Y:S02]  /*0dd0*/  HADD2.F32 R114, -RZ, R154.H1_H1 ;  /* 0x3000009aff727230 */ /* 0x000fe40000004100 */
[----:B------:R-:W-:Y:S01]  /*0de0*/  FMUL.FTZ R172, R48, R119 ;  /* 0x0000007730ac7220 */ /* 0x000fe20000410000 */
[C---:B------:R-:W-:Y:S01]  /*0df0*/  FMUL.FTZ R154, R2.reuse, R161 ;  /* 0x000000a1029a7220 */ /* 0x040fe20000410000 */
[C---:B------:R-:W-:Y:S01]  /*0e00*/  FMUL.FTZ R161, R2.reuse, R171 ;  /* 0x000000ab02a17220 */ /* 0x040fe20000410000 */
[----:B------:R-:W-:Y:S01]  /*0e10*/  FMUL.FTZ R149, R2, R149 ;  /* 0x0000009502957220 */ /* 0x000fe20000410000 */
[-C--:B------:R-:W-:Y:S01]  /*0e20*/  FFMA.FTZ R53, R150, R126.reuse, R53 ;  /* 0x0000007e96357223 */ /* 0x080fe20000010035 */
[----:B------:R-:W-:Y:S01]  /*0e30*/  FADD.FTZ R97, R97, R126 ;  /* 0x0000007e61617221 */ /* 0x000fe20000010000 */
[----:B------:R-:W-:Y:S01]  /*0e40*/  FMUL.FTZ R171, R49, R126 ;  /* 0x0000007e31ab7220 */ /* 0x000fe20000410000 */
[C---:B------:R-:W-:Y:S01]  /*0e50*/  FFMA.FTZ R52, R3.reuse, R119, R52 ;  /* 0x0000007703347223 */ /* 0x040fe20000010034 */
[----:B------:R-:W-:Y:S01]  /*0e60*/  FADD.FTZ R96, R96, R119 ;  /* 0x0000007760607221 */ /* 0x000fe20000010000 */
[----:B------:R-:W-:Y:S01]  /*0e70*/  FADD.FTZ R126, RZ, R172 ;  /* 0x000000acff7e7221 */ /* 0x000fe20000010000 */
[----:B------:R-:W-:Y:S01]  /*0e80*/  FFMA.FTZ R119, R3, R172, RZ ;  /* 0x000000ac03777223 */ /* 0x000fe200000100ff */
[-C--:B------:R-:W-:Y:S01]  /*0e90*/  FFMA.FTZ R54, R149, R127.reuse, R54 ;  /* 0x0000007f95367223 */ /* 0x080fe20000010036 */
[----:B------:R-:W-:Y:S01]  /*0ea0*/  FADD.FTZ R98, R98, R127 ;  /* 0x0000007f62627221 */ /* 0x000fe20000010000 */
[----:B------:R-:W-:Y:S01]  /*0eb0*/  FMUL.FTZ R174, R50, R127 ;  /* 0x0000007f32ae7220 */ /* 0x000fe20000410000 */
[----:B------:R-:W-:Y:S01]  /*0ec0*/  FADD.FTZ R127, R126, R171 ;  /* 0x000000ab7e7f7221 */ /* 0x000fe20000010000 */
[----:B------:R-:W-:Y:S01]  /*0ed0*/  FFMA.FTZ R126, R150, R171, R119 ;  /* 0x000000ab967e7223 */ /* 0x000fe20000010077 */
[----:B------:R-:W-:-:S02]  /*0ee0*/  HADD2.F32 R137, -RZ, R158.H0_H0 ;  /* 0x2000009eff897230 */ /* 0x000fc40000004100 */
[C---:B------:R-:W-:Y:S01]  /*0ef0*/  FMUL.FTZ R162, R2.reuse, R173 ;  /* 0x000000ad02a27220 */ /* 0x040fe20000410000 */
[--C-:B------:R-:W-:Y:S02]  /*0f00*/  HADD2.F32 R193, -RZ, R152.reuse.H0_H0 ;  /* 0x20000098ffc17230 */ /* 0x100fe40000004100 */
[----:B------:R-:W-:Y:S01]  /*0f10*/  FMUL.FTZ R173, R51, R138 ;  /* 0x0000008a33ad7220 */ /* 0x000fe20000410000 */
[----:B------:R-:W-:Y:S02]  /*0f20*/  HADD2.F32 R190, -RZ, R152.H1_H1 ;  /* 0x30000098ffbe7230 */ /* 0x000fe40000004100 */
[----:B------:R-:W-:Y:S01]  /*0f30*/  FADD.FTZ R128, R127, R174 ;  /* 0x000000ae7f807221 */ /* 0x000fe20000010000 */
[----:B------:R-:W-:Y:S01]  /*0f40*/  FMUL.FTZ R152, R2, R143 ;  /* 0x0000008f02987220 */ /* 0x000fe20000410000 */
[----:B------:R-:W-:Y:S01]  /*0f50*/  FFMA.FTZ R119, R149, R174, R126 ;  /* 0x000000ae95777223 */ /* 0x000fe2000001007e */
[----:B------:R-:W-:Y:S02]  /*0f60*/  HADD2.F32 R140, -RZ, R158.H1_H1 ;  /* 0x3000009eff8c7230 */ /* 0x000fe40000004100 */
[----:B------:R-:W-:Y:S01]  /*0f70*/  FMUL.FTZ R176, R44, R137 ;  /* 0x000000892cb07220 */ /* 0x000fe20000410000 */
[----:B------:R-:W-:Y:S01]  /*0f80*/  FADD.FTZ R127, R128, R173 ;  /* 0x000000ad807f7221 */ /* 0x000fe20000010000 */
[----:B------:R-:W-:Y:S01]  /*0f90*/  FMUL.FTZ R151, R2, R151 ;  /* 0x0000009702977220 */ /* 0x000fe20000410000 */
[----:B------:R-:W-:Y:S01]  /*0fa0*/  FFMA.FTZ R126, R152, R173, R119 ;  /* 0x000000ad987e7223 */ /* 0x000fe20000010077 */
[----:B------:R-:W-:Y:S01]  /*0fb0*/  FMUL.FTZ R164, R2, R175 ;  /* 0x000000af02a47220 */ /* 0x000fe20000410000 */
[----:B------:R-:W-:Y:S01]  /*0fc0*/  FMUL.FTZ R175, R45, R140 ;  /* 0x0000008c2daf7220 */ /* 0x000fe20000410000 */
[----:B------:R-:W-:Y:S01]  /*0fd0*/  FADD.FTZ R128, R127, R176 ;  /* 0x000000b07f807221 */ /* 0x000fe20000010000 */
[----:B------:R-:W-:Y:S01]  /*0fe0*/  FFMA.FTZ R119, R151, R176, R126 ;  /* 0x000000b097777223 */ /* 0x000fe2000001007e */
[----:B-1----:R-:W-:-:S02]  /*0ff0*/  HADD2.F32 R117, -RZ, R153.H0_H0 ;  /* 0x20000099ff757230 */ /* 0x002fc40000004100 */
[----:B------:R-:W-:Y:S01]  /*1000*/  FMUL.FTZ R178, R46, R181 ;  /* 0x000000b52eb27220 */ /* 0x000fe20000410000 */
[----:B------:R-:W-:Y:S02]  /*1010*/  HADD2.F32 R116, -RZ, R153.H1_H1 ;  /* 0x30000099ff747230 */ /* 0x000fe40000004100 */
[----:B------:R-:W-:Y:S01]  /*1020*/  FADD.FTZ R127, R128, R175 ;  /* 0x000000af807f7221 */ /* 0x000fe20000010000 */
[----:B------:R-:W-:Y:S01]  /*1030*/  FMUL.FTZ R153, R2, R139 ;  /* 0x0000008b02997220 */ /* 0x000fe20000410000 */
[----:B------:R-:W-:Y:S01]  /*1040*/  FFMA.FTZ R126, R154, R175, R119 ;  /* 0x000000af9a7e7223 */ /* 0x000fe20000010077 */
[--C-:B------:R-:W-:Y:S02]  /*1050*/  HADD2.F32 R183, -RZ, R168.reuse.H0_H0 ;  /* 0x200000a8ffb77230 */ /* 0x100fe40000004100 */
[C---:B------:R-:W-:Y:S01]  /*1060*/  FMUL.FTZ R166, R2.reuse, R177 ;  /* 0x000000b102a67220 */ /* 0x040fe20000410000 */
[----:B------:R-:W-:Y:S01]  /*1070*/  FMUL.FTZ R177, R47, R142 ;  /* 0x0000008e2fb17220 */ /* 0x000fe20000410000 */
[----:B------:R-:W-:Y:S01]  /*1080*/  FADD.FTZ R128, R127, R178 ;  /* 0x000000b27f807221 */ /* 0x000fe20000010000 */
[----:B------:R-:W-:Y:S01]  /*1090*/  FMUL.FTZ R156, R2, R163 ;  /* 0x000000a3029c7220 */ /* 0x000fe20000410000 */
[----:B------:R-:W-:Y:S01]  /*10a0*/  FFMA.FTZ R119, R153, R178, R126 ;  /* 0x000000b299777223 */ /* 0x000fe2000001007e */
[----:B------:R-:W-:-:S02]  /*10b0*/  HADD2.F32 R182, -RZ, R168.H1_H1 ;  /* 0x300000a8ffb67230 */ /* 0x000fc40000004100 */
[----:B------:R-:W-:Y:S01]  /*10c0*/  FMUL.FTZ R180, R40, R183 ;  /* 0x000000b728b47220 */ /* 0x000fe20000410000 */
[--C-:B------:R-:W-:Y:S02]  /*10d0*/  HADD2.F32 R113, -RZ, R155.reuse.H0_H0 ;  /* 0x2000009bff717230 */ /* 0x100fe40000004100 */
[----:B------:R-:W-:Y:S01]  /*10e0*/  FADD.FTZ R127, R128, R177 ;  /* 0x000000b1807f7221 */ /* 0x000fe20000010000 */
[----:B------:R-:W-:Y:S02]  /*10f0*/  HADD2.F32 R112, -RZ, R155.H1_H1 ;  /* 0x3000009bff707230 */ /* 0x000fe40000004100 */
[----:B------:R-:W-:Y:S01]  /*1100*/  FMUL.FTZ R155, R2, R157 ;  /* 0x0000009d029b7220 */ /* 0x000fe20000410000 */
        /* <DEDUP_REMOVED lines=13> */
[----:B------:R-:W-:Y:S01]  /*11e0*/  FMUL.FTZ R160, R2, R167 ;  /* 0x000000a702a07220 */ /* 0x000fe20000410000 */
[----:B------:R-:W-:Y:S01]  /*11f0*/  FADD.FTZ R94, R94, R181 ;  /* 0x000000b55e5e7221 */ /* 0x000fe20000010000 */
[----:B------:R-:W-:Y:S01]  /*1200*/  FFMA.FTZ R58, R153, R181, R58 ;  /* 0x000000b5993a7223 */ /* 0x000fe2000001003a */
[----:B------:R-:W-:Y:S01]  /*1210*/  FMUL.FTZ R181, R43, R184 ;  /* 0x000000b82bb57220 */ /* 0x000fe20000410000 */
[----:B------:R-:W-:Y:S01]  /*1220*/  FADD.FTZ R128, R127, R182 ;  /* 0x000000b67f807221 */ /* 0x000fe20000010000 */
        /* <DEDUP_REMOVED lines=23> */
[----:B------:R-:W-:Y:S01]  /*13a0*/  FADD.FTZ R84, R84, R187 ;  /* 0x000000bb54547221 */ /* 0x000fe20000010000 */
[----:B------:R-:W-:Y:S01]  /*13b0*/  FFMA.FTZ R64, R159, R187, R64 ;  /* 0x000000bb9f407223 */ /* 0x000fe20000010040 */
        /* <DEDUP_REMOVED lines=60> */
.L_x_8494:
[----:B------:R-:W-:Y:S05]  /*1780*/  BSYNC B0 ;  /* 0x0000000000007941 */ /* 0x000fea0003800000 */
.L_x_8492:
        /* <DEDUP_REMOVED lines=31> */
.L_x_8555:
        /* <DEDUP_REMOVED lines=53> */
.L_x_8497:
[----:B------:R-:W-:Y:S05]  /*1cd0*/  BSYNC B0 ;  /* 0x0000000000007941 */ /* 0x000fea0003800000 */
.L_x_8496:
        /* <DEDUP_REMOVED lines=9> */
.L_x_8499:
[----:B------:R-:W-:Y:S05]  /*1d70*/  BSYNC B0 ;  /* 0x0000000000007941 */ /* 0x000fea0003800000 */
.L_x_8498:
        /* <DEDUP_REMOVED lines=8> */
.L_x_8501:
[----:B------:R-:W-:Y:S05]  /*1e00*/  BSYNC B0 ;  /* 0x0000000000007941 */ /* 0x000fea0003800000 */
.L_x_8500:
        /* <DEDUP_REMOVED lines=8> */
.L_x_8503:
[----:B------:R-:W-:Y:S05]  /*1e90*/  BSYNC B0 ;  /* 0x0000000000007941 */ /* 0x000fea0003800000 */
.L_x_8502:
        /* <DEDUP_REMOVED lines=17> */
.L_x_8505:
[----:B------:R-:W-:Y:S05]  /*1fb0*/  BSYNC B0 ;  /* 0x0000000000007941 */ /* 0x000fea0003800000 */
.L_x_8504:
        /* <DEDUP_REMOVED lines=37> */
.L_x_8507:
[----:B------:R-:W-:Y:S05]  /*2210*/  BSYNC B0 ;  /* 0x0000000000007941 */ /* 0x000fea0003800000 */
.L_x_8506:
        /* <DEDUP_REMOVED lines=8> */
.L_x_8509:
[----:B------:R-:W-:Y:S05]  /*22a0*/  BSYNC B0 ;  /* 0x0000000000007941 */ /* 0x000fea0003800000 */
.L_x_8508:
        /* <DEDUP_REMOVED lines=16> */
.L_x_8511:
[----:B------:R-:W-:Y:S05]  /*23b0*/  BSYNC B0 ;  /* 0x0000000000007941 */ /* 0x000fea0003800000 */
.L_x_8510:
        /* <DEDUP_REMOVED lines=19> */
.L_x_8513:
[----:B------:R-:W-:Y:S05]  /*24f0*/  BSYNC B0 ;  /* 0x0000000000007941 */ /* 0x000fea0003800000 */
.L_x_8512:
[----:B----4-:R-:W-:Y:S01]  /*2500*/  @P4 FMUL.FTZ R131, R207, R131 ;  /* 0x00000083cf834220 */ /* 0x010fe20000410000 */
[----:B------:R-:W-:Y:S01]  /*2510*/  @!P2 ISETP.NE.U32.AND P0, PT, R147, RZ, PT ;  /* 0x000000ff9300a20c */ /* 0x000fe20003f05070 */
[----:B------:R-:W-:Y:S01]  /*2520*/  BSSY B0, `(.L_x_8514) ;  /* 0x0000011000007945 */ /* 0x000fe20003800000 */
[----:B------:R-:W-:Y:S01]  /*2530*/  @P4 LOP3.LUT P6, RZ, R199, 0xff, RZ, 0xc0, !PT ;  /* 0x000000ffc7ff4812 */ /* 0x000fe200078cc0ff */
[----:B------:R-:W-:Y:S01]  /*2540*/  @P4 FMUL.FTZ R130, R131, R130 ;  /* 0x0000008283824220 */ /* 0x000fe20000410000 */
[----:B------:R-:W-:Y:S01]  /*2550*/  @!P2 ISETP.NE.AND.EX P0, PT, R148, RZ, PT, P0 ;  /* 0x000000ff9400a20c */ /* 0x000fe20003f05300 */
[----:B------:R-:W-:Y:S01]  /*2560*/  HFMA2.MMA R199, -RZ, RZ, 0, 0 ;  /* 0x00000000ffc77435 */ /* 0x000fe200000001ff */
[----:B------:R-:W-:Y:S02]  /*2570*/  @P4 LEA.HI R209, R114, R209, RZ, 0x3 ;  /* 0x000000d172d14211 */ /* 0x000fe400078f18ff */
[----:B------:R-:W-:Y:S02]  /*2580*/  @P4 F2FP.F16.F32.PACK_AB R114, RZ, R200 ;  /* 0x000000c8ff72423e */ /* 0x000fe400000000ff */
[----:B------:R-:W-:-:S02]  /*2590*/  @P4 FSEL R200, R130, RZ, P6 ;  /* 0x000000ff82c84208 */ /* 0x000fc40003000000 */
        /* <DEDUP_REMOVED lines=9> */
.L_x_8515:
[----:B------:R-:W-:Y:S05]  /*2630*/  BSYNC B0 ;  /* 0x0000000000007941 */ /* 0x000fea0003800000 */
.L_x_8514:
        /* <DEDUP_REMOVED lines=28> */
.L_x_8517:
[----:B------:R-:W-:Y:S05]  /*2800*/  BSYNC B0 ;  /* 0x0000000000007941 */ /* 0x000fea0003800000 */
.L_x_8516:
        /* <DEDUP_REMOVED lines=12> */
[----:B------:R-:W-:Y:S02]  /*28d0*/  @P4 F2FP.F16.F32.PACK_AB R128, RZ, R128 ;  /* 0x00000080ff80423e */ /* 0x000fe400000000ff */
[----:B------:R-:W-:Y:S01]  /*28e0*/  @P4 PRMT R106, R143, 0x7610, R106 ;  /* 0x000076108f6a4816 */ /* 0x000fe2000000006a */
[----:B------:R-:W-:Y:S01]  /*28f0*/  @P4 IMAD.WIDE.U32 R142, R199, 0x10, R116 ;  /* 0x00000010c78e4825 */ /* 0x000fe200078e0074 */
[----:B------:R-:W-:Y:S02]  /*2900*/  @!P2 ISETP.NE.AND.EX P0, PT, R148, RZ, PT, P0 ;  /* 0x000000ff9400a20c */ /* 0x000fe40003f05300 */
[----:B------:R-:W-:Y:S02]  /*2910*/  @P4 PRMT R106, R106, 0x5410, R118 ;  /* 0x000054106a6a4816 */ /* 0x000fe40000000076 */
[----:B------:R-:W-:-:S02]  /*2920*/  @P4 PRMT R107, R128, 0x7610, R107 ;  /* 0x00007610806b4816 */ /* 0x000fc4000000006b */
[----:B------:R-:W-:Y:S02]  /*2930*/  @P4 PRMT R105, R105, 0x5410, R206 ;  /* 0x0000541069694816 */ /* 0x000fe400000000ce */
[----:B------:R-:W-:Y:S02]  /*2940*/  @P4 F2FP.F16.F32.PACK_AB R129, RZ, R129 ;  /* 0x00000081ff81423e */ /* 0x000fe400000000ff */
        /* <DEDUP_REMOVED lines=15> */
.L_x_8519:
[----:B------:R-:W-:Y:S05]  /*2a40*/  BSYNC B0 ;  /* 0x0000000000007941 */ /* 0x000fea0003800000 */
.L_x_8518:
        /* <DEDUP_REMOVED lines=31> */
.L_x_8521:
[----:B------:R-:W-:Y:S05]  /*2c40*/  BSYNC B0 ;  /* 0x0000000000007941 */ /* 0x000fea0003800000 */
.L_x_8520:
        /* <DEDUP_REMOVED lines=15> */
.L_x_8523:
[----:B------:R-:W-:Y:S05]  /*2d40*/  BSYNC B0 ;  /* 0x0000000000007941 */ /* 0x000fea0003800000 */
.L_x_8522:
        /* <DEDUP_REMOVED lines=15> */
.L_x_8525:
[----:B------:R-:W-:Y:S05]  /*2e40*/  BSYNC B0 ;  /* 0x0000000000007941 */ /* 0x000fea0003800000 */
.L_x_8524:
        /* <DEDUP_REMOVED lines=15> */
.L_x_8527:
[----:B------:R-:W-:Y:S05]  /*2f40*/  BSYNC B0 ;  /* 0x0000000000007941 */ /* 0x000fea0003800000 */
.L_x_8526:
        /* <DEDUP_REMOVED lines=15> */
.L_x_8529:
[----:B------:R-:W-:Y:S05]  /*3040*/  BSYNC B0 ;  /* 0x0000000000007941 */ /* 0x000fea0003800000 */
.L_x_8528:
        /* <DEDUP_REMOVED lines=15> */
.L_x_8531:
[----:B------:R-:W-:Y:S05]  /*3140*/  BSYNC B0 ;  /* 0x0000000000007941 */ /* 0x000fea0003800000 */
.L_x_8530:
        /* <DEDUP_REMOVED lines=15> */
.L_x_8533:
[----:B------:R-:W-:Y:S05]  /*3240*/  BSYNC B0 ;  /* 0x0000000000007941 */ /* 0x000fea0003800000 */
.L_x_8532:
        /* <DEDUP_REMOVED lines=15> */
.L_x_8535:
[----:B------:R-:W-:Y:S05]  /*3340*/  BSYNC B0 ;  /* 0x0000000000007941 */ /* 0x000fea0003800000 */
.L_x_8534:
        /* <DEDUP_REMOVED lines=15> */
.L_x_8537:
[----:B------:R-:W-:Y:S05]  /*3440*/  BSYNC B0 ;  /* 0x0000000000007941 */ /* 0x000fea0003800000 */
.L_x_8536:
        /* <DEDUP_REMOVED lines=24> */
.L_x_8539:
[----:B------:R-:W-:Y:S05]  /*35d0*/  BSYNC B0 ;  /* 0x0000000000007941 */ /* 0x000fea0003800000 */
.L_x_8538:
        /* <DEDUP_REMOVED lines=28> */
.L_x_8541:
[----:B------:R-:W-:Y:S05]  /*37a0*/  BSYNC B0 ;  /* 0x0000000000007941 */ /* 0x000fea0003800000 */
.L_x_8540:
        /* <DEDUP_REMOVED lines=39> */
.L_x_8543:
[----:B------:R-:W-:Y:S05]  /*3a20*/  BSYNC B0 ;  /* 0x0000000000007941 */ /* 0x000fea0003800000 */
.L_x_8542:
        /* <DEDUP_REMOVED lines=18> */
.L_x_8491:
        /* <DEDUP_REMOVED lines=23> */
.L_x_8495:
[----:B------:R-:W-:Y:S01]  /*3cc0*/  HFMA2.MMA R130, -RZ, RZ, 0, 9.5367431640625e-07 ;  /* 0x00000010ff827435 */ /* 0x000fe200000001ff */
[----:B------:R-:W-:Y:S02]  /*3cd0*/  MOV R131, R119 ;  /* 0x0000007700837202 */ /* 0x000fe40000000f00 */
[----:B------:R-:W-:Y:S02]  /*3ce0*/  MOV R137, 0x1f ;  /* 0x0000001f00897802 */ /* 0x000fe40000000f00 */
[----:B------:R-:W-:-:S07]  /*3cf0*/  MOV R128, 0xffffffff ;  /* 0xffffffff00807802 */ /* 0x000fce0000000f00 */
[----:B------:R-:W-:Y:S05]  /*3d00*/  WARPSYNC.COLLECTIVE R128, `(.L_x_8545) ;  /* 0x0000000080087348 */ /* 0x000fea0003c00000 */
[----:B------:R0:W1:Y:S02]  /*3d10*/  SHFL.DOWN P1, R129, R131, R130, R137 ;  /* 0x0800008283817389 */ /* 0x0000640000020089 */
[----:B01----:R-:W-:Y:S01]  /*3d20*/  ENDCOLLECTIVE ;  /* 0x000000000000791b */ /* 0x003fe20003800000 */
.L_x_8545:
[----:B------:R-:W-:Y:S02]  /*3d30*/  MOV R131, R126 ;  /* 0x0000007e00837202 */ /* 0x000fe40000000f00 */
[----:B------:R-:W-:-:S07]  /*3d40*/  MOV R114, R129 ;  /* 0x0000008100727202 */ /* 0x000fce0000000f00 */
[----:B------:R-:W-:Y:S05]  /*3d50*/  WARPSYNC.COLLECTIVE R128, `(.L_x_8546) ;  /* 0x0000000080087348 */ /* 0x000fea0003c00000 */
[----:B------:R0:W1:Y:S02]  /*3d60*/  SHFL.DOWN P1, R129, R131, R130, R137 ;  /* 0x0800008283817389 */ /* 0x0000640000020089 */
[----:B01----:R-:W-:Y:S01]  /*3d70*/  ENDCOLLECTIVE ;  /* 0x000000000000791b */ /* 0x003fe20003800000 */
.L_x_8546:
[----:B------:R-:W-:Y:S01]  /*3d80*/  FADD.FTZ R114, R114, R119 ;  /* 0x0000007772727221 */ /* 0x000fe20000010000 */
[----:B------:R-:W-:-:S04]  /*3d90*/  HFMA2.MMA R130, -RZ, RZ, 0, 4.76837158203125e-07 ;  /* 0x00000008ff827435 */ /* 0x000fc800000001ff */
[----:B------:R-:W-:Y:S02]  /*3da0*/  MOV R131, R114 ;  /* 0x0000007200837202 */ /* 0x000fe40000000f00 */
[----:B------:R-:W-:-:S07]  /*3db0*/  MOV R115, R129 ;  /* 0x0000008100737202 */ /* 0x000fce0000000f00 */
[----:B------:R-:W-:Y:S05]  /*3dc0*/  WARPSYNC.COLLECTIVE R128, `(.L_x_8547) ;  /* 0x0000000080087348 */ /* 0x000fea0003c00000 */
[----:B------:R0:W1:Y:S02]  /*3dd0*/  SHFL.DOWN P1, R129, R131, R130, R137 ;  /* 0x0800008283817389 */ /* 0x0000640000020089 */
[----:B01----:R-:W-:Y:S01]  /*3de0*/  ENDCOLLECTIVE ;  /* 0x000000000000791b */ /* 0x003fe20003800000 */
.L_x_8547:
[----:B------:R-:W-:-:S05]  /*3df0*/  FADD.FTZ R115, R115, R126 ;  /* 0x0000007e73737221 */ /* 0x000fca0000010000 */
[----:B------:R-:W-:Y:S02]  /*3e00*/  MOV R131, R115 ;  /* 0x0000007300837202 */ /* 0x000fe40000000f00 */
[----:B------:R-:W-:-:S07]  /*3e10*/  MOV R117, R129 ;  /* 0x0000008100757202 */ /* 0x000fce0000000f00 */
[----:B------:R-:W-:Y:S05]  /*3e20*/  WARPSYNC.COLLECTIVE R128, `(.L_x_8548) ;  /* 0x0000000080087348 */ /* 0x000fea0003c00000 */
[----:B------:R0:W1:Y:S02]  /*3e30*/  SHFL.DOWN P1, R129, R131, R130, R137 ;  /* 0x0800008283817389 */ /* 0x0000640000020089 */
[----:B01----:R-:W-:Y:S01]  /*3e40*/  ENDCOLLECTIVE ;  /* 0x000000000000791b */ /* 0x003fe20003800000 */
.L_x_8548:
[----:B------:R-:W-:Y:S01]  /*3e50*/  FADD.FTZ R117, R114, R117 ;  /* 0x0000007572757221 */ /* 0x000fe20000010000 */
[----:B------:R-:W-:-:S04]  /*3e60*/  HFMA2.MMA R130, -RZ, RZ, 0, 2.384185791015625e-07 ;  /* 0x00000004ff827435 */ /* 0x000fc800000001ff */
[----:B------:R-:W-:Y:S02]  /*3e70*/  MOV R131, R117 ;  /* 0x0000007500837202 */ /* 0x000fe40000000f00 */
[----:B------:R-:W-:-:S07]  /*3e80*/  MOV R116, R129 ;  /* 0x0000008100747202 */ /* 0x000fce0000000f00 */
[----:B------:R-:W-:Y:S05]  /*3e90*/  WARPSYNC.COLLECTIVE R128, `(.L_x_8549) ;  /* 0x0000000080087348 */ /* 0x000fea0003c00000 */
[----:B------:R0:W1:Y:S02]  /*3ea0*/  SHFL.DOWN P1, R129, R131, R130, R137 ;  /* 0x0800008283817389 */ /* 0x0000640000020089 */
[----:B01----:R-:W-:Y:S01]  /*3eb0*/  ENDCOLLECTIVE ;  /* 0x000000000000791b */ /* 0x003fe20003800000 */
.L_x_8549:
[----:B------:R-:W-:-:S05]  /*3ec0*/  FADD.FTZ R116, R115, R116 ;  /* 0x0000007473747221 */ /* 0x000fca0000010000 */
[----:B------:R-:W-:Y:S02]  /*3ed0*/  MOV R131, R116 ;  /* 0x0000007400837202 */ /* 0x000fe40000000f00 */
[----:B------:R-:W-:-:S07]  /*3ee0*/  MOV R118, R129 ;  /* 0x0000008100767202 */ /* 0x000fce0000000f00 */
[----:B------:R-:W-:Y:S05]  /*3ef0*/  WARPSYNC.COLLECTIVE R128, `(.L_x_8550) ;  /* 0x0000000080087348 */ /* 0x000fea0003c00000 */
[----:B------:R0:W1:Y:S02]  /*3f00*/  SHFL.DOWN P1, R129, R131, R130, R137 ;  /* 0x0800008283817389 */ /* 0x0000640000020089 */
[----:B01----:R-:W-:Y:S01]  /*3f10*/  ENDCOLLECTIVE ;  /* 0x000000000000791b */ /* 0x003fe20003800000 */
.L_x_8550:
[----:B------:R-:W-:Y:S01]  /*3f20*/  FADD.FTZ R118, R117, R118 ;  /* 0x0000007675767221 */ /* 0x000fe20000010000 */
[----:B------:R-:W-:-:S04]  /*3f30*/  HFMA2.MMA R130, -RZ, RZ, 0, 1.1920928955078125e-07 ;  /* 0x00000002ff827435 */ /* 0x000fc800000001ff */
[----:B------:R-:W-:Y:S02]  /*3f40*/  MOV R131, R118 ;  /* 0x0000007600837202 */ /* 0x000fe40000000f00 */
[----:B------:R-:W-:-:S07]  /*3f50*/  MOV R127, R129 ;  /* 0x00000081007f7202 */ /* 0x000fce0000000f00 */
[----:B------:R-:W-:Y:S05]  /*3f60*/  WARPSYNC.COLLECTIVE R128, `(.L_x_8551) ;  /* 0x0000000080087348 */ /* 0x000fea0003c00000 */
[----:B------:R0:W1:Y:S02]  /*3f70*/  SHFL.DOWN P1, R129, R131, R130, R137 ;  /* 0x0800008283817389 */ /* 0x0000640000020089 */
[----:B01----:R-:W-:Y:S01]  /*3f80*/  ENDCOLLECTIVE ;  /* 0x000000000000791b */ /* 0x003fe20003800000 */
.L_x_8551:
[----:B------:R-:W-:-:S05]  /*3f90*/  FADD.FTZ R127, R116, R127 ;  /* 0x0000007f747f7221 */ /* 0x000fca0000010000 */
[----:B------:R-:W-:Y:S02]  /*3fa0*/  MOV R131, R127 ;  /* 0x0000007f00837202 */ /* 0x000fe40000000f00 */
[----:B------:R-:W-:-:S07]  /*3fb0*/  MOV R119, R129 ;  /* 0x0000008100777202 */ /* 0x000fce0000000f00 */
[----:B------:R-:W-:Y:S05]  /*3fc0*/  WARPSYNC.COLLECTIVE R128, `(.L_x_8552) ;  /* 0x0000000080087348 */ /* 0x000fea0003c00000 */
[----:B------:R0:W1:Y:S02]  /*3fd0*/  SHFL.DOWN P1, R129, R131, R130, R137 ;  /* 0x0800008283817389 */ /* 0x0000640000020089 */
[----:B01----:R-:W-:Y:S01]  /*3fe0*/  ENDCOLLECTIVE ;  /* 0x000000000000791b */ /* 0x003fe20003800000 */
.L_x_8552:
[----:B------:R-:W-:Y:S01]  /*3ff0*/  FADD.FTZ R119, R118, R119 ;  /* 0x0000007776777221 */ /* 0x000fe20000010000 */
[----:B------:R-:W-:-:S04]  /*4000*/  HFMA2.MMA R130, -RZ, RZ, 0, 5.9604644775390625e-08 ;  /* 0x00000001ff827435 */ /* 0x000fc800000001ff */
[----:B------:R-:W-:Y:S02]  /*4010*/  MOV R131, R119 ;  /* 0x0000007700837202 */ /* 0x000fe40000000f00 */
[----:B------:R-:W-:-:S07]  /*4020*/  MOV R126, R129 ;  /* 0x00000081007e7202 */ /* 0x000fce0000000f00 */
[----:B------:R-:W-:Y:S05]  /*4030*/  WARPSYNC.COLLECTIVE R128, `(.L_x_8553) ;  /* 0x0000000080087348 */ /* 0x000fea0003c00000 */
[----:B------:R0:W1:Y:S02]  /*4040*/  SHFL.DOWN P1, R129, R131, R130, R137 ;  /* 0x0800008283817389 */ /* 0x0000640000020089 */
[----:B01----:R-:W-:Y:S01]  /*4050*/  ENDCOLLECTIVE ;  /* 0x000000000000791b */ /* 0x003fe20003800000 */
.L_x_8553:
[----:B------:R-:W-:-:S05]  /*4060*/  FADD.FTZ R114, R127, R126 ;  /* 0x0000007e7f727221 */ /* 0x000fca0000010000 */
[----:B------:R-:W-:Y:S02]  /*4070*/  MOV R131, R114 ;  /* 0x0000007200837202 */ /* 0x000fe40000000f00 */
[----:B------:R-:W-:-:S07]  /*4080*/  MOV R126, R129 ;  /* 0x00000081007e7202 */ /* 0x000fce0000000f00 */
[----:B------:R-:W-:Y:S05]  /*4090*/  WARPSYNC.COLLECTIVE R128, `(.L_x_8554) ;  /* 0x0000000080087348 */ /* 0x000fea0003c00000 */
[----:B------:R0:W1:Y:S02]  /*40a0*/  SHFL.DOWN P1, R129, R131, R130, R137 ;  /* 0x0800008283817389 */ /* 0x0000640000020089 */
[----:B01----:R-:W-:Y:S01]  /*40b0*/  ENDCOLLECTIVE ;  /* 0x000000000000791b */ /* 0x003fe20003800000 */
.L_x_8554:
[----:B------:R-:W-:Y:S01]  /*40c0*/  MOV R115, R129 ;  /* 0x0000008100737202 */ /* 0x000fe20000000f00 */
[----:B------:R-:W-:Y:S06]  /*40d0*/  BRA `(.L_x_8555) ;  /* 0xffffffd800287947 */ /* 0x000fec000383ffff */
.L_x_8556:
        /* <DEDUP_REMOVED lines=10> */
.L_x_11412:


//--------------------- .text._ZN10layer_norm13ln_bwd_kernelINS_13Kernel_traitsIf6__halffS2_fjLj3072ELj1ELj1ELj4ELj16ENS_18Kernel_traits_baseILj3072EfS2_fS2_fjLj128EEEEELb1ELb1ELb0ELb0EEEvNS_9BwdParamsE --------------------------
	.section	.text._ZN10layer_norm13ln_bwd_kernelINS_13Kernel_traitsIf6__halffS2_fjLj3072ELj1ELj1ELj4ELj16ENS_18Kernel_traits_baseILj3072EfS2_fS2_fjLj128EEEEELb1ELb1ELb0ELb0EEEvNS_9BwdParamsE,"ax",@progbits
	.align	128
        .global         _ZN10layer_norm13ln_bwd_kernelINS_13Kernel_traitsIf6__halffS2_fjLj3072ELj1ELj1ELj4ELj16ENS_18Kernel_traits_baseILj3072EfS2_fS2_fjLj128EEEEELb1ELb1ELb0ELb0EEEvNS_9BwdParamsE
        .type           _ZN10layer_norm13ln_bwd_kernelINS_13Kernel_traitsIf6__halffS2_fjLj3072ELj1ELj1ELj4ELj16ENS_18Kernel_traits_baseILj3072EfS2_fS2_fjLj128EEEEELb1ELb1ELb0ELb0EEEvNS_9BwdParamsE,@function
        .size           _ZN10layer_norm13ln_bwd_kernelINS_13Kernel_traitsIf6__halffS2_fjLj3072ELj1ELj1ELj4ELj16ENS_18Kernel_traits_baseILj3072EfS2_fS2_fjLj128EEEEELb1ELb1ELb0ELb0EEEvNS_9BwdParamsE,(.L_x_11413 - _ZN10layer_norm13ln_bwd_kernelINS_13Kernel_traitsIf6__halffS2_fjLj3072ELj1ELj1ELj4ELj16ENS_18Kernel_traits_baseILj3072EfS2_fS2_fjLj128EEEEELb1ELb1ELb0ELb0EEEvNS_9BwdParamsE)
        .other          _ZN10layer_norm13ln_bwd_kernelINS_13Kernel_traitsIf6__halffS2_fjLj3072ELj1ELj1ELj4ELj16ENS_18Kernel_traits_baseILj3072EfS2_fS2_fjLj128EEEEELb1ELb1ELb0ELb0EEEvNS_9BwdParamsE,@"STO_CUDA_ENTRY STV_DEFAULT"
_ZN10layer_norm13ln_bwd_kernelINS_13Kernel_traitsIf6__halffS2_fjLj3072ELj1ELj1ELj4ELj16ENS_18Kernel_traits_baseILj3072EfS2_fS2_fjLj128EEEEELb1ELb1ELb0ELb0EEEvNS_9BwdParamsE:
.text._ZN10layer_norm13ln_bwd_kernelINS_13Kernel_traitsIf6__halffS2_fjLj3072ELj1ELj1ELj4ELj16ENS_18Kernel_traits_baseILj3072EfS2_fS2_fjLj128EEEEELb1ELb1ELb0ELb0EEEvNS_9BwdParamsE:
        /* <DEDUP_REMOVED lines=98> */
.L_x_8571:
[----:B0-----:R-:W0:Y:S01]  /*0620*/  LDC.64 R178, c[0x0][0x250] ;  /* 0x00009400ffb27b82 */ /* 0x001e220000000a00 */
        /* <DEDUP_REMOVED lines=43> */
[C---:B-----5:R-:W-:Y:S01]  /*08e0*/  FMUL.FTZ R3, R8.reuse, R3 ;  /* 0x0000000308037220 */ /* 0x060fe20000410000 */
        /* <DEDUP_REMOVED lines=60> */
.L_x_8559:
[----:B------:R-:W-:Y:S05]  /*0cb0*/  BSYNC B0 ;  /* 0x0000000000007941 */ /* 0x000fea0003800000 */
.L_x_8558:
        /* <DEDUP_REMOVED lines=23> */
[C---:B0----5:R-:W-:Y:S01]  /*0e30*/  FMUL.FTZ R11, R8.reuse, R179 ;  /* 0x000000b3080b7220 */ /* 0x061fe20000410000 */
[C---:B------:R-:W-:Y:S01]  /*0e40*/  FMUL.FTZ R9, R8.reuse, R9 ;  /* 0x0000000908097220 */ /* 0x040fe20000410000 */
[----:B------:R-:W-:Y:S01]  /*0e50*/  FMUL.FTZ R10, R8, R177 ;  /* 0x000000b1080a7220 */ /* 0x000fe20000410000 */
[----:B----4-:R-:W-:-:S02]  /*0e60*/  HADD2.F32 R17, -RZ, R20.H0_H0 ;  /* 0x20000014ff117230 */ /* 0x010fc40000004100 */
[--C-:B------:R-:W-:Y:S02]  /*0e70*/  HADD2.F32 R19, -RZ, R21.reuse.H0_H0 ;  /* 0x20000015ff137230 */ /* 0x100fe40000004100 */
[----:B------:R-:W-:Y:S02]  /*0e80*/  HADD2.F32 R18, -RZ, R21.H1_H1 ;  /* 0x30000015ff127230 */ /* 0x000fe40000004100 */
[----:B---3--:R-:W-:Y:S01]  /*0e90*/  FADD.FTZ R21, -R228, R12 ;  /* 0x0000000ce4157221 */ /* 0x008fe20000010100 */
[----:B------:R-:W-:Y:S02]  /*0ea0*/  HADD2.F32 R20, -RZ, R20.H1_H1 ;  /* 0x30000014ff147230 */ /* 0x000fe40000004100 */
[----:B------:R-:W-:Y:S01]  /*0eb0*/  FMUL.FTZ R12, R140, R17 ;  /* 0x000000118c0c7220 */ /* 0x000fe20000410000 */
[--C-:B------:R-:W-:Y:S02]  /*0ec0*/  HADD2.F32 R187, -RZ, R23.reuse.H0_H0 ;  /* 0x20000017ffbb7230 */ /* 0x100fe40000004100 */
[----:B------:R-:W-:-:S02]  /*0ed0*/  HADD2.F32 R176, -RZ, R23.H1_H1 ;  /* 0x30000017ffb07230 */ /* 0x000fc40000004100 */
[----:B------:R-:W-:Y:S01]  /*0ee0*/  FADD.FTZ R23, -R228, R13 ;  /* 0x0000000de4177221 */ /* 0x000fe20000010100 */
[--C-:B------:R-:W-:Y:S02]  /*0ef0*/  HADD2.F32 R183, -RZ, R22.reuse.H0_H0 ;  /* 0x20000016ffb77230 */ /* 0x100fe40000004100 */
[----:B------:R-:W-:Y:S01]  /*0f00*/  FMUL.FTZ R13, R141, R20 ;  /* 0x000000148d0d7220 */ /* 0x000fe20000410000 */
[----:B------:R-:W-:Y:S02]  /*0f10*/  HADD2.F32 R180, -RZ, R22.H1_H1 ;  /* 0x30000016ffb47230 */ /* 0x000fe40000004100 */
        /* <DEDUP_REMOVED lines=8> */
[----:B------:R-:W-:Y:S01]  /*0fa0*/  FADD.FTZ R21, R22, R13 ;  /* 0x0000000d16157221 */ /* 0x000fe20000010000 */
[----:B------:R-:W-:Y:S01]  /*0fb0*/  FFMA.FTZ R22, R10, R13, R19 ;  /* 0x0000000d0a167223 */ /* 0x000fe20000010013 */
[C---:B------:R-:W-:Y:S01]  /*0fc0*/  FADD.FTZ R185, -R228.reuse, R14 ;  /* 0x0000000ee4b97221 */ /* 0x040fe20000010100 */
        /* <DEDUP_REMOVED lines=34> */
.L_x_8561:
[----:B------:R-:W-:Y:S05]  /*11f0*/  BSYNC B0 ;  /* 0x0000000000007941 */ /* 0x000fea0003800000 */
.L_x_8560:
        /* <DEDUP_REMOVED lines=82> */
.L_x_8563:
[----:B------:R-:W-:Y:S05]  /*1720*/  BSYNC B0 ;  /* 0x0000000000007941 */ /* 0x000fea0003800000 */
.L_x_8562:
        /* <DEDUP_REMOVED lines=27> */
.L_x_8586:
        /* <DEDUP_REMOVED lines=36> */
[----:B------:R-:W-:Y:S01]  /*1b20*/  MOV R228, RZ ;  /* 0x000000ff00e47202 */ /* 0x000fe20000000f00 */
[-CC-:B------:R-:W-:Y:S01]  /*1b30*/  FFMA.FTZ R185, R3, R219.reuse, R184.reuse ;  /* 0x000000db03b97223 */ /* 0x180fe200000100b8 */
[-C--:B------:R-:W-:Y:S01]  /*1b40*/  FFMA.FTZ R229, R218, R219.reuse, R184 ;  /* 0x000000dbdae57223 */ /* 0x080fe200000100b8 */
[----:B------:R-:W-:Y:S01]  /*1b50*/  FADD.FTZ R183, R209, -R180 ;  /* 0x800000b4d1b77221 */ /* 0x000fe20000010000 */
[-CC-:B------:R-:W-:Y:S01]  /*1b60*/  FFMA.FTZ R231, R191, R219.reuse, R184.reuse ;  /* 0x000000dbbfe77223 */ /* 0x180fe200000100b8 */
[----:B------:R-:W-:Y:S01]  /*1b70*/  FFMA.FTZ R239, R194, R219, R184 ;  /* 0x000000dbc2ef7223 */ /* 0x000fe200000100b8 */
[----:B------:R-:W-:Y:S01]  /*1b80*/  FADD.FTZ R185, R220, -R185 ;  /* 0x800000b9dcb97221 */ /* 0x000fe20000010000 */
[----:B------:R-:W-:Y:S01]  /*1b90*/  FMUL.FTZ R183, R8, R183 ;  /* 0x000000b708b77220 */ /* 0x000fe20000410000 */
[----:B------:R-:W-:Y:S01]  /*1ba0*/  FADD.FTZ R229, R216, -R229 ;  /* 0x800000e5d8e57221 */ /* 0x000fe20000010000 */
[----:B------:R-:W-:Y:S01]  /*1bb0*/  FADD.FTZ R237, R190, -R231 ;  /* 0x800000e7beed7221 */ /* 0x000fe20000010000 */
[----:B------:R-:W-:Y:S01]  /*1bc0*/  FADD.FTZ R239, R192, -R239 ;  /* 0x800000efc0ef7221 */ /* 0x000fe20000010000 */
[----:B------:R-:W-:Y:S01]  /*1bd0*/  @P5 FADD.FTZ R183, R32, R183 ;  /* 0x000000b720b75221 */ /* 0x000fe20000010000 */
[C---:B------:R-:W-:Y:S01]  /*1be0*/  FMUL.FTZ R231, R8.reuse, R185 ;  /* 0x000000b908e77220 */ /* 0x040fe20000410000 */
[----:B------:R-:W-:-:S02]  /*1bf0*/  FMUL.FTZ R185, R8, R237 ;  /* 0x000000ed08b97220 */ /* 0x000fc40000410000 */
[----:B------:R-:W-:Y:S01]  /*1c00*/  FMUL.FTZ R180, R183, R186 ;  /* 0x000000bab7b47220 */ /* 0x000fe20000410000 */
[----:B------:R-:W-:Y:S01]  /*1c10*/  @P5 FADD.FTZ R231, R36, R231 ;  /* 0x000000e724e75221 */ /* 0x000fe20000010000 */
[----:B------:R-:W-:Y:S02]  /*1c20*/  @P5 FADD.FTZ R185, R34, R185 ;  /* 0x000000b922b95221 */ /* 0x000fe40000010000 */
[----:B------:R-:W-:-:S04]  /*1c30*/  FMUL.FTZ R181, R180, UR15 ;  /* 0x0000000fb4b57c20 */ /* 0x000fc80008410000 */
[----:B------:R-:W-:-:S05]  /*1c40*/  FMUL.FTZ R182, R144, R181 ;  /* 0x000000b590b67220 */ /* 0x000fca0000410000 */
[----:B------:R-:W-:Y:S01]  /*1c50*/  FSEL R182, R182, RZ, P6 ;  /* 0x000000ffb6b67208 */ /* 0x000fe20003000000 */
        /* <DEDUP_REMOVED lines=11> */
[----:B------:R-:W-:Y:S01]  /*1d10*/  FMUL.FTZ R181, R145, R180 ;  /* 0x000000b491b57220 */ /* 0x000fe20000410000 */
[----:B------:R-:W-:Y:S01]  /*1d20*/  @P6 FMUL.FTZ R228, R180, R178 ;  /* 0x000000b2b4e46220 */ /* 0x000fe20000410000 */
[-CC-:B------:R-:W-:Y:S01]  /*1d30*/  FFMA.FTZ R178, R217, R219.reuse, R184.reuse ;  /* 0x000000dbd9b27223 */ /* 0x180fe200000100b8 */
[----:B------:R-:W-:Y:S01]  /*1d40*/  FFMA.FTZ R180, R214, R219, R184 ;  /* 0x000000dbd6b47223 */ /* 0x000fe200000100b8 */
[C---:B------:R-:W-:Y:S01]  /*1d50*/  FMUL.FTZ R184, R8.reuse, R229 ;  /* 0x000000e508b87220 */ /* 0x040fe20000410000 */
[----:B------:R-:W-:Y:S01]  /*1d60*/  HFMA2.MMA R229, -RZ, RZ, 0, 0 ;  /* 0x00000000ffe57435 */ /* 0x000fe200000001ff */
[----:B------:R-:W-:Y:S01]  /*1d70*/  FADD.FTZ R233, R215, -R178 ;  /* 0x800000b2d7e97221 */ /* 0x000fe20000010000 */
[----:B------:R-:W-:Y:S01]  /*1d80*/  FADD.FTZ R235, R213, -R180 ;  /* 0x800000b4d5eb7221 */ /* 0x000fe20000010000 */
[C---:B------:R-:W-:Y:S01]  /*1d90*/  FMUL.FTZ R180, R8.reuse, R239 ;  /* 0x000000ef08b47220 */ /* 0x040fe20000410000 */
[----:B------:R-:W-:Y:S01]  /*1da0*/  @P5 FADD.FTZ R184, R37, R184 ;  /* 0x000000b825b85221 */ /* 0x000fe20000010000 */
[C---:B------:R-:W-:Y:S01]  /*1db0*/  FMUL.FTZ R233, R8.reuse, R233 ;  /* 0x000000e908e97220 */ /* 0x040fe20000410000 */
[----:B------:R-:W-:Y:S01]  /*1dc0*/  FMUL.FTZ R230, R8, R235 ;  /* 0x000000eb08e67220 */ /* 0x000fe20000410000 */
[----:B------:R-:W-:Y:S01]  /*1dd0*/  @P5 FADD.FTZ R180, R35, R180 ;  /* 0x000000b423b45221 */ /* 0x000fe20000010000 */
[----:B------:R-:W-:Y:S01]  /*1de0*/  HFMA2.MMA R235, -RZ, RZ, 0, 0 ;  /* 0x00000000ffeb7435 */ /* 0x000fe200000001ff */
[----:B------:R-:W-:Y:S01]  /*1df0*/  @P5 FADD.FTZ R233, R38, R233 ;  /* 0x000000e926e95221 */ /* 0x000fe20000010000 */
[----:B------:R-:W-:Y:S01]  /*1e00*/  @P5 FADD.FTZ R230, R39, R230 ;  /* 0x000000e627e65221 */ /* 0x000fe20000010000 */
[----:B------:R-:W-:Y:S01]  /*1e10*/  ISETP.NE.U32.AND P5, PT, RZ, UR16, PT ;  /* 0x00000010ff007c0c */ /* 0x000fe2000bfa5070 */
[----:B------:R-:W-:Y:S01]  /*1e20*/  FADD.FTZ R57, R57, R228 ;  /* 0x000000e439397221 */ /* 0x000fe20000010000 */
[----:B------:R-:W-:-:S02]  /*1e30*/  FSEL R181, R181, RZ, P6 ;  /* 0x000000ffb5b57208 */ /* 0x000fc40003000000 */
[----:B------:R-:W-:Y:S02]  /*1e40*/  ISETP.NE.AND.EX P5, PT, RZ, UR17, PT, P5 ;  /* 0x00000011ff007c0c */ /* 0x000fe4000bfa5350 */
[----:B------:R-:W-:Y:S02]  /*1e50*/  F2FP.F16.F32.PACK_AB R182, R181, R182 ;  /* 0x000000b6b5b6723e */ /* 0x000fe400000000ff */
        /* <DEDUP_REMOVED lines=18> */
[----:B------:R-:W-:Y:S01]  /*1f80*/  FSEL R183, R183, RZ, P5 ;  /* 0x000000ffb7b77208 */ /* 0x000fe20002800000 */
[----:B------:R-:W-:Y:S01]  /*1f90*/  FMUL.FTZ R185, R185, UR15 ;  /* 0x0000000fb9b97c20 */ /* 0x000fe20008410000 */
[----:B------:R-:W-:-:S04]  /*1fa0*/  FMUL.FTZ R238, R180, UR15 ;  /* 0x0000000fb4ee7c20 */ /* 0x000fc80008410000 */
[----:B------:R-:W-:Y:S01]  /*1fb0*/  FMUL.FTZ R180, R147, R238 ;  /* 0x000000ee93b47220 */ /* 0x000fe20000410000 */
[----:B------:R-:W-:-:S05]  /*1fc0*/  @P5 HADD2.F32 R178, -RZ, R177.H0_H0 ;  /* 0x200000b1ffb25230 */ /* 0x000fca0000004100 */
[----:B------:R-:W-:Y:S01]  /*1fd0*/  @P5 FMUL.FTZ R229, R233, R178 ;  /* 0x000000b2e9e55220 */ /* 0x000fe20000410000 */
[----:B------:R-:W-:Y:S01]  /*1fe0*/  LOP3.LUT P5, RZ, R226, 0xff000000, RZ, 0xc0, !PT ;  /* 0xff000000e2ff7812 */ /* 0x000fe200078ac0ff */
[----:B------:R-:W-:Y:S01]  /*1ff0*/  FMUL.FTZ R233, R230, UR15 ;  /* 0x0000000fe6e97c20 */ /* 0x000fe20008410000 */
[----:B------:R-:W-:Y:S01]  /*2000*/  MOV R178, RZ ;  /* 0x000000ff00b27202 */ /* 0x000fe20000000f00 */
[----:B------:R-:W-:Y:S02]  /*2010*/  FADD.FTZ R62, R62, R229 ;  /* 0x000000e53e3e7221 */ /* 0x000fe40000010000 */
[----:B------:R-:W-:-:S05]  /*2020*/  FMUL.FTZ R232, R151, R233 ;  /* 0x000000e997e87220 */ /* 0x000fca0000410000 */
[----:B------:R-:W-:-:S03]  /*2030*/  FSEL R232, R232, RZ, P5 ;  /* 0x000000ffe8e87208 */ /* 0x000fc60002800000 */
[----:B------:R-:W-:Y:S01]  /*2040*/  @P5 HADD2.F32 R230, -RZ, R177.H1_H1 ;  /* 0x300000b1ffe65230 */ /* 0x000fe20000004100 */
[----:B------:R-:W-:Y:S02]  /*2050*/  MOV R177, R226 ;  /* 0x000000e200b17202 */ /* 0x000fe40000000f00 */
[----:B------:R-:W-:Y:S02]  /*2060*/  F2FP.F16.F32.PACK_AB R181, R232, R183 ;  /* 0x000000b7e8b5723e */ /* 0x000fe400000000ff */
[----:B------:R-:W-:Y:S01]  /*2070*/  @P5 FMUL.FTZ R178, R233, R230 ;  /* 0x000000e6e9b25220 */ /* 0x000fe20000410000 */
[----:B------:R-:W-:Y:S01]  /*2080*/  LOP3.LUT P5, RZ, R177, 0xff, RZ, 0xc0, !PT ;  /* 0x000000ffb1ff7812 */ /* 0x000fe200078ac0ff */
[----:B------:R-:W-:Y:S01]  /*2090*/  FMUL.FTZ R230, R231, UR15 ;  /* 0x0000000fe7e67c20 */ /* 0x000fe20008410000 */
[----:B------:R-:W-:Y:S01]  /*20a0*/  HFMA2.MMA R231, -RZ, RZ, 0, 0 ;  /* 0x00000000ffe77435 */ /* 0x000fe200000001ff */
[----:B------:R-:W-:Y:S02]  /*20b0*/  FADD.FTZ R63, R63, R178 ;  /* 0x000000b23f3f7221 */ /* 0x000fe40000010000 */
[----:B------:R-:W-:-:S05]  /*20c0*/  FMUL.FTZ R233, R148, R230 ;  /* 0x000000e694e97220 */ /* 0x000fca0000410000 */
[----:B------:R-:W-:-:S03]  /*20d0*/  FSEL R233, R233, RZ, P5 ;  /* 0x000000ffe9e97208 */ /* 0x000fc60002800000 */
[----:B------:R-:W-:-:S05]  /*20e0*/  @P5 HADD2.F32 R177, -RZ, R176.H0_H0 ;  /* 0x200000b0ffb15230 */ /* 0x000fca0000004100 */
[----:B------:R-:W-:Y:S01]  /*20f0*/  @P5 FMUL.FTZ R231, R230, R177 ;  /* 0x000000b1e6e75220 */ /* 0x000fe20000410000 */
[----:B------:R-:W-:Y:S01]  /*2100*/  LOP3.LUT P5, RZ, R226, 0xff00, RZ, 0xc0, !PT ;  /* 0x0000ff00e2ff7812 */ /* 0x000fe200078ac0ff */
[----:B------:R-:W-:Y:S01]  /*2110*/  FMUL.FTZ R177, R149, R184 ;  /* 0x000000b895b17220 */ /* 0x000fe20000410000 */
[----:B------:R-:W-:Y:S01]  /*2120*/  MOV R230, RZ ;  /* 0x000000ff00e67202 */ /* 0x000fe20000000f00 */
[----:B------:R-:W-:-:S03]  /*2130*/  FADD.FTZ R60, R60, R231 ;  /* 0x000000e73c3c7221 */ /* 0x000fc60000010000 */
[----:B------:R-:W-:Y:S01]  /*2140*/  FSEL R234, R177, RZ, P5 ;  /* 0x000000ffb1ea7208 */ /* 0x000fe20002800000 */
[----:B------:R-:W-:-:S06]  /*2150*/  FMUL.FTZ R177, R146, R185 ;  /* 0x000000b992b17220 */ /* 0x000fcc0000410000 */
[----:B------:R-:W-:-:S05]  /*2160*/  @P5 HADD2.F32 R176, -RZ, R176.H1_H1 ;  /* 0x300000b0ffb05230 */ /* 0x000fca0000004100 */
[----:B------:R-:W-:Y:S01]  /*2170*/  @P5 FMUL.FTZ R230, R184, R176 ;  /* 0x000000b0b8e65220 */ /* 0x000fe20000410000 */
[----:B------:R-:W-:-:S03]  /*2180*/  LOP3.LUT P5, RZ, R227, 0xff0000, RZ, 0xc0, !PT ;  /* 0x00ff0000e3ff7812 */ /* 0x000fc600078ac0ff */
[----:B------:R-:W-:Y:S01]  /*2190*/  FADD.FTZ R61, R61, R230 ;  /* 0x000000e63d3d7221 */ /* 0x000fe20000010000 */
[----:B------:R-:W-:-:S09]  /*21a0*/  FSEL R236, R177, RZ, P5 ;  /* 0x000000ffb1ec7208 */ /* 0x000fd20002800000 */
[----:B------:R-:W-:-:S05]  /*21b0*/  @P5 HADD2.F32 R176, -RZ, R179.H0_H0 ;  /* 0x200000b3ffb05230 */ /* 0x000fca0000004100 */
        /* <DEDUP_REMOVED lines=13> */
[----:B------:R-:W-:Y:S02]  /*2290*/  F2FP.F16.F32.PACK_AB R180, R234, R233 ;  /* 0x000000e9eab4723e */ /* 0x000fe400000000ff */
[----:B------:R-:W-:-:S05]  /*22a0*/  F2FP.F16.F32.PACK_AB R183, R237, R236 ;  /* 0x000000ecedb7723e */ /* 0x000fca00000000ff */
[----:B------:R1:W-:Y:S01]  /*22b0*/  STG.E.128 desc[UR4][R176.64], R180 ;  /* 0x000000b4b0007986 */ /* 0x0003e2000c101d04 */
[----:B------:R-:W-:Y:S01]  /*22c0*/  @P5 HADD2.F32 R179, -RZ, R179.H1_H1 ;  /* 0x300000b3ffb35230 */ /* 0x000fe20000004100 */
[----:B0-----:R-:W-:-:S04]  /*22d0*/  MOV R184, RZ ;  /* 0x000000ff00b87202 */ /* 0x001fc80000000f00 */
[----:B------:R-:W-:-:S04]  /*22e0*/  @P5 FMUL.FTZ R184, R238, R179 ;  /* 0x000000b3eeb85220 */ /* 0x000fc80000410000 */
[----:B------:R-:W-:-:S07]  /*22f0*/  FADD.FTZ R59, R59, R184 ;  /* 0x000000b83b3b7221 */ /* 0x000fce0000010000 */
.L_x_8566:
[----:B------:R-:W-:Y:S05]  /*2300*/  BSYNC B0 ;  /* 0x0000000000007941 */ /* 0x000fea0003800000 */
.L_x_8565:
        /* <DEDUP_REMOVED lines=21> */
[C---:B------:R-:W-:Y:S01]  /*2460*/  FMUL.FTZ R231, R8.reuse, R185 ;  /* 0x000000b908e77220 */ /* 0x040fe20000410000 */
[----:B------:R-:W-:Y:S01]  /*2470*/  FMUL.FTZ R233, R8, R233 ;  /* 0x000000e908e97220 */ /* 0x000fe20000410000 */
[----:B------:R-:W-:Y:S01]  /*2480*/  @P5 FADD.FTZ R183, R24, R183 ;  /* 0x000000b718b75221 */ /* 0x000fe20000010000 */
[----:B------:R-:W-:Y:S01]  /*2490*/  FMUL.FTZ R185, R8, R237 ;  /* 0x000000ed08b97220 */ /* 0x000fe20000410000 */
[----:B------:R-:W-:Y:S01]  /*24a0*/  @P5 FADD.FTZ R231, R28, R231 ;  /* 0x000000e71ce75221 */ /* 0x000fe20000010000 */
[----:B------:R-:W-:Y:S01]  /*24b0*/  @P5 FADD.FTZ R233, R30, R233 ;  /* 0x000000e91ee95221 */ /* 0x000fe20000010000 */
[----:B------:R-:W-:Y:S01]  /*24c0*/  FMUL.FTZ R180, R183, R186 ;  /* 0x000000bab7b47220 */ /* 0x000fe20000410000 */
[----:B------:R-:W-:-:S03]  /*24d0*/  @P5 FADD.FTZ R185, R26, R185 ;  /* 0x000000b91ab95221 */ /* 0x000fc60000010000 */
        /* <DEDUP_REMOVED lines=17> */
[-CC-:B------:R-:W-:Y:S01]  /*25f0*/  FFMA.FTZ R180, R14, R219.reuse, R184.reuse ;  /* 0x000000db0eb47223 */ /* 0x180fe200000100b8 */
[----:B------:R-:W-:Y:S01]  /*2600*/  FFMA.FTZ R184, R188, R219, R184 ;  /* 0x000000dbbcb87223 */ /* 0x000fe200000100b8 */
[----:B------:R-:W-:Y:S01]  /*2610*/  FSEL R181, R181, RZ, P6 ;  /* 0x000000ffb5b57208 */ /* 0x000fe20003000000 */
[----:B------:R-:W-:Y:S01]  /*2620*/  FADD.FTZ R229, R13, -R178 ;  /* 0x800000b20de57221 */ /* 0x000fe20000010000 */
[----:B------:R-:W-:Y:S01]  /*2630*/  FADD.FTZ R235, R15, -R180 ;  /* 0x800000b40feb7221 */ /* 0x000fe20000010000 */
[----:B------:R-:W-:Y:S01]  /*2640*/  FADD.FTZ R239, R23, -R184 ;  /* 0x800000b817ef7221 */ /* 0x000fe20000010000 */
[----:B------:R-:W-:Y:S01]  /*2650*/  F2FP.F16.F32.PACK_AB R182, R181, R182 ;  /* 0x000000b6b5b6723e */ /* 0x000fe200000000ff */
[C---:B------:R-:W-:Y:S01]  /*2660*/  FMUL.FTZ R184, R8.reuse, R229 ;  /* 0x000000e508b87220 */ /* 0x040fe20000410000 */
[C---:B------:R-:W-:Y:S01]  /*2670*/  FMUL.FTZ R230, R8.reuse, R235 ;  /* 0x000000eb08e67220 */ /* 0x040fe20000410000 */
[----:B------:R-:W-:Y:S01]  /*2680*/  FMUL.FTZ R180, R8, R239 ;  /* 0x000000ef08b47220 */ /* 0x000fe20000410000 */
[----:B------:R-:W-:Y:S01]  /*2690*/  HFMA2.MMA R229, -RZ, RZ, 0, 0 ;  /* 0x00000000ffe57435 */ /* 0x000fe200000001ff */
[----:B------:R-:W-:Y:S01]  /*26a0*/  @P5 FADD.FTZ R184, R29, R184 ;  /* 0x000000b81db85221 */ /* 0x000fe20000010000 */
[----:B------:R-:W-:Y:S01]  /*26b0*/  @P5 FADD.FTZ R230, R31, R230 ;  /* 0x000000e61fe65221 */ /* 0x000fe20000010000 */
[----:B------:R-:W-:Y:S01]  /*26c0*/  @P5 FADD.FTZ R180, R27, R180 ;  /* 0x000000b41bb45221 */ /* 0x000fe20000010000 */
[----:B------:R-:W-:Y:S01]  /*26d0*/  ISETP.NE.U32.AND P5, PT, RZ, UR16, PT ;  /* 0x00000010ff007c0c */ /* 0x000fe2000bfa5070 */
[----:B------:R-:W-:Y:S01]  /*26e0*/  HFMA2.MMA R235, -RZ, RZ, 0, 0 ;  /* 0x00000000ffeb7435 */ /* 0x000fe200000001ff */
[----:B------:R-:W-:-:S02]  /*26f0*/  FADD.FTZ R49, R49, R228 ;  /* 0x000000e431317221 */ /* 0x000fc40000010000 */
        /* <DEDUP_REMOVED lines=75> */
.L_x_8568:
[----:B------:R-:W-:Y:S05]  /*2bb0*/  BSYNC B0 ;  /* 0x0000000000007941 */ /* 0x000fea0003800000 */
.L_x_8567:
        /* <DEDUP_REMOVED lines=61> */
[----:B------:R-:W-:-:S04]  /*2f90*/  FMUL.FTZ R229, R229, R186 ;  /* 0x000000bae5e57220 */ /* 0x000fc80000410000 */
[----:B------:R-:W-:-:S04]  /*2fa0*/  FMUL.FTZ R231, R229, UR15 ;  /* 0x0000000fe5e77c20 */ /* 0x000fc80008410000 */
[----:B------:R-:W-:Y:S01]  /*2fb0*/  FMUL.FTZ R229, R118, R231 ;  /* 0x000000e776e57220 */ /* 0x000fe20000410000 */
[----:B------:R-:W-:-:S04]  /*2fc0*/  FMUL.FTZ R183, R183, R186 ;  /* 0x000000bab7b77220 */ /* 0x000fc80000410000 */
[----:B------:R-:W-:Y:S01]  /*2fd0*/  FMUL.FTZ R183, R183, UR15 ;  /* 0x0000000fb7b77c20 */ /* 0x000fe20008410000 */
[----:B------:R-:W-:-:S04]  /*2fe0*/  FMUL.FTZ R180, R180, R186 ;  /* 0x000000bab4b47220 */ /* 0x000fc80000410000 */
[----:B------:R-:W-:Y:S01]  /*2ff0*/  FMUL.FTZ R180, R180, UR15 ;  /* 0x0000000fb4b47c20 */ /* 0x000fe20008410000 */
[----:B------:R-:W-:Y:S01]  /*3000*/  MOV R234, RZ ;  /* 0x000000ff00ea7202 */ /* 0x000fe20000000f00 */
[----:B------:R-:W-:Y:S01]  /*3010*/  FMUL.FTZ R181, R181, R186 ;  /* 0x000000bab5b57220 */ /* 0x000fe20000410000 */
[----:B------:R-:W-:-:S03]  /*3020*/  HFMA2.MMA R233, -RZ, RZ, 0, 0 ;  /* 0x00000000ffe97435 */ /* 0x000fc600000001ff */
[----:B------:R-:W-:Y:S01]  /*3030*/  FMUL.FTZ R181, R181, UR15 ;  /* 0x0000000fb5b57c20 */ /* 0x000fe20008410000 */
[----:B------:R-:W-:Y:S01]  /*3040*/  FMUL.FTZ R8, R8, R186 ;  /* 0x000000ba08087220 */ /* 0x000fe20000410000 */
[----:B------:R0:W-:Y:S04]  /*3050*/  @P5 STG.E.128 desc[UR4][R184.64], R168 ;  /* 0x000000a8b8005986 */ /* 0x0001e8000c101d04 */
[----:B------:R0:W-:Y:S01]  /*3060*/  @P5 STG.E.128 desc[UR4][R184.64+0x10], R172 ;  /* 0x000010acb8005986 */ /* 0x0001e2000c101d04 */
[----:B--2---:R-:W-:-:S05]  /*3070*/  @P6 HADD2.F32 R182, -RZ, R176.H0_H0 ;  /* 0x200000b0ffb66230 */ /* 0x004fca0000004100 */
[----:B------:R-:W-:Y:S01]  /*3080*/  @P6 FMUL.FTZ R187, R221, R182 ;  /* 0x000000b6ddbb6220 */ /* 0x000fe20000410000 */
[----:B------:R-:W-:Y:S02]  /*3090*/  FSEL R182, R219, RZ, P6 ;  /* 0x000000ffdbb67208 */ /* 0x000fe40003000000 */
[----:B------:R-:W-:Y:S01]  /*30a0*/  LOP3.LUT P6, RZ, R222, 0xff00, RZ, 0xc0, !PT ;  /* 0x0000ff00deff7812 */ /* 0x000fe200078cc0ff */
[----:B------:R-:W-:-:S04]  /*30b0*/  FMUL.FTZ R219, R228, R186 ;  /* 0x000000bae4db7220 */ /* 0x000fc80000410000 */
[----:B------:R-:W-:-:S04]  /*30c0*/  FMUL.FTZ R219, R219, UR15 ;  /* 0x0000000fdbdb7c20 */ /* 0x000fc80008410000 */
[----:B------:R-:W-:-:S04]  /*30d0*/  FMUL.FTZ R221, R117, R219 ;  /* 0x000000db75dd7220 */ /* 0x000fc80000410000 */
[----:B------:R-:W-:Y:S01]  /*30e0*/  @P6 HADD2.F32 R176, -RZ, R176.H1_H1 ;  /* 0x300000b0ffb06230 */ /* 0x000fe20000004100 */
[----:B------:R-:W-:Y:S02]  /*30f0*/  MOV R228, RZ ;  /* 0x000000ff00e47202 */ /* 0x000fe40000000f00 */
[----:B------:R-:W-:Y:S02]  /*3100*/  FSEL R221, R221, RZ, P6 ;  /* 0x000000ffdddd7208 */ /* 0x000fe40003000000 */
[----:B------:R-:W-:Y:S01]  /*3110*/  @P6 FMUL.FTZ R228, R219, R176 ;  /* 0x000000b0dbe46220 */ /* 0x000fe20000410000 */
[----:B------:R-:W-:Y:S01]  /*3120*/  LOP3.LUT P6, RZ, R222, 0xff0000, RZ, 0xc0, !PT ;  /* 0x00ff0000deff7812 */ /* 0x000fe200078cc0ff */
[----:B------:R-:W-:-:S03]  /*3130*/  HFMA2.MMA R219, -RZ, RZ, 0, 0 ;  /* 0x00000000ffdb7435 */ /* 0x000fc600000001ff */
[----:B------:R-:W-:-:S09]  /*3140*/  FSEL R229, R229, RZ, P6 ;  /* 0x000000ffe5e57208 */ /* 0x000fd20003000000 */
[----:B------:R-:W-:-:S05]  /*3150*/  @P6 HADD2.F32 R176, -RZ, R177.H0_H0 ;  /* 0x200000b1ffb06230 */ /* 0x000fca0000004100 */
[----:B------:R-:W-:Y:S01]  /*3160*/  @P6 FMUL.FTZ R219, R231, R176 ;  /* 0x000000b0e7db6220 */ /* 0x000fe20000410000 */
[----:B------:R-:W-:Y:S01]  /*3170*/  LOP3.LUT P6, RZ, R222, 0xff000000, RZ, 0xc0, !PT ;  /* 0xff000000deff7812 */ /* 0x000fe200078cc0ff */
[----:B------:R-:W-:-:S04]  /*3180*/  FMUL.FTZ R176, R230, R186 ;  /* 0x000000bae6b07220 */ /* 0x000fc80000410000 */
[----:B------:R-:W-:Y:S01]  /*3190*/  FMUL.FTZ R176, R176, UR15 ;  /* 0x0000000fb0b07c20 */ /* 0x000fe20008410000 */
[----:B------:R-:W-:-:S03]  /*31a0*/  CS2R R230, SRZ ;  /* 0x0000000000e67805 */ /* 0x000fc6000001ff00 */
[----:B------:R-:W-:-:S04]  /*31b0*/  FMUL.FTZ R232, R119, R176 ;  /* 0x000000b077e87220 */ /* 0x000fc80000410000 */
[----:B------:R-:W-:Y:S01]  /*31c0*/  @P6 HADD2.F32 R177, -RZ, R177.H1_H1 ;  /* 0x300000b1ffb16230 */ /* 0x000fe20000004100 */
[----:B------:R-:W-:-:S04]  /*31d0*/  FSEL R232, R232, RZ, P6 ;  /* 0x000000ffe8e87208 */ /* 0x000fc80003000000 */
[----:B------:R-:W-:Y:S01]  /*31e0*/  @P6 FMUL.FTZ R230, R176, R177 ;  /* 0x000000b1b0e66220 */ /* 0x000fe20000410000 */
[----:B------:R-:W-:Y:S01]  /*31f0*/  LOP3.LUT P6, RZ, R223, 0xff, RZ, 0xc0, !PT ;  /* 0x000000ffdfff7812 */ /* 0x000fe200078cc0ff */
[----:B------:R-:W-:-:S12]  /*3200*/  FMUL.FTZ R177, R112, R183 ;  /* 0x000000b770b17220 */ /* 0x000fd80000410000 */
[----:B------:R-:W-:-:S05]  /*3210*/  @P6 HADD2.F32 R176, -RZ, R178.H0_H0 ;  /* 0x200000b2ffb06230 */ /* 0x000fca0000004100 */
[----:B------:R-:W-:Y:S01]  /*3220*/  @P6 FMUL.FTZ R231, R183, R176 ;  /* 0x000000b0b7e76220 */ /* 0x000fe20000410000 */
[----:B------:R-:W-:Y:S02]  /*3230*/  FSEL R183, R177, RZ, P6 ;  /* 0x000000ffb1b77208 */ /* 0x000fe40003000000 */
[----:B------:R-:W-:Y:S01]  /*3240*/  LOP3.LUT P6, RZ, R223, 0xff00, RZ, 0xc0, !PT ;  /* 0x0000ff00dfff7812 */ /* 0x000fe200078cc0ff */
[----:B------:R-:W-:-:S12]  /*3250*/  FMUL.FTZ R176, R113, R180 ;  /* 0x000000b471b07220 */ /* 0x000fd80000410000 */
[----:B------:R-:W-:-:S05]  /*3260*/  @P6 HADD2.F32 R178, -RZ, R178.H1_H1 ;  /* 0x300000b2ffb26230 */ /* 0x000fca0000004100 */
[----:B------:R-:W-:Y:S01]  /*3270*/  @P6 FMUL.FTZ R234, R180, R178 ;  /* 0x000000b2b4ea6220 */ /* 0x000fe20000410000 */
[----:B------:R-:W-:Y:S02]  /*3280*/  FSEL R178, R176, RZ, P6 ;  /* 0x000000ffb0b27208 */ /* 0x000fe40003000000 */
[----:B------:R-:W-:Y:S01]  /*3290*/  LOP3.LUT P6, RZ, R223, 0xff0000, RZ, 0xc0, !PT ;  /* 0x00ff0000dfff7812 */ /* 0x000fe200078cc0ff */
[----:B------:R-:W-:Y:S01]  /*32a0*/  FMUL.FTZ R177, R114, R181 ;  /* 0x000000b572b17220 */ /* 0x000fe20000410000 */
[----:B------:R-:W-:-:S11]  /*32b0*/  FMUL.FTZ R186, R8, UR15 ;  /* 0x0000000f08ba7c20 */ /* 0x000fd60008410000 */
[----:B------:R-:W-:Y:S01]  /*32c0*/  @P6 HADD2.F32 R176, -RZ, R179.H0_H0 ;  /* 0x200000b3ffb06230 */ /* 0x000fe20000004100 */
[----:B------:R-:W-:-:S04]  /*32d0*/  FSEL R235, R177, RZ, P6 ;  /* 0x000000ffb1eb7208 */ /* 0x000fc80003000000 */
[----:B------:R-:W-:Y:S01]  /*32e0*/  @P6 FMUL.FTZ R233, R181, R176 ;  /* 0x000000b0b5e96220 */ /* 0x000fe20000410000 */
[----:B------:R-:W-:-:S04]  /*32f0*/  LEA R176, P5, R7, UR18, 0x4 ;  /* 0x0000001207b07c11 */ /* 0x000fc8000f8a20ff */
[----:B------:R-:W-:Y:S01]  /*3300*/  LEA.HI.X R177, R7, UR19, RZ, 0x4, P5 ;  /* 0x0000001307b17c11 */ /* 0x000fe2000a8f24ff */
[----:B------:R-:W-:Y:S01]  /*3310*/  FMUL.FTZ R7, R115, R186 ;  /* 0x000000ba73077220 */ /* 0x000fe20000410000 */
[----:B------:R-:W-:Y:S02]  /*3320*/  LOP3.LUT P5, RZ, R223, 0xff000000, RZ, 0xc0, !PT ;  /* 0xff000000dfff7812 */ /* 0x000fe400078ac0ff */
[----:B------:R-:W-:Y:S02]  /*3330*/  F2FP.F16.F32.PACK_AB R180, R221, R182 ;  /* 0x000000b6ddb4723e */ /* 0x000fe400000000ff */
[----:B------:R-:W-:Y:S02]  /*3340*/  FSEL R8, R7, RZ, P5 ;  /* 0x000000ff07087208 */ /* 0x000fe40002800000 */
[----:B------:R-:W-:Y:S02]  /*3350*/  F2FP.F16.F32.PACK_AB R182, R178, R183 ;  /* 0x000000b7b2b6723e */ /* 0x000fe400000000ff */
[----:B------:R-:W-:-:S02]  /*3360*/  F2FP.F16.F32.PACK_AB R181, R232, R229 ;  /* 0x000000e5e8b5723e */ /* 0x000fc400000000ff */
        /* <DEDUP_REMOVED lines=13> */
.L_x_8570:
[----:B------:R-:W-:Y:S05]  /*3440*/  BSYNC B0 ;  /* 0x0000000000007941 */ /* 0x000fea0003800000 */
.L_x_8569:
[----:B------:R-:W-:Y:S02]  /*3450*/  IADD3 R5, R5, UR20, RZ ;  /* 0x0000001405057c10 */ /* 0x000fe4000fffe0ff */
[----:B------:R-:W-:Y:S02]  /*3460*/  SEL R219, RZ, 0x1, P4 ;  /* 0x00000001ffdb7807 */ /* 0x000fe40002000000 */
[----:B------:R-:W-:-:S13]  /*3470*/  ISETP.GE.AND P5, PT, R5, UR21, PT ;  /* 0x0000001505007c0c */ /* 0x000fda000bfa6270 */
[----:B------:R-:W-:Y:S05]  /*3480*/  @!P5 BRA `(.L_x_8571) ;  /* 0xffffffd00064d947 */ /* 0x000fea000383ffff */
.L_x_8557:
        /* <DEDUP_REMOVED lines=20> */
.L_x_8573:
[----:B------:R-:W-:Y:S05]  /*35d0*/  BSYNC B0 ;  /* 0x0000000000007941 */ /* 0x000fea0003800000 */
.L_x_8572:
        /* <DEDUP_REMOVED lines=15> */
.L_x_8575:
[----:B------:R-:W-:Y:S05]  /*36d0*/  BSYNC B0 ;  /* 0x0000000000007941 */ /* 0x000fea0003800000 */
.L_x_8574:
        /* <DEDUP_REMOVED lines=14> */
.L_x_8564:
[----:B------:R-:W-:Y:S02]  /*37c0*/  MOV R228, R229 ;  /* 0x000000e500e47202 */ /* 0x000fe40000000f00 */
[----:B------:R-:W-:Y:S02]  /*37d0*/  MOV R221, 0x10 ;  /* 0x0000001000dd7802 */ /* 0x000fe40000000f00 */
[----:B------:R-:W-:Y:S02]  /*37e0*/  MOV R232, 0x1f ;  /* 0x0000001f00e87802 */ /* 0x000fe40000000f00 */
[----:B------:R-:W-:-:S07]  /*37f0*/  MOV R187, 0xffffffff ;  /* 0xffffffff00bb7802 */ /* 0x000fce0000000f00 */
[----:B------:R-:W-:Y:S05]  /*3800*/  WARPSYNC.COLLECTIVE R187, `(.L_x_8576) ;  /* 0x00000000bb087348 */ /* 0x000fea0003c00000 */
[----:B------:R0:W1:Y:S02]  /*3810*/  SHFL.DOWN P6, R219, R228, R221, R232 ;  /* 0x080000dde4db7389 */ /* 0x00006400000c00e8 */
[----:B01----:R-:W-:Y:S01]  /*3820*/  ENDCOLLECTIVE ;  /* 0x000000000000791b */ /* 0x003fe20003800000 */
.L_x_8576:
[----:B------:R-:W-:Y:S02]  /*3830*/  MOV R228, R230 ;  /* 0x000000e600e47202 */ /* 0x000fe40000000f00 */
[----:B------:R-:W-:-:S07]  /*3840*/  MOV R178, R219 ;  /* 0x000000db00b27202 */ /* 0x000fce0000000f00 */
[----:B------:R-:W-:Y:S05]  /*3850*/  WARPSYNC.COLLECTIVE R187, `(.L_x_8577) ;  /* 0x00000000bb087348 */ /* 0x000fea0003c00000 */
[----:B------:R0:W1:Y:S02]  /*3860*/  SHFL.DOWN P6, R219, R228, R221, R232 ;  /* 0x080000dde4db7389 */ /* 0x00006400000c00e8 */
[----:B01----:R-:W-:Y:S01]  /*3870*/  ENDCOLLECTIVE ;  /* 0x000000000000791b */ /* 0x003fe20003800000 */
.L_x_8577:
[----:B------:R-:W-:-:S05]  /*3880*/  FADD.FTZ R178, R178, R229 ;  /* 0x000000e5b2b27221 */ /* 0x000fca0000010000 */
[----:B------:R-:W-:Y:S02]  /*3890*/  MOV R228, R178 ;  /* 0x000000b200e47202 */ /* 0x000fe40000000f00 */
[----:B------:R-:W-:Y:S02]  /*38a0*/  MOV R221, 0x8 ;  /* 0x0000000800dd7802 */ /* 0x000fe40000000f00 */
[----:B------:R-:W-:-:S07]  /*38b0*/  MOV R179, R219 ;  /* 0x000000db00b37202 */ /* 0x000fce0000000f00 */
[----:B------:R-:W-:Y:S05]  /*38c0*/  WARPSYNC.COLLECTIVE R187, `(.L_x_8578) ;  /* 0x00000000bb087348 */ /* 0x000fea0003c00000 */
[----:B------:R0:W1:Y:S02]  /*38d0*/  SHFL.DOWN P6, R219, R228, R221, R232 ;  /* 0x080000dde4db7389 */ /* 0x00006400000c00e8 */
[----:B01----:R-:W-:Y:S01]  /*38e0*/  ENDCOLLECTIVE ;  /* 0x000000000000791b */ /* 0x003fe20003800000 */
.L_x_8578:
[----:B------:R-:W-:-:S05]  /*38f0*/  FADD.FTZ R179, R179, R230 ;  /* 0x000000e6b3b37221 */ /* 0x000fca0000010000 */
[----:B------:R-:W-:Y:S02]  /*3900*/  MOV R228, R179 ;  /* 0x000000b300e47202 */ /* 0x000fe40000000f00 */
[----:B------:R-:W-:-:S07]  /*3910*/  MOV R181, R219 ;  /* 0x000000db00b57202 */ /* 0x000fce0000000f00 */
[----:B------:R-:W-:Y:S05]  /*3920*/  WARPSYNC.COLLECTIVE R187, `(.L_x_8579) ;  /* 0x00000000bb087348 */ /* 0x000fea0003c00000 */
[----:B------:R0:W1:Y:S02]  /*3930*/  SHFL.DOWN P6, R219, R228, R221, R232 ;  /* 0x080000dde4db7389 */ /* 0x00006400000c00e8 */
[----:B01----:R-:W-:Y:S01]  /*3940*/  ENDCOLLECTIVE ;  /* 0x000000000000791b */ /* 0x003fe20003800000 */
.L_x_8579:
[----:B------:R-:W-:-:S05]  /*3950*/  FADD.FTZ R181, R178, R181 ;  /* 0x000000b5b2b57221 */ /* 0x000fca0000010000 */
[----:B------:R-:W-:Y:S02]  /*3960*/  MOV R228, R181 ;  /* 0x000000b500e47202 */ /* 0x000fe40000000f00 */
[----:B------:R-:W-:Y:S02]  /*3970*/  MOV R221, 0x4 ;  /* 0x0000000400dd7802 */ /* 0x000fe40000000f00 */
[----:B------:R-:W-:-:S07]  /*3980*/  MOV R180, R219 ;  /* 0x000000db00b47202 */ /* 0x000fce0000000f00 */
[----:B------:R-:W-:Y:S05]  /*3990*/  WARPSYNC.COLLECTIVE R187, `(.L_x_8580) ;  /* 0x00000000bb087348 */ /* 0x000fea0003c00000 */
[----:B------:R0:W1:Y:S02]  /*39a0*/  SHFL.DOWN P6, R219, R228, R221, R232 ;  /* 0x080000dde4db7389 */ /* 0x00006400000c00e8 */
[----:B01----:R-:W-:Y:S01]  /*39b0*/  ENDCOLLECTIVE ;  /* 0x000000000000791b */ /* 0x003fe20003800000 */
.L_x_8580:
[----:B------:R-:W-:-:S05]  /*39c0*/  FADD.FTZ R180, R179, R180 ;  /* 0x000000b4b3b47221 */ /* 0x000fca0000010000 */
[----:B------:R-:W-:Y:S02]  /*39d0*/  MOV R228, R180 ;  /* 0x000000b400e47202 */ /* 0x000fe40000000f00 */
[----:B------:R-:W-:-:S07]  /*39e0*/  MOV R182, R219 ;  /* 0x000000db00b67202 */ /* 0x000fce0000000f00 */
[----:B------:R-:W-:Y:S05]  /*39f0*/  WARPSYNC.COLLECTIVE R187, `(.L_x_8581) ;  /* 0x00000000bb087348 */ /* 0x000fea0003c00000 */
[----:B------:R0:W1:Y:S02]  /*3a00*/  SHFL.DOWN P6, R219, R228, R221, R232 ;  /* 0x080000dde4db7389 */ /* 0x00006400000c00e8 */
[----:B01----:R-:W-:Y:S01]  /*3a10*/  ENDCOLLECTIVE ;  /* 0x000000000000791b */ /* 0x003fe20003800000 */
.L_x_8581:
[----:B------:R-:W-:-:S05]  /*3a20*/  FADD.FTZ R182, R181, R182 ;  /* 0x000000b6b5b67221 */ /* 0x000fca0000010000 */
[----:B------:R-:W-:Y:S02]  /*3a30*/  MOV R228, R182 ;  /* 0x000000b600e47202 */ /* 0x000fe40000000f00 */
[----:B------:R-:W-:Y:S02]  /*3a40*/  MOV R221, 0x2 ;  /* 0x0000000200dd7802 */ /* 0x000fe40000000f00 */
[----:B------:R-:W-:-:S07]  /*3a50*/  MOV R183, R219 ;  /* 0x000000db00b77202 */ /* 0x000fce0000000f00 */
[----:B------:R-:W-:Y:S05]  /*3a60*/  WARPSYNC.COLLECTIVE R187, `(.L_x_8582) ;  /* 0x00000000bb087348 */ /* 0x000fea0003c00000 */
[----:B------:R0:W1:Y:S02]  /*3a70*/  SHFL.DOWN P6, R219, R228, R221, R232 ;  /* 0x080000dde4db7389 */ /* 0x00006400000c00e8 */
[----:B01----:R-:W-:Y:S01]  /*3a80*/  ENDCOLLECTIVE ;  /* 0x000000000000791b */ /* 0x003fe20003800000 */
.L_x_8582:
[----:B------:R-:W-:-:S05]  /*3a90*/  FADD.FTZ R183, R180, R183 ;  /* 0x000000b7b4b77221 */ /* 0x000fca0000010000 */
[----:B------:R-:W-:Y:S02]  /*3aa0*/  MOV R228, R183 ;  /* 0x000000b700e47202 */ /* 0x000fe40000000f00 */
[----:B------:R-:W-:-:S07]  /*3ab0*/  MOV R185, R219 ;  /* 0x000000db00b97202 */ /* 0x000fce0000000f00 */
[----:B------:R-:W-:Y:S05]  /*3ac0*/  WARPSYNC.COLLECTIVE R187, `(.L_x_8583) ;  /* 0x00000000bb087348 */ /* 0x000fea0003c00000 */
[----:B------:R0:W1:Y:S02]  /*3ad0*/  SHFL.DOWN P6, R219, R228, R221, R232 ;  /* 0x080000dde4db7389 */ /* 0x00006400000c00e8 */
[----:B01----:R-:W-:Y:S01]  /*3ae0*/  ENDCOLLECTIVE ;  /* 0x000000000000791b */ /* 0x003fe20003800000 */
.L_x_8583:
[----:B------:R-:W-:-:S05]  /*3af0*/  FADD.FTZ R185, R182, R185 ;  /* 0x000000b9b6b97221 */ /* 0x000fca0000010000 */
[----:B------:R-:W-:Y:S02]  /*3b00*/  MOV R228, R185 ;  /* 0x000000b900e47202 */ /* 0x000fe40000000f00 */
[----:B------:R-:W-:Y:S02]  /*3b10*/  MOV R221, 0x1 ;  /* 0x0000000100dd7802 */ /* 0x000fe40000000f00 */
[----:B------:R-:W-:-:S07]  /*3b20*/  MOV R184, R219 ;  /* 0x000000db00b87202 */ /* 0x000fce0000000f00 */
[----:B------:R-:W-:Y:S05]  /*3b30*/  WARPSYNC.COLLECTIVE R187, `(.L_x_8584) ;  /* 0x00000000bb087348 */ /* 0x000fea0003c00000 */
[----:B------:R0:W1:Y:S02]  /*3b40*/  SHFL.DOWN P6, R219, R228, R221, R232 ;  /* 0x080000dde4db7389 */ /* 0x00006400000c00e8 */
[----:B01----:R-:W-:Y:S01]  /*3b50*/  ENDCOLLECTIVE ;  /* 0x000000000000791b */ /* 0x003fe20003800000 */
.L_x_8584:
[----:B------:R-:W-:-:S05]  /*3b60*/  FADD.FTZ R178, R183, R184 ;  /* 0x000000b8b7b27221 */ /* 0x000fca0000010000 */
[----:B------:R-:W-:Y:S02]  /*3b70*/  MOV R228, R178 ;  /* 0x000000b200e47202 */ /* 0x000fe40000000f00 */
[----:B------:R-:W-:-:S07]  /*3b80*/  MOV R184, R219 ;  /* 0x000000db00b87202 */ /* 0x000fce0000000f00 */
[----:B------:R-:W-:Y:S05]  /*3b90*/  WARPSYNC.COLLECTIVE R187, `(.L_x_8585) ;  /* 0x00000000bb087348 */ /* 0x000fea0003c00000 */
[----:B------:R0:W1:Y:S02]  /*3ba0*/  SHFL.DOWN P6, R219, R228, R221, R232 ;  /* 0x080000dde4db7389 */ /* 0x00006400000c00e8 */
[----:B01----:R-:W-:Y:S01]  /*3bb0*/  ENDCOLLECTIVE ;  /* 0x000000000000791b */ /* 0x003fe20003800000 */
.L_x_8585:
[----:B------:R-:W-:Y:S01]  /*3bc0*/  MOV R179, R219 ;  /* 0x000000db00b37202 */ /* 0x000fe20000000f00 */
[----:B------:R-:W-:Y:S06]  /*3bd0*/  BRA `(.L_x_8586) ;  /* 0xffffffdc00407947 */ /* 0x000fec000383ffff */
.L_x_8587:
        /* <DEDUP_REMOVED lines=10> */
.L_x_11413:


//--------------------- .text._ZN10layer_norm13ln_bwd_kernelINS_13Kernel_traitsIf6__halffS2_fjLj3072ELj1ELj1ELj4ELj16ENS_18Kernel_traits_baseILj3072EfS2_fS2_fjLj128EEEEELb1ELb1ELb0ELb1EEEvNS_9BwdParamsE --------------------------
	.section	.text._ZN10layer_norm13ln_bwd_kernelINS_13Kernel_traitsIf6__halffS2_fjLj3072ELj1ELj1ELj4ELj16ENS_18Kernel_traits_baseILj3072EfS2_fS2_fjLj128EEEEELb1ELb1ELb0ELb1EEEvNS_9BwdParamsE,"ax",@progbits
	.align	128
        .global         _ZN10layer_norm13ln_bwd_kernelINS_13Kernel_traitsIf6__halffS2_fjLj3072ELj1ELj1ELj4ELj16ENS_18Kernel_traits_baseILj3072EfS2_fS2_fjLj128EEEEELb1ELb1ELb0ELb1EEEvNS_9BwdParamsE
        .type           _ZN10layer_norm13ln_bwd_kernelINS_13Kernel_traitsIf6__halffS2_fjLj3072ELj1ELj1ELj4ELj16ENS_18Kernel_traits_baseILj3072EfS2_fS2_fjLj128EEEEELb1ELb1ELb0ELb1EEEvNS_9BwdParamsE,@function
        .size           _ZN10layer_norm13ln_bwd_kernelINS_13Kernel_traitsIf6__halffS2_fjLj3072ELj1ELj1ELj4ELj16ENS_18Kernel_traits_baseILj3072EfS2_fS2_fjLj128EEEEELb1ELb1ELb0ELb1EEEvNS_9BwdParamsE,(.L_x_11414 - _ZN10layer_norm13ln_bwd_kernelINS_13Kernel_traitsIf6__halffS2_fjLj3072ELj1ELj1ELj4ELj16ENS_18Kernel_traits_baseILj3072EfS2_fS2_fjLj128EEEEELb1ELb1ELb0ELb1EEEvNS_9BwdParamsE)
        .other          _ZN10layer_norm13ln_bwd_kernelINS_13Kernel_traitsIf6__halffS2_fjLj3072ELj1ELj1ELj4ELj16ENS_18Kernel_traits_baseILj3072EfS2_fS2_fjLj128EEEEELb1ELb1ELb0ELb1EEEvNS_9BwdParamsE,@"STO_CUDA_ENTRY STV_DEFAULT"
_ZN10layer_norm13ln_bwd_kernelINS_13Kernel_traitsIf6__halffS2_fjLj3072ELj1ELj1ELj4ELj16ENS_18Kernel_traits_baseILj3072EfS2_fS2_fjLj128EEEEELb1ELb1ELb0ELb1EEEvNS_9BwdParamsE:
.text._ZN10layer_norm13ln_bwd_kernelINS_13Kernel_traitsIf6__halffS2_fjLj3072ELj1ELj1ELj4ELj16ENS_18Kernel_traits_baseILj3072EfS2_fS2_fjLj128EEEEELb1ELb1ELb0ELb1EEEvNS_9BwdParamsE:
        /* <DEDUP_REMOVED lines=52> */
.L_x_8588:
        /* <DEDUP_REMOVED lines=62> */
.L_x_8591:
        /* <DEDUP_REMOVED lines=12> */
[----:B-1----:R-:W-:Y:S01]  /*07e0*/  IMAD.WIDE R134, R197, 0x4, R134 ;  /* 0x00000004c5867825 */ /* 0x002fe200078e0286 */
[----:B------:R-:W-:Y:S02]  /*07f0*/  IADD3 R203, R209, 0x80, RZ ;  /* 0x00000080d1cb7810 */ /* 0x000fe40007ffe0ff */
[----:B------:R-:W-:Y:S02]  /*0800*/  @P0 LEA.HI.X R137, R197, R117, R120, 0x1, P1 ;  /* 0x00000075c5890211 */ /* 0x000fe400008f0c78 */
        /* <DEDUP_REMOVED lines=15> */
[----:B------:R0:W3:Y:S04]  /*0900*/  LDG.E R202, desc[UR4][R170.64] ;  /* 0x00000004aaca7981 */ /* 0x0000e8000c1e1900 */
[----:B------:R-:W3:Y:S04]  /*0910*/  LDG.E.128 R136, desc[UR4][R200.64+0x10] ;  /* 0x00001004c8887981 */ /* 0x000ee8000c1e1d00 */
[----:B------:R-:W3:Y:S04]  /*0920*/  LDG.E.128 R140, desc[UR4][R180.64] ;  /* 0x00000004b48c7981 */ /* 0x000ee8000c1e1d00 */
[----:B------:R-:W3:Y:S01]  /*0930*/  LDG.E.128 R124, desc[UR4][R148.64+0x10] ;  /* 0x00001004947c7981 */ /* 0x000ee2000c1e1d00 */
[----:B------:R-:W-:-:S06]  /*0940*/  IMAD.WIDE.U32 R144, R199, 0x10, R144 ;  /* 0x00000010c7907825 */ /* 0x000fcc00078e0090 */
[----:B------:R-:W3:Y:S04]  /*0950*/  LDG.E.128 R144, desc[UR4][R144.64] ;  /* 0x0000000490907981 */ /* 0x000ee8000c1e1d00 */
[----:B------:R1:W3:Y:S01]  /*0960*/  LDG.E.128 R148, desc[UR4][R180.64+0x10] ;  /* 0x00001004b4947981 */ /* 0x0002e2000c1e1d00 */
        /* <DEDUP_REMOVED lines=8> */
[----:B------:R-:W0:Y:S01]  /*09f0*/  @P1 LDC.64 R206, c[0x0][0x2c8] ;  /* 0x0000b200ffce1b82 */ /* 0x000e220000000a00 */
[----:B------:R-:W-:-:S07]  /*0a00*/  ISETP.NE.AND P2, PT, RZ, UR10, PT ;  /* 0x0000000aff007c0c */ /* 0x000fce000bf45270 */
[----:B------:R-:W1:Y:S08]  /*0a10*/  @P1 LDC.64 R200, c[0x0][0x2c8] ;  /* 0x0000b200ffc81b82 */ /* 0x000e700000000a00 */
[----:B------:R-:W1:Y:S01]  /*0a20*/  @P1 LDC.64 R204, c[0x0][0x2c8] ;  /* 0x0000b200ffcc1b82 */ /* 0x000e620000000a00 */
[----:B0-----:R-:W-:-:S05]  /*0a30*/  @P1 IMAD.WIDE.U32 R206, R209, 0x20, R206 ;  /* 0x00000020d1ce1825 */ /* 0x001fca00078e00ce */
[----:B------:R-:W5:Y:S04]  /*0a40*/  @P1 LDG.E.128 R84, desc[UR4][R206.64] ;  /* 0x00000004ce541981 */ /* 0x000f68000c1e1d00 */
[----:B------:R0:W5:Y:S01]  /*0a50*/  @P1 LDG.E.128 R88, desc[UR4][R206.64+0x10] ;  /* 0x00001004ce581981 */ /* 0x000162000c1e1d00 */
[----:B------:R-:W-:Y:S01]  /*0a60*/  LOP3.LUT P4, RZ, R208, 0xff, RZ, 0xc0, !PT ;  /* 0x000000ffd0ff7812 */ /* 0x000fe2000788c0ff */
[----:B-1----:R-:W-:-:S05]  /*0a70*/  @P1 IMAD.WIDE.U32 R200, R199, 0x20, R200 ;  /* 0x00000020c7c81825 */ /* 0x002fca00078e00c8 */
[----:B------:R-:W5:Y:S01]  /*0a80*/  @P1 LDG.E.128 R100, desc[UR4][R200.64] ;  /* 0x00000004c8641981 */ /* 0x000f62000c1e1d00 */
[----:B0-----:R-:W-:-:S03]  /*0a90*/  MOV R206, 0x3f800000 ;  /* 0x3f80000000ce7802 */ /* 0x001fc60000000f00 */
[----:B------:R0:W5:Y:S01]  /*0aa0*/  @P1 LDG.E.128 R104, desc[UR4][R200.64+0x10] ;  /* 0x00001004c8681981 */ /* 0x000162000c1e1d00 */
[----:B------:R-:W-:-:S05]  /*0ab0*/  @P1 IMAD.WIDE.U32 R204, R203, 0x20, R204 ;  /* 0x00000020cbcc1825 */ /* 0x000fca00078e00cc */
[----:B------:R-:W5:Y:S04]  /*0ac0*/  @P1 LDG.E.128 R92, desc[UR4][R204.64] ;  /* 0x00000004cc5c1981 */ /* 0x000f68000c1e1d00 */
[----:B------:R1:W5:Y:S01]  /*0ad0*/  @P1 LDG.E.128 R96, desc[UR4][R204.64+0x10] ;  /* 0x00001004cc601981 */ /* 0x000362000c1e1d00 */
[----:B------:R-:W-:Y:S01]  /*0ae0*/  UMOV UR6, 0xffffffff ;  /* 0xffffffff00067882 */ /* 0x000fe20000000000 */
[----:B------:R-:W-:Y:S02]  /*0af0*/  LOP3.LUT P1, RZ, R177, 0x1f, RZ, 0xc0, !PT ;  /* 0x0000001fb1ff7812 */ /* 0x000fe4000782c0ff */
[----:B----4-:R-:W-:-:S05]  /*0b00*/  FSEL R214, R214, RZ, !P2 ;  /* 0x000000ffd6d67208 */ /* 0x010fca0005000000 */
[C---:B--2---:R-:W-:Y:S01]  /*0b10*/  FADD.FTZ R231, -R214.reuse, R116 ;  /* 0x00000074d6e77221 */ /* 0x044fe20000010100 */
[C---:B------:R-:W-:Y:S01]  /*0b20*/  FADD.FTZ R243, -R214.reuse, R117 ;  /* 0x00000075d6f37221 */ /* 0x040fe20000010100 */
[C---:B---3--:R-:W-:Y:S01]  /*0b30*/  FADD.FTZ R221, -R214.reuse, R130 ;  /* 0x00000082d6dd7221 */ /* 0x048fe20000010100 */
[C---:B------:R-:W-:Y:S01]  /*0b40*/  FADD.FTZ R235, -R214.reuse, R131 ;  /* 0x00000083d6eb7221 */ /* 0x040fe20000010100 */
[--C-:B------:R-:W-:Y:S02]  /*0b50*/  HADD2.F32 R207, -RZ, R120.reuse.H0_H0 ;  /* 0x20000078ffcf7230 */ /* 0x100fe40000004100 */
[----:B------:R-:W-:Y:S01]  /*0b60*/  FADD.FTZ R245, -R214, R118 ;  /* 0x00000076d6f57221 */ /* 0x000fe20000010100 */
[----:B------:R-:W-:Y:S02]  /*0b70*/  HADD2.F32 R228, -RZ, R120.H1_H1 ;  /* 0x30000078ffe47230 */ /* 0x000fe40000004100 */
[----:B------:R-:W-:Y:S02]  /*0b80*/  HADD2.F32 R223, -RZ, R133.H0_H0 ;  /* 0x20000085ffdf7230 */ /* 0x000fe40000004100 */
[----:B------:R-:W-:Y:S01]  /*0b90*/  FMUL.FTZ R230, R80, R207 ;  /* 0x000000cf50e67220 */ /* 0x000fe20000410000 */
[C---:B------:R-:W-:Y:S01]  /*0ba0*/  FMUL.FTZ R131, R202.reuse, R231 ;  /* 0x000000e7ca837220 */ /* 0x040fe20000410000 */
[C---:B------:R-:W-:Y:S01]  /*0bb0*/  FMUL.FTZ R231, R202.reuse, R243 ;  /* 0x000000f3cae77220 */ /* 0x040fe20000410000 */
[----:B------:R-:W-:Y:S01]  /*0bc0*/  FMUL.FTZ R221, R202, R221 ;  /* 0x000000ddcadd7220 */ /* 0x000fe20000410000 */
[----:B------:R-:W-:Y:S01]  /*0bd0*/  FADD.FTZ R237, -R214, R136 ;  /* 0x00000088d6ed7221 */ /* 0x000fe20000010100 */
[----:B------:R-:W-:-:S02]  /*0be0*/  HADD2.F32 R211, -RZ, R121.H0_H0 ;  /* 0x20000079ffd37230 */ /* 0x000fc40000004100 */
[C---:B------:R-:W-:Y:S01]  /*0bf0*/  FADD.FTZ R219, -R214.reuse, R129 ;  /* 0x00000081d6db7221 */ /* 0x040fe20000010100 */
[----:B------:R-:W-:Y:S02]  /*0c00*/  HADD2.F32 R129, -RZ, R134.H0_H0 ;  /* 0x20000086ff817230 */ /* 0x000fe40000004100 */
[----:B------:R-:W-:Y:S01]  /*0c10*/  FADD.FTZ R213, -R214, R143 ;  /* 0x0000008fd6d57221 */ /* 0x000fe20000010100 */
[----:B------:R-:W-:Y:S01]  /*0c20*/  FMUL.FTZ R234, R202, R245 ;  /* 0x000000f5caea7220 */ /* 0x000fe20000410000 */
[----:B------:R-:W-:Y:S01]  /*0c30*/  FADD.FTZ R194, R228, R194 ;  /* 0x000000c2e4c27221 */ /* 0x000fe20000010000 */
[-C--:B------:R-:W-:Y:S01]  /*0c40*/  FFMA.FTZ R195, R231, R228.reuse, R195 ;  /* 0x000000e4e7c37223 */ /* 0x080fe200000100c3 */
[----:B------:R-:W-:Y:S01]  /*0c50*/  FADD.FTZ R20, R223, R20 ;  /* 0x00000014df147221 */ /* 0x000fe20000010000 */
[-C--:B------:R-:W-:Y:S01]  /*0c60*/  FFMA.FTZ R4, R221, R223.reuse, R4 ;  /* 0x000000dfdd047223 */ /* 0x080fe20000010004 */
[----:B------:R-:W-:Y:S01]  /*0c70*/  FMUL.FTZ R220, R74, R223 ;  /* 0x000000df4adc7220 */ /* 0x000fe20000410000 */
[----:B------:R-:W-:Y:S01]  /*0c80*/  FMUL.FTZ R228, R81, R228 ;  /* 0x000000e451e47220 */ /* 0x000fe20000410000 */
[----:B------:R-:W-:Y:S01]  /*0c90*/  FADD.FTZ R143, RZ, R230 ;  /* 0x000000e6ff8f7221 */ /* 0x000fe20000010000 */
[----:B------:R-:W-:Y:S01]  /*0ca0*/  FMUL.FTZ R223, R202, R237 ;  /* 0x000000edcadf7220 */ /* 0x000fe20000410000 */
[----:B------:R-:W-:Y:S01]  /*0cb0*/  FFMA.FTZ R136, R131, R230, RZ ;  /* 0x000000e683887223 */ /* 0x000fe200000100ff */
[----:B------:R-:W-:Y:S01]  /*0cc0*/  FADD.FTZ R227, -R214, R137 ;  /* 0x00000089d6e37221 */ /* 0x000fe20000010100 */
[----:B------:R-:W-:-:S02]  /*0cd0*/  HADD2.F32 R208, -RZ, R121.H1_H1 ;  /* 0x30000079ffd07230 */ /* 0x000fc40000004100 */
[----:B------:R-:W-:Y:S01]  /*0ce0*/  FADD.FTZ R137, -R214, R140 ;  /* 0x0000008cd6897221 */ /* 0x000fe20000010100 */
[----:B------:R-:W-:Y:S01]  /*0cf0*/  FADD.FTZ R192, R211, R192 ;  /* 0x000000c0d3c07221 */ /* 0x000fe20000010000 */
[-C--:B------:R-:W-:Y:S01]  /*0d00*/  FFMA.FTZ R193, R234, R211.reuse, R193 ;  /* 0x000000d3eac17223 */ /* 0x080fe200000100c1 */
[----:B------:R-:W-:Y:S01]  /*0d10*/  FMUL.FTZ R211, R82, R211 ;  /* 0x000000d352d37220 */ /* 0x000fe20000410000 */
[----:B------:R-:W-:Y:S01]  /*0d20*/  FADD.FTZ R22, R129, R22 ;  /* 0x0000001681167221 */ /* 0x000fe20000010000 */
[-C--:B------:R-:W-:Y:S01]  /*0d30*/  FFMA.FTZ R6, R223, R129.reuse, R6 ;  /* 0x00000081df067223 */ /* 0x080fe20000010006 */
[----:B------:R-:W-:Y:S01]  /*0d40*/  FMUL.FTZ R222, R68, R129 ;  /* 0x0000008144de7220 */ /* 0x000fe20000410000 */
[----:B------:R-:W-:Y:S01]  /*0d50*/  FADD.FTZ R140, R143, R228 ;  /* 0x000000e48f8c7221 */ /* 0x000fe20000010000 */
[C---:B------:R-:W-:Y:S01]  /*0d60*/  FADD.FTZ R247, -R214.reuse, R119 ;  /* 0x00000077d6f77221 */ /* 0x040fe20000010100 */
[----:B------:R-:W-:Y:S01]  /*0d70*/  FFMA.FTZ R129, R231, R228, R136 ;  /* 0x000000e4e7817223 */ /* 0x000fe20000010088 */
[----:B------:R-:W-:Y:S01]  /*0d80*/  FADD.FTZ R217, -R214, R128 ;  /* 0x00000080d6d97221 */ /* 0x000fe20000010100 */
[----:B------:R-:W-:-:S02]  /*0d90*/  HADD2.F32 R212, -RZ, R122.H0_H0 ;  /* 0x2000007affd47230 */ /* 0x000fc40000004100 */
[----:B------:R-:W-:Y:S01]  /*0da0*/  FADD.FTZ R215, -R214, R139 ;  /* 0x0000008bd6d77221 */ /* 0x000fe20000010100 */
[----:B------:R-:W-:Y:S02]  /*0db0*/  HADD2.F32 R128, -RZ, R134.H1_H1 ;  /* 0x30000086ff807230 */ /* 0x000fe40000004100 */
[----:B------:R-:W-:Y:S01]  /*0dc0*/  FMUL.FTZ R139, R83, R208 ;  /* 0x000000d0538b7220 */ /* 0x000fe20000410000 */
[----:B------:R-:W-:Y:S01]  /*0dd0*/  FMUL.FTZ R224, R202, R227 ;  /* 0x000000e3cae07220 */ /* 0x000fe20000410000 */
[----:B------:R-:W-:Y:S01]  /*0de0*/  FADD.FTZ R140, R140, R211 ;  /* 0x000000d38c8c7221 */ /* 0x000fe20000010000 */
[----:B------:R-:W-:Y:S01]  /*0df0*/  FADD.FTZ R251, -R214, R124 ;  /* 0x0000007cd6fb7221 */ /* 0x000fe20000010100 */
[----:B------:R-:W-:Y:S01]  /*0e00*/  FMUL.FTZ R232, R202, R247 ;  /* 0x000000f7cae87220 */ /* 0x000fe20000410000 */
[----:B------:R-:W-:Y:S01]  /*0e10*/  FFMA.FTZ R129, R234, R211, R129 ;  /* 0x000000d3ea817223 */ /* 0x000fe20000010081 */
[----:B------:R-:W-:Y:S02]  /*0e20*/  @P0 HADD2.F32 R206, -RZ, R210.H0_H0 ;  /* 0x200000d2ffce0230 */ /* 0x000fe40000004100 */
[----:B------:R-:W-:Y:S01]  /*0e30*/  FADD.FTZ R229, -R214, R138 ;  /* 0x0000008ad6e57221 */ /* 0x000fe20000010100 */
[----:B------:R-:W-:-:S02]  /*0e40*/  HADD2.F32 R210, -RZ, R122.H1_H1 ;  /* 0x3000007affd27230 */ /* 0x000fc40000004100 */
[----:B------:R-:W-:Y:S01]  /*0e50*/  FADD.FTZ R196, R207, R196 ;  /* 0x000000c4cfc47221 */ /* 0x000fe20000010000 */
[----:B------:R-:W-:Y:S01]  /*0e60*/  FFMA.FTZ R198, R131, R207, R198 ;  /* 0x000000cf83c67223 */ /* 0x000fe200000100c6 */
[----:B------:R-:W-:Y:S01]  /*0e70*/  FMUL.FTZ R138, R76, R212 ;  /* 0x000000d44c8a7220 */ /* 0x000fe20000410000 */
[----:B------:R-:W-:Y:S01]  /*0e80*/  FADD.FTZ R21, R128, R21 ;  /* 0x0000001580157221 */ /* 0x000fe20000010000 */
[-C--:B------:R-:W-:Y:S01]  /*0e90*/  FFMA.FTZ R5, R224, R128.reuse, R5 ;  /* 0x00000080e0057223 */ /* 0x080fe20000010005 */
[----:B------:R-:W-:Y:S01]  /*0ea0*/  FMUL.FTZ R227, R69, R128 ;  /* 0x0000008045e37220 */ /* 0x000fe20000410000 */
[----:B------:R-:W-:Y:S01]  /*0eb0*/  FADD.FTZ R143, R140, R139 ;  /* 0x0000008b8c8f7221 */ /* 0x000fe20000010000 */
[----:B------:R-:W-:Y:S01]  /*0ec0*/  FADD.FTZ R249, -R214, R125 ;  /* 0x0000007dd6f97221 */ /* 0x000fe20000010100 */
[----:B------:R-:W-:Y:S01]  /*0ed0*/  FMUL.FTZ R207, R202, R251 ;  /* 0x000000fbcacf7220 */ /* 0x000fe20000410000 */
[----:B------:R-:W-:Y:S01]  /*0ee0*/  FFMA.FTZ R128, R232, R139, R129 ;  /* 0x0000008be8807223 */ /* 0x000fe20000010081 */
[----:B------:R-:W-:-:S02]  /*0ef0*/  HADD2.F32 R121, -RZ, R135.H0_H0 ;  /* 0x20000087ff797230 */ /* 0x000fc40000004100 */
[----:B------:R-:W-:Y:S01]  /*0f00*/  FMUL.FTZ R229, R202, R229 ;  /* 0x000000e5cae57220 */ /* 0x000fe20000410000 */
[----:B0-----:R-:W-:Y:S02]  /*0f10*/  HADD2.F32 R201, -RZ, R123.H0_H0 ;  /* 0x2000007bffc97230 */ /* 0x001fe40000004100 */
[----:B------:R-:W-:Y:S01]  /*0f20*/  FADD.FTZ R190, R208, R190 ;  /* 0x000000bed0be7221 */ /* 0x000fe20000010000 */
[----:B------:R-:W-:Y:S02]  /*0f30*/  HADD2.F32 R124, -RZ, R135.H1_H1 ;  /* 0x30000087ff7c7230 */ /* 0x000fe40000004100 */
[----:B------:R-:W-:Y:S01]  /*0f40*/  FFMA.FTZ R191, R232, R208, R191 ;  /* 0x000000d0e8bf7223 */ /* 0x000fe200000100bf */
[----:B------:R-:W-:Y:S01]  /*0f50*/  FMUL.FTZ R135, R77, R210 ;  /* 0x000000d24d877220 */ /* 0x000fe20000410000 */
[----:B------:R-:W-:Y:S01]  /*0f60*/  FADD.FTZ R136, R143, R138 ;  /* 0x0000008a8f887221 */ /* 0x000fe20000010000 */
[----:B------:R-:W-:Y:S01]  /*0f70*/  FADD.FTZ R241, -R214, R126 ;  /* 0x0000007ed6f17221 */ /* 0x000fe20000010100 */
[----:B------:R-:W-:Y:S01]  /*0f80*/  FMUL.FTZ R208, R202, R249 ;  /* 0x000000f9cad07220 */ /* 0x000fe20000410000 */
[----:B------:R-:W-:Y:S01]  /*0f90*/  FFMA.FTZ R129, R207, R138, R128 ;  /* 0x0000008acf817223 */ /* 0x000fe20000010080 */
        /* <DEDUP_REMOVED lines=8> */
[----:B------:R-:W-:Y:S01]  /*1020*/  FADD.FTZ R239, -R214, R127 ;  /* 0x0000007fd6ef7221 */ /* 0x000fe20000010100 */
[----:B------:R-:W-:Y:S01]  /*1030*/  FMUL.FTZ R134, R202, R241 ;  /* 0x000000f1ca867220 */ /* 0x000fe20000410000 */
[----:B------:R-:W-:Y:S01]  /*1040*/  FFMA.FTZ R129, R208, R135, R129 ;  /* 0x00000087d0817223 */ /* 0x000fe20000010081 */
[----:B------:R-:W-:Y:S01]  /*1050*/  FADD.FTZ R188, R212, R188 ;  /* 0x000000bcd4bc7221 */ /* 0x000fe20000010000 */
[----:B------:R-:W-:Y:S01]  /*1060*/  FFMA.FTZ R189, R207, R212, R189 ;  /* 0x000000d4cfbd7223 */ /* 0x000fe200000100bd */
[----:B-1----:R-:W-:-:S02]  /*1070*/  HADD2.F32 R204, -RZ, R133.H1_H1 ;  /* 0x30000085ffcc7230 */ /* 0x002fc40000004100 */
[----:B------:R-:W-:Y:S01]  /*1080*/  FMUL.FTZ R130, R79, R200 ;  /* 0x000000c84f827220 */ /* 0x000fe20000410000 */
[C---:B------:R-:W-:Y:S01]  /*1090*/  FMUL.FTZ R212, R202.reuse, R215 ;  /* 0x000000d7cad47220 */ /* 0x040fe20000410000 */
        /* <DEDUP_REMOVED lines=19> */
[--C-:B------:R-:W-:Y:S02]  /*11d0*/  HADD2.F32 R125, -RZ, R145.reuse.H0_H0 ;  /* 0x20000091ff7d7230 */ /* 0x100fe40000004100 */
[----:B------:R-:W-:Y:S01]  /*11e0*/  FADD.FTZ R18, R225, R18 ;  /* 0x00000012e1127221 */ /* 0x000fe20000010000 */
[----:B------:R-:W-:Y:S02]  /*11f0*/  HADD2.F32 R126, -RZ, R145.H1_H1 ;  /* 0x30000091ff7e7230 */ /* 0x000fe40000004100 */
[----:B------:R-:W-:Y:S01]  /*1200*/  FFMA.FTZ R2, R217, R225, R2 ;  /* 0x000000e1d9027223 */ /* 0x000fe20000010002 */
[----:B------:R-:W-:Y:S01]  /*1210*/  FMUL.FTZ R143, R202, R137 ;  /* 0x00000089ca8f7220 */ /* 0x000fe20000410000 */
        /* <DEDUP_REMOVED lines=32> */
[----:B------:R-:W-:Y:S02]  /*1420*/  HADD2.F32 R144, -RZ, R144.H1_H1 ;  /* 0x30000090ff907230 */ /* 0x000fe40000004100 */
[----:B------:R-:W-:Y:S01]  /*1430*/  FADD.FTZ R184, R201, R184 ;  /* 0x000000b8c9b87221 */ /* 0x000fe20000010000 */
[----:B------:R-:W-:Y:S01]  /*1440*/  FFMA.FTZ R185, R134, R201, R185 ;  /* 0x000000c986b97223 */ /* 0x000fe200000100b9 */
[----:B------:R-:W-:Y:S01]  /*1450*/  FADD.FTZ R27, R126, R27 ;  /* 0x0000001b7e1b7221 */ /* 0x000fe20000010000 */
[-C--:B------:R-:W-:Y:S01]  /*1460*/  FFMA.FTZ R11, R146, R126.reuse, R11 ;  /* 0x0000007e920b7223 */ /* 0x080fe2000001000b */
        /* <DEDUP_REMOVED lines=34> */
[----:B------:R-:W-:Y:S01]  /*1690*/  FMUL.FTZ R140, R202, R123 ;  /* 0x0000007bca8c7220 */ /* 0x000fe20000410000 */
[----:B------:R-:W-:Y:S01]  /*16a0*/  LOP3.LUT R120, R116, 0x7fffffc, RZ, 0xc0, !PT ;  /* 0x07fffffc74787812 */ /* 0x000fe200078ec0ff */
[----:B------:R-:W-:Y:S01]  /*16b0*/  FMUL.FTZ R149, R63, R118 ;  /* 0x000000763f957220 */ /* 0x000fe20000410000 */
        /* <DEDUP_REMOVED lines=28> */
.L_x_8602:
        /* <DEDUP_REMOVED lines=52> */
[-C--:B------:R-:W-:Y:S01]  /*1bc0*/  FMUL.FTZ R120, R123, R206.reuse ;  /* 0x000000ce7b787220 */ /* 0x080fe20000410000 */
[----:B------:R-:W-:Y:S01]  /*1bd0*/  HFMA2.MMA R207, -RZ, RZ, 0, 0 ;  /* 0x00000000ffcf7435 */ /* 0x000fe200000001ff */
[----:B------:R-:W-:Y:S01]  /*1be0*/  FMUL.FTZ R126, R125, R206 ;  /* 0x000000ce7d7e7220 */ /* 0x000fe20000410000 */
[----:B------:R-:W-:Y:S01]  /*1bf0*/  ISETP.NE.AND.EX P2, PT, RZ, UR15, PT, P2 ;  /* 0x0000000fff007c0c */ /* 0x000fe2000bf45320 */
[----:B------:R-:W-:Y:S01]  /*1c00*/  FMUL.FTZ R128, R120, UR13 ;  /* 0x0000000d78807c20 */ /* 0x000fe20008410000 */
[----:B------:R-:W-:Y:S01]  /*1c10*/  FMUL.FTZ R127, R202, R127 ;  /* 0x0000007fca7f7220 */ /* 0x000fe20000410000 */
[----:B------:R-:W-:Y:S01]  /*1c20*/  FMUL.FTZ R131, R126, UR13 ;  /* 0x0000000d7e837c20 */ /* 0x000fe20008410000 */
[-CC-:B------:R-:W-:Y:S01]  /*1c30*/  FFMA.FTZ R208, R208, R213.reuse, R210.reuse ;  /* 0x000000d5d0d07223 */ /* 0x180fe200000100d2 */
[----:B------:R-:W-:Y:S01]  /*1c40*/  HFMA2.MMA R211, -RZ, RZ, 0, 0 ;  /* 0x00000000ffd37435 */ /* 0x000fe200000001ff */
[----:B------:R-:W-:Y:S01]  /*1c50*/  @P1 FADD.FTZ R127, R88, R127 ;  /* 0x0000007f587f1221 */ /* 0x000fe20000010000 */
[----:B------:R-:W-:Y:S01]  /*1c60*/  FFMA.FTZ R133, R133, R213, R210 ;  /* 0x000000d585857223 */ /* 0x000fe200000100d2 */
[----:B------:R-:W-:-:S02]  /*1c70*/  FADD.FTZ R233, R135, -R208 ;  /* 0x800000d087e97221 */ /* 0x000fc40000010000 */
[-C--:B------:R-:W-:Y:S01]  /*1c80*/  FMUL.FTZ R135, R127, R206.reuse ;  /* 0x000000ce7f877220 */ /* 0x080fe20000410000 */
[----:B------:R-:W-:Y:S01]  /*1c90*/  FADD.FTZ R133, R130, -R133 ;  /* 0x8000008582857221 */ /* 0x000fe20000010000 */
[----:B------:R-:W-:Y:S02]  /*1ca0*/  FMUL.FTZ R126, R202, R233 ;  /* 0x000000e9ca7e7220 */ /* 0x000fe40000410000 */
[----:B------:R-:W-:Y:S02]  /*1cb0*/  FMUL.FTZ R135, R135, UR13 ;  /* 0x0000000d87877c20 */ /* 0x000fe40008410000 */
[----:B------:R-:W-:Y:S01]  /*1cc0*/  @P1 FADD.FTZ R126, R89, R126 ;  /* 0x0000007e597e1221 */ /* 0x000fe20000010000 */
[--C-:B--2---:R-:W-:Y:S02]  /*1cd0*/  @P5 HADD2.F32 R121, -RZ, R116.reuse.H0_H0 ;  /* 0x20000074ff795230 */ /* 0x104fe40000004100 */
[----:B------:R-:W-:Y:S02]  /*1ce0*/  @P6 HADD2.F32 R124, -RZ, R116.H1_H1 ;  /* 0x30000074ff7c6230 */ /* 0x000fe40000004100 */
[----:B------:R-:W-:Y:S01]  /*1cf0*/  FMUL.FTZ R116, R122, R206 ;  /* 0x000000ce7a747220 */ /* 0x000fe20000410000 */
[----:B------:R-:W-:-:S02]  /*1d00*/  @P3 HADD2.F32 R120, -RZ, R117.H0_H0 ;  /* 0x20000075ff783230 */ /* 0x000fc40000004100 */
[----:B------:R-:W-:Y:S01]  /*1d10*/  @P5 FMUL.FTZ R179, R128, R121 ;  /* 0x0000007980b35220 */ /* 0x000fe20000410000 */
[----:B------:R-:W-:Y:S01]  /*1d20*/  FMUL.FTZ R128, R56, R128 ;  /* 0x0000008038807220 */ /* 0x000fe20000410000 */
[----:B------:R-:W-:Y:S01]  /*1d30*/  FMUL.FTZ R116, R116, UR13 ;  /* 0x0000000d74747c20 */ /* 0x000fe20008410000 */
[----:B------:R-:W-:Y:S01]  /*1d40*/  @P3 FMUL.FTZ R207, R131, R120 ;  /* 0x0000007883cf3220 */ /* 0x000fe20000410000 */
[----:B------:R-:W-:Y:S02]  /*1d50*/  FMUL.FTZ R131, R58, R131 ;  /* 0x000000833a837220 */ /* 0x000fe40000410000 */
[----:B------:R-:W-:Y:S01]  /*1d60*/  FMUL.FTZ R129, R57, R116 ;  /* 0x0000007439817220 */ /* 0x000fe20000410000 */
[----:B------:R-:W-:Y:S01]  /*1d70*/  @P6 FMUL.FTZ R178, R116, R124 ;  /* 0x0000007c74b26220 */ /* 0x000fe20000410000 */
[----:B------:R-:W-:Y:S01]  /*1d80*/  FMUL.FTZ R124, R202, R139 ;  /* 0x0000008bca7c7220 */ /* 0x000fe20000410000 */
[----:B------:R-:W-:Y:S01]  /*1d90*/  FSEL R128, R128, RZ, P5 ;  /* 0x000000ff80807208 */ /* 0x000fe20002800000 */
[----:B------:R-:W0:Y:S01]  /*1da0*/  @P2 LDC.64 R120, c[0x0][0x308] ;  /* 0x0000c200ff782b82 */ /* 0x000e220000000a00 */
[----:B------:R-:W-:Y:S01]  /*1db0*/  LOP3.LUT P5, RZ, R180, 0xff000000, RZ, 0xc0, !PT ;  /* 0xff000000b4ff7812 */ /* 0x000fe200078ac0ff */
[----:B------:R-:W-:Y:S01]  /*1dc0*/  @P1 FADD.FTZ R124, R87, R124 ;  /* 0x0000007c577c1221 */ /* 0x000fe20000010000 */
[----:B------:R-:W-:-:S02]  /*1dd0*/  FSEL R129, R129, RZ, P6 ;  /* 0x000000ff81817208 */ /* 0x000fc40003000000 */
[----:B------:R-:W-:Y:S01]  /*1de0*/  LOP3.LUT P6, RZ, R181, 0xff, RZ, 0xc0, !PT ;  /* 0x000000ffb5ff7812 */ /* 0x000fe200078cc0ff */
[----:B------:R-:W-:Y:S01]  /*1df0*/  FMUL.FTZ R116, R124, R206 ;  /* 0x000000ce7c747220 */ /* 0x000fe20000410000 */
[----:B------:R-:W-:Y:S01]  /*1e00*/  FSEL R131, R131, RZ, P3 ;  /* 0x000000ff83837208 */ /* 0x000fe20001800000 */
[----:B------:R-:W1:Y:S01]  /*1e10*/  LDC.64 R138, c[0x0][0x2f8] ;  /* 0x0000be00ff8a7b82 */ /* 0x000e620000000a00 */
[----:B------:R-:W-:Y:S01]  /*1e20*/  LOP3.LUT P3, RZ, R181, 0xff00, RZ, 0xc0, !PT ;  /* 0x0000ff00b5ff7812 */ /* 0x000fe2000786c0ff */
[----:B------:R-:W-:Y:S01]  /*1e30*/  FMUL.FTZ R228, R116, UR13 ;  /* 0x0000000d74e47c20 */ /* 0x000fe20008410000 */
[----:B------:R-:W-:Y:S02]  /*1e40*/  MOV R180, RZ ;  /* 0x000000ff00b47202 */ /* 0x000fe40000000f00 */
[----:B------:R-:W-:Y:S01]  /*1e50*/  F2FP.F16.F32.PACK_AB R128, R129, R128 ;  /* 0x000000808180723e */ /* 0x000fe200000000ff */
[----:B------:R-:W-:Y:S02]  /*1e60*/  @P5 HADD2.F32 R117, -RZ, R117.H1_H1 ;  /* 0x30000075ff755230 */ /* 0x000fe40000004100 */
[----:B------:R-:W-:-:S02]  /*1e70*/  FMUL.FTZ R116, R59, R228 ;  /* 0x000000e43b747220 */ /* 0x000fc40000410000 */
[--C-:B------:R-:W-:Y:S02]  /*1e80*/  @P6 HADD2.F32 R208, -RZ, R118.reuse.H0_H0 ;  /* 0x20000076ffd06230 */ /* 0x100fe40000004100 */
[----:B------:R-:W-:Y:S01]  /*1e90*/  @P5 FMUL.FTZ R180, R228, R117 ;  /* 0x00000075e4b45220 */ /* 0x000fe20000410000 */
[----:B------:R-:W-:Y:S01]  /*1ea0*/  FSEL R228, R116, RZ, P5 ;  /* 0x000000ff74e47208 */ /* 0x000fe20002800000 */
[----:B------:R-:W-:Y:S01]  /*1eb0*/  FMUL.FTZ R116, R52, R135 ;  /* 0x0000008734747220 */ /* 0x000fe20000410000 */
[----:B------:R-:W-:Y:S01]  /*1ec0*/  FMUL.FTZ R117, R126, R206 ;  /* 0x000000ce7e757220 */ /* 0x000fe20000410000 */
[----:B------:R-:W-:Y:S01]  /*1ed0*/  @P6 FMUL.FTZ R211, R135, R208 ;  /* 0x000000d087d36220 */ /* 0x000fe20000410000 */
[----:B------:R-:W-:Y:S01]  /*1ee0*/  FFMA.FTZ R135, R134, R213, R210 ;  /* 0x000000d586877223 */ /* 0x000fe200000100d2 */
[----:B------:R-:W-:Y:S02]  /*1ef0*/  @P3 HADD2.F32 R118, -RZ, R118.H1_H1 ;  /* 0x30000076ff763230 */ /* 0x000fe40000004100 */
[----:B------:R-:W-:Y:S01]  /*1f00*/  FMUL.FTZ R134, R117, UR13 ;  /* 0x0000000d75867c20 */ /* 0x000fe20008410000 */
[----:B------:R-:W-:Y:S01]  /*1f10*/  MOV R208, RZ ;  /* 0x000000ff00d07202 */ /* 0x000fe20000000f00 */
[----:B------:R-:W-:Y:S01]  /*1f20*/  FADD.FTZ R135, R132, -R135 ;  /* 0x8000008784877221 */ /* 0x000fe20000010000 */
[----:B------:R-:W-:Y:S01]  /*1f30*/  FMUL.FTZ R132, R202, R133 ;  /* 0x00000085ca847220 */ /* 0x000fe20000410000 */
[----:B------:R-:W-:Y:S01]  /*1f40*/  @P3 FMUL.FTZ R208, R134, R118 ;  /* 0x0000007686d03220 */ /* 0x000fe20000410000 */
[----:B------:R-:W-:Y:S01]  /*1f50*/  FMUL.FTZ R118, R53, R134 ;  /* 0x0000008635767220 */ /* 0x000fe20000410000 */
[----:B------:R-:W-:Y:S01]  /*1f60*/  FMUL.FTZ R135, R202, R135 ;  /* 0x00000087ca877220 */ /* 0x000fe20000410000 */
[----:B------:R-:W-:Y:S01]  /*1f70*/  @P1 FADD.FTZ R132, R91, R132 ;  /* 0x000000845b841221 */ /* 0x000fe20000010000 */
[----:B------:R-:W-:Y:S01]  /*1f80*/  FSEL R231, R116, RZ, P6 ;  /* 0x000000ff74e77208 */ /* 0x000fe20003000000 */
[----:B0-----:R-:W-:-:S04]  /*1f90*/  @P2 IMAD.WIDE.U32 R116, R209, 0x20, R120 ;  /* 0x00000020d1742825 */ /* 0x001fc800078e0078 */
[----:B------:R-:W-:Y:S01]  /*1fa0*/  @P1 FADD.FTZ R135, R90, R135 ;  /* 0x000000875a871221 */ /* 0x000fe20000010000 */
[----:B------:R-:W-:Y:S01]  /*1fb0*/  FSEL R118, R118, RZ, P3 ;  /* 0x000000ff76767208 */ /* 0x000fe20001800000 */
[-C--:B------:R-:W-:Y:S01]  /*1fc0*/  FMUL.FTZ R121, R132, R206.reuse ;  /* 0x000000ce84797220 */ /* 0x080fe20000410000 */
[----:B------:R-:W-:Y:S01]  /*1fd0*/  ISETP.NE.U32.AND P3, PT, RZ, UR14, PT ;  /* 0x0000000eff007c0c */ /* 0x000fe2000bf65070 */
[----:B------:R-:W-:Y:S01]  /*1fe0*/  FMUL.FTZ R120, R135, R206 ;  /* 0x000000ce87787220 */ /* 0x000fe20000410000 */
[----:B------:R-:W-:Y:S01]  /*1ff0*/  F2FP.F16.F32.PACK_AB R130, R118, R231 ;  /* 0x000000e77682723e */ /* 0x000fe200000000ff */
[----:B------:R-:W-:Y:S01]  /*2000*/  FMUL.FTZ R230, R121, UR13 ;  /* 0x0000000d79e67c20 */ /* 0x000fe20008410000 */
[----:B------:R-:W-:Y:S01]  /*2010*/  F2FP.F16.F32.PACK_AB R129, R228, R131 ;  /* 0x00000083e481723e */ /* 0x000fe200000000ff */
[----:B------:R-:W-:Y:S01]  /*2020*/  FMUL.FTZ R231, R120, UR13 ;  /* 0x0000000d78e77c20 */ /* 0x000fe20008410000 */
[----:B------:R-:W-:Y:S01]  /*2030*/  LOP3.LUT P5, RZ, R181, 0xff0000, RZ, 0xc0, !PT ;  /* 0x00ff0000b5ff7812 */ /* 0x000fe200078ac0ff */
[----:B------:R-:W-:Y:S01]  /*2040*/  FMUL.FTZ R131, R55, R230 ;  /* 0x000000e637837220 */ /* 0x000fe20000410000 */
[----:B------:R-:W-:Y:S01]  /*2050*/  LOP3.LUT P6, RZ, R181, 0xff000000, RZ, 0xc0, !PT ;  /* 0xff000000b5ff7812 */ /* 0x000fe200078cc0ff */
[----:B------:R-:W-:Y:S01]  /*2060*/  FMUL.FTZ R118, R54, R231 ;  /* 0x000000e736767220 */ /* 0x000fe20000410000 */
[----:B------:R-:W-:Y:S01]  /*2070*/  ISETP.NE.AND.EX P3, PT, RZ, UR15, PT, P3 ;  /* 0x0000000fff007c0c */ /* 0x000fe2000bf65330 */
[----:B-1----:R-:W-:Y:S01]  /*2080*/  IMAD.WIDE.U32 R138, R209, 0x10, R138 ;  /* 0x00000010d18a7825 */ /* 0x002fe200078e008a */
[----:B------:R-:W-:-:S02]  /*2090*/  FSEL R131, R131, RZ, P6 ;  /* 0x000000ff83837208 */ /* 0x000fc40003000000 */
[----:B------:R-:W-:Y:S02]  /*20a0*/  SEL R120, R123, R108, P3 ;  /* 0x0000006c7b787207 */ /* 0x000fe40001800000 */
[----:B------:R-:W-:Y:S02]  /*20b0*/  SEL R121, R122, R109, P3 ;  /* 0x0000006d7a797207 */ /* 0x000fe40001800000 */
[----:B------:R-:W-:Y:S02]  /*20c0*/  FSEL R118, R118, RZ, P5 ;  /* 0x000000ff76767208 */ /* 0x000fe40002800000 */
[----:B------:R-:W-:Y:S02]  /*20d0*/  SEL R122, R125, R110, P3 ;  /* 0x0000006e7d7a7207 */ /* 0x000fe40001800000 */
[----:B------:R-:W-:Y:S02]  /*20e0*/  SEL R123, R124, R111, P3 ;  /* 0x0000006f7c7b7207 */ /* 0x000fe40001800000 */
[----:B------:R-:W-:-:S02]  /*20f0*/  SEL R124, R127, R112, P3 ;  /* 0x000000707f7c7207 */ /* 0x000fc40001800000 */
[----:B------:R-:W-:Y:S01]  /*2100*/  SEL R125, R126, R113, P3 ;  /* 0x000000717e7d7207 */ /* 0x000fe20001800000 */
[----:B------:R-:W-:Y:S01]  /*2110*/  @P2 STG.E.128 desc[UR4][R116.64], R120 ;  /* 0x0000007874002986 */ /* 0x000fe2000c101d04 */
[----:B------:R-:W-:Y:S02]  /*2120*/  SEL R126, R135, R114, P3 ;  /* 0x00000072877e7207 */ /* 0x000fe40001800000 */
[----:B------:R-:W-:Y:S01]  /*2130*/  SEL R127, R132, R115, P3 ;  /* 0x00000073847f7207 */ /* 0x000fe20001800000 */
[----:B------:R-:W-:Y:S01]  /*2140*/  IMAD.WIDE.U32 R132, R203, 0x10, R136 ;  /* 0x00000010cb847825 */ /* 0x000fe200078e0088 */
[----:B------:R-:W-:-:S03]  /*2150*/  F2FP.F16.F32.PACK_AB R131, R131, R118 ;  /* 0x000000768383723e */ /* 0x000fc600000000ff */
[----:B------:R0:W-:Y:S04]  /*2160*/  @P2 STG.E.128 desc[UR4][R116.64+0x10], R124 ;  /* 0x0000107c74002986 */ /* 0x0001e8000c101d04 */
[----:B------:R1:W-:Y:S04]  /*2170*/  STG.E.128 desc[UR4][R138.64], R128 ;  /* 0x000000808a007986 */ /* 0x0003e8000c101d04 */
[----:B------:R-:W2:Y:S01]  /*2180*/  LDG.E.128 R132, desc[UR4][R132.64] ;  /* 0x0000000484847981 */ /* 0x000ea2000c1e1d00 */
[----:B------:R-:W-:Y:S01]  /*2190*/  FFMA.FTZ R217, R217, R213, R210 ;  /* 0x000000d5d9d97223 */ /* 0x000fe200000100d2 */
[----:B------:R-:W-:Y:S01]  /*21a0*/  HFMA2.MMA R181, -RZ, RZ, 0, 0 ;  /* 0x00000000ffb57435 */ /* 0x000fe200000001ff */
[----:B------:R-:W-:-:S02]  /*21b0*/  @P5 HADD2.F32 R118, -RZ, R119.H0_H0 ;  /* 0x20000077ff765230 */ /* 0x000fc40000004100 */
[--C-:B------:R-:W-:Y:S01]  /*21c0*/  FFMA.FTZ R219, R219, R213, R210.reuse ;  /* 0x000000d5dbdb7223 */ /* 0x100fe200000100d2 */
[----:B------:R-:W-:Y:S01]  /*21d0*/  FADD.FTZ R217, R216, -R217 ;  /* 0x800000d9d8d97221 */ /* 0x000fe20000010000 */
[----:B------:R-:W-:Y:S01]  /*21e0*/  @P6 HADD2.F32 R119, -RZ, R119.H1_H1 ;  /* 0x30000077ff776230 */ /* 0x000fe20000004100 */
[----:B------:R-:W-:Y:S01]  /*21f0*/  MOV R209, R170 ;  /* 0x000000aa00d17202 */ /* 0x000fe20000000f00 */
[----:B------:R-:W-:Y:S01]  /*2200*/  @P5 FMUL.FTZ R181, R231, R118 ;  /* 0x00000076e7b55220 */ /* 0x000fe20000410000 */
[----:B------:R-:W-:Y:S01]  /*2210*/  MOV R228, RZ ;  /* 0x000000ff00e47202 */ /* 0x000fe20000000f00 */
[----:B0-----:R-:W-:Y:S01]  /*2220*/  FMUL.FTZ R117, R202, R217 ;  /* 0x000000d9ca757220 */ /* 0x001fe20000410000 */
[----:B------:R-:W-:Y:S01]  /*2230*/  FADD.FTZ R219, R218, -R219 ;  /* 0x800000dbdadb7221 */ /* 0x000fe20000010000 */
[----:B------:R-:W-:Y:S01]  /*2240*/  LOP3.LUT P5, RZ, R209, 0xff, RZ, 0xc0, !PT ;  /* 0x000000ffd1ff7812 */ /* 0x000fe200078ac0ff */
[----:B------:R-:W-:Y:S01]  /*2250*/  @P6 FMUL.FTZ R228, R230, R119 ;  /* 0x00000077e6e46220 */ /* 0x000fe20000410000 */
[----:B------:R-:W-:Y:S01]  /*2260*/  LOP3.LUT P6, RZ, R170, 0xff00, RZ, 0xc0, !PT ;  /* 0x0000ff00aaff7812 */ /* 0x000fe200078cc0ff */
[----:B------:R-:W-:Y:S01]  /*2270*/  @P1 FADD.FTZ R117, R92, R117 ;  /* 0x000000755c751221 */ /* 0x000fe20000010000 */
[----:B------:R-:W-:Y:S01]  /*2280*/  FMUL.FTZ R118, R202, R219 ;  /* 0x000000dbca767220 */ /* 0x000fe20000410000 */
[-C--:B------:R-:W-:Y:S01]  /*2290*/  FFMA.FTZ R221, R221, R213.reuse, R210 ;  /* 0x000000d5dddd7223 */ /* 0x080fe200000100d2 */
[----:B------:R-:W-:Y:S01]  /*22a0*/  HFMA2.MMA R209, -RZ, RZ, 0, 0 ;  /* 0x00000000ffd17435 */ /* 0x000fe200000001ff */
[-C--:B------:R-:W-:Y:S01]  /*22b0*/  FMUL.FTZ R116, R117, R206.reuse ;  /* 0x000000ce75747220 */ /* 0x080fe20000410000 */
[----:B------:R-:W-:Y:S01]  /*22c0*/  @P1 FADD.FTZ R118, R93, R118 ;  /* 0x000000765d761221 */ /* 0x000fe20000010000 */
[----:B------:R-:W-:Y:S01]  /*22d0*/  FFMA.FTZ R214, R214, R213, R210 ;  /* 0x000000d5d6d67223 */ /* 0x000fe200000100d2 */
[----:B------:R-:W-:Y:S01]  /*22e0*/  FADD.FTZ R221, R220, -R221 ;  /* 0x800000dddcdd7221 */ /* 0x000fe20000010000 */
[----:B------:R-:W-:Y:S01]  /*22f0*/  FMUL.FTZ R123, R116, UR13 ;  /* 0x0000000d747b7c20 */ /* 0x000fe20008410000 */
[-C--:B------:R-:W-:Y:S01]  /*2300*/  FMUL.FTZ R119, R118, R206.reuse ;  /* 0x000000ce76777220 */ /* 0x080fe20000410000 */
[----:B------:R-:W-:Y:S01]  /*2310*/  CS2R R216, SRZ ;  /* 0x0000000000d87805 */ /* 0x000fe2000001ff00 */
[----:B------:R-:W-:Y:S01]  /*2320*/  FADD.FTZ R225, R225, -R214 ;  /* 0x800000d6e1e17221 */ /* 0x000fe20000010000 */
[----:B------:R-:W-:Y:S01]  /*2330*/  FMUL.FTZ R124, R48, R123 ;  /* 0x0000007b307c7220 */ /* 0x000fe20000410000 */
[----:B------:R-:W-:Y:S01]  /*2340*/  FMUL.FTZ R119, R119, UR13 ;  /* 0x0000000d77777c20 */ /* 0x000fe20008410000 */
[--C-:B------:R-:W-:Y:S01]  /*2350*/  FFMA.FTZ R223, R223, R213, R210.reuse ;  /* 0x000000d5dfdf7223 */ /* 0x100fe200000100d2 */
[----:B------:R-:W-:Y:S01]  /*2360*/  FMUL.FTZ R120, R202, R225 ;  /* 0x000000e1ca787220 */ /* 0x000fe20000410000 */
[----:B------:R-:W-:Y:S01]  /*2370*/  FFMA.FTZ R224, R224, R213, R210 ;  /* 0x000000d5e0e07223 */ /* 0x000fe200000100d2 */
[----:B------:R-:W-:Y:S01]  /*2380*/  FMUL.FTZ R121, R49, R119 ;  /* 0x0000007731797220 */ /* 0x000fe20000410000 */
[----:B------:R-:W-:Y:S01]  /*2390*/  FSEL R124, R124, RZ, P5 ;  /* 0x000000ff7c7c7208 */ /* 0x000fe20002800000 */
[----:B------:R-:W-:Y:S01]  /*23a0*/  @P1 FADD.FTZ R120, R95, R120 ;  /* 0x000000785f781221 */ /* 0x000fe20000010000 */
[----:B------:R-:W-:Y:S01]  /*23b0*/  FADD.FTZ R223, R222, -R223 ;  /* 0x800000dfdedf7221 */ /* 0x000fe20000010000 */
[----:B------:R-:W-:Y:S01]  /*23c0*/  FADD.FTZ R227, R227, -R224 ;  /* 0x800000e0e3e37221 */ /* 0x000fe20000010000 */
[----:B------:R-:W-:Y:S01]  /*23d0*/  FSEL R121, R121, RZ, P6 ;  /* 0x000000ff79797208 */ /* 0x000fe20003000000 */
[----:B------:R-:W-:Y:S01]  /*23e0*/  FMUL.FTZ R122, R120, R206 ;  /* 0x000000ce787a7220 */ /* 0x000fe20000410000 */
[----:B------:R-:W-:Y:S01]  /*23f0*/  FMUL.FTZ R223, R202, R223 ;  /* 0x000000dfcadf7220 */ /* 0x000fe20000410000 */
[----:B-1----:R-:W0:Y:S01]  /*2400*/  @P2 LDC.64 R138, c[0x0][0x308] ;  /* 0x0000c200ff8a2b82 */ /* 0x002e220000000a00 */
[-CC-:B------:R-:W-:Y:S01]  /*2410*/  FFMA.FTZ R229, R229, R213.reuse, R210.reuse ;  /* 0x000000d5e5e57223 */ /* 0x180fe200000100d2 */
[----:B------:R-:W-:Y:S01]  /*2420*/  FMUL.FTZ R126, R122, UR13 ;  /* 0x0000000d7a7e7c20 */ /* 0x000fe20008410000 */
[----:B------:R-:W-:Y:S01]  /*2430*/  @P1 FADD.FTZ R223, R96, R223 ;  /* 0x000000df60df1221 */ /* 0x000fe20000010000 */
[----:B------:R-:W-:Y:S01]  /*2440*/  FFMA.FTZ R212, R212, R213, R210 ;  /* 0x000000d5d4d47223 */ /* 0x000fe200000100d2 */
[----:B------:R-:W-:Y:S01]  /*2450*/  FADD.FTZ R229, R226, -R229 ;  /* 0x800000e5e2e57221 */ /* 0x000fe20000010000 */
[----:B------:R-:W-:Y:S01]  /*2460*/  MOV R214, RZ ;  /* 0x000000ff00d67202 */ /* 0x000fe20000000f00 */
[----:B------:R-:W-:Y:S01]  /*2470*/  HFMA2.MMA R219, -RZ, RZ, 0, 0 ;  /* 0x00000000ffdb7435 */ /* 0x000fe200000001ff */
[----:B------:R-:W-:Y:S01]  /*2480*/  FADD.FTZ R215, R215, -R212 ;  /* 0x800000d4d7d77221 */ /* 0x000fe20000010000 */
[----:B------:R-:W-:Y:S01]  /*2490*/  FMUL.FTZ R229, R202, R229 ;  /* 0x000000e5cae57220 */ /* 0x000fe20000410000 */
[----:B------:R-:W-:-:S03]  /*24a0*/  F2FP.F16.F32.PACK_AB R124, R121, R124 ;  /* 0x0000007c797c723e */ /* 0x000fc600000000ff */
[----:B------:R-:W-:-:S04]  /*24b0*/  @P1 FADD.FTZ R229, R98, R229 ;  /* 0x000000e562e51221 */ /* 0x000fc80000010000 */
[----:B------:R-:W-:Y:S01]  /*24c0*/  FMUL.FTZ R121, R229, R206 ;  /* 0x000000cee5797220 */ /* 0x000fe20000410000 */
[----:B0-----:R-:W-:-:S04]  /*24d0*/  @P2 IMAD.WIDE.U32 R138, R203, 0x20, R138 ;  /* 0x00000020cb8a2825 */ /* 0x001fc800078e008a */
[--C-:B--2---:R-:W-:Y:S02]  /*24e0*/  @P5 HADD2.F32 R116, -RZ, R132.reuse.H0_H0 ;  /* 0x20000084ff745230 */ /* 0x104fe40000004100 */
[----:B------:R-:W-:-:S03]  /*24f0*/  @P6 HADD2.F32 R132, -RZ, R132.H1_H1 ;  /* 0x30000084ff846230 */ /* 0x000fc60000004100 */
[----:B------:R-:W-:Y:S01]  /*2500*/  @P5 FMUL.FTZ R209, R123, R116 ;  /* 0x000000747bd15220 */ /* 0x000fe20000410000 */
[----:B------:R-:W-:Y:S01]  /*2510*/  LOP3.LUT P5, RZ, R170, 0xff0000, RZ, 0xc0, !PT ;  /* 0x00ff0000aaff7812 */ /* 0x000fe200078ac0ff */
[----:B------:R-:W-:Y:S01]  /*2520*/  @P6 FMUL.FTZ R216, R119, R132 ;  /* 0x0000008477d86220 */ /* 0x000fe20000410000 */
[----:B------:R-:W-:Y:S01]  /*2530*/  FMUL.FTZ R119, R202, R221 ;  /* 0x000000ddca777220 */ /* 0x000fe20000410000 */
[----:B------:R-:W-:Y:S02]  /*2540*/  LOP3.LUT P6, RZ, R170, 0xff000000, RZ, 0xc0, !PT ;  /* 0xff000000aaff7812 */ /* 0x000fe400078cc0ff */
[----:B------:R-:W-:Y:S01]  /*2550*/  MOV R170, RZ ;  /* 0x000000ff00aa7202 */ /* 0x000fe20000000f00 */
[----:B------:R-:W-:-:S04]  /*2560*/  @P1 FADD.FTZ R119, R94, R119 ;  /* 0x000000775e771221 */ /* 0x000fc80000010000 */
[----:B------:R-:W-:-:S04]  /*2570*/  FMUL.FTZ R116, R119, R206 ;  /* 0x000000ce77747220 */ /* 0x000fc80000410000 */
[----:B------:R-:W-:Y:S01]  /*2580*/  FMUL.FTZ R123, R116, UR13 ;  /* 0x0000000d747b7c20 */ /* 0x000fe20008410000 */
[--C-:B------:R-:W-:Y:S02]  /*2590*/  @P5 HADD2.F32 R116, -RZ, R133.reuse.H0_H0 ;  /* 0x20000085ff745230 */ /* 0x100fe40000004100 */
[----:B------:R-:W-:Y:S02]  /*25a0*/  @P6 HADD2.F32 R133, -RZ, R133.H1_H1 ;  /* 0x30000085ff856230 */ /* 0x000fe40000004100 */
[----:B------:R-:W-:Y:S01]  /*25b0*/  FMUL.FTZ R122, R50, R123 ;  /* 0x0000007b327a7220 */ /* 0x000fe20000410000 */
[----:B------:R-:W-:Y:S01]  /*25c0*/  @P5 FMUL.FTZ R217, R123, R116 ;  /* 0x000000747bd95220 */ /* 0x000fe20000410000 */
[----:B------:R-:W-:Y:S01]  /*25d0*/  FMUL.FTZ R116, R51, R126 ;  /* 0x0000007e33747220 */ /* 0x000fe20000410000 */
[----:B------:R-:W-:Y:S02]  /*25e0*/  @P6 FMUL.FTZ R170, R126, R133 ;  /* 0x000000857eaa6220 */ /* 0x000fe40000410000 */
[----:B------:R-:W-:Y:S01]  /*25f0*/  FSEL R129, R122, RZ, P5 ;  /* 0x000000ff7a817208 */ /* 0x000fe20002800000 */
[----:B------:R-:W-:Y:S01]  /*2600*/  FMUL.FTZ R126, R202, R227 ;  /* 0x000000e3ca7e7220 */ /* 0x000fe20000410000 */
[----:B------:R-:W-:Y:S01]  /*2610*/  LOP3.LUT P5, RZ, R171, 0xff, RZ, 0xc0, !PT ;  /* 0x000000ffabff7812 */ /* 0x000fe200078ac0ff */
[----:B------:R-:W-:Y:S01]  /*2620*/  FMUL.FTZ R122, R223, R206 ;  /* 0x000000cedf7a7220 */ /* 0x000fe20000410000 */
[----:B------:R-:W-:Y:S01]  /*2630*/  FSEL R116, R116, RZ, P6 ;  /* 0x000000ff74747208 */ /* 0x000fe20003000000 */
[----:B------:R-:W-:Y:S01]  /*2640*/  @P1 FADD.FTZ R126, R97, R126 ;  /* 0x0000007e617e1221 */ /* 0x000fe20000010000 */
[----:B------:R-:W-:Y:S01]  /*2650*/  LOP3.LUT P6, RZ, R171, 0xff00, RZ, 0xc0, !PT ;  /* 0x0000ff00abff7812 */ /* 0x000fe200078cc0ff */
[----:B------:R-:W-:-:S02]  /*2660*/  FMUL.FTZ R127, R122, UR13 ;  /* 0x0000000d7a7f7c20 */ /* 0x000fc40008410000 */
[----:B------:R-:W-:-:S04]  /*2670*/  FMUL.FTZ R123, R126, R206 ;  /* 0x000000ce7e7b7220 */ /* 0x000fc80000410000 */
[----:B------:R-:W-:Y:S01]  /*2680*/  FMUL.FTZ R128, R123, UR13 ;  /* 0x0000000d7b807c20 */ /* 0x000fe20008410000 */
[----:B------:R-:W-:Y:S01]  /*2690*/  FMUL.FTZ R123, R44, R127 ;  /* 0x0000007f2c7b7220 */ /* 0x000fe20000410000 */
[--C-:B------:R-:W-:Y:S02]  /*26a0*/  @P5 HADD2.F32 R122, -RZ, R134.reuse.H0_H0 ;  /* 0x20000086ff7a5230 */ /* 0x100fe40000004100 */
[----:B------:R-:W-:Y:S02]  /*26b0*/  FMUL.FTZ R125, R45, R128 ;  /* 0x000000802d7d7220 */ /* 0x000fe40000410000 */
[----:B------:R-:W-:Y:S02]  /*26c0*/  @P6 HADD2.F32 R134, -RZ, R134.H1_H1 ;  /* 0x30000086ff866230 */ /* 0x000fe40000004100 */
[----:B------:R-:W-:Y:S01]  /*26d0*/  @P5 FMUL.FTZ R219, R127, R122 ;  /* 0x0000007a7fdb5220 */ /* 0x000fe20000410000 */
[----:B------:R-:W-:Y:S02]  /*26e0*/  FSEL R130, R123, RZ, P5 ;  /* 0x000000ff7b827208 */ /* 0x000fe40002800000 */
[----:B------:R-:W-:Y:S01]  /*26f0*/  LEA R132, P5, R203, UR16, 0x4 ;  /* 0x00000010cb847c11 */ /* 0x000fe2000f8a20ff */
[----:B------:R-:W-:Y:S01]  /*2700*/  @P6 FMUL.FTZ R214, R128, R134 ;  /* 0x0000008680d66220 */ /* 0x000fe20000410000 */
[----:B------:R-:W-:Y:S01]  /*2710*/  FMUL.FTZ R128, R202, R215 ;  /* 0x000000d7ca807220 */ /* 0x000fe20000410000 */
[----:B------:R-:W-:-:S02]  /*2720*/  FSEL R127, R125, RZ, P6 ;  /* 0x000000ff7d7f7208 */ /* 0x000fc40003000000 */
[----:B------:R-:W-:Y:S01]  /*2730*/  LEA.HI.X R133, R203, UR17, RZ, 0x4, P5 ;  /* 0x00000011cb857c11 */ /* 0x000fe2000a8f24ff */
[----:B------:R-:W-:Y:S01]  /*2740*/  @P1 FADD.FTZ R128, R99, R128 ;  /* 0x0000008063801221 */ /* 0x000fe20000010000 */
[----:B------:R-:W-:Y:S01]  /*2750*/  FMUL.FTZ R203, R121, UR13 ;  /* 0x0000000d79cb7c20 */ /* 0x000fe20008410000 */
[C---:B------:R-:W-:Y:S02]  /*2760*/  LOP3.LUT P6, RZ, R171.reuse, 0xff0000, RZ, 0xc0, !PT ;  /* 0x00ff0000abff7812 */ /* 0x040fe400078cc0ff */
[----:B------:R-:W-:Y:S01]  /*2770*/  FMUL.FTZ R134, R128, R206 ;  /* 0x000000ce80867220 */ /* 0x000fe20000410000 */
[----:B------:R-:W-:Y:S01]  /*2780*/  FMUL.FTZ R122, R46, R203 ;  /* 0x000000cb2e7a7220 */ /* 0x000fe20000410000 */
[----:B------:R-:W-:Y:S02]  /*2790*/  LOP3.LUT P5, RZ, R171, 0xff000000, RZ, 0xc0, !PT ;  /* 0xff000000abff7812 */ /* 0x000fe400078ac0ff */
[----:B------:R-:W-:Y:S01]  /*27a0*/  FMUL.FTZ R134, R134, UR13 ;  /* 0x0000000d86867c20 */ /* 0x000fe20008410000 */
[----:B------:R-:W-:-:S02]  /*27b0*/  F2FP.F16.F32.PACK_AB R125, R116, R129 ;  /* 0x00000081747d723e */ /* 0x000fc400000000ff */
[----:B------:R-:W-:Y:S01]  /*27c0*/  SEL R116, R117, R108, P3 ;  /* 0x0000006c75747207 */ /* 0x000fe20001800000 */
[----:B------:R-:W-:Y:S01]  /*27d0*/  FMUL.FTZ R123, R47, R134 ;  /* 0x000000862f7b7220 */ /* 0x000fe20000410000 */
[----:B------:R-:W-:Y:S02]  /*27e0*/  FSEL R129, R122, RZ, P6 ;  /* 0x000000ff7a817208 */ /* 0x000fe40003000000 */
[----:B------:R-:W-:Y:S02]  /*27f0*/  SEL R117, R118, R109, P3 ;  /* 0x0000006d76757207 */ /* 0x000fe40001800000 */
[----:B------:R-:W-:Y:S02]  /*2800*/  FSEL R212, R123, RZ, P5 ;  /* 0x000000ff7bd47208 */ /* 0x000fe40002800000 */
[----:B------:R-:W-:Y:S02]  /*2810*/  SEL R118, R119, R110, P3 ;  /* 0x0000006e77767207 */ /* 0x000fe40001800000 */
[----:B------:R-:W-:-:S02]  /*2820*/  SEL R121, R126, R113, P3 ;  /* 0x000000717e797207 */ /* 0x000fc40001800000 */
[----:B------:R-:W-:Y:S02]  /*2830*/  SEL R119, R120, R111, P3 ;  /* 0x0000006f78777207 */ /* 0x000fe40001800000 */
[----:B------:R-:W-:Y:S02]  /*2840*/  F2FP.F16.F32.PACK_AB R126, R127, R130 ;  /* 0x000000827f7e723e */ /* 0x000fe400000000ff */
[----:B------:R-:W-:Y:S01]  /*2850*/  SEL R120, R223, R112, P3 ;  /* 0x00000070df787207 */ /* 0x000fe20001800000 */
[----:B------:R-:W-:Y:S01]  /*2860*/  @P2 STG.E.128 desc[UR4][R138.64], R116 ;  /* 0x000000748a002986 */ /* 0x000fe2000c101d04 */
[----:B------:R-:W-:Y:S02]  /*2870*/  SEL R122, R229, R114, P3 ;  /* 0x00000072e57a7207 */ /* 0x000fe40001800000 */
[----:B------:R-:W-:Y:S02]  /*2880*/  SEL R123, R128, R115, P3 ;  /* 0x00000073807b7207 */ /* 0x000fe40001800000 */
[----:B------:R-:W-:Y:S01]  /*2890*/  F2FP.F16.F32.PACK_AB R127, R212, R129 ;  /* 0x00000081d47f723e */ /* 0x000fe200000000ff */
[----:B------:R-:W-:-:S02]  /*28a0*/  IMAD.WIDE.U32 R128, R199, 0x10, R136 ;  /* 0x00000010c7807825 */ /* 0x000fc400078e0088 */
[----:B------:R-:W-:Y:S04]  /*28b0*/  @P2 STG.E.128 desc[UR4][R138.64+0x10], R120 ;  /* 0x000010788a002986 */ /* 0x000fe8000c101d04 */
[----:B------:R0:W-:Y:S04]  /*28c0*/  STG.E.128 desc[UR4][R132.64], R124 ;  /* 0x0000007c84007986 */ /* 0x0001e8000c101d04 */
[----:B------:R-:W2:Y:S01]  /*28d0*/  LDG.E.128 R128, desc[UR4][R128.64] ;  /* 0x0000000480807981 */ /* 0x000ea2000c1e1d00 */
        /* <DEDUP_REMOVED lines=16> */
[----:B------:R-:W-:Y:S01]  /*29e0*/  HFMA2.MMA R137, -RZ, RZ, 0, 0 ;  /* 0x00000000ff897435 */ /* 0x000fe200000001ff */
[----:B------:R-:W-:-:S02]  /*29f0*/  @P6 HADD2.F32 R136, -RZ, R135.H0_H0 ;  /* 0x20000087ff886230 */ /* 0x000fc40000004100 */
[C---:B------:R-:W-:Y:S01]  /*2a00*/  FMUL.FTZ R143, R202.reuse, R143 ;  /* 0x0000008fca8f7220 */ /* 0x040fe20000410000 */
[C---:B0-----:R-:W-:Y:S01]  /*2a10*/  FMUL.FTZ R124, R202.reuse, R205 ;  /* 0x000000cdca7c7220 */ /* 0x041fe20000410000 */
[C---:B------:R-:W-:Y:S01]  /*2a20*/  FMUL.FTZ R147, R202.reuse, R147 ;  /* 0x00000093ca937220 */ /* 0x040fe20000410000 */
[C---:B------:R-:W-:Y:S01]  /*2a30*/  FMUL.FTZ R126, R202.reuse, R201 ;  /* 0x000000c9ca7e7220 */ /* 0x040fe20000410000 */
[C---:B------:R-:W-:Y:S01]  /*2a40*/  FMUL.FTZ R141, R202.reuse, R141 ;  /* 0x0000008dca8d7220 */ /* 0x040fe20000410000 */
[C---:B------:R-:W-:Y:S01]  /*2a50*/  FMUL.FTZ R132, R202.reuse, R151 ;  /* 0x00000097ca847220 */ /* 0x040fe20000410000 */
[C---:B------:R-:W-:Y:S01]  /*2a60*/  FMUL.FTZ R145, R202.reuse, R145 ;  /* 0x00000091ca917220 */ /* 0x040fe20000410000 */
[----:B------:R-:W-:Y:S01]  /*2a70*/  MOV R171, R162 ;  /* 0x000000a200ab7202 */ /* 0x000fe20000000f00 */
[----:B------:R-:W-:Y:S01]  /*2a80*/  FMUL.FTZ R202, R202, R149 ;  /* 0x00000095caca7220 */ /* 0x000fe20000410000 */
[----:B------:R-:W0:Y:S01]  /*2a90*/  @P2 LDC.64 R116, c[0x0][0x308] ;  /* 0x0000c200ff742b82 */ /* 0x000e220000000a00 */
[----:B------:R-:W-:Y:S01]  /*2aa0*/  HFMA2.MMA R118, -RZ, RZ, 0, 0 ;  /* 0x00000000ff767435 */ /* 0x000fe200000001ff */
[----:B------:R-:W-:Y:S01]  /*2ab0*/  @P6 FMUL.FTZ R137, R203, R136 ;  /* 0x00000088cb896220 */ /* 0x000fe20000410000 */
[----:B------:R-:W-:Y:S01]  /*2ac0*/  @P5 HADD2.F32 R135, -RZ, R135.H1_H1 ;  /* 0x30000087ff875230 */ /* 0x000fe20000004100 */
        /* <DEDUP_REMOVED lines=10> */
[----:B------:R-:W-:Y:S01]  /*2b70*/  @P5 FMUL.FTZ R118, R134, R135 ;  /* 0x0000008786765220 */ /* 0x000fe20000410000 */
[----:B------:R-:W-:Y:S01]  /*2b80*/  LOP3.LUT P5, RZ, R162, 0xff00, RZ, 0xc0, !PT ;  /* 0x0000ff00a2ff7812 */ /* 0x000fe200078ac0ff */
[-C--:B------:R-:W-:Y:S01]  /*2b90*/  FMUL.FTZ R119, R143, R206.reuse ;  /* 0x000000ce8f777220 */ /* 0x080fe20000410000 */
[C---:B------:R-:W-:Y:S01]  /*2ba0*/  SEL R109, R124.reuse, R109, P3 ;  /* 0x0000006d7c6d7207 */ /* 0x040fe20001800000 */
[----:B------:R-:W-:Y:S01]  /*2bb0*/  FMUL.FTZ R124, R124, R206 ;  /* 0x000000ce7c7c7220 */ /* 0x000fe20000410000 */
[C---:B------:R-:W-:Y:S01]  /*2bc0*/  SEL R110, R147.reuse, R110, P3 ;  /* 0x0000006e936e7207 */ /* 0x040fe20001800000 */
[----:B------:R-:W-:Y:S01]  /*2bd0*/  FMUL.FTZ R147, R147, R206 ;  /* 0x000000ce93937220 */ /* 0x000fe20000410000 */
[----:B------:R-:W-:Y:S01]  /*2be0*/  FMUL.FTZ R121, R119, UR13 ;  /* 0x0000000d77797c20 */ /* 0x000fe20008410000 */
[----:B------:R-:W-:Y:S01]  /*2bf0*/  FMUL.FTZ R124, R124, UR13 ;  /* 0x0000000d7c7c7c20 */ /* 0x000fe20008410000 */
[----:B------:R-:W-:Y:S01]  /*2c00*/  CS2R R122, SRZ ;  /* 0x00000000007a7805 */ /* 0x000fe2000001ff00 */
[----:B------:R-:W-:Y:S01]  /*2c10*/  FMUL.FTZ R147, R147, UR13 ;  /* 0x0000000d93937c20 */ /* 0x000fe20008410000 */
[C---:B------:R-:W-:Y:S01]  /*2c20*/  SEL R114, R145.reuse, R114, P3 ;  /* 0x0000007291727207 */ /* 0x040fe20001800000 */
[----:B------:R-:W-:Y:S01]  /*2c30*/  FMUL.FTZ R145, R145, R206 ;  /* 0x000000ce91917220 */ /* 0x000fe20000410000 */
[----:B------:R-:W-:Y:S01]  /*2c40*/  MOV R125, RZ ;  /* 0x000000ff007d7202 */ /* 0x000fe20000000f00 */
[----:B0-----:R-:W-:Y:S01]  /*2c50*/  @P2 IMAD.WIDE.U32 R116, R199, 0x20, R116 ;  /* 0x00000020c7742825 */ /* 0x001fe200078e0074 */
[----:B------:R-:W-:-:S03]  /*2c60*/  SEL R112, R141, R112, P3 ;  /* 0x000000708d707207 */ /* 0x000fc60001800000 */
[-C--:B------:R-:W-:Y:S01]  /*2c70*/  FMUL.FTZ R141, R141, R206.reuse ;  /* 0x000000ce8d8d7220 */ /* 0x080fe20000410000 */
[C---:B------:R-:W-:Y:S01]  /*2c80*/  SEL R113, R132.reuse, R113, P3 ;  /* 0x0000007184717207 */ /* 0x040fe20001800000 */
[-C--:B------:R-:W-:Y:S01]  /*2c90*/  FMUL.FTZ R132, R132, R206.reuse ;  /* 0x000000ce84847220 */ /* 0x080fe20000410000 */
[C---:B------:R-:W-:Y:S01]  /*2ca0*/  SEL R111, R126.reuse, R111, P3 ;  /* 0x0000006f7e6f7207 */ /* 0x040fe20001800000 */
[-C--:B------:R-:W-:Y:S01]  /*2cb0*/  FMUL.FTZ R126, R126, R206.reuse ;  /* 0x000000ce7e7e7220 */ /* 0x080fe20000410000 */
[C---:B------:R-:W-:Y:S01]  /*2cc0*/  SEL R115, R202.reuse, R115, P3 ;  /* 0x00000073ca737207 */ /* 0x040fe20001800000 */
[----:B------:R-:W-:Y:S01]  /*2cd0*/  FMUL.FTZ R202, R202, R206 ;  /* 0x000000cecaca7220 */ /* 0x000fe20000410000 */
[----:B------:R-:W-:Y:S01]  /*2ce0*/  SEL R108, R143, R108, P3 ;  /* 0x0000006c8f6c7207 */ /* 0x000fe20001800000 */
[----:B------:R-:W-:Y:S01]  /*2cf0*/  FMUL.FTZ R145, R145, UR13 ;  /* 0x0000000d91917c20 */ /* 0x000fe20008410000 */
[----:B------:R-:W-:Y:S01]  /*2d00*/  FMUL.FTZ R141, R141, UR13 ;  /* 0x0000000d8d8d7c20 */ /* 0x000fe20008410000 */
[----:B------:R-:W-:Y:S01]  /*2d10*/  FMUL.FTZ R135, R132, UR13 ;  /* 0x0000000d84877c20 */ /* 0x000fe20008410000 */
[----:B------:R-:W-:Y:S01]  /*2d20*/  FMUL.FTZ R136, R126, UR13 ;  /* 0x0000000d7e887c20 */ /* 0x000fe20008410000 */
[----:B------:R-:W-:Y:S01]  /*2d30*/  FMUL.FTZ R202, R202, UR13 ;  /* 0x0000000dcaca7c20 */ /* 0x000fe20008410000 */
[----:B------:R-:W-:Y:S01]  /*2d40*/  @P2 STG.E.128 desc[UR4][R116.64], R108 ;  /* 0x0000006c74002986 */ /* 0x000fe2000c101d04 */
[----:B------:R-:W-:Y:S01]  /*2d50*/  LOP3.LUT P3, RZ, R163, 0xff, RZ, 0xc0, !PT ;  /* 0x000000ffa3ff7812 */ /* 0x000fe2000786c0ff */
[----:B------:R-:W-:Y:S01]  /*2d60*/  FADD.FTZ R166, R137, R166 ;  /* 0x000000a689a67221 */ /* 0x000fe20000010000 */
[----:B------:R-:W-:Y:S01]  /*2d70*/  FMUL.FTZ R126, R39, R202 ;  /* 0x000000ca277e7220 */ /* 0x000fe20000410000 */
[----:B------:R0:W-:Y:S01]  /*2d80*/  @P2 STG.E.128 desc[UR4][R116.64+0x10], R112 ;  /* 0x0000107074002986 */ /* 0x0001e2000c101d04 */
[----:B------:R-:W-:Y:S01]  /*2d90*/  LOP3.LUT P2, RZ, R162, 0xff000000, RZ, 0xc0, !PT ;  /* 0xff000000a2ff7812 */ /* 0x000fe2000784c0ff */
        /* <DEDUP_REMOVED lines=18> */
[----:B------:R-:W-:-:S03]  /*2ec0*/  SEL R208, RZ, 0x1, P4 ;  /* 0x00000001ffd07807 */ /* 0x000fc60002000000 */
[----:B------:R-:W-:Y:S02]  /*2ed0*/  FSEL R117, R117, RZ, P3 ;  /* 0x000000ff75757208 */ /* 0x000fe40001800000 */
[----:B------:R-:W-:Y:S01]  /*2ee0*/  FSEL R116, R116, RZ, P2 ;  /* 0x000000ff74747208 */ /* 0x000fe20001000000 */
[--C-:B--2---:R-:W-:Y:S02]  /*2ef0*/  @P6 HADD2.F32 R120, -RZ, R128.reuse.H0_H0 ;  /* 0x20000080ff786230 */ /* 0x104fe40000004100 */
[--C-:B------:R-:W-:Y:S02]  /*2f00*/  @P1 HADD2.F32 R119, -RZ, R129.reuse.H0_H0 ;  /* 0x20000081ff771230 */ /* 0x100fe40000004100 */
[----:B------:R-:W-:Y:S02]  /*2f10*/  @P5 HADD2.F32 R128, -RZ, R128.H1_H1 ;  /* 0x30000080ff805230 */ /* 0x000fe40000004100 */
[----:B------:R-:W-:Y:S01]  /*2f20*/  @P6 FMUL.FTZ R123, R121, R120 ;  /* 0x00000078797b6220 */ /* 0x000fe20000410000 */
[----:B------:R-:W-:Y:S01]  /*2f30*/  FMUL.FTZ R120, R41, R124 ;  /* 0x0000007c29787220 */ /* 0x000fe20000410000 */
[----:B------:R-:W-:Y:S01]  /*2f40*/  @P1 FMUL.FTZ R125, R147, R119 ;  /* 0x00000077937d1220 */ /* 0x000fe20000410000 */
[----:B------:R-:W-:Y:S01]  /*2f50*/  FMUL.FTZ R119, R40, R121 ;  /* 0x0000007928777220 */ /* 0x000fe20000410000 */
[----:B------:R-:W-:Y:S01]  /*2f60*/  FMUL.FTZ R121, R42, R147 ;  /* 0x000000932a797220 */ /* 0x000fe20000410000 */
[----:B------:R-:W-:Y:S01]  /*2f70*/  @P5 FMUL.FTZ R122, R124, R128 ;  /* 0x000000807c7a5220 */ /* 0x000fe20000410000 */
[----:B------:R-:W-:Y:S01]  /*2f80*/  FSEL R128, R120, RZ, P5 ;  /* 0x000000ff78807208 */ /* 0x000fe20002800000 */
[----:B------:R-:W-:Y:S01]  /*2f90*/  FMUL.FTZ R124, R38, R145 ;  /* 0x00000091267c7220 */ /* 0x000fe20000410000 */
[----:B------:R-:W-:Y:S01]  /*2fa0*/  LEA R120, P5, R199, UR16, 0x4 ;  /* 0x00000010c7787c11 */ /* 0x000fe2000f8a20ff */
[----:B------:R-:W-:Y:S01]  /*2fb0*/  @P2 HADD2.F32 R129, -RZ, R129.H1_H1 ;  /* 0x30000081ff812230 */ /* 0x000fe20000004100 */
[----:B------:R-:W-:Y:S01]  /*2fc0*/  FSEL R127, R119, RZ, P6 ;  /* 0x000000ff777f7208 */ /* 0x000fe20003000000 */
[----:B------:R-:W-:Y:S01]  /*2fd0*/  FMUL.FTZ R119, R37, R135 ;  /* 0x0000008725777220 */ /* 0x000fe20000410000 */
[----:B------:R-:W-:Y:S01]  /*2fe0*/  FSEL R133, R121, RZ, P1 ;  /* 0x000000ff79857208 */ /* 0x000fe20000800000 */
[----:B------:R-:W-:Y:S01]  /*2ff0*/  FADD.FTZ R168, R123, R168 ;  /* 0x000000a87ba87221 */ /* 0x000fe20000010000 */
[C---:B------:R-:W-:Y:S01]  /*3000*/  LOP3.LUT P1, RZ, R163.reuse, 0xff0000, RZ, 0xc0, !PT ;  /* 0x00ff0000a3ff7812 */ /* 0x040fe2000782c0ff */
[----:B------:R-:W-:Y:S01]  /*3010*/  FADD.FTZ R167, R122, R167 ;  /* 0x000000a77aa77221 */ /* 0x000fe20000010000 */
[----:B------:R-:W-:Y:S01]  /*3020*/  LOP3.LUT P6, RZ, R163, 0xff00, RZ, 0xc0, !PT ;  /* 0x0000ff00a3ff7812 */ /* 0x000fe200078cc0ff */
[----:B------:R-:W-:Y:S01]  /*3030*/  FADD.FTZ R172, R125, R172 ;  /* 0x000000ac7dac7221 */ /* 0x000fe20000010000 */
[----:B------:R-:W-:-:S02]  /*3040*/  LEA.HI.X R121, R199, UR17, RZ, 0x4, P5 ;  /* 0x00000011c7797c11 */ /* 0x000fc4000a8f24ff */
[----:B------:R-:W-:Y:S02]  /*3050*/  LOP3.LUT P5, RZ, R163, 0xff000000, RZ, 0xc0, !PT ;  /* 0xff000000a3ff7812 */ /* 0x000fe400078ac0ff */
[----:B------:R-:W-:Y:S02]  /*3060*/  FSEL R132, R124, RZ, P1 ;  /* 0x000000ff7c847208 */ /* 0x000fe40000800000 */
[----:B------:R-:W-:Y:S02]  /*3070*/  FSEL R124, R119, RZ, P6 ;  /* 0x000000ff777c7208 */ /* 0x000fe40003000000 */
[----:B------:R-:W-:Y:S02]  /*3080*/  FSEL R137, R126, RZ, P5 ;  /* 0x000000ff7e897208 */ /* 0x000fe40002800000 */
[----:B------:R-:W-:Y:S01]  /*3090*/  F2FP.F16.F32.PACK_AB R118, R124, R117 ;  /* 0x000000757c76723e */ /* 0x000fe200000000ff */
[----:B------:R-:W-:Y:S01]  /*30a0*/  HFMA2.MMA R124, -RZ, RZ, 0, 0 ;  /* 0x00000000ff7c7435 */ /* 0x000fe200000001ff */
[----:B------:R-:W-:Y:S01]  /*30b0*/  F2FP.F16.F32.PACK_AB R117, R116, R133 ;  /* 0x000000857475723e */ /* 0x000fe200000000ff */
[--C-:B------:R-:W-:Y:S01]  /*30c0*/  @P1 HADD2.F32 R133, -RZ, R131.reuse.H0_H0 ;  /* 0x20000083ff851230 */ /* 0x100fe20000004100 */
[----:B------:R-:W-:Y:S01]  /*30d0*/  F2FP.F16.F32.PACK_AB R119, R137, R132 ;  /* 0x000000848977723e */ /* 0x000fe200000000ff */
[----:B------:R-:W-:Y:S01]  /*30e0*/  @P5 HADD2.F32 R134, -RZ, R131.H1_H1 ;  /* 0x30000083ff865230 */ /* 0x000fe20000004100 */
[----:B------:R-:W-:Y:S01]  /*30f0*/  F2FP.F16.F32.PACK_AB R116, R128, R127 ;  /* 0x0000007f8074723e */ /* 0x000fe200000000ff */
[--C-:B------:R-:W-:Y:S01]  /*3100*/  @P3 HADD2.F32 R128, -RZ, R130.reuse.H0_H0 ;  /* 0x20000082ff803230 */ /* 0x100fe20000004100 */
[----:B------:R-:W-:Y:S01]  /*3110*/  MOV R131, RZ ;  /* 0x000000ff00837202 */ /* 0x000fe20000000f00 */
[----:B------:R-:W-:Y:S01]  /*3120*/  @P1 FMUL.FTZ R131, R145, R133 ;  /* 0x0000008591831220 */ /* 0x000fe20000410000 */
[----:B------:R-:W-:Y:S01]  /*3130*/  ISETP.GE.AND P1, PT, R197, UR19, PT ;  /* 0x00000013c5007c0c */ /* 0x000fe2000bf26270 */
[----:B------:R0:W-:Y:S01]  /*3140*/  STG.E.128 desc[UR4][R120.64], R116 ;  /* 0x0000007478007986 */ /* 0x0001e2000c101d04 */
[----:B------:R-:W-:Y:S01]  /*3150*/  HFMA2.MMA R132, -RZ, RZ, 0, 0 ;  /* 0x00000000ff847435 */ /* 0x000fe200000001ff */
[----:B------:R-:W-:Y:S01]  /*3160*/  @P6 HADD2.F32 R130, -RZ, R130.H1_H1 ;  /* 0x30000082ff826230 */ /* 0x000fe20000004100 */
[----:B------:R-:W-:Y:S01]  /*3170*/  CS2R R126, SRZ ;  /* 0x00000000007e7805 */ /* 0x000fe2000001ff00 */
[----:B------:R-:W-:Y:S01]  /*3180*/  @P2 FMUL.FTZ R124, R136, R129 ;  /* 0x00000081887c2220 */ /* 0x000fe20000410000 */
[----:B------:R-:W-:Y:S01]  /*3190*/  @P3 FMUL.FTZ R127, R141, R128 ;  /* 0x000000808d7f3220 */ /* 0x000fe20000410000 */
[----:B------:R-:W-:Y:S01]  /*31a0*/  FADD.FTZ R176, R131, R176 ;  /* 0x000000b083b07221 */ /* 0x000fe20000010000 */
[----:B------:R-:W-:Y:S01]  /*31b0*/  @P6 FMUL.FTZ R126, R135, R130 ;  /* 0x00000082877e6220 */ /* 0x000fe20000410000 */
[----:B------:R-:W-:Y:S01]  /*31c0*/  @P5 FMUL.FTZ R132, R202, R134 ;  /* 0x00000086ca845220 */ /* 0x000fe20000410000 */
        /* <DEDUP_REMOVED lines=58> */
.L_x_8589:
        /* <DEDUP_REMOVED lines=31> */
.L_x_8590:
[----:B------:R-:W-:Y:S01]  /*3760*/  HFMA2.MMA R127, -RZ, RZ, 0, 9.5367431640625e-07 ;  /* 0x00000010ff7f7435 */ /* 0x000fe200000001ff */
[----:B------:R-:W-:Y:S02]  /*3770*/  MOV R128, R124 ;  /* 0x0000007c00807202 */ /* 0x000fe40000000f00 */
[----:B------:R-:W-:Y:S02]  /*3780*/  MOV R136, 0x1f ;  /* 0x0000001f00887802 */ /* 0x000fe40000000f00 */
[----:B------:R-:W-:-:S07]  /*3790*/  MOV R125, 0xffffffff ;  /* 0xffffffff007d7802 */ /* 0x000fce0000000f00 */
[----:B-----5:R-:W-:Y:S05]  /*37a0*/  WARPSYNC.COLLECTIVE R125, `(.L_x_8592) ;  /* 0x000000007d087348 */ /* 0x020fea0003c00000 */
[----:B------:R0:W1:Y:S02]  /*37b0*/  SHFL.DOWN P3, R129, R128, R127, R136 ;  /* 0x0800007f80817389 */ /* 0x0000640000060088 */
[----:B01---5:R-:W-:Y:S01]  /*37c0*/  ENDCOLLECTIVE ;  /* 0x000000000000791b */ /* 0x023fe20003800000 */
.L_x_8592:
[----:B------:R-:W-:Y:S02]  /*37d0*/  MOV R128, R122 ;  /* 0x0000007a00807202 */ /* 0x000fe40000000f00 */
[----:B------:R-:W-:-:S07]  /*37e0*/  MOV R117, R129 ;  /* 0x0000008100757202 */ /* 0x000fce0000000f00 */
[----:B------:R-:W-:Y:S05]  /*37f0*/  WARPSYNC.COLLECTIVE R125, `(.L_x_8593) ;  /* 0x000000007d087348 */ /* 0x000fea0003c00000 */
[----:B------:R0:W1:Y:S02]  /*3800*/  SHFL.DOWN P3, R129, R128, R127, R136 ;  /* 0x0800007f80817389 */ /* 0x0000640000060088 */
[----:B01----:R-:W-:Y:S01]  /*3810*/  ENDCOLLECTIVE ;  /* 0x000000000000791b */ /* 0x003fe20003800000 */
.L_x_8593:
[----:B------:R-:W-:Y:S01]  /*3820*/  FADD.FTZ R117, R124, R117 ;  /* 0x000000757c757221 */ /* 0x000fe20000010000 */
[----:B------:R-:W-:-:S04]  /*3830*/  HFMA2.MMA R127, -RZ, RZ, 0, 4.76837158203125e-07 ;  /* 0x00000008ff7f7435 */ /* 0x000fc800000001ff */
[----:B------:R-:W-:Y:S02]  /*3840*/  MOV R128, R117 ;  /* 0x0000007500807202 */ /* 0x000fe40000000f00 */
[----:B------:R-:W-:-:S07]  /*3850*/  MOV R119, R129 ;  /* 0x0000008100777202 */ /* 0x000fce0000000f00 */
[----:B------:R-:W-:Y:S05]  /*3860*/  WARPSYNC.COLLECTIVE R125, `(.L_x_8594) ;  /* 0x000000007d087348 */ /* 0x000fea0003c00000 */
[----:B------:R0:W1:Y:S02]  /*3870*/  SHFL.DOWN P3, R129, R128, R127, R136 ;  /* 0x0800007f80817389 */ /* 0x0000640000060088 */
[----:B01----:R-:W-:Y:S01]  /*3880*/  ENDCOLLECTIVE ;  /* 0x000000000000791b */ /* 0x003fe20003800000 */
.L_x_8594:
[----:B------:R-:W-:-:S05]  /*3890*/  FADD.FTZ R119, R122, R119 ;  /* 0x000000777a777221 */ /* 0x000fca0000010000 */
[----:B------:R-:W-:Y:S02]  /*38a0*/  MOV R128, R119 ;  /* 0x0000007700807202 */ /* 0x000fe40000000f00 */
[----:B------:R-:W-:-:S07]  /*38b0*/  MOV R118, R129 ;  /* 0x0000008100767202 */ /* 0x000fce0000000f00 */
[----:B------:R-:W-:Y:S05]  /*38c0*/  WARPSYNC.COLLECTIVE R125, `(.L_x_8595) ;  /* 0x000000007d087348 */ /* 0x000fea0003c00000 */
[----:B------:R0:W1:Y:S02]  /*38d0*/  SHFL.DOWN P3, R129, R128, R127, R136 ;  /* 0x0800007f80817389 */ /* 0x0000640000060088 */
[----:B01----:R-:W-:Y:S01]  /*38e0*/  ENDCOLLECTIVE ;  /* 0x000000000000791b */ /* 0x003fe20003800000 */
.L_x_8595:
[----:B------:R-:W-:Y:S01]  /*38f0*/  FADD.FTZ R118, R117, R118 ;  /* 0x0000007675767221 */ /* 0x000fe20000010000 */
[----:B------:R-:W-:-:S04]  /*3900*/  HFMA2.MMA R127, -RZ, RZ, 0, 2.384185791015625e-07 ;  /* 0x00000004ff7f7435 */ /* 0x000fc800000001ff */
[----:B------:R-:W-:Y:S02]  /*3910*/  MOV R128, R118 ;  /* 0x0000007600807202 */ /* 0x000fe40000000f00 */
[----:B------:R-:W-:-:S07]  /*3920*/  MOV R126, R129 ;  /* 0x00000081007e7202 */ /* 0x000fce0000000f00 */
[----:B------:R-:W-:Y:S05]  /*3930*/  WARPSYNC.COLLECTIVE R125, `(.L_x_8596) ;  /* 0x000000007d087348 */ /* 0x000fea0003c00000 */
[----:B------:R0:W1:Y:S02]  /*3940*/  SHFL.DOWN P3, R129, R128, R127, R136 ;  /* 0x0800007f80817389 */ /* 0x0000640000060088 */
[----:B01----:R-:W-:Y:S01]  /*3950*/  ENDCOLLECTIVE ;  /* 0x000000000000791b */ /* 0x003fe20003800000 */
.L_x_8596:
[----:B------:R-:W-:-:S05]  /*3960*/  FADD.FTZ R126, R119, R126 ;  /* 0x0000007e777e7221 */ /* 0x000fca0000010000 */
[----:B------:R-:W-:Y:S02]  /*3970*/  MOV R128, R126 ;  /* 0x0000007e00807202 */ /* 0x000fe40000000f00 */
[----:B------:R-:W-:-:S07]  /*3980*/  MOV R121, R129 ;  /* 0x0000008100797202 */ /* 0x000fce0000000f00 */
[----:B------:R-:W-:Y:S05]  /*3990*/  WARPSYNC.COLLECTIVE R125, `(.L_x_8597) ;  /* 0x000000007d087348 */ /* 0x000fea0003c00000 */
[----:B------:R0:W1:Y:S02]  /*39a0*/  SHFL.DOWN P3, R129, R128, R127, R136 ;  /* 0x0800007f80817389 */ /* 0x0000640000060088 */
[----:B01----:R-:W-:Y:S01]  /*39b0*/  ENDCOLLECTIVE ;  /* 0x000000000000791b */ /* 0x003fe20003800000 */
.L_x_8597:
[----:B------:R-:W-:Y:S01]  /*39c0*/  FADD.FTZ R121, R118, R121 ;  /* 0x0000007976797221 */ /* 0x000fe20000010000 */
[----:B------:R-:W-:-:S04]  /*39d0*/  HFMA2.MMA R127, -RZ, RZ, 0, 1.1920928955078125e-07 ;  /* 0x00000002ff7f7435 */ /* 0x000fc800000001ff */
[----:B------:R-:W-:Y:S02]  /*39e0*/  MOV R128, R121 ;  /* 0x0000007900807202 */ /* 0x000fe40000000f00 */
[----:B------:R-:W-:-:S07]  /*39f0*/  MOV R123, R129 ;  /* 0x00000081007b7202 */ /* 0x000fce0000000f00 */
[----:B------:R-:W-:Y:S05]  /*3a00*/  WARPSYNC.COLLECTIVE R125, `(.L_x_8598) ;  /* 0x000000007d087348 */ /* 0x000fea0003c00000 */
[----:B------:R0:W1:Y:S02]  /*3a10*/  SHFL.DOWN P3, R129, R128, R127, R136 ;  /* 0x0800007f80817389 */ /* 0x0000640000060088 */
[----:B01----:R-:W-:Y:S01]  /*3a20*/  ENDCOLLECTIVE ;  /* 0x000000000000791b */ /* 0x003fe20003800000 */
.L_x_8598:
[----:B------:R-:W-:-:S05]  /*3a30*/  FADD.FTZ R123, R126, R123 ;  /* 0x0000007b7e7b7221 */ /* 0x000fca0000010000 */
[----:B------:R-:W-:Y:S02]  /*3a40*/  MOV R128, R123 ;  /* 0x0000007b00807202 */ /* 0x000fe40000000f00 */
[----:B------:R-:W-:-:S07]  /*3a50*/  MOV R122, R129 ;  /* 0x00000081007a7202 */ /* 0x000fce0000000f00 */
[----:B------:R-:W-:Y:S05]  /*3a60*/  WARPSYNC.COLLECTIVE R125, `(.L_x_8599) ;  /* 0x000000007d087348 */ /* 0x000fea0003c00000 */
[----:B------:R0:W1:Y:S02]  /*3a70*/  SHFL.DOWN P3, R129, R128, R127, R136 ;  /* 0x0800007f80817389 */ /* 0x0000640000060088 */
[----:B01----:R-:W-:Y:S01]  /*3a80*/  ENDCOLLECTIVE ;  /* 0x000000000000791b */ /* 0x003fe20003800000 */
.L_x_8599:
[----:B------:R-:W-:Y:S01]  /*3a90*/  FADD.FTZ R122, R121, R122 ;  /* 0x0000007a797a7221 */ /* 0x000fe20000010000 */
[----:B------:R-:W-:-:S04]  /*3aa0*/  HFMA2.MMA R127, -RZ, RZ, 0, 5.9604644775390625e-08 ;  /* 0x00000001ff7f7435 */ /* 0x000fc800000001ff */
[----:B------:R-:W-:Y:S02]  /*3ab0*/  MOV R128, R122 ;  /* 0x0000007a00807202 */ /* 0x000fe40000000f00 */
[----:B------:R-:W-:-:S07]  /*3ac0*/  MOV R124, R129 ;  /* 0x00000081007c7202 */ /* 0x000fce0000000f00 */
[----:B------:R-:W-:Y:S05]  /*3ad0*/  WARPSYNC.COLLECTIVE R125, `(.L_x_8600) ;  /* 0x000000007d087348 */ /* 0x000fea0003c00000 */
[----:B------:R0:W1:Y:S02]  /*3ae0*/  SHFL.DOWN P3, R129, R128, R127, R136 ;  /* 0x0800007f80817389 */ /* 0x0000640000060088 */
[----:B01----:R-:W-:Y:S01]  /*3af0*/  ENDCOLLECTIVE ;  /* 0x000000000000791b */ /* 0x003fe20003800000 */
.L_x_8600:
[----:B------:R-:W-:-:S05]  /*3b00*/  FADD.FTZ R124, R123, R124 ;  /* 0x0000007c7b7c7221 */ /* 0x000fca0000010000 */
[----:B------:R-:W-:Y:S02]  /*3b10*/  MOV R128, R124 ;  /* 0x0000007c00807202 */ /* 0x000fe40000000f00 */
[----:B------:R-:W-:-:S07]  /*3b20*/  MOV R117, R129 ;  /* 0x0000008100757202 */ /* 0x000fce0000000f00 */
[----:B------:R-:W-:Y:S05]  /*3b30*/  WARPSYNC.COLLECTIVE R125, `(.L_x_8601) ;  /* 0x000000007d087348 */ /* 0x000fea0003c00000 */
[----:B------:R0:W1:Y:S02]  /*3b40*/  SHFL.DOWN P3, R129, R128, R127, R136 ;  /* 0x0800007f80817389 */ /* 0x0000640000060088 */
[----:B01----:R-:W-:Y:S01]  /*3b50*/  ENDCOLLECTIVE ;  /* 0x000000000000791b */ /* 0x003fe20003800000 */
.L_x_8601:
[----:B------:R-:W-:Y:S05]  /*3b60*/  BRA `(.L_x_8602) ;  /* 0xffffffdc00447947 */ /* 0x000fea000383ffff */
.L_x_8603:
        /* <DEDUP_REMOVED lines=9> */
.L_x_11414:


//--------------------- .text._ZN10layer_norm22ln_bwd_finalize_kernelINS_22Kernel_traits_finalizeILj3072Ef6__halffS2_fjLb1ELj1024ELj4ENS_18Kernel_traits_baseILj3072EfS2_fS2_fjLj1024EEEEELb1ELb0EEEvNS_9BwdParamsE --------------------------
	.section	.text._ZN10layer_norm22ln_bwd_finalize_kernelINS_22Kernel_traits_finalizeILj3072Ef6__halffS2_fjLb1ELj1024ELj4ENS_18Kernel_traits_baseILj3072EfS2_fS2_fjLj1024EEEEELb1ELb0EEEvNS_9BwdParamsE,"ax",@progbits
	.align	128
        .global         _ZN10layer_norm22ln_bwd_finalize_kernelINS_22Kernel_traits_finalizeILj3072Ef6__halffS2_fjLb1ELj1024ELj4ENS_18Kernel_traits_baseILj3072EfS2_fS2_fjLj1024EEEEELb1ELb0EEEvNS_9BwdParamsE
        .type           _ZN10layer_norm22ln_bwd_finalize_kernelINS_22Kernel_traits_finalizeILj3072Ef6__halffS2_fjLb1ELj1024ELj4ENS_18Kernel_traits_baseILj3072EfS2_fS2_fjLj1024EEEEELb1ELb0EEEvNS_9BwdParamsE,@function
        .size           _ZN10layer_norm22ln_bwd_finalize_kernelINS_22Kernel_traits_finalizeILj3072Ef6__halffS2_fjLb1ELj1024ELj4ENS_18Kernel_traits_baseILj3072EfS2_fS2_fjLj1024EEEEELb1ELb0EEEvNS_9BwdParamsE,(.L_x_11415 - _ZN10layer_norm22ln_bwd_finalize_kernelINS_22Kernel_traits_finalizeILj3072Ef6__halffS2_fjLb1ELj1024ELj4ENS_18Kernel_traits_baseILj3072EfS2_fS2_fjLj1024EEEEELb1ELb0EEEvNS_9BwdParamsE)
        .other          _ZN10layer_norm22ln_bwd_finalize_kernelINS_22Kernel_traits_finalizeILj3072Ef6__halffS2_fjLb1ELj1024ELj4ENS_18Kernel_traits_baseILj3072EfS2_fS2_fjLj1024EEEEELb1ELb0EEEvNS_9BwdParamsE,@"STO_CUDA_ENTRY STV_DEFAULT"
_ZN10layer_norm22ln_bwd_finalize_kernelINS_22Kernel_traits_finalizeILj3072Ef6__halffS2_fjLb1ELj1024ELj4ENS_18Kernel_traits_baseILj3072EfS2_fS2_fjLj1024EEEEELb1ELb0EEEvNS_9BwdParamsE:
.text._ZN10layer_norm22ln_bwd_finalize_kernelINS_22Kernel_traits_finalizeILj3072Ef6__halffS2_fjLb1ELj1024ELj4ENS_18Kernel_traits_baseILj3072EfS2_fS2_fjLj1024EEEEELb1ELb0EEEvNS_9BwdParamsE:
        /* <DEDUP_REMOVED lines=24> */
.L_x_8616:
        /* <DEDUP_REMOVED lines=36> */
.L_x_8608:
        /* <DEDUP_REMOVED lines=49> */
.L_x_8607:
[----:B------:R-:W-:Y:S05]  /*06d0*/  BSYNC B1 ;  /* 0x0000000000017941 */ /* 0x000fea0003800000 */
.L_x_8606:
        /* <DEDUP_REMOVED lines=31> */
.L_x_8610:
[----:B------:R-:W-:Y:S05]  /*08d0*/  BSYNC B1 ;  /* 0x0000000000017941 */ /* 0x000fea0003800000 */
.L_x_8609:
        /* <DEDUP_REMOVED lines=16> */
.L_x_8611:
[----:B------:R-:W-:Y:S05]  /*09e0*/  BSYNC B1 ;  /* 0x0000000000017941 */ /* 0x000fea0003800000 */
.L_x_8605:
[----:B------:R-:W-:Y:S05]  /*09f0*/  BSYNC B0 ;  /* 0x0000000000007941 */ /* 0x000fea0003800000 */
.L_x_8604:
        /* <DEDUP_REMOVED lines=40> */
.L_x_8632:
        /* <DEDUP_REMOVED lines=8> */
.L_x_8612:
        /* <DEDUP_REMOVED lines=20> */
.L_x_8615:
[----:B------:R-:W-:Y:S05]  /*0e40*/  BSYNC B0 ;  /* 0x0000000000007941 */ /* 0x000fea0003800000 */
.L_x_8614:
[C---:B------:R-:W-:Y:S01]  /*0e50*/  ISETP.GT.U32.AND P1, PT, R4.reuse, -0xc01, PT ;  /* 0xfffff3ff0400780c */ /* 0x040fe20003f24070 */
[----:B------:R-:W-:Y:S01]  /*0e60*/  VIADD R4, R4, 0xc00 ;  /* 0x00000c0004047836 */ /* 0x000fe20000000000 */
[----:B------:R-:W-:-:S11]  /*0e70*/  IADD3 R5, R5, 0x600, RZ ;  /* 0x0000060005057810 */ /* 0x000fd60007ffe0ff */
[----:B------:R-:W-:Y:S05]  /*0e80*/  @P1 BRA `(.L_x_8616) ;  /* 0xfffffff000bc1947 */ /* 0x000fea000383ffff */
[----:B------:R-:W-:Y:S05]  /*0e90*/  EXIT ;  /* 0x000000000000794d */ /* 0x000fea0003800000 */
.L_x_8613:
[----:B0-----:R-:W-:Y:S01]  /*0ea0*/  HFMA2.MMA R24, -RZ, RZ, 0, 5.9604644775390625e-08 ;  /* 0x00000001ff187435 */ /* 0x001fe200000001ff */
[----:B----4-:R-:W-:Y:S02]  /*0eb0*/  MOV R23, R10 ;  /* 0x0000000a00177202 */ /* 0x010fe40000000f00 */
[----:B------:R-:W-:Y:S02]  /*0ec0*/  MOV R25, 0x1f ;  /* 0x0000001f00197802 */ /* 0x000fe40000000f00 */
[----:B------:R-:W-:-:S07]  /*0ed0*/  MOV R20, 0xffffffff ;  /* 0xffffffff00147802 */ /* 0x000fce0000000f00 */
[----:B-123--:R-:W-:Y:S05]  /*0ee0*/  WARPSYNC.COLLECTIVE R20, `(.L_x_8617) ;  /* 0x0000000014087348 */ /* 0x00efea0003c00000 */
[----:B------:R0:W4:Y:S02]  /*0ef0*/  SHFL.BFLY P2, R22, R23, R24, R25 ;  /* 0x0c00001817167389 */ /* 0x0001240000040019 */
[----:B01234-:R-:W-:Y:S01]  /*0f00*/  ENDCOLLECTIVE ;  /* 0x000000000000791b */ /* 0x01ffe20003800000 */
.L_x_8617:
[----:B------:R-:W-:Y:S01]  /*0f10*/  IMAD.MOV.U32 R24, RZ, RZ, 0x2 ;  /* 0x00000002ff187424 */ /* 0x000fe200078e00ff */
[----:B------:R-:W-:-:S05]  /*0f20*/  MOV R11, R22 ;  /* 0x00000016000b7202 */ /* 0x000fca0000000f00 */
[----:B------:R-:W-:-:S05]  /*0f30*/  FADD.FTZ R11, R10, R11 ;  /* 0x0000000b0a0b7221 */ /* 0x000fca0000010000 */
[----:B------:R-:W-:-:S07]  /*0f40*/  MOV R23, R11 ;  /* 0x0000000b00177202 */ /* 0x000fce0000000f00 */
[----:B------:R-:W-:Y:S05]  /*0f50*/  WARPSYNC.COLLECTIVE R20, `(.L_x_8618) ;  /* 0x0000000014087348 */ /* 0x000fea0003c00000 */
[----:B------:R0:W1:Y:S02]  /*0f60*/  SHFL.BFLY P2, R22, R23, R24, R25 ;  /* 0x0c00001817167389 */ /* 0x0000640000040019 */
[----:B01----:R-:W-:Y:S01]  /*0f70*/  ENDCOLLECTIVE ;  /* 0x000000000000791b */ /* 0x003fe20003800000 */
.L_x_8618:
[----:B------:R-:W-:Y:S01]  /*0f80*/  HFMA2.MMA R24, -RZ, RZ, 0, 2.384185791015625e-07 ;  /* 0x00000004ff187435 */ /* 0x000fe200000001ff */
[----:B------:R-:W-:-:S05]  /*0f90*/  MOV R14, R22 ;  /* 0x00000016000e7202 */ /* 0x000fca0000000f00 */
[----:B------:R-:W-:-:S05]  /*0fa0*/  FADD.FTZ R14, R11, R14 ;  /* 0x0000000e0b0e7221 */ /* 0x000fca0000010000 */
[----:B------:R-:W-:-:S07]  /*0fb0*/  MOV R23, R14 ;  /* 0x0000000e00177202 */ /* 0x000fce0000000f00 */
[----:B------:R-:W-:Y:S05]  /*0fc0*/  WARPSYNC.COLLECTIVE R20, `(.L_x_8619) ;  /* 0x0000000014087348 */ /* 0x000fea0003c00000 */
[----:B------:R0:W1:Y:S02]  /*0fd0*/  SHFL.BFLY P2, R22, R23, R24, R25 ;  /* 0x0c00001817167389 */ /* 0x0000640000040019 */
[----:B01----:R-:W-:Y:S01]  /*0fe0*/  ENDCOLLECTIVE ;  /* 0x000000000000791b */ /* 0x003fe20003800000 */
.L_x_8619:
[----:B------:R-:W-:Y:S01]  /*0ff0*/  HFMA2.MMA R24, -RZ, RZ, 0, 4.76837158203125e-07 ;  /* 0x00000008ff187435 */ /* 0x000fe200000001ff */
[----:B------:R-:W-:-:S05]  /*1000*/  MOV R13, R22 ;  /* 0x00000016000d7202 */ /* 0x000fca0000000f00 */
[----:B------:R-:W-:-:S05]  /*1010*/  FADD.FTZ R13, R14, R13 ;  /* 0x0000000d0e0d7221 */ /* 0x000fca0000010000 */
[----:B------:R-:W-:-:S07]  /*1020*/  MOV R23, R13 ;  /* 0x0000000d00177202 */ /* 0x000fce0000000f00 */
[----:B------:R-:W-:Y:S05]  /*1030*/  WARPSYNC.COLLECTIVE R20, `(.L_x_8620) ;  /* 0x0000000014087348 */ /* 0x000fea0003c00000 */
[----:B------:R0:W1:Y:S02]  /*1040*/  SHFL.BFLY P2, R22, R23, R24, R25 ;  /* 0x0c00001817167389 */ /* 0x0000640000040019 */
[----:B01----:R-:W-:Y:S01]  /*1050*/  ENDCOLLECTIVE ;  /* 0x000000000000791b */ /* 0x003fe20003800000 */
.L_x_8620:
[----:B------:R-:W-:Y:S01]  /*1060*/  HFMA2.MMA R24, -RZ, RZ, 0, 9.5367431640625e-07 ;  /* 0x00000010ff187435 */ /* 0x000fe200000001ff */
[----:B------:R-:W-:-:S05]  /*1070*/  MOV R10, R22 ;  /* 0x00000016000a7202 */ /* 0x000fca0000000f00 */
[----:B------:R-:W-:-:S04]  /*1080*/  FADD.FTZ R11, R13, R10 ;  /* 0x0000000a0d0b7221 */ /* 0x000fc80000010000 */
[----:B------:R-:W-:-:S07]  /*1090*/  IMAD.MOV.U32 R23, RZ, RZ, R11 ;  /* 0x000000ffff177224 */ /* 0x000fce00078e000b */
[----:B------:R-:W-:Y:S05]  /*10a0*/  WARPSYNC.COLLECTIVE R20, `(.L_x_8621) ;  /* 0x0000000014087348 */ /* 0x000fea0003c00000 */
[----:B------:R0:W1:Y:S02]  /*10b0*/  SHFL.BFLY P2, R22, R23, R24, R25 ;  /* 0x0c00001817167389 */ /* 0x0000640000040019 */
[----:B01----:R-:W-:Y:S01]  /*10c0*/  ENDCOLLECTIVE ;  /* 0x000000000000791b */ /* 0x003fe20003800000 */
.L_x_8621:
[----:B------:R-:W-:Y:S01]  /*10d0*/  HFMA2.MMA R24, -RZ, RZ, 0, 5.9604644775390625e-08 ;  /* 0x00000001ff187435 */ /* 0x000fe200000001ff */
[----:B------:R-:W-:Y:S02]  /*10e0*/  MOV R23, R12 ;  /* 0x0000000c00177202 */ /* 0x000fe40000000f00 */
[----:B------:R-:W-:-:S08]  /*10f0*/  MOV R10, R22 ;  /* 0x00000016000a7202 */ /* 0x000fd00000000f00 */
[----:B------:R-:W-:Y:S05]  /*1100*/  WARPSYNC.COLLECTIVE R20, `(.L_x_8622) ;  /* 0x0000000014087348 */ /* 0x000fea0003c00000 */
[----:B------:R0:W1:Y:S02]  /*1110*/  SHFL.BFLY P2, R22, R23, R24, R25 ;  /* 0x0c00001817167389 */ /* 0x0000640000040019 */
[----:B01----:R-:W-:Y:S01]  /*1120*/  ENDCOLLECTIVE ;  /* 0x000000000000791b */ /* 0x003fe20003800000 */
.L_x_8622:
[----:B------:R-:W-:Y:S01]  /*1130*/  HFMA2.MMA R24, -RZ, RZ, 0, 1.1920928955078125e-07 ;  /* 0x00000002ff187435 */ /* 0x000fe200000001ff */
[----:B------:R-:W-:-:S05]  /*1140*/  MOV R13, R22 ;  /* 0x00000016000d7202 */ /* 0x000fca0000000f00 */
[----:B------:R-:W-:-:S05]  /*1150*/  FADD.FTZ R15, R12, R13 ;  /* 0x0000000d0c0f7221 */ /* 0x000fca0000010000 */
[----:B------:R-:W-:-:S07]  /*1160*/  MOV R23, R15 ;  /* 0x0000000f00177202 */ /* 0x000fce0000000f00 */
[----:B------:R-:W-:Y:S05]  /*1170*/  WARPSYNC.COLLECTIVE R20, `(.L_x_8623) ;  /* 0x0000000014087348 */ /* 0x000fea0003c00000 */
[----:B------:R0:W1:Y:S02]  /*1180*/  SHFL.BFLY P2, R22, R23, R24, R25 ;  /* 0x0c00001817167389 */ /* 0x0000640000040019 */
[----:B01----:R-:W-:Y:S01]  /*1190*/  ENDCOLLECTIVE ;  /* 0x000000000000791b */ /* 0x003fe20003800000 */
.L_x_8623:
[----:B------:R-:W-:Y:S01]  /*11a0*/  HFMA2.MMA R24, -RZ, RZ, 0, 2.384185791015625e-07 ;  /* 0x00000004ff187435 */ /* 0x000fe200000001ff */
[----:B------:R-:W-:-:S04]  /*11b0*/  IMAD.MOV.U32 R16, RZ, RZ, R22 ;  /* 0x000000ffff107224 */ /* 0x000fc800078e0016 */
[----:B------:R-:W-:-:S05]  /*11c0*/  FADD.FTZ R16, R15, R16 ;  /* 0x000000100f107221 */ /* 0x000fca0000010000 */
[----:B------:R-:W-:-:S07]  /*11d0*/  MOV R23, R16 ;  /* 0x0000001000177202 */ /* 0x000fce0000000f00 */
[----:B------:R-:W-:Y:S05]  /*11e0*/  WARPSYNC.COLLECTIVE R20, `(.L_x_8624) ;  /* 0x0000000014087348 */ /* 0x000fea0003c00000 */
[----:B------:R0:W1:Y:S02]  /*11f0*/  SHFL.BFLY P2, R22, R23, R24, R25 ;  /* 0x0c00001817167389 */ /* 0x0000640000040019 */
[----:B01----:R-:W-:Y:S01]  /*1200*/  ENDCOLLECTIVE ;  /* 0x000000000000791b */ /* 0x003fe20003800000 */
.L_x_8624:
[----:B------:R-:W-:Y:S01]  /*1210*/  HFMA2.MMA R24, -RZ, RZ, 0, 4.76837158203125e-07 ;  /* 0x00000008ff187435 */ /* 0x000fe200000001ff */
[----:B------:R-:W-:-:S05]  /*1220*/  MOV R17, R22 ;  /* 0x0000001600117202 */ /* 0x000fca0000000f00 */
[----:B------:R-:W-:-:S05]  /*1230*/  FADD.FTZ R17, R16, R17 ;  /* 0x0000001110117221 */ /* 0x000fca0000010000 */
[----:B------:R-:W-:-:S07]  /*1240*/  MOV R23, R17 ;  /* 0x0000001100177202 */ /* 0x000fce0000000f00 */
[----:B------:R-:W-:Y:S05]  /*1250*/  WARPSYNC.COLLECTIVE R20, `(.L_x_8625) ;  /* 0x0000000014087348 */ /* 0x000fea0003c00000 */
[----:B------:R0:W1:Y:S02]  /*1260*/  SHFL.BFLY P2, R22, R23, R24, R25 ;  /* 0x0c00001817167389 */ /* 0x0000640000040019 */
[----:B01----:R-:W-:Y:S01]  /*1270*/  ENDCOLLECTIVE ;  /* 0x000000000000791b */ /* 0x003fe20003800000 */
.L_x_8625:
[----:B------:R-:W-:Y:S01]  /*1280*/  IMAD.MOV.U32 R24, RZ, RZ, 0x10 ;  /* 0x00000010ff187424 */ /* 0x000fe200078e00ff */
[----:B------:R-:W-:-:S05]  /*1290*/  MOV R12, R22 ;  /* 0x00000016000c7202 */ /* 0x000fca0000000f00 */
[----:B------:R-:W-:-:S05]  /*12a0*/  FADD.FTZ R12, R17, R12 ;  /* 0x0000000c110c7221 */ /* 0x000fca0000010000 */
[----:B------:R-:W-:-:S07]  /*12b0*/  MOV R23, R12 ;  /* 0x0000000c00177202 */ /* 0x000fce0000000f00 */
[----:B------:R-:W-:Y:S05]  /*12c0*/  WARPSYNC.COLLECTIVE R20, `(.L_x_8626) ;  /* 0x0000000014087348 */ /* 0x000fea0003c00000 */
[----:B------:R0:W1:Y:S02]  /*12d0*/  SHFL.BFLY P2, R22, R23, R24, R25 ;  /* 0x0c00001817167389 */ /* 0x0000640000040019 */
[----:B01----:R-:W-:Y:S01]  /*12e0*/  ENDCOLLECTIVE ;  /* 0x000000000000791b */ /* 0x003fe20003800000 */
.L_x_8626:
[----:B------:R-:W-:Y:S01]  /*12f0*/  HFMA2.MMA R24, -RZ, RZ, 0, 5.9604644775390625e-08 ;  /* 0x00000001ff187435 */ /* 0x000fe200000001ff */
[----:B------:R-:W-:Y:S02]  /*1300*/  MOV R23, R8 ;  /* 0x0000000800177202 */ /* 0x000fe40000000f00 */
[----:B------:R-:W-:-:S08]  /*1310*/  MOV R15, R22 ;  /* 0x00000016000f7202 */ /* 0x000fd00000000f00 */
[----:B------:R-:W-:Y:S05]  /*1320*/  WARPSYNC.COLLECTIVE R20, `(.L_x_8627) ;  /* 0x0000000014087348 */ /* 0x000fea0003c00000 */
[----:B------:R0:W1:Y:S02]  /*1330*/  SHFL.BFLY P2, R22, R23, R24, R25 ;  /* 0x0c00001817167389 */ /* 0x0000640000040019 */
[----:B01----:R-:W-:Y:S01]  /*1340*/  ENDCOLLECTIVE ;  /* 0x000000000000791b */ /* 0x003fe20003800000 */
.L_x_8627:
[----:B------:R-:W-:Y:S01]  /*1350*/  HFMA2.MMA R24, -RZ, RZ, 0, 1.1920928955078125e-07 ;  /* 0x00000002ff187435 */ /* 0x000fe200000001ff */
[----:B------:R-:W-:-:S05]  /*1360*/  MOV R17, R22 ;  /* 0x0000001600117202 */ /* 0x000fca0000000f00 */
[----:B------:R-:W-:-:S05]  /*1370*/  FADD.FTZ R18, R8, R17 ;  /* 0x0000001108127221 */ /* 0x000fca0000010000 */
[----:B------:R-:W-:-:S07]  /*1380*/  MOV R23, R18 ;  /* 0x0000001200177202 */ /* 0x000fce0000000f00 */
[----:B------:R-:W-:Y:S05]  /*1390*/  WARPSYNC.COLLECTIVE R20, `(.L_x_8628) ;  /* 0x0000000014087348 */ /* 0x000fea0003c00000 */
[----:B------:R0:W1:Y:S02]  /*13a0*/  SHFL.BFLY P2, R22, R23, R24, R25 ;  /* 0x0c00001817167389 */ /* 0x0000640000040019 */
[----:B01----:R-:W-:Y:S01]  /*13b0*/  ENDCOLLECTIVE ;  /* 0x000000000000791b */ /* 0x003fe20003800000 */
.L_x_8628:
[----:B------:R-:W-:Y:S01]  /*13c0*/  HFMA2.MMA R24, -RZ, RZ, 0, 2.384185791015625e-07 ;  /* 0x00000004ff187435 */ /* 0x000fe200000001ff */
[----:B------:R-:W-:-:S05]  /*13d0*/  MOV R13, R22 ;  /* 0x00000016000d7202 */ /* 0x000fca0000000f00 */
[----:B------:R-:W-:-:S04]  /*13e0*/  FADD.FTZ R19, R18, R13 ;  /* 0x0000000d12137221 */ /* 0x000fc80000010000 */
[----:B------:R-:W-:-:S07]  /*13f0*/  IMAD.MOV.U32 R23, RZ, RZ, R19 ;  /* 0x000000ffff177224 */ /* 0x000fce00078e0013 */
[----:B------:R-:W-:Y:S05]  /*1400*/  WARPSYNC.COLLECTIVE R20, `(.L_x_8629) ;  /* 0x0000000014087348 */ /* 0x000fea0003c00000 */
[----:B------:R0:W1:Y:S02]  /*1410*/  SHFL.BFLY P2, R22, R23, R24, R25 ;  /* 0x0c00001817167389 */ /* 0x0000640000040019 */
[----:B01----:R-:W-:Y:S01]  /*1420*/  ENDCOLLECTIVE ;  /* 0x000000000000791b */ /* 0x003fe20003800000 */
.L_x_8629:
[----:B------:R-:W-:Y:S01]  /*1430*/  HFMA2.MMA R24, -RZ, RZ, 0, 4.76837158203125e-07 ;  /* 0x00000008ff187435 */ /* 0x000fe200000001ff */
[----:B------:R-:W-:-:S05]  /*1440*/  MOV R8, R22 ;  /* 0x0000001600087202 */ /* 0x000fca0000000f00 */
[----:B------:R-:W-:-:S05]  /*1450*/  FADD.FTZ R8, R19, R8 ;  /* 0x0000000813087221 */ /* 0x000fca0000010000 */
[----:B------:R-:W-:-:S07]  /*1460*/  MOV R23, R8 ;  /* 0x0000000800177202 */ /* 0x000fce0000000f00 */
[----:B------:R-:W-:Y:S05]  /*1470*/  WARPSYNC.COLLECTIVE R20, `(.L_x_8630) ;  /* 0x0000000014087348 */ /* 0x000fea0003c00000 */
[----:B------:R0:W1:Y:S02]  /*1480*/  SHFL.BFLY P2, R22, R23, R24, R25 ;  /* 0x0c00001817167389 */ /* 0x0000640000040019 */
[----:B01----:R-:W-:Y:S01]  /*1490*/  ENDCOLLECTIVE ;  /* 0x000000000000791b */ /* 0x003fe20003800000 */
.L_x_8630:
[----:B------:R-:W-:Y:S01]  /*14a0*/  HFMA2.MMA R24, -RZ, RZ, 0, 9.5367431640625e-07 ;  /* 0x00000010ff187435 */ /* 0x000fe200000001ff */
[----:B------:R-:W-:-:S05]  /*14b0*/  MOV R21, R22 ;  /* 0x0000001600157202 */ /* 0x000fca0000000f00 */
[----:B------:R-:W-:-:S05]  /*14c0*/  FADD.FTZ R21, R8, R21 ;  /* 0x0000001508157221 */ /* 0x000fca0000010000 */
[----:B------:R-:W-:-:S07]  /*14d0*/  MOV R23, R21 ;  /* 0x0000001500177202 */ /* 0x000fce0000000f00 */
[----:B------:R-:W-:Y:S05]  /*14e0*/  WARPSYNC.COLLECTIVE R20, `(.L_x_8631) ;  /* 0x0000000014087348 */ /* 0x000fea0003c00000 */
[----:B------:R0:W1:Y:S02]  /*14f0*/  SHFL.BFLY P2, R22, R23, R24, R25 ;  /* 0x0c00001817167389 */ /* 0x0000640000040019 */
[----:B01----:R-:W-:Y:S01]  /*1500*/  ENDCOLLECTIVE ;  /* 0x000000000000791b */ /* 0x003fe20003800000 */
.L_x_8631:
[----:B------:R-:W-:Y:S01]  /*1510*/  MOV R14, R22 ;  /* 0x00000016000e7202 */ /* 0x000fe20000000f00 */
[----:B------:R-:W-:Y:S06]  /*1520*/  BRA `(.L_x_8632) ;  /* 0xfffffff400d47947 */ /* 0x000fec000383ffff */
.L_x_8633:
        /* <DEDUP_REMOVED lines=13> */
.L_x_11415:


//--------------------- .text._ZN10layer_norm13ln_bwd_kernelINS_13Kernel_traitsIf6__halffS2_fjLj3072ELj1ELj1ELj4ELj16ENS_18Kernel_traits_baseILj3072EfS2_fS2_fjLj128EEEEELb1ELb1ELb1ELb0EEEvNS_9BwdParamsE --------------------------
	.section	.text._ZN10layer_norm13ln_bwd_kernelINS_13Kernel_traitsIf6__halffS2_fjLj3072ELj1ELj1ELj4ELj16ENS_18Kernel_traits_baseILj3072EfS2_fS2_fjLj128EEEEELb1ELb1ELb1ELb0EEEvNS_9BwdParamsE,"ax",@progbits
	.align	128
        .global         _ZN10layer_norm13ln_bwd_kernelINS_13Kernel_traitsIf6__halffS2_fjLj3072ELj1ELj1ELj4ELj16ENS_18Kernel_traits_baseILj3072EfS2_fS2_fjLj128EEEEELb1ELb1ELb1ELb0EEEvNS_9BwdParamsE
        .type           _ZN10layer_norm13ln_bwd_kernelINS_13Kernel_traitsIf6__halffS2_fjLj3072ELj1ELj1ELj4ELj16ENS_18Kernel_traits_baseILj3072EfS2_fS2_fjLj128EEEEELb1ELb1ELb1ELb0EEEvNS_9BwdParamsE,@function
        .size           _ZN10layer_norm13ln_bwd_kernelINS_13Kernel_traitsIf6__halffS2_fjLj3072ELj1ELj1ELj4ELj16ENS_18Kernel_traits_baseILj3072EfS2_fS2_fjLj128EEEEELb1ELb1ELb1ELb0EEEvNS_9BwdParamsE,(.L_x_11416 - _ZN10layer_norm13ln_bwd_kernelINS_13Kernel_traitsIf6__halffS2_fjLj3072ELj1ELj1ELj4ELj16ENS_18Kernel_traits_baseILj3072EfS2_fS2_fjLj128EEEEELb1ELb1ELb1ELb0EEEvNS_9BwdParamsE)
        .other          _ZN10layer_norm13ln_bwd_kernelINS_13Kernel_traitsIf6__halffS2_fjLj3072ELj1ELj1ELj4ELj16ENS_18Kernel_traits_baseILj3072EfS2_fS2_fjLj128EEEEELb1ELb1ELb1ELb0EEEvNS_9BwdParamsE,@"STO_CUDA_ENTRY STV_DEFAULT"
_ZN10layer_norm13ln_bwd_kernelINS_13Kernel_traitsIf6__halffS2_fjLj3072ELj1ELj1ELj4ELj16ENS_18Kernel_traits_baseILj3072EfS2_fS2_fjLj128EEEEELb1ELb1ELb1ELb0EEEvNS_9BwdParamsE:
.text._ZN10layer_norm13ln_bwd_kernelINS_13Kernel_traitsIf6__halffS2_fjLj3072ELj1ELj1ELj4ELj16ENS_18Kernel_traits_baseILj3072EfS2_fS2_fjLj128EEEEELb1ELb1ELb1ELb0EEEvNS_9BwdParamsE:
        /* <DEDUP_REMOVED lines=87> */
[----:B------:R-:W-:Y:S01]  /*0570*/  HFMA2.MMA R237, -RZ, RZ, 0, 5.9604644775390625e-08 ;  /* 0x00000001ffed7435 */ /* 0x000fe200000001ff */
[----:B------:R-:W-:-:S10]  /*0580*/  MOV R77, RZ ;  /* 0x000000ff004d7202 */ /* 0x000fd40000000f00 */
.L_x_8755:
        /* <DEDUP_REMOVED lines=11> */
[----:B------:R-:W-:-:S05]  /*0640*/  MOV R5, UR14 ;  /* 0x0000000e00057c02 */ /* 0x000fca0008000f00 */
        /* <DEDUP_REMOVED lines=26> */
[----:B------:R-:W-:Y:S02]  /*07f0*/  IADD3 R185, R6, 0x80, RZ ;  /* 0x0000008006b97810 */ /* 0x000fe40007ffe0ff */
[----:B------:R-:W-:-:S07]  /*0800*/  IADD3 R183, R183, 0x80, RZ ;  /* 0x00000080b7b77810 */ /* 0x000fce0007ffe0ff */
.L_x_8638:
[----:B------:R-:W-:Y:S05]  /*0810*/  BSYNC B1 ;  /* 0x0000000000017941 */ /* 0x000fea0003800000 */
.L_x_8637:
        /* <DEDUP_REMOVED lines=10> */
[----:B------:R-:W-:Y:S02]  /*08c0*/  IADD3 R183, R183, 0x80, RZ ;  /* 0x00000080b7b77810 */ /* 0x000fe40007ffe0ff */
[----:B------:R-:W-:-:S07]  /*08d0*/  IADD3 R185, R185, 0x80, RZ ;  /* 0x00000080b9b97810 */ /* 0x000fce0007ffe0ff */
.L_x_8640:
[----:B------:R-:W-:Y:S05]  /*08e0*/  BSYNC B1 ;  /* 0x0000000000017941 */ /* 0x000fea0003800000 */
.L_x_8639:
[----:B------:R-:W-:Y:S01]  /*08f0*/  HFMA2.MMA R241, -RZ, RZ, 0, 0 ;  /* 0x00000000fff17435 */ /* 0x000fe200000001ff */
[----:B------:R-:W-:Y:S01]  /*0900*/  MOV R238, RZ ;  /* 0x000000ff00ee7202 */ /* 0x000fe20000000f00 */
        /* <DEDUP_REMOVED lines=11> */
.L_x_8636:
[----:B------:R-:W1:Y:S02]  /*09c0*/  LDC.64 R180, c[0x0][0x250] ;  /* 0x00009400ffb47b82 */ /* 0x000e640000000a00 */
[----:B-1----:R-:W-:-:S06]  /*09d0*/  IMAD.WIDE R180, R2, 0x4, R180 ;  /* 0x0000000402b47825 */ /* 0x002fcc00078e02b4 */
[----:B------:R-:W2:Y:S01]  /*09e0*/  LDG.E R180, desc[UR4][R180.64] ;  /* 0x00000004b4b47981 */ /* 0x000ea2000c1e1900 */
[----:B-----5:R-:W-:Y:S01]  /*09f0*/  ISETP.GE.AND P0, PT, R232, 0x1, PT ;  /* 0x00000001e800780c */ /* 0x020fe20003f06270 */
[----:B------:R-:W-:Y:S01]  /*0a00*/  HFMA2.MMA R236, -RZ, RZ, 0, 0 ;  /* 0x00000000ffec7435 */ /* 0x000fe200000001ff */
[----:B------:R-:W-:Y:S01]  /*0a10*/  IADD3 R182, R186, -0x1, RZ ;  /* 0xffffffffbab67810 */ /* 0x000fe20007ffe0ff */
[----:B------:R-:W-:Y:S01]  /*0a20*/  BSSY B1, `(.L_x_8642) ;  /* 0x0000061000017945 */ /* 0x000fe20003800000 */
[----:B0-----:R-:W-:Y:S01]  /*0a30*/  ISETP.NE.AND P5, PT, R3, RZ, PT ;  /* 0x000000ff0300720c */ /* 0x001fe20003fa5270 */
        /* <DEDUP_REMOVED lines=35> */
[C---:B------:R-:W-:Y:S01]  /*0c70*/  FADD.FTZ R229, -R235.reuse, R182 ;  /* 0x000000b6ebe57221 */ /* 0x040fe20000010100 */
[----:B------:R-:W-:Y:S01]  /*0c80*/  FADD.FTZ R183, -R235, R183 ;  /* 0x000000b7ebb77221 */ /* 0x000fe20000010100 */
[----:B------:R-:W-:Y:S02]  /*0c90*/  HADD2.F32 R184, -RZ, R184.H1_H1 ;  /* 0x300000b8ffb87230 */ /* 0x000fe40000004100 */
[----:B------:R-:W-:Y:S01]  /*0ca0*/  FADD.FTZ R96, R96, R231 ;  /* 0x000000e760607221 */ /* 0x000fe20000010000 */
[-C--:B------:R-:W-:Y:S01]  /*0cb0*/  FFMA.FTZ R76, R233, R231.reuse, R76 ;  /* 0x000000e7e94c7223 */ /* 0x080fe2000001004c */
[----:B------:R-:W-:Y:S01]  /*0cc0*/  FMUL.FTZ R231, R28, R231 ;  /* 0x000000e71ce77220 */ /* 0x000fe20000410000 */
[----:B------:R-:W-:-:S02]  /*0cd0*/  HADD2.F32 R227, -RZ, R185.H0_H0 ;  /* 0x200000b9ffe37230 */ /* 0x000fc40000004100 */
[C---:B------:R-:W-:Y:S01]  /*0ce0*/  FMUL.FTZ R230, R0.reuse, R181 ;  /* 0x000000b500e67220 */ /* 0x040fe20000410000 */
[C---:B------:R-:W-:Y:S01]  /*0cf0*/  FMUL.FTZ R229, R0.reuse, R229 ;  /* 0x000000e500e57220 */ /* 0x040fe20000410000 */
[----:B------:R-:W-:Y:S01]  /*0d00*/  FMUL.FTZ R226, R0, R183 ;  /* 0x000000b700e27220 */ /* 0x000fe20000410000 */
[-C--:B------:R-:W-:Y:S01]  /*0d10*/  FMUL.FTZ R228, R29, R184.reuse ;  /* 0x000000b81de47220 */ /* 0x080fe20000410000 */
[----:B------:R-:W-:Y:S01]  /*0d20*/  FADD.FTZ R181, RZ, R231 ;  /* 0x000000e7ffb57221 */ /* 0x000fe20000010000 */
[----:B------:R-:W-:Y:S01]  /*0d30*/  FFMA.FTZ R183, R233, R231, RZ ;  /* 0x000000e7e9b77223 */ /* 0x000fe200000100ff */
[----:B------:R-:W-:Y:S02]  /*0d40*/  HADD2.F32 R224, -RZ, R185.H1_H1 ;  /* 0x300000b9ffe07230 */ /* 0x000fe40000004100 */
        /* <DEDUP_REMOVED lines=46> */
.L_x_8643:
[----:B------:R-:W-:Y:S05]  /*1030*/  BSYNC B1 ;  /* 0x0000000000017941 */ /* 0x000fea0003800000 */
.L_x_8642:
        /* <DEDUP_REMOVED lines=26> */
[----:B0-----:R-:W-:Y:S02]  /*11e0*/  HADD2.F32 R182, -RZ, R12.H1_H1 ;  /* 0x3000000cffb67230 */ /* 0x001fe40000004100 */
[-C--:B------:R-:W-:Y:S01]  /*11f0*/  FMUL.FTZ R12, R44, R11.reuse ;  /* 0x0000000b2c0c7220 */ /* 0x080fe20000410000 */
[----:B------:R-:W-:Y:S01]  /*1200*/  FADD.FTZ R104, R104, R11 ;  /* 0x0000000b68687221 */ /* 0x000fe20000010000 */
[----:B------:R-:W-:Y:S01]  /*1210*/  FFMA.FTZ R84, R7, R11, R84 ;  /* 0x0000000b07547223 */ /* 0x000fe20000010054 */
[----:B------:R-:W-:Y:S01]  /*1220*/  FADD.FTZ R105, R105, R182 ;  /* 0x000000b669697221 */ /* 0x000fe20000010000 */
[-C--:B------:R-:W-:Y:S01]  /*1230*/  FFMA.FTZ R85, R8, R182.reuse, R85 ;  /* 0x000000b608557223 */ /* 0x080fe20000010055 */
[----:B------:R-:W-:Y:S01]  /*1240*/  FMUL.FTZ R11, R45, R182 ;  /* 0x000000b62d0b7220 */ /* 0x000fe20000410000 */
[----:B------:R-:W-:-:S02]  /*1250*/  HADD2.F32 R187, -RZ, R13.H0_H0 ;  /* 0x2000000dffbb7230 */ /* 0x000fc40000004100 */
[----:B------:R-:W-:Y:S01]  /*1260*/  FADD.FTZ R193, -R235, R17 ;  /* 0x00000011ebc17221 */ /* 0x000fe20000010100 */
[----:B------:R-:W-:Y:S01]  /*1270*/  FADD.FTZ R182, R241, R12 ;  /* 0x0000000cf1b67221 */ /* 0x000fe20000010000 */
[----:B------:R-:W-:Y:S01]  /*1280*/  FADD.FTZ R185, -R235, R10 ;  /* 0x0000000aebb97221 */ /* 0x000fe20000010100 */
[----:B------:R-:W-:Y:S01]  /*1290*/  FFMA.FTZ R17, R7, R12, R238 ;  /* 0x0000000c07117223 */ /* 0x000fe200000100ee */
[----:B------:R-:W-:Y:S02]  /*12a0*/  HADD2.F32 R184, -RZ, R13.H1_H1 ;  /* 0x3000000dffb87230 */ /* 0x000fe40000004100 */
[----:B------:R-:W-:Y:S01]  /*12b0*/  FADD.FTZ R183, -R235, R19 ;  /* 0x00000013ebb77221 */ /* 0x000fe20000010100 */
[--C-:B------:R-:W-:Y:S02]  /*12c0*/  HADD2.F32 R191, -RZ, R14.reuse.H0_H0 ;  /* 0x2000000effbf7230 */ /* 0x100fe40000004100 */
[----:B------:R-:W-:Y:S01]  /*12d0*/  FMUL.FTZ R10, R0, R189 ;  /* 0x000000bd000a7220 */ /* 0x000fe20000410000 */
[----:B------:R-:W-:-:S02]  /*12e0*/  HADD2.F32 R186, -RZ, R14.H1_H1 ;  /* 0x3000000effba7230 */ /* 0x000fc40000004100 */
[----:B------:R-:W-:Y:S01]  /*12f0*/  FADD.FTZ R19, R182, R11 ;  /* 0x0000000bb6137221 */ /* 0x000fe20000010000 */
[----:B------:R-:W-:Y:S01]  /*1300*/  FMUL.FTZ R9, R0, R185 ;  /* 0x000000b900097220 */ /* 0x000fe20000410000 */
[----:B------:R-:W-:Y:S01]  /*1310*/  FMUL.FTZ R14, R46, R187 ;  /* 0x000000bb2e0e7220 */ /* 0x000fe20000410000 */
[----:B------:R-:W-:Y:S01]  /*1320*/  FFMA.FTZ R182, R8, R11, R17 ;  /* 0x0000000b08b67223 */ /* 0x000fe20000010011 */
[--C-:B-1----:R-:W-:Y:S02]  /*1330*/  HADD2.F32 R181, -RZ, R15.reuse.H0_H0 ;  /* 0x2000000fffb57230 */ /* 0x102fe40000004100 */
[----:B------:R-:W-:Y:S01]  /*1340*/  FADD.FTZ R245, -R235, R18 ;  /* 0x00000012ebf57221 */ /* 0x000fe20000010100 */
[----:B------:R-:W-:Y:S02]  /*1350*/  HADD2.F32 R180, -RZ, R15.H1_H1 ;  /* 0x3000000fffb47230 */ /* 0x000fe40000004100 */
        /* <DEDUP_REMOVED lines=34> */
.L_x_8645:
[----:B------:R-:W-:Y:S05]  /*1580*/  BSYNC B1 ;  /* 0x0000000000017941 */ /* 0x000fea0003800000 */
.L_x_8644:
        /* <DEDUP_REMOVED lines=20> */
[C---:B------:R-:W-:Y:S01]  /*16d0*/  FMUL.FTZ R205, R0.reuse, R205 ;  /* 0x000000cd00cd7220 */ /* 0x040fe20000410000 */
[----:B------:R-:W-:Y:S01]  /*16e0*/  FMUL.FTZ R206, R0, R211 ;  /* 0x000000d300ce7220 */ /* 0x000fe20000410000 */
[----:B----4-:R-:W-:-:S02]  /*16f0*/  HADD2.F32 R183, -RZ, R184.H0_H0 ;  /* 0x200000b8ffb77230 */ /* 0x010fc40000004100 */
[--C-:B------:R-:W-:Y:S02]  /*1700*/  HADD2.F32 R209, -RZ, R185.reuse.H0_H0 ;  /* 0x200000b9ffd17230 */ /* 0x100fe40000004100 */
[----:B------:R-:W-:Y:S02]  /*1710*/  HADD2.F32 R182, -RZ, R185.H1_H1 ;  /* 0x300000b9ffb67230 */ /* 0x000fe40000004100 */
[----:B------:R-:W-:Y:S01]  /*1720*/  FMUL.FTZ R197, R0, R197 ;  /* 0x000000c500c57220 */ /* 0x000fe20000410000 */
[----:B------:R-:W-:Y:S02]  /*1730*/  HADD2.F32 R184, -RZ, R184.H1_H1 ;  /* 0x300000b8ffb87230 */ /* 0x000fe40000004100 */
[----:B------:R-:W-:Y:S01]  /*1740*/  FMUL.FTZ R208, R60, R183 ;  /* 0x000000b73cd07220 */ /* 0x000fe20000410000 */
[----:B------:R-:W-:Y:S01]  /*1750*/  FADD.FTZ R166, R166, R209 ;  /* 0x000000d1a6a67221 */ /* 0x000fe20000010000 */
[-C--:B------:R-:W-:Y:S01]  /*1760*/  FFMA.FTZ R114, R205, R209.reuse, R114 ;  /* 0x000000d1cd727223 */ /* 0x080fe20000010072 */
[----:B------:R-:W-:Y:S01]  /*1770*/  FMUL.FTZ R210, R62, R209 ;  /* 0x000000d13ed27220 */ /* 0x000fe20000410000 */
[----:B------:R-:W-:Y:S01]  /*1780*/  FADD.FTZ R185, -R235, R188 ;  /* 0x000000bcebb97221 */ /* 0x000fe20000010100 */
        /* <DEDUP_REMOVED lines=9> */
[----:B------:R-:W-:-:S02]  /*1820*/  FMUL.FTZ R211, R0, R185 ;  /* 0x000000b900d37220 */ /* 0x000fc40000410000 */
[----:B------:R-:W-:Y:S01]  /*1830*/  FADD.FTZ R185, R182, R207 ;  /* 0x000000cfb6b97221 */ /* 0x000fe20000010000 */
[C---:B------:R-:W-:Y:S01]  /*1840*/  FFMA.FTZ R182, R204.reuse, R207, R183 ;  /* 0x000000cfccb67223 */ /* 0x040fe200000100b7 */
[--C-:B------:R-:W-:Y:S02]  /*1850*/  HADD2.F32 R213, -RZ, R186.reuse.H0_H0 ;  /* 0x200000baffd57230 */ /* 0x100fe40000004100 */
[----:B------:R-:W-:Y:S01]  /*1860*/  FADD.FTZ R165, R165, R184 ;  /* 0x000000b8a5a57221 */ /* 0x000fe20000010000 */
[----:B------:R-:W-:Y:S01]  /*1870*/  FFMA.FTZ R113, R204, R184, R113 ;  /* 0x000000b8cc717223 */ /* 0x000fe20000010071 */
[----:B------:R-:W-:Y:S01]  /*1880*/  FADD.FTZ R184, R185, R210 ;  /* 0x000000d2b9b87221 */ /* 0x000fe20000010000 */
[----:B------:R-:W-:Y:S01]  /*1890*/  FFMA.FTZ R183, R205, R210, R182 ;  /* 0x000000d2cdb77223 */ /* 0x000fe200000100b6 */
[----:B------:R-:W-:Y:S02]  /*18a0*/  HADD2.F32 R186, -RZ, R186.H1_H1 ;  /* 0x300000baffba7230 */ /* 0x000fe40000004100 */
[C---:B------:R-:W-:Y:S01]  /*18b0*/  FADD.FTZ R215, -R235.reuse, R190 ;  /* 0x000000beebd77221 */ /* 0x040fe20000010100 */
[----:B------:R-:W-:Y:S01]  /*18c0*/  FADD.FTZ R189, -R235, R189 ;  /* 0x000000bdebbd7221 */ /* 0x000fe20000010100 */
[----:B------:R-:W-:Y:S01]  /*18d0*/  FMUL.FTZ R212, R64, R213 ;  /* 0x000000d540d47220 */ /* 0x000fe20000410000 */
[----:B------:R-:W-:Y:S01]  /*18e0*/  FADD.FTZ R185, R184, R209 ;  /* 0x000000d1b8b97221 */ /* 0x000fe20000010000 */
[----:B------:R-:W-:Y:S01]  /*18f0*/  FFMA.FTZ R182, R206, R209, R183 ;  /* 0x000000d1ceb67223 */ /* 0x000fe200000100b7 */
[----:B------:R-:W-:-:S02]  /*1900*/  HADD2.F32 R181, -RZ, R187.H0_H0 ;  /* 0x200000bbffb57230 */ /* 0x000fc40000004100 */
[----:B------:R-:W-:Y:S01]  /*1910*/  FADD.FTZ R168, R168, R213 ;  /* 0x000000d5a8a87221 */ /* 0x000fe20000010000 */
[----:B------:R-:W-:Y:S01]  /*1920*/  FFMA.FTZ R116, R211, R213, R116 ;  /* 0x000000d5d3747223 */ /* 0x000fe20000010074 */
        /* <DEDUP_REMOVED lines=22> */
.L_x_8641:
[----:B------:R-:W-:Y:S05]  /*1a90*/  BSYNC B0 ;  /* 0x0000000000007941 */ /* 0x000fea0003800000 */
.L_x_8635:
        /* <DEDUP_REMOVED lines=26> */
.L_x_8770:
[----:B------:R-:W0:Y:S01]  /*1c40*/  S2R R185, SR_CgaCtaId ;  /* 0x0000000000b97919 */ /* 0x000e220000008800 */
        /* <DEDUP_REMOVED lines=40> */
.L_x_8650:
[----:B------:R-:W-:Y:S05]  /*1ed0*/  BSYNC B1 ;  /* 0x0000000000017941 */ /* 0x000fea0003800000 */
.L_x_8649:
        /* <DEDUP_REMOVED lines=13> */
.L_x_8652:
[----:B------:R-:W-:Y:S05]  /*1fb0*/  BSYNC B1 ;  /* 0x0000000000017941 */ /* 0x000fea0003800000 */
.L_x_8651:
[----:B------:R-:W-:Y:S04]  /*1fc0*/  BSSY B1, `(.L_x_8653) ;  /* 0x000000d000017945 */ /* 0x000fe80003800000 */
[----:B------:R-:W-:Y:S05]  /*1fd0*/  @!P0 BRA `(.L_x_8654) ;  /* 0x00000000002c8947 */ /* 0x000fea0003800000 */
[----:B------:R-:W-:Y:S01]  /*1fe0*/  LOP3.LUT P5, RZ, R202, 0xff, RZ, 0xc0, !PT ;  /* 0x000000ffcaff7812 */ /* 0x000fe200078ac0ff */
[----:B------:R-:W-:Y:S01]  /*1ff0*/  FMUL.FTZ R184, R185, UR11 ;  /* 0x0000000bb9b87c20 */ /* 0x000fe20008410000 */
[----:B------:R-:W-:-:S03]  /*2000*/  MOV R187, RZ ;  /* 0x000000ff00bb7202 */ /* 0x000fc60000000f00 */
        /* <DEDUP_REMOVED lines=8> */
.L_x_8654:
[----:B------:R-:W-:Y:S05]  /*2090*/  BSYNC B1 ;  /* 0x0000000000017941 */ /* 0x000fea0003800000 */
.L_x_8653:
        /* <DEDUP_REMOVED lines=13> */
.L_x_8656:
[----:B------:R-:W-:Y:S05]  /*2170*/  BSYNC B1 ;  /* 0x0000000000017941 */ /* 0x000fea0003800000 */
.L_x_8655:
[----:B------:R-:W-:Y:S04]  /*2180*/  BSSY B1, `(.L_x_8657) ;  /* 0x000000d000017945 */ /* 0x000fe80003800000 */
[----:B------:R-:W-:Y:S05]  /*2190*/  @!P0 BRA `(.L_x_8658) ;  /* 0x00000000002c8947 */ /* 0x000fea0003800000 */
[----:B------:R-:W-:Y:S01]  /*21a0*/  LOP3.LUT P5, RZ, R202, 0xff00, RZ, 0xc0, !PT ;  /* 0x0000ff00caff7812 */ /* 0x000fe200078ac0ff */
[----:B------:R-:W-:-:S04]  /*21b0*/  FMUL.FTZ R186, R184, UR11 ;  /* 0x0000000bb8ba7c20 */ /* 0x000fc80008410000 */
[----:B------:R-:W-:Y:S01]  /*21c0*/  FMUL.FTZ R234, R186, UR10 ;  /* 0x0000000abaea7c20 */ /* 0x000fe20008410000 */
[----:B------:R-:W-:-:S03]  /*21d0*/  HFMA2.MMA R186, -RZ, RZ, 0, 0 ;  /* 0x00000000ffba7435 */ /* 0x000fc600000001ff */
[----:B------:R-:W-:-:S04]  /*21e0*/  FMUL.FTZ R232, R41, R234 ;  /* 0x000000ea29e87220 */ /* 0x000fc80000410000 */
[----:B------:R-:W-:Y:S01]  /*21f0*/  @P5 HADD2.F32 R187, -RZ, R172.H1_H1 ;  /* 0x300000acffbb5230 */ /* 0x000fe20000004100 */
[----:B------:R-:W-:-:S04]  /*2200*/  FSEL R232, R232, RZ, P5 ;  /* 0x000000ffe8e87208 */ /* 0x000fc80002800000 */
[----:B------:R-:W-:Y:S01]  /*2210*/  @P5 FMUL.FTZ R186, R234, R187 ;  /* 0x000000bbeaba5220 */ /* 0x000fe20000410000 */
[----:B------:R-:W-:-:S03]  /*2220*/  F2FP.F16.F32.PACK_AB R232, RZ, R232 ;  /* 0x000000e8ffe8723e */ /* 0x000fc600000000ff */
[----:B------:R-:W-:Y:S01]  /*2230*/  FADD.FTZ R121, R121, R186 ;  /* 0x000000ba79797221 */ /* 0x000fe20000010000 */
[----:B------:R-:W-:-:S07]  /*2240*/  PRMT R176, R176, 0x5410, R232 ;  /* 0x00005410b0b07816 */ /* 0x000fce00000000e8 */
.L_x_8658:
[----:B------:R-:W-:Y:S05]  /*2250*/  BSYNC B1 ;  /* 0x0000000000017941 */ /* 0x000fea0003800000 */
.L_x_8657:
        /* <DEDUP_REMOVED lines=13> */
.L_x_8660:
[----:B------:R-:W-:Y:S05]  /*2330*/  BSYNC B1 ;  /* 0x0000000000017941 */ /* 0x000fea0003800000 */
.L_x_8659:
        /* <DEDUP_REMOVED lines=13> */
.L_x_8662:
[----:B------:R-:W-:Y:S05]  /*2410*/  BSYNC B1 ;  /* 0x0000000000017941 */ /* 0x000fea0003800000 */
.L_x_8661:
        /* <DEDUP_REMOVED lines=13> */
.L_x_8664:
[----:B------:R-:W-:Y:S05]  /*24f0*/  BSYNC B1 ;  /* 0x0000000000017941 */ /* 0x000fea0003800000 */
.L_x_8663:
[----:B------:R-:W-:Y:S04]  /*2500*/  BSSY B1, `(.L_x_8665) ;  /* 0x000000d000017945 */ /* 0x000fe80003800000 */
[----:B------:R-:W-:Y:S05]  /*2510*/  @!P0 BRA `(.L_x_8666) ;  /* 0x00000000002c8947 */ /* 0x000fea0003800000 */
[----:B------:R-:W-:Y:S01]  /*2520*/  LOP3.LUT P5, RZ, R202, 0xff000000, RZ, 0xc0, !PT ;  /* 0xff000000caff7812 */ /* 0x000fe200078ac0ff */
[----:B------:R-:W-:-:S04]  /*2530*/  FMUL.FTZ R232, R186, UR11 ;  /* 0x0000000bbae87c20 */ /* 0x000fc80008410000 */
[----:B------:R-:W-:Y:S01]  /*2540*/  FMUL.FTZ R235, R232, UR10 ;  /* 0x0000000ae8eb7c20 */ /* 0x000fe20008410000 */
[----:B------:R-:W-:-:S07]  /*2550*/  HFMA2.MMA R232, -RZ, RZ, 0, 0 ;  /* 0x00000000ffe87435 */ /* 0x000fce00000001ff */
[----:B------:R-:W-:-:S05]  /*2560*/  @P5 HADD2.F32 R234, -RZ, R173.H1_H1 ;  /* 0x300000adffea5230 */ /* 0x000fca0000004100 */
[----:B------:R-:W-:Y:S01]  /*2570*/  @P5 FMUL.FTZ R232, R235, R234 ;  /* 0x000000eaebe85220 */ /* 0x000fe20000410000 */
[----:B------:R-:W-:-:S03]  /*2580*/  FMUL.FTZ R234, R43, R235 ;  /* 0x000000eb2bea7220 */ /* 0x000fc60000410000 */
[----:B------:R-:W-:Y:S02]  /*2590*/  FADD.FTZ R123, R123, R232 ;  /* 0x000000e87b7b7221 */ /* 0x000fe40000010000 */
[----:B------:R-:W-:-:S04]  /*25a0*/  FSEL R234, R234, RZ, P5 ;  /* 0x000000ffeaea7208 */ /* 0x000fc80002800000 */
[----:B------:R-:W-:-:S04]  /*25b0*/  F2FP.F16.F32.PACK_AB R234, RZ, R234 ;  /* 0x000000eaffea723e */ /* 0x000fc800000000ff */
[----:B------:R-:W-:-:S07]  /*25c0*/  PRMT R177, R177, 0x5410, R234 ;  /* 0x00005410b1b17816 */ /* 0x000fce00000000ea */
.L_x_8666:
[----:B------:R-:W-:Y:S05]  /*25d0*/  BSYNC B1 ;  /* 0x0000000000017941 */ /* 0x000fea0003800000 */
.L_x_8665:
        /* <DEDUP_REMOVED lines=13> */
.L_x_8668:
[----:B------:R-:W-:Y:S05]  /*26b0*/  BSYNC B1 ;  /* 0x0000000000017941 */ /* 0x000fea0003800000 */
.L_x_8667:
[----:B------:R-:W-:Y:S04]  /*26c0*/  BSSY B1, `(.L_x_8669) ;  /* 0x000000d000017945 */ /* 0x000fe80003800000 */
[----:B------:R-:W-:Y:S05]  /*26d0*/  @!P0 BRA `(.L_x_8670) ;  /* 0x00000000002c8947 */ /* 0x000fea0003800000 */
[----:B------:R-:W-:Y:S01]  /*26e0*/  LOP3.LUT P5, RZ, R203, 0xff, RZ, 0xc0, !PT ;  /* 0x000000ffcbff7812 */ /* 0x000fe200078ac0ff */
[----:B------:R-:W-:Y:S01]  /*26f0*/  FMUL.FTZ R232, R235, UR11 ;  /* 0x0000000bebe87c20 */ /* 0x000fe20008410000 */
[----:B------:R-:W-:-:S03]  /*2700*/  MOV R237, RZ ;  /* 0x000000ff00ed7202 */ /* 0x000fc60000000f00 */
[----:B------:R-:W-:-:S08]  /*2710*/  FMUL.FTZ R239, R232, UR10 ;  /* 0x0000000ae8ef7c20 */ /* 0x000fd00008410000 */
[----:B------:R-:W-:-:S05]  /*2720*/  @P5 HADD2.F32 R232, -RZ, R174.H0_H0 ;  /* 0x200000aeffe85230 */ /* 0x000fca0000004100 */
[----:B------:R-:W-:Y:S01]  /*2730*/  @P5 FMUL.FTZ R237, R239, R232 ;  /* 0x000000e8efed5220 */ /* 0x000fe20000410000 */
[----:B------:R-:W-:-:S03]  /*2740*/  FMUL.FTZ R232, R36, R239 ;  /* 0x000000ef24e87220 */ /* 0x000fc60000410000 */
[----:B------:R-:W-:Y:S02]  /*2750*/  FADD.FTZ R124, R124, R237 ;  /* 0x000000ed7c7c7221 */ /* 0x000fe40000010000 */
[----:B------:R-:W-:-:S04]  /*2760*/  FSEL R232, R232, RZ, P5 ;  /* 0x000000ffe8e87208 */ /* 0x000fc80002800000 */
[----:B------:R-:W-:-:S04]  /*2770*/  F2FP.F16.F32.PACK_AB R232, RZ, R232 ;  /* 0x000000e8ffe8723e */ /* 0x000fc800000000ff */
[----:B------:R-:W-:-:S07]  /*2780*/  PRMT R178, R232, 0x7610, R178 ;  /* 0x00007610e8b27816 */ /* 0x000fce00000000b2 */
.L_x_8670:
[----:B------:R-:W-:Y:S05]  /*2790*/  BSYNC B1 ;  /* 0x0000000000017941 */ /* 0x000fea0003800000 */
.L_x_8669:
        /* <DEDUP_REMOVED lines=13> */
.L_x_8672:
[----:B------:R-:W-:Y:S05]  /*2870*/  BSYNC B1 ;  /* 0x0000000000017941 */ /* 0x000fea0003800000 */
.L_x_8671:
        /* <DEDUP_REMOVED lines=13> */
.L_x_8674:
[----:B------:R-:W-:Y:S05]  /*2950*/  BSYNC B1 ;  /* 0x0000000000017941 */ /* 0x000fea0003800000 */
.L_x_8673:
        /* <DEDUP_REMOVED lines=13> */
.L_x_8676:
[----:B------:R-:W-:Y:S05]  /*2a30*/  BSYNC B1 ;  /* 0x0000000000017941 */ /* 0x000fea0003800000 */
.L_x_8675:
        /* <DEDUP_REMOVED lines=13> */
.L_x_8678:
[----:B------:R-:W-:Y:S05]  /*2b10*/  BSYNC B1 ;  /* 0x0000000000017941 */ /* 0x000fea0003800000 */
.L_x_8677:
        /* <DEDUP_REMOVED lines=13> */
.L_x_8680:
[----:B------:R-:W-:Y:S05]  /*2bf0*/  BSYNC B1 ;  /* 0x0000000000017941 */ /* 0x000fea0003800000 */
.L_x_8679:
        /* <DEDUP_REMOVED lines=23> */
.L_x_8682:
[----:B------:R-:W-:Y:S05]  /*2d70*/  BSYNC B1 ;  /* 0x0000000000017941 */ /* 0x000fea0003800000 */
.L_x_8681:
        /* <DEDUP_REMOVED lines=11> */
.L_x_8648:
[----:B------:R-:W-:Y:S05]  /*2e30*/  BSYNC B0 ;  /* 0x0000000000007941 */ /* 0x000fea0003800000 */
.L_x_8647:
        /* <DEDUP_REMOVED lines=11> */
.L_x_8686:
[----:B------:R-:W-:Y:S05]  /*2ef0*/  BSYNC B1 ;  /* 0x0000000000017941 */ /* 0x000fea0003800000 */
.L_x_8685:
        /* <DEDUP_REMOVED lines=13> */
.L_x_8688:
[----:B------:R-:W-:Y:S05]  /*2fd0*/  BSYNC B1 ;  /* 0x0000000000017941 */ /* 0x000fea0003800000 */
.L_x_8687:
        /* <DEDUP_REMOVED lines=13> */
.L_x_8690:
[----:B------:R-:W-:Y:S05]  /*30b0*/  BSYNC B1 ;  /* 0x0000000000017941 */ /* 0x000fea0003800000 */
.L_x_8689:
        /* <DEDUP_REMOVED lines=13> */
.L_x_8692:
[----:B------:R-:W-:Y:S05]  /*3190*/  BSYNC B1 ;  /* 0x0000000000017941 */ /* 0x000fea0003800000 */
.L_x_8691:
        /* <DEDUP_REMOVED lines=13> */
.L_x_8694:
[----:B------:R-:W-:Y:S05]  /*3270*/  BSYNC B1 ;  /* 0x0000000000017941 */ /* 0x000fea0003800000 */
.L_x_8693:
        /* <DEDUP_REMOVED lines=13> */
.L_x_8696:
[----:B------:R-:W-:Y:S05]  /*3350*/  BSYNC B1 ;  /* 0x0000000000017941 */ /* 0x000fea0003800000 */
.L_x_8695:
        /* <DEDUP_REMOVED lines=13> */
.L_x_8698:
[----:B------:R-:W-:Y:S05]  /*3430*/  BSYNC B1 ;  /* 0x0000000000017941 */ /* 0x000fea0003800000 */
.L_x_8697:
        /* <DEDUP_REMOVED lines=13> */
.L_x_8700:
[----:B------:R-:W-:Y:S05]  /*3510*/  BSYNC B1 ;  /* 0x0000000000017941 */ /* 0x000fea0003800000 */
.L_x_8699:
        /* <DEDUP_REMOVED lines=13> */
.L_x_8702:
[----:B------:R-:W-:Y:S05]  /*35f0*/  BSYNC B1 ;  /* 0x0000000000017941 */ /* 0x000fea0003800000 */
.L_x_8701:
        /* <DEDUP_REMOVED lines=13> */
.L_x_8704:
[----:B------:R-:W-:Y:S05]  /*36d0*/  BSYNC B1 ;  /* 0x0000000000017941 */ /* 0x000fea0003800000 */
.L_x_8703:
[----:B------:R-:W-:Y:S04]  /*36e0*/  BSSY B1, `(.L_x_8705) ;  /* 0x000000d000017945 */ /* 0x000fe80003800000 */
[----:B------:R-:W-:Y:S05]  /*36f0*/  @!P0 BRA `(.L_x_8706) ;  /* 0x00000000002c8947 */ /* 0x000fea0003800000 */
[----:B------:R-:W-:Y:S01]  /*3700*/  LOP3.LUT P5, RZ, R201, 0xff, RZ, 0xc0, !PT ;  /* 0x000000ffc9ff7812 */ /* 0x000fe200078ac0ff */
[----:B------:R-:W-:Y:S01]  /*3710*/  FMUL.FTZ R232, R235, UR11 ;  /* 0x0000000bebe87c20 */ /* 0x000fe20008410000 */
[----:B------:R-:W-:-:S03]  /*3720*/  MOV R237, RZ ;  /* 0x000000ff00ed7202 */ /* 0x000fc60000000f00 */
[----:B------:R-:W-:-:S08]  /*3730*/  FMUL.FTZ R239, R232, UR10 ;  /* 0x0000000ae8ef7c20 */ /* 0x000fd00008410000 */
[----:B------:R-:W-:-:S05]  /*3740*/  @P5 HADD2.F32 R232, -RZ, R174.H0_H0 ;  /* 0x200000aeffe85230 */ /* 0x000fca0000004100 */
[-C--:B------:R-:W-:Y:S01]  /*3750*/  @P5 FMUL.FTZ R237, R232, R239.reuse ;  /* 0x000000efe8ed5220 */ /* 0x080fe20000410000 */
[----:B------:R-:W-:-:S03]  /*3760*/  FMUL.FTZ R232, R52, R239 ;  /* 0x000000ef34e87220 */ /* 0x000fc60000410000 */
[----:B------:R-:W-:Y:S02]  /*3770*/  FADD.FTZ R132, R132, R237 ;  /* 0x000000ed84847221 */ /* 0x000fe40000010000 */
[----:B------:R-:W-:-:S04]  /*3780*/  FSEL R232, R232, RZ, P5 ;  /* 0x000000ffe8e87208 */ /* 0x000fc80002800000 */
[----:B------:R-:W-:-:S04]  /*3790*/  F2FP.F16.F32.PACK_AB R232, RZ, R232 ;  /* 0x000000e8ffe8723e */ /* 0x000fc800000000ff */
[----:B------:R-:W-:-:S07]  /*37a0*/  PRMT R178, R232, 0x7610, R178 ;  /* 0x00007610e8b27816 */ /* 0x000fce00000000b2 */
.L_x_8706:
[----:B------:R-:W-:Y:S05]  /*37b0*/  BSYNC B1 ;  /* 0x0000000000017941 */ /* 0x000fea0003800000 */
.L_x_8705:
        /* <DEDUP_REMOVED lines=13> */
.L_x_8708:
[----:B------:R-:W-:Y:S05]  /*3890*/  BSYNC B1 ;  /* 0x0000000000017941 */ /* 0x000fea0003800000 */
.L_x_8707:
[----:B------:R-:W-:Y:S04]  /*38a0*/  BSSY B1, `(.L_x_8709) ;  /* 0x000000d000017945 */ /* 0x000fe80003800000 */
[----:B------:R-:W-:Y:S05]  /*38b0*/  @!P0 BRA `(.L_x_8710) ;  /* 0x00000000002c8947 */ /* 0x000fea0003800000 */
[----:B------:R-:W-:Y:S01]  /*38c0*/  LOP3.LUT P5, RZ, R201, 0xff00, RZ, 0xc0, !PT ;  /* 0x0000ff00c9ff7812 */ /* 0x000fe200078ac0ff */
[----:B------:R-:W-:-:S04]  /*38d0*/  FMUL.FTZ R234, R232, UR11 ;  /* 0x0000000be8ea7c20 */ /* 0x000fc80008410000 */
[----:B------:R-:W-:Y:S01]  /*38e0*/  FMUL.FTZ R236, R234, UR10 ;  /* 0x0000000aeaec7c20 */ /* 0x000fe20008410000 */
[----:B------:R-:W-:-:S07]  /*38f0*/  HFMA2.MMA R234, -RZ, RZ, 0, 0 ;  /* 0x00000000ffea7435 */ /* 0x000fce00000001ff */
[----:B------:R-:W-:-:S05]  /*3900*/  @P5 HADD2.F32 R237, -RZ, R174.H1_H1 ;  /* 0x300000aeffed5230 */ /* 0x000fca0000004100 */
[-C--:B------:R-:W-:Y:S01]  /*3910*/  @P5 FMUL.FTZ R234, R237, R236.reuse ;  /* 0x000000ecedea5220 */ /* 0x080fe20000410000 */
[----:B------:R-:W-:-:S03]  /*3920*/  FMUL.FTZ R236, R53, R236 ;  /* 0x000000ec35ec7220 */ /* 0x000fc60000410000 */
[----:B------:R-:W-:Y:S02]  /*3930*/  FADD.FTZ R133, R133, R234 ;  /* 0x000000ea85857221 */ /* 0x000fe40000010000 */
[----:B------:R-:W-:-:S04]  /*3940*/  FSEL R236, R236, RZ, P5 ;  /* 0x000000ffecec7208 */ /* 0x000fc80002800000 */
[----:B------:R-:W-:-:S04]  /*3950*/  F2FP.F16.F32.PACK_AB R236, RZ, R236 ;  /* 0x000000ecffec723e */ /* 0x000fc800000000ff */
[----:B------:R-:W-:-:S07]  /*3960*/  PRMT R178, R178, 0x5410, R236 ;  /* 0x00005410b2b27816 */ /* 0x000fce00000000ec */
.L_x_8710:
[----:B------:R-:W-:Y:S05]  /*3970*/  BSYNC B1 ;  /* 0x0000000000017941 */ /* 0x000fea0003800000 */
.L_x_8709:
        /* <DEDUP_REMOVED lines=13> */
.L_x_8712:
[----:B------:R-:W-:Y:S05]  /*3a50*/  BSYNC B1 ;  /* 0x0000000000017941 */ /* 0x000fea0003800000 */
.L_x_8711:
        /* <DEDUP_REMOVED lines=13> */
.L_x_8714:
[----:B------:R-:W-:Y:S05]  /*3b30*/  BSYNC B1 ;  /* 0x0000000000017941 */ /* 0x000fea0003800000 */
.L_x_8713:
        /* <DEDUP_REMOVED lines=17> */
.L_x_8716:
[----:B------:R-:W-:Y:S05]  /*3c50*/  BSYNC B1 ;  /* 0x0000000000017941 */ /* 0x000fea0003800000 */
.L_x_8715:
        /* <DEDUP_REMOVED lines=19> */
.L_x_8718:
[----:B------:R-:W-:Y:S05]  /*3d90*/  BSYNC B1 ;  /* 0x0000000000017941 */ /* 0x000fea0003800000 */
.L_x_8717:
        /* <DEDUP_REMOVED lines=11> */
.L_x_8684:
[----:B------:R-:W-:Y:S05]  /*3e50*/  BSYNC B0 ;  /* 0x0000000000007941 */ /* 0x000fea0003800000 */
.L_x_8683:
        /* <DEDUP_REMOVED lines=11> */
.L_x_8722:
[----:B------:R-:W-:Y:S05]  /*3f10*/  BSYNC B1 ;  /* 0x0000000000017941 */ /* 0x000fea0003800000 */
.L_x_8721:
        /* <DEDUP_REMOVED lines=13> */
.L_x_8724:
[----:B------:R-:W-:Y:S05]  /*3ff0*/  BSYNC B1 ;  /* 0x0000000000017941 */ /* 0x000fea0003800000 */
.L_x_8723:
        /* <DEDUP_REMOVED lines=13> */
.L_x_8726:
[----:B------:R-:W-:Y:S05]  /*40d0*/  BSYNC B1 ;  /* 0x0000000000017941 */ /* 0x000fea0003800000 */
.L_x_8725:
        /* <DEDUP_REMOVED lines=13> */
.L_x_8728:
[----:B------:R-:W-:Y:S05]  /*41b0*/  BSYNC B1 ;  /* 0x0000000000017941 */ /* 0x000fea0003800000 */
.L_x_8727:
        /* <DEDUP_REMOVED lines=13> */
.L_x_8730:
[----:B------:R-:W-:Y:S05]  /*4290*/  BSYNC B1 ;  /* 0x0000000000017941 */ /* 0x000fea0003800000 */
.L_x_8729:
        /* <DEDUP_REMOVED lines=13> */
.L_x_8732:
[----:B------:R-:W-:Y:S05]  /*4370*/  BSYNC B1 ;  /* 0x0000000000017941 */ /* 0x000fea0003800000 */
.L_x_8731:
        /* <DEDUP_REMOVED lines=13> */
.L_x_8734:
[----:B------:R-:W-:Y:S05]  /*4450*/  BSYNC B1 ;  /* 0x0000000000017941 */ /* 0x000fea0003800000 */
.L_x_8733:
        /* <DEDUP_REMOVED lines=13> */
.L_x_8736:
[----:B------:R-:W-:Y:S05]  /*4530*/  BSYNC B1 ;  /* 0x0000000000017941 */ /* 0x000fea0003800000 */
.L_x_8735:
        /* <DEDUP_REMOVED lines=13> */
.L_x_8738:
[----:B------:R-:W-:Y:S05]  /*4610*/  BSYNC B1 ;  /* 0x0000000000017941 */ /* 0x000fea0003800000 */
.L_x_8737:
        /* <DEDUP_REMOVED lines=13> */
.L_x_8740:
[----:B------:R-:W-:Y:S05]  /*46f0*/  BSYNC B1 ;  /* 0x0000000000017941 */ /* 0x000fea0003800000 */
.L_x_8739:
        /* <DEDUP_REMOVED lines=13> */
.L_x_8742:
[----:B------:R-:W-:Y:S05]  /*47d0*/  BSYNC B1 ;  /* 0x0000000000017941 */ /* 0x000fea0003800000 */
.L_x_8741:
        /* <DEDUP_REMOVED lines=13> */
.L_x_8744:
[----:B------:R-:W-:Y:S05]  /*48b0*/  BSYNC B1 ;  /* 0x0000000000017941 */ /* 0x000fea0003800000 */
.L_x_8743:
        /* <DEDUP_REMOVED lines=13> */
.L_x_8746:
[----:B------:R-:W-:Y:S05]  /*4990*/  BSYNC B1 ;  /* 0x0000000000017941 */ /* 0x000fea0003800000 */
.L_x_8745:
        /* <DEDUP_REMOVED lines=13> */
.L_x_8748:
[----:B------:R-:W-:Y:S05]  /*4a70*/  BSYNC B1 ;  /* 0x0000000000017941 */ /* 0x000fea0003800000 */
.L_x_8747:
        /* <DEDUP_REMOVED lines=13> */
.L_x_8750:
[----:B------:R-:W-:Y:S05]  /*4b50*/  BSYNC B1 ;  /* 0x0000000000017941 */ /* 0x000fea0003800000 */
.L_x_8749:
        /* <DEDUP_REMOVED lines=17> */
.L_x_8752:
[----:B------:R-:W-:Y:S05]  /*4c70*/  BSYNC B1 ;  /* 0x0000000000017941 */ /* 0x000fea0003800000 */
.L_x_8751:
        /* <DEDUP_REMOVED lines=25> */
.L_x_8754:
[----:B------:R-:W-:Y:S05]  /*4e10*/  BSYNC B1 ;  /* 0x0000000000017941 */ /* 0x000fea0003800000 */
.L_x_8753:
[----:B------:R2:W-:Y:S04]  /*4e20*/  @P5 STG.E.128 desc[UR4][R186.64], R92 ;  /* 0x0000005cba005986 */ /* 0x0005e8000c101d04 */
[----:B------:R2:W-:Y:S04]  /*4e30*/  @P5 STG.E.128 desc[UR4][R186.64+0x10], R160 ;  /* 0x000010a0ba005986 */ /* 0x0005e8000c101d04 */
[----:B------:R2:W-:Y:S02]  /*4e40*/  @P0 STG.E.128 desc[UR4][R184.64], R176 ;  /* 0x000000b0b8000986 */ /* 0x0005e4000c101d04 */
.L_x_8720:
[----:B------:R-:W-:Y:S05]  /*4e50*/  BSYNC B0 ;  /* 0x0000000000007941 */ /* 0x000fea0003800000 */
.L_x_8719:
[----:B------:R-:W-:Y:S02]  /*4e60*/  IADD3 R2, R2, UR12, RZ ;  /* 0x0000000c02027c10 */ /* 0x000fe4000fffe0ff */
[----:B------:R-:W-:Y:S02]  /*4e70*/  ISETP.NE.AND P1, PT, R190, RZ, PT ;  /* 0x000000ffbe00720c */ /* 0x000fe40003f25270 */
[----:B------:R-:W-:Y:S02]  /*4e80*/  ISETP.GE.AND P0, PT, R2, UR13, PT ;  /* 0x0000000d02007c0c */ /* 0x000fe4000bf06270 */
[----:B------:R-:W-:-:S11]  /*4e90*/  SEL R237, RZ, 0x1, P1 ;  /* 0x00000001ffed7807 */ /* 0x000fd60000800000 */
[----:B------:R-:W-:Y:S05]  /*4ea0*/  @!P0 BRA `(.L_x_8755) ;  /* 0xffffffb400b88947 */ /* 0x000fea000383ffff */
.L_x_8634:
        /* <DEDUP_REMOVED lines=20> */
.L_x_8757:
[----:B------:R-:W-:Y:S05]  /*4ff0*/  BSYNC B0 ;  /* 0x0000000000007941 */ /* 0x000fea0003800000 */
.L_x_8756:
        /* <DEDUP_REMOVED lines=15> */
.L_x_8759:
[----:B------:R-:W-:Y:S05]  /*50f0*/  BSYNC B0 ;  /* 0x0000000000007941 */ /* 0x000fea0003800000 */
.L_x_8758:
        /* <DEDUP_REMOVED lines=14> */
.L_x_8646:
[----:B------:R-:W-:Y:S01]  /*51e0*/  HFMA2.MMA R235, -RZ, RZ, 0, 9.5367431640625e-07 ;  /* 0x00000010ffeb7435 */ /* 0x000fe200000001ff */
[----:B------:R-:W-:Y:S02]  /*51f0*/  MOV R236, R241 ;  /* 0x000000f100ec7202 */ /* 0x000fe40000000f00 */
[----:B------:R-:W-:Y:S02]  /*5200*/  MOV R240, 0x1f ;  /* 0x0000001f00f07802 */ /* 0x000fe40000000f00 */
[----:B------:R-:W-:-:S07]  /*5210*/  MOV R191, 0xffffffff ;  /* 0xffffffff00bf7802 */ /* 0x000fce0000000f00 */
[----:B0---45:R-:W-:Y:S05]  /*5220*/  WARPSYNC.COLLECTIVE R191, `(.L_x_8760) ;  /* 0x00000000bf087348 */ /* 0x031fea0003c00000 */
[----:B------:R1:W2:Y:S02]  /*5230*/  SHFL.DOWN P6, R234, R236, R235, R240 ;  /* 0x080000ebecea7389 */ /* 0x0002a400000c00f0 */
[----:B012-45:R-:W-:Y:S01]  /*5240*/  ENDCOLLECTIVE ;  /* 0x000000000000791b */ /* 0x037fe20003800000 */
.L_x_8760:
[----:B------:R-:W-:Y:S02]  /*5250*/  MOV R236, R238 ;  /* 0x000000ee00ec7202 */ /* 0x000fe40000000f00 */
[----:B------:R-:W-:-:S07]  /*5260*/  MOV R182, R234 ;  /* 0x000000ea00b67202 */ /* 0x000fce0000000f00 */
[----:B------:R-:W-:Y:S05]  /*5270*/  WARPSYNC.COLLECTIVE R191, `(.L_x_8761) ;  /* 0x00000000bf087348 */ /* 0x000fea0003c00000 */
[----:B------:R0:W1:Y:S02]  /*5280*/  SHFL.DOWN P6, R234, R236, R235, R240 ;  /* 0x080000ebecea7389 */ /* 0x00006400000c00f0 */
[----:B01----:R-:W-:Y:S01]  /*5290*/  ENDCOLLECTIVE ;  /* 0x000000000000791b */ /* 0x003fe20003800000 */
.L_x_8761:
[----:B------:R-:W-:Y:S01]  /*52a0*/  FADD.FTZ R182, R182, R241 ;  /* 0x000000f1b6b67221 */ /* 0x000fe20000010000 */
[----:B------:R-:W-:-:S04]  /*52b0*/  HFMA2.MMA R235, -RZ, RZ, 0, 4.76837158203125e-07 ;  /* 0x00000008ffeb7435 */ /* 0x000fc800000001ff */
[----:B------:R-:W-:Y:S02]  /*52c0*/  MOV R236, R182 ;  /* 0x000000b600ec7202 */ /* 0x000fe40000000f00 */
[----:B------:R-:W-:-:S07]  /*52d0*/  MOV R183, R234 ;  /* 0x000000ea00b77202 */ /* 0x000fce0000000f00 */
[----:B------:R-:W-:Y:S05]  /*52e0*/  WARPSYNC.COLLECTIVE R191, `(.L_x_8762) ;  /* 0x00000000bf087348 */ /* 0x000fea0003c00000 */
[----:B------:R0:W1:Y:S02]  /*52f0*/  SHFL.DOWN P6, R234, R236, R235, R240 ;  /* 0x080000ebecea7389 */ /* 0x00006400000c00f0 */
[----:B01----:R-:W-:Y:S01]  /*5300*/  ENDCOLLECTIVE ;  /* 0x000000000000791b */ /* 0x003fe20003800000 */
.L_x_8762:
[----:B------:R-:W-:-:S05]  /*5310*/  FADD.FTZ R183, R183, R238 ;  /* 0x000000eeb7b77221 */ /* 0x000fca0000010000 */
[----:B------:R-:W-:Y:S02]  /*5320*/  MOV R236, R183 ;  /* 0x000000b700ec7202 */ /* 0x000fe40000000f00 */
[----:B------:R-:W-:-:S07]  /*5330*/  MOV R185, R234 ;  /* 0x000000ea00b97202 */ /* 0x000fce0000000f00 */
[----:B------:R-:W-:Y:S05]  /*5340*/  WARPSYNC.COLLECTIVE R191, `(.L_x_8763) ;  /* 0x00000000bf087348 */ /* 0x000fea0003c00000 */
[----:B------:R0:W1:Y:S02]  /*5350*/  SHFL.DOWN P6, R234, R236, R235, R240 ;  /* 0x080000ebecea7389 */ /* 0x00006400000c00f0 */
[----:B01----:R-:W-:Y:S01]  /*5360*/  ENDCOLLECTIVE ;  /* 0x000000000000791b */ /* 0x003fe20003800000 */
.L_x_8763:
[----:B------:R-:W-:Y:S01]  /*5370*/  FADD.FTZ R185, R182, R185 ;  /* 0x000000b9b6b97221 */ /* 0x000fe20000010000 */
[----:B------:R-:W-:-:S04]  /*5380*/  HFMA2.MMA R235, -RZ, RZ, 0, 2.384185791015625e-07 ;  /* 0x00000004ffeb7435 */ /* 0x000fc800000001ff */
[----:B------:R-:W-:Y:S02]  /*5390*/  MOV R236, R185 ;  /* 0x000000b900ec7202 */ /* 0x000fe40000000f00 */
[----:B------:R-:W-:-:S07]  /*53a0*/  MOV R184, R234 ;  /* 0x000000ea00b87202 */ /* 0x000fce0000000f00 */
[----:B------:R-:W-:Y:S05]  /*53b0*/  WARPSYNC.COLLECTIVE R191, `(.L_x_8764) ;  /* 0x00000000bf087348 */ /* 0x000fea0003c00000 */
[----:B------:R0:W1:Y:S02]  /*53c0*/  SHFL.DOWN P6, R234, R236, R235, R240 ;  /* 0x080000ebecea7389 */ /* 0x00006400000c00f0 */
[----:B01----:R-:W-:Y:S01]  /*53d0*/  ENDCOLLECTIVE ;  /* 0x000000000000791b */ /* 0x003fe20003800000 */
.L_x_8764:
[----:B------:R-:W-:-:S05]  /*53e0*/  FADD.FTZ R184, R183, R184 ;  /* 0x000000b8b7b87221 */ /* 0x000fca0000010000 */
[----:B------:R-:W-:Y:S02]  /*53f0*/  MOV R236, R184 ;  /* 0x000000b800ec7202 */ /* 0x000fe40000000f00 */
[----:B------:R-:W-:-:S07]  /*5400*/  MOV R186, R234 ;  /* 0x000000ea00ba7202 */ /* 0x000fce0000000f00 */
[----:B------:R-:W-:Y:S05]  /*5410*/  WARPSYNC.COLLECTIVE R191, `(.L_x_8765) ;  /* 0x00000000bf087348 */ /* 0x000fea0003c00000 */
[----:B------:R0:W1:Y:S02]  /*5420*/  SHFL.DOWN P6, R234, R236, R235, R240 ;  /* 0x080000ebecea7389 */ /* 0x00006400000c00f0 */
[----:B01----:R-:W-:Y:S01]  /*5430*/  ENDCOLLECTIVE ;  /* 0x000000000000791b */ /* 0x003fe20003800000 */
.L_x_8765:
[----:B------:R-:W-:Y:S01]  /*5440*/  FADD.FTZ R186, R185, R186 ;  /* 0x000000bab9ba7221 */ /* 0x000fe20000010000 */
[----:B------:R-:W-:-:S04]  /*5450*/  HFMA2.MMA R235, -RZ, RZ, 0, 1.1920928955078125e-07 ;  /* 0x00000002ffeb7435 */ /* 0x000fc800000001ff */
[----:B------:R-:W-:Y:S02]  /*5460*/  MOV R236, R186 ;  /* 0x000000ba00ec7202 */ /* 0x000fe40000000f00 */
[----:B------:R-:W-:-:S07]  /*5470*/  MOV R187, R234 ;  /* 0x000000ea00bb7202 */ /* 0x000fce0000000f00 */
[----:B------:R-:W-:Y:S05]  /*5480*/  WARPSYNC.COLLECTIVE R191, `(.L_x_8766) ;  /* 0x00000000bf087348 */ /* 0x000fea0003c00000 */
[----:B------:R0:W1:Y:S02]  /*5490*/  SHFL.DOWN P6, R234, R236, R235, R240 ;  /* 0x080000ebecea7389 */ /* 0x00006400000c00f0 */
[----:B01----:R-:W-:Y:S01]  /*54a0*/  ENDCOLLECTIVE ;  /* 0x000000000000791b */ /* 0x003fe20003800000 */
.L_x_8766:
[----:B------:R-:W-:-:S05]  /*54b0*/  FADD.FTZ R187, R184, R187 ;  /* 0x000000bbb8bb7221 */ /* 0x000fca0000010000 */
[----:B------:R-:W-:Y:S02]  /*54c0*/  MOV R236, R187 ;  /* 0x000000bb00ec7202 */ /* 0x000fe40000000f00 */
[----:B------:R-:W-:-:S07]  /*54d0*/  MOV R189, R234 ;  /* 0x000000ea00bd7202 */ /* 0x000fce0000000f00 */
[----:B------:R-:W-:Y:S05]  /*54e0*/  WARPSYNC.COLLECTIVE R191, `(.L_x_8767) ;  /* 0x00000000bf087348 */ /* 0x000fea0003c00000 */
[----:B------:R0:W1:Y:S02]  /*54f0*/  SHFL.DOWN P6, R234, R236, R235, R240 ;  /* 0x080000ebecea7389 */ /* 0x00006400000c00f0 */
[----:B01----:R-:W-:Y:S01]  /*5500*/  ENDCOLLECTIVE ;  /* 0x000000000000791b */ /* 0x003fe20003800000 */
.L_x_8767:
[----:B------:R-:W-:Y:S01]  /*5510*/  FADD.FTZ R189, R186, R189 ;  /* 0x000000bdbabd7221 */ /* 0x000fe20000010000 */
[----:B------:R-:W-:-:S04]  /*5520*/  HFMA2.MMA R235, -RZ, RZ, 0, 5.9604644775390625e-08 ;  /* 0x00000001ffeb7435 */ /* 0x000fc800000001ff */
[----:B------:R-:W-:Y:S02]  /*5530*/  MOV R236, R189 ;  /* 0x000000bd00ec7202 */ /* 0x000fe40000000f00 */
[----:B------:R-:W-:-:S07]  /*5540*/  MOV R188, R234 ;  /* 0x000000ea00bc7202 */ /* 0x000fce0000000f00 */
[----:B------:R-:W-:Y:S05]  /*5550*/  WARPSYNC.COLLECTIVE R191, `(.L_x_8768) ;  /* 0x00000000bf087348 */ /* 0x000fea0003c00000 */
[----:B------:R0:W1:Y:S02]  /*5560*/  SHFL.DOWN P6, R234, R236, R235, R240 ;  /* 0x080000ebecea7389 */ /* 0x00006400000c00f0 */
[----:B01----:R-:W-:Y:S01]  /*5570*/  ENDCOLLECTIVE ;  /* 0x000000000000791b */ /* 0x003fe20003800000 */
.L_x_8768:
[----:B------:R-:W-:-:S05]  /*5580*/  FADD.FTZ R182, R187, R188 ;  /* 0x000000bcbbb67221 */ /* 0x000fca0000010000 */
[----:B------:R-:W-:Y:S02]  /*5590*/  MOV R236, R182 ;  /* 0x000000b600ec7202 */ /* 0x000fe40000000f00 */
[----:B------:R-:W-:-:S07]  /*55a0*/  MOV R188, R234 ;  /* 0x000000ea00bc7202 */ /* 0x000fce0000000f00 */
[----:B------:R-:W-:Y:S05]  /*55b0*/  WARPSYNC.COLLECTIVE R191, `(.L_x_8769) ;  /* 0x00000000bf087348 */ /* 0x000fea0003c00000 */
[----:B------:R0:W1:Y:S02]  /*55c0*/  SHFL.DOWN P6, R234, R236, R235, R240 ;  /* 0x080000ebecea7389 */ /* 0x00006400000c00f0 */
[----:B01----:R-:W-:Y:S01]  /*55d0*/  ENDCOLLECTIVE ;  /* 0x000000000000791b */ /* 0x003fe20003800000 */
.L_x_8769:
[----:B------:R-:W-:Y:S01]  /*55e0*/  MOV R183, R234 ;  /* 0x000000ea00b77202 */ /* 0x000fe20000000f00 */
[----:B------:R-:W-:Y:S06]  /*55f0*/  BRA `(.L_x_8770) ;  /* 0xffffffc400907947 */ /* 0x000fec000383ffff */
.L_x_8771:
        /* <DEDUP_REMOVED lines=16> */
.L_x_11416:


//--------------------- .text._ZN10layer_norm22ln_bwd_finalize_kernelINS_22Kernel_traits_finalizeILj3072Ef6__halffS2_fjLb1ELj1024ELj4ENS_18Kernel_traits_baseILj3072EfS2_fS2_fjLj1024EEEEELb1ELb1EEEvNS_9BwdParamsE --------------------------
	.section	.text._ZN10layer_norm22ln_bwd_finalize_kernelINS_22Kernel_traits_finalizeILj3072Ef6__halffS2_fjLb1ELj1024ELj4ENS_18Kernel_traits_baseILj3072EfS2_fS2_fjLj1024EEEEELb1ELb1EEEvNS_9BwdParamsE,"ax",@progbits
	.align	128
        .global         _ZN10layer_norm22ln_bwd_finalize_kernelINS_22Kernel_traits_finalizeILj3072Ef6__halffS2_fjLb1ELj1024ELj4ENS_18Kernel_traits_baseILj3072EfS2_fS2_fjLj1024EEEEELb1ELb1EEEvNS_9BwdParamsE
        .type           _ZN10layer_norm22ln_bwd_finalize_kernelINS_22Kernel_traits_finalizeILj3072Ef6__halffS2_fjLb1ELj1024ELj4ENS_18Kernel_traits_baseILj3072EfS2_fS2_fjLj1024EEEEELb1ELb1EEEvNS_9BwdParamsE,@function
        .size           _ZN10layer_norm22ln_bwd_finalize_kernelINS_22Kernel_traits_finalizeILj3072Ef6__halffS2_fjLb1ELj1024ELj4ENS_18Kernel_traits_baseILj3072EfS2_fS2_fjLj1024EEEEELb1ELb1EEEvNS_9BwdParamsE,(.L_x_11417 - _ZN10layer_norm22ln_bwd_finalize_kernelINS_22Kernel_traits_finalizeILj3072Ef6__halffS2_fjLb1ELj1024ELj4ENS_18Kernel_traits_baseILj3072EfS2_fS2_fjLj1024EEEEELb1ELb1EEEvNS_9BwdParamsE)
        .other          _ZN10layer_norm22ln_bwd_finalize_kernelINS_22Kernel_traits_finalizeILj3072Ef6__halffS2_fjLb1ELj1024ELj4ENS_18Kernel_traits_baseILj3072EfS2_fS2_fjLj1024EEEEELb1ELb1EEEvNS_9BwdParamsE,@"STO_CUDA_ENTRY STV_DEFAULT"
_ZN10layer_norm22ln_bwd_finalize_kernelINS_22Kernel_traits_finalizeILj3072Ef6__halffS2_fjLb1ELj1024ELj4ENS_18Kernel_traits_baseILj3072EfS2_fS2_fjLj1024EEEEELb1ELb1EEEvNS_9BwdParamsE:
.text._ZN10layer_norm22ln_bwd_finalize_kernelINS_22Kernel_traits_finalizeILj3072Ef6__halffS2_fjLb1ELj1024ELj4ENS_18Kernel_traits_baseILj3072EfS2_fS2_fjLj1024EEEEELb1ELb1EEEvNS_9BwdParamsE:
        /* <DEDUP_REMOVED lines=25> */
.L_x_8783:
        /* <DEDUP_REMOVED lines=33> */
.L_x_8776:
        /* <DEDUP_REMOVED lines=49> */
.L_x_8775:
[----:B------:R-:W-:Y:S05]  /*06b0*/  BSYNC B1 ;  /* 0x0000000000017941 */ /* 0x000fea0003800000 */
.L_x_8774:
        /* <DEDUP_REMOVED lines=32> */
.L_x_8778:
[----:B------:R-:W-:Y:S05]  /*08c0*/  BSYNC B1 ;  /* 0x0000000000017941 */ /* 0x000fea0003800000 */
.L_x_8777:
        /* <DEDUP_REMOVED lines=16> */
.L_x_8773:
[----:B------:R-:W-:Y:S05]  /*09d0*/  BSYNC B0 ;  /* 0x0000000000007941 */ /* 0x000fea0003800000 */
.L_x_8772:
        /* <DEDUP_REMOVED lines=40> */
.L_x_8799:
        /* <DEDUP_REMOVED lines=8> */
.L_x_8779:
        /* <DEDUP_REMOVED lines=18> */
.L_x_8782:
[----:B------:R-:W-:Y:S05]  /*0e00*/  BSYNC B0 ;  /* 0x0000000000007941 */ /* 0x000fea0003800000 */
.L_x_8781:
[C---:B------:R-:W-:Y:S01]  /*0e10*/  ISETP.GT.U32.AND P1, PT, R4.reuse, -0xc01, PT ;  /* 0xfffff3ff0400780c */ /* 0x040fe20003f24070 */
[----:B------:R-:W-:Y:S01]  /*0e20*/  VIADD R4, R4, 0xc00 ;  /* 0x00000c0004047836 */ /* 0x000fe20000000000 */
[----:B------:R-:W-:-:S11]  /*0e30*/  IADD3 R5, R5, 0x600, RZ ;  /* 0x0000060005057810 */ /* 0x000fd60007ffe0ff */
[----:B------:R-:W-:Y:S05]  /*0e40*/  @P1 BRA `(.L_x_8783) ;  /* 0xfffffff000d01947 */ /* 0x000fea000383ffff */
[----:B------:R-:W-:Y:S05]  /*0e50*/  EXIT ;  /* 0x000000000000794d */ /* 0x000fea0003800000 */
.L_x_8780:
[----:B------:R-:W-:Y:S01]  /*0e60*/  HFMA2.MMA R22, -RZ, RZ, 0, 5.9604644775390625e-08 ;  /* 0x00000001ff167435 */ /* 0x000fe200000001ff */
[----:B---3--:R-:W-:Y:S02]  /*0e70*/  MOV R23, R8 ;  /* 0x0000000800177202 */ /* 0x008fe40000000f00 */
[----:B------:R-:W-:Y:S02]  /*0e80*/  MOV R25, 0x1f ;  /* 0x0000001f00197802 */ /* 0x000fe40000000f00 */
[----:B------:R-:W-:-:S07]  /*0e90*/  MOV R20, 0xffffffff ;  /* 0xffffffff00147802 */ /* 0x000fce0000000f00 */
[----:B012---:R-:W-:Y:S05]  /*0ea0*/  WARPSYNC.COLLECTIVE R20, `(.L_x_8784) ;  /* 0x0000000014087348 */ /* 0x007fea0003c00000 */
[----:B------:R3:W4:Y:S02]  /*0eb0*/  SHFL.BFLY P2, R21, R23, R22, R25 ;  /* 0x0c00001617157389 */ /* 0x0007240000040019 */
[----:B01234-:R-:W-:Y:S01]  /*0ec0*/  ENDCOLLECTIVE ;  /* 0x000000000000791b */ /* 0x01ffe20003800000 */
.L_x_8784:
[----:B------:R-:W-:Y:S01]  /*0ed0*/  HFMA2.MMA R22, -RZ, RZ, 0, 1.1920928955078125e-07 ;  /* 0x00000002ff167435 */ /* 0x000fe200000001ff */
[----:B------:R-:W-:-:S05]  /*0ee0*/  MOV R9, R21 ;  /* 0x0000001500097202 */ /* 0x000fca0000000f00 */
[----:B------:R-:W-:-:S05]  /*0ef0*/  FADD.FTZ R9, R8, R9 ;  /* 0x0000000908097221 */ /* 0x000fca0000010000 */
[----:B------:R-:W-:-:S07]  /*0f00*/  MOV R23, R9 ;  /* 0x0000000900177202 */ /* 0x000fce0000000f00 */
[----:B------:R-:W-:Y:S05]  /*0f10*/  WARPSYNC.COLLECTIVE R20, `(.L_x_8785) ;  /* 0x0000000014087348 */ /* 0x000fea0003c00000 */
[----:B------:R0:W1:Y:S02]  /*0f20*/  SHFL.BFLY P2, R21, R23, R22, R25 ;  /* 0x0c00001617157389 */ /* 0x0000640000040019 */
[----:B01----:R-:W-:Y:S01]  /*0f30*/  ENDCOLLECTIVE ;  /* 0x000000000000791b */ /* 0x003fe20003800000 */
.L_x_8785:
[----:B------:R-:W-:Y:S01]  /*0f40*/  HFMA2.MMA R22, -RZ, RZ, 0, 2.384185791015625e-07 ;  /* 0x00000004ff167435 */ /* 0x000fe200000001ff */
[----:B------:R-:W-:-:S04]  /*0f50*/  IMAD.MOV.U32 R12, RZ, RZ, R21 ;  /* 0x000000ffff0c7224 */ /* 0x000fc800078e0015 */
[----:B------:R-:W-:-:S05]  /*0f60*/  FADD.FTZ R12, R9, R12 ;  /* 0x0000000c090c7221 */ /* 0x000fca0000010000 */
[----:B------:R-:W-:-:S07]  /*0f70*/  MOV R23, R12 ;  /* 0x0000000c00177202 */ /* 0x000fce0000000f00 */
[----:B------:R-:W-:Y:S05]  /*0f80*/  WARPSYNC.COLLECTIVE R20, `(.L_x_8786) ;  /* 0x0000000014087348 */ /* 0x000fea0003c00000 */
[----:B------:R0:W1:Y:S02]  /*0f90*/  SHFL.BFLY P2, R21, R23, R22, R25 ;  /* 0x0c00001617157389 */ /* 0x0000640000040019 */
[----:B01----:R-:W-:Y:S01]  /*0fa0*/  ENDCOLLECTIVE ;  /* 0x000000000000791b */ /* 0x003fe20003800000 */
.L_x_8786:
[----:B------:R-:W-:Y:S01]  /*0fb0*/  HFMA2.MMA R22, -RZ, RZ, 0, 4.76837158203125e-07 ;  /* 0x00000008ff167435 */ /* 0x000fe200000001ff */
[----:B------:R-:W-:-:S05]  /*0fc0*/  MOV R13, R21 ;  /* 0x00000015000d7202 */ /* 0x000fca0000000f00 */
[----:B------:R-:W-:-:S05]  /*0fd0*/  FADD.FTZ R13, R12, R13 ;  /* 0x0000000d0c0d7221 */ /* 0x000fca0000010000 */
[----:B------:R-:W-:-:S07]  /*0fe0*/  MOV R23, R13 ;  /* 0x0000000d00177202 */ /* 0x000fce0000000f00 */
[----:B------:R-:W-:Y:S05]  /*0ff0*/  WARPSYNC.COLLECTIVE R20, `(.L_x_8787) ;  /* 0x0000000014087348 */ /* 0x000fea0003c00000 */
[----:B------:R0:W1:Y:S02]  /*1000*/  SHFL.BFLY P2, R21, R23, R22, R25 ;  /* 0x0c00001617157389 */ /* 0x0000640000040019 */
[----:B01----:R-:W-:Y:S01]  /*1010*/  ENDCOLLECTIVE ;  /* 0x000000000000791b */ /* 0x003fe20003800000 */
.L_x_8787:
[----:B------:R-:W-:Y:S01]  /*1020*/  HFMA2.MMA R22, -RZ, RZ, 0, 9.5367431640625e-07 ;  /* 0x00000010ff167435 */ /* 0x000fe200000001ff */
[----:B------:R-:W-:-:S05]  /*1030*/  MOV R8, R21 ;  /* 0x0000001500087202 */ /* 0x000fca0000000f00 */
[----:B------:R-:W-:-:S05]  /*1040*/  FADD.FTZ R9, R13, R8 ;  /* 0x000000080d097221 */ /* 0x000fca0000010000 */
[----:B------:R-:W-:-:S07]  /*1050*/  MOV R23, R9 ;  /* 0x0000000900177202 */ /* 0x000fce0000000f00 */
[----:B------:R-:W-:Y:S05]  /*1060*/  WARPSYNC.COLLECTIVE R20, `(.L_x_8788) ;  /* 0x0000000014087348 */ /* 0x000fea0003c00000 */
[----:B------:R0:W1:Y:S02]  /*1070*/  SHFL.BFLY P2, R21, R23, R22, R25 ;  /* 0x0c00001617157389 */ /* 0x0000640000040019 */
[----:B01----:R-:W-:Y:S01]  /*1080*/  ENDCOLLECTIVE ;  /* 0x000000000000791b */ /* 0x003fe20003800000 */
.L_x_8788:
[----:B------:R-:W-:Y:S01]  /*1090*/  HFMA2.MMA R22, -RZ, RZ, 0, 5.9604644775390625e-08 ;  /* 0x00000001ff167435 */ /* 0x000fe200000001ff */
[----:B------:R-:W-:Y:S01]  /*10a0*/  IMAD.MOV.U32 R23, RZ, RZ, R11 ;  /* 0x000000ffff177224 */ /* 0x000fe200078e000b */
[----:B------:R-:W-:-:S09]  /*10b0*/  MOV R8, R21 ;  /* 0x0000001500087202 */ /* 0x000fd20000000f00 */
[----:B------:R-:W-:Y:S05]  /*10c0*/  WARPSYNC.COLLECTIVE R20, `(.L_x_8789) ;  /* 0x0000000014087348 */ /* 0x000fea0003c00000 */
[----:B------:R0:W1:Y:S02]  /*10d0*/  SHFL.BFLY P2, R21, R23, R22, R25 ;  /* 0x0c00001617157389 */ /* 0x0000640000040019 */
[----:B01----:R-:W-:Y:S01]  /*10e0*/  ENDCOLLECTIVE ;  /* 0x000000000000791b */ /* 0x003fe20003800000 */
.L_x_8789:
[----:B------:R-:W-:Y:S01]  /*10f0*/  HFMA2.MMA R22, -RZ, RZ, 0, 1.1920928955078125e-07 ;  /* 0x00000002ff167435 */ /* 0x000fe200000001ff */
[----:B------:R-:W-:-:S05]  /*1100*/  MOV R12, R21 ;  /* 0x00000015000c7202 */ /* 0x000fca0000000f00 */
[----:B------:R-:W-:-:S05]  /*1110*/  FADD.FTZ R14, R11, R12 ;  /* 0x0000000c0b0e7221 */ /* 0x000fca0000010000 */
[----:B------:R-:W-:-:S07]  /*1120*/  MOV R23, R14 ;  /* 0x0000000e00177202 */ /* 0x000fce0000000f00 */
[----:B------:R-:W-:Y:S05]  /*1130*/  WARPSYNC.COLLECTIVE R20, `(.L_x_8790) ;  /* 0x0000000014087348 */ /* 0x000fea0003c00000 */
[----:B------:R0:W1:Y:S02]  /*1140*/  SHFL.BFLY P2, R21, R23, R22, R25 ;  /* 0x0c00001617157389 */ /* 0x0000640000040019 */
[----:B01----:R-:W-:Y:S01]  /*1150*/  ENDCOLLECTIVE ;  /* 0x000000000000791b */ /* 0x003fe20003800000 */
.L_x_8790:
[----:B------:R-:W-:Y:S01]  /*1160*/  HFMA2.MMA R22, -RZ, RZ, 0, 2.384185791015625e-07 ;  /* 0x00000004ff167435 */ /* 0x000fe200000001ff */
[----:B------:R-:W-:-:S05]  /*1170*/  MOV R13, R21 ;  /* 0x00000015000d7202 */ /* 0x000fca0000000f00 */
[----:B------:R-:W-:-:S05]  /*1180*/  FADD.FTZ R15, R14, R13 ;  /* 0x0000000d0e0f7221 */ /* 0x000fca0000010000 */
[----:B------:R-:W-:-:S07]  /*1190*/  MOV R23, R15 ;  /* 0x0000000f00177202 */ /* 0x000fce0000000f00 */
[----:B------:R-:W-:Y:S05]  /*11a0*/  WARPSYNC.COLLECTIVE R20, `(.L_x_8791) ;  /* 0x0000000014087348 */ /* 0x000fea0003c00000 */
[----:B------:R0:W1:Y:S02]  /*11b0*/  SHFL.BFLY P2, R21, R23, R22, R25 ;  /* 0x0c00001617157389 */ /* 0x0000640000040019 */
[----:B01----:R-:W-:Y:S01]  /*11c0*/  ENDCOLLECTIVE ;  /* 0x000000000000791b */ /* 0x003fe20003800000 */
.L_x_8791:
[----:B------:R-:W-:Y:S01]  /*11d0*/  IMAD.MOV.U32 R22, RZ, RZ, 0x8 ;  /* 0x00000008ff167424 */ /* 0x000fe200078e00ff */
[----:B------:R-:W-:-:S05]  /*11e0*/  MOV R16, R21 ;  /* 0x0000001500107202 */ /* 0x000fca0000000f00 */
[----:B------:R-:W-:-:S05]  /*11f0*/  FADD.FTZ R16, R15, R16 ;  /* 0x000000100f107221 */ /* 0x000fca0000010000 */
[----:B------:R-:W-:-:S07]  /*1200*/  MOV R23, R16 ;  /* 0x0000001000177202 */ /* 0x000fce0000000f00 */
[----:B------:R-:W-:Y:S05]  /*1210*/  WARPSYNC.COLLECTIVE R20, `(.L_x_8792) ;  /* 0x0000000014087348 */ /* 0x000fea0003c00000 */
[----:B------:R0:W1:Y:S02]  /*1220*/  SHFL.BFLY P2, R21, R23, R22, R25 ;  /* 0x0c00001617157389 */ /* 0x0000640000040019 */
[----:B01----:R-:W-:Y:S01]  /*1230*/  ENDCOLLECTIVE ;  /* 0x000000000000791b */ /* 0x003fe20003800000 */
.L_x_8792:
[----:B------:R-:W-:Y:S01]  /*1240*/  HFMA2.MMA R22, -RZ, RZ, 0, 9.5367431640625e-07 ;  /* 0x00000010ff167435 */ /* 0x000fe200000001ff */
[----:B------:R-:W-:-:S05]  /*1250*/  MOV R11, R21 ;  /* 0x00000015000b7202 */ /* 0x000fca0000000f00 */
[----:B------:R-:W-:-:S05]  /*1260*/  FADD.FTZ R11, R16, R11 ;  /* 0x0000000b100b7221 */ /* 0x000fca0000010000 */
[----:B------:R-:W-:-:S07]  /*1270*/  MOV R23, R11 ;  /* 0x0000000b00177202 */ /* 0x000fce0000000f00 */
[----:B------:R-:W-:Y:S05]  /*1280*/  WARPSYNC.COLLECTIVE R20, `(.L_x_8793) ;  /* 0x0000000014087348 */ /* 0x000fea0003c00000 */
[----:B------:R0:W1:Y:S02]  /*1290*/  SHFL.BFLY P2, R21, R23, R22, R25 ;  /* 0x0c00001617157389 */ /* 0x0000640000040019 */
[----:B01----:R-:W-:Y:S01]  /*12a0*/  ENDCOLLECTIVE ;  /* 0x000000000000791b */ /* 0x003fe20003800000 */
.L_x_8793:
[----:B------:R-:W-:Y:S01]  /*12b0*/  HFMA2.MMA R22, -RZ, RZ, 0, 5.9604644775390625e-08 ;  /* 0x00000001ff167435 */ /* 0x000fe200000001ff */
[----:B------:R-:W-:Y:S02]  /*12c0*/  MOV R23, R10 ;  /* 0x0000000a00177202 */ /* 0x000fe40000000f00 */
[----:B------:R-:W-:-:S08]  /*12d0*/  MOV R12, R21 ;  /* 0x00000015000c7202 */ /* 0x000fd00000000f00 */
[----:B------:R-:W-:Y:S05]  /*12e0*/  WARPSYNC.COLLECTIVE R20, `(.L_x_8794) ;  /* 0x0000000014087348 */ /* 0x000fea0003c00000 */
[----:B------:R0:W1:Y:S02]  /*12f0*/  SHFL.BFLY P2, R21, R23, R22, R25 ;  /* 0x0c00001617157389 */ /* 0x0000640000040019 */
[----:B01----:R-:W-:Y:S01]  /*1300*/  ENDCOLLECTIVE ;  /* 0x000000000000791b */ /* 0x003fe20003800000 */
.L_x_8794:
[----:B------:R-:W-:Y:S01]  /*1310*/  HFMA2.MMA R22, -RZ, RZ, 0, 1.1920928955078125e-07 ;  /* 0x00000002ff167435 */ /* 0x000fe200000001ff */
[----:B------:R-:W-:-:S05]  /*1320*/  MOV R13, R21 ;  /* 0x00000015000d7202 */ /* 0x000fca0000000f00 */
[----:B------:R-:W-:-:S05]  /*1330*/  FADD.FTZ R17, R10, R13 ;  /* 0x0000000d0a117221 */ /* 0x000fca0000010000 */
[----:B------:R-:W-:-:S07]  /*1340*/  MOV R23, R17 ;  /* 0x0000001100177202 */ /* 0x000fce0000000f00 */
[----:B------:R-:W-:Y:S05]  /*1350*/  WARPSYNC.COLLECTIVE R20, `(.L_x_8795) ;  /* 0x0000000014087348 */ /* 0x000fea0003c00000 */
[----:B------:R0:W1:Y:S02]  /*1360*/  SHFL.BFLY P2, R21, R23, R22, R25 ;  /* 0x0c00001617157389 */ /* 0x0000640000040019 */
[----:B01----:R-:W-:Y:S01]  /*1370*/  ENDCOLLECTIVE ;  /* 0x000000000000791b */ /* 0x003fe20003800000 */
.L_x_8795:
[----:B------:R-:W-:Y:S01]  /*1380*/  HFMA2.MMA R22, -RZ, RZ, 0, 2.384185791015625e-07 ;  /* 0x00000004ff167435 */ /* 0x000fe200000001ff */
[----:B------:R-:W-:-:S04]  /*1390*/  IMAD.MOV.U32 R16, RZ, RZ, R21 ;  /* 0x000000ffff107224 */ /* 0x000fc800078e0015 */
[----:B------:R-:W-:-:S05]  /*13a0*/  FADD.FTZ R18, R17, R16 ;  /* 0x0000001011127221 */ /* 0x000fca0000010000 */
[----:B------:R-:W-:-:S07]  /*13b0*/  MOV R23, R18 ;  /* 0x0000001200177202 */ /* 0x000fce0000000f00 */
[----:B------:R-:W-:Y:S05]  /*13c0*/  WARPSYNC.COLLECTIVE R20, `(.L_x_8796) ;  /* 0x0000000014087348 */ /* 0x000fea0003c00000 */
[----:B------:R0:W1:Y:S02]  /*13d0*/  SHFL.BFLY P2, R21, R23, R22, R25 ;  /* 0x0c00001617157389 */ /* 0x0000640000040019 */
[----:B01----:R-:W-:Y:S01]  /*13e0*/  ENDCOLLECTIVE ;  /* 0x000000000000791b */ /* 0x003fe20003800000 */
.L_x_8796:
[----:B------:R-:W-:Y:S01]  /*13f0*/  HFMA2.MMA R22, -RZ, RZ, 0, 4.76837158203125e-07 ;  /* 0x00000008ff167435 */ /* 0x000fe200000001ff */
[----:B------:R-:W-:-:S05]  /*1400*/  MOV R19, R21 ;  /* 0x0000001500137202 */ /* 0x000fca0000000f00 */
[----:B------:R-:W-:-:S05]  /*1410*/  FADD.FTZ R19, R18, R19 ;  /* 0x0000001312137221 */ /* 0x000fca0000010000 */
[----:B------:R-:W-:-:S07]  /*1420*/  MOV R23, R19 ;  /* 0x0000001300177202 */ /* 0x000fce0000000f00 */
[----:B------:R-:W-:Y:S05]  /*1430*/  WARPSYNC.COLLECTIVE R20, `(.L_x_8797) ;  /* 0x0000000014087348 */ /* 0x000fea0003c00000 */
[----:B------:R0:W1:Y:S02]  /*1440*/  SHFL.BFLY P2, R21, R23, R22, R25 ;  /* 0x0c00001617157389 */ /* 0x0000640000040019 */
[----:B01----:R-:W-:Y:S01]  /*1450*/  ENDCOLLECTIVE ;  /* 0x000000000000791b */ /* 0x003fe20003800000 */
.L_x_8797:
[----:B------:R-:W-:Y:S01]  /*1460*/  HFMA2.MMA R22, -RZ, RZ, 0, 9.5367431640625e-07 ;  /* 0x00000010ff167435 */ /* 0x000fe200000001ff */
[----:B------:R-:W-:-:S05]  /*1470*/  MOV R10, R21 ;  /* 0x00000015000a7202 */ /* 0x000fca0000000f00 */
[----:B------:R-:W-:-:S05]  /*1480*/  FADD.FTZ R10, R19, R10 ;  /* 0x0000000a130a7221 */ /* 0x000fca0000010000 */
[----:B------:R-:W-:-:S07]  /*1490*/  MOV R23, R10 ;  /* 0x0000000a00177202 */ /* 0x000fce0000000f00 */
[----:B------:R-:W-:Y:S05]  /*14a0*/  WARPSYNC.COLLECTIVE R20, `(.L_x_8798) ;  /* 0x0000000014087348 */ /* 0x000fea0003c00000 */
[----:B------:R0:W1:Y:S02]  /*14b0*/  SHFL.BFLY P2, R21, R23, R22, R25 ;  /* 0x0c00001617157389 */ /* 0x0000640000040019 */
[----:B01----:R-:W-:Y:S01]  /*14c0*/  ENDCOLLECTIVE ;  /* 0x000000000000791b */ /* 0x003fe20003800000 */
.L_x_8798:
[----:B------:R-:W-:Y:S01]  /*14d0*/  MOV R15, R21 ;  /* 0x00000015000f7202 */ /* 0x000fe20000000f00 */
[----:B------:R-:W-:Y:S06]  /*14e0*/  BRA `(.L_x_8799) ;  /* 0xfffffff400dc7947 */ /* 0x000fec000383ffff */
.L_x_8800:
        /* <DEDUP_REMOVED lines=9> */
.L_x_11417:


//--------------------- .text._ZN10layer_norm13ln_bwd_kernelINS_13Kernel_traitsIf6__halffS2_fjLj3072ELj1ELj1ELj4ELj16ENS_18Kernel_traits_baseILj3072EfS2_fS2_fjLj128EEEEELb1ELb1ELb1ELb1EEEvNS_9BwdParamsE --------------------------
	.section	.text._ZN10layer_norm13ln_bwd_kernelINS_13Kernel_traitsIf6__halffS2_fjLj3072ELj1ELj1ELj4ELj16ENS_18Kernel_traits_baseILj3072EfS2_fS2_fjLj128EEEEELb1ELb1ELb1ELb1EEEvNS_9BwdParamsE,"ax",@progbits
	.align	128
        .global         _ZN10layer_norm13ln_bwd_kernelINS_13Kernel_traitsIf6__halffS2_fjLj3072ELj1ELj1ELj4ELj16ENS_18Kernel_traits_baseILj3072EfS2_fS2_fjLj128EEEEELb1ELb1ELb1ELb1EEEvNS_9BwdParamsE
        .type           _ZN10layer_norm13ln_bwd_kernelINS_13Kernel_traitsIf6__halffS2_fjLj3072ELj1ELj1ELj4ELj16ENS_18Kernel_traits_baseILj3072EfS2_fS2_fjLj128EEEEELb1ELb1ELb1ELb1EEEvNS_9BwdParamsE,@function
        .size           _ZN10layer_norm13ln_bwd_kernelINS_13Kernel_traitsIf6__halffS2_fjLj3072ELj1ELj1ELj4ELj16ENS_18Kernel_traits_baseILj3072EfS2_fS2_fjLj128EEEEELb1ELb1ELb1ELb1EEEvNS_9BwdParamsE,(.L_x_11418 - _ZN10layer_norm13ln_bwd_kernelINS_13Kernel_traitsIf6__halffS2_fjLj3072ELj1ELj1ELj4ELj16ENS_18Kernel_traits_baseILj3072EfS2_fS2_fjLj128EEEEELb1ELb1ELb1ELb1EEEvNS_9BwdParamsE)
        .other          _ZN10layer_norm13ln_bwd_kernelINS_13Kernel_traitsIf6__halffS2_fjLj3072ELj1ELj1ELj4ELj16ENS_18Kernel_traits_baseILj3072EfS2_fS2_fjLj128EEEEELb1ELb1ELb1ELb1EEEvNS_9BwdParamsE,@"STO_CUDA_ENTRY STV_DEFAULT"
_ZN10layer_norm13ln_bwd_kernelINS_13Kernel_traitsIf6__halffS2_fjLj3072ELj1ELj1ELj4ELj16ENS_18Kernel_traits_baseILj3072EfS2_fS2_fjLj128EEEEELb1ELb1ELb1ELb1EEEvNS_9BwdParamsE:
.text._ZN10layer_norm13ln_bwd_kernelINS_13Kernel_traitsIf6__halffS2_fjLj3072ELj1ELj1ELj4ELj16ENS_18Kernel_traits_baseILj3072EfS2_fS2_fjLj128EEEEELb1ELb1ELb1ELb1EEEvNS_9BwdParamsE:
        /* <DEDUP_REMOVED lines=50> */
.L_x_8801:
        /* <DEDUP_REMOVED lines=58> */
.L_x_8907:
        /* <DEDUP_REMOVED lines=22> */
[C---:B-1----:R-:W-:Y:S01]  /*0820*/  IMAD.WIDE.U32 R242, R10.reuse, 0x20, R218 ;  /* 0x000000200af27825 */ /* 0x042fe200078e00da */
[----:B------:R-:W-:-:S03]  /*0830*/  IADD3 R4, R10, 0x100, RZ ;  /* 0x000001000a047810 */ /* 0x000fc60007ffe0ff */
        /* <DEDUP_REMOVED lines=30> */
[----:B------:R-:W-:Y:S01]  /*0a20*/  CS2R R186, SRZ ;  /* 0x0000000000ba7805 */ /* 0x000fe2000001ff00 */
[----:B-1----:R-:W-:Y:S06]  /*0a30*/  BRA `(.L_x_8805) ;  /* 0x0000000c00d47947 */ /* 0x002fec0003800000 */
.L_x_8804:
        /* <DEDUP_REMOVED lines=9> */
[C---:B------:R-:W-:Y:S01]  /*0ad0*/  IADD3 R193, R15.reuse, 0x80, RZ ;  /* 0x000000800fc17810 */ /* 0x040fe20007ffe0ff */
[C---:B0-----:R-:W-:Y:S01]  /*0ae0*/  IMAD.WIDE.U32 R20, R15.reuse, 0x10, R204 ;  /* 0x000000100f147825 */ /* 0x041fe200078e00cc */
[----:B------:R-:W-:-:S03]  /*0af0*/  IADD3 R15, R15, 0x100, RZ ;  /* 0x000001000f0f7810 */ /* 0x000fc60007ffe0ff */
[----:B------:R-:W-:Y:S02]  /*0b00*/  IMAD.WIDE.U32 R192, R193, 0x10, R204 ;  /* 0x00000010c1c07825 */ /* 0x000fe400078e00cc */
[----:B------:R-:W2:Y:S02]  /*0b10*/  LDG.E.128 R20, desc[UR4][R20.64] ;  /* 0x0000000414147981 */ /* 0x000ea4000c1e1d00 */
[----:B---3--:R-:W-:Y:S02]  /*0b20*/  IMAD.WIDE.U32 R2, R10, 0x20, R196 ;  /* 0x000000200a027825 */ /* 0x008fe400078e00c4 */
[----:B------:R-:W3:Y:S02]  /*0b30*/  LDG.E.128 R192, desc[UR4][R192.64] ;  /* 0x00000004c0c07981 */ /* 0x000ee4000c1e1d00 */
[----:B------:R-:W-:Y:S02]  /*0b40*/  IMAD.WIDE.U32 R204, R15, 0x10, R204 ;  /* 0x000000100fcc7825 */ /* 0x000fe400078e00cc */
[----:B------:R-:W3:Y:S02]  /*0b50*/  LDG.E.128 R184, desc[UR4][R2.64+0x10] ;  /* 0x0000100402b87981 */ /* 0x000ee4000c1e1d00 */
[----:B------:R-:W-:-:S02]  /*0b60*/  IMAD.WIDE.U32 R214, R9, 0x20, R196 ;  /* 0x0000002009d67825 */ /* 0x000fc400078e00c4 */
[----:B------:R0:W3:Y:S02]  /*0b70*/  LDG.E.128 R16, desc[UR4][R2.64] ;  /* 0x0000000402107981 */ /* 0x0000e4000c1e1d00 */
[----:B-1----:R-:W-:Y:S02]  /*0b80*/  IMAD.WIDE.U32 R212, R4, 0x20, R196 ;  /* 0x0000002004d47825 */ /* 0x002fe400078e00c4 */
[----:B------:R-:W3:Y:S04]  /*0b90*/  LDG.E.128 R188, desc[UR4][R214.64] ;  /* 0x00000004d6bc7981 */ /* 0x000ee8000c1e1d00 */
[----:B------:R-:W3:Y:S04]  /*0ba0*/  LDG.E.128 R204, desc[UR4][R204.64] ;  /* 0x00000004cccc7981 */ /* 0x000ee8000c1e1d00 */
[----:B------:R1:W3:Y:S04]  /*0bb0*/  LDG.E.128 R196, desc[UR4][R214.64+0x10] ;  /* 0x00001004d6c47981 */ /* 0x0002e8000c1e1d00 */
[----:B------:R-:W3:Y:S04]  /*0bc0*/  LDG.E.128 R200, desc[UR4][R212.64] ;  /* 0x00000004d4c87981 */ /* 0x000ee8000c1e1d00 */
[----:B------:R4:W3:Y:S01]  /*0bd0*/  LDG.E.128 R208, desc[UR4][R212.64+0x10] ;  /* 0x00001004d4d07981 */ /* 0x0008e2000c1e1d00 */
[----:B-----5:R-:W-:Y:S01]  /*0be0*/  ISETP.GE.AND P4, PT, R13, 0x1, PT ;  /* 0x000000010d00780c */ /* 0x020fe20003f86270 */
[----:B------:R-:W-:-:S12]  /*0bf0*/  HFMA2.MMA R239, -RZ, RZ, 0, 0 ;  /* 0x00000000ffef7435 */ /* 0x000fd800000001ff */
[----:B0-----:R-:W-:-:S05]  /*0c00*/  @P4 IADD3 R3, R13, -0x1, RZ ;  /* 0xffffffff0d034810 */ /* 0x001fca0007ffe0ff */
[----:B------:R-:W-:-:S05]  /*0c10*/  @P4 IMAD R3, R3, R12, RZ ;  /* 0x0000000c03034224 */ /* 0x000fca00078e02ff */
[----:B------:R-:W-:-:S04]  /*0c20*/  @P4 SHF.R.S32.HI R220, RZ, 0x1f, R3 ;  /* 0x0000001fffdc4819 */ /* 0x000fc80000011403 */
[----:B------:R-:W-:-:S04]  /*0c30*/  @P4 LEA.HI R220, R220, R3, RZ, 0x3 ;  /* 0x00000003dcdc4211 */ /* 0x000fc800078f18ff */
[----:B------:R-:W-:-:S04]  /*0c40*/  @P4 LEA.HI.SX32 R239, R220, R11, 0x1d ;  /* 0x0000000bdcef4211 */ /* 0x000fc800078feaff */
[C---:B-1----:R-:W-:Y:S02]  /*0c50*/  IADD3 R215, R239.reuse, 0x80, RZ ;  /* 0x00000080efd77810 */ /* 0x042fe40007ffe0ff */
[C---:B----4-:R-:W-:Y:S01]  /*0c60*/  IADD3 R213, R239.reuse, 0x100, RZ ;  /* 0x00000100efd57810 */ /* 0x050fe20007ffe0ff */
[----:B------:R-:W-:-:S04]  /*0c70*/  IMAD.WIDE.U32 R238, R239, 0x8, R216 ;  /* 0x00000008efee7825 */ /* 0x000fc800078e00d8 */
        /* <DEDUP_REMOVED lines=16> */
[----:B--2---:R-:W-:Y:S01]  /*0d80*/  FSEL R236, R236, RZ, !P0 ;  /* 0x000000ffecec7208 */ /* 0x004fe20004000000 */
[--C-:B------:R-:W-:Y:S02]  /*0d90*/  HADD2.F32 R223, -RZ, R20.reuse.H0_H0 ;  /* 0x20000014ffdf7230 */ /* 0x100fe40000004100 */
[----:B------:R-:W-:Y:S02]  /*0da0*/  HADD2.F32 R222, -RZ, R20.H1_H1 ;  /* 0x30000014ffde7230 */ /* 0x000fe40000004100 */
[--C-:B0-----:R-:W-:Y:S02]  /*0db0*/  HADD2.F32 R219, -RZ, R22.reuse.H0_H0 ;  /* 0x20000016ffdb7230 */ /* 0x101fe40000004100 */
[----:B------:R-:W-:Y:S02]  /*0dc0*/  HADD2.F32 R216, -RZ, R22.H1_H1 ;  /* 0x30000016ffd87230 */ /* 0x000fe40000004100 */
[C---:B---3--:R-:W-:Y:S01]  /*0dd0*/  FADD.FTZ R20, -R236.reuse, R184 ;  /* 0x000000b8ec147221 */ /* 0x048fe20000010100 */
[C---:B------:R-:W-:Y:S01]  /*0de0*/  FADD.FTZ R22, -R236.reuse, R185 ;  /* 0x000000b9ec167221 */ /* 0x040fe20000010100 */
[C---:B------:R-:W-:Y:S01]  /*0df0*/  FADD.FTZ R242, -R236.reuse, R187 ;  /* 0x000000bbecf27221 */ /* 0x040fe20000010100 */
[C---:B------:R-:W-:Y:S01]  /*0e00*/  FADD.FTZ R240, -R236.reuse, R186 ;  /* 0x000000baecf07221 */ /* 0x040fe20000010100 */
[C---:B------:R-:W-:Y:S01]  /*0e10*/  FADD.FTZ R226, -R236.reuse, R17 ;  /* 0x00000011ece27221 */ /* 0x040fe20000010100 */
[C---:B------:R-:W-:Y:S01]  /*0e20*/  FADD.FTZ R16, -R236.reuse, R16 ;  /* 0x00000010ec107221 */ /* 0x040fe20000010100 */
[C---:B------:R-:W-:Y:S01]  /*0e30*/  FADD.FTZ R18, -R236.reuse, R18 ;  /* 0x00000012ec127221 */ /* 0x040fe20000010100 */
[----:B------:R-:W-:Y:S01]  /*0e40*/  FMUL.FTZ R17, R5, R20 ;  /* 0x0000001405117220 */ /* 0x000fe20000410000 */
[----:B------:R-:W-:Y:S01]  /*0e50*/  FADD.FTZ R228, -R236, R19 ;  /* 0x00000013ece47221 */ /* 0x000fe20000010100 */
[----:B------:R-:W-:-:S02]  /*0e60*/  HADD2.F32 R218, -RZ, R23.H1_H1 ;  /* 0x30000017ffda7230 */ /* 0x000fc40000004100 */
[C---:B------:R-:W-:Y:S01]  /*0e70*/  FMUL.FTZ R20, R5.reuse, R22 ;  /* 0x0000001605147220 */ /* 0x040fe20000410000 */
[----:B------:R-:W-:Y:S02]  /*0e80*/  HADD2.F32 R217, -RZ, R23.H0_H0 ;  /* 0x20000017ffd97230 */ /* 0x000fe40000004100 */
[----:B------:R-:W-:Y:S01]  /*0e90*/  FADD.FTZ R244, -R236, R188 ;  /* 0x000000bcecf47221 */ /* 0x000fe20000010100 */
[--C-:B------:R-:W-:Y:S02]  /*0ea0*/  HADD2.F32 R231, -RZ, R206.reuse.H0_H0 ;  /* 0x200000ceffe77230 */ /* 0x100fe40000004100 */
[C---:B------:R-:W-:Y:S01]  /*0eb0*/  FMUL.FTZ R22, R5.reuse, R242 ;  /* 0x000000f205167220 */ /* 0x040fe20000410000 */
[----:B------:R-:W-:Y:S02]  /*0ec0*/  HADD2.F32 R234, -RZ, R206.H1_H1 ;  /* 0x300000ceffea7230 */ /* 0x000fe40000004100 */
[----:B------:R-:W-:Y:S01]  /*0ed0*/  FMUL.FTZ R19, R5, R240 ;  /* 0x000000f005137220 */ /* 0x000fe20000410000 */
[----:B------:R-:W-:-:S02]  /*0ee0*/  HADD2.F32 R227, -RZ, R204.H0_H0 ;  /* 0x200000ccffe37230 */ /* 0x000fc40000004100 */
[----:B------:R-:W-:Y:S01]  /*0ef0*/  FMUL.FTZ R206, R120, R223 ;  /* 0x000000df78ce7220 */ /* 0x000fe20000410000 */
[----:B------:R-:W-:Y:S02]  /*0f00*/  HADD2.F32 R230, -RZ, R204.H1_H1 ;  /* 0x300000ccffe67230 */ /* 0x000fe40000004100 */
[C---:B------:R-:W-:Y:S01]  /*0f10*/  FADD.FTZ R246, -R236.reuse, R189 ;  /* 0x000000bdecf67221 */ /* 0x040fe20000010100 */
[--C-:B------:R-:W-:Y:S02]  /*0f20*/  HADD2.F32 R220, -RZ, R21.reuse.H1_H1 ;  /* 0x30000015ffdc7230 */ /* 0x100fe40000004100 */
        /* <DEDUP_REMOVED lines=15> */
[----:B------:R-:W-:-:S02]  /*1020*/  HADD2.F32 R221, -RZ, R21.H0_H0 ;  /* 0x20000015ffdd7230 */ /* 0x000fc40000004100 */
[----:B------:R-:W-:Y:S01]  /*1030*/  FADD.FTZ R236, -R236, R211 ;  /* 0x000000d3ecec7221 */ /* 0x000fe20000010100 */
[----:B------:R-:W-:Y:S02]  /*1040*/  HADD2.F32 R191, -RZ, R192.H0_H0 ;  /* 0x200000c0ffbf7230 */ /* 0x000fe40000004100 */
[C---:B------:R-:W-:Y:S01]  /*1050*/  FMUL.FTZ R18, R5.reuse, R228 ;  /* 0x000000e405127220 */ /* 0x040fe20000410000 */
[--C-:B------:R-:W-:Y:S02]  /*1060*/  HADD2.F32 R229, -RZ, R205.reuse.H0_H0 ;  /* 0x200000cdffe57230 */ /* 0x100fe40000004100 */
[----:B------:R-:W-:Y:S01]  /*1070*/  FMUL.FTZ R21, R5, R244 ;  /* 0x000000f405157220 */ /* 0x000fe20000410000 */
[----:B------:R-:W-:Y:S02]  /*1080*/  HADD2.F32 R232, -RZ, R205.H1_H1 ;  /* 0x300000cdffe87230 */ /* 0x000fe40000004100 */
        /* <DEDUP_REMOVED lines=11> */
[----:B------:R-:W-:-:S02]  /*1140*/  HADD2.F32 R233, -RZ, R207.H0_H0 ;  /* 0x200000cfffe97230 */ /* 0x000fc40000004100 */
[C---:B------:R-:W-:Y:S01]  /*1150*/  FMUL.FTZ R16, R5.reuse, R226 ;  /* 0x000000e205107220 */ /* 0x040fe20000410000 */
[----:B------:R-:W-:Y:S02]  /*1160*/  HADD2.F32 R190, -RZ, R207.H1_H1 ;  /* 0x300000cfffbe7230 */ /* 0x000fe40000004100 */
[----:B------:R-:W-:Y:S01]  /*1170*/  FMUL.FTZ R197, R5, R200 ;  /* 0x000000c805c57220 */ /* 0x000fe20000410000 */
[----:B------:R-:W-:Y:S01]  /*1180*/  FFMA.FTZ R217, R3, R206, RZ ;  /* 0x000000ce03d97223 */ /* 0x000fe200000100ff */
[----:B------:R-:W-:Y:S02]  /*1190*/  HADD2.F32 R224, -RZ, R192.H1_H1 ;  /* 0x300000c0ffe07230 */ /* 0x000fe40000004100 */
[----:B------:R-:W-:Y:S01]  /*11a0*/  FMUL.FTZ R200, R5, R201 ;  /* 0x000000c905c87220 */ /* 0x000fe20000410000 */
        /* <DEDUP_REMOVED lines=8> */
[----:B------:R-:W-:Y:S01]  /*1230*/  FMUL.FTZ R208, R122, R221 ;  /* 0x000000dd7ad07220 */ /* 0x000fe20000410000 */
[----:B------:R-:W-:Y:S01]  /*1240*/  FADD.FTZ R191, R218, R205 ;  /* 0x000000cddabf7221 */ /* 0x000fe20000010000 */
[----:B------:R-:W-:Y:S01]  /*1250*/  FFMA.FTZ R218, R16, R205, R217 ;  /* 0x000000cd10da7223 */ /* 0x000fe200000100d9 */
[----:B------:R-:W-:-:S02]  /*1260*/  HADD2.F32 R189, -RZ, R193.H0_H0 ;  /* 0x200000c1ffbd7230 */ /* 0x000fc40000004100 */
[C---:B------:R-:W-:Y:S01]  /*1270*/  FMUL.FTZ R23, R5.reuse, R248 ;  /* 0x000000f805177220 */ /* 0x040fe20000410000 */
[--C-:B------:R-:W-:Y:S02]  /*1280*/  HADD2.F32 R185, -RZ, R195.reuse.H0_H0 ;  /* 0x200000c3ffb97230 */ /* 0x100fe40000004100 */
[----:B------:R-:W-:Y:S01]  /*1290*/  FFMA.FTZ R109, R192, R224, R109 ;  /* 0x000000e0c06d7223 */ /* 0x000fe2000001006d */
[----:B------:R-:W-:Y:S02]  /*12a0*/  HADD2.F32 R184, -RZ, R195.H1_H1 ;  /* 0x300000c3ffb87230 */ /* 0x000fe40000004100 */
[----:B------:R-:W-:Y:S01]  /*12b0*/  FMUL.FTZ R195, R5, R198 ;  /* 0x000000c605c37220 */ /* 0x000fe20000410000 */
[----:B------:R-:W-:Y:S01]  /*12c0*/  FADD.FTZ R113, R113, R224 ;  /* 0x000000e071717221 */ /* 0x000fe20000010000 */
[----:B------:R-:W-:Y:S01]  /*12d0*/  FMUL.FTZ R217, R129, R224 ;  /* 0x000000e081d97220 */ /* 0x000fe20000410000 */
[----:B------:R-:W-:Y:S01]  /*12e0*/  FMUL.FTZ R198, R5, R199 ;  /* 0x000000c705c67220 */ /* 0x000fe20000410000 */
[----:B------:R-:W-:Y:S01]  /*12f0*/  FADD.FTZ R224, R191, R208 ;  /* 0x000000d0bfe07221 */ /* 0x000fe20000010000 */
[----:B------:R-:W-:Y:S01]  /*1300*/  FMUL.FTZ R199, R5, R202 ;  /* 0x000000ca05c77220 */ /* 0x000fe20000410000 */
[----:B------:R-:W-:Y:S01]  /*1310*/  FFMA.FTZ R191, R15, R208, R218 ;  /* 0x000000d00fbf7223 */ /* 0x000fe200000100da */
[----:B------:R-:W-:Y:S01]  /*1320*/  FMUL.FTZ R202, R5, R203 ;  /* 0x000000cb05ca7220 */ /* 0x000fe20000410000 */
[----:B------:R-:W-:Y:S01]  /*1330*/  FFMA.FTZ R181, R16, R222, R181 ;  /* 0x000000de10b57223 */ /* 0x000fe200000100b5 */
[----:B------:R-:W-:Y:S01]  /*1340*/  FADD.FTZ R117, R117, R222 ;  /* 0x000000de75757221 */ /* 0x000fe20000010000 */
[----:B------:R-:W-:Y:S01]  /*1350*/  FMUL.FTZ R203, R5, R210 ;  /* 0x000000d205cb7220 */ /* 0x000fe20000410000 */
[-C--:B------:R-:W-:Y:S01]  /*1360*/  FFMA.FTZ R110, R23, R189.reuse, R110 ;  /* 0x000000bd176e7223 */ /* 0x080fe2000001006e */
[----:B------:R-:W-:Y:S01]  /*1370*/  FADD.FTZ R114, R114, R189 ;  /* 0x000000bd72727221 */ /* 0x000fe20000010000 */
[----:B------:R-:W-:Y:S01]  /*1380*/  FMUL.FTZ R222, R130, R189 ;  /* 0x000000bd82de7220 */ /* 0x000fe20000410000 */
[----:B------:R-:W-:Y:S01]  /*1390*/  FMUL.FTZ R210, R124, R219 ;  /* 0x000000db7cd27220 */ /* 0x000fe20000410000 */
[----:B------:R-:W-:Y:S01]  /*13a0*/  FADD.FTZ R189, R224, R207 ;  /* 0x000000cfe0bd7221 */ /* 0x000fe20000010000 */
[----:B------:R-:W-:Y:S01]  /*13b0*/  FFMA.FTZ R218, R18, R207, R191 ;  /* 0x000000cf12da7223 */ /* 0x000fe200000100bf */
[----:B------:R-:W-:-:S02]  /*13c0*/  HADD2.F32 R188, -RZ, R193.H1_H1 ;  /* 0x300000c1ffbc7230 */ /* 0x000fc40000004100 */
[--C-:B------:R-:W-:Y:S02]  /*13d0*/  HADD2.F32 R187, -RZ, R194.reuse.H0_H0 ;  /* 0x200000c2ffbb7230 */ /* 0x100fe40000004100 */
[----:B------:R-:W-:Y:S01]  /*13e0*/  FADD.FTZ R224, R189, R210 ;  /* 0x000000d2bde07221 */ /* 0x000fe20000010000 */
[----:B------:R-:W-:Y:S02]  /*13f0*/  HADD2.F32 R186, -RZ, R194.H1_H1 ;  /* 0x300000c2ffba7230 */ /* 0x000fe40000004100 */
[----:B------:R-:W-:Y:S01]  /*1400*/  FMUL.FTZ R194, R5, R250 ;  /* 0x000000fa05c27220 */ /* 0x000fe20000410000 */
[----:B------:R-:W-:Y:S01]  /*1410*/  FFMA.FTZ R189, R17, R210, R218 ;  /* 0x000000d211bd7223 */ /* 0x000fe200000100da */
[----:B------:R-:W-:Y:S01]  /*1420*/  FFMA.FTZ R182, R15, R221, R182 ;  /* 0x000000dd0fb67223 */ /* 0x000fe200000100b6 */
[----:B------:R-:W-:Y:S01]  /*1430*/  FADD.FTZ R118, R118, R221 ;  /* 0x000000dd76767221 */ /* 0x000fe20000010000 */
        /* <DEDUP_REMOVED lines=39> */
[----:B------:R-:W-:Y:S02]  /*16b0*/  FMUL.FTZ R228, R136, R227 ;  /* 0x000000e388e47220 */ /* 0x000fe40000410000 */
        /* <DEDUP_REMOVED lines=45> */
.L_x_8805:
[----:B------:R-:W-:Y:S05]  /*1990*/  BSYNC B0 ;  /* 0x0000000000007941 */ /* 0x000fea0003800000 */
.L_x_8803:
[----:B------:R-:W-:Y:S01]  /*19a0*/  LOP3.LUT P3, RZ, R14, 0xff, RZ, 0xc0, !PT ;  /* 0x000000ff0eff7812 */ /* 0x000fe2000786c0ff */
[----:B------:R-:W-:Y:S01]  /*19b0*/  UMOV UR6, 0xffffffff ;  /* 0xffffffff00067882 */ /* 0x000fe20000000000 */
[----:B------:R-:W-:Y:S02]  /*19c0*/  SHF.R.U32.HI R185, RZ, 0x5, R8 ;  /* 0x00000005ffb97819 */ /* 0x000fe40000011608 */
[----:B-----5:R-:W-:Y:S02]  /*19d0*/  MOV R14, R238 ;  /* 0x000000ee000e7202 */ /* 0x020fe40000000f00 */
[----:B------:R-:W-:Y:S02]  /*19e0*/  MOV R188, R214 ;  /* 0x000000d600bc7202 */ /* 0x000fe40000000f00 */
[----:B------:R-:W-:Y:S02]  /*19f0*/  MOV R189, R212 ;  /* 0x000000d400bd7202 */ /* 0x000fe40000000f00 */
[----:B------:R-:W-:-:S02]  /*1a00*/  LOP3.LUT R184, R185, 0x7fffffc, RZ, 0xc0, !PT ;  /* 0x07fffffcb9b87812 */ /* 0x000fc400078ec0ff */
[----:B------:R-:W-:Y:S02]  /*1a10*/  PRMT R240, R14, 0x7610, R240 ;  /* 0x000076100ef07816 */ /* 0x000fe400000000f0 */
[----:B------:R-:W-:Y:S02]  /*1a20*/  LOP3.LUT P0, RZ, R8, 0x1f, RZ, 0xc0, !PT ;  /* 0x0000001f08ff7812 */ /* 0x000fe4000780c0ff */
        /* <DEDUP_REMOVED lines=22> */
.L_x_8918:
[----:B------:R-:W3:Y:S01]  /*1b90*/  S2R R191, SR_CgaCtaId ;  /* 0x0000000000bf7919 */ /* 0x000ee20000008800 */
[----:B------:R-:W-:Y:S01]  /*1ba0*/  @P4 IADD3 R13, R13, -0x1, RZ ;  /* 0xffffffff0d0d4810 */ /* 0x000fe20007ffe0ff */
[----:B------:R-:W-:Y:S01]  /*1bb0*/  HFMA2.MMA R235, -RZ, RZ, 0, 0 ;  /* 0x00000000ffeb7435 */ /* 0x000fe200000001ff */
[----:B------:R-:W-:Y:S01]  /*1bc0*/  @!P0 LOP3.LUT R185, R185, 0x3, RZ, 0xc0, !PT ;  /* 0x00000003b9b98812 */ /* 0x000fe200078ec0ff */
[----:B-1----:R-:W-:Y:S01]  /*1bd0*/  FADD.FTZ R218, R186, R189 ;  /* 0x000000bdbada7221 */ /* 0x002fe20000010000 */
[----:B------:R-:W-:Y:S01]  /*1be0*/  MOV R190, 0x400 ;  /* 0x0000040000be7802 */ /* 0x000fe20000000f00 */
[----:B------:R-:W-:Y:S01]  /*1bf0*/  @P4 IMAD R13, R13, R12, RZ ;  /* 0x0000000c0d0d4224 */ /* 0x000fe200078e02ff */
[----:B------:R-:W-:Y:S01]  /*1c00*/  @!P0 IADD3 R185, R184, R185, RZ ;  /* 0x000000b9b8b98210 */ /* 0x000fe20007ffe0ff */
[----:B--2---:R-:W-:Y:S01]  /*1c10*/  FADD.FTZ R219, R187, R188 ;  /* 0x000000bcbbdb7221 */ /* 0x004fe20000010000 */
[----:B------:R-:W-:Y:S05]  /*1c20*/  WARPSYNC.ALL ;  /* 0x0000000000007948 */ /* 0x000fea0003800000 */
[----:B------:R-:W-:-:S02]  /*1c30*/  @P4 SHF.R.S32.HI R12, RZ, 0x1f, R13 ;  /* 0x0000001fff0c4819 */ /* 0x000fc4000001140d */
[----:B------:R-:W-:Y:S02]  /*1c40*/  @!P6 ISETP.NE.U32.AND P1, PT, R2, RZ, PT ;  /* 0x000000ff0200e20c */ /* 0x000fe40003f25070 */
[----:B------:R-:W-:Y:S02]  /*1c50*/  @P4 LEA.HI R12, R12, R13, RZ, 0x3 ;  /* 0x0000000d0c0c4211 */ /* 0x000fe400078f18ff */
[----:B---3--:R-:W-:Y:S02]  /*1c60*/  LEA R190, R191, R190, 0x18 ;  /* 0x000000bebfbe7211 */ /* 0x008fe400078ec0ff */
[----:B------:R-:W-:Y:S02]  /*1c70*/  @P4 LEA.HI.SX32 R235, R12, R11, 0x1d ;  /* 0x0000000b0ceb4211 */ /* 0x000fe400078feaff */
[-C--:B------:R-:W-:Y:S01]  /*1c80*/  @!P0 LEA R241, R185, R190.reuse, 0x3 ;  /* 0x000000beb9f18211 */ /* 0x080fe200078e18ff */
[----:B------:R-:W1:Y:S01]  /*1c90*/  @P4 LDC.64 R12, c[0x0][0x220] ;  /* 0x00008800ff0c4b82 */ /* 0x000e620000000a00 */
[----:B------:R-:W-:Y:S01]  /*1ca0*/  LEA R242, R184, R190, 0x3 ;  /* 0x000000beb8f27211 */ /* 0x000fe200078e18ff */
[----:B------:R-:W-:Y:S01]  /*1cb0*/  BSSY B0, `(.L_x_8807) ;  /* 0x000001f000007945 */ /* 0x000fe20003800000 */
[----:B------:R-:W-:Y:S01]  /*1cc0*/  @!P6 ISETP.NE.AND.EX P1, PT, R0, RZ, PT, P1 ;  /* 0x000000ff0000e20c */ /* 0x000fe20003f25310 */
[----:B------:R-:W-:Y:S04]  /*1cd0*/  @!P0 STS.64 [R241+0x3000], R218 ;  /* 0x003000daf1008388 */ /* 0x000fe80000000a00 */
        /* <DEDUP_REMOVED lines=28> */
.L_x_8808:
[----:B------:R-:W-:Y:S05]  /*1ea0*/  BSYNC B0 ;  /* 0x0000000000007941 */ /* 0x000fea0003800000 */
.L_x_8807:
[----:B------:R-:W-:Y:S01]  /*1eb0*/  BSSY B0, `(.L_x_8809) ;  /* 0x000000e000007945 */ /* 0x000fe20003800000 */
[----:B------:R-:W-:-:S03]  /*1ec0*/  @!P6 ISETP.NE.U32.AND P2, PT, R2, RZ, PT ;  /* 0x000000ff0200e20c */ /* 0x000fc60003f45070 */
[----:B------:R-:W-:Y:S10]  /*1ed0*/  @!P4 BRA `(.L_x_8810) ;  /* 0x00000000002cc947 */ /* 0x000ff40003800000 */
[----:B------:R-:W-:Y:S01]  /*1ee0*/  LOP3.LUT P1, RZ, R240, 0xff, RZ, 0xc0, !PT ;  /* 0x000000fff0ff7812 */ /* 0x000fe2000782c0ff */
[----:B------:R-:W-:-:S04]  /*1ef0*/  FMUL.FTZ R11, R187, UR15 ;  /* 0x0000000fbb0b7c20 */ /* 0x000fc80008410000 */
[----:B------:R-:W-:Y:S01]  /*1f00*/  FMUL.FTZ R189, R11, UR14 ;  /* 0x0000000e0bbd7c20 */ /* 0x000fe20008410000 */
[----:B------:R-:W-:-:S03]  /*1f10*/  MOV R11, RZ ;  /* 0x000000ff000b7202 */ /* 0x000fc60000000f00 */
[----:B------:R-:W-:-:S04]  /*1f20*/  FMUL.FTZ R13, R144, R189 ;  /* 0x000000bd900d7220 */ /* 0x000fc80000410000 */
[----:B-----5:R-:W-:Y:S01]  /*1f30*/  @P1 HADD2.F32 R12, -RZ, R176.H0_H0 ;  /* 0x200000b0ff0c1230 */ /* 0x020fe20000004100 */
[----:B------:R-:W-:-:S04]  /*1f40*/  FSEL R13, R13, RZ, P1 ;  /* 0x000000ff0d0d7208 */ /* 0x000fc80000800000 */
[----:B------:R-:W-:Y:S01]  /*1f50*/  @P1 FMUL.FTZ R11, R189, R12 ;  /* 0x0000000cbd0b1220 */ /* 0x000fe20000410000 */
[----:B------:R-:W-:-:S03]  /*1f60*/  F2FP.F16.F32.PACK_AB R13, RZ, R13 ;  /* 0x0000000dff0d723e */ /* 0x000fc600000000ff */
[----:B------:R-:W-:Y:S01]  /*1f70*/  FADD.FTZ R48, R48, R11 ;  /* 0x0000000b30307221 */ /* 0x000fe20000010000 */
[----:B------:R-:W-:-:S07]  /*1f80*/  PRMT R84, R13, 0x7610, R84 ;  /* 0x000076100d547816 */ /* 0x000fce0000000054 */
.L_x_8810:
[----:B------:R-:W-:Y:S05]  /*1f90*/  BSYNC B0 ;  /* 0x0000000000007941 */ /* 0x000fea0003800000 */
.L_x_8809:
        /* <DEDUP_REMOVED lines=15> */
.L_x_8812:
[----:B------:R-:W-:Y:S05]  /*2090*/  BSYNC B0 ;  /* 0x0000000000007941 */ /* 0x000fea0003800000 */
.L_x_8811:
[----:B------:R-:W-:Y:S04]  /*20a0*/  BSSY B0, `(.L_x_8813) ;  /* 0x000000d000007945 */ /* 0x000fe80003800000 */
[----:B------:R-:W-:Y:S05]  /*20b0*/  @!P4 BRA `(.L_x_8814) ;  /* 0x00000000002cc947 */ /* 0x000fea0003800000 */
[----:B------:R-:W-:Y:S01]  /*20c0*/  LOP3.LUT P1, RZ, R238, 0xff00, RZ, 0xc0, !PT ;  /* 0x0000ff00eeff7812 */ /* 0x000fe2000782c0ff */
[----:B------:R-:W-:Y:S01]  /*20d0*/  FMUL.FTZ R11, R12, UR15 ;  /* 0x0000000f0c0b7c20 */ /* 0x000fe20008410000 */
[----:B------:R-:W-:-:S03]  /*20e0*/  HFMA2.MMA R186, -RZ, RZ, 0, 0 ;  /* 0x00000000ffba7435 */ /* 0x000fc600000001ff */
[----:B------:R-:W-:-:S08]  /*20f0*/  FMUL.FTZ R188, R11, UR14 ;  /* 0x0000000e0bbc7c20 */ /* 0x000fd00008410000 */
[----:B-----5:R-:W-:-:S05]  /*2100*/  @P1 HADD2.F32 R11, -RZ, R176.H1_H1 ;  /* 0x300000b0ff0b1230 */ /* 0x020fca0000004100 */
[----:B------:R-:W-:Y:S01]  /*2110*/  @P1 FMUL.FTZ R186, R188, R11 ;  /* 0x0000000bbcba1220 */ /* 0x000fe20000410000 */
[----:B------:R-:W-:-:S03]  /*2120*/  FMUL.FTZ R11, R145, R188 ;  /* 0x000000bc910b7220 */ /* 0x000fc60000410000 */
[----:B------:R-:W-:Y:S02]  /*2130*/  FADD.FTZ R49, R49, R186 ;  /* 0x000000ba31317221 */ /* 0x000fe40000010000 */
[----:B------:R-:W-:-:S04]  /*2140*/  FSEL R11, R11, RZ, P1 ;  /* 0x000000ff0b0b7208 */ /* 0x000fc80000800000 */
[----:B------:R-:W-:-:S04]  /*2150*/  F2FP.F16.F32.PACK_AB R11, RZ, R11 ;  /* 0x0000000bff0b723e */ /* 0x000fc800000000ff */
[----:B------:R-:W-:-:S07]  /*2160*/  PRMT R84, R84, 0x5410, R11 ;  /* 0x0000541054547816 */ /* 0x000fce000000000b */
.L_x_8814:
[----:B------:R-:W-:Y:S05]  /*2170*/  BSYNC B0 ;  /* 0x0000000000007941 */ /* 0x000fea0003800000 */
.L_x_8813:
        /* <DEDUP_REMOVED lines=10> */
.L_x_8816:
[----:B------:R-:W-:Y:S05]  /*2220*/  BSYNC B0 ;  /* 0x0000000000007941 */ /* 0x000fea0003800000 */
.L_x_8815:
[----:B------:R-:W-:Y:S01]  /*2230*/  @!P6 ISETP.NE.U32.AND P1, PT, R2, RZ, PT ;  /* 0x000000ff0200e20c */ /* 0x000fe20003f25070 */
[----:B------:R-:W-:Y:S03]  /*2240*/  BSSY B0, `(.L_x_8817) ;  /* 0x000000e000007945 */ /* 0x000fe60003800000 */
[----:B------:R-:W-:Y:S01]  /*2250*/  @!P6 ISETP.NE.AND.EX P1, PT, R0, RZ, PT, P1 ;  /* 0x000000ff0000e20c */ /* 0x000fe20003f25310 */
[----:B------:R-:W-:-:S12]  /*2260*/  @!P4 BRA `(.L_x_8818) ;  /* 0x00000000002cc947 */ /* 0x000fd80003800000 */
[----:B------:R-:W-:Y:S01]  /*2270*/  LOP3.LUT P2, RZ, R238, 0xff0000, RZ, 0xc0, !PT ;  /* 0x00ff0000eeff7812 */ /* 0x000fe2000784c0ff */
[----:B------:R-:W-:-:S04]  /*2280*/  FMUL.FTZ R11, R13, UR15 ;  /* 0x0000000f0d0b7c20 */ /* 0x000fc80008410000 */
[----:B------:R-:W-:Y:S01]  /*2290*/  FMUL.FTZ R189, R11, UR14 ;  /* 0x0000000e0bbd7c20 */ /* 0x000fe20008410000 */
[----:B------:R-:W-:-:S07]  /*22a0*/  MOV R11, RZ ;  /* 0x000000ff000b7202 */ /* 0x000fce0000000f00 */
[----:B-----5:R-:W-:-:S05]  /*22b0*/  @P2 HADD2.F32 R186, -RZ, R177.H0_H0 ;  /* 0x200000b1ffba2230 */ /* 0x020fca0000004100 */
[----:B------:R-:W-:Y:S01]  /*22c0*/  @P2 FMUL.FTZ R11, R189, R186 ;  /* 0x000000babd0b2220 */ /* 0x000fe20000410000 */
[----:B------:R-:W-:-:S03]  /*22d0*/  FMUL.FTZ R186, R146, R189 ;  /* 0x000000bd92ba7220 */ /* 0x000fc60000410000 */
[----:B------:R-:W-:Y:S02]  /*22e0*/  FADD.FTZ R50, R50, R11 ;  /* 0x0000000b32327221 */ /* 0x000fe40000010000 */
[----:B------:R-:W-:-:S04]  /*22f0*/  FSEL R186, R186, RZ, P2 ;  /* 0x000000ffbaba7208 */ /* 0x000fc80001000000 */
[----:B------:R-:W-:-:S04]  /*2300*/  F2FP.F16.F32.PACK_AB R186, RZ, R186 ;  /* 0x000000baffba723e */ /* 0x000fc800000000ff */
[----:B------:R-:W-:-:S07]  /*2310*/  PRMT R85, R186, 0x7610, R85 ;  /* 0x00007610ba557816 */ /* 0x000fce0000000055 */
.L_x_8818:
[----:B------:R-:W-:Y:S05]  /*2320*/  BSYNC B0 ;  /* 0x0000000000007941 */ /* 0x000fea0003800000 */
.L_x_8817:
        /* <DEDUP_REMOVED lines=11> */
.L_x_8820:
[----:B------:R-:W-:Y:S05]  /*23e0*/  BSYNC B0 ;  /* 0x0000000000007941 */ /* 0x000fea0003800000 */
.L_x_8819:
[----:B------:R-:W-:Y:S01]  /*23f0*/  @!P6 ISETP.NE.U32.AND P1, PT, R2, RZ, PT ;  /* 0x000000ff0200e20c */ /* 0x000fe20003f25070 */
[----:B------:R-:W-:Y:S03]  /*2400*/  BSSY B0, `(.L_x_8821) ;  /* 0x000000e000007945 */ /* 0x000fe60003800000 */
[----:B------:R-:W-:Y:S01]  /*2410*/  @!P6 ISETP.NE.AND.EX P1, PT, R0, RZ, PT, P1 ;  /* 0x000000ff0000e20c */ /* 0x000fe20003f25310 */
[----:B------:R-:W-:-:S12]  /*2420*/  @!P4 BRA `(.L_x_8822) ;  /* 0x00000000002cc947 */ /* 0x000fd80003800000 */
        /* <DEDUP_REMOVED lines=11> */
.L_x_8822:
[----:B------:R-:W-:Y:S05]  /*24e0*/  BSYNC B0 ;  /* 0x0000000000007941 */ /* 0x000fea0003800000 */
.L_x_8821:
        /* <DEDUP_REMOVED lines=11> */
.L_x_8824:
[----:B------:R-:W-:Y:S05]  /*25a0*/  BSYNC B0 ;  /* 0x0000000000007941 */ /* 0x000fea0003800000 */
.L_x_8823:
        /* <DEDUP_REMOVED lines=15> */
.L_x_8826:
[----:B------:R-:W-:Y:S05]  /*26a0*/  BSYNC B0 ;  /* 0x0000000000007941 */ /* 0x000fea0003800000 */
.L_x_8825:
        /* <DEDUP_REMOVED lines=11> */
.L_x_8828:
[----:B------:R-:W-:Y:S05]  /*2760*/  BSYNC B0 ;  /* 0x0000000000007941 */ /* 0x000fea0003800000 */
.L_x_8827:
        /* <DEDUP_REMOVED lines=15> */
.L_x_8830:
[----:B------:R-:W-:Y:S05]  /*2860*/  BSYNC B0 ;  /* 0x0000000000007941 */ /* 0x000fea0003800000 */
.L_x_8829:
        /* <DEDUP_REMOVED lines=11> */
.L_x_8832:
[----:B------:R-:W-:Y:S05]  /*2920*/  BSYNC B0 ;  /* 0x0000000000007941 */ /* 0x000fea0003800000 */
.L_x_8831:
        /* <DEDUP_REMOVED lines=15> */
.L_x_8834:
[----:B------:R-:W-:Y:S05]  /*2a20*/  BSYNC B0 ;  /* 0x0000000000007941 */ /* 0x000fea0003800000 */
.L_x_8833:
        /* <DEDUP_REMOVED lines=11> */
.L_x_8836:
[----:B------:R-:W-:Y:S05]  /*2ae0*/  BSYNC B0 ;  /* 0x0000000000007941 */ /* 0x000fea0003800000 */
.L_x_8835:
        /* <DEDUP_REMOVED lines=15> */
[----:B-----5:R-:W-:Y:S01]  /*2be0*/  @P2 HADD2.F32 R13, -RZ, R179.H1_H1 ;  /* 0x300000b3ff0d2230 */ /* 0x020fe20000004100 */
[----:B------:R-:W-:-:S04]  /*2bf0*/  FSEL R184, R184, RZ, P2 ;  /* 0x000000ffb8b87208 */ /* 0x000fc80001000000 */
[----:B------:R-:W-:Y:S01]  /*2c00*/  @P2 FMUL.FTZ R12, R186, R13 ;  /* 0x0000000dba0c2220 */ /* 0x000fe20000410000 */
[----:B------:R-:W-:-:S03]  /*2c10*/  F2FP.F16.F32.PACK_AB R184, RZ, R184 ;  /* 0x000000b8ffb8723e */ /* 0x000fc600000000ff */
[----:B------:R-:W-:Y:S01]  /*2c20*/  FADD.FTZ R55, R55, R12 ;  /* 0x0000000c37377221 */ /* 0x000fe20000010000 */
[----:B------:R-:W-:-:S07]  /*2c30*/  PRMT R87, R87, 0x5410, R184 ;  /* 0x0000541057577816 */ /* 0x000fce00000000b8 */
.L_x_8838:
[----:B------:R-:W-:Y:S05]  /*2c40*/  BSYNC B0 ;  /* 0x0000000000007941 */ /* 0x000fea0003800000 */
.L_x_8837:
        /* <DEDUP_REMOVED lines=35> */
[----:B------:R-:W-:-:S05]  /*2e80*/  IADD3 R13, R235, 0x80, RZ ;  /* 0x00000080eb0d7810 */ /* 0x000fca0007ffe0ff */
[----:B0-----:R-:W-:-:S05]  /*2e90*/  IMAD.WIDE.U32 R10, R13, 0x10, R10 ;  /* 0x000000100d0a7825 */ /* 0x001fca00078e000a */
[----:B-----5:R0:W5:Y:S02]  /*2ea0*/  LDG.E.128 R176, desc[UR4][R10.64] ;  /* 0x000000040ab07981 */ /* 0x020164000c1e1d00 */
.L_x_8840:
[----:B------:R-:W-:Y:S05]  /*2eb0*/  BSYNC B0 ;  /* 0x0000000000007941 */ /* 0x000fea0003800000 */
.L_x_8839:
        /* <DEDUP_REMOVED lines=10> */
.L_x_8842:
[----:B------:R-:W-:Y:S05]  /*2f60*/  BSYNC B0 ;  /* 0x0000000000007941 */ /* 0x000fea0003800000 */
.L_x_8841:
[----:B------:R-:W-:Y:S04]  /*2f70*/  BSSY B0, `(.L_x_8843) ;  /* 0x000000d000007945 */ /* 0x000fe80003800000 */
[----:B------:R-:W-:Y:S05]  /*2f80*/  @!P4 BRA `(.L_x_8844) ;  /* 0x00000000002cc947 */ /* 0x000fea0003800000 */
[----:B------:R-:W-:Y:S01]  /*2f90*/  LOP3.LUT P2, RZ, R237, 0xff, RZ, 0xc0, !PT ;  /* 0x000000ffedff7812 */ /* 0x000fe2000784c0ff */
[----:B0-----:R-:W-:Y:S01]  /*2fa0*/  FMUL.FTZ R10, R241, UR15 ;  /* 0x0000000ff10a7c20 */ /* 0x001fe20008410000 */
[----:B------:R-:W-:-:S03]  /*2fb0*/  MOV R11, RZ ;  /* 0x000000ff000b7202 */ /* 0x000fc60000000f00 */
[----:B------:R-:W-:-:S08]  /*2fc0*/  FMUL.FTZ R13, R10, UR14 ;  /* 0x0000000e0a0d7c20 */ /* 0x000fd00008410000 */
[----:B-----5:R-:W-:-:S05]  /*2fd0*/  @P2 HADD2.F32 R10, -RZ, R176.H0_H0 ;  /* 0x200000b0ff0a2230 */ /* 0x020fca0000004100 */
[-C--:B------:R-:W-:Y:S01]  /*2fe0*/  @P2 FMUL.FTZ R11, R10, R13.reuse ;  /* 0x0000000d0a0b2220 */ /* 0x080fe20000410000 */
[----:B------:R-:W-:-:S03]  /*2ff0*/  FMUL.FTZ R10, R152, R13 ;  /* 0x0000000d980a7220 */ /* 0x000fc60000410000 */
[----:B------:R-:W-:Y:S02]  /*3000*/  FADD.FTZ R56, R56, R11 ;  /* 0x0000000b38387221 */ /* 0x000fe40000010000 */
[----:B------:R-:W-:-:S04]  /*3010*/  FSEL R10, R10, RZ, P2 ;  /* 0x000000ff0a0a7208 */ /* 0x000fc80001000000 */
[----:B------:R-:W-:-:S04]  /*3020*/  F2FP.F16.F32.PACK_AB R10, RZ, R10 ;  /* 0x0000000aff0a723e */ /* 0x000fc800000000ff */
[----:B------:R-:W-:-:S07]  /*3030*/  PRMT R84, R10, 0x7610, R84 ;  /* 0x000076100a547816 */ /* 0x000fce0000000054 */
.L_x_8844:
[----:B------:R-:W-:Y:S05]  /*3040*/  BSYNC B0 ;  /* 0x0000000000007941 */ /* 0x000fea0003800000 */
.L_x_8843:
        /* <DEDUP_REMOVED lines=10> */
.L_x_8846:
[----:B------:R-:W-:Y:S05]  /*30f0*/  BSYNC B0 ;  /* 0x0000000000007941 */ /* 0x000fea0003800000 */
.L_x_8845:
[----:B------:R-:W-:Y:S04]  /*3100*/  BSSY B0, `(.L_x_8847) ;  /* 0x000000d000007945 */ /* 0x000fe80003800000 */
[----:B------:R-:W-:Y:S05]  /*3110*/  @!P4 BRA `(.L_x_8848) ;  /* 0x00000000002cc947 */ /* 0x000fea0003800000 */
[----:B------:R-:W-:Y:S01]  /*3120*/  LOP3.LUT P2, RZ, R214, 0xff00, RZ, 0xc0, !PT ;  /* 0x0000ff00d6ff7812 */ /* 0x000fe2000784c0ff */
[----:B0-----:R-:W-:-:S04]  /*3130*/  FMUL.FTZ R10, R188, UR15 ;  /* 0x0000000fbc0a7c20 */ /* 0x001fc80008410000 */
[----:B------:R-:W-:Y:S01]  /*3140*/  FMUL.FTZ R12, R10, UR14 ;  /* 0x0000000e0a0c7c20 */ /* 0x000fe20008410000 */
[----:B------:R-:W-:-:S07]  /*3150*/  HFMA2.MMA R10, -RZ, RZ, 0, 0 ;  /* 0x00000000ff0a7435 */ /* 0x000fce00000001ff */
[----:B-----5:R-:W-:-:S05]  /*3160*/  @P2 HADD2.F32 R11, -RZ, R176.H1_H1 ;  /* 0x300000b0ff0b2230 */ /* 0x020fca0000004100 */
[-C--:B------:R-:W-:Y:S01]  /*3170*/  @P2 FMUL.FTZ R10, R11, R12.reuse ;  /* 0x0000000c0b0a2220 */ /* 0x080fe20000410000 */
[----:B------:R-:W-:-:S03]  /*3180*/  FMUL.FTZ R11, R153, R12 ;  /* 0x0000000c990b7220 */ /* 0x000fc60000410000 */
[----:B------:R-:W-:Y:S02]  /*3190*/  FADD.FTZ R57, R57, R10 ;  /* 0x0000000a39397221 */ /* 0x000fe40000010000 */
[----:B------:R-:W-:-:S04]  /*31a0*/  FSEL R11, R11, RZ, P2 ;  /* 0x000000ff0b0b7208 */ /* 0x000fc80001000000 */
[----:B------:R-:W-:-:S04]  /*31b0*/  F2FP.F16.F32.PACK_AB R11, RZ, R11 ;  /* 0x0000000bff0b723e */ /* 0x000fc800000000ff */
[----:B------:R-:W-:-:S07]  /*31c0*/  PRMT R84, R84, 0x5410, R11 ;  /* 0x0000541054547816 */ /* 0x000fce000000000b */
.L_x_8848:
[----:B------:R-:W-:Y:S05]  /*31d0*/  BSYNC B0 ;  /* 0x0000000000007941 */ /* 0x000fea0003800000 */
.L_x_8847:
        /* <DEDUP_REMOVED lines=10> */
.L_x_8850:
[----:B------:R-:W-:Y:S05]  /*3280*/  BSYNC B0 ;  /* 0x0000000000007941 */ /* 0x000fea0003800000 */
.L_x_8849:
        /* <DEDUP_REMOVED lines=13> */
.L_x_8852:
[----:B------:R-:W-:Y:S05]  /*3360*/  BSYNC B0 ;  /* 0x0000000000007941 */ /* 0x000fea0003800000 */
.L_x_8851:
        /* <DEDUP_REMOVED lines=10> */
.L_x_8854:
[----:B------:R-:W-:Y:S05]  /*3410*/  BSYNC B0 ;  /* 0x0000000000007941 */ /* 0x000fea0003800000 */
.L_x_8853:
        /* <DEDUP_REMOVED lines=13> */
.L_x_8856:
[----:B------:R-:W-:Y:S05]  /*34f0*/  BSYNC B0 ;  /* 0x0000000000007941 */ /* 0x000fea0003800000 */
.L_x_8855:
        /* <DEDUP_REMOVED lines=10> */
.L_x_8858:
[----:B------:R-:W-:Y:S05]  /*35a0*/  BSYNC B0 ;  /* 0x0000000000007941 */ /* 0x000fea0003800000 */
.L_x_8857:
        /* <DEDUP_REMOVED lines=13> */
.L_x_8860:
[----:B------:R-:W-:Y:S05]  /*3680*/  BSYNC B0 ;  /* 0x0000000000007941 */ /* 0x000fea0003800000 */
.L_x_8859:
        /* <DEDUP_REMOVED lines=10> */
.L_x_8862:
[----:B------:R-:W-:Y:S05]  /*3730*/  BSYNC B0 ;  /* 0x0000000000007941 */ /* 0x000fea0003800000 */
.L_x_8861:
        /* <DEDUP_REMOVED lines=13> */
.L_x_8864:
[----:B------:R-:W-:Y:S05]  /*3810*/  BSYNC B0 ;  /* 0x0000000000007941 */ /* 0x000fea0003800000 */
.L_x_8863:
        /* <DEDUP_REMOVED lines=10> */
.L_x_8866:
[----:B------:R-:W-:Y:S05]  /*38c0*/  BSYNC B0 ;  /* 0x0000000000007941 */ /* 0x000fea0003800000 */
.L_x_8865:
        /* <DEDUP_REMOVED lines=13> */
.L_x_8868:
[----:B------:R-:W-:Y:S05]  /*39a0*/  BSYNC B0 ;  /* 0x0000000000007941 */ /* 0x000fea0003800000 */
.L_x_8867:
        /* <DEDUP_REMOVED lines=10> */
.L_x_8870:
[----:B------:R-:W-:Y:S05]  /*3a50*/  BSYNC B0 ;  /* 0x0000000000007941 */ /* 0x000fea0003800000 */
.L_x_8869:
[----:B------:R-:W-:Y:S04]  /*3a60*/  BSSY B0, `(.L_x_8871) ;  /* 0x000000d000007945 */ /* 0x000fe80003800000 */
[----:B------:R-:W-:Y:S05]  /*3a70*/  @!P4 BRA `(.L_x_8872) ;  /* 0x00000000002cc947 */ /* 0x000fea0003800000 */
[----:B------:R-:W-:Y:S01]  /*3a80*/  LOP3.LUT P2, RZ, R215, 0xff000000, RZ, 0xc0, !PT ;  /* 0xff000000d7ff7812 */ /* 0x000fe2000784c0ff */
[----:B0-----:R-:W-:-:S04]  /*3a90*/  FMUL.FTZ R10, R238, UR15 ;  /* 0x0000000fee0a7c20 */ /* 0x001fc80008410000 */
[----:B------:R-:W-:Y:S01]  /*3aa0*/  FMUL.FTZ R12, R10, UR14 ;  /* 0x0000000e0a0c7c20 */ /* 0x000fe20008410000 */
        /* <DEDUP_REMOVED lines=8> */
.L_x_8872:
[----:B------:R-:W-:Y:S05]  /*3b30*/  BSYNC B0 ;  /* 0x0000000000007941 */ /* 0x000fea0003800000 */
.L_x_8871:
        /* <DEDUP_REMOVED lines=29> */
[C---:B0-----:R-:W-:Y:S02]  /*3d10*/  @P4 IADD3 R187, R235.reuse, 0x80, RZ ;  /* 0x00000080ebbb4810 */ /* 0x041fe40007ffe0ff */
[----:B------:R-:W-:Y:S02]  /*3d20*/  @!P6 ISETP.NE.U32.AND P2, PT, R2, RZ, PT ;  /* 0x000000ff0200e20c */ /* 0x000fe40003f45070 */
[----:B------:R-:W-:Y:S01]  /*3d30*/  IADD3 R235, R235, 0x100, RZ ;  /* 0x00000100ebeb7810 */ /* 0x000fe20007ffe0ff */
        /* <DEDUP_REMOVED lines=14> */
.L_x_8874:
[----:B------:R-:W-:Y:S05]  /*3e20*/  BSYNC B0 ;  /* 0x0000000000007941 */ /* 0x000fea0003800000 */
.L_x_8873:
        /* <DEDUP_REMOVED lines=10> */
.L_x_8876:
[----:B------:R-:W-:Y:S05]  /*3ed0*/  BSYNC B0 ;  /* 0x0000000000007941 */ /* 0x000fea0003800000 */
.L_x_8875:
        /* <DEDUP_REMOVED lines=14> */
.L_x_8878:
[----:B------:R-:W-:Y:S05]  /*3fc0*/  BSYNC B0 ;  /* 0x0000000000007941 */ /* 0x000fea0003800000 */
.L_x_8877:
        /* <DEDUP_REMOVED lines=10> */
.L_x_8880:
[----:B------:R-:W-:Y:S05]  /*4070*/  BSYNC B0 ;  /* 0x0000000000007941 */ /* 0x000fea0003800000 */
.L_x_8879:
        /* <DEDUP_REMOVED lines=8> */
[----:B-----5:R-:W-:Y:S01]  /*4100*/  @P2 HADD2.F32 R13, -RZ, R176.H1_H1 ;  /* 0x300000b0ff0d2230 */ /* 0x020fe20000004100 */
[----:B------:R-:W-:-:S04]  /*4110*/  FSEL R11, R11, RZ, P2 ;  /* 0x000000ff0b0b7208 */ /* 0x000fc80001000000 */
[----:B------:R-:W-:Y:S01]  /*4120*/  @P2 FMUL.FTZ R10, R13, R214 ;  /* 0x000000d60d0a2220 */ /* 0x000fe20000410000 */
[----:B------:R-:W-:-:S03]  /*4130*/  F2FP.F16.F32.PACK_AB R11, RZ, R11 ;  /* 0x0000000bff0b723e */ /* 0x000fc600000000ff */
[----:B------:R-:W-:Y:S01]  /*4140*/  FADD.FTZ R65, R65, R10 ;  /* 0x0000000a41417221 */ /* 0x000fe20000010000 */
[----:B------:R-:W-:-:S07]  /*4150*/  PRMT R84, R84, 0x5410, R11 ;  /* 0x0000541054547816 */ /* 0x000fce000000000b */
.L_x_8882:
[----:B------:R-:W-:Y:S05]  /*4160*/  BSYNC B0 ;  /* 0x0000000000007941 */ /* 0x000fea0003800000 */
.L_x_8881:
        /* <DEDUP_REMOVED lines=10> */
.L_x_8884:
[----:B------:R-:W-:Y:S05]  /*4210*/  BSYNC B0 ;  /* 0x0000000000007941 */ /* 0x000fea0003800000 */
.L_x_8883:
[----:B------:R-:W-:Y:S04]  /*4220*/  BSSY B0, `(.L_x_8885) ;  /* 0x000000d000007945 */ /* 0x000fe80003800000 */
[----:B------:R-:W-:Y:S05]  /*4230*/  @!P4 BRA `(.L_x_8886) ;  /* 0x00000000002cc947 */ /* 0x000fea0003800000 */
[----:B------:R-:W-:Y:S01]  /*4240*/  LOP3.LUT P2, RZ, R212, 0xff0000, RZ, 0xc0, !PT ;  /* 0x00ff0000d4ff7812 */ /* 0x000fe2000784c0ff */
[----:B0-----:R-:W-:Y:S01]  /*4250*/  FMUL.FTZ R10, R9, UR15 ;  /* 0x0000000f090a7c20 */ /* 0x001fe20008410000 */
        /* <DEDUP_REMOVED lines=9> */
.L_x_8886:
[----:B------:R-:W-:Y:S05]  /*42f0*/  BSYNC B0 ;  /* 0x0000000000007941 */ /* 0x000fea0003800000 */
.L_x_8885:
        /* <DEDUP_REMOVED lines=10> */
.L_x_8888:
[----:B------:R-:W-:Y:S05]  /*43a0*/  BSYNC B0 ;  /* 0x0000000000007941 */ /* 0x000fea0003800000 */
.L_x_8887:
        /* <DEDUP_REMOVED lines=13> */
.L_x_8890:
[----:B------:R-:W-:Y:S05]  /*4480*/  BSYNC B0 ;  /* 0x0000000000007941 */ /* 0x000fea0003800000 */
.L_x_8889:
        /* <DEDUP_REMOVED lines=10> */
.L_x_8892:
[----:B------:R-:W-:Y:S05]  /*4530*/  BSYNC B0 ;  /* 0x0000000000007941 */ /* 0x000fea0003800000 */
.L_x_8891:
        /* <DEDUP_REMOVED lines=13> */
.L_x_8894:
[----:B------:R-:W-:Y:S05]  /*4610*/  BSYNC B0 ;  /* 0x0000000000007941 */ /* 0x000fea0003800000 */
.L_x_8893:
        /* <DEDUP_REMOVED lines=10> */
.L_x_8896:
[----:B------:R-:W-:Y:S05]  /*46c0*/  BSYNC B0 ;  /* 0x0000000000007941 */ /* 0x000fea0003800000 */
.L_x_8895:
        /* <DEDUP_REMOVED lines=13> */
.L_x_8898:
[----:B------:R-:W-:Y:S05]  /*47a0*/  BSYNC B0 ;  /* 0x0000000000007941 */ /* 0x000fea0003800000 */
.L_x_8897:
        /* <DEDUP_REMOVED lines=10> */
.L_x_8900:
[----:B------:R-:W-:Y:S05]  /*4850*/  BSYNC B0 ;  /* 0x0000000000007941 */ /* 0x000fea0003800000 */
.L_x_8899:
        /* <DEDUP_REMOVED lines=13> */
.L_x_8902:
[----:B------:R-:W-:Y:S05]  /*4930*/  BSYNC B0 ;  /* 0x0000000000007941 */ /* 0x000fea0003800000 */
.L_x_8901:
        /* <DEDUP_REMOVED lines=10> */
.L_x_8904:
[----:B------:R-:W-:Y:S05]  /*49e0*/  BSYNC B0 ;  /* 0x0000000000007941 */ /* 0x000fea0003800000 */
.L_x_8903:
        /* <DEDUP_REMOVED lines=19> */
.L_x_8906:
[----:B------:R-:W-:Y:S05]  /*4b20*/  BSYNC B0 ;  /* 0x0000000000007941 */ /* 0x000fea0003800000 */
.L_x_8905:
        /* <DEDUP_REMOVED lines=9> */
.L_x_8802:
        /* <DEDUP_REMOVED lines=31> */
.L_x_8806:
[----:B------:R-:W-:Y:S01]  /*4db0*/  HFMA2.MMA R243, -RZ, RZ, 0, 9.5367431640625e-07 ;  /* 0x00000010fff37435 */ /* 0x000fe200000001ff */
[----:B------:R-:W-:Y:S02]  /*4dc0*/  MOV R242, R186 ;  /* 0x000000ba00f27202 */ /* 0x000fe40000000f00 */
[----:B------:R-:W-:Y:S02]  /*4dd0*/  MOV R244, 0x1f ;  /* 0x0000001f00f47802 */ /* 0x000fe40000000f00 */
[----:B------:R-:W-:-:S07]  /*4de0*/  MOV R235, 0xffffffff ;  /* 0xffffffff00eb7802 */ /* 0x000fce0000000f00 */
[----:B------:R-:W-:Y:S05]  /*4df0*/  WARPSYNC.COLLECTIVE R235, `(.L_x_8908) ;  /* 0x00000000eb087348 */ /* 0x000fea0003c00000 */
[----:B------:R0:W1:Y:S02]  /*4e00*/  SHFL.DOWN P1, R241, R242, R243, R244 ;  /* 0x080000f3f2f17389 */ /* 0x00006400000200f4 */
[----:B01----:R-:W-:Y:S01]  /*4e10*/  ENDCOLLECTIVE ;  /* 0x000000000000791b */ /* 0x003fe20003800000 */
.L_x_8908:
[----:B------:R-:W-:Y:S02]  /*4e20*/  MOV R242, R187 ;  /* 0x000000bb00f27202 */ /* 0x000fe40000000f00 */
[----:B------:R-:W-:-:S07]  /*4e30*/  MOV R189, R241 ;  /* 0x000000f100bd7202 */ /* 0x000fce0000000f00 */
[----:B------:R-:W-:Y:S05]  /*4e40*/  WARPSYNC.COLLECTIVE R235, `(.L_x_8909) ;  /* 0x00000000eb087348 */ /* 0x000fea0003c00000 */
[----:B------:R0:W1:Y:S02]  /*4e50*/  SHFL.DOWN P1, R241, R242, R243, R244 ;  /* 0x080000f3f2f17389 */ /* 0x00006400000200f4 */
[----:B01----:R-:W-:Y:S01]  /*4e60*/  ENDCOLLECTIVE ;  /* 0x000000000000791b */ /* 0x003fe20003800000 */
.L_x_8909:
[----:B------:R-:W-:Y:S01]  /*4e70*/  FADD.FTZ R189, R189, R186 ;  /* 0x000000babdbd7221 */ /* 0x000fe20000010000 */
[----:B------:R-:W-:-:S04]  /*4e80*/  HFMA2.MMA R243, -RZ, RZ, 0, 4.76837158203125e-07 ;  /* 0x00000008fff37435 */ /* 0x000fc800000001ff */
[----:B------:R-:W-:Y:S02]  /*4e90*/  MOV R242, R189 ;  /* 0x000000bd00f27202 */ /* 0x000fe40000000f00 */
[----:B------:R-:W-:-:S07]  /*4ea0*/  MOV R188, R241 ;  /* 0x000000f100bc7202 */ /* 0x000fce0000000f00 */
[----:B------:R-:W-:Y:S05]  /*4eb0*/  WARPSYNC.COLLECTIVE R235, `(.L_x_8910) ;  /* 0x00000000eb087348 */ /* 0x000fea0003c00000 */
[----:B------:R0:W1:Y:S02]  /*4ec0*/  SHFL.DOWN P1, R241, R242, R243, R244 ;  /* 0x080000f3f2f17389 */ /* 0x00006400000200f4 */
[----:B01----:R-:W-:Y:S01]  /*4ed0*/  ENDCOLLECTIVE ;  /* 0x000000000000791b */ /* 0x003fe20003800000 */
.L_x_8910:
[----:B------:R-:W-:-:S05]  /*4ee0*/  FADD.FTZ R188, R188, R187 ;  /* 0x000000bbbcbc7221 */ /* 0x000fca0000010000 */
[----:B------:R-:W-:Y:S02]  /*4ef0*/  MOV R242, R188 ;  /* 0x000000bc00f27202 */ /* 0x000fe40000000f00 */
[----:B------:R-:W-:-:S07]  /*4f00*/  MOV R190, R241 ;  /* 0x000000f100be7202 */ /* 0x000fce0000000f00 */
[----:B------:R-:W-:Y:S05]  /*4f10*/  WARPSYNC.COLLECTIVE R235, `(.L_x_8911) ;  /* 0x00000000eb087348 */ /* 0x000fea0003c00000 */
[----:B------:R0:W1:Y:S02]  /*4f20*/  SHFL.DOWN P1, R241, R242, R243, R244 ;  /* 0x080000f3f2f17389 */ /* 0x00006400000200f4 */
[----:B01----:R-:W-:Y:S01]  /*4f30*/  ENDCOLLECTIVE ;  /* 0x000000000000791b */ /* 0x003fe20003800000 */
.L_x_8911:
[----:B------:R-:W-:Y:S01]  /*4f40*/  FADD.FTZ R190, R189, R190 ;  /* 0x000000bebdbe7221 */ /* 0x000fe20000010000 */
[----:B------:R-:W-:-:S04]  /*4f50*/  HFMA2.MMA R243, -RZ, RZ, 0, 2.384185791015625e-07 ;  /* 0x00000004fff37435 */ /* 0x000fc800000001ff */
[----:B------:R-:W-:Y:S02]  /*4f60*/  MOV R242, R190 ;  /* 0x000000be00f27202 */ /* 0x000fe40000000f00 */
[----:B------:R-:W-:-:S07]  /*4f70*/  MOV R191, R241 ;  /* 0x000000f100bf7202 */ /* 0x000fce0000000f00 */
[----:B------:R-:W-:Y:S05]  /*4f80*/  WARPSYNC.COLLECTIVE R235, `(.L_x_8912) ;  /* 0x00000000eb087348 */ /* 0x000fea0003c00000 */
[----:B------:R0:W1:Y:S02]  /*4f90*/  SHFL.DOWN P1, R241, R242, R243, R244 ;  /* 0x080000f3f2f17389 */ /* 0x00006400000200f4 */
[----:B01----:R-:W-:Y:S01]  /*4fa0*/  ENDCOLLECTIVE ;  /* 0x000000000000791b */ /* 0x003fe20003800000 */
.L_x_8912:
[----:B------:R-:W-:-:S05]  /*4fb0*/  FADD.FTZ R191, R188, R191 ;  /* 0x000000bfbcbf7221 */ /* 0x000fca0000010000 */
[----:B------:R-:W-:Y:S02]  /*4fc0*/  MOV R242, R191 ;  /* 0x000000bf00f27202 */ /* 0x000fe40000000f00 */
[----:B------:R-:W-:-:S07]  /*4fd0*/  MOV R219, R241 ;  /* 0x000000f100db7202 */ /* 0x000fce0000000f00 */
[----:B------:R-:W-:Y:S05]  /*4fe0*/  WARPSYNC.COLLECTIVE R235, `(.L_x_8913) ;  /* 0x00000000eb087348 */ /* 0x000fea0003c00000 */
[----:B------:R0:W1:Y:S02]  /*4ff0*/  SHFL.DOWN P1, R241, R242, R243, R244 ;  /* 0x080000f3f2f17389 */ /* 0x00006400000200f4 */
[----:B01----:R-:W-:Y:S01]  /*5000*/  ENDCOLLECTIVE ;  /* 0x000000000000791b */ /* 0x003fe20003800000 */
.L_x_8913:
[----:B------:R-:W-:Y:S01]  /*5010*/  FADD.FTZ R219, R190, R219 ;  /* 0x000000dbbedb7221 */ /* 0x000fe20000010000 */
[----:B------:R-:W-:-:S04]  /*5020*/  HFMA2.MMA R243, -RZ, RZ, 0, 1.1920928955078125e-07 ;  /* 0x00000002fff37435 */ /* 0x000fc800000001ff */
[----:B------:R-:W-:Y:S02]  /*5030*/  MOV R242, R219 ;  /* 0x000000db00f27202 */ /* 0x000fe40000000f00 */
[----:B------:R-:W-:-:S07]  /*5040*/  MOV R218, R241 ;  /* 0x000000f100da7202 */ /* 0x000fce0000000f00 */
[----:B------:R-:W-:Y:S05]  /*5050*/  WARPSYNC.COLLECTIVE R235, `(.L_x_8914) ;  /* 0x00000000eb087348 */ /* 0x000fea0003c00000 */
[----:B------:R0:W1:Y:S02]  /*5060*/  SHFL.DOWN P1, R241, R242, R243, R244 ;  /* 0x080000f3f2f17389 */ /* 0x00006400000200f4 */
[----:B01----:R-:W-:Y:S01]  /*5070*/  ENDCOLLECTIVE ;  /* 0x000000000000791b */ /* 0x003fe20003800000 */
.L_x_8914:
[----:B------:R-:W-:-:S05]  /*5080*/  FADD.FTZ R218, R191, R218 ;  /* 0x000000dabfda7221 */ /* 0x000fca0000010000 */
[----:B------:R-:W-:Y:S02]  /*5090*/  MOV R242, R218 ;  /* 0x000000da00f27202 */ /* 0x000fe40000000f00 */
[----:B------:R-:W-:-:S07]  /*50a0*/  MOV R186, R241 ;  /* 0x000000f100ba7202 */ /* 0x000fce0000000f00 */
[----:B------:R-:W-:Y:S05]  /*50b0*/  WARPSYNC.COLLECTIVE R235, `(.L_x_8915) ;  /* 0x00000000eb087348 */ /* 0x000fea0003c00000 */
[----:B------:R0:W1:Y:S02]  /*50c0*/  SHFL.DOWN P1, R241, R242, R243, R244 ;  /* 0x080000f3f2f17389 */ /* 0x00006400000200f4 */
[----:B01----:R-:W-:Y:S01]  /*50d0*/  ENDCOLLECTIVE ;  /* 0x000000000000791b */ /* 0x003fe20003800000 */
.L_x_8915:
[----:B------:R-:W-:Y:S01]  /*50e0*/  FADD.FTZ R186, R219, R186 ;  /* 0x000000badbba7221 */ /* 0x000fe20000010000 */
[----:B------:R-:W-:-:S04]  /*50f0*/  HFMA2.MMA R243, -RZ, RZ, 0, 5.9604644775390625e-08 ;  /* 0x00000001fff37435 */ /* 0x000fc800000001ff */
[----:B------:R-:W-:Y:S02]  /*5100*/  MOV R242, R186 ;  /* 0x000000ba00f27202 */ /* 0x000fe40000000f00 */
[----:B------:R-:W-:-:S07]  /*5110*/  MOV R187, R241 ;  /* 0x000000f100bb7202 */ /* 0x000fce0000000f00 */
[----:B------:R-:W-:Y:S05]  /*5120*/  WARPSYNC.COLLECTIVE R235, `(.L_x_8916) ;  /* 0x00000000eb087348 */ /* 0x000fea0003c00000 */
[----:B------:R0:W1:Y:S02]  /*5130*/  SHFL.DOWN P1, R241, R242, R243, R244 ;  /* 0x080000f3f2f17389 */ /* 0x00006400000200f4 */
[----:B01----:R-:W-:Y:S01]  /*5140*/  ENDCOLLECTIVE ;  /* 0x000000000000791b */ /* 0x003fe20003800000 */
.L_x_8916:
[----:B------:R-:W-:-:S05]  /*5150*/  FADD.FTZ R187, R218, R187 ;  /* 0x000000bbdabb7221 */ /* 0x000fca0000010000 */
[----:B------:R-:W-:Y:S02]  /*5160*/  MOV R242, R187 ;  /* 0x000000bb00f27202 */ /* 0x000fe40000000f00 */
[----:B------:R-:W-:-:S07]  /*5170*/  MOV R189, R241 ;  /* 0x000000f100bd7202 */ /* 0x000fce0000000f00 */
[----:B------:R-:W-:Y:S05]  /*5180*/  WARPSYNC.COLLECTIVE R235, `(.L_x_8917) ;  /* 0x00000000eb087348 */ /* 0x000fea0003c00000 */
[----:B------:R0:W1:Y:S02]  /*5190*/  SHFL.DOWN P1, R241, R242, R243, R244 ;  /* 0x080000f3f2f17389 */ /* 0x00006400000200f4 */
[----:B01----:R-:W-:Y:S01]  /*51a0*/  ENDCOLLECTIVE ;  /* 0x000000000000791b */ /* 0x003fe20003800000 */
.L_x_8917:
[----:B------:R-:W-:Y:S01]  /*51b0*/  MOV R188, R241 ;  /* 0x000000f100bc7202 */ /* 0x000fe20000000f00 */
[----:B------:R-:W-:Y:S06]  /*51c0*/  BRA `(.L_x_8918) ;  /* 0xffffffc800707947 */ /* 0x000fec000383ffff */
.L_x_8919:
        /* <DEDUP_REMOVED lines=11> */
.L_x_11418:


//--------------------- .text._ZN10layer_norm13ln_bwd_kernelINS_13Kernel_traitsI6__halfffffjLj3072ELj1ELj1ELj4ELj16ENS_18Kernel_traits_baseILj3072ES2_ffffjLj128EEEEELb0ELb0ELb0ELb0EEEvNS_9BwdParamsE --------------------------
	.section	.text._ZN10layer_norm13ln_bwd_kernelINS_13Kernel_traitsI6__halfffffjLj3072ELj1ELj1ELj4ELj16ENS_18Kernel_traits_baseILj3072ES2_ffffjLj128EEEEELb0ELb0ELb0ELb0EEEvNS_9BwdParamsE,"ax",@progbits
	.align	128
        .global         _ZN10layer_norm13ln_bwd_kernelINS_13Kernel_traitsI6__halfffffjLj3072ELj1ELj1ELj4ELj16ENS_18Kernel_traits_baseILj3072ES2_ffffjLj128EEEEELb0ELb0ELb0ELb0EEEvNS_9BwdParamsE
        .type           _ZN10layer_norm13ln_bwd_kernelINS_13Kernel_traitsI6__halfffffjLj3072ELj1ELj1ELj4ELj16ENS_18Kernel_traits_baseILj3072ES2_ffffjLj128EEEEELb0ELb0ELb0ELb0EEEvNS_9BwdParamsE,@function
        .size           _ZN10layer_norm13ln_bwd_kernelINS_13Kernel_traitsI6__halfffffjLj3072ELj1ELj1ELj4ELj16ENS_18Kernel_traits_baseILj3072ES2_ffffjLj128EEEEELb0ELb0ELb0ELb0EEEvNS_9BwdParamsE,(.L_x_11419 - _ZN10layer_norm13ln_bwd_kernelINS_13Kernel_traitsI6__halfffffjLj3072ELj1ELj1ELj4ELj16ENS_18Kernel_traits_baseILj3072ES2_ffffjLj128EEEEELb0ELb0ELb0ELb0EEEvNS_9BwdParamsE)
        .other          _ZN10layer_norm13ln_bwd_kernelINS_13Kernel_traitsI6__halfffffjLj3072ELj1ELj1ELj4ELj16ENS_18Kernel_traits_baseILj3072ES2_ffffjLj128EEEEELb0ELb0ELb0ELb0EEEvNS_9BwdParamsE,@"STO_CUDA_ENTRY STV_DEFAULT"
_ZN10layer_norm13ln_bwd_kernelINS_13Kernel_traitsI6__halfffffjLj3072ELj1ELj1ELj4ELj16ENS_18Kernel_traits_baseILj3072ES2_ffffjLj128EEEEELb0ELb0ELb0ELb0EEEvNS_9BwdParamsE:
.text._ZN10layer_norm13ln_bwd_kernelINS_13Kernel_traitsI6__halfffffjLj3072ELj1ELj1ELj4ELj16ENS_18Kernel_traits_baseILj3072ES2_ffffjLj128EEEEELb0ELb0ELb0ELb0EEEvNS_9BwdParamsE:
        /* <DEDUP_REMOVED lines=20> */
[C---:B------:R-:W-:Y:S02]  /*0140*/  ISETP.GE.U32.AND P4, PT, R3.reuse, 0x180, PT ;  /* 0x000001800300780c */ /* 0x040fe40003f86070 */
[C---:B------:R-:W-:Y:S02]  /*0150*/  ISETP.GE.U32.AND P3, PT, R3.reuse, 0x200, PT ;  /* 0x000002000300780c */ /* 0x040fe40003f66070 */
[C---:B------:R-:W-:Y:S02]  /*0160*/  ISETP.GE.U32.AND P2, PT, R3.reuse, 0x280, PT ;  /* 0x000002800300780c */ /* 0x040fe40003f46070 */
[----:B------:R-:W-:-:S02]  /*0170*/  ISETP.GE.U32.AND P0, PT, R3, 0x300, PT ;  /* 0x000003000300780c */ /* 0x000fc40003f06070 */
[----:B------:R-:W-:Y:S01]  /*0180*/  MOV R3, R2 ;  /* 0x0000000200037202 */ /* 0x000fe20000000f00 */
[----:B------:R-:W0:Y:S01]  /*0190*/  @P1 LDC.64 R4, c[0x0][0x260] ;  /* 0x00009800ff041b82 */ /* 0x000e220000000a00 */
[----:B-1----:R-:W-:Y:S02]  /*01a0*/  LEA.HI R89, R167, UR6, RZ, 0x19 ;  /* 0x00000006a7597c11 */ /* 0x002fe4000f8fc8ff */
[----:B------:R-:W-:Y:S02]  /*01b0*/  P2R R170, PR, RZ, 0x1 ;  /* 0x00000001ffaa7803 */ /* 0x000fe40000000000 */
[----:B------:R-:W-:Y:S02]  /*01c0*/  CS2R R48, SRZ ;  /* 0x0000000000307805 */ /* 0x000fe4000001ff00 */
[----:B------:R-:W-:Y:S01]  /*01d0*/  P2R R169, PR, RZ, 0x2 ;  /* 0x00000002ffa97803 */ /* 0x000fe20000000000 */
[----:B------:R-:W1:Y:S08]  /*01e0*/  @P5 LDC.64 R6, c[0x0][0x260] ;  /* 0x00009800ff065b82 */ /* 0x000e700000000a00 */
[----:B------:R-:W2:Y:S08]  /*01f0*/  @P4 LDC.64 R10, c[0x0][0x260] ;  /* 0x00009800ff0a4b82 */ /* 0x000eb00000000a00 */
[----:B------:R-:W3:Y:S01]  /*0200*/  @P3 LDC.64 R12, c[0x0][0x260] ;  /* 0x00009800ff0c3b82 */ /* 0x000ee20000000a00 */
[C---:B0-----:R-:W-:Y:S01]  /*0210*/  @P1 IMAD.WIDE.U32 R4, R3.reuse, 0x8, R4 ;  /* 0x0000000803041825 */ /* 0x041fe200078e0004 */
[----:B------:R-:W-:-:S02]  /*0220*/  @P1 LOP3.LUT R3, R3, 0x80, RZ, 0xfc, !PT ;  /* 0x0000008003031812 */ /* 0x000fc400078efcff */
[----:B------:R-:W-:Y:S02]  /*0230*/  CS2R R50, SRZ ;  /* 0x0000000000327805 */ /* 0x000fe4000001ff00 */
[----:B------:R-:W-:Y:S02]  /*0240*/  CS2R R44, SRZ ;  /* 0x00000000002c7805 */ /* 0x000fe4000001ff00 */
[----:B------:R-:W-:Y:S01]  /*0250*/  CS2R R46, SRZ ;  /* 0x00000000002e7805 */ /* 0x000fe2000001ff00 */
[----:B------:R-:W5:Y:S01]  /*0260*/  @P1 LDG.E.64 R52, desc[UR4][R4.64] ;  /* 0x0000000404341981 */ /* 0x000f62000c1e1b00 */
[----:B------:R-:W0:Y:S01]  /*0270*/  @P2 LDC.64 R14, c[0x0][0x260] ;  /* 0x00009800ff0e2b82 */ /* 0x000e220000000a00 */
[C---:B-1----:R-:W-:Y:S01]  /*0280*/  @P5 IMAD.WIDE.U32 R8, R3.reuse, 0x8, R6 ;  /* 0x0000000803085825 */ /* 0x042fe200078e0006 */
[----:B------:R-:W-:Y:S02]  /*0290*/  @P5 IADD3 R3, R3, 0x80, RZ ;  /* 0x0000008003035810 */ /* 0x000fe40007ffe0ff */
[----:B------:R-:W-:-:S02]  /*02a0*/  CS2R R40, SRZ ;  /* 0x0000000000287805 */ /* 0x000fc4000001ff00 */
[----:B------:R-:W-:Y:S02]  /*02b0*/  CS2R R42, SRZ ;  /* 0x00000000002a7805 */ /* 0x000fe4000001ff00 */
[----:B------:R-:W-:Y:S01]  /*02c0*/  CS2R R36, SRZ ;  /* 0x0000000000247805 */ /* 0x000fe2000001ff00 */
[----:B------:R-:W5:Y:S01]  /*02d0*/  @P5 LDG.E.64 R54, desc[UR4][R8.64] ;  /* 0x0000000408365981 */ /* 0x000f62000c1e1b00 */
[----:B------:R-:W1:Y:S01]  /*02e0*/  @P0 LDC.64 R16, c[0x0][0x260] ;  /* 0x00009800ff100b82 */ /* 0x000e620000000a00 */
[C---:B--2---:R-:W-:Y:S01]  /*02f0*/  @P4 IMAD.WIDE.U32 R10, R3.reuse, 0x8, R10 ;  /* 0x00000008030a4825 */ /* 0x044fe200078e000a */
[----:B------:R-:W-:Y:S02]  /*0300*/  @P4 IADD3 R3, R3, 0x80, RZ ;  /* 0x0000008003034810 */ /* 0x000fe40007ffe0ff */
[----:B------:R-:W-:Y:S02]  /*0310*/  CS2R R38, SRZ ;  /* 0x0000000000267805 */ /* 0x000fe4000001ff00 */
[----:B------:R-:W-:-:S02]  /*0320*/  CS2R R32, SRZ ;  /* 0x0000000000207805 */ /* 0x000fc4000001ff00 */
[----:B------:R-:W-:Y:S01]  /*0330*/  CS2R R34, SRZ ;  /* 0x0000000000227805 */ /* 0x000fe2000001ff00 */
[----:B------:R-:W5:Y:S01]  /*0340*/  @P4 LDG.E.64 R56, desc[UR4][R10.64] ;  /* 0x000000040a384981 */ /* 0x000f62000c1e1b00 */
[C---:B---3--:R-:W-:Y:S01]  /*0350*/  @P3 IMAD.WIDE.U32 R12, R3.reuse, 0x8, R12 ;  /* 0x00000008030c3825 */ /* 0x048fe200078e000c */
[----:B------:R-:W-:Y:S02]  /*0360*/  @P3 IADD3 R3, R3, 0x80, RZ ;  /* 0x0000008003033810 */ /* 0x000fe40007ffe0ff */
[----:B------:R-:W-:Y:S02]  /*0370*/  CS2R R28, SRZ ;  /* 0x00000000001c7805 */ /* 0x000fe4000001ff00 */
[----:B------:R-:W-:Y:S02]  /*0380*/  CS2R R30, SRZ ;  /* 0x00000000001e7805 */ /* 0x000fe4000001ff00 */
[----:B------:R-:W-:Y:S01]  /*0390*/  CS2R R24, SRZ ;  /* 0x0000000000187805 */ /* 0x000fe2000001ff00 */
[----:B------:R2:W5:Y:S01]  /*03a0*/  @P3 LDG.E.64 R58, desc[UR4][R12.64] ;  /* 0x000000040c3a3981 */ /* 0x000562000c1e1b00 */
[C---:B0-----:R-:W-:Y:S01]  /*03b0*/  @P2 IMAD.WIDE.U32 R14, R3.reuse, 0x8, R14 ;  /* 0x00000008030e2825 */ /* 0x041fe200078e000e */
[----:B------:R-:W-:-:S02]  /*03c0*/  @P2 IADD3 R3, R3, 0x80, RZ ;  /* 0x0000008003032810 */ /* 0x000fc40007ffe0ff */
[----:B------:R-:W-:Y:S02]  /*03d0*/  CS2R R26, SRZ ;  /* 0x00000000001a7805 */ /* 0x000fe4000001ff00 */
[----:B------:R-:W-:Y:S02]  /*03e0*/  CS2R R20, SRZ ;  /* 0x0000000000147805 */ /* 0x000fe4000001ff00 */
[----:B------:R-:W-:Y:S01]  /*03f0*/  CS2R R22, SRZ ;  /* 0x0000000000167805 */ /* 0x000fe2000001ff00 */
[----:B------:R0:W5:Y:S01]  /*0400*/  @P2 LDG.E.64 R60, desc[UR4][R14.64] ;  /* 0x000000040e3c2981 */ /* 0x000162000c1e1b00 */
[----:B-1----:R-:W-:-:S05]  /*0410*/  @P0 IMAD.WIDE.U32 R6, R3, 0x8, R16 ;  /* 0x0000000803060825 */ /* 0x002fca00078e0010 */
[----:B------:R1:W5:Y:S01]  /*0420*/  @P0 LDG.E.64 R62, desc[UR4][R6.64] ;  /* 0x00000004063e0981 */ /* 0x000362000c1e1b00 */
[----:B------:R-:W-:Y:S02]  /*0430*/  ISETP.GE.AND P0, PT, R89, UR7, PT ;  /* 0x0000000759007c0c */ /* 0x000fe4000bf06270 */
[----:B------:R-:W-:Y:S02]  /*0440*/  CS2R R16, SRZ ;  /* 0x0000000000107805 */ /* 0x000fe4000001ff00 */
[----:B------:R-:W-:Y:S02]  /*0450*/  CS2R R18, SRZ ;  /* 0x0000000000127805 */ /* 0x000fe4000001ff00 */
[----:B--2---:R-:W-:Y:S02]  /*0460*/  CS2R R12, SRZ ;  /* 0x00000000000c7805 */ /* 0x004fe4000001ff00 */
[----:B0-----:R-:W-:Y:S02]  /*0470*/  CS2R R14, SRZ ;  /* 0x00000000000e7805 */ /* 0x001fe4000001ff00 */
[----:B------:R-:W-:-:S02]  /*0480*/  CS2R R8, SRZ ;  /* 0x0000000000087805 */ /* 0x000fc4000001ff00 */
[----:B------:R-:W-:Y:S02]  /*0490*/  CS2R R10, SRZ ;  /* 0x00000000000a7805 */ /* 0x000fe4000001ff00 */
[----:B------:R-:W-:Y:S02]  /*04a0*/  CS2R R4, SRZ ;  /* 0x0000000000047805 */ /* 0x000fe4000001ff00 */
[----:B-1----:R-:W-:Y:S01]  /*04b0*/  CS2R R6, SRZ ;  /* 0x0000000000067805 */ /* 0x002fe2000001ff00 */
[----:B------:R-:W-:Y:S06]  /*04c0*/  @P0 BRA `(.L_x_8920) ;  /* 0x0000002400e00947 */ /* 0x000fec0003800000 */
[----:B------:R-:W0:Y:S01]  /*04d0*/  LDC.U8 R168, c[0x0][0x2a0] ;  /* 0x0000a800ffa87b82 */ /* 0x000e220000000000 */
[----:B------:R-:W-:Y:S01]  /*04e0*/  ULDC.64 UR6, c[0x0][0x270] ;  /* 0x00009c0000067ab9 */ /* 0x000fe20000000a00 */
[----:B-----5:R-:W-:Y:S01]  /*04f0*/  MOV R91, R52 ;  /* 0x00000034005b7202 */ /* 0x020fe20000000f00 */
[----:B------:R-:W-:Y:S01]  /*0500*/  HFMA2.MMA R163, -RZ, RZ, 0, 5.9604644775390625e-08 ;  /* 0x00000001ffa37435 */ /* 0x000fe200000001ff */
[--C-:B------:R-:W-:Y:S02]  /*0510*/  SHF.R.U64 R88, R52, 0x10, R53.reuse ;  /* 0x0000001034587819 */ /* 0x100fe40000001235 */
[----:B------:R-:W-:Y:S01]  /*0520*/  MOV R93, R53 ;  /* 0x00000035005d7202 */ /* 0x000fe20000000f00 */
[----:B------:R-:W-:Y:S01]  /*0530*/  HADD2.F32 R91, -RZ, R91.H0_H0 ;  /* 0x2000005bff5b7230 */ /* 0x000fe20000004100 */
[----:B------:R-:W-:Y:S01]  /*0540*/  SHF.R.U32.HI R90, RZ, 0x10, R53 ;  /* 0x00000010ff5a7819 */ /* 0x000fe20000011635 */
[----:B------:R-:W-:Y:S01]  /*0550*/  HADD2.F32 R88, -RZ, R88.H0_H0 ;  /* 0x20000058ff587230 */ /* 0x000fe20000004100 */
[----:B------:R-:W-:Y:S01]  /*0560*/  MOV R95, R54 ;  /* 0x00000036005f7202 */ /* 0x000fe20000000f00 */
[----:B------:R-:W-:Y:S01]  /*0570*/  HADD2.F32 R93, -RZ, R93.H0_H0 ;  /* 0x2000005dff5d7230 */ /* 0x000fe20000004100 */
[--C-:B------:R-:W-:Y:S01]  /*0580*/  SHF.R.U64 R92, R54, 0x10, R55.reuse ;  /* 0x00000010365c7819 */ /* 0x100fe20000001237 */
[----:B------:R-:W-:Y:S01]  /*0590*/  HADD2.F32 R90, -RZ, R90.H0_H0 ;  /* 0x2000005aff5a7230 */ /* 0x000fe20000004100 */
        /* <DEDUP_REMOVED lines=36> */
[----:B------:R-:W-:Y:S01]  /*07e0*/  ISETP.NE.U32.AND P1, PT, RZ, UR6, PT ;  /* 0x00000006ff007c0c */ /* 0x000fe2000bf25070 */
[----:B------:R-:W-:Y:S01]  /*07f0*/  HADD2.F32 R113, -RZ, R113.H0_H0 ;  /* 0x20000071ff717230 */ /* 0x000fe20000004100 */
[----:B------:R-:W-:Y:S01]  /*0800*/  MOV R49, RZ ;  /* 0x000000ff00317202 */ /* 0x000fe20000000f00 */
[----:B------:R-:W-:Y:S01]  /*0810*/  HADD2.F32 R110, -RZ, R110.H0_H0 ;  /* 0x2000006eff6e7230 */ /* 0x000fe20000004100 */
[----:B0-----:R-:W-:-:S13]  /*0820*/  ISETP.NE.AND.EX P1, PT, RZ, UR7, PT, P1 ;  /* 0x00000007ff007c0c */ /* 0x001fda000bf25310 */
.L_x_8946:
[----:B01234-:R-:W0:Y:S01]  /*0830*/  LDC.64 R80, c[0x0][0x250] ;  /* 0x00009400ff507b82 */ /* 0x01fe220000000a00 */
[----:B------:R-:W-:Y:S02]  /*0840*/  SHF.R.S32.HI R0, RZ, 0x1f, R89 ;  /* 0x0000001fff007819 */ /* 0x000fe40000011459 */
[----:B------:R-:W-:Y:S02]  /*0850*/  ISETP.NE.AND P6, PT, R169, RZ, PT ;  /* 0x000000ffa900720c */ /* 0x000fe40003fc5270 */
[----:B------:R-:W-:-:S03]  /*0860*/  MOV R114, 0x3f800000 ;  /* 0x3f80000000727802 */ /* 0x000fc60000000f00 */
[----:B------:R-:W1:Y:S08]  /*0870*/  LDC.64 R82, c[0x0][0x258] ;  /* 0x00009600ff527b82 */ /* 0x000e700000000a00 */
[----:B------:R-:W2:Y:S01]  /*0880*/  @P1 LDC.64 R84, c[0x0][0x270] ;  /* 0x00009c00ff541b82 */ /* 0x000ea20000000a00 */
[----:B0-----:R-:W-:-:S05]  /*0890*/  IMAD.WIDE R80, R89, 0x4, R80 ;  /* 0x0000000459507825 */ /* 0x001fca00078e0250 */
[----:B------:R-:W5:Y:S01]  /*08a0*/  LDG.E R164, desc[UR4][R80.64] ;  /* 0x0000000450a47981 */ /* 0x000f62000c1e1900 */
[----:B-1----:R-:W-:-:S05]  /*08b0*/  IMAD.WIDE R82, R89, 0x4, R82 ;  /* 0x0000000459527825 */ /* 0x002fca00078e0252 */
[----:B------:R-:W5:Y:S01]  /*08c0*/  LDG.E R115, desc[UR4][R82.64] ;  /* 0x0000000452737981 */ /* 0x000f62000c1e1900 */
[----:B--2---:R-:W-:-:S04]  /*08d0*/  @P1 LEA R84, P0, R89, R84, 0x2 ;  /* 0x0000005459541211 */ /* 0x004fc800078010ff */
[C---:B------:R-:W-:Y:S02]  /*08e0*/  @P1 LEA.HI.X R85, R89.reuse, R85, R0, 0x2, P0 ;  /* 0x0000005559551211 */ /* 0x040fe400000f1400 */
[----:B------:R-:W-:Y:S01]  /*08f0*/  MOV R0, UR13 ;  /* 0x0000000d00007c02 */ /* 0x000fe20008000f00 */
[----:B------:R-:W-:Y:S01]  /*0900*/  BSSY B0, `(.L_x_8921) ;  /* 0x0000035000007945 */ /* 0x000fe20003800000 */
[----:B------:R-:W-:Y:S01]  /*0910*/  MOV R165, RZ ;  /* 0x000000ff00a57202 */ /* 0x000fe20000000f00 */
[----:B------:R0:W5:Y:S02]  /*0920*/  @P1 LDG.E R114, desc[UR4][R84.64] ;  /* 0x0000000454721981 */ /* 0x000164000c1e1900 */
[----:B------:R-:W-:-:S05]  /*0930*/  IMAD R2, R89, R0, RZ ;  /* 0x0000000059027224 */ /* 0x000fca00078e02ff */
[----:B------:R-:W-:-:S04]  /*0940*/  SHF.R.S32.HI R87, RZ, 0x1f, R2 ;  /* 0x0000001fff577819 */ /* 0x000fc80000011402 */
[----:B------:R-:W-:Y:S02]  /*0950*/  LEA.HI R87, R87, R2, RZ, 0x2 ;  /* 0x0000000257577211 */ /* 0x000fe400078f10ff */
[----:B------:R-:W-:-:S04]  /*0960*/  LOP3.LUT R2, R167, 0x7f, RZ, 0xc0, !PT ;  /* 0x0000007fa7027812 */ /* 0x000fc800078ec0ff */
[----:B------:R-:W-:Y:S02]  /*0970*/  LEA.HI.SX32 R112, R87, R2, 0x1e ;  /* 0x0000000257707211 */ /* 0x000fe400078ff2ff */
[----:B------:R-:W-:Y:S02]  /*0980*/  MOV R166, RZ ;  /* 0x000000ff00a67202 */ /* 0x000fe40000000f00 */
[----:B0-----:R-:W-:Y:S01]  /*0990*/  MOV R84, R112 ;  /* 0x0000007000547202 */ /* 0x001fe20000000f00 */
[----:B------:R-:W-:Y:S06]  /*09a0*/  @!P6 BRA `(.L_x_8922) ;  /* 0x0000000000a8e947 */ /* 0x000fec0003800000 */
[----:B------:R-:W-:Y:S01]  /*09b0*/  ISETP.NE.U32.AND P0, PT, RZ, UR8, PT ;  /* 0x00000008ff007c0c */ /* 0x000fe2000bf05070 */
[----:B------:R-:W0:Y:S03]  /*09c0*/  LDC.64 R80, c[0x0][0x2b8] ;  /* 0x0000ae00ff507b82 */ /* 0x000e260000000a00 */
[----:B------:R-:W-:-:S13]  /*09d0*/  ISETP.NE.AND.EX P0, PT, RZ, UR9, PT, P0 ;  /* 0x00000009ff007c0c */ /* 0x000fda000bf05300 */
[----:B------:R-:W-:-:S04]  /*09e0*/  @P0 LEA R128, P6, R112, UR8, 0x4 ;  /* 0x0000000870800c11 */ /* 0x000fc8000f8c20ff */
[----:B------:R-:W-:-:S05]  /*09f0*/  @P0 LEA.HI.X R129, R112, UR9, RZ, 0x4, P6 ;  /* 0x0000000970810c11 */ /* 0x000fca000b0f24ff */
[----:B------:R1:W5:Y:S01]  /*0a00*/  @P0 LDG.E.128 R52, desc[UR4][R128.64] ;  /* 0x0000000480340981 */ /* 0x000362000c1e1d00 */
[C---:B------:R-:W-:Y:S01]  /*0a10*/  LEA R84, P0, R112.reuse, UR10, 0x4 ;  /* 0x0000000a70547c11 */ /* 0x040fe2000f8020ff */
[----:B0-----:R-:W-:-:S03]  /*0a20*/  IMAD.WIDE.U32 R80, R112, 0x10, R80 ;  /* 0x0000001070507825 */ /* 0x001fc600078e0050 */
[----:B------:R-:W-:Y:S02]  /*0a30*/  LEA.HI.X R85, R112, UR11, RZ, 0x4, P0 ;  /* 0x0000000b70557c11 */ /* 0x000fe400080f24ff */
[----:B------:R-:W-:Y:S01]  /*0a40*/  ISETP.NE.AND P0, PT, R168, RZ, PT ;  /* 0x000000ffa800720c */ /* 0x000fe20003f05270 */
[----:B------:R-:W1:Y:S03]  /*0a50*/  LDG.E.128 R80, desc[UR4][R80.64] ;  /* 0x0000000450507981 */ /* 0x000e66000c1e1d00 */
[----:B-----5:R-:W-:Y:S01]  /*0a60*/  FSEL R3, R164, RZ, !P0 ;  /* 0x000000ffa4037208 */ /* 0x020fe20004000000 */
[----:B------:R-:W2:Y:S04]  /*0a70*/  LDG.E.128 R84, desc[UR4][R84.64] ;  /* 0x0000000454547981 */ /* 0x000ea8000c1e1d00 */
[C---:B--2---:R-:W-:Y:S01]  /*0a80*/  FADD.FTZ R116, -R3.reuse, R84 ;  /* 0x0000005403747221 */ /* 0x044fe20000010100 */
[C---:B------:R-:W-:Y:S01]  /*0a90*/  FADD.FTZ R140, -R3.reuse, R85 ;  /* 0x00000055038c7221 */ /* 0x040fe20000010100 */
[C---:B------:R-:W-:Y:S01]  /*0aa0*/  FADD.FTZ R86, -R3.reuse, R86 ;  /* 0x0000005603567221 */ /* 0x040fe20000010100 */
[----:B------:R-:W-:Y:S01]  /*0ab0*/  FADD.FTZ R142, -R3, R87 ;  /* 0x00000057038e7221 */ /* 0x000fe20000010100 */
[C---:B------:R-:W-:Y:S01]  /*0ac0*/  FMUL.FTZ R3, R115.reuse, R116 ;  /* 0x0000007473037220 */ /* 0x040fe20000410000 */
[----:B------:R-:W-:Y:S01]  /*0ad0*/  FMUL.FTZ R116, R115, R140 ;  /* 0x0000008c73747220 */ /* 0x000fe20000410000 */
[----:B-1----:R-:W-:Y:S01]  /*0ae0*/  FMUL.FTZ R128, R91, R80 ;  /* 0x000000505b807220 */ /* 0x002fe20000410000 */
[----:B------:R-:W-:Y:S01]  /*0af0*/  FADD.FTZ R24, R24, R80 ;  /* 0x0000005018187221 */ /* 0x000fe20000010000 */
[----:B------:R-:W-:Y:S01]  /*0b00*/  FFMA.FTZ R48, R80, R3, R48 ;  /* 0x0000000350307223 */ /* 0x000fe20000010030 */
[----:B------:R-:W-:Y:S01]  /*0b10*/  FADD.FTZ R25, R25, R81 ;  /* 0x0000005119197221 */ /* 0x000fe20000010000 */
[----:B------:R-:W-:Y:S01]  /*0b20*/  FFMA.FTZ R49, R81, R116, R49 ;  /* 0x0000007451317223 */ /* 0x000fe20000010031 */
[----:B------:R-:W-:Y:S01]  /*0b30*/  FMUL.FTZ R129, R88, R81 ;  /* 0x0000005158817220 */ /* 0x000fe20000410000 */
[----:B------:R-:W-:Y:S01]  /*0b40*/  FADD.FTZ R80, RZ, R128 ;  /* 0x00000080ff507221 */ /* 0x000fe20000010000 */
[----:B------:R-:W-:Y:S01]  /*0b50*/  FFMA.FTZ R81, R3, R128, RZ ;  /* 0x0000008003517223 */ /* 0x000fe200000100ff */
        /* <DEDUP_REMOVED lines=14> */
[----:B------:R-:W-:-:S07]  /*0c40*/  IADD3 R84, R112, 0x80, RZ ;  /* 0x0000008070547810 */ /* 0x000fce0007ffe0ff */
.L_x_8922:
[----:B------:R-:W-:Y:S05]  /*0c50*/  BSYNC B0 ;  /* 0x0000000000007941 */ /* 0x000fea0003800000 */
.L_x_8921:
[----:B------:R-:W-:Y:S04]  /*0c60*/  BSSY B0, `(.L_x_8923) ;  /* 0x000002c000007945 */ /* 0x000fe80003800000 */
[----:B------:R-:W-:Y:S05]  /*0c70*/  @!P5 BRA `(.L_x_8924) ;  /* 0x0000000000a8d947 */ /* 0x000fea0003800000 */
[----:B------:R-:W-:Y:S01]  /*0c80*/  ISETP.NE.U32.AND P0, PT, RZ, UR8, PT ;  /* 0x00000008ff007c0c */ /* 0x000fe2000bf05070 */
[----:B------:R-:W0:Y:S03]  /*0c90*/  LDC.64 R86, c[0x0][0x2b8] ;  /* 0x0000ae00ff567b82 */ /* 0x000e260000000a00 */
[----:B------:R-:W-:-:S13]  /*0ca0*/  ISETP.NE.AND.EX P0, PT, RZ, UR9, PT, P0 ;  /* 0x00000009ff007c0c */ /* 0x000fda000bf05300 */
[----:B------:R-:W-:-:S04]  /*0cb0*/  @P0 LEA R130, P6, R84, UR8, 0x4 ;  /* 0x0000000854820c11 */ /* 0x000fc8000f8c20ff */
[----:B------:R-:W-:-:S05]  /*0cc0*/  @P0 LEA.HI.X R131, R84, UR9, RZ, 0x4, P6 ;  /* 0x0000000954830c11 */ /* 0x000fca000b0f24ff */
[----:B------:R1:W5:Y:S01]  /*0cd0*/  @P0 LDG.E.128 R56, desc[UR4][R130.64] ;  /* 0x0000000482380981 */ /* 0x000362000c1e1d00 */
[----:B------:R-:W-:-:S04]  /*0ce0*/  LEA R172, P0, R84, UR10, 0x4 ;  /* 0x0000000a54ac7c11 */ /* 0x000fc8000f8020ff */
[----:B------:R-:W-:Y:S02]  /*0cf0*/  LEA.HI.X R173, R84, UR11, RZ, 0x4, P0 ;  /* 0x0000000b54ad7c11 */ /* 0x000fe400080f24ff */
[----:B------:R-:W-:-:S03]  /*0d00*/  ISETP.NE.AND P0, PT, R168, RZ, PT ;  /* 0x000000ffa800720c */ /* 0x000fc60003f05270 */
[----:B------:R-:W2:Y:S01]  /*0d10*/  LDG.E.128 R80, desc[UR4][R172.64] ;  /* 0x00000004ac507981 */ /* 0x000ea2000c1e1d00 */
[----:B-----5:R-:W-:Y:S01]  /*0d20*/  FSEL R174, R164, RZ, !P0 ;  /* 0x000000ffa4ae7208 */ /* 0x020fe20004000000 */
[----:B0-----:R-:W-:-:S04]  /*0d30*/  IMAD.WIDE.U32 R86, R84, 0x10, R86 ;  /* 0x0000001054567825 */ /* 0x001fc800078e0056 */
[C---:B--2---:R-:W-:Y:S01]  /*0d40*/  FADD.FTZ R118, -R174.reuse, R80 ;  /* 0x00000050ae767221 */ /* 0x044fe20000010100 */
[C---:B------:R-:W-:Y:S01]  /*0d50*/  FADD.FTZ R144, -R174.reuse, R81 ;  /* 0x00000051ae907221 */ /* 0x040fe20000010100 */
[C---:B------:R-:W-:Y:S01]  /*0d60*/  FADD.FTZ R146, -R174.reuse, R82 ;  /* 0x00000052ae927221 */ /* 0x040fe20000010100 */
[----:B------:R-:W-:Y:S02]  /*0d70*/  FADD.FTZ R174, -R174, R83 ;  /* 0x00000053aeae7221 */ /* 0x000fe40000010100 */
[----:B------:R-:W2:Y:S01]  /*0d80*/  LDG.E.128 R80, desc[UR4][R86.64] ;  /* 0x0000000456507981 */ /* 0x000ea2000c1e1d00 */
[C---:B------:R-:W-:Y:S01]  /*0d90*/  FMUL.FTZ R117, R115.reuse, R118 ;  /* 0x0000007673757220 */ /* 0x040fe20000410000 */
[C---:B------:R-:W-:Y:S01]  /*0da0*/  FMUL.FTZ R118, R115.reuse, R144 ;  /* 0x0000009073767220 */ /* 0x040fe20000410000 */
[C---:B-1----:R-:W-:Y:S01]  /*0db0*/  FMUL.FTZ R131, R115.reuse, R146 ;  /* 0x0000009273837220 */ /* 0x042fe20000410000 */
[----:B------:R-:W-:Y:S01]  /*0dc0*/  FMUL.FTZ R146, R115, R174 ;  /* 0x000000ae73927220 */ /* 0x000fe20000410000 */
[----:B------:R-:W-:Y:S01]  /*0dd0*/  IADD3 R84, R84, 0x80, RZ ;  /* 0x0000008054547810 */ /* 0x000fe20007ffe0ff */
[----:B--2---:R-:W-:Y:S01]  /*0de0*/  FMUL.FTZ R130, R95, R80 ;  /* 0x000000505f827220 */ /* 0x004fe20000410000 */
        /* <DEDUP_REMOVED lines=18> */
[----:B------:R-:W-:-:S07]  /*0f10*/  FFMA.FTZ R166, R146, R153, R81 ;  /* 0x0000009992a67223 */ /* 0x000fce0000010051 */
.L_x_8924:
[----:B------:R-:W-:Y:S05]  /*0f20*/  BSYNC B0 ;  /* 0x0000000000007941 */ /* 0x000fea0003800000 */
.L_x_8923:
        /* <DEDUP_REMOVED lines=21> */
[C---:B------:R-:W-:Y:S01]  /*1080*/  FMUL.FTZ R135, R115.reuse, R148 ;  /* 0x0000009473877220 */ /* 0x040fe20000410000 */
        /* <DEDUP_REMOVED lines=21> */
[----:B-1----:R-:W-:-:S07]  /*11e0*/  FFMA.FTZ R166, R150, R155, R81 ;  /* 0x0000009b96a67223 */ /* 0x002fce0000010051 */
.L_x_8926:
[----:B------:R-:W-:Y:S05]  /*11f0*/  BSYNC B0 ;  /* 0x0000000000007941 */ /* 0x000fea0003800000 */
.L_x_8925:
        /* <DEDUP_REMOVED lines=44> */
.L_x_8928:
[----:B------:R-:W-:Y:S05]  /*14c0*/  BSYNC B0 ;  /* 0x0000000000007941 */ /* 0x000fea0003800000 */
.L_x_8927:
        /* <DEDUP_REMOVED lines=17> */
[----:B-1----:R-:W-:Y:S02]  /*15e0*/  FADD.FTZ R86, -R85, R83 ;  /* 0x0000005355567221 */ /* 0x002fe40000010100 */
        /* <DEDUP_REMOVED lines=26> */
.L_x_8930:
[----:B------:R-:W-:Y:S05]  /*1790*/  BSYNC B0 ;  /* 0x0000000000007941 */ /* 0x000fea0003800000 */
.L_x_8929:
[----:B------:R-:W-:Y:S01]  /*17a0*/  ISETP.NE.AND P0, PT, R170, RZ, PT ;  /* 0x000000ffaa00720c */ /* 0x000fe20003f05270 */
[----:B------:R-:W-:-:S12]  /*17b0*/  BSSY B0, `(.L_x_8931) ;  /* 0x000002b000007945 */ /* 0x000fd80003800000 */
[----:B------:R-:W-:Y:S05]  /*17c0*/  @!P0 BRA `(.L_x_8932) ;  /* 0x0000000000a48947 */ /* 0x000fea0003800000 */
[----:B------:R-:W-:Y:S01]  /*17d0*/  ISETP.NE.U32.AND P0, PT, RZ, UR8, PT ;  /* 0x00000008ff007c0c */ /* 0x000fe2000bf05070 */
[----:B------:R-:W0:Y:S03]  /*17e0*/  LDC.64 R80, c[0x0][0x2b8] ;  /* 0x0000ae00ff507b82 */ /* 0x000e260000000a00 */
[----:B------:R-:W-:-:S13]  /*17f0*/  ISETP.NE.AND.EX P0, PT, RZ, UR9, PT, P0 ;  /* 0x00000009ff007c0c */ /* 0x000fda000bf05300 */
[----:B------:R-:W-:-:S04]  /*1800*/  @P0 LEA R160, P6, R84, UR8, 0x4 ;  /* 0x0000000854a00c11 */ /* 0x000fc8000f8c20ff */
[----:B------:R-:W-:-:S05]  /*1810*/  @P0 LEA.HI.X R161, R84, UR9, RZ, 0x4, P6 ;  /* 0x0000000954a10c11 */ /* 0x000fca000b0f24ff */
[----:B------:R1:W5:Y:S01]  /*1820*/  @P0 LDG.E.128 R72, desc[UR4][R160.64] ;  /* 0x00000004a0480981 */ /* 0x000362000c1e1d00 */
[----:B------:R-:W-:Y:S01]  /*1830*/  ISETP.NE.AND P0, PT, R168, RZ, PT ;  /* 0x000000ffa800720c */ /* 0x000fe20003f05270 */
[----:B0-----:R-:W-:-:S03]  /*1840*/  IMAD.WIDE.U32 R80, R84, 0x10, R80 ;  /* 0x0000001054507825 */ /* 0x001fc600078e0050 */
[----:B-----5:R-:W-:Y:S02]  /*1850*/  FSEL R162, R164, RZ, !P0 ;  /* 0x000000ffa4a27208 */ /* 0x020fe40004000000 */
[C---:B------:R-:W-:Y:S01]  /*1860*/  LEA R86, P0, R84.reuse, UR10, 0x4 ;  /* 0x0000000a54567c11 */ /* 0x040fe2000f8020ff */
[----:B------:R-:W2:Y:S03]  /*1870*/  LDG.E.128 R80, desc[UR4][R80.64] ;  /* 0x0000000450507981 */ /* 0x000ea6000c1e1d00 */
[----:B------:R-:W-:-:S06]  /*1880*/  LEA.HI.X R87, R84, UR11, RZ, 0x4, P0 ;  /* 0x0000000b54577c11 */ /* 0x000fcc00080f24ff */
[----:B------:R-:W3:Y:S01]  /*1890*/  LDG.E.128 R84, desc[UR4][R86.64] ;  /* 0x0000000456547981 */ /* 0x000ee2000c1e1d00 */
[----:B--2---:R-:W-:Y:S01]  /*18a0*/  FMUL.FTZ R138, R111, R80 ;  /* 0x000000506f8a7220 */ /* 0x004fe20000410000 */
[----:B------:R-:W-:Y:S01]  /*18b0*/  FADD.FTZ R4, R4, R80 ;  /* 0x0000005004047221 */ /* 0x000fe20000010000 */
[C---:B---3--:R-:W-:Y:S01]  /*18c0*/  FADD.FTZ R84, -R162.reuse, R84 ;  /* 0x00000054a2547221 */ /* 0x048fe20000010100 */
[----:B------:R-:W-:-:S03]  /*18d0*/  FADD.FTZ R126, -R162, R85 ;  /* 0x00000055a27e7221 */ /* 0x000fc60000010100 */
[C---:B------:R-:W-:Y:S01]  /*18e0*/  FMUL.FTZ R125, R115.reuse, R84 ;  /* 0x00000054737d7220 */ /* 0x040fe20000410000 */
[----:B------:R-:W-:Y:S01]  /*18f0*/  FMUL.FTZ R126, R115, R126 ;  /* 0x0000007e737e7220 */ /* 0x000fe20000410000 */
[----:B-1----:R-:W-:Y:S01]  /*1900*/  FADD.FTZ R160, -R162, R86 ;  /* 0x00000056a2a07221 */ /* 0x002fe20000010100 */
[----:B------:R-:W-:Y:S01]  /*1910*/  FADD.FTZ R5, R5, R81 ;  /* 0x0000005105057221 */ /* 0x000fe20000010000 */
[----:B------:R-:W-:Y:S01]  /*1920*/  FFMA.FTZ R28, R80, R125, R28 ;  /* 0x0000007d501c7223 */ /* 0x000fe2000001001c */
[----:B------:R-:W-:Y:S01]  /*1930*/  FFMA.FTZ R29, R81, R126, R29 ;  /* 0x0000007e511d7223 */ /* 0x000fe2000001001d */
[----:B------:R-:W-:Y:S01]  /*1940*/  FMUL.FTZ R149, R108, R81 ;  /* 0x000000516c957220 */ /* 0x000fe20000410000 */
[----:B------:R-:W-:Y:S01]  /*1950*/  FADD.FTZ R80, R165, R138 ;  /* 0x0000008aa5507221 */ /* 0x000fe20000010000 */
[----:B------:R-:W-:Y:S01]  /*1960*/  FFMA.FTZ R81, R125, R138, R166 ;  /* 0x0000008a7d517223 */ /* 0x000fe200000100a6 */
[----:B------:R-:W-:Y:S01]  /*1970*/  FMUL.FTZ R147, R115, R160 ;  /* 0x000000a073937220 */ /* 0x000fe20000410000 */
[----:B------:R-:W-:Y:S01]  /*1980*/  FADD.FTZ R162, -R162, R87 ;  /* 0x00000057a2a27221 */ /* 0x000fe20000010100 */
        /* <DEDUP_REMOVED lines=13> */
.L_x_8932:
[----:B------:R-:W-:Y:S05]  /*1a60*/  BSYNC B0 ;  /* 0x0000000000007941 */ /* 0x000fea0003800000 */
.L_x_8931:
        /* <DEDUP_REMOVED lines=21> */
[----:B-----5:R-:W1:Y:S01]  /*1bc0*/  SHFL.DOWN PT, R164, R87, 0x2, 0x1f ;  /* 0x08401f0057a47f89 */ /* 0x020e6200000e0000 */
[----:B0-----:R-:W-:Y:S01]  /*1bd0*/  FADD.FTZ R163, R86, R163 ;  /* 0x000000a356a37221 */ /* 0x001fe20000010000 */
[----:B-1----:R-:W-:-:S04]  /*1be0*/  FADD.FTZ R164, R87, R164 ;  /* 0x000000a457a47221 */ /* 0x002fc80000010000 */
[----:B------:R0:W1:Y:S04]  /*1bf0*/  SHFL.DOWN PT, R82, R163, 0x1, 0x1f ;  /* 0x08201f00a3527f89 */ /* 0x00006800000e0000 */
[----:B------:R0:W2:Y:S02]  /*1c00*/  SHFL.DOWN PT, R83, R164, 0x1, 0x1f ;  /* 0x08201f00a4537f89 */ /* 0x0000a400000e0000 */
.L_x_8957:
[----:B--2---:R-:W-:Y:S01]  /*1c10*/  FADD.FTZ R85, R164, R83 ;  /* 0x00000053a4557221 */ /* 0x004fe20000010000 */
[----:B------:R-:W-:Y:S01]  /*1c20*/  LOP3.LUT P6, RZ, R167, 0x1f, RZ, 0xc0, !PT ;  /* 0x0000001fa7ff7812 */ /* 0x000fe200078cc0ff */
[----:B------:R-:W2:Y:S01]  /*1c30*/  S2R R83, SR_CgaCtaId ;  /* 0x0000000000537919 */ /* 0x000ea20000008800 */
[----:B-1----:R-:W-:Y:S01]  /*1c40*/  FADD.FTZ R84, R163, R82 ;  /* 0x00000052a3547221 */ /* 0x002fe20000010000 */
[----:B------:R-:W-:Y:S01]  /*1c50*/  MOV R82, 0x400 ;  /* 0x0000040000527802 */ /* 0x000fe20000000f00 */
[----:B------:R-:W-:Y:S05]  /*1c60*/  WARPSYNC.ALL ;  /* 0x0000000000007948 */ /* 0x000fea0003800000 */
[----:B------:R-:W-:Y:S04]  /*1c70*/  BSSY B0, `(.L_x_8934) ;  /* 0x000003b000007945 */ /* 0x000fe80003800000 */
[----:B------:R-:W-:-:S04]  /*1c80*/  @!P6 LOP3.LUT R80, R80, 0x3, RZ, 0xc0, !PT ;  /* 0x000000035050e812 */ /* 0x000fc800078ec0ff */
[----:B------:R-:W-:Y:S02]  /*1c90*/  @!P6 IADD3 R80, R81, R80, RZ ;  /* 0x000000505150e210 */ /* 0x000fe40007ffe0ff */
[----:B--2---:R-:W-:-:S04]  /*1ca0*/  LEA R82, R83, R82, 0x18 ;  /* 0x0000005253527211 */ /* 0x004fc800078ec0ff */
[-C--:B------:R-:W-:Y:S02]  /*1cb0*/  @!P6 LEA R86, R80, R82.reuse, 0x3 ;  /* 0x000000525056e211 */ /* 0x080fe400078e18ff */
[----:B0-----:R-:W-:-:S03]  /*1cc0*/  LEA R163, R81, R82, 0x3 ;  /* 0x0000005251a37211 */ /* 0x001fc600078e18ff */
[----:B------:R-:W-:Y:S01]  /*1cd0*/  @!P6 STS.64 [R86+0x3000], R84 ;  /* 0x003000545600e388 */ /* 0x000fe20000000a00 */
[----:B------:R-:W-:Y:S01]  /*1ce0*/  BAR.SYNC.DEFER_BLOCKING 0x0 ;  /* 0x0000000000007b1d */ /* 0x000fe20000010000 */
[----:B------:R-:W-:-:S05]  /*1cf0*/  ISETP.NE.AND P6, PT, R168, RZ, PT ;  /* 0x000000ffa800720c */ /* 0x000fca0003fc5270 */
        /* <DEDUP_REMOVED lines=11> */
[----:B------:R-:W-:-:S04]  /*1db0*/  FMUL.FTZ R87, R83, UR12 ;  /* 0x0000000c53577c20 */ /* 0x000fc80008410000 */
[----:B------:R-:W-:Y:S02]  /*1dc0*/  FSEL R86, R82, RZ, !P6 ;  /* 0x000000ff52567208 */ /* 0x000fe40007000000 */
[----:B------:R-:W-:-:S13]  /*1dd0*/  ISETP.NE.AND P6, PT, R169, RZ, PT ;  /* 0x000000ffa900720c */ /* 0x000fda0003fc5270 */
[----:B------:R-:W-:Y:S05]  /*1de0*/  @!P6 BRA `(.L_x_8935) ;  /* 0x00000000008ce947 */ /* 0x000fea0003800000 */
[-CC-:B------:R-:W-:Y:S01]  /*1df0*/  FFMA.FTZ R81, R3, R87.reuse, R86.reuse ;  /* 0x0000005703517223 */ /* 0x180fe20000010056 */
[----:B------:R-:W-:Y:S01]  /*1e00*/  ISETP.NE.U32.AND P6, PT, RZ, UR8, PT ;  /* 0x00000008ff007c0c */ /* 0x000fe2000bfc5070 */
[-CC-:B------:R-:W-:Y:S01]  /*1e10*/  FFMA.FTZ R82, R116, R87.reuse, R86.reuse ;  /* 0x0000005774527223 */ /* 0x180fe20000010056 */
[-CC-:B------:R-:W-:Y:S01]  /*1e20*/  FFMA.FTZ R164, R142, R87.reuse, R86.reuse ;  /* 0x000000578ea47223 */ /* 0x180fe20000010056 */
[----:B------:R-:W-:Y:S01]  /*1e30*/  FADD.FTZ R80, R128, -R81 ;  /* 0x8000005180507221 */ /* 0x000fe20000010000 */
[----:B------:R-:W-:Y:S01]  /*1e40*/  ISETP.NE.AND.EX P6, PT, RZ, UR9, PT, P6 ;  /* 0x00000009ff007c0c */ /* 0x000fe2000bfc5360 */
[----:B------:R-:W-:Y:S01]  /*1e50*/  FFMA.FTZ R81, R127, R87, R86 ;  /* 0x000000577f517223 */ /* 0x000fe20000010056 */
[----:B------:R-:W-:Y:S01]  /*1e60*/  FADD.FTZ R82, R129, -R82 ;  /* 0x8000005281527221 */ /* 0x000fe20000010000 */
[----:B------:R-:W-:Y:S01]  /*1e70*/  FADD.FTZ R164, R151, -R164 ;  /* 0x800000a497a47221 */ /* 0x000fe20000010000 */
[C---:B------:R-:W-:Y:S01]  /*1e80*/  FMUL.FTZ R83, R115.reuse, R80 ;  /* 0x0000005073537220 */ /* 0x040fe20000410000 */
[----:B------:R-:W-:Y:S01]  /*1e90*/  FADD.FTZ R84, R140, -R81 ;  /* 0x800000518c547221 */ /* 0x000fe20000010000 */
[C---:B------:R-:W-:Y:S01]  /*1ea0*/  FMUL.FTZ R82, R115.reuse, R82 ;  /* 0x0000005273527220 */ /* 0x040fe20000410000 */
[----:B------:R-:W-:-:S02]  /*1eb0*/  FMUL.FTZ R164, R115, R164 ;  /* 0x000000a473a47220 */ /* 0x000fc40000410000 */
[----:B------:R-:W-:-:S04]  /*1ec0*/  FMUL.FTZ R163, R115, R84 ;  /* 0x0000005473a37220 */ /* 0x000fc80000410000 */
[----:B------:R-:W-:Y:S01]  /*1ed0*/  @P6 FADD.FTZ R83, R52, R83 ;  /* 0x0000005334536221 */ /* 0x000fe20000010000 */
[----:B------:R-:W-:Y:S01]  /*1ee0*/  @P6 FADD.FTZ R82, R53, R82 ;  /* 0x0000005235526221 */ /* 0x000fe20000010000 */
[----:B------:R-:W-:Y:S01]  /*1ef0*/  @P6 FADD.FTZ R163, R54, R163 ;  /* 0x000000a336a36221 */ /* 0x000fe20000010000 */
[----:B------:R-:W-:Y:S01]  /*1f00*/  @P6 FADD.FTZ R164, R55, R164 ;  /* 0x000000a437a46221 */ /* 0x000fe20000010000 */
[----:B------:R-:W-:-:S04]  /*1f10*/  ISETP.NE.U32.AND P6, PT, RZ, UR14, PT ;  /* 0x0000000eff007c0c */ /* 0x000fc8000bfc5070 */
[----:B------:R-:W-:-:S04]  /*1f20*/  ISETP.NE.AND.EX P6, PT, RZ, UR15, PT, P6 ;  /* 0x0000000fff007c0c */ /* 0x000fc8000bfc5360 */
[----:B------:R-:W-:Y:S02]  /*1f30*/  SEL R76, R83, R76, P6 ;  /* 0x0000004c534c7207 */ /* 0x000fe40003000000 */
[----:B------:R-:W-:Y:S02]  /*1f40*/  SEL R79, R164, R79, P6 ;  /* 0x0000004fa44f7207 */ /* 0x000fe40003000000 */
[----:B------:R-:W-:Y:S02]  /*1f50*/  SEL R77, R82, R77, P6 ;  /* 0x0000004d524d7207 */ /* 0x000fe40003000000 */
[----:B------:R-:W-:-:S03]  /*1f60*/  SEL R78, R163, R78, P6 ;  /* 0x0000004ea34e7207 */ /* 0x000fc60003000000 */
[----:B------:R-:W0:Y:S02]  /*1f70*/  @P6 LDC.64 R80, c[0x0][0x308] ;  /* 0x0000c200ff506b82 */ /* 0x000e240000000a00 */
[----:B0-----:R-:W-:-:S04]  /*1f80*/  @P6 IMAD.WIDE.U32 R84, R112, 0x10, R80 ;  /* 0x0000001070546825 */ /* 0x001fc800078e0050 */
[-C--:B------:R-:W-:Y:S01]  /*1f90*/  FMUL.FTZ R80, R83, R114.reuse ;  /* 0x0000007253507220 */ /* 0x080fe20000410000 */
[-C--:B------:R-:W-:Y:S01]  /*1fa0*/  FMUL.FTZ R83, R164, R114.reuse ;  /* 0x00000072a4537220 */ /* 0x080fe20000410000 */
[-C--:B------:R-:W-:Y:S01]  /*1fb0*/  FMUL.FTZ R81, R82, R114.reuse ;  /* 0x0000007252517220 */ /* 0x080fe20000410000 */
[----:B------:R-:W0:Y:S01]  /*1fc0*/  LDC.64 R164, c[0x0][0x2f8] ;  /* 0x0000be00ffa47b82 */ /* 0x000e220000000a00 */
[----:B------:R-:W-:Y:S01]  /*1fd0*/  FMUL.FTZ R82, R163, R114 ;  /* 0x00000072a3527220 */ /* 0x000fe20000410000 */
[----:B------:R1:W-:Y:S01]  /*1fe0*/  @P6 STG.E.128 desc[UR4][R84.64], R76 ;  /* 0x0000004c54006986 */ /* 0x0003e2000c101d04 */
[C---:B0-----:R-:W-:Y:S01]  /*1ff0*/  IMAD.WIDE.U32 R164, R112.reuse, 0x10, R164 ;  /* 0x0000001070a47825 */ /* 0x041fe200078e00a4 */
[----:B------:R-:W-:-:S04]  /*2000*/  IADD3 R112, R112, 0x80, RZ ;  /* 0x0000008070707810 */ /* 0x000fc80007ffe0ff */
[----:B------:R1:W-:Y:S03]  /*2010*/  STG.E.128 desc[UR4][R164.64], R80 ;  /* 0x00000050a4007986 */ /* 0x0003e6000c101d04 */
.L_x_8935:
[----:B------:R-:W-:Y:S05]  /*2020*/  BSYNC B0 ;  /* 0x0000000000007941 */ /* 0x000fea0003800000 */
.L_x_8934:
[----:B------:R-:W-:Y:S04]  /*2030*/  BSSY B0, `(.L_x_8936) ;  /* 0x0000025000007945 */ /* 0x000fe80003800000 */
[----:B------:R-:W-:Y:S05]  /*2040*/  @!P5 BRA `(.L_x_8937) ;  /* 0x00000000008cd947 */ /* 0x000fea0003800000 */
[-CC-:B-1----:R-:W-:Y:S01]  /*2050*/  FFMA.FTZ R81, R117, R87.reuse, R86.reuse ;  /* 0x0000005775517223 */ /* 0x182fe20000010056 */
        /* <DEDUP_REMOVED lines=34> */
.L_x_8937:
[----:B------:R-:W-:Y:S05]  /*2280*/  BSYNC B0 ;  /* 0x0000000000007941 */ /* 0x000fea0003800000 */
.L_x_8936:
[----:B------:R-:W-:Y:S04]  /*2290*/  BSSY B0, `(.L_x_8938) ;  /* 0x0000025000007945 */ /* 0x000fe80003800000 */
[----:B------:R-:W-:Y:S05]  /*22a0*/  @!P4 BRA `(.L_x_8939) ;  /* 0x00000000008cc947 */ /* 0x000fea0003800000 */
[-CC-:B-12---:R-:W-:Y:S01]  /*22b0*/  FFMA.FTZ R81, R119, R87.reuse, R86.reuse ;  /* 0x0000005777517223 */ /* 0x186fe20000010056 */
        /* <DEDUP_REMOVED lines=34> */
.L_x_8939:
[----:B------:R-:W-:Y:S05]  /*24e0*/  BSYNC B0 ;  /* 0x0000000000007941 */ /* 0x000fea0003800000 */
.L_x_8938:
[----:B------:R-:W-:Y:S04]  /*24f0*/  BSSY B0, `(.L_x_8940) ;  /* 0x0000025000007945 */ /* 0x000fe80003800000 */
[----:B------:R-:W-:Y:S05]  /*2500*/  @!P3 BRA `(.L_x_8941) ;  /* 0x00000000008cb947 */ /* 0x000fea0003800000 */
[-CC-:B-123--:R-:W-:Y:S01]  /*2510*/  FFMA.FTZ R81, R121, R87.reuse, R86.reuse ;  /* 0x0000005779517223 */ /* 0x18efe20000010056 */
        /* <DEDUP_REMOVED lines=34> */
.L_x_8941:
[----:B------:R-:W-:Y:S05]  /*2740*/  BSYNC B0 ;  /* 0x0000000000007941 */ /* 0x000fea0003800000 */
.L_x_8940:
[----:B------:R-:W-:Y:S04]  /*2750*/  BSSY B0, `(.L_x_8942) ;  /* 0x0000025000007945 */ /* 0x000fe80003800000 */
[----:B------:R-:W-:Y:S05]  /*2760*/  @!P2 BRA `(.L_x_8943) ;  /* 0x00000000008ca947 */ /* 0x000fea0003800000 */
[-CC-:B-1234-:R-:W-:Y:S01]  /*2770*/  FFMA.FTZ R81, R123, R87.reuse, R86.reuse ;  /* 0x000000577b517223 */ /* 0x19efe20000010056 */
        /* <DEDUP_REMOVED lines=34> */
.L_x_8943:
[----:B------:R-:W-:Y:S05]  /*29a0*/  BSYNC B0 ;  /* 0x0000000000007941 */ /* 0x000fea0003800000 */
.L_x_8942:
[----:B------:R-:W-:Y:S01]  /*29b0*/  ISETP.NE.AND P6, PT, R170, RZ, PT ;  /* 0x000000ffaa00720c */ /* 0x000fe20003fc5270 */
[----:B------:R-:W-:-:S12]  /*29c0*/  BSSY B0, `(.L_x_8944) ;  /* 0x0000024000007945 */ /* 0x000fd80003800000 */
[----:B------:R-:W-:Y:S05]  /*29d0*/  @!P6 BRA `(.L_x_8945) ;  /* 0x000000000088e947 */ /* 0x000fea0003800000 */
[----:B------:R-:W-:Y:S01]  /*29e0*/  ISETP.NE.U32.AND P6, PT, RZ, UR8, PT ;  /* 0x00000008ff007c0c */ /* 0x000fe2000bfc5070 */
[-CC-:B-1234-:R-:W-:Y:S01]  /*29f0*/  FFMA.FTZ R81, R125, R87.reuse, R86.reuse ;  /* 0x000000577d517223 */ /* 0x19efe20000010056 */
        /* <DEDUP_REMOVED lines=11> */
[----:B------:R-:W-:-:S04]  /*2ab0*/  FMUL.FTZ R86, R115, R86 ;  /* 0x0000005673567220 */ /* 0x000fc80000410000 */
[----:B------:R-:W-:Y:S01]  /*2ac0*/  @P6 FADD.FTZ R81, R72, R81 ;  /* 0x0000005148516221 */ /* 0x000fe20000010000 */
[----:B------:R-:W-:Y:S01]  /*2ad0*/  @P6 FADD.FTZ R82, R73, R82 ;  /* 0x0000005249526221 */ /* 0x000fe20000010000 */
[----:B------:R-:W-:Y:S01]  /*2ae0*/  @P6 FADD.FTZ R83, R74, R83 ;  /* 0x000000534a536221 */ /* 0x000fe20000010000 */
[----:B------:R-:W-:Y:S01]  /*2af0*/  @P6 FADD.FTZ R86, R75, R86 ;  /* 0x000000564b566221 */ /* 0x000fe20000010000 */
[----:B------:R-:W-:Y:S01]  /*2b00*/  ISETP.NE.U32.AND P6, PT, RZ, UR14, PT ;  /* 0x0000000eff007c0c */ /* 0x000fe2000bfc5070 */
[----:B------:R-:W-:-:S03]  /*2b10*/  FMUL.FTZ R80, R81, R114 ;  /* 0x0000007251507220 */ /* 0x000fc60000410000 */
[----:B------:R-:W-:-:S04]  /*2b20*/  ISETP.NE.AND.EX P6, PT, RZ, UR15, PT, P6 ;  /* 0x0000000fff007c0c */ /* 0x000fc8000bfc5360 */
[----:B------:R-:W-:Y:S01]  /*2b30*/  SEL R76, R81, R76, P6 ;  /* 0x0000004c514c7207 */ /* 0x000fe20003000000 */
[CC--:B------:R-:W-:Y:S01]  /*2b40*/  FMUL.FTZ R81, R82.reuse, R114.reuse ;  /* 0x0000007252517220 */ /* 0x0c0fe20000410000 */
[----:B------:R-:W-:Y:S01]  /*2b50*/  SEL R77, R82, R77, P6 ;  /* 0x0000004d524d7207 */ /* 0x000fe20003000000 */
[C---:B------:R-:W-:Y:S01]  /*2b60*/  FMUL.FTZ R82, R83.reuse, R114 ;  /* 0x0000007253527220 */ /* 0x040fe20000410000 */
[----:B------:R-:W-:Y:S01]  /*2b70*/  SEL R78, R83, R78, P6 ;  /* 0x0000004e534e7207 */ /* 0x000fe20003000000 */
[C---:B------:R-:W-:Y:S01]  /*2b80*/  FMUL.FTZ R83, R86.reuse, R114 ;  /* 0x0000007256537220 */ /* 0x040fe20000410000 */
[----:B------:R-:W-:Y:S02]  /*2b90*/  SEL R79, R86, R79, P6 ;  /* 0x0000004f564f7207 */ /* 0x000fe40003000000 */
[----:B------:R-:W0:Y:S08]  /*2ba0*/  LDC.64 R86, c[0x0][0x2f8] ;  /* 0x0000be00ff567b82 */ /* 0x000e300000000a00 */
[----:B------:R-:W1:Y:S01]  /*2bb0*/  @P6 LDC.64 R84, c[0x0][0x308] ;  /* 0x0000c200ff546b82 */ /* 0x000e620000000a00 */
[----:B0-----:R-:W-:-:S04]  /*2bc0*/  IMAD.WIDE.U32 R86, R112, 0x10, R86 ;  /* 0x0000001070567825 */ /* 0x001fc800078e0056 */
[----:B-1----:R-:W-:-:S05]  /*2bd0*/  @P6 IMAD.WIDE.U32 R84, R112, 0x10, R84 ;  /* 0x0000001070546825 */ /* 0x002fca00078e0054 */
[----:B------:R0:W-:Y:S04]  /*2be0*/  @P6 STG.E.128 desc[UR4][R84.64], R76 ;  /* 0x0000004c54006986 */ /* 0x0001e8000c101d04 */
[----:B------:R0:W-:Y:S02]  /*2bf0*/  STG.E.128 desc[UR4][R86.64], R80 ;  /* 0x0000005056007986 */ /* 0x0001e4000c101d04 */
.L_x_8945:
[----:B------:R-:W-:Y:S05]  /*2c00*/  BSYNC B0 ;  /* 0x0000000000007941 */ /* 0x000fea0003800000 */
.L_x_8944:
[----:B------:R-:W-:Y:S02]  /*2c10*/  IADD3 R89, R89, UR16, RZ ;  /* 0x0000001059597c10 */ /* 0x000fe4000fffe0ff */
[----:B------:R-:W-:Y:S02]  /*2c20*/  SEL R163, RZ, 0x1, P0 ;  /* 0x00000001ffa37807 */ /* 0x000fe40000000000 */
[----:B------:R-:W-:-:S13]  /*2c30*/  ISETP.GE.AND P0, PT, R89, UR17, PT ;  /* 0x0000001159007c0c */ /* 0x000fda000bf06270 */
[----:B------:R-:W-:Y:S05]  /*2c40*/  @!P0 BRA `(.L_x_8946) ;  /* 0xffffffd800f88947 */ /* 0x000fea000383ffff */
.L_x_8920:
[----:B------:R-:W0:Y:S01]  /*2c50*/  S2R R3, SR_TID.X ;  /* 0x0000000000037919 */ /* 0x000e220000002100 */
[----:B------:R-:W0:Y:S01]  /*2c60*/  S2UR UR6, SR_CTAID.X ;  /* 0x00000000000679c3 */ /* 0x000e220000002500 */
[----:B------:R-:W-:Y:S02]  /*2c70*/  ISETP.NE.AND P6, PT, R169, RZ, PT ;  /* 0x000000ffa900720c */ /* 0x000fe40003fc5270 */
[----:B------:R-:W-:-:S05]  /*2c80*/  ISETP.NE.AND P0, PT, R170, RZ, PT ;  /* 0x000000ffaa00720c */ /* 0x000fca0003f05270 */
[----:B-----5:R-:W1:Y:S08]  /*2c90*/  @P5 LDC.64 R56, c[0x0][0x2d0] ;  /* 0x0000b400ff385b82 */ /* 0x020e700000000a00 */
[----:B------:R-:W2:Y:S08]  /*2ca0*/  @P6 LDC.64 R52, c[0x0][0x2d0] ;  /* 0x0000b400ff346b82 */ /* 0x000eb00000000a00 */
[----:B------:R-:W3:Y:S01]  /*2cb0*/  @P6 LDC.64 R54, c[0x0][0x2d8] ;  /* 0x0000b600ff366b82 */ /* 0x000ee20000000a00 */
[----:B0-----:R-:W-:-:S07]  /*2cc0*/  LEA.HI R3, R3, UR6, RZ, 0x19 ;  /* 0x0000000603037c11 */ /* 0x001fce000f8fc8ff */
[----:B------:R-:W0:Y:S01]  /*2cd0*/  @P5 LDC.64 R58, c[0x0][0x2d8] ;  /* 0x0000b600ff3a5b82 */ /* 0x000e220000000a00 */
[----:B------:R-:W-:-:S07]  /*2ce0*/  IMAD R3, R3, R0, RZ ;  /* 0x0000000003037224 */ /* 0x000fce00078e02ff */
[----:B------:R-:W4:Y:S01]  /*2cf0*/  @P4 LDC.64 R60, c[0x0][0x2d0] ;  /* 0x0000b400ff3c4b82 */ /* 0x000f220000000a00 */
[----:B------:R-:W-:-:S05]  /*2d00*/  LEA.HI R71, R3, R2, RZ, 0x1e ;  /* 0x0000000203477211 */ /* 0x000fca00078ff0ff */
[C---:B--2---:R-:W-:Y:S02]  /*2d10*/  @P6 IMAD.WIDE.U32 R2, R71.reuse, 0x10, R52 ;  /* 0x0000001047026825 */ /* 0x044fe400078e0034 */
[----:B------:R-:W2:Y:S02]  /*2d20*/  @P4 LDC.64 R62, c[0x0][0x2d8] ;  /* 0x0000b600ff3e4b82 */ /* 0x000ea40000000a00 */
[C---:B---3--:R-:W-:Y:S01]  /*2d30*/  @P6 IMAD.WIDE.U32 R52, R71.reuse, 0x10, R54 ;  /* 0x0000001047346825 */ /* 0x048fe200078e0036 */
[----:B------:R-:W-:Y:S01]  /*2d40*/  @P6 IADD3 R71, R71, 0x80, RZ ;  /* 0x0000008047476810 */ /* 0x000fe20007ffe0ff */
[----:B------:R3:W-:Y:S04]  /*2d50*/  @P6 STG.E.128 desc[UR4][R2.64], R24 ;  /* 0x0000001802006986 */ /* 0x0007e8000c101d04 */
[----:B------:R-:W3:Y:S01]  /*2d60*/  @P3 LDC.64 R64, c[0x0][0x2d0] ;  /* 0x0000b400ff403b82 */ /* 0x000ee20000000a00 */
[C---:B-1----:R-:W-:Y:S01]  /*2d70*/  @P5 IMAD.WIDE.U32 R56, R71.reuse, 0x10, R56 ;  /* 0x0000001047385825 */ /* 0x042fe200078e0038 */
[----:B------:R1:W-:Y:S03]  /*2d80*/  @P6 STG.E.128 desc[UR4][R52.64], R48 ;  /* 0x0000003034006986 */ /* 0x0003e6000c101d04 */
[C---:B0-----:R-:W-:Y:S01]  /*2d90*/  @P5 IMAD.WIDE.U32 R58, R71.reuse, 0x10, R58 ;  /* 0x00000010473a5825 */ /* 0x041fe200078e003a */
[----:B------:R-:W-:Y:S01]  /*2da0*/  @P5 IADD3 R71, R71, 0x80, RZ ;  /* 0x0000008047475810 */ /* 0x000fe20007ffe0ff */
[----:B------:R1:W-:Y:S01]  /*2db0*/  @P5 STG.E.128 desc[UR4][R56.64], R20 ;  /* 0x0000001438005986 */ /* 0x0003e2000c101d04 */
[----:B------:R-:W0:Y:S03]  /*2dc0*/  @P3 LDC.64 R66, c[0x0][0x2d8] ;  /* 0x0000b600ff423b82 */ /* 0x000e260000000a00 */
[C---:B----4-:R-:W-:Y:S01]  /*2dd0*/  @P4 IMAD.WIDE.U32 R60, R71.reuse, 0x10, R60 ;  /* 0x00000010473c4825 */ /* 0x050fe200078e003c */
[----:B------:R1:W-:Y:S04]  /*2de0*/  @P5 STG.E.128 desc[UR4][R58.64], R44 ;  /* 0x0000002c3a005986 */ /* 0x0003e8000c101d04 */
[----:B------:R-:W4:Y:S01]  /*2df0*/  @P2 LDC.64 R54, c[0x0][0x2d0] ;  /* 0x0000b400ff362b82 */ /* 0x000f220000000a00 */
[C---:B--2---:R-:W-:Y:S01]  /*2e00*/  @P4 IMAD.WIDE.U32 R62, R71.reuse, 0x10, R62 ;  /* 0x00000010473e4825 */ /* 0x044fe200078e003e */
[----:B------:R-:W-:Y:S01]  /*2e10*/  @P4 IADD3 R71, R71, 0x80, RZ ;  /* 0x0000008047474810 */ /* 0x000fe20007ffe0ff */
[----:B------:R1:W-:Y:S04]  /*2e20*/  @P4 STG.E.128 desc[UR4][R60.64], R16 ;  /* 0x000000103c004986 */ /* 0x0003e8000c101d04 */
[----:B------:R1:W-:Y:S01]  /*2e30*/  @P4 STG.E.128 desc[UR4][R62.64], R40 ;  /* 0x000000283e004986 */ /* 0x0003e2000c101d04 */
[----:B------:R-:W2:Y:S01]  /*2e40*/  @P2 LDC.64 R68, c[0x0][0x2d8] ;  /* 0x0000b600ff442b82 */ /* 0x000ea20000000a00 */
[----:B---3--:R-:W-:-:S05]  /*2e50*/  @P3 IMAD.WIDE.U32 R64, R71, 0x10, R64 ;  /* 0x0000001047403825 */ /* 0x008fca00078e0040 */
[----:B------:R1:W-:Y:S01]  /*2e60*/  @P3 STG.E.128 desc[UR4][R64.64], R12 ;  /* 0x0000000c40003986 */ /* 0x0003e2000c101d04 */
[C---:B0-----:R-:W-:Y:S01]  /*2e70*/  @P3 IMAD.WIDE.U32 R66, R71.reuse, 0x10, R66 ;  /* 0x0000001047423825 */ /* 0x041fe200078e0042 */
[----:B------:R-:W-:-:S04]  /*2e80*/  @P3 IADD3 R71, R71, 0x80, RZ ;  /* 0x0000008047473810 */ /* 0x000fc80007ffe0ff */
[----:B------:R1:W-:Y:S01]  /*2e90*/  @P3 STG.E.128 desc[UR4][R66.64], R36 ;  /* 0x0000002442003986 */ /* 0x0003e2000c101d04 */
[----:B----4-:R-:W-:-:S05]  /*2ea0*/  @P2 IMAD.WIDE.U32 R54, R71, 0x10, R54 ;  /* 0x0000001047362825 */ /* 0x010fca00078e0036 */
[----:B------:R1:W-:Y:S01]  /*2eb0*/  @P2 STG.E.128 desc[UR4][R54.64], R8 ;  /* 0x0000000836002986 */ /* 0x0003e2000c101d04 */
[----:B--2---:R-:W-:-:S05]  /*2ec0*/  @P2 IMAD.WIDE.U32 R68, R71, 0x10, R68 ;  /* 0x0000001047442825 */ /* 0x004fca00078e0044 */
[----:B------:R1:W-:Y:S01]  /*2ed0*/  @P2 STG.E.128 desc[UR4][R68.64], R32 ;  /* 0x0000002044002986 */ /* 0x0003e2000c101d04 */
[----:B------:R-:W-:Y:S05]  /*2ee0*/  @!P0 EXIT ;  /* 0x000000000000894d */ /* 0x000fea0003800000 */
[----:B------:R-:W0:Y:S01]  /*2ef0*/  LDC.64 R2, c[0x0][0x2d0] ;  /* 0x0000b400ff027b82 */ /* 0x000e220000000a00 */
[----:B------:R-:W-:-:S07]  /*2f00*/  @P2 IADD3 R71, R71, 0x80, RZ ;  /* 0x0000008047472810 */ /* 0x000fce0007ffe0ff */
[----:B-1----:R-:W1:Y:S01]  /*2f10*/  LDC.64 R8, c[0x0][0x2d8] ;  /* 0x0000b600ff087b82 */ /* 0x002e620000000a00 */
[----:B0-----:R-:W-:-:S05]  /*2f20*/  IMAD.WIDE.U32 R2, R71, 0x10, R2 ;  /* 0x0000001047027825 */ /* 0x001fca00078e0002 */
[----:B------:R-:W-:Y:S01]  /*2f30*/  STG.E.128 desc[UR4][R2.64], R4 ;  /* 0x0000000402007986 */ /* 0x000fe2000c101d04 */
[----:B-1----:R-:W-:-:S05]  /*2f40*/  IMAD.WIDE.U32 R8, R71, 0x10, R8 ;  /* 0x0000001047087825 */ /* 0x002fca00078e0008 */
[----:B------:R-:W-:Y:S01]  /*2f50*/  STG.E.128 desc[UR4][R8.64], R28 ;  /* 0x0000001c08007986 */ /* 0x000fe2000c101d04 */
[----:B------:R-:W-:Y:S05]  /*2f60*/  EXIT ;  /* 0x000000000000794d */ /* 0x000fea0003800000 */
.L_x_8933:
[----:B------:R-:W-:Y:S01]  /*2f70*/  HFMA2.MMA R173, -RZ, RZ, 0, 9.5367431640625e-07 ;  /* 0x00000010ffad7435 */ /* 0x000fe200000001ff */
[----:B------:R-:W-:Y:S02]  /*2f80*/  MOV R174, R165 ;  /* 0x000000a500ae7202 */ /* 0x000fe40000000f00 */
[----:B------:R-:W-:Y:S02]  /*2f90*/  MOV R176, 0x1f ;  /* 0x0000001f00b07802 */ /* 0x000fe40000000f00 */
[----:B------:R-:W-:-:S07]  /*2fa0*/  MOV R171, 0xffffffff ;  /* 0xffffffff00ab7802 */ /* 0x000fce0000000f00 */
[----:B-----5:R-:W-:Y:S05]  /*2fb0*/  WARPSYNC.COLLECTIVE R171, `(.L_x_8947) ;  /* 0x00000000ab087348 */ /* 0x020fea0003c00000 */
[----:B------:R0:W1:Y:S02]  /*2fc0*/  SHFL.DOWN P6, R172, R174, R173, R176 ;  /* 0x080000adaeac7389 */ /* 0x00006400000c00b0 */
[----:B01---5:R-:W-:Y:S01]  /*2fd0*/  ENDCOLLECTIVE ;  /* 0x000000000000791b */ /* 0x023fe20003800000 */
.L_x_8947:
[----:B------:R-:W-:Y:S02]  /*2fe0*/  MOV R174, R166 ;  /* 0x000000a600ae7202 */ /* 0x000fe40000000f00 */
[----:B------:R-:W-:-:S07]  /*2ff0*/  MOV R82, R172 ;  /* 0x000000ac00527202 */ /* 0x000fce0000000f00 */
[----:B------:R-:W-:Y:S05]  /*3000*/  WARPSYNC.COLLECTIVE R171, `(.L_x_8948) ;  /* 0x00000000ab087348 */ /* 0x000fea0003c00000 */
[----:B------:R0:W1:Y:S02]  /*3010*/  SHFL.DOWN P6, R172, R174, R173, R176 ;  /* 0x080000adaeac7389 */ /* 0x00006400000c00b0 */
[----:B01----:R-:W-:Y:S01]  /*3020*/  ENDCOLLECTIVE ;  /* 0x000000000000791b */ /* 0x003fe20003800000 */
.L_x_8948:
[----:B------:R-:W-:Y:S01]  /*3030*/  FADD.FTZ R82, R82, R165 ;  /* 0x000000a552527221 */ /* 0x000fe20000010000 */
[----:B------:R-:W-:-:S04]  /*3040*/  HFMA2.MMA R173, -RZ, RZ, 0, 4.76837158203125e-07 ;  /* 0x00000008ffad7435 */ /* 0x000fc800000001ff */
[----:B------:R-:W-:Y:S02]  /*3050*/  MOV R174, R82 ;  /* 0x0000005200ae7202 */ /* 0x000fe40000000f00 */
[----:B------:R-:W-:-:S07]  /*3060*/  MOV R83, R172 ;  /* 0x000000ac00537202 */ /* 0x000fce0000000f00 */
[----:B------:R-:W-:Y:S05]  /*3070*/  WARPSYNC.COLLECTIVE R171, `(.L_x_8949) ;  /* 0x00000000ab087348 */ /* 0x000fea0003c00000 */
[----:B------:R0:W1:Y:S02]  /*3080*/  SHFL.DOWN P6, R172, R174, R173, R176 ;  /* 0x080000adaeac7389 */ /* 0x00006400000c00b0 */
[----:B01----:R-:W-:Y:S01]  /*3090*/  ENDCOLLECTIVE ;  /* 0x000000000000791b */ /* 0x003fe20003800000 */
.L_x_8949:
[----:B------:R-:W-:-:S05]  /*30a0*/  FADD.FTZ R83, R83, R166 ;  /* 0x000000a653537221 */ /* 0x000fca0000010000 */
[----:B------:R-:W-:Y:S02]  /*30b0*/  MOV R174, R83 ;  /* 0x0000005300ae7202 */ /* 0x000fe40000000f00 */
[----:B------:R-:W-:-:S07]  /*30c0*/  MOV R85, R172 ;  /* 0x000000ac00557202 */ /* 0x000fce0000000f00 */
[----:B------:R-:W-:Y:S05]  /*30d0*/  WARPSYNC.COLLECTIVE R171, `(.L_x_8950) ;  /* 0x00000000ab087348 */ /* 0x000fea0003c00000 */
[----:B------:R0:W1:Y:S02]  /*30e0*/  SHFL.DOWN P6, R172, R174, R173, R176 ;  /* 0x080000adaeac7389 */ /* 0x00006400000c00b0 */
[----:B01----:R-:W-:Y:S01]  /*30f0*/  ENDCOLLECTIVE ;  /* 0x000000000000791b */ /* 0x003fe20003800000 */
.L_x_8950:
[----:B------:R-:W-:Y:S01]  /*3100*/  FADD.FTZ R85, R82, R85 ;  /* 0x0000005552557221 */ /* 0x000fe20000010000 */
[----:B------:R-:W-:-:S04]  /*3110*/  HFMA2.MMA R173, -RZ, RZ, 0, 2.384185791015625e-07 ;  /* 0x00000004ffad7435 */ /* 0x000fc800000001ff */
[----:B------:R-:W-:Y:S02]  /*3120*/  MOV R174, R85 ;  /* 0x0000005500ae7202 */ /* 0x000fe40000000f00 */
[----:B------:R-:W-:-:S07]  /*3130*/  MOV R84, R172 ;  /* 0x000000ac00547202 */ /* 0x000fce0000000f00 */
[----:B------:R-:W-:Y:S05]  /*3140*/  WARPSYNC.COLLECTIVE R171, `(.L_x_8951) ;  /* 0x00000000ab087348 */ /* 0x000fea0003c00000 */
[----:B------:R0:W1:Y:S02]  /*3150*/  SHFL.DOWN P6, R172, R174, R173, R176 ;  /* 0x080000adaeac7389 */ /* 0x00006400000c00b0 */
[----:B01----:R-:W-:Y:S01]  /*3160*/  ENDCOLLECTIVE ;  /* 0x000000000000791b */ /* 0x003fe20003800000 */
.L_x_8951:
[----:B------:R-:W-:-:S05]  /*3170*/  FADD.FTZ R84, R83, R84 ;  /* 0x0000005453547221 */ /* 0x000fca0000010000 */
[----:B------:R-:W-:Y:S02]  /*3180*/  MOV R174, R84 ;  /* 0x0000005400ae7202 */ /* 0x000fe40000000f00 */
[----:B------:R-:W-:-:S07]  /*3190*/  MOV R86, R172 ;  /* 0x000000ac00567202 */ /* 0x000fce0000000f00 */
[----:B------:R-:W-:Y:S05]  /*31a0*/  WARPSYNC.COLLECTIVE R171, `(.L_x_8952) ;  /* 0x00000000ab087348 */ /* 0x000fea0003c00000 */
[----:B------:R0:W1:Y:S02]  /*31b0*/  SHFL.DOWN P6, R172, R174, R173, R176 ;  /* 0x080000adaeac7389 */ /* 0x00006400000c00b0 */
[----:B01----:R-:W-:Y:S01]  /*31c0*/  ENDCOLLECTIVE ;  /* 0x000000000000791b */ /* 0x003fe20003800000 */
.L_x_8952:
[----:B------:R-:W-:Y:S01]  /*31d0*/  FADD.FTZ R86, R85, R86 ;  /* 0x0000005655567221 */ /* 0x000fe20000010000 */
[----:B------:R-:W-:-:S04]  /*31e0*/  HFMA2.MMA R173, -RZ, RZ, 0, 1.1920928955078125e-07 ;  /* 0x00000002ffad7435 */ /* 0x000fc800000001ff */
[----:B------:R-:W-:Y:S02]  /*31f0*/  MOV R174, R86 ;  /* 0x0000005600ae7202 */ /* 0x000fe40000000f00 */
[----:B------:R-:W-:-:S07]  /*3200*/  MOV R87, R172 ;  /* 0x000000ac00577202 */ /* 0x000fce0000000f00 */
[----:B------:R-:W-:Y:S05]  /*3210*/  WARPSYNC.COLLECTIVE R171, `(.L_x_8953) ;  /* 0x00000000ab087348 */ /* 0x000fea0003c00000 */
[----:B------:R0:W1:Y:S02]  /*3220*/  SHFL.DOWN P6, R172, R174, R173, R176 ;  /* 0x080000adaeac7389 */ /* 0x00006400000c00b0 */
[----:B01----:R-:W-:Y:S01]  /*3230*/  ENDCOLLECTIVE ;  /* 0x000000000000791b */ /* 0x003fe20003800000 */
.L_x_8953:
[----:B------:R-:W-:-:S05]  /*3240*/  FADD.FTZ R87, R84, R87 ;  /* 0x0000005754577221 */ /* 0x000fca0000010000 */
[----:B------:R-:W-:Y:S02]  /*3250*/  MOV R174, R87 ;  /* 0x0000005700ae7202 */ /* 0x000fe40000000f00 */
[----:B------:R-:W-:-:S07]  /*3260*/  MOV R163, R172 ;  /* 0x000000ac00a37202 */ /* 0x000fce0000000f00 */
[----:B------:R-:W-:Y:S05]  /*3270*/  WARPSYNC.COLLECTIVE R171, `(.L_x_8954) ;  /* 0x00000000ab087348 */ /* 0x000fea0003c00000 */
[----:B------:R0:W1:Y:S02]  /*3280*/  SHFL.DOWN P6, R172, R174, R173, R176 ;  /* 0x080000adaeac7389 */ /* 0x00006400000c00b0 */
[----:B01----:R-:W-:Y:S01]  /*3290*/  ENDCOLLECTIVE ;  /* 0x000000000000791b */ /* 0x003fe20003800000 */
.L_x_8954:
[----:B------:R-:W-:Y:S01]  /*32a0*/  FADD.FTZ R163, R86, R163 ;  /* 0x000000a356a37221 */ /* 0x000fe20000010000 */
[----:B------:R-:W-:-:S04]  /*32b0*/  HFMA2.MMA R173, -RZ, RZ, 0, 5.9604644775390625e-08 ;  /* 0x00000001ffad7435 */ /* 0x000fc800000001ff */
[----:B------:R-:W-:Y:S02]  /*32c0*/  MOV R174, R163 ;  /* 0x000000a300ae7202 */ /* 0x000fe40000000f00 */
[----:B------:R-:W-:-:S07]  /*32d0*/  MOV R164, R172 ;  /* 0x000000ac00a47202 */ /* 0x000fce0000000f00 */
[----:B------:R-:W-:Y:S05]  /*32e0*/  WARPSYNC.COLLECTIVE R171, `(.L_x_8955) ;  /* 0x00000000ab087348 */ /* 0x000fea0003c00000 */
[----:B------:R0:W1:Y:S02]  /*32f0*/  SHFL.DOWN P6, R172, R174, R173, R176 ;  /* 0x080000adaeac7389 */ /* 0x00006400000c00b0 */
[----:B01----:R-:W-:Y:S01]  /*3300*/  ENDCOLLECTIVE ;  /* 0x000000000000791b */ /* 0x003fe20003800000 */
.L_x_8955:
[----:B------:R-:W-:-:S05]  /*3310*/  FADD.FTZ R164, R87, R164 ;  /* 0x000000a457a47221 */ /* 0x000fca0000010000 */
[----:B------:R-:W-:Y:S02]  /*3320*/  MOV R174, R164 ;  /* 0x000000a400ae7202 */ /* 0x000fe40000000f00 */
[----:B------:R-:W-:-:S07]  /*3330*/  MOV R82, R172 ;  /* 0x000000ac00527202 */ /* 0x000fce0000000f00 */
[----:B------:R-:W-:Y:S05]  /*3340*/  WARPSYNC.COLLECTIVE R171, `(.L_x_8956) ;  /* 0x00000000ab087348 */ /* 0x000fea0003c00000 */
[----:B------:R0:W1:Y:S02]  /*3350*/  SHFL.DOWN P6, R172, R174, R173, R176 ;  /* 0x080000adaeac7389 */ /* 0x00006400000c00b0 */
[----:B01----:R-:W-:Y:S01]  /*3360*/  ENDCOLLECTIVE ;  /* 0x000000000000791b */ /* 0x003fe20003800000 */
.L_x_8956:
[----:B------:R-:W-:Y:S01]  /*3370*/  MOV R83, R172 ;  /* 0x000000ac00537202 */ /* 0x000fe20000000f00 */
[----:B------:R-:W-:Y:S06]  /*3380*/  BRA `(.L_x_8957) ;  /* 0xffffffe800207947 */ /* 0x000fec000383ffff */
.L_x_8958:
        /* <DEDUP_REMOVED lines=15> */
.L_x_11419:


//--------------------- .text._ZN10layer_norm13ln_bwd_kernelINS_13Kernel_traitsI6__halfffffjLj3072ELj1ELj1ELj4ELj16ENS_18Kernel_traits_baseILj3072ES2_ffffjLj128EEEEELb0ELb0ELb0ELb1EEEvNS_9BwdParamsE --------------------------
	.section	.text._ZN10layer_norm13ln_bwd_kernelINS_13Kernel_traitsI6__halfffffjLj3072ELj1ELj1ELj4ELj16ENS_18Kernel_traits_baseILj3072ES2_ffffjLj128EEEEELb0ELb0ELb0ELb1EEEvNS_9BwdParamsE,"ax",@progbits
	.align	128
        .global         _ZN10layer_norm13ln_bwd_kernelINS_13Kernel_traitsI6__halfffffjLj3072ELj1ELj1ELj4ELj16ENS_18Kernel_traits_baseILj3072ES2_ffffjLj128EEEEELb0ELb0ELb0ELb1EEEvNS_9BwdParamsE
        .type           _ZN10layer_norm13ln_bwd_kernelINS_13Kernel_traitsI6__halfffffjLj3072ELj1ELj1ELj4ELj16ENS_18Kernel_traits_baseILj3072ES2_ffffjLj128EEEEELb0ELb0ELb0ELb1EEEvNS_9BwdParamsE,@function
        .size           _ZN10layer_norm13ln_bwd_kernelINS_13Kernel_traitsI6__halfffffjLj3072ELj1ELj1ELj4ELj16ENS_18Kernel_traits_baseILj3072ES2_ffffjLj128EEEEELb0ELb0ELb0ELb1EEEvNS_9BwdParamsE,(.L_x_11420 - _ZN10layer_norm13ln_bwd_kernelINS_13Kernel_traitsI6__halfffffjLj3072ELj1ELj1ELj4ELj16ENS_18Kernel_traits_baseILj3072ES2_ffffjLj128EEEEELb0ELb0ELb0ELb1EEEvNS_9BwdParamsE)
        .other          _ZN10layer_norm13ln_bwd_kernelINS_13Kernel_traitsI6__halfffffjLj3072ELj1ELj1ELj4ELj16ENS_18Kernel_traits_baseILj3072ES2_ffffjLj128EEEEELb0ELb0ELb0ELb1EEEvNS_9BwdParamsE,@"STO_CUDA_ENTRY STV_DEFAULT"
_ZN10layer_norm13ln_bwd_kernelINS_13Kernel_traitsI6__halfffffjLj3072ELj1ELj1ELj4ELj16ENS_18Kernel_traits_baseILj3072ES2_ffffjLj128EEEEELb0ELb0ELb0ELb1EEEvNS_9BwdParamsE:
.text._ZN10layer_norm13ln_bwd_kernelINS_13Kernel_traitsI6__halfffffjLj3072ELj1ELj1ELj4ELj16ENS_18Kernel_traits_baseILj3072ES2_ffffjLj128EEEEELb0ELb0ELb0ELb1EEEvNS_9BwdParamsE:
        /* <DEDUP_REMOVED lines=38> */
.L_x_8959:
[----:B------:R-:W-:Y:S01]  /*0260*/  SHF.L.U32 R0, R150, 0x3, RZ ;  /* 0x0000000396007819 */ /* 0x000fe200000006ff */
[----:B------:R-:W-:-:S03]  /*0270*/  ULDC.64 UR4, c[0x0][0x260] ;  /* 0x0000980000047ab9 */ /* 0x000fc60000000a00 */
[----:B------:R-:W-:-:S04]  /*0280*/  LOP3.LUT R0, R0, 0x3f8, RZ, 0xc0, !PT ;  /* 0x000003f800007812 */ /* 0x000fc800078ec0ff */
[----:B------:R-:W-:-:S04]  /*0290*/  IADD3 R2, P0, R0, UR4, RZ ;  /* 0x0000000400027c10 */ /* 0x000fc8000ff1e0ff */
[----:B------:R-:W-:Y:S01]  /*02a0*/  IADD3.X R3, RZ, UR5, RZ, P0, !PT ;  /* 0x00000005ff037c10 */ /* 0x000fe200087fe4ff */
[----:B------:R-:W-:-:S04]  /*02b0*/  ULDC.64 UR4, c[0x0][0x270] ;  /* 0x00009c0000047ab9 */ /* 0x000fc80000000a00 */
[----:B------:R-:W2:Y:S04]  /*02c0*/  LDG.E.64 R146, desc[UR6][R2.64] ;  /* 0x0000000602927981 */ /* 0x000ea8000c1e1b00 */
[----:B------:R-:W3:Y:S04]  /*02d0*/  LDG.E.64 R142, desc[UR6][R2.64+0x400] ;  /* 0x00040006028e7981 */ /* 0x000ee8000c1e1b00 */
[----:B------:R-:W4:Y:S04]  /*02e0*/  LDG.E.64 R138, desc[UR6][R2.64+0x800] ;  /* 0x00080006028a7981 */ /* 0x000f28000c1e1b00 */
[----:B------:R-:W5:Y:S04]  /*02f0*/  LDG.E.64 R134, desc[UR6][R2.64+0xc00] ;  /* 0x000c000602867981 */ /* 0x000f68000c1e1b00 */
[----:B------:R-:W5:Y:S04]  /*0300*/  LDG.E.64 R130, desc[UR6][R2.64+0x1000] ;  /* 0x0010000602827981 */ /* 0x000f68000c1e1b00 */
[----:B------:R-:W5:Y:S01]  /*0310*/  LDG.E.64 R126, desc[UR6][R2.64+0x1400] ;  /* 0x00140006027e7981 */ /* 0x000f62000c1e1b00 */
[----:B------:R-:W-:Y:S01]  /*0320*/  ISETP.NE.U32.AND P0, PT, RZ, UR4, PT ;  /* 0x00000004ff007c0c */ /* 0x000fe2000bf05070 */
[----:B------:R-:W-:Y:S01]  /*0330*/  HFMA2.MMA R154, -RZ, RZ, 0, 5.9604644775390625e-08 ;  /* 0x00000001ff9a7435 */ /* 0x000fe200000001ff */
[----:B------:R-:W-:Y:S01]  /*0340*/  CS2R R124, SRZ ;  /* 0x00000000007c7805 */ /* 0x000fe2000001ff00 */
[----:B------:R-:W-:Y:S01]  /*0350*/  HFMA2.MMA R144, -RZ, RZ, 0, 0 ;  /* 0x00000000ff907435 */ /* 0x000fe200000001ff */
[----:B------:R-:W-:Y:S01]  /*0360*/  ISETP.NE.AND.EX P0, PT, RZ, UR5, PT, P0 ;  /* 0x00000005ff007c0c */ /* 0x000fe2000bf05300 */
[----:B------:R-:W-:Y:S01]  /*0370*/  HFMA2.MMA R140, -RZ, RZ, 0, 0 ;  /* 0x00000000ff8c7435 */ /* 0x000fe200000001ff */
[----:B------:R-:W-:Y:S01]  /*0380*/  CS2R R122, SRZ ;  /* 0x00000000007a7805 */ /* 0x000fe2000001ff00 */
        /* <DEDUP_REMOVED lines=17> */
[----:B------:R-:W-:-:S02]  /*04a0*/  CS2R R104, SRZ ;  /* 0x0000000000687805 */ /* 0x000fc4000001ff00 */
[----:B------:R-:W-:Y:S02]  /*04b0*/  CS2R R102, SRZ ;  /* 0x0000000000667805 */ /* 0x000fe4000001ff00 */
[----:B------:R-:W-:Y:S02]  /*04c0*/  CS2R R100, SRZ ;  /* 0x0000000000647805 */ /* 0x000fe4000001ff00 */
[----:B------:R-:W-:Y:S02]  /*04d0*/  MOV R97, RZ ;  /* 0x000000ff00617202 */ /* 0x000fe40000000f00 */
[----:B------:R-:W-:Y:S02]  /*04e0*/  MOV R93, RZ ;  /* 0x000000ff005d7202 */ /* 0x000fe40000000f00 */
[----:B------:R-:W-:Y:S02]  /*04f0*/  MOV R89, RZ ;  /* 0x000000ff00597202 */ /* 0x000fe40000000f00 */
[----:B------:R-:W-:-:S02]  /*0500*/  MOV R85, RZ ;  /* 0x000000ff00557202 */ /* 0x000fc40000000f00 */
[----:B------:R-:W-:Y:S02]  /*0510*/  MOV R81, RZ ;  /* 0x000000ff00517202 */ /* 0x000fe40000000f00 */
[--C-:B--2---:R-:W-:Y:S01]  /*0520*/  SHF.R.U64 R98, R146, 0x10, R147.reuse ;  /* 0x0000001092627819 */ /* 0x104fe20000001293 */
[----:B------:R-:W-:Y:S01]  /*0530*/  HADD2.F32 R149, -RZ, R146.H0_H0 ;  /* 0x20000092ff957230 */ /* 0x000fe20000004100 */
[----:B------:R-:W-:Y:S01]  /*0540*/  SHF.R.U32.HI R96, RZ, 0x10, R147 ;  /* 0x00000010ff607819 */ /* 0x000fe20000011693 */
[----:B------:R-:W-:Y:S01]  /*0550*/  HADD2.F32 R147, -RZ, R147.H0_H0 ;  /* 0x20000093ff937230 */ /* 0x000fe20000004100 */
[--C-:B---3--:R-:W-:Y:S01]  /*0560*/  SHF.R.U64 R94, R142, 0x10, R143.reuse ;  /* 0x000000108e5e7819 */ /* 0x108fe2000000128f */
[----:B------:R-:W-:Y:S01]  /*0570*/  HADD2.F32 R145, -RZ, R142.H0_H0 ;  /* 0x2000008eff917230 */ /* 0x000fe20000004100 */
[----:B------:R-:W-:Y:S01]  /*0580*/  SHF.R.U32.HI R92, RZ, 0x10, R143 ;  /* 0x00000010ff5c7819 */ /* 0x000fe2000001168f */
[----:B------:R-:W-:Y:S01]  /*0590*/  HADD2.F32 R143, -RZ, R143.H0_H0 ;  /* 0x2000008fff8f7230 */ /* 0x000fe20000004100 */
[--C-:B----4-:R-:W-:Y:S01]  /*05a0*/  SHF.R.U64 R90, R138, 0x10, R139.reuse ;  /* 0x000000108a5a7819 */ /* 0x110fe2000000128b */
[----:B------:R-:W-:Y:S01]  /*05b0*/  HADD2.F32 R141, -RZ, R138.H0_H0 ;  /* 0x2000008aff8d7230 */ /* 0x000fe20000004100 */
[----:B------:R-:W-:Y:S01]  /*05c0*/  SHF.R.U32.HI R88, RZ, 0x10, R139 ;  /* 0x00000010ff587819 */ /* 0x000fe2000001168b */
[----:B------:R-:W-:Y:S01]  /*05d0*/  HADD2.F32 R139, -RZ, R139.H0_H0 ;  /* 0x2000008bff8b7230 */ /* 0x000fe20000004100 */
[--C-:B-----5:R-:W-:Y:S01]  /*05e0*/  SHF.R.U64 R86, R134, 0x10, R135.reuse ;  /* 0x0000001086567819 */ /* 0x120fe20000001287 */
[----:B------:R-:W-:Y:S01]  /*05f0*/  HADD2.F32 R137, -RZ, R134.H0_H0 ;  /* 0x20000086ff897230 */ /* 0x000fe20000004100 */
[----:B------:R-:W-:Y:S01]  /*0600*/  SHF.R.U32.HI R84, RZ, 0x10, R135 ;  /* 0x00000010ff547819 */ /* 0x000fe20000011687 */
[----:B------:R-:W-:Y:S01]  /*0610*/  HADD2.F32 R135, -RZ, R135.H0_H0 ;  /* 0x20000087ff877230 */ /* 0x000fe20000004100 */
[--C-:B------:R-:W-:Y:S01]  /*0620*/  SHF.R.U64 R82, R130, 0x10, R131.reuse ;  /* 0x0000001082527819 */ /* 0x100fe20000001283 */
[----:B------:R-:W-:Y:S01]  /*0630*/  HADD2.F32 R133, -RZ, R130.H0_H0 ;  /* 0x20000082ff857230 */ /* 0x000fe20000004100 */
[----:B------:R-:W-:Y:S01]  /*0640*/  SHF.R.U32.HI R80, RZ, 0x10, R131 ;  /* 0x00000010ff507819 */ /* 0x000fe20000011683 */
[----:B------:R-:W-:Y:S01]  /*0650*/  HADD2.F32 R131, -RZ, R131.H0_H0 ;  /* 0x20000083ff837230 */ /* 0x000fe20000004100 */
[--C-:B------:R-:W-:Y:S01]  /*0660*/  SHF.R.U64 R78, R126, 0x10, R127.reuse ;  /* 0x000000107e4e7819 */ /* 0x100fe2000000127f */
[----:B------:R-:W-:Y:S01]  /*0670*/  HADD2.F32 R129, -RZ, R126.H0_H0 ;  /* 0x2000007eff817230 */ /* 0x000fe20000004100 */
[----:B------:R-:W-:Y:S01]  /*0680*/  SHF.R.U32.HI R0, RZ, 0x10, R127 ;  /* 0x00000010ff007819 */ /* 0x000fe2000001167f */
[----:B------:R-:W-:Y:S01]  /*0690*/  HADD2.F32 R127, -RZ, R127.H0_H0 ;  /* 0x2000007fff7f7230 */ /* 0x000fe20000004100 */
[----:B------:R-:W-:Y:S01]  /*06a0*/  MOV R146, RZ ;  /* 0x000000ff00927202 */ /* 0x000fe20000000f00 */
        /* <DEDUP_REMOVED lines=10> */
[----:B------:R-:W-:-:S02]  /*0750*/  HADD2.F32 R88, -RZ, R88.H0_H0 ;  /* 0x20000058ff587230 */ /* 0x000fc40000004100 */
[----:B------:R-:W-:Y:S02]  /*0760*/  HADD2.F32 R86, -RZ, R86.H0_H0 ;  /* 0x20000056ff567230 */ /* 0x000fe40000004100 */
[----:B------:R-:W-:Y:S02]  /*0770*/  HADD2.F32 R84, -RZ, R84.H0_H0 ;  /* 0x20000054ff547230 */ /* 0x000fe40000004100 */
[----:B------:R-:W-:Y:S02]  /*0780*/  HADD2.F32 R82, -RZ, R82.H0_H0 ;  /* 0x20000052ff527230 */ /* 0x000fe40000004100 */
[----:B------:R-:W-:Y:S02]  /*0790*/  HADD2.F32 R80, -RZ, R80.H0_H0 ;  /* 0x20000050ff507230 */ /* 0x000fe40000004100 */
[----:B------:R-:W-:Y:S02]  /*07a0*/  HADD2.F32 R78, -RZ, R78.H0_H0 ;  /* 0x2000004eff4e7230 */ /* 0x000fe40000004100 */
[----:B------:R-:W-:-:S07]  /*07b0*/  HADD2.F32 R0, -RZ, R0.H0_H0 ;  /* 0x20000000ff007230 */ /* 0x000fce0000004100 */
.L_x_8968:
[----:B0-----:R-:W0:Y:S01]  /*07c0*/  LDC.64 R2, c[0x0][0x250] ;  /* 0x00009400ff027b82 */ /* 0x001e220000000a00 */
[----:B------:R-:W-:-:S05]  /*07d0*/  IMAD R32, R148, UR8, RZ ;  /* 0x0000000894207c24 */ /* 0x000fca000f8e02ff */
[----:B------:R-:W-:Y:S02]  /*07e0*/  SHF.R.S32.HI R33, RZ, 0x1f, R32 ;  /* 0x0000001fff217819 */ /* 0x000fe40000011420 */
[----:B------:R-:W1:Y:S02]  /*07f0*/  LDC.64 R72, c[0x0][0x238] ;  /* 0x00008e00ff487b82 */ /* 0x000e640000000a00 */
[----:B------:R-:W-:Y:S02]  /*0800*/  LEA.HI R33, R33, R32, RZ, 0x2 ;  /* 0x0000002021217211 */ /* 0x000fe400078f10ff */
[----:B------:R-:W-:-:S04]  /*0810*/  LOP3.LUT R32, R150, 0x7f, RZ, 0xc0, !PT ;  /* 0x0000007f96207812 */ /* 0x000fc800078ec0ff */
[----:B------:R-:W-:Y:S01]  /*0820*/  LEA.HI.SX32 R163, R33, R32, 0x1e ;  /* 0x0000002021a37211 */ /* 0x000fe200078ff2ff */
[----:B------:R-:W2:Y:S01]  /*0830*/  LDC.64 R76, c[0x0][0x2c8] ;  /* 0x0000b200ff4c7b82 */ /* 0x000ea20000000a00 */
[----:B0-----:R-:W-:-:S07]  /*0840*/  IMAD.WIDE R2, R148, 0x4, R2 ;  /* 0x0000000494027825 */ /* 0x001fce00078e0202 */
[----:B------:R-:W0:Y:S01]  /*0850*/  @P0 LDC.64 R38, c[0x0][0x270] ;  /* 0x00009c00ff260b82 */ /* 0x000e220000000a00 */
[----:B------:R3:W4:Y:S01]  /*0860*/  LDG.E R156, desc[UR6][R2.64] ;  /* 0x00000006029c7981 */ /* 0x000722000c1e1900 */
[C---:B------:R-:W-:Y:S01]  /*0870*/  IADD3 R161, R163.reuse, 0x80, RZ ;  /* 0x00000080a3a17810 */ /* 0x040fe20007ffe0ff */
[----:B-1----:R-:W-:-:S05]  /*0880*/  IMAD.WIDE.U32 R52, R163, 0x10, R72 ;  /* 0x00000010a3347825 */ /* 0x002fca00078e0048 */
[----:B------:R-:W1:Y:S01]  /*0890*/  LDC.64 R40, c[0x0][0x258] ;  /* 0x00009600ff287b82 */ /* 0x000e620000000a00 */
[----:B------:R-:W-:Y:S01]  /*08a0*/  SHF.R.S32.HI R32, RZ, 0x1f, R148 ;  /* 0x0000001fff207819 */ /* 0x000fe20000011494 */
[--C-:B------:R-:W-:Y:S01]  /*08b0*/  IMAD.WIDE.U32 R56, R161, 0x10, R72.reuse ;  /* 0x00000010a1387825 */ /* 0x100fe200078e0048 */
[----:B------:R-:W-:Y:S01]  /*08c0*/  IADD3 R159, R163, 0x100, RZ ;  /* 0x00000100a39f7810 */ /* 0x000fe20007ffe0ff */
[----:B------:R-:W4:Y:S01]  /*08d0*/  LDG.E.128 R52, desc[UR6][R52.64] ;  /* 0x0000000634347981 */ /* 0x000f22000c1e1d00 */
[----:B------:R-:W-:Y:S02]  /*08e0*/  MOV R151, 0x3f800000 ;  /* 0x3f80000000977802 */ /* 0x000fe40000000f00 */
[----:B--2---:R-:W-:Y:S01]  /*08f0*/  ISETP.NE.U32.AND P1, PT, R76, RZ, PT ;  /* 0x000000ff4c00720c */ /* 0x004fe20003f25070 */
[----:B---3--:R-:W2:Y:S01]  /*0900*/  LDC.64 R2, c[0x0][0x2b8] ;  /* 0x0000ae00ff027b82 */ /* 0x008ea20000000a00 */
[----:B------:R-:W3:Y:S01]  /*0910*/  LDG.E.128 R56, desc[UR6][R56.64] ;  /* 0x0000000638387981 */ /* 0x000ee2000c1e1d00 */
[----:B------:R-:W-:Y:S01]  /*0920*/  IMAD.WIDE.U32 R60, R159, 0x10, R72 ;  /* 0x000000109f3c7825 */ /* 0x000fe200078e0048 */
[----:B------:R-:W-:-:S02]  /*0930*/  ISETP.NE.AND.EX P1, PT, R77, RZ, PT, P1 ;  /* 0x000000ff4d00720c */ /* 0x000fc40003f25310 */
[----:B------:R-:W-:Y:S02]  /*0940*/  IADD3 R157, R163, 0x180, RZ ;  /* 0x00000180a39d7810 */ /* 0x000fe40007ffe0ff */
[C---:B0-----:R-:W-:Y:S01]  /*0950*/  @P0 LEA R38, P2, R148.reuse, R38, 0x2 ;  /* 0x0000002694260211 */ /* 0x041fe200078410ff */
[----:B------:R-:W3:Y:S08]  /*0960*/  LDG.E.128 R60, desc[UR6][R60.64] ;  /* 0x000000063c3c7981 */ /* 0x000ef0000c1e1d00 */
[----:B------:R-:W0:Y:S01]  /*0970*/  @P1 LDC.64 R36, c[0x0][0x2c8] ;  /* 0x0000b200ff241b82 */ /* 0x000e220000000a00 */
[C---:B------:R-:W-:Y:S01]  /*0980*/  @P0 LEA.HI.X R39, R148.reuse, R39, R32, 0x2, P2 ;  /* 0x0000002794270211 */ /* 0x040fe200010f1420 */
[----:B-1----:R-:W-:-:S04]  /*0990*/  IMAD.WIDE R40, R148, 0x4, R40 ;  /* 0x0000000494287825 */ /* 0x002fc800078e0228 */
[----:B------:R-:W5:Y:S01]  /*09a0*/  @P0 LDG.E R151, desc[UR6][R38.64] ;  /* 0x0000000626970981 */ /* 0x000f62000c1e1900 */
[----:B--2---:R-:W-:Y:S01]  /*09b0*/  IMAD.WIDE.U32 R32, R163, 0x10, R2 ;  /* 0x00000010a3207825 */ /* 0x004fe200078e0002 */
[----:B------:R-:W1:Y:S02]  /*09c0*/  @P1 LDC.64 R42, c[0x0][0x2c8] ;  /* 0x0000b200ff2a1b82 */ /* 0x000e640000000a00 */
[----:B------:R-:W2:Y:S04]  /*09d0*/  LDG.E R152, desc[UR6][R40.64] ;  /* 0x0000000628987981 */ /* 0x000ea8000c1e1900 */
[----:B------:R-:W2:Y:S02]  /*09e0*/  LDG.E.128 R32, desc[UR6][R32.64] ;  /* 0x0000000620207981 */ /* 0x000ea4000c1e1d00 */
[----:B------:R-:W1:Y:S01]  /*09f0*/  @P1 LDC.64 R44, c[0x0][0x2c8] ;  /* 0x0000b200ff2c1b82 */ /* 0x000e620000000a00 */
[----:B0-----:R-:W-:Y:S01]  /*0a00*/  @P1 IMAD.WIDE.U32 R48, R159, 0x10, R36 ;  /* 0x000000109f301825 */ /* 0x001fe200078e0024 */
[----:B------:R-:W-:-:S06]  /*0a10*/  IADD3 R155, R163, 0x200, RZ ;  /* 0x00000200a39b7810 */ /* 0x000fcc0007ffe0ff */
[----:B------:R-:W0:Y:S01]  /*0a20*/  @P1 LDC.64 R50, c[0x0][0x2c8] ;  /* 0x0000b200ff321b82 */ /* 0x000e220000000a00 */
[----:B------:R-:W-:Y:S01]  /*0a30*/  IMAD.WIDE.U32 R36, R161, 0x10, R2 ;  /* 0x00000010a1247825 */ /* 0x000fe200078e0002 */
[----:B------:R-:W-:Y:S01]  /*0a40*/  IADD3 R153, R163, 0x280, RZ ;  /* 0x00000280a3997810 */ /* 0x000fe20007ffe0ff */
[----:B------:R-:W5:Y:S02]  /*0a50*/  @P1 LDG.E.128 R12, desc[UR6][R48.64] ;  /* 0x00000006300c1981 */ /* 0x000f64000c1e1d00 */
[----:B------:R-:W-:Y:S02]  /*0a60*/  IMAD.WIDE.U32 R64, R157, 0x10, R72 ;  /* 0x000000109d407825 */ /* 0x000fe400078e0048 */
[----:B------:R-:W2:Y:S01]  /*0a70*/  LDG.E.128 R36, desc[UR6][R36.64] ;  /* 0x0000000624247981 */ /* 0x000ea2000c1e1d00 */
[----:B------:R-:W0:Y:S01]  /*0a80*/  @P1 LDC.64 R164, c[0x0][0x2c8] ;  /* 0x0000b200ffa41b82 */ /* 0x000e220000000a00 */
[----:B-1----:R-:W-:Y:S02]  /*0a90*/  @P1 IMAD.WIDE.U32 R42, R163, 0x10, R42 ;  /* 0x00000010a32a1825 */ /* 0x002fe400078e002a */
[----:B------:R-:W2:Y:S02]  /*0aa0*/  LDG.E.128 R64, desc[UR6][R64.64] ;  /* 0x0000000640407981 */ /* 0x000ea4000c1e1d00 */
[----:B------:R-:W-:-:S02]  /*0ab0*/  IMAD.WIDE.U32 R68, R155, 0x10, R72 ;  /* 0x000000109b447825 */ /* 0x000fc400078e0048 */
[----:B------:R1:W5:Y:S01]  /*0ac0*/  @P1 LDG.E.128 R4, desc[UR6][R42.64] ;  /* 0x000000062a041981 */ /* 0x000362000c1e1d00 */
[----:B------:R-:W0:Y:S01]  /*0ad0*/  @P1 LDC.64 R166, c[0x0][0x2c8] ;  /* 0x0000b200ffa61b82 */ /* 0x000e220000000a00 */
[----:B------:R-:W-:Y:S02]  /*0ae0*/  IMAD.WIDE.U32 R72, R153, 0x10, R72 ;  /* 0x0000001099487825 */ /* 0x000fe400078e0048 */
[----:B------:R-:W2:Y:S02]  /*0af0*/  LDG.E.128 R68, desc[UR6][R68.64] ;  /* 0x0000000644447981 */ /* 0x000ea4000c1e1d00 */
[----:B------:R-:W-:Y:S02]  /*0b00*/  @P1 IMAD.WIDE.U32 R44, R161, 0x10, R44 ;  /* 0x00000010a12c1825 */ /* 0x000fe400078e002c */
[----:B------:R-:W2:Y:S02]  /*0b10*/  LDG.E.128 R72, desc[UR6][R72.64] ;  /* 0x0000000648487981 */ /* 0x000ea4000c1e1d00 */
[----:B-1----:R-:W-:-:S02]  /*0b20*/  IMAD.WIDE.U32 R42, R159, 0x10, R2 ;  /* 0x000000109f2a7825 */ /* 0x002fc400078e0002 */
[----:B------:R1:W5:Y:S04]  /*0b30*/  @P1 LDG.E.128 R8, desc[UR6][R44.64] ;  /* 0x000000062c081981 */ /* 0x000368000c1e1d00 */
[----:B------:R-:W2:Y:S01]  /*0b40*/  LDG.E.128 R40, desc[UR6][R42.64] ;  /* 0x000000062a287981 */ /* 0x000ea2000c1e1d00 */
[----:B-1----:R-:W-:-:S06]  /*0b50*/  IMAD.WIDE.U32 R44, R157, 0x10, R2 ;  /* 0x000000109d2c7825 */ /* 0x002fcc00078e0002 */
[----:B------:R-:W2:Y:S01]  /*0b60*/  LDG.E.128 R44, desc[UR6][R44.64] ;  /* 0x000000062c2c7981 */ /* 0x000ea2000c1e1d00 */
[----:B0-----:R-:W-:-:S04]  /*0b70*/  @P1 IMAD.WIDE.U32 R50, R157, 0x10, R50 ;  /* 0x000000109d321825 */ /* 0x001fc800078e0032 */
[----:B------:R-:W-:Y:S01]  /*0b80*/  @P1 IMAD.WIDE.U32 R164, R155, 0x10, R164 ;  /* 0x000000109ba41825 */ /* 0x000fe200078e00a4 */
[----:B------:R-:W5:Y:S03]  /*0b90*/  @P1 LDG.E.128 R16, desc[UR6][R50.64] ;  /* 0x0000000632101981 */ /* 0x000f66000c1e1d00 */
[----:B------:R-:W-:Y:S01]  /*0ba0*/  @P1 IMAD.WIDE.U32 R166, R153, 0x10, R166 ;  /* 0x0000001099a61825 */ /* 0x000fe200078e00a6 */
[----:B------:R3:W5:Y:S03]  /*0bb0*/  @P1 LDG.E.128 R20, desc[UR6][R164.64] ;  /* 0x00000006a4141981 */ /* 0x000766000c1e1d00 */
[----:B------:R-:W-:Y:S01]  /*0bc0*/  IMAD.WIDE.U32 R48, R155, 0x10, R2 ;  /* 0x000000109b307825 */ /* 0x000fe200078e0002 */
[----:B------:R0:W5:Y:S01]  /*0bd0*/  @P1 LDG.E.128 R24, desc[UR6][R166.64] ;  /* 0x00000006a6181981 */ /* 0x000162000c1e1d00 */
[----:B------:R-:W-:-:S04]  /*0be0*/  ISETP.NE.AND P1, PT, RZ, UR9, PT ;  /* 0x00000009ff007c0c */ /* 0x000fc8000bf25270 */
[----:B------:R-:W2:Y:S01]  /*0bf0*/  LDG.E.128 R48, desc[UR6][R48.64] ;  /* 0x0000000630307981 */ /* 0x000ea2000c1e1d00 */
[----:B----4-:R-:W-:-:S05]  /*0c00*/  FSEL R156, R156, RZ, !P1 ;  /* 0x000000ff9c9c7208 */ /* 0x010fca0004800000 */
[C---:B------:R-:W-:Y:S01]  /*0c10*/  FADD.FTZ R169, -R156.reuse, R52 ;  /* 0x000000349ca97221 */ /* 0x040fe20000010100 */
[----:B------:R-:W-:Y:S01]  /*0c20*/  FADD.FTZ R173, -R156, R53 ;  /* 0x000000359cad7221 */ /* 0x000fe20000010100 */
[----:B------:R-:W-:-:S04]  /*0c30*/  IMAD.WIDE.U32 R52, R153, 0x10, R2 ;  /* 0x0000001099347825 */ /* 0x000fc800078e0002 */
[C---:B------:R-:W-:Y:S01]  /*0c40*/  FADD.FTZ R175, -R156.reuse, R54 ;  /* 0x000000369caf7221 */ /* 0x040fe20000010100 */
[C---:B------:R-:W-:Y:S02]  /*0c50*/  FADD.FTZ R177, -R156.reuse, R55 ;  /* 0x000000379cb17221 */ /* 0x040fe40000010100 */
[----:B------:R-:W4:Y:S01]  /*0c60*/  LDG.E.128 R52, desc[UR6][R52.64] ;  /* 0x0000000634347981 */ /* 0x000f22000c1e1d00 */
[C---:B---3--:R-:W-:Y:S01]  /*0c70*/  FADD.FTZ R165, -R156.reuse, R56 ;  /* 0x000000389ca57221 */ /* 0x048fe20000010100 */
[C---:B0-----:R-:W-:Y:S01]  /*0c80*/  FADD.FTZ R167, -R156.reuse, R58 ;  /* 0x0000003a9ca77221 */ /* 0x041fe20000010100 */
[C---:B------:R-:W-:Y:S01]  /*0c90*/  FADD.FTZ R181, -R156.reuse, R59 ;  /* 0x0000003b9cb57221 */ /* 0x040fe20000010100 */
[C---:B------:R-:W-:Y:S01]  /*0ca0*/  FADD.FTZ R179, -R156.reuse, R57 ;  /* 0x000000399cb37221 */ /* 0x040fe20000010100 */
[C---:B------:R-:W-:Y:S01]  /*0cb0*/  FADD.FTZ R189, -R156.reuse, R63 ;  /* 0x0000003f9cbd7221 */ /* 0x040fe20000010100 */
[C---:B------:R-:W-:Y:S01]  /*0cc0*/  FADD.FTZ R183, -R156.reuse, R60 ;  /* 0x0000003c9cb77221 */ /* 0x040fe20000010100 */
[----:B------:R-:W-:Y:S01]  /*0cd0*/  FADD.FTZ R185, -R156, R61 ;  /* 0x0000003d9cb97221 */ /* 0x000fe20000010100 */
[C---:B--2---:R-:W-:Y:S01]  /*0ce0*/  FMUL.FTZ R3, R152.reuse, R169 ;  /* 0x000000a998037220 */ /* 0x044fe20000410000 */
[----:B------:R-:W-:Y:S01]  /*0cf0*/  FMUL.FTZ R2, R152, R173 ;  /* 0x000000ad98027220 */ /* 0x000fe20000410000 */
[----:B------:R-:W-:Y:S01]  /*0d00*/  FMUL.FTZ R56, R149, R32 ;  /* 0x0000002095387220 */ /* 0x000fe20000410000 */
[C---:B------:R-:W-:Y:S01]  /*0d10*/  FADD.FTZ R103, R32.reuse, R103 ;  /* 0x0000006720677221 */ /* 0x040fe20000010000 */
[----:B------:R-:W-:Y:S01]  /*0d20*/  FFMA.FTZ R79, R32, R3, R79 ;  /* 0x00000003204f7223 */ /* 0x000fe2000001004f */
[----:B------:R-:W-:Y:S01]  /*0d30*/  FMUL.FTZ R58, R152, R177 ;  /* 0x000000b1983a7220 */ /* 0x000fe20000410000 */
[C---:B------:R-:W-:Y:S01]  /*0d40*/  FADD.FTZ R124, R33.reuse, R124 ;  /* 0x0000007c217c7221 */ /* 0x040fe20000010000 */
[----:B------:R-:W-:Y:S01]  /*0d50*/  FFMA.FTZ R100, R33, R2, R100 ;  /* 0x0000000221647223 */ /* 0x000fe20000010064 */
[----:B------:R-:W-:Y:S01]  /*0d60*/  FMUL.FTZ R59, R98, R33 ;  /* 0x00000021623b7220 */ /* 0x000fe20000410000 */
[----:B------:R-:W-:Y:S01]  /*0d70*/  FADD.FTZ R32, RZ, R56 ;  /* 0x00000038ff207221 */ /* 0x000fe20000010000 */
[----:B------:R-:W-:Y:S01]  /*0d80*/  FFMA.FTZ R33, R3, R56, RZ ;  /* 0x0000003803217223 */ /* 0x000fe200000100ff */
[----:B------:R-:W-:Y:S01]  /*0d90*/  FMUL.FTZ R57, R152, R175 ;  /* 0x000000af98397220 */ /* 0x000fe20000410000 */
[C---:B------:R-:W-:Y:S01]  /*0da0*/  FADD.FTZ R126, R35.reuse, R126 ;  /* 0x0000007e237e7221 */ /* 0x040fe20000010000 */
[----:B------:R-:W-:Y:S01]  /*0db0*/  FFMA.FTZ R102, R35, R58, R102 ;  /* 0x0000003a23667223 */ /* 0x000fe20000010066 */
[----:B------:R-:W-:Y:S01]  /*0dc0*/  FMUL.FTZ R63, R96, R35 ;  /* 0x00000023603f7220 */ /* 0x000fe20000410000 */
[----:B------:R-:W-:Y:S01]  /*0dd0*/  FMUL.FTZ R60, R147, R34 ;  /* 0x00000022933c7220 */ /* 0x000fe20000410000 */
[----:B------:R-:W-:Y:S01]  /*0de0*/  FADD.FTZ R35, R32, R59 ;  /* 0x0000003b20237221 */ /* 0x000fe20000010000 */
[----:B------:R-:W-:Y:S01]  /*0df0*/  FFMA.FTZ R32, R2, R59, R33 ;  /* 0x0000003b02207223 */ /* 0x000fe20000010021 */
[C---:B------:R-:W-:Y:S01]  /*0e00*/  FADD.FTZ R105, R34.reuse, R105 ;  /* 0x0000006922697221 */ /* 0x040fe20000010000 */
[----:B------:R-:W-:Y:S01]  /*0e10*/  FFMA.FTZ R81, R34, R57, R81 ;  /* 0x0000003922517223 */ /* 0x000fe20000010051 */
[----:B------:R-:W-:Y:S01]  /*0e20*/  FMUL.FTZ R61, R152, R165 ;  /* 0x000000a5983d7220 */ /* 0x000fe20000410000 */
[----:B------:R-:W-:Y:S01]  /*0e30*/  FADD.FTZ R34, R35, R60 ;  /* 0x0000003c23227221 */ /* 0x000fe20000010000 */
[----:B------:R-:W-:Y:S01]  /*0e40*/  FFMA.FTZ R33, R57, R60, R32 ;  /* 0x0000003c39217223 */ /* 0x000fe20000010020 */
[----:B------:R-:W-:Y:S01]  /*0e50*/  FADD.FTZ R187, -R156, R62 ;  /* 0x0000003e9cbb7221 */ /* 0x000fe20000010100 */
[----:B------:R-:W-:Y:S01]  /*0e60*/  FADD.FTZ R107, R36, R107 ;  /* 0x0000006b246b7221 */ /* 0x000fe20000010000 */
[----:B------:R-:W-:Y:S01]  /*0e70*/  FMUL.FTZ R62, R152, R179 ;  /* 0x000000b3983e7220 */ /* 0x000fe20000410000 */
[----:B------:R-:W-:Y:S01]  /*0e80*/  FFMA.FTZ R83, R36, R61, R83 ;  /* 0x0000003d24537223 */ /* 0x000fe20000010053 */
        /* <DEDUP_REMOVED lines=8> */
[C---:B------:R-:W-:Y:S01]  /*0f10*/  FADD.FTZ R193, -R156.reuse, R66 ;  /* 0x000000429cc17221 */ /* 0x040fe20000010100 */
[----:B------:R-:W-:Y:S01]  /*0f20*/  FADD.FTZ R195, -R156, R67 ;  /* 0x000000439cc37221 */ /* 0x000fe20000010100 */
[----:B------:R-:W-:Y:S01]  /*0f30*/  FMUL.FTZ R66, R152, R181 ;  /* 0x000000b598427220 */ /* 0x000fe20000410000 */
[----:B------:R-:W-:Y:S01]  /*0f40*/  FADD.FTZ R191, -R156, R64 ;  /* 0x000000409cbf7221 */ /* 0x000fe20000010100 */
[----:B------:R-:W-:Y:S01]  /*0f50*/  FMUL.FTZ R67, R143, R38 ;  /* 0x000000268f437220 */ /* 0x000fe20000410000 */
[----:B------:R-:W-:Y:S01]  /*0f60*/  FADD.FTZ R32, R32, R37 ;  /* 0x0000002520207221 */ /* 0x000fe20000010000 */
[----:B------:R-:W-:Y:S01]  /*0f70*/  FMUL.FTZ R64, R152, R167 ;  /* 0x000000a798407220 */ /* 0x000fe20000410000 */
[----:B------:R-:W-:Y:S01]  /*0f80*/  FFMA.FTZ R33, R62, R37, R33 ;  /* 0x000000253e217223 */ /* 0x000fe20000010021 */
[C---:B------:R-:W-:Y:S01]  /*0f90*/  FADD.FTZ R130, R39.reuse, R130 ;  /* 0x0000008227827221 */ /* 0x040fe20000010000 */
[----:B------:R-:W-:Y:S01]  /*0fa0*/  FFMA.FTZ R106, R39, R66, R106 ;  /* 0x00000042276a7223 */ /* 0x000fe2000001006a */
[----:B------:R-:W-:Y:S01]  /*0fb0*/  FMUL.FTZ R39, R92, R39 ;  /* 0x000000275c277220 */ /* 0x000fe20000410000 */
[----:B------:R-:W-:Y:S01]  /*0fc0*/  FADD.FTZ R32, R32, R67 ;  /* 0x0000004320207221 */ /* 0x000fe20000010000 */
[----:B------:R-:W-:Y:S01]  /*0fd0*/  FFMA.FTZ R33, R64, R67, R33 ;  /* 0x0000004340217223 */ /* 0x000fe20000010021 */
[----:B------:R-:W-:Y:S01]  /*0fe0*/  FADD.FTZ R199, -R156, R69 ;  /* 0x000000459cc77221 */ /* 0x000fe20000010100 */
[C---:B------:R-:W-:Y:S01]  /*0ff0*/  FADD.FTZ R109, R38.reuse, R109 ;  /* 0x0000006d266d7221 */ /* 0x040fe20000010000 */
[----:B------:R-:W-:Y:S01]  /*1000*/  FFMA.FTZ R85, R38, R64, R85 ;  /* 0x0000004026557223 */ /* 0x000fe20000010055 */
        /* <DEDUP_REMOVED lines=40> */
[C---:B------:R-:W-:Y:S01]  /*1290*/  FADD.FTZ R113, R42.reuse, R113 ;  /* 0x000000712a717221 */ /* 0x040fe20000010000 */
[----:B------:R-:W-:Y:S01]  /*12a0*/  FFMA.FTZ R89, R42, R71, R89 ;  /* 0x000000472a597223 */ /* 0x000fe20000010059 */
[C---:B------:R-:W-:Y:S01]  /*12b0*/  FADD.FTZ R132, R41.reuse, R132 ;  /* 0x0000008429847221 */ /* 0x040fe20000010000 */
[----:B------:R-:W-:Y:S01]  /*12c0*/  FFMA.FTZ R108, R41, R68, R108 ;  /* 0x00000044296c7223 */ /* 0x000fe2000001006c */
[----:B------:R-:W-:Y:S01]  /*12d0*/  FMUL.FTZ R42, R152, R199 ;  /* 0x000000c7982a7220 */ /* 0x000fe20000410000 */
[C---:B------:R-:W-:Y:S01]  /*12e0*/  FADD.FTZ R111, R40.reuse, R111 ;  /* 0x0000006f286f7221 */ /* 0x040fe20000010000 */
[----:B------:R-:W-:Y:S01]  /*12f0*/  FFMA.FTZ R87, R40, R38, R87 ;  /* 0x0000002628577223 */ /* 0x000fe20000010057 */
        /* <DEDUP_REMOVED lines=35> */
[----:B------:R-:W-:Y:S01]  /*1530*/  FMUL.FTZ R50, R152, R209 ;  /* 0x000000d198327220 */ /* 0x000fe20000410000 */
[C---:B------:R-:W-:Y:S01]  /*1540*/  FADD.FTZ R142, R51.reuse, R142 ;  /* 0x0000008e338e7221 */ /* 0x040fe20000010000 */
[----:B------:R-:W-:Y:S01]  /*1550*/  FFMA.FTZ R118, R51, R47, R118 ;  /* 0x0000002f33767223 */ /* 0x000fe20000010076 */
[----:B------:R-:W-:Y:S01]  /*1560*/  UMOV UR4, 0xffffffff ;  /* 0xffffffff00047882 */ /* 0x000fe20000000000 */
[----:B------:R-:W-:Y:S01]  /*1570*/  LOP3.LUT P2, RZ, R150, 0x1f, RZ, 0xc0, !PT ;  /* 0x0000001f96ff7812 */ /* 0x000fe2000784c0ff */
[C---:B----4-:R-:W-:Y:S01]  /*1580*/  FADD.FTZ R123, R52.reuse, R123 ;  /* 0x0000007b347b7221 */ /* 0x050fe20000010000 */
[----:B------:R-:W-:Y:S01]  /*1590*/  FFMA.FTZ R99, R52, R43, R99 ;  /* 0x0000002b34637223 */ /* 0x000fe20000010063 */
[----:B------:R-:W-:Y:S01]  /*15a0*/  FMUL.FTZ R52, R129, R52 ;  /* 0x0000003481347220 */ /* 0x000fe20000410000 */
        /* <DEDUP_REMOVED lines=15> */
[----:B------:R-:W-:-:S03]  /*16a0*/  FFMA.FTZ R33, R50, R51, R33 ;  /* 0x0000003332217223 */ /* 0x000fc60000010021 */
        /* <DEDUP_REMOVED lines=21> */
.L_x_8979:
[----:B01----:R-:W-:Y:S01]  /*1800*/  FADD.FTZ R32, R32, R35 ;  /* 0x0000002320207221 */ /* 0x003fe20000010000 */
[----:B--2---:R-:W-:Y:S01]  /*1810*/  FADD.FTZ R33, R33, R34 ;  /* 0x0000002221217221 */ /* 0x004fe20000010000 */
[----:B------:R-:W-:Y:S01]  /*1820*/  LOP3.LUT P4, RZ, R154, 0xff, RZ, 0xc0, !PT ;  /* 0x000000ff9aff7812 */ /* 0x000fe2000788c0ff */
[----:B------:R-:W-:-:S12]  /*1830*/  @P2 BRA `(.L_x_8962) ;  /* 0x0000000000242947 */ /* 0x000fd80003800000 */
        /* <DEDUP_REMOVED lines=9> */
.L_x_8962:
        /* <DEDUP_REMOVED lines=30> */
[-C--:B------:R-:W-:Y:S01]  /*1ab0*/  FFMA.FTZ R58, R58, R76.reuse, R77 ;  /* 0x0000004c3a3a7223 */ /* 0x080fe2000001004d */
[----:B------:R-:W-:Y:S01]  /*1ac0*/  FADD.FTZ R33, R56, -R3 ;  /* 0x8000000338217221 */ /* 0x000fe20000010000 */
[----:B------:R-:W-:Y:S01]  /*1ad0*/  FADD.FTZ R59, R59, -R2 ;  /* 0x800000023b3b7221 */ /* 0x000fe20000010000 */
[-C--:B------:R-:W-:Y:S01]  /*1ae0*/  FFMA.FTZ R38, R38, R76.reuse, R77 ;  /* 0x0000004c26267223 */ /* 0x080fe2000001004d */
[----:B------:R-:W0:Y:S01]  /*1af0*/  LDC.64 R2, c[0x0][0x2f8] ;  /* 0x0000be00ff027b82 */ /* 0x000e220000000a00 */
[----:B------:R-:W-:Y:S01]  /*1b00*/  FADD.FTZ R35, R60, -R57 ;  /* 0x800000393c237221 */ /* 0x000fe20000010000 */
[----:B------:R-:W-:Y:S01]  /*1b10*/  FADD.FTZ R63, R63, -R58 ;  /* 0x8000003a3f3f7221 */ /* 0x000fe20000010000 */
[----:B------:R-:W-:Y:S01]  /*1b20*/  FADD.FTZ R69, R69, -R38 ;  /* 0x8000002645457221 */ /* 0x000fe20000010000 */
[----:B------:R-:W-:Y:S01]  /*1b30*/  FMUL.FTZ R56, R152, R59 ;  /* 0x0000003b98387220 */ /* 0x000fe20000410000 */
[-CC-:B------:R-:W-:Y:S01]  /*1b40*/  FFMA.FTZ R61, R61, R76.reuse, R77.reuse ;  /* 0x0000004c3d3d7223 */ /* 0x180fe2000001004d */
[-CC-:B------:R-:W-:Y:S01]  /*1b50*/  FFMA.FTZ R62, R62, R76.reuse, R77.reuse ;  /* 0x0000004c3e3e7223 */ /* 0x180fe2000001004d */
[-CC-:B------:R-:W-:Y:S01]  /*1b60*/  FFMA.FTZ R64, R64, R76.reuse, R77.reuse ;  /* 0x0000004c40407223 */ /* 0x180fe2000001004d */
[-CC-:B------:R-:W-:Y:S01]  /*1b70*/  FFMA.FTZ R66, R66, R76.reuse, R77.reuse ;  /* 0x0000004c42427223 */ /* 0x180fe2000001004d */
[-CC-:B------:R-:W-:Y:S01]  /*1b80*/  FFMA.FTZ R68, R68, R76.reuse, R77.reuse ;  /* 0x0000004c44447223 */ /* 0x180fe2000001004d */
[-CC-:B------:R-:W-:Y:S01]  /*1b90*/  FFMA.FTZ R71, R71, R76.reuse, R77.reuse ;  /* 0x0000004c47477223 */ /* 0x180fe2000001004d */
[-CC-:B------:R-:W-:Y:S01]  /*1ba0*/  FFMA.FTZ R74, R74, R76.reuse, R77.reuse ;  /* 0x0000004c4a4a7223 */ /* 0x180fe2000001004d */
[-C--:B------:R-:W-:Y:S01]  /*1bb0*/  FFMA.FTZ R72, R72, R76.reuse, R77 ;  /* 0x0000004c48487223 */ /* 0x080fe2000001004d */
[C---:B------:R-:W-:Y:S01]  /*1bc0*/  FMUL.FTZ R57, R152.reuse, R33 ;  /* 0x0000002198397220 */ /* 0x040fe20000410000 */
[C---:B------:R-:W-:Y:S01]  /*1bd0*/  FMUL.FTZ R59, R152.reuse, R35 ;  /* 0x00000023983b7220 */ /* 0x040fe20000410000 */
[----:B------:R-:W-:Y:S01]  /*1be0*/  FMUL.FTZ R38, R152, R63 ;  /* 0x0000003f98267220 */ /* 0x000fe20000410000 */
        /* <DEDUP_REMOVED lines=8> */
[----:B------:R-:W-:Y:S01]  /*1c70*/  ISETP.NE.AND.EX P1, PT, RZ, UR13, PT, P1 ;  /* 0x0000000dff007c0c */ /* 0x000fe2000bf25310 */
[-CC-:B------:R-:W-:Y:S01]  /*1c80*/  FFMA.FTZ R158, R158, R76.reuse, R77.reuse ;  /* 0x0000004c9e9e7223 */ /* 0x180fe2000001004d */
[-CC-:B------:R-:W-:Y:S01]  /*1c90*/  FFMA.FTZ R169, R169, R76.reuse, R77.reuse ;  /* 0x0000004ca9a97223 */ /* 0x180fe2000001004d */
[----:B------:R-:W-:Y:S01]  /*1ca0*/  FFMA.FTZ R160, R160, R76, R77 ;  /* 0x0000004ca0a07223 */ /* 0x000fe2000001004d */
[----:B-----5:R-:W-:Y:S01]  /*1cb0*/  @P2 FADD.FTZ R57, R4, R57 ;  /* 0x0000003904392221 */ /* 0x020fe20000010000 */
[----:B------:R-:W-:Y:S01]  /*1cc0*/  @P2 FADD.FTZ R56, R5, R56 ;  /* 0x0000003805382221 */ /* 0x000fe20000010000 */
[----:B------:R-:W-:Y:S01]  /*1cd0*/  @P2 FADD.FTZ R59, R6, R59 ;  /* 0x0000003b063b2221 */ /* 0x000fe20000010000 */
[----:B------:R-:W-:Y:S01]  /*1ce0*/  @P2 FADD.FTZ R38, R7, R38 ;  /* 0x0000002607262221 */ /* 0x000fe20000010000 */
[----:B------:R-:W-:Y:S06]  /*1cf0*/  @!P3 BRA `(.L_x_8963) ;  /* 0x00000000001cb947 */ /* 0x000fec0003800000 */
[----:B------:R-:W1:Y:S01]  /*1d00*/  LDC.64 R36, c[0x0][0x308] ;  /* 0x0000c200ff247b82 */ /* 0x000e620000000a00 */
[----:B------:R-:W-:Y:S02]  /*1d10*/  SEL R35, R38, R31, P1 ;  /* 0x0000001f26237207 */ /* 0x000fe40000800000 */
[----:B------:R-:W-:Y:S02]  /*1d20*/  SEL R34, R59, R30, P1 ;  /* 0x0000001e3b227207 */ /* 0x000fe40000800000 */
[----:B------:R-:W-:Y:S02]  /*1d30*/  SEL R33, R56, R29, P1 ;  /* 0x0000001d38217207 */ /* 0x000fe40000800000 */
[----:B------:R-:W-:Y:S01]  /*1d40*/  SEL R32, R57, R28, P1 ;  /* 0x0000001c39207207 */ /* 0x000fe20000800000 */
[----:B-1----:R-:W-:-:S05]  /*1d50*/  IMAD.WIDE.U32 R36, R163, 0x10, R36 ;  /* 0x00000010a3247825 */ /* 0x002fca00078e0024 */
[----:B------:R1:W-:Y:S02]  /*1d60*/  STG.E.128 desc[UR6][R36.64], R32 ;  /* 0x0000002024007986 */ /* 0x0003e4000c101d06 */
.L_x_8963:
[C---:B------:R-:W-:Y:S01]  /*1d70*/  FMUL.FTZ R58, R152.reuse, R173 ;  /* 0x000000ad983a7220 */ /* 0x040fe20000410000 */
[C---:B------:R-:W-:Y:S01]  /*1d80*/  FMUL.FTZ R67, R152.reuse, R67 ;  /* 0x0000004398437220 */ /* 0x040fe20000410000 */
[C---:B------:R-:W-:Y:S01]  /*1d90*/  FMUL.FTZ R60, R152.reuse, R171 ;  /* 0x000000ab983c7220 */ /* 0x040fe20000410000 */
[----:B------:R-:W-:Y:S01]  /*1da0*/  FMUL.FTZ R61, R152, R61 ;  /* 0x0000003d983d7220 */ /* 0x000fe20000410000 */
[-C--:B------:R-:W-:Y:S01]  /*1db0*/  FMUL.FTZ R39, R38, R151.reuse ;  /* 0x0000009726277220 */ /* 0x080fe20000410000 */
[-C--:B------:R-:W-:Y:S01]  /*1dc0*/  FMUL.FTZ R38, R59, R151.reuse ;  /* 0x000000973b267220 */ /* 0x080fe20000410000 */
[-C--:B-1----:R-:W-:Y:S01]  /*1dd0*/  FMUL.FTZ R37, R56, R151.reuse ;  /* 0x0000009738257220 */ /* 0x082fe20000410000 */
[----:B------:R-:W-:Y:S01]  /*1de0*/  FMUL.FTZ R36, R57, R151 ;  /* 0x0000009739247220 */ /* 0x000fe20000410000 */
[----:B0-----:R-:W-:-:S04]  /*1df0*/  IMAD.WIDE.U32 R32, R163, 0x10, R2 ;  /* 0x00000010a3207825 */ /* 0x001fc800078e0002 */
[----:B------:R-:W-:Y:S01]  /*1e00*/  @P2 FADD.FTZ R58, R11, R58 ;  /* 0x0000003a0b3a2221 */ /* 0x000fe20000010000 */
[----:B------:R-:W-:Y:S01]  /*1e10*/  @P2 FADD.FTZ R67, R10, R67 ;  /* 0x000000430a432221 */ /* 0x000fe20000010000 */
[----:B------:R-:W-:Y:S01]  /*1e20*/  @P2 FADD.FTZ R60, R9, R60 ;  /* 0x0000003c093c2221 */ /* 0x000fe20000010000 */
[----:B------:R-:W-:Y:S01]  /*1e30*/  @P2 FADD.FTZ R61, R8, R61 ;  /* 0x0000003d083d2221 */ /* 0x000fe20000010000 */
[----:B------:R0:W-:Y:S01]  /*1e40*/  STG.E.128 desc[UR6][R32.64], R36 ;  /* 0x0000002420007986 */ /* 0x0001e2000c101d06 */
[----:B------:R-:W-:Y:S01]  /*1e50*/  FADD.FTZ R65, R65, -R158 ;  /* 0x8000009e41417221 */ /* 0x000fe20000010000 */
[----:B------:R-:W-:Y:S01]  /*1e60*/  FADD.FTZ R169, R70, -R169 ;  /* 0x800000a946a97221 */ /* 0x000fe20000010000 */
[----:B------:R-:W-:Y:S01]  /*1e70*/  FADD.FTZ R75, R75, -R160 ;  /* 0x800000a04b4b7221 */ /* 0x000fe20000010000 */
[----:B------:R-:W-:-:S04]  /*1e80*/  IMAD.WIDE.U32 R56, R161, 0x10, R2 ;  /* 0x00000010a1387825 */ /* 0x000fc800078e0002 */
[-C--:B------:R-:W-:Y:S01]  /*1e90*/  FMUL.FTZ R35, R58, R151.reuse ;  /* 0x000000973a237220 */ /* 0x080fe20000410000 */
[-C--:B------:R-:W-:Y:S01]  /*1ea0*/  FMUL.FTZ R34, R67, R151.reuse ;  /* 0x0000009743227220 */ /* 0x080fe20000410000 */
[-C--:B0-----:R-:W-:Y:S01]  /*1eb0*/  FMUL.FTZ R33, R60, R151.reuse ;  /* 0x000000973c217220 */ /* 0x081fe20000410000 */
[----:B------:R-:W-:Y:S01]  /*1ec0*/  FMUL.FTZ R32, R61, R151 ;  /* 0x000000973d207220 */ /* 0x000fe20000410000 */
[----:B------:R-:W-:Y:S06]  /*1ed0*/  @!P3 BRA `(.L_x_8964) ;  /* 0x00000000001cb947 */ /* 0x000fec0003800000 */
[----:B------:R-:W0:Y:S01]  /*1ee0*/  LDC.64 R36, c[0x0][0x308] ;  /* 0x0000c200ff247b82 */ /* 0x000e220000000a00 */
[----:B------:R-:W-:Y:S02]  /*1ef0*/  SEL R39, R58, R31, P1 ;  /* 0x0000001f3a277207 */ /* 0x000fe40000800000 */
[----:B------:R-:W-:Y:S01]  /*1f00*/  SEL R38, R67, R30, P1 ;  /* 0x0000001e43267207 */ /* 0x000fe20000800000 */
[----:B0-----:R-:W-:Y:S01]  /*1f10*/  IMAD.WIDE.U32 R58, R161, 0x10, R36 ;  /* 0x00000010a13a7825 */ /* 0x001fe200078e0024 */
[----:B------:R-:W-:Y:S02]  /*1f20*/  SEL R37, R60, R29, P1 ;  /* 0x0000001d3c257207 */ /* 0x000fe40000800000 */
[----:B------:R-:W-:-:S05]  /*1f30*/  SEL R36, R61, R28, P1 ;  /* 0x0000001c3d247207 */ /* 0x000fca0000800000 */
[----:B------:R0:W-:Y:S02]  /*1f40*/  STG.E.128 desc[UR6][R58.64], R36 ;  /* 0x000000243a007986 */ /* 0x0001e4000c101d06 */
.L_x_8964:
[----:B------:R1:W-:Y:S01]  /*1f50*/  STG.E.128 desc[UR6][R56.64], R32 ;  /* 0x0000002038007986 */ /* 0x0003e2000c101d06 */
[C---:B------:R-:W-:Y:S01]  /*1f60*/  FMUL.FTZ R69, R152.reuse, R69 ;  /* 0x0000004598457220 */ /* 0x040fe20000410000 */
[C---:B------:R-:W-:Y:S01]  /*1f70*/  FMUL.FTZ R60, R152.reuse, R73 ;  /* 0x00000049983c7220 */ /* 0x040fe20000410000 */
[C---:B------:R-:W-:Y:S01]  /*1f80*/  FMUL.FTZ R71, R152.reuse, R71 ;  /* 0x0000004798477220 */ /* 0x040fe20000410000 */
[----:B0-----:R-:W-:Y:S01]  /*1f90*/  FMUL.FTZ R38, R152, R167 ;  /* 0x000000a798267220 */ /* 0x001fe20000410000 */
[----:B------:R-:W-:Y:S01]  /*1fa0*/  @P2 FADD.FTZ R69, R12, R69 ;  /* 0x000000450c452221 */ /* 0x000fe20000010000 */
[----:B------:R-:W-:Y:S01]  /*1fb0*/  @P2 FADD.FTZ R60, R13, R60 ;  /* 0x0000003c0d3c2221 */ /* 0x000fe20000010000 */
[----:B------:R-:W-:Y:S01]  /*1fc0*/  @P2 FADD.FTZ R71, R14, R71 ;  /* 0x000000470e472221 */ /* 0x000fe20000010000 */
[----:B------:R-:W-:Y:S01]  /*1fd0*/  @P2 FADD.FTZ R38, R15, R38 ;  /* 0x000000260f262221 */ /* 0x000fe20000010000 */
[----:B------:R-:W-:Y:S06]  /*1fe0*/  @!P3 BRA `(.L_x_8965) ;  /* 0x00000000001cb947 */ /* 0x000fec0003800000 */
[----:B------:R-:W0:Y:S01]  /*1ff0*/  LDC.64 R36, c[0x0][0x308] ;  /* 0x0000c200ff247b82 */ /* 0x000e220000000a00 */
[----:B-1----:R-:W-:Y:S02]  /*2000*/  SEL R35, R38, R31, P1 ;  /* 0x0000001f26237207 */ /* 0x002fe40000800000 */
[----:B------:R-:W-:Y:S02]  /*2010*/  SEL R34, R71, R30, P1 ;  /* 0x0000001e47227207 */ /* 0x000fe40000800000 */
[----:B------:R-:W-:Y:S02]  /*2020*/  SEL R33, R60, R29, P1 ;  /* 0x0000001d3c217207 */ /* 0x000fe40000800000 */
[----:B------:R-:W-:Y:S01]  /*2030*/  SEL R32, R69, R28, P1 ;  /* 0x0000001c45207207 */ /* 0x000fe20000800000 */
[----:B0-----:R-:W-:-:S05]  /*2040*/  IMAD.WIDE.U32 R36, R159, 0x10, R36 ;  /* 0x000000109f247825 */ /* 0x001fca00078e0024 */
[----:B------:R0:W-:Y:S02]  /*2050*/  STG.E.128 desc[UR6][R36.64], R32 ;  /* 0x0000002024007986 */ /* 0x0001e4000c101d06 */
.L_x_8965:
[----:B------:R-:W-:Y:S01]  /*2060*/  FMUL.FTZ R39, R38, R151 ;  /* 0x0000009726277220 */ /* 0x000fe20000410000 */
[----:B------:R-:W-:-:S04]  /*2070*/  IMAD.WIDE.U32 R58, R159, 0x10, R2 ;  /* 0x000000109f3a7825 */ /* 0x000fc800078e0002 */
[-C--:B------:R-:W-:Y:S01]  /*2080*/  FMUL.FTZ R38, R71, R151.reuse ;  /* 0x0000009747267220 */ /* 0x080fe20000410000 */
[-C--:B0-----:R-:W-:Y:S01]  /*2090*/  FMUL.FTZ R37, R60, R151.reuse ;  /* 0x000000973c257220 */ /* 0x081fe20000410000 */
[----:B------:R-:W-:Y:S01]  /*20a0*/  FMUL.FTZ R36, R69, R151 ;  /* 0x0000009745247220 */ /* 0x000fe20000410000 */
[C---:B------:R-:W-:Y:S01]  /*20b0*/  FMUL.FTZ R165, R152.reuse, R165 ;  /* 0x000000a598a57220 */ /* 0x040fe20000410000 */
[C---:B------:R-:W-:Y:S01]  /*20c0*/  FMUL.FTZ R62, R152.reuse, R65 ;  /* 0x00000041983e7220 */ /* 0x040fe20000410000 */
[C---:B------:R-:W-:Y:S01]  /*20d0*/  FMUL.FTZ R169, R152.reuse, R169 ;  /* 0x000000a998a97220 */ /* 0x040fe20000410000 */
[----:B------:R-:W-:Y:S01]  /*20e0*/  FMUL.FTZ R64, R152, R75 ;  /* 0x0000004b98407220 */ /* 0x000fe20000410000 */
[----:B------:R0:W-:Y:S01]  /*20f0*/  STG.E.128 desc[UR6][R58.64], R36 ;  /* 0x000000243a007986 */ /* 0x0001e2000c101d06 */
[----:B------:R-:W-:Y:S01]  /*2100*/  @P2 FADD.FTZ R165, R16, R165 ;  /* 0x000000a510a52221 */ /* 0x000fe20000010000 */
[----:B------:R-:W-:Y:S01]  /*2110*/  @P2 FADD.FTZ R62, R17, R62 ;  /* 0x0000003e113e2221 */ /* 0x000fe20000010000 */
[----:B------:R-:W-:Y:S01]  /*2120*/  @P2 FADD.FTZ R169, R18, R169 ;  /* 0x000000a912a92221 */ /* 0x000fe20000010000 */
[----:B------:R-:W-:Y:S01]  /*2130*/  @P2 FADD.FTZ R64, R19, R64 ;  /* 0x0000004013402221 */ /* 0x000fe20000010000 */
[----:B-1----:R-:W-:-:S04]  /*2140*/  IMAD.WIDE.U32 R56, R157, 0x10, R2 ;  /* 0x000000109d387825 */ /* 0x002fc800078e0002 */
[-C--:B------:R-:W-:Y:S01]  /*2150*/  FMUL.FTZ R33, R62, R151.reuse ;  /* 0x000000973e217220 */ /* 0x080fe20000410000 */
[-C--:B------:R-:W-:Y:S01]  /*2160*/  FMUL.FTZ R34, R169, R151.reuse ;  /* 0x00000097a9227220 */ /* 0x080fe20000410000 */
[-C--:B------:R-:W-:Y:S01]  /*2170*/  FMUL.FTZ R35, R64, R151.reuse ;  /* 0x0000009740237220 */ /* 0x080fe20000410000 */
[----:B------:R-:W-:Y:S01]  /*2180*/  FMUL.FTZ R32, R165, R151 ;  /* 0x00000097a5207220 */ /* 0x000fe20000410000 */
[----:B------:R-:W-:Y:S06]  /*2190*/  @!P3 BRA `(.L_x_8966) ;  /* 0x00000000001cb947 */ /* 0x000fec0003800000 */
[----:B0-----:R-:W0:Y:S01]  /*21a0*/  LDC.64 R58, c[0x0][0x308] ;  /* 0x0000c200ff3a7b82 */ /* 0x001e220000000a00 */
[----:B------:R-:W-:Y:S02]  /*21b0*/  SEL R39, R64, R31, P1 ;  /* 0x0000001f40277207 */ /* 0x000fe40000800000 */
[----:B------:R-:W-:Y:S02]  /*21c0*/  SEL R38, R169, R30, P1 ;  /* 0x0000001ea9267207 */ /* 0x000fe40000800000 */
[----:B------:R-:W-:Y:S02]  /*21d0*/  SEL R37, R62, R29, P1 ;  /* 0x0000001d3e257207 */ /* 0x000fe40000800000 */
[----:B------:R-:W-:Y:S01]  /*21e0*/  SEL R36, R165, R28, P1 ;  /* 0x0000001ca5247207 */ /* 0x000fe20000800000 */
[----:B0-----:R-:W-:-:S05]  /*21f0*/  IMAD.WIDE.U32 R58, R157, 0x10, R58 ;  /* 0x000000109d3a7825 */ /* 0x001fca00078e003a */
[----:B------:R1:W-:Y:S02]  /*2200*/  STG.E.128 desc[UR6][R58.64], R36 ;  /* 0x000000243a007986 */ /* 0x0003e4000c101d06 */
.L_x_8966:
[----:B------:R2:W-:Y:S01]  /*2210*/  STG.E.128 desc[UR6][R56.64], R32 ;  /* 0x0000002038007986 */ /* 0x0005e2000c101d06 */
        /* <DEDUP_REMOVED lines=8> */
[C---:B01----:R-:W-:Y:S01]  /*22a0*/  FMUL.FTZ R39, R152.reuse, R41 ;  /* 0x0000002998277220 */ /* 0x043fe20000410000 */
[C---:B------:R-:W-:Y:S01]  /*22b0*/  FMUL.FTZ R38, R152.reuse, R49 ;  /* 0x0000003198267220 */ /* 0x040fe20000410000 */
[C---:B------:R-:W-:Y:S01]  /*22c0*/  FMUL.FTZ R45, R152.reuse, R45 ;  /* 0x0000002d982d7220 */ /* 0x040fe20000410000 */
[----:B------:R-:W-:Y:S01]  /*22d0*/  FMUL.FTZ R44, R152, R47 ;  /* 0x0000002f982c7220 */ /* 0x000fe20000410000 */
[----:B------:R-:W-:Y:S01]  /*22e0*/  @P2 FADD.FTZ R39, R20, R39 ;  /* 0x0000002714272221 */ /* 0x000fe20000010000 */
[----:B------:R-:W-:Y:S01]  /*22f0*/  @P2 FADD.FTZ R38, R21, R38 ;  /* 0x0000002615262221 */ /* 0x000fe20000010000 */
[----:B------:R-:W-:Y:S01]  /*2300*/  @P2 FADD.FTZ R45, R22, R45 ;  /* 0x0000002d162d2221 */ /* 0x000fe20000010000 */
[----:B------:R-:W-:Y:S01]  /*2310*/  @P2 FADD.FTZ R44, R23, R44 ;  /* 0x0000002c172c2221 */ /* 0x000fe20000010000 */
[----:B------:R-:W-:Y:S06]  /*2320*/  @!P3 BRA `(.L_x_8967) ;  /* 0x00000000001cb947 */ /* 0x000fec0003800000 */
[----:B------:R-:W0:Y:S01]  /*2330*/  LDC.64 R36, c[0x0][0x308] ;  /* 0x0000c200ff247b82 */ /* 0x000e220000000a00 */
[----:B--2---:R-:W-:Y:S02]  /*2340*/  SEL R35, R44, R31, P1 ;  /* 0x0000001f2c237207 */ /* 0x004fe40000800000 */
[----:B------:R-:W-:Y:S02]  /*2350*/  SEL R34, R45, R30, P1 ;  /* 0x0000001e2d227207 */ /* 0x000fe40000800000 */
[----:B------:R-:W-:Y:S02]  /*2360*/  SEL R33, R38, R29, P1 ;  /* 0x0000001d26217207 */ /* 0x000fe40000800000 */
[----:B------:R-:W-:Y:S01]  /*2370*/  SEL R32, R39, R28, P1 ;  /* 0x0000001c27207207 */ /* 0x000fe20000800000 */
[----:B0-----:R-:W-:-:S05]  /*2380*/  IMAD.WIDE.U32 R36, R155, 0x10, R36 ;  /* 0x000000109b247825 */ /* 0x001fca00078e0024 */
[----:B------:R0:W-:Y:S02]  /*2390*/  STG.E.128 desc[UR6][R36.64], R32 ;  /* 0x0000002024007986 */ /* 0x0001e4000c101d06 */
.L_x_8967:
[----:B0-2---:R-:W0:Y:S01]  /*23a0*/  @P3 LDC.64 R32, c[0x0][0x308] ;  /* 0x0000c200ff203b82 */ /* 0x005e220000000a00 */
        /* <DEDUP_REMOVED lines=16> */
[----:B------:R-:W-:-:S04]  /*24b0*/  IMAD.WIDE.U32 R40, R155, 0x10, R2 ;  /* 0x000000109b287825 */ /* 0x000fc800078e0002 */
[-C--:B------:R-:W-:Y:S01]  /*24c0*/  FMUL.FTZ R35, R44, R151.reuse ;  /* 0x000000972c237220 */ /* 0x080fe20000410000 */
[----:B------:R-:W-:Y:S01]  /*24d0*/  FMUL.FTZ R34, R45, R151 ;  /* 0x000000972d227220 */ /* 0x000fe20000410000 */
[----:B------:R-:W-:Y:S01]  /*24e0*/  SEL R28, R37, R28, P1 ;  /* 0x0000001c251c7207 */ /* 0x000fe20000800000 */
[----:B------:R-:W-:-:S04]  /*24f0*/  IMAD.WIDE.U32 R42, R153, 0x10, R2 ;  /* 0x00000010992a7825 */ /* 0x000fc800078e0002 */
[----:B------:R-:W-:Y:S01]  /*2500*/  FMUL.FTZ R36, R37, R151 ;  /* 0x0000009725247220 */ /* 0x000fe20000410000 */
[C---:B------:R-:W-:Y:S01]  /*2510*/  SEL R29, R46.reuse, R29, P1 ;  /* 0x0000001d2e1d7207 */ /* 0x040fe20000800000 */
[----:B------:R-:W-:Y:S01]  /*2520*/  FMUL.FTZ R37, R46, R151 ;  /* 0x000000972e257220 */ /* 0x000fe20000410000 */
[----:B0-----:R-:W-:-:S04]  /*2530*/  @P3 IMAD.WIDE.U32 R2, R153, 0x10, R32 ;  /* 0x0000001099023825 */ /* 0x001fc800078e0020 */
[-C--:B------:R-:W-:Y:S01]  /*2540*/  FMUL.FTZ R33, R38, R151.reuse ;  /* 0x0000009726217220 */ /* 0x080fe20000410000 */
[-C--:B------:R-:W-:Y:S01]  /*2550*/  FMUL.FTZ R32, R39, R151.reuse ;  /* 0x0000009727207220 */ /* 0x080fe20000410000 */
[C---:B------:R-:W-:Y:S01]  /*2560*/  SEL R30, R51.reuse, R30, P1 ;  /* 0x0000001e331e7207 */ /* 0x040fe20000800000 */
[----:B------:R-:W-:Y:S01]  /*2570*/  FMUL.FTZ R38, R51, R151 ;  /* 0x0000009733267220 */ /* 0x000fe20000410000 */
[C---:B------:R-:W-:Y:S01]  /*2580*/  SEL R31, R152.reuse, R31, P1 ;  /* 0x0000001f981f7207 */ /* 0x040fe20000800000 */
[----:B------:R-:W-:Y:S01]  /*2590*/  FMUL.FTZ R39, R152, R151 ;  /* 0x0000009798277220 */ /* 0x000fe20000410000 */
[----:B------:R0:W-:Y:S01]  /*25a0*/  STG.E.128 desc[UR6][R40.64], R32 ;  /* 0x0000002028007986 */ /* 0x0001e2000c101d06 */
[----:B------:R-:W-:Y:S02]  /*25b0*/  IADD3 R148, R148, UR14, RZ ;  /* 0x0000000e94947c10 */ /* 0x000fe4000fffe0ff */
[----:B------:R-:W-:Y:S01]  /*25c0*/  SEL R154, RZ, 0x1, P4 ;  /* 0x00000001ff9a7807 */ /* 0x000fe20002000000 */
[----:B------:R0:W-:Y:S01]  /*25d0*/  @P3 STG.E.128 desc[UR6][R2.64], R28 ;  /* 0x0000001c02003986 */ /* 0x0001e2000c101d06 */
[----:B------:R-:W-:-:S03]  /*25e0*/  ISETP.GE.AND P1, PT, R148, UR15, PT ;  /* 0x0000000f94007c0c */ /* 0x000fc6000bf26270 */
        /* <DEDUP_REMOVED lines=50> */
.L_x_8960:
        /* <DEDUP_REMOVED lines=23> */
.L_x_8961:
[----:B------:R-:W-:Y:S01]  /*2a80*/  HFMA2.MMA R170, -RZ, RZ, 0, 9.5367431640625e-07 ;  /* 0x00000010ffaa7435 */ /* 0x000fe200000001ff */
[----:B------:R-:W-:Y:S02]  /*2a90*/  MOV R175, R32 ;  /* 0x0000002000af7202 */ /* 0x000fe40000000f00 */
[----:B------:R-:W-:Y:S02]  /*2aa0*/  MOV R177, 0x1f ;  /* 0x0000001f00b17802 */ /* 0x000fe40000000f00 */
[----:B------:R-:W-:-:S07]  /*2ab0*/  MOV R166, 0xffffffff ;  /* 0xffffffff00a67802 */ /* 0x000fce0000000f00 */
[----:B-----5:R-:W-:Y:S05]  /*2ac0*/  WARPSYNC.COLLECTIVE R166, `(.L_x_8969) ;  /* 0x00000000a6087348 */ /* 0x020fea0003c00000 */
[----:B------:R0:W1:Y:S02]  /*2ad0*/  SHFL.DOWN P3, R168, R175, R170, R177 ;  /* 0x080000aaafa87389 */ /* 0x00006400000600b1 */
[----:B01---5:R-:W-:Y:S01]  /*2ae0*/  ENDCOLLECTIVE ;  /* 0x000000000000791b */ /* 0x023fe20003800000 */
.L_x_8969:
[----:B------:R-:W-:Y:S02]  /*2af0*/  MOV R175, R33 ;  /* 0x0000002100af7202 */ /* 0x000fe40000000f00 */
[----:B------:R-:W-:-:S07]  /*2b00*/  MOV R35, R168 ;  /* 0x000000a800237202 */ /* 0x000fce0000000f00 */
[----:B------:R-:W-:Y:S05]  /*2b10*/  WARPSYNC.COLLECTIVE R166, `(.L_x_8970) ;  /* 0x00000000a6087348 */ /* 0x000fea0003c00000 */
[----:B------:R0:W1:Y:S02]  /*2b20*/  SHFL.DOWN P3, R168, R175, R170, R177 ;  /* 0x080000aaafa87389 */ /* 0x00006400000600b1 */
[----:B01----:R-:W-:Y:S01]  /*2b30*/  ENDCOLLECTIVE ;  /* 0x000000000000791b */ /* 0x003fe20003800000 */
.L_x_8970:
[----:B------:R-:W-:Y:S01]  /*2b40*/  FADD.FTZ R35, R32, R35 ;  /* 0x0000002320237221 */ /* 0x000fe20000010000 */
[----:B------:R-:W-:-:S04]  /*2b50*/  HFMA2.MMA R170, -RZ, RZ, 0, 4.76837158203125e-07 ;  /* 0x00000008ffaa7435 */ /* 0x000fc800000001ff */
[----:B------:R-:W-:Y:S02]  /*2b60*/  MOV R175, R35 ;  /* 0x0000002300af7202 */ /* 0x000fe40000000f00 */
[----:B------:R-:W-:-:S07]  /*2b70*/  MOV R34, R168 ;  /* 0x000000a800227202 */ /* 0x000fce0000000f00 */
[----:B------:R-:W-:Y:S05]  /*2b80*/  WARPSYNC.COLLECTIVE R166, `(.L_x_8971) ;  /* 0x00000000a6087348 */ /* 0x000fea0003c00000 */
[----:B------:R0:W1:Y:S02]  /*2b90*/  SHFL.DOWN P3, R168, R175, R170, R177 ;  /* 0x080000aaafa87389 */ /* 0x00006400000600b1 */
[----:B01----:R-:W-:Y:S01]  /*2ba0*/  ENDCOLLECTIVE ;  /* 0x000000000000791b */ /* 0x003fe20003800000 */
.L_x_8971:
[----:B------:R-:W-:-:S05]  /*2bb0*/  FADD.FTZ R34, R33, R34 ;  /* 0x0000002221227221 */ /* 0x000fca0000010000 */
[----:B------:R-:W-:Y:S02]  /*2bc0*/  MOV R175, R34 ;  /* 0x0000002200af7202 */ /* 0x000fe40000000f00 */
[----:B------:R-:W-:-:S07]  /*2bd0*/  MOV R162, R168 ;  /* 0x000000a800a27202 */ /* 0x000fce0000000f00 */
[----:B------:R-:W-:Y:S05]  /*2be0*/  WARPSYNC.COLLECTIVE R166, `(.L_x_8972) ;  /* 0x00000000a6087348 */ /* 0x000fea0003c00000 */
[----:B------:R0:W1:Y:S02]  /*2bf0*/  SHFL.DOWN P3, R168, R175, R170, R177 ;  /* 0x080000aaafa87389 */ /* 0x00006400000600b1 */
[----:B01----:R-:W-:Y:S01]  /*2c00*/  ENDCOLLECTIVE ;  /* 0x000000000000791b */ /* 0x003fe20003800000 */
.L_x_8972:
[----:B------:R-:W-:Y:S01]  /*2c10*/  FADD.FTZ R162, R35, R162 ;  /* 0x000000a223a27221 */ /* 0x000fe20000010000 */
[----:B------:R-:W-:-:S04]  /*2c20*/  HFMA2.MMA R170, -RZ, RZ, 0, 2.384185791015625e-07 ;  /* 0x00000004ffaa7435 */ /* 0x000fc800000001ff */
[----:B------:R-:W-:Y:S02]  /*2c30*/  MOV R175, R162 ;  /* 0x000000a200af7202 */ /* 0x000fe40000000f00 */
[----:B------:R-:W-:-:S07]  /*2c40*/  MOV R171, R168 ;  /* 0x000000a800ab7202 */ /* 0x000fce0000000f00 */
[----:B------:R-:W-:Y:S05]  /*2c50*/  WARPSYNC.COLLECTIVE R166, `(.L_x_8973) ;  /* 0x00000000a6087348 */ /* 0x000fea0003c00000 */
[----:B------:R0:W1:Y:S02]  /*2c60*/  SHFL.DOWN P3, R168, R175, R170, R177 ;  /* 0x080000aaafa87389 */ /* 0x00006400000600b1 */
[----:B01----:R-:W-:Y:S01]  /*2c70*/  ENDCOLLECTIVE ;  /* 0x000000000000791b */ /* 0x003fe20003800000 */
.L_x_8973:
[----:B------:R-:W-:-:S05]  /*2c80*/  FADD.FTZ R171, R34, R171 ;  /* 0x000000ab22ab7221 */ /* 0x000fca0000010000 */
[----:B------:R-:W-:Y:S02]  /*2c90*/  MOV R175, R171 ;  /* 0x000000ab00af7202 */ /* 0x000fe40000000f00 */
[----:B------:R-:W-:-:S07]  /*2ca0*/  MOV R173, R168 ;  /* 0x000000a800ad7202 */ /* 0x000fce0000000f00 */
[----:B------:R-:W-:Y:S05]  /*2cb0*/  WARPSYNC.COLLECTIVE R166, `(.L_x_8974) ;  /* 0x00000000a6087348 */ /* 0x000fea0003c00000 */
[----:B------:R0:W1:Y:S02]  /*2cc0*/  SHFL.DOWN P3, R168, R175, R170, R177 ;  /* 0x080000aaafa87389 */ /* 0x00006400000600b1 */
[----:B01----:R-:W-:Y:S01]  /*2cd0*/  ENDCOLLECTIVE ;  /* 0x000000000000791b */ /* 0x003fe20003800000 */
.L_x_8974:
[----:B------:R-:W-:Y:S01]  /*2ce0*/  FADD.FTZ R173, R162, R173 ;  /* 0x000000ada2ad7221 */ /* 0x000fe20000010000 */
[----:B------:R-:W-:-:S04]  /*2cf0*/  HFMA2.MMA R170, -RZ, RZ, 0, 1.1920928955078125e-07 ;  /* 0x00000002ffaa7435 */ /* 0x000fc800000001ff */
[----:B------:R-:W-:Y:S02]  /*2d00*/  MOV R175, R173 ;  /* 0x000000ad00af7202 */ /* 0x000fe40000000f00 */
[----:B------:R-:W-:-:S07]  /*2d10*/  MOV R164, R168 ;  /* 0x000000a800a47202 */ /* 0x000fce0000000f00 */
[----:B------:R-:W-:Y:S05]  /*2d20*/  WARPSYNC.COLLECTIVE R166, `(.L_x_8975) ;  /* 0x00000000a6087348 */ /* 0x000fea0003c00000 */
[----:B------:R0:W1:Y:S02]  /*2d30*/  SHFL.DOWN P3, R168, R175, R170, R177 ;  /* 0x080000aaafa87389 */ /* 0x00006400000600b1 */
[----:B01----:R-:W-:Y:S01]  /*2d40*/  ENDCOLLECTIVE ;  /* 0x000000000000791b */ /* 0x003fe20003800000 */
.L_x_8975:
[----:B------:R-:W-:-:S05]  /*2d50*/  FADD.FTZ R164, R171, R164 ;  /* 0x000000a4aba47221 */ /* 0x000fca0000010000 */
[----:B------:R-:W-:Y:S02]  /*2d60*/  MOV R175, R164 ;  /* 0x000000a400af7202 */ /* 0x000fe40000000f00 */
[----:B------:R-:W-:-:S07]  /*2d70*/  MOV R32, R168 ;  /* 0x000000a800207202 */ /* 0x000fce0000000f00 */
[----:B------:R-:W-:Y:S05]  /*2d80*/  WARPSYNC.COLLECTIVE R166, `(.L_x_8976) ;  /* 0x00000000a6087348 */ /* 0x000fea0003c00000 */
[----:B------:R0:W1:Y:S02]  /*2d90*/  SHFL.DOWN P3, R168, R175, R170, R177 ;  /* 0x080000aaafa87389 */ /* 0x00006400000600b1 */
[----:B01----:R-:W-:Y:S01]  /*2da0*/  ENDCOLLECTIVE ;  /* 0x000000000000791b */ /* 0x003fe20003800000 */
.L_x_8976:
[----:B------:R-:W-:Y:S01]  /*2db0*/  FADD.FTZ R32, R173, R32 ;  /* 0x00000020ad207221 */ /* 0x000fe20000010000 */
[----:B------:R-:W-:-:S04]  /*2dc0*/  HFMA2.MMA R170, -RZ, RZ, 0, 5.9604644775390625e-08 ;  /* 0x00000001ffaa7435 */ /* 0x000fc800000001ff */
[----:B------:R-:W-:Y:S02]  /*2dd0*/  MOV R175, R32 ;  /* 0x0000002000af7202 */ /* 0x000fe40000000f00 */
[----:B------:R-:W-:-:S07]  /*2de0*/  MOV R33, R168 ;  /* 0x000000a800217202 */ /* 0x000fce0000000f00 */
[----:B------:R-:W-:Y:S05]  /*2df0*/  WARPSYNC.COLLECTIVE R166, `(.L_x_8977) ;  /* 0x00000000a6087348 */ /* 0x000fea0003c00000 */
[----:B------:R0:W1:Y:S02]  /*2e00*/  SHFL.DOWN P3, R168, R175, R170, R177 ;  /* 0x080000aaafa87389 */ /* 0x00006400000600b1 */
[----:B01----:R-:W-:Y:S01]  /*2e10*/  ENDCOLLECTIVE ;  /* 0x000000000000791b */ /* 0x003fe20003800000 */
.L_x_8977:
[----:B------:R-:W-:-:S05]  /*2e20*/  FADD.FTZ R33, R164, R33 ;  /* 0x00000021a4217221 */ /* 0x000fca0000010000 */
[----:B------:R-:W-:Y:S02]  /*2e30*/  MOV R175, R33 ;  /* 0x0000002100af7202 */ /* 0x000fe40000000f00 */
[----:B------:R-:W-:-:S07]  /*2e40*/  MOV R35, R168 ;  /* 0x000000a800237202 */ /* 0x000fce0000000f00 */
[----:B------:R-:W-:Y:S05]  /*2e50*/  WARPSYNC.COLLECTIVE R166, `(.L_x_8978) ;  /* 0x00000000a6087348 */ /* 0x000fea0003c00000 */
[----:B------:R0:W1:Y:S02]  /*2e60*/  SHFL.DOWN P3, R168, R175, R170, R177 ;  /* 0x080000aaafa87389 */ /* 0x00006400000600b1 */
[----:B01----:R-:W-:Y:S01]  /*2e70*/  ENDCOLLECTIVE ;  /* 0x000000000000791b */ /* 0x003fe20003800000 */
.L_x_8978:
[----:B------:R-:W-:Y:S01]  /*2e80*/  MOV R34, R168 ;  /* 0x000000a800227202 */ /* 0x000fe20000000f00 */
[----:B------:R-:W-:Y:S06]  /*2e90*/  BRA `(.L_x_8979) ;  /* 0xffffffe800587947 */ /* 0x000fec000383ffff */
.L_x_8980:
        /* <DEDUP_REMOVED lines=14> */
.L_x_11420:


//--------------------- .text._ZN10layer_norm13ln_bwd_kernelINS_13Kernel_traitsI6__halfffffjLj3072ELj1ELj1ELj4ELj16ENS_18Kernel_traits_baseILj3072ES2_ffffjLj128EEEEELb0ELb0ELb1ELb0EEEvNS_9BwdParamsE --------------------------
	.section	.text._ZN10layer_norm13ln_bwd_kernelINS_13Kernel_traitsI6__halfffffjLj3072ELj1ELj1ELj4ELj16ENS_18Kernel_traits_baseILj3072ES2_ffffjLj128EEEEELb0ELb0ELb1ELb0EEEvNS_9BwdParamsE,"ax",@progbits
	.align	128
        .global         _ZN10layer_norm13ln_bwd_kernelINS_13Kernel_traitsI6__halfffffjLj3072ELj1ELj1ELj4ELj16ENS_18Kernel_traits_baseILj3072ES2_ffffjLj128EEEEELb0ELb0ELb1ELb0EEEvNS_9BwdParamsE
        .type           _ZN10layer_norm13ln_bwd_kernelINS_13Kernel_traitsI6__halfffffjLj3072ELj1ELj1ELj4ELj16ENS_18Kernel_traits_baseILj3072ES2_ffffjLj128EEEEELb0ELb0ELb1ELb0EEEvNS_9BwdParamsE,@function
        .size           _ZN10layer_norm13ln_bwd_kernelINS_13Kernel_traitsI6__halfffffjLj3072ELj1ELj1ELj4ELj16ENS_18Kernel_traits_baseILj3072ES2_ffffjLj128EEEEELb0ELb0ELb1ELb0EEEvNS_9BwdParamsE,(.L_x_11421 - _ZN10layer_norm13ln_bwd_kernelINS_13Kernel_traitsI6__halfffffjLj3072ELj1ELj1ELj4ELj16ENS_18Kernel_traits_baseILj3072ES2_ffffjLj128EEEEELb0ELb0ELb1ELb0EEEvNS_9BwdParamsE)
        .other          _ZN10layer_norm13ln_bwd_kernelINS_13Kernel_traitsI6__halfffffjLj3072ELj1ELj1ELj4ELj16ENS_18Kernel_traits_baseILj3072ES2_ffffjLj128EEEEELb0ELb0ELb1ELb0EEEvNS_9BwdParamsE,@"STO_CUDA_ENTRY STV_DEFAULT"
_ZN10layer_norm13ln_bwd_kernelINS_13Kernel_traitsI6__halfffffjLj3072ELj1ELj1ELj4ELj16ENS_18Kernel_traits_baseILj3072ES2_ffffjLj128EEEEELb0ELb0ELb1ELb0EEEvNS_9BwdParamsE:
.text._ZN10layer_norm13ln_bwd_kernelINS_13Kernel_traitsI6__halfffffjLj3072ELj1ELj1ELj4ELj16ENS_18Kernel_traits_baseILj3072ES2_ffffjLj128EEEEELb0ELb0ELb1ELb0EEEvNS_9BwdParamsE:
        /* <DEDUP_REMOVED lines=19> */
[C---:B------:R-:W-:Y:S02]  /*0130*/  ISETP.GE.U32.AND P0, PT, R3.reuse, 0x180, PT ;  /* 0x000001800300780c */ /* 0x040fe40003f06070 */
[C---:B------:R-:W-:Y:S02]  /*0140*/  ISETP.GE.U32.AND P1, PT, R3.reuse, 0x200, PT ;  /* 0x000002000300780c */ /* 0x040fe40003f26070 */
[C---:B------:R-:W-:Y:S02]  /*0150*/  ISETP.GE.U32.AND P2, PT, R3.reuse, 0x280, PT ;  /* 0x000002800300780c */ /* 0x040fe40003f46070 */
[----:B------:R-:W-:-:S02]  /*0160*/  ISETP.GE.U32.AND P3, PT, R3, 0x300, PT ;  /* 0x000003000300780c */ /* 0x000fc40003f66070 */
[----:B-1----:R-:W-:Y:S01]  /*0170*/  LEA.HI R97, R171, UR6, RZ, 0x19 ;  /* 0x00000006ab617c11 */ /* 0x002fe2000f8fc8ff */
[----:B------:R-:W0:Y:S01]  /*0180*/  @P5 LDC.64 R4, c[0x0][0x260] ;  /* 0x00009800ff045b82 */ /* 0x000e220000000a00 */
[----:B------:R-:W-:Y:S02]  /*0190*/  P2R R176, PR, RZ, 0x8 ;  /* 0x00000008ffb07803 */ /* 0x000fe40000000000 */
[----:B------:R-:W-:Y:S02]  /*01a0*/  CS2R R48, SRZ ;  /* 0x0000000000307805 */ /* 0x000fe4000001ff00 */
        /* <DEDUP_REMOVED lines=20> */
[----:B--2---:R-:W-:-:S04]  /*02f0*/  @P0 IMAD.WIDE.U32 R10, R19, 0x8, R10 ;  /* 0x00000008130a0825 */ /* 0x004fc800078e000a */
[----:B------:R-:W-:Y:S01]  /*0300*/  @P0 VIADD R19, R19, 0x80 ;  /* 0x0000008013130836 */ /* 0x000fe20000000000 */
[----:B------:R-:W5:Y:S03]  /*0310*/  @P0 LDG.E.64 R56, desc[UR4][R10.64] ;  /* 0x000000040a380981 */ /* 0x000f66000c1e1b00 */
        /* <DEDUP_REMOVED lines=17> */
[----:B------:R-:W-:Y:S02]  /*0430*/  CS2R R16, SRZ ;  /* 0x0000000000107805 */ /* 0x000fe4000001ff00 */
[----:B------:R-:W-:Y:S02]  /*0440*/  CS2R R18, SRZ ;  /* 0x0000000000127805 */ /* 0x000fe4000001ff00 */
[----:B--2---:R-:W-:-:S02]  /*0450*/  CS2R R12, SRZ ;  /* 0x00000000000c7805 */ /* 0x004fc4000001ff00 */
[----:B0-----:R-:W-:Y:S02]  /*0460*/  CS2R R14, SRZ ;  /* 0x00000000000e7805 */ /* 0x001fe4000001ff00 */
[----:B------:R-:W-:Y:S02]  /*0470*/  CS2R R8, SRZ ;  /* 0x0000000000087805 */ /* 0x000fe4000001ff00 */
[----:B------:R-:W-:Y:S02]  /*0480*/  CS2R R10, SRZ ;  /* 0x00000000000a7805 */ /* 0x000fe4000001ff00 */
[----:B------:R-:W-:Y:S02]  /*0490*/  CS2R R4, SRZ ;  /* 0x0000000000047805 */ /* 0x000fe4000001ff00 */
[----:B-1----:R-:W-:Y:S01]  /*04a0*/  CS2R R6, SRZ ;  /* 0x0000000000067805 */ /* 0x002fe2000001ff00 */
[----:B------:R-:W-:Y:S06]  /*04b0*/  @P3 BRA `(.L_x_8981) ;  /* 0x0000003c003c3947 */ /* 0x000fec0003800000 */
[----:B------:R-:W0:Y:S01]  /*04c0*/  LDC.U8 R172, c[0x0][0x2a0] ;  /* 0x0000a800ffac7b82 */ /* 0x000e220000000000 */
[----:B------:R-:W-:Y:S01]  /*04d0*/  ULDC.64 UR6, c[0x0][0x2c8] ;  /* 0x0000b20000067ab9 */ /* 0x000fe20000000a00 */
[----:B-----5:R-:W-:Y:S01]  /*04e0*/  MOV R99, R52 ;  /* 0x0000003400637202 */ /* 0x020fe20000000f00 */
[----:B------:R-:W-:Y:S01]  /*04f0*/  IMAD.MOV.U32 R101, RZ, RZ, R53 ;  /* 0x000000ffff657224 */ /* 0x000fe200078e0035 */
[----:B------:R-:W-:Y:S01]  /*0500*/  ISETP.NE.U32.AND P3, PT, RZ, UR6, PT ;  /* 0x00000006ff007c0c */ /* 0x000fe2000bf65070 */
[----:B------:R-:W-:Y:S01]  /*0510*/  IMAD.MOV.U32 R109, RZ, RZ, R57 ;  /* 0x000000ffff6d7224 */ /* 0x000fe200078e0039 */
[----:B------:R-:W-:Y:S01]  /*0520*/  SHF.R.U64 R96, R52, 0x10, R53 ;  /* 0x0000001034607819 */ /* 0x000fe20000001235 */
[----:B------:R-:W-:Y:S01]  /*0530*/  IMAD.MOV.U32 R117, RZ, RZ, R61 ;  /* 0x000000ffff757224 */ /* 0x000fe200078e003d */
[----:B------:R-:W-:Y:S01]  /*0540*/  ISETP.NE.AND.EX P3, PT, RZ, UR7, PT, P3 ;  /* 0x00000007ff007c0c */ /* 0x000fe2000bf65330 */
[----:B------:R-:W-:Y:S01]  /*0550*/  HFMA2.MMA R177, -RZ, RZ, 0, 5.9604644775390625e-08 ;  /* 0x00000001ffb17435 */ /* 0x000fe200000001ff */
[----:B------:R-:W-:Y:S01]  /*0560*/  SHF.R.U32.HI R98, RZ, 0x10, R53 ;  /* 0x00000010ff627819 */ /* 0x000fe20000011635 */
[----:B------:R-:W-:Y:S01]  /*0570*/  IMAD.MOV.U32 R49, RZ, RZ, RZ ;  /* 0x000000ffff317224 */ /* 0x000fe200078e00ff */
        /* <DEDUP_REMOVED lines=36> */
[----:B------:R-:W-:Y:S01]  /*07c0*/  ISETP.LT.U32.OR P3, PT, R3, 0x300, !P3 ;  /* 0x000003000300780c */ /* 0x000fe20005f61470 */
[----:B------:R-:W-:-:S02]  /*07d0*/  HADD2.F32 R117, -RZ, R117.H0_H0 ;  /* 0x20000075ff757230 */ /* 0x000fc40000004100 */
[----:B------:R-:W-:Y:S01]  /*07e0*/  HADD2.F32 R114, -RZ, R114.H0_H0 ;  /* 0x20000072ff727230 */ /* 0x000fe20000004100 */
[----:B------:R-:W-:Y:S01]  /*07f0*/  P2R R175, PR, RZ, 0x8 ;  /* 0x00000008ffaf7803 */ /* 0x000fe20000000000 */
[----:B------:R-:W-:Y:S02]  /*0800*/  HADD2.F32 R119, -RZ, R119.H0_H0 ;  /* 0x20000077ff777230 */ /* 0x000fe40000004100 */
[----:B------:R-:W-:Y:S02]  /*0810*/  HADD2.F32 R116, -RZ, R116.H0_H0 ;  /* 0x20000074ff747230 */ /* 0x000fe40000004100 */
[----:B------:R-:W-:Y:S02]  /*0820*/  HADD2.F32 R121, -RZ, R121.H0_H0 ;  /* 0x20000079ff797230 */ /* 0x000fe40000004100 */
[----:B0-----:R-:W-:-:S07]  /*0830*/  HADD2.F32 R118, -RZ, R118.H0_H0 ;  /* 0x20000076ff767230 */ /* 0x001fce0000004100 */
.L_x_9071:
[----:B0-----:R-:W0:Y:S08]  /*0840*/  LDC.64 R90, c[0x0][0x288] ;  /* 0x0000a200ff5a7b82 */ /* 0x001e300000000a00 */
[----:B-1----:R-:W1:Y:S08]  /*0850*/  LDC.64 R88, c[0x0][0x250] ;  /* 0x00009400ff587b82 */ /* 0x002e700000000a00 */
[----:B--2---:R-:W2:Y:S08]  /*0860*/  LDC.64 R86, c[0x0][0x258] ;  /* 0x00009600ff567b82 */ /* 0x004eb00000000a00 */
[----:B---34-:R-:W3:Y:S01]  /*0870*/  LDC.64 R84, c[0x0][0x280] ;  /* 0x0000a000ff547b82 */ /* 0x018ee20000000a00 */
[----:B0-----:R-:W-:-:S06]  /*0880*/  IMAD.WIDE R90, R97, 0x4, R90 ;  /* 0x00000004615a7825 */ /* 0x001fcc00078e025a */
[----:B------:R-:W4:Y:S01]  /*0890*/  LDG.E R90, desc[UR4][R90.64] ;  /* 0x000000045a5a7981 */ /* 0x000f22000c1e1900 */
[C---:B-1----:R-:W-:Y:S01]  /*08a0*/  IMAD.WIDE R88, R97.reuse, 0x4, R88 ;  /* 0x0000000461587825 */ /* 0x042fe200078e0258 */
[----:B------:R-:W-:Y:S01]  /*08b0*/  MOV R0, UR9 ;  /* 0x0000000900007c02 */ /* 0x000fe20008000f00 */
[----:B------:R-:W0:Y:S03]  /*08c0*/  LDC.64 R92, c[0x0][0x2c8] ;  /* 0x0000b200ff5c7b82 */ /* 0x000e260000000a00 */
[----:B------:R1:W5:Y:S01]  /*08d0*/  LDG.E R178, desc[UR4][R88.64] ;  /* 0x0000000458b27981 */ /* 0x000362000c1e1900 */
[----:B--2---:R-:W-:-:S05]  /*08e0*/  IMAD.WIDE R86, R97, 0x4, R86 ;  /* 0x0000000461567825 */ /* 0x004fca00078e0256 */
[----:B------:R1:W5:Y:S01]  /*08f0*/  LDG.E R120, desc[UR4][R86.64] ;  /* 0x0000000456787981 */ /* 0x000362000c1e1900 */
        /* <DEDUP_REMOVED lines=9> */
[----:B----4-:R-:W-:-:S13]  /*0990*/  ISETP.GT.AND P3, PT, R90, RZ, PT ;  /* 0x000000ff5a00720c */ /* 0x010fda0003f64270 */
[----:B-1----:R-:W-:Y:S05]  /*09a0*/  @P3 BRA `(.L_x_8983) ;  /* 0x0000000000d43947 */ /* 0x002fea0003800000 */
[----:B------:R-:W-:Y:S01]  /*09b0*/  ISETP.NE.AND P4, PT, R173, RZ, PT ;  /* 0x000000ffad00720c */ /* 0x000fe20003f85270 */
[----:B------:R-:W-:Y:S01]  /*09c0*/  BSSY B1, `(.L_x_8984) ;  /* 0x0000008000017945 */ /* 0x000fe20003800000 */
[----:B------:R-:W-:-:S11]  /*09d0*/  MOV R85, R123 ;  /* 0x0000007b00557202 */ /* 0x000fd60000000f00 */
[----:B------:R-:W-:Y:S05]  /*09e0*/  @!P4 BRA `(.L_x_8985) ;  /* 0x000000000014c947 */ /* 0x000fea0003800000 */
[----:B------:R-:W-:-:S04]  /*09f0*/  ISETP.NE.U32.AND P4, PT, RZ, UR12, PT ;  /* 0x0000000cff007c0c */ /* 0x000fc8000bf85070 */
[----:B------:R-:W-:-:S13]  /*0a00*/  ISETP.NE.AND.EX P4, PT, RZ, UR13, PT, P4 ;  /* 0x0000000dff007c0c */ /* 0x000fda000bf85340 */
[----:B------:R-:W-:Y:S05]  /*0a10*/  @!P4 BRA `(.L_x_8986) ;  /* 0x000000000004c947 */ /* 0x000fea0003800000 */
[----:B------:R0:W5:Y:S02]  /*0a20*/  LDG.E.128 R52, desc[UR4][R94.64] ;  /* 0x000000045e347981 */ /* 0x000164000c1e1d00 */
.L_x_8986:
[----:B------:R-:W-:-:S07]  /*0a30*/  IADD3 R85, R123, 0x80, RZ ;  /* 0x000000807b557810 */ /* 0x000fce0007ffe0ff */
.L_x_8985:
[----:B------:R-:W-:Y:S05]  /*0a40*/  BSYNC B1 ;  /* 0x0000000000017941 */ /* 0x000fea0003800000 */
.L_x_8984:
[----:B------:R-:W-:Y:S01]  /*0a50*/  ISETP.NE.AND P4, PT, R174, RZ, PT ;  /* 0x000000ffae00720c */ /* 0x000fe20003f85270 */
[----:B------:R-:W-:-:S12]  /*0a60*/  BSSY B1, `(.L_x_8987) ;  /* 0x0000008000017945 */ /* 0x000fd80003800000 */
[----:B------:R-:W-:Y:S05]  /*0a70*/  @!P4 BRA `(.L_x_8988) ;  /* 0x000000000018c947 */ /* 0x000fea0003800000 */
[----:B------:R-:W-:-:S04]  /*0a80*/  ISETP.NE.U32.AND P4, PT, RZ, UR12, PT ;  /* 0x0000000cff007c0c */ /* 0x000fc8000bf85070 */
[----:B------:R-:W-:-:S13]  /*0a90*/  ISETP.NE.AND.EX P4, PT, RZ, UR13, PT, P4 ;  /* 0x0000000dff007c0c */ /* 0x000fda000bf85340 */
[----:B------:R-:W-:Y:S05]  /*0aa0*/  @!P4 BRA `(.L_x_8989) ;  /* 0x000000000008c947 */ /* 0x000fea0003800000 */
[----:B------:R-:W-:-:S06]  /*0ab0*/  IMAD.WIDE.U32 R56, R85, 0x10, R92 ;  /* 0x0000001055387825 */ /* 0x000fcc00078e005c */
[----:B------:R-:W5:Y:S02]  /*0ac0*/  LDG.E.128 R56, desc[UR4][R56.64] ;  /* 0x0000000438387981 */ /* 0x000f64000c1e1d00 */
.L_x_8989:
[----:B------:R-:W-:-:S07]  /*0ad0*/  VIADD R85, R85, 0x80 ;  /* 0x0000008055557836 */ /* 0x000fce0000000000 */
.L_x_8988:
[----:B------:R-:W-:Y:S05]  /*0ae0*/  BSYNC B1 ;  /* 0x0000000000017941 */ /* 0x000fea0003800000 */
.L_x_8987:
[----:B------:R-:W-:Y:S04]  /*0af0*/  BSSY B1, `(.L_x_8990) ;  /* 0x0000008000017945 */ /* 0x000fe80003800000 */
[----:B------:R-:W-:Y:S05]  /*0b00*/  @!P0 BRA `(.L_x_8991) ;  /* 0x0000000000188947 */ /* 0x000fea0003800000 */
[----:B------:R-:W-:-:S04]  /*0b10*/  ISETP.NE.U32.AND P4, PT, RZ, UR12, PT ;  /* 0x0000000cff007c0c */ /* 0x000fc8000bf85070 */
[----:B------:R-:W-:-:S13]  /*0b20*/  ISETP.NE.AND.EX P4, PT, RZ, UR13, PT, P4 ;  /* 0x0000000dff007c0c */ /* 0x000fda000bf85340 */
[----:B------:R-:W-:Y:S05]  /*0b30*/  @!P4 BRA `(.L_x_8992) ;  /* 0x000000000008c947 */ /* 0x000fea0003800000 */
[----:B------:R-:W-:-:S06]  /*0b40*/  IMAD.WIDE.U32 R60, R85, 0x10, R92 ;  /* 0x00000010553c7825 */ /* 0x000fcc00078e005c */
[----:B------:R-:W5:Y:S02]  /*0b50*/  LDG.E.128 R60, desc[UR4][R60.64] ;  /* 0x000000043c3c7981 */ /* 0x000f64000c1e1d00 */
.L_x_8992:
[----:B------:R-:W-:-:S07]  /*0b60*/  IADD3 R85, R85, 0x80, RZ ;  /* 0x0000008055557810 */ /* 0x000fce0007ffe0ff */
.L_x_8991:
[----:B------:R-:W-:Y:S05]  /*0b70*/  BSYNC B1 ;  /* 0x0000000000017941 */ /* 0x000fea0003800000 */
.L_x_8990:
[----:B------:R-:W-:Y:S04]  /*0b80*/  BSSY B1, `(.L_x_8993) ;  /* 0x0000008000017945 */ /* 0x000fe80003800000 */
[----:B------:R-:W-:Y:S05]  /*0b90*/  @!P1 BRA `(.L_x_8994) ;  /* 0x0000000000189947 */ /* 0x000fea0003800000 */
[----:B------:R-:W-:-:S04]  /*0ba0*/  ISETP.NE.U32.AND P4, PT, RZ, UR12, PT ;  /* 0x0000000cff007c0c */ /* 0x000fc8000bf85070 */
[----:B------:R-:W-:-:S13]  /*0bb0*/  ISETP.NE.AND.EX P4, PT, RZ, UR13, PT, P4 ;  /* 0x0000000dff007c0c */ /* 0x000fda000bf85340 */
[----:B------:R-:W-:Y:S05]  /*0bc0*/  @!P4 BRA `(.L_x_8995) ;  /* 0x000000000008c947 */ /* 0x000fea0003800000 */
[----:B------:R-:W-:-:S06]  /*0bd0*/  IMAD.WIDE.U32 R64, R85, 0x10, R92 ;  /* 0x0000001055407825 */ /* 0x000fcc00078e005c */
[----:B------:R-:W5:Y:S02]  /*0be0*/  LDG.E.128 R64, desc[UR4][R64.64] ;  /* 0x0000000440407981 */ /* 0x000f64000c1e1d00 */
.L_x_8995:
[----:B------:R-:W-:-:S07]  /*0bf0*/  IADD3 R85, R85, 0x80, RZ ;  /* 0x0000008055557810 */ /* 0x000fce0007ffe0ff */
.L_x_8994:
[----:B------:R-:W-:Y:S05]  /*0c00*/  BSYNC B1 ;  /* 0x0000000000017941 */ /* 0x000fea0003800000 */
.L_x_8993:
[----:B------:R-:W-:Y:S04]  /*0c10*/  BSSY B1, `(.L_x_8996) ;  /* 0x0000008000017945 */ /* 0x000fe80003800000 */
[----:B------:R-:W-:Y:S05]  /*0c20*/  @!P2 BRA `(.L_x_8997) ;  /* 0x000000000018a947 */ /* 0x000fea0003800000 */
[----:B------:R-:W-:-:S04]  /*0c30*/  ISETP.NE.U32.AND P4, PT, RZ, UR12, PT ;  /* 0x0000000cff007c0c */ /* 0x000fc8000bf85070 */
[----:B------:R-:W-:-:S13]  /*0c40*/  ISETP.NE.AND.EX P4, PT, RZ, UR13, PT, P4 ;  /* 0x0000000dff007c0c */ /* 0x000fda000bf85340 */
[----:B------:R-:W-:Y:S05]  /*0c50*/  @!P4 BRA `(.L_x_8998) ;  /* 0x000000000008c947 */ /* 0x000fea0003800000 */
[----:B------:R-:W-:-:S06]  /*0c60*/  IMAD.WIDE.U32 R68, R85, 0x10, R92 ;  /* 0x0000001055447825 */ /* 0x000fcc00078e005c */
[----:B------:R-:W5:Y:S02]  /*0c70*/  LDG.E.128 R68, desc[UR4][R68.64] ;  /* 0x0000000444447981 */ /* 0x000f64000c1e1d00 */
.L_x_8998:
[----:B------:R-:W-:-:S07]  /*0c80*/  IADD3 R85, R85, 0x80, RZ ;  /* 0x0000008055557810 */ /* 0x000fce0007ffe0ff */
.L_x_8997:
[----:B------:R-:W-:Y:S05]  /*0c90*/  BSYNC B1 ;  /* 0x0000000000017941 */ /* 0x000fea0003800000 */
.L_x_8996:
[----:B------:R-:W-:Y:S02]  /*0ca0*/  ISETP.NE.AND P4, PT, R175, RZ, PT ;  /* 0x000000ffaf00720c */ /* 0x000fe40003f85270 */
[----:B------:R-:W-:-:S11]  /*0cb0*/  CS2R R180, SRZ ;  /* 0x0000000000b47805 */ /* 0x000fd6000001ff00 */
[----:B------:R-:W-:Y:S05]  /*0cc0*/  @P4 BRA `(.L_x_8999) ;  /* 0x0000001000584947 */ /* 0x000fea0003800000 */
[----:B------:R-:W-:-:S06]  /*0cd0*/  IMAD.WIDE.U32 R72, R85, 0x10, R92 ;  /* 0x0000001055487825 */ /* 0x000fcc00078e005c */
[----:B------:R-:W5:Y:S01]  /*0ce0*/  LDG.E.128 R72, desc[UR4][R72.64] ;  /* 0x0000000448487981 */ /* 0x000f62000c1e1d00 */
[----:B------:R-:W-:Y:S05]  /*0cf0*/  BRA `(.L_x_8999) ;  /* 0x00000010004c7947 */ /* 0x000fea0003800000 */
.L_x_8983:
        /* <DEDUP_REMOVED lines=8> */
[----:B------:R-:W-:Y:S01]  /*0d80*/  LEA.HI.SX32 R179, R85, R2, 0x1e ;  /* 0x0000000255b37211 */ /* 0x000fe200078ff2ff */
[----:B------:R-:W-:Y:S06]  /*0d90*/  @!P4 BRA `(.L_x_9001) ;  /* 0x0000000000a4c947 */ /* 0x000fec0003800000 */
[----:B------:R-:W0:Y:S01]  /*0da0*/  LDC.64 R88, c[0x0][0x238] ;  /* 0x00008e00ff587b82 */ /* 0x000e220000000a00 */
[----:B------:R-:W-:-:S04]  /*0db0*/  ISETP.NE.AND P4, PT, R172, RZ, PT ;  /* 0x000000ffac00720c */ /* 0x000fc80003f85270 */
[----:B-----5:R-:W-:Y:S02]  /*0dc0*/  FSEL R124, R178, RZ, !P4 ;  /* 0x000000ffb27c7208 */ /* 0x020fe40006000000 */
[----:B------:R-:W-:Y:S01]  /*0dd0*/  ISETP.NE.U32.AND P4, PT, RZ, UR12, PT ;  /* 0x0000000cff007c0c */ /* 0x000fe2000bf85070 */
[----:B------:R-:W1:Y:S03]  /*0de0*/  LDC.64 R84, c[0x0][0x2b8] ;  /* 0x0000ae00ff547b82 */ /* 0x000e660000000a00 */
[----:B------:R-:W-:Y:S01]  /*0df0*/  ISETP.NE.AND.EX P4, PT, RZ, UR13, PT, P4 ;  /* 0x0000000dff007c0c */ /* 0x000fe2000bf85340 */
[----:B0-----:R-:W-:-:S12]  /*0e00*/  IMAD.WIDE.U32 R88, R123, 0x10, R88 ;  /* 0x000000107b587825 */ /* 0x001fd800078e0058 */
[----:B------:R0:W5:Y:S04]  /*0e10*/  @P4 LDG.E.128 R52, desc[UR4][R94.64] ;  /* 0x000000045e344981 */ /* 0x000168000c1e1d00 */
[----:B------:R-:W2:Y:S01]  /*0e20*/  LDG.E.128 R88, desc[UR4][R88.64] ;  /* 0x0000000458587981 */ /* 0x000ea2000c1e1d00 */
[----:B-1----:R-:W-:-:S06]  /*0e30*/  IMAD.WIDE.U32 R84, R179, 0x10, R84 ;  /* 0x00000010b3547825 */ /* 0x002fcc00078e0054 */
[----:B------:R-:W3:Y:S01]  /*0e40*/  LDG.E.128 R84, desc[UR4][R84.64] ;  /* 0x0000000454547981 */ /* 0x000ee2000c1e1d00 */
[----:B------:R-:W-:Y:S02]  /*0e50*/  IADD3 R183, R123, 0x80, RZ ;  /* 0x000000807bb77810 */ /* 0x000fe40007ffe0ff */
[----:B------:R-:W-:Y:S01]  /*0e60*/  IADD3 R179, R179, 0x80, RZ ;  /* 0x00000080b3b37810 */ /* 0x000fe20007ffe0ff */
[C---:B--2---:R-:W-:Y:S01]  /*0e70*/  FADD.FTZ R3, -R124.reuse, R88 ;  /* 0x000000587c037221 */ /* 0x044fe20000010100 */
[C---:B------:R-:W-:Y:S01]  /*0e80*/  FADD.FTZ R135, -R124.reuse, R89 ;  /* 0x000000597c877221 */ /* 0x040fe20000010100 */
[C---:B------:R-:W-:Y:S01]  /*0e90*/  FADD.FTZ R145, -R124.reuse, R90 ;  /* 0x0000005a7c917221 */ /* 0x040fe20000010100 */
[----:B------:R-:W-:Y:S01]  /*0ea0*/  FADD.FTZ R91, -R124, R91 ;  /* 0x0000005b7c5b7221 */ /* 0x000fe20000010100 */
[C---:B------:R-:W-:Y:S01]  /*0eb0*/  FMUL.FTZ R3, R120.reuse, R3 ;  /* 0x0000000378037220 */ /* 0x040fe20000410000 */
[C---:B------:R-:W-:Y:S01]  /*0ec0*/  FMUL.FTZ R124, R120.reuse, R135 ;  /* 0x00000087787c7220 */ /* 0x040fe20000410000 */
[C---:B------:R-:W-:Y:S01]  /*0ed0*/  FMUL.FTZ R135, R120.reuse, R145 ;  /* 0x0000009178877220 */ /* 0x040fe20000410000 */
[----:B------:R-:W-:Y:S01]  /*0ee0*/  FMUL.FTZ R150, R120, R91 ;  /* 0x0000005b78967220 */ /* 0x000fe20000410000 */
[----:B---3--:R-:W-:Y:S01]  /*0ef0*/  FMUL.FTZ R126, R99, R84 ;  /* 0x00000054637e7220 */ /* 0x008fe20000410000 */
        /* <DEDUP_REMOVED lines=15> */
[----:B------:R-:W-:Y:S01]  /*0ff0*/  FADD.FTZ R27, R27, R87 ;  /* 0x000000571b1b7221 */ /* 0x000fe20000010000 */
[----:B------:R-:W-:Y:S01]  /*1000*/  FFMA.FTZ R51, R87, R150, R51 ;  /* 0x0000009657337223 */ /* 0x000fe20000010033 */
[----:B------:R-:W-:Y:S01]  /*1010*/  FADD.FTZ R181, R86, R161 ;  /* 0x000000a156b57221 */ /* 0x000fe20000010000 */
[----:B0-----:R-:W-:-:S07]  /*1020*/  FFMA.FTZ R180, R150, R161, R85 ;  /* 0x000000a196b47223 */ /* 0x001fce0000010055 */
.L_x_9001:
[----:B------:R-:W-:Y:S05]  /*1030*/  BSYNC B1 ;  /* 0x0000000000017941 */ /* 0x000fea0003800000 */
.L_x_9000:
[----:B------:R-:W-:Y:S01]  /*1040*/  ISETP.NE.AND P4, PT, R174, RZ, PT ;  /* 0x000000ffae00720c */ /* 0x000fe20003f85270 */
[----:B------:R-:W-:-:S12]  /*1050*/  BSSY B1, `(.L_x_9002) ;  /* 0x000002c000017945 */ /* 0x000fd80003800000 */
[----:B------:R-:W-:Y:S05]  /*1060*/  @!P4 BRA `(.L_x_9003) ;  /* 0x0000000000a8c947 */ /* 0x000fea0003800000 */
[----:B------:R-:W0:Y:S01]  /*1070*/  LDC.64 R86, c[0x0][0x238] ;  /* 0x00008e00ff567b82 */ /* 0x000e220000000a00 */
[----:B------:R-:W-:-:S04]  /*1080*/  ISETP.NE.AND P4, PT, R172, RZ, PT ;  /* 0x000000ffac00720c */ /* 0x000fc80003f85270 */
[----:B-----5:R-:W-:Y:S02]  /*1090*/  FSEL R128, R178, RZ, !P4 ;  /* 0x000000ffb2807208 */ /* 0x020fe40006000000 */
[----:B------:R-:W-:Y:S01]  /*10a0*/  ISETP.NE.U32.AND P4, PT, RZ, UR12, PT ;  /* 0x0000000cff007c0c */ /* 0x000fe2000bf85070 */
[----:B------:R-:W1:Y:S03]  /*10b0*/  LDC.64 R84, c[0x0][0x2b8] ;  /* 0x0000ae00ff547b82 */ /* 0x000e660000000a00 */
[----:B------:R-:W-:Y:S01]  /*10c0*/  ISETP.NE.AND.EX P4, PT, RZ, UR13, PT, P4 ;  /* 0x0000000dff007c0c */ /* 0x000fe2000bf85340 */
[----:B0-----:R-:W-:-:S12]  /*10d0*/  IMAD.WIDE.U32 R88, R183, 0x10, R86 ;  /* 0x00000010b7587825 */ /* 0x001fd800078e0056 */
[----:B------:R-:W-:Y:S01]  /*10e0*/  @P4 IMAD.WIDE.U32 R94, R183, 0x10, R92 ;  /* 0x00000010b75e4825 */ /* 0x000fe200078e005c */
[----:B------:R-:W2:Y:S03]  /*10f0*/  LDG.E.128 R88, desc[UR4][R88.64] ;  /* 0x0000000458587981 */ /* 0x000ea6000c1e1d00 */
[C---:B-1----:R-:W-:Y:S01]  /*1100*/  IMAD.WIDE.U32 R84, R179.reuse, 0x10, R84 ;  /* 0x00000010b3547825 */ /* 0x042fe200078e0054 */
[----:B------:R0:W5:Y:S05]  /*1110*/  @P4 LDG.E.128 R56, desc[UR4][R94.64] ;  /* 0x000000045e384981 */ /* 0x00016a000c1e1d00 */
[----:B------:R-:W3:Y:S01]  /*1120*/  LDG.E.128 R84, desc[UR4][R84.64] ;  /* 0x0000000454547981 */ /* 0x000ee2000c1e1d00 */
[----:B------:R-:W-:Y:S01]  /*1130*/  VIADD R179, R179, 0x80 ;  /* 0x00000080b3b37836 */ /* 0x000fe20000000000 */
[----:B------:R-:W-:Y:S01]  /*1140*/  IADD3 R183, R183, 0x80, RZ ;  /* 0x00000080b7b77810 */ /* 0x000fe20007ffe0ff */
[C---:B--2---:R-:W-:Y:S01]  /*1150*/  FADD.FTZ R125, -R128.reuse, R88 ;  /* 0x00000058807d7221 */ /* 0x044fe20000010100 */
[C---:B------:R-:W-:Y:S01]  /*1160*/  FADD.FTZ R137, -R128.reuse, R89 ;  /* 0x0000005980897221 */ /* 0x040fe20000010100 */
[C---:B------:R-:W-:Y:S01]  /*1170*/  FADD.FTZ R147, -R128.reuse, R90 ;  /* 0x0000005a80937221 */ /* 0x040fe20000010100 */
[----:B------:R-:W-:Y:S01]  /*1180*/  FADD.FTZ R91, -R128, R91 ;  /* 0x0000005b805b7221 */ /* 0x000fe20000010100 */
[C---:B------:R-:W-:Y:S01]  /*1190*/  FMUL.FTZ R125, R120.reuse, R125 ;  /* 0x0000007d787d7220 */ /* 0x040fe20000410000 */
[----:B------:R-:W-:Y:S01]  /*11a0*/  FMUL.FTZ R128, R120, R137 ;  /* 0x0000008978807220 */ /* 0x000fe20000410000 */
[----:B---3--:R-:W-:Y:S01]  /*11b0*/  FMUL.FTZ R130, R103, R84 ;  /* 0x0000005467827220 */ /* 0x008fe20000410000 */
        /* <DEDUP_REMOVED lines=20> */
[----:B0-----:R-:W-:-:S07]  /*1300*/  FFMA.FTZ R180, R154, R163, R85 ;  /* 0x000000a39ab47223 */ /* 0x001fce0000010055 */
.L_x_9003:
[----:B------:R-:W-:Y:S05]  /*1310*/  BSYNC B1 ;  /* 0x0000000000017941 */ /* 0x000fea0003800000 */
.L_x_9002:
[----:B------:R-:W-:Y:S04]  /*1320*/  BSSY B1, `(.L_x_9004) ;  /* 0x000002c000017945 */ /* 0x000fe80003800000 */
        /* <DEDUP_REMOVED lines=13> */
[----:B------:R-:W-:-:S02]  /*1400*/  IADD3 R179, R179, 0x80, RZ ;  /* 0x00000080b3b37810 */ /* 0x000fc40007ffe0ff */
[----:B------:R-:W-:Y:S01]  /*1410*/  IADD3 R183, R183, 0x80, RZ ;  /* 0x00000080b7b77810 */ /* 0x000fe20007ffe0ff */
[C---:B--2---:R-:W-:Y:S01]  /*1420*/  FADD.FTZ R127, -R132.reuse, R84 ;  /* 0x00000054847f7221 */ /* 0x044fe20000010100 */
[C---:B------:R-:W-:Y:S01]  /*1430*/  FADD.FTZ R139, -R132.reuse, R85 ;  /* 0x00000055848b7221 */ /* 0x040fe20000010100 */
[C---:B------:R-:W-:Y:S01]  /*1440*/  FADD.FTZ R149, -R132.reuse, R86 ;  /* 0x0000005684957221 */ /* 0x040fe20000010100 */
[----:B------:R-:W-:Y:S01]  /*1450*/  FADD.FTZ R87, -R132, R87 ;  /* 0x0000005784577221 */ /* 0x000fe20000010100 */
[C---:B------:R-:W-:Y:S01]  /*1460*/  FMUL.FTZ R127, R120.reuse, R127 ;  /* 0x0000007f787f7220 */ /* 0x040fe20000410000 */
[C---:B------:R-:W-:Y:S01]  /*1470*/  FMUL.FTZ R132, R120.reuse, R139 ;  /* 0x0000008b78847220 */ /* 0x040fe20000410000 */
[----:B---3--:R-:W-:Y:S01]  /*1480*/  FMUL.FTZ R134, R107, R88 ;  /* 0x000000586b867220 */ /* 0x008fe20000410000 */
[----:B------:R-:W-:Y:S01]  /*1490*/  FMUL.FTZ R139, R120, R149 ;  /* 0x00000095788b7220 */ /* 0x000fe20000410000 */
[----:B------:R-:W-:Y:S02]  /*14a0*/  FMUL.FTZ R149, R104, R89 ;  /* 0x0000005968957220 */ /* 0x000fe40000410000 */
        /* <DEDUP_REMOVED lines=19> */
.L_x_9005:
[----:B------:R-:W-:Y:S05]  /*15e0*/  BSYNC B1 ;  /* 0x0000000000017941 */ /* 0x000fea0003800000 */
.L_x_9004:
        /* <DEDUP_REMOVED lines=44> */
.L_x_9007:
[----:B------:R-:W-:Y:S05]  /*18b0*/  BSYNC B1 ;  /* 0x0000000000017941 */ /* 0x000fea0003800000 */
.L_x_9006:
        /* <DEDUP_REMOVED lines=44> */
.L_x_9009:
[----:B------:R-:W-:Y:S05]  /*1b80*/  BSYNC B1 ;  /* 0x0000000000017941 */ /* 0x000fea0003800000 */
.L_x_9008:
[----:B------:R-:W-:-:S13]  /*1b90*/  ISETP.NE.AND P4, PT, R176, RZ, PT ;  /* 0x000000ffb000720c */ /* 0x000fda0003f85270 */
        /* <DEDUP_REMOVED lines=10> */
[----:B-1----:R-:W-:Y:S01]  /*1c40*/  IMAD.WIDE.U32 R88, R179, 0x10, R88 ;  /* 0x00000010b3587825 */ /* 0x002fe200078e0058 */
[----:B------:R0:W5:Y:S05]  /*1c50*/  @P4 LDG.E.128 R72, desc[UR4][R92.64] ;  /* 0x000000045c484981 */ /* 0x00016a000c1e1d00 */
[----:B------:R-:W3:Y:S01]  /*1c60*/  LDG.E.128 R88, desc[UR4][R88.64] ;  /* 0x0000000458587981 */ /* 0x000ee2000c1e1d00 */
[C---:B--2---:R-:W-:Y:S01]  /*1c70*/  FADD.FTZ R133, -R178.reuse, R84 ;  /* 0x00000054b2857221 */ /* 0x044fe20000010100 */
[----:B------:R-:W-:-:S03]  /*1c80*/  FADD.FTZ R95, -R178, R85 ;  /* 0x00000055b25f7221 */ /* 0x000fc60000010100 */
[----:B------:R-:W-:Y:S01]  /*1c90*/  FMUL.FTZ R133, R120, R133 ;  /* 0x0000008578857220 */ /* 0x000fe20000410000 */
[----:B---3--:R-:W-:Y:S01]  /*1ca0*/  FMUL.FTZ R146, R119, R88 ;  /* 0x0000005877927220 */ /* 0x008fe20000410000 */
[----:B------:R-:W-:Y:S01]  /*1cb0*/  FMUL.FTZ R155, R116, R89 ;  /* 0x00000059749b7220 */ /* 0x000fe20000410000 */
[----:B------:R-:W-:Y:S01]  /*1cc0*/  FADD.FTZ R157, -R178, R86 ;  /* 0x00000056b29d7221 */ /* 0x000fe20000010100 */
[----:B------:R-:W-:Y:S01]  /*1cd0*/  FMUL.FTZ R144, R120, R95 ;  /* 0x0000005f78907220 */ /* 0x000fe20000410000 */
[----:B------:R-:W-:Y:S01]  /*1ce0*/  FADD.FTZ R84, R181, R146 ;  /* 0x00000092b5547221 */ /* 0x000fe20000010000 */
[----:B------:R-:W-:Y:S01]  /*1cf0*/  FFMA.FTZ R85, R133, R146, R180 ;  /* 0x0000009285557223 */ /* 0x000fe200000100b4 */
        /* <DEDUP_REMOVED lines=19> */
.L_x_8999:
[----:B------:R-:W-:Y:S05]  /*1e30*/  BSYNC B0 ;  /* 0x0000000000007941 */ /* 0x000fea0003800000 */
.L_x_8982:
[----:B------:R-:W-:Y:S01]  /*1e40*/  LOP3.LUT P4, RZ, R177, 0xff, RZ, 0xc0, !PT ;  /* 0x000000ffb1ff7812 */ /* 0x000fe2000788c0ff */
[----:B------:R-:W-:Y:S01]  /*1e50*/  UMOV UR6, 0xffffffff ;  /* 0xffffffff00067882 */ /* 0x000fe20000000000 */
[----:B------:R-:W-:Y:S02]  /*1e60*/  SHF.R.U32.HI R84, RZ, 0x5, R171 ;  /* 0x00000005ff547819 */ /* 0x000fe400000116ab */
[----:B0-----:R-:W-:Y:S02]  /*1e70*/  P2R R94, PR, RZ, 0x10 ;  /* 0x00000010ff5e7803 */ /* 0x001fe40000000000 */
[----:B------:R-:W-:-:S07]  /*1e80*/  LOP3.LUT R85, R84, 0x7fffffc, RZ, 0xc0, !PT ;  /* 0x07fffffc54557812 */ /* 0x000fce00078ec0ff */
[----:B------:R-:W-:Y:S01]  /*1e90*/  @!P4 VIADD R85, R85, 0x4 ;  /* 0x000000045555c836 */ /* 0x000fe20000000000 */
[----:B------:R-:W-:Y:S01]  /*1ea0*/  LOP3.LUT P4, RZ, R171, 0x1f, RZ, 0xc0, !PT ;  /* 0x0000001fabff7812 */ /* 0x000fe2000788c0ff */
[----:B------:R-:W-:-:S12]  /*1eb0*/  BRA.DIV UR6, `(.L_x_9010) ;  /* 0x0000002606887947 */ /* 0x000fd8000b800000 */
        /* <DEDUP_REMOVED lines=18> */
.L_x_9082:
        /* <DEDUP_REMOVED lines=50> */
.L_x_9014:
[----:B------:R-:W-:Y:S05]  /*2300*/  BSYNC B1 ;  /* 0x0000000000017941 */ /* 0x000fea0003800000 */
.L_x_9013:
        /* <DEDUP_REMOVED lines=13> */
.L_x_9016:
[----:B------:R-:W-:Y:S05]  /*23e0*/  BSYNC B1 ;  /* 0x0000000000017941 */ /* 0x000fea0003800000 */
.L_x_9015:
        /* <DEDUP_REMOVED lines=13> */
.L_x_9018:
[----:B------:R-:W-:Y:S05]  /*24c0*/  BSYNC B1 ;  /* 0x0000000000017941 */ /* 0x000fea0003800000 */
.L_x_9017:
        /* <DEDUP_REMOVED lines=18> */
.L_x_9020:
[----:B------:R-:W-:Y:S05]  /*25f0*/  BSYNC B1 ;  /* 0x0000000000017941 */ /* 0x000fea0003800000 */
.L_x_9019:
[----:B------:R-:W-:Y:S02]  /*2600*/  SEL R78, R93, R78, P5 ;  /* 0x0000004e5d4e7207 */ /* 0x000fe40002800000 */
[----:B------:R-:W-:Y:S02]  /*2610*/  SEL R79, R178, R79, P5 ;  /* 0x0000004fb24f7207 */ /* 0x000fe40002800000 */
[----:B------:R-:W-:Y:S02]  /*2620*/  ISETP.NE.U32.AND P5, PT, R86, RZ, PT ;  /* 0x000000ff5600720c */ /* 0x000fe40003fa5070 */
[----:B------:R-:W0:Y:S02]  /*2630*/  LDC R86, c[0x0][0x29c] ;  /* 0x0000a700ff567b82 */ /* 0x000e240000000800 */
[----:B------:R-:W-:-:S13]  /*2640*/  ISETP.NE.AND.EX P5, PT, R87, RZ, PT, P5 ;  /* 0x000000ff5700720c */ /* 0x000fda0003fa5350 */
[----:B------:R-:W1:Y:S01]  /*2650*/  @P5 LDC.64 R84, c[0x0][0x308] ;  /* 0x0000c200ff545b82 */ /* 0x000e620000000a00 */
[-C--:B0-----:R-:W-:Y:S01]  /*2660*/  FMUL.FTZ R91, R91, R86.reuse ;  /* 0x000000565b5b7220 */ /* 0x081fe20000410000 */
[-C--:B------:R-:W-:Y:S01]  /*2670*/  FMUL.FTZ R92, R92, R86.reuse ;  /* 0x000000565c5c7220 */ /* 0x080fe20000410000 */
[-C--:B------:R-:W-:Y:S01]  /*2680*/  FMUL.FTZ R93, R93, R86.reuse ;  /* 0x000000565d5d7220 */ /* 0x080fe20000410000 */
[----:B------:R-:W-:Y:S01]  /*2690*/  FMUL.FTZ R178, R178, R86 ;  /* 0x00000056b2b27220 */ /* 0x000fe20000410000 */
[----:B-1----:R-:W-:-:S04]  /*26a0*/  @P5 IMAD.WIDE.U32 R84, R123, 0x10, R84 ;  /* 0x000000107b545825 */ /* 0x002fc800078e0054 */
[----:B------:R-:W-:Y:S01]  /*26b0*/  VIADD R123, R123, 0x80 ;  /* 0x000000807b7b7836 */ /* 0x000fe20000000000 */
[----:B------:R0:W-:Y:S01]  /*26c0*/  @P5 STG.E.128 desc[UR4][R84.64], R76 ;  /* 0x0000004c54005986 */ /* 0x0001e2000c101d04 */
[----:B------:R-:W-:-:S04]  /*26d0*/  ISETP.GT.AND P5, PT, R122, RZ, PT ;  /* 0x000000ff7a00720c */ /* 0x000fc80003fa4270 */
[----:B------:R-:W-:Y:S02]  /*26e0*/  SEL R80, R91, R80, P5 ;  /* 0x000000505b507207 */ /* 0x000fe40002800000 */
[----:B------:R-:W-:Y:S02]  /*26f0*/  SEL R81, R92, R81, P5 ;  /* 0x000000515c517207 */ /* 0x000fe40002800000 */
[----:B------:R-:W-:Y:S02]  /*2700*/  SEL R82, R93, R82, P5 ;  /* 0x000000525d527207 */ /* 0x000fe40002800000 */
[----:B------:R-:W-:Y:S01]  /*2710*/  SEL R83, R178, R83, P5 ;  /* 0x00000053b2537207 */ /* 0x000fe20002800000 */
[----:B0-----:R-:W0:Y:S02]  /*2720*/  @P4 LDC.64 R84, c[0x0][0x2f8] ;  /* 0x0000be00ff544b82 */ /* 0x001e240000000a00 */
[C---:B0-----:R-:W-:Y:S01]  /*2730*/  @P4 IMAD.WIDE.U32 R84, R89.reuse, 0x10, R84 ;  /* 0x0000001059544825 */ /* 0x041fe200078e0054 */
[----:B------:R-:W-:-:S04]  /*2740*/  IADD3 R89, R89, 0x80, RZ ;  /* 0x0000008059597810 */ /* 0x000fc80007ffe0ff */
[----:B------:R0:W-:Y:S03]  /*2750*/  @P4 STG.E.128 desc[UR4][R84.64], R80 ;  /* 0x0000005054004986 */ /* 0x0001e6000c101d04 */
.L_x_9012:
[----:B------:R-:W-:Y:S05]  /*2760*/  BSYNC B0 ;  /* 0x0000000000007941 */ /* 0x000fea0003800000 */
.L_x_9011:
[----:B------:R-:W-:Y:S01]  /*2770*/  ISETP.NE.AND P5, PT, R174, RZ, PT ;  /* 0x000000ffae00720c */ /* 0x000fe20003fa5270 */
[----:B------:R-:W-:-:S12]  /*2780*/  BSSY B0, `(.L_x_9021) ;  /* 0x0000052000007945 */ /* 0x000fd80003800000 */
[----:B------:R-:W-:Y:S05]  /*2790*/  @!P5 BRA `(.L_x_9022) ;  /* 0x000000040040d947 */ /* 0x000fea0003800000 */
[----:B0-----:R-:W0:Y:S01]  /*27a0*/  @!P3 LDC.64 R84, c[0x0][0x2c8] ;  /* 0x0000b200ff54bb82 */ /* 0x001e220000000a00 */
[----:B------:R-:W-:Y:S01]  /*27b0*/  ISETP.NE.AND P5, PT, R172, RZ, PT ;  /* 0x000000ffac00720c */ /* 0x000fe20003fa5270 */
[----:B------:R-:W-:Y:S03]  /*27c0*/  BSSY B1, `(.L_x_9023) ;  /* 0x000000e000017945 */ /* 0x000fe60003800000 */
[----:B------:R-:W-:Y:S02]  /*27d0*/  FSEL R95, R90, RZ, !P5 ;  /* 0x000000ff5a5f7208 */ /* 0x000fe40006800000 */
        /* <DEDUP_REMOVED lines=12> */
.L_x_9024:
[----:B------:R-:W-:Y:S05]  /*28a0*/  BSYNC B1 ;  /* 0x0000000000017941 */ /* 0x000fea0003800000 */
.L_x_9023:
        /* <DEDUP_REMOVED lines=11> */
.L_x_9026:
[----:B------:R-:W-:Y:S05]  /*2960*/  BSYNC B1 ;  /* 0x0000000000017941 */ /* 0x000fea0003800000 */
.L_x_9025:
        /* <DEDUP_REMOVED lines=11> */
.L_x_9028:
[----:B------:R-:W-:Y:S05]  /*2a20*/  BSYNC B1 ;  /* 0x0000000000017941 */ /* 0x000fea0003800000 */
.L_x_9027:
        /* <DEDUP_REMOVED lines=16> */
.L_x_9030:
[----:B------:R-:W-:Y:S05]  /*2b30*/  BSYNC B1 ;  /* 0x0000000000017941 */ /* 0x000fea0003800000 */
.L_x_9029:
        /* <DEDUP_REMOVED lines=10> */
[C---:B-1----:R-:W-:Y:S01]  /*2be0*/  @P5 IMAD.WIDE.U32 R84, R123.reuse, 0x10, R84 ;  /* 0x000000107b545825 */ /* 0x042fe200078e0054 */
[----:B------:R-:W-:-:S04]  /*2bf0*/  IADD3 R123, R123, 0x80, RZ ;  /* 0x000000807b7b7810 */ /* 0x000fc80007ffe0ff */
[----:B------:R0:W-:Y:S01]  /*2c00*/  @P5 STG.E.128 desc[UR4][R84.64], R76 ;  /* 0x0000004c54005986 */ /* 0x0001e2000c101d04 */
[----:B------:R-:W-:-:S04]  /*2c10*/  ISETP.GT.AND P5, PT, R122, RZ, PT ;  /* 0x000000ff7a00720c */ /* 0x000fc80003fa4270 */
[----:B------:R-:W-:Y:S02]  /*2c20*/  SEL R80, R91, R80, P5 ;  /* 0x000000505b507207 */ /* 0x000fe40002800000 */
[----:B------:R-:W-:Y:S02]  /*2c30*/  SEL R81, R92, R81, P5 ;  /* 0x000000515c517207 */ /* 0x000fe40002800000 */
[----:B------:R-:W-:Y:S02]  /*2c40*/  SEL R82, R93, R82, P5 ;  /* 0x000000525d527207 */ /* 0x000fe40002800000 */
[----:B------:R-:W-:Y:S01]  /*2c50*/  SEL R83, R178, R83, P5 ;  /* 0x00000053b2537207 */ /* 0x000fe20002800000 */
[----:B0-----:R-:W0:Y:S02]  /*2c60*/  @P4 LDC.64 R84, c[0x0][0x2f8] ;  /* 0x0000be00ff544b82 */ /* 0x001e240000000a00 */
[----:B0-----:R-:W-:-:S04]  /*2c70*/  @P4 IMAD.WIDE.U32 R84, R89, 0x10, R84 ;  /* 0x0000001059544825 */ /* 0x001fc800078e0054 */
[----:B------:R-:W-:Y:S01]  /*2c80*/  VIADD R89, R89, 0x80 ;  /* 0x0000008059597836 */ /* 0x000fe20000000000 */
[----:B------:R1:W-:Y:S06]  /*2c90*/  @P4 STG.E.128 desc[UR4][R84.64], R80 ;  /* 0x0000005054004986 */ /* 0x0003ec000c101d04 */
.L_x_9022:
[----:B------:R-:W-:Y:S05]  /*2ca0*/  BSYNC B0 ;  /* 0x0000000000007941 */ /* 0x000fea0003800000 */
.L_x_9021:
[----:B------:R-:W-:Y:S04]  /*2cb0*/  BSSY B0, `(.L_x_9031) ;  /* 0x0000052000007945 */ /* 0x000fe80003800000 */
[----:B------:R-:W-:Y:S05]  /*2cc0*/  @!P0 BRA `(.L_x_9032) ;  /* 0x0000000400408947 */ /* 0x000fea0003800000 */
[----:B01----:R-:W0:Y:S01]  /*2cd0*/  @!P3 LDC.64 R84, c[0x0][0x2c8] ;  /* 0x0000b200ff54bb82 */ /* 0x003e220000000a00 */
        /* <DEDUP_REMOVED lines=15> */
.L_x_9034:
[----:B------:R-:W-:Y:S05]  /*2dd0*/  BSYNC B1 ;  /* 0x0000000000017941 */ /* 0x000fea0003800000 */
.L_x_9033:
        /* <DEDUP_REMOVED lines=11> */
.L_x_9036:
[----:B------:R-:W-:Y:S05]  /*2e90*/  BSYNC B1 ;  /* 0x0000000000017941 */ /* 0x000fea0003800000 */
.L_x_9035:
        /* <DEDUP_REMOVED lines=11> */
.L_x_9038:
[----:B------:R-:W-:Y:S05]  /*2f50*/  BSYNC B1 ;  /* 0x0000000000017941 */ /* 0x000fea0003800000 */
.L_x_9037:
        /* <DEDUP_REMOVED lines=16> */
.L_x_9040:
[----:B------:R-:W-:Y:S05]  /*3060*/  BSYNC B1 ;  /* 0x0000000000017941 */ /* 0x000fea0003800000 */
.L_x_9039:
        /* <DEDUP_REMOVED lines=22> */
.L_x_9032:
[----:B------:R-:W-:Y:S05]  /*31d0*/  BSYNC B0 ;  /* 0x0000000000007941 */ /* 0x000fea0003800000 */
.L_x_9031:
[----:B------:R-:W-:Y:S04]  /*31e0*/  BSSY B0, `(.L_x_9041) ;  /* 0x0000052000007945 */ /* 0x000fe80003800000 */
[----:B------:R-:W-:Y:S05]  /*31f0*/  @!P1 BRA `(.L_x_9042) ;  /* 0x0000000400409947 */ /* 0x000fea0003800000 */
[----:B012---:R-:W0:Y:S01]  /*3200*/  @!P3 LDC.64 R84, c[0x0][0x2c8] ;  /* 0x0000b200ff54bb82 */ /* 0x007e220000000a00 */
        /* <DEDUP_REMOVED lines=15> */
.L_x_9044:
[----:B------:R-:W-:Y:S05]  /*3300*/  BSYNC B1 ;  /* 0x0000000000017941 */ /* 0x000fea0003800000 */
.L_x_9043:
        /* <DEDUP_REMOVED lines=11> */
.L_x_9046:
[----:B------:R-:W-:Y:S05]  /*33c0*/  BSYNC B1 ;  /* 0x0000000000017941 */ /* 0x000fea0003800000 */
.L_x_9045:
        /* <DEDUP_REMOVED lines=11> */
.L_x_9048:
[----:B------:R-:W-:Y:S05]  /*3480*/  BSYNC B1 ;  /* 0x0000000000017941 */ /* 0x000fea0003800000 */
.L_x_9047:
        /* <DEDUP_REMOVED lines=16> */
.L_x_9050:
[----:B------:R-:W-:Y:S05]  /*3590*/  BSYNC B1 ;  /* 0x0000000000017941 */ /* 0x000fea0003800000 */
.L_x_9049:
        /* <DEDUP_REMOVED lines=22> */
.L_x_9042:
[----:B------:R-:W-:Y:S05]  /*3700*/  BSYNC B0 ;  /* 0x0000000000007941 */ /* 0x000fea0003800000 */
.L_x_9041:
[----:B------:R-:W-:Y:S04]  /*3710*/  BSSY B0, `(.L_x_9051) ;  /* 0x0000052000007945 */ /* 0x000fe80003800000 */
[----:B------:R-:W-:Y:S05]  /*3720*/  @!P2 BRA `(.L_x_9052) ;  /* 0x000000040040a947 */ /* 0x000fea0003800000 */
[----:B0123--:R-:W0:Y:S01]  /*3730*/  @!P3 LDC.64 R84, c[0x0][0x2c8] ;  /* 0x0000b200ff54bb82 */ /* 0x00fe220000000a00 */
        /* <DEDUP_REMOVED lines=15> */
.L_x_9054:
[----:B------:R-:W-:Y:S05]  /*3830*/  BSYNC B1 ;  /* 0x0000000000017941 */ /* 0x000fea0003800000 */
.L_x_9053:
        /* <DEDUP_REMOVED lines=11> */
.L_x_9056:
[----:B------:R-:W-:Y:S05]  /*38f0*/  BSYNC B1 ;  /* 0x0000000000017941 */ /* 0x000fea0003800000 */
.L_x_9055:
        /* <DEDUP_REMOVED lines=11> */
.L_x_9058:
[----:B------:R-:W-:Y:S05]  /*39b0*/  BSYNC B1 ;  /* 0x0000000000017941 */ /* 0x000fea0003800000 */
.L_x_9057:
        /* <DEDUP_REMOVED lines=16> */
.L_x_9060:
[----:B------:R-:W-:Y:S05]  /*3ac0*/  BSYNC B1 ;  /* 0x0000000000017941 */ /* 0x000fea0003800000 */
.L_x_9059:
        /* <DEDUP_REMOVED lines=22> */
.L_x_9052:
[----:B------:R-:W-:Y:S05]  /*3c30*/  BSYNC B0 ;  /* 0x0000000000007941 */ /* 0x000fea0003800000 */
.L_x_9051:
[----:B------:R-:W-:Y:S01]  /*3c40*/  ISETP.NE.AND P5, PT, R176, RZ, PT ;  /* 0x000000ffb000720c */ /* 0x000fe20003fa5270 */
[----:B------:R-:W-:-:S12]  /*3c50*/  BSSY B0, `(.L_x_9061) ;  /* 0x0000050000007945 */ /* 0x000fd80003800000 */
[----:B------:R-:W-:Y:S05]  /*3c60*/  @!P5 BRA `(.L_x_9062) ;  /* 0x000000040038d947 */ /* 0x000fea0003800000 */
[----:B01234-:R-:W0:Y:S01]  /*3c70*/  @!P3 LDC.64 R84, c[0x0][0x2c8] ;  /* 0x0000b200ff54bb82 */ /* 0x01fe220000000a00 */
[----:B------:R-:W-:Y:S01]  /*3c80*/  ISETP.NE.AND P5, PT, R172, RZ, PT ;  /* 0x000000ffac00720c */ /* 0x000fe20003fa5270 */
[----:B------:R-:W-:Y:S03]  /*3c90*/  BSSY B1, `(.L_x_9063) ;  /* 0x000000e000017945 */ /* 0x000fe60003800000 */
[----:B------:R-:W-:Y:S02]  /*3ca0*/  FSEL R95, R90, RZ, !P5 ;  /* 0x000000ff5a5f7208 */ /* 0x000fe40006800000 */
        /* <DEDUP_REMOVED lines=12> */
.L_x_9064:
[----:B------:R-:W-:Y:S05]  /*3d70*/  BSYNC B1 ;  /* 0x0000000000017941 */ /* 0x000fea0003800000 */
.L_x_9063:
        /* <DEDUP_REMOVED lines=11> */
.L_x_9066:
[----:B------:R-:W-:Y:S05]  /*3e30*/  BSYNC B1 ;  /* 0x0000000000017941 */ /* 0x000fea0003800000 */
.L_x_9065:
        /* <DEDUP_REMOVED lines=11> */
.L_x_9068:
[----:B------:R-:W-:Y:S05]  /*3ef0*/  BSYNC B1 ;  /* 0x0000000000017941 */ /* 0x000fea0003800000 */
.L_x_9067:
        /* <DEDUP_REMOVED lines=16> */
.L_x_9070:
[----:B------:R-:W-:Y:S05]  /*4000*/  BSYNC B1 ;  /* 0x0000000000017941 */ /* 0x000fea0003800000 */
.L_x_9069:
[----:B------:R-:W-:Y:S02]  /*4010*/  ISETP.NE.U32.AND P3, PT, R86, RZ, PT ;  /* 0x000000ff5600720c */ /* 0x000fe40003f65070 */
[----:B------:R-:W-:Y:S01]  /*4020*/  SEL R78, R93, R78, P5 ;  /* 0x0000004e5d4e7207 */ /* 0x000fe20002800000 */
[----:B------:R-:W0:Y:S01]  /*4030*/  LDC R86, c[0x0][0x29c] ;  /* 0x0000a700ff567b82 */ /* 0x000e220000000800 */
[----:B------:R-:W-:Y:S02]  /*4040*/  ISETP.NE.AND.EX P3, PT, R87, RZ, PT, P3 ;  /* 0x000000ff5700720c */ /* 0x000fe40003f65330 */
[----:B------:R-:W-:-:S11]  /*4050*/  SEL R79, R92, R79, P5 ;  /* 0x0000004f5c4f7207 */ /* 0x000fd60002800000 */
[----:B------:R-:W1:Y:S01]  /*4060*/  @P3 LDC.64 R84, c[0x0][0x308] ;  /* 0x0000c200ff543b82 */ /* 0x000e620000000a00 */
[-C--:B0-----:R-:W-:Y:S01]  /*4070*/  FMUL.FTZ R91, R91, R86.reuse ;  /* 0x000000565b5b7220 */ /* 0x081fe20000410000 */
[-C--:B------:R-:W-:Y:S01]  /*4080*/  FMUL.FTZ R90, R90, R86.reuse ;  /* 0x000000565a5a7220 */ /* 0x080fe20000410000 */
[-C--:B------:R-:W-:Y:S01]  /*4090*/  FMUL.FTZ R93, R93, R86.reuse ;  /* 0x000000565d5d7220 */ /* 0x080fe20000410000 */
[----:B------:R-:W-:Y:S01]  /*40a0*/  FMUL.FTZ R92, R92, R86 ;  /* 0x000000565c5c7220 */ /* 0x000fe20000410000 */
[----:B-1----:R-:W-:-:S05]  /*40b0*/  @P3 IMAD.WIDE.U32 R84, R123, 0x10, R84 ;  /* 0x000000107b543825 */ /* 0x002fca00078e0054 */
[----:B------:R0:W-:Y:S01]  /*40c0*/  @P3 STG.E.128 desc[UR4][R84.64], R76 ;  /* 0x0000004c54003986 */ /* 0x0001e2000c101d04 */
[----:B------:R-:W-:-:S04]  /*40d0*/  ISETP.GT.AND P3, PT, R122, RZ, PT ;  /* 0x000000ff7a00720c */ /* 0x000fc80003f64270 */
[----:B------:R-:W-:Y:S02]  /*40e0*/  SEL R80, R91, R80, P3 ;  /* 0x000000505b507207 */ /* 0x000fe40001800000 */
[----:B------:R-:W-:Y:S02]  /*40f0*/  SEL R81, R90, R81, P3 ;  /* 0x000000515a517207 */ /* 0x000fe40001800000 */
[----:B------:R-:W-:Y:S02]  /*4100*/  SEL R82, R93, R82, P3 ;  /* 0x000000525d527207 */ /* 0x000fe40001800000 */
[----:B------:R-:W-:Y:S01]  /*4110*/  SEL R83, R92, R83, P3 ;  /* 0x000000535c537207 */ /* 0x000fe20001800000 */
[----:B0-----:R-:W0:Y:S02]  /*4120*/  @P4 LDC.64 R84, c[0x0][0x2f8] ;  /* 0x0000be00ff544b82 */ /* 0x001e240000000a00 */
[----:B0-----:R-:W-:-:S05]  /*4130*/  @P4 IMAD.WIDE.U32 R84, R89, 0x10, R84 ;  /* 0x0000001059544825 */ /* 0x001fca00078e0054 */
[----:B------:R0:W-:Y:S02]  /*4140*/  @P4 STG.E.128 desc[UR4][R84.64], R80 ;  /* 0x0000005054004986 */ /* 0x0001e4000c101d04 */
.L_x_9062:
[----:B------:R-:W-:Y:S05]  /*4150*/  BSYNC B0 ;  /* 0x0000000000007941 */ /* 0x000fea0003800000 */
.L_x_9061:
[----:B------:R-:W-:Y:S02]  /*4160*/  ISETP.NE.AND P3, PT, R94, RZ, PT ;  /* 0x000000ff5e00720c */ /* 0x000fe40003f65270 */
[----:B------:R-:W-:Y:S02]  /*4170*/  IADD3 R97, R97, UR10, RZ ;  /* 0x0000000a61617c10 */ /* 0x000fe4000fffe0ff */
[----:B------:R-:W-:Y:S02]  /*4180*/  SEL R177, RZ, 0x1, P3 ;  /* 0x00000001ffb17807 */ /* 0x000fe40001800000 */
[----:B------:R-:W-:-:S13]  /*4190*/  ISETP.GE.AND P3, PT, R97, UR11, PT ;  /* 0x0000000b61007c0c */ /* 0x000fda000bf66270 */
[----:B------:R-:W-:Y:S05]  /*41a0*/  @!P3 BRA `(.L_x_9071) ;  /* 0xffffffc400a4b947 */ /* 0x000fea000383ffff */
.L_x_8981:
[----:B------:R-:W0:Y:S01]  /*41b0*/  S2R R3, SR_TID.X ;  /* 0x0000000000037919 */ /* 0x000e220000002100 */
[----:B------:R-:W0:Y:S01]  /*41c0*/  S2UR UR6, SR_CTAID.X ;  /* 0x00000000000679c3 */ /* 0x000e220000002500 */
[----:B------:R-:W-:Y:S02]  /*41d0*/  ISETP.NE.AND P5, PT, R173, RZ, PT ;  /* 0x000000ffad00720c */ /* 0x000fe40003fa5270 */
[----:B------:R-:W-:Y:S02]  /*41e0*/  ISETP.NE.AND P4, PT, R174, RZ, PT ;  /* 0x000000ffae00720c */ /* 0x000fe40003f85270 */
[----:B------:R-:W-:-:S03]  /*41f0*/  ISETP.NE.AND P3, PT, R176, RZ, PT ;  /* 0x000000ffb000720c */ /* 0x000fc60003f65270 */
        /* <DEDUP_REMOVED lines=14> */
[C---:B0-----:R-:W-:Y:S01]  /*42e0*/  @P4 IMAD.WIDE.U32 R56, R71.reuse, 0x10, R56 ;  /* 0x0000001047384825 */ /* 0x041fe200078e0038 */
[----:B------:R0:W-:Y:S04]  /*42f0*/  @P5 STG.E.128 desc[UR4][R52.64], R48 ;  /* 0x0000003034005986 */ /* 0x0001e8000c101d04 */
[----:B------:R0:W-:Y:S02]  /*4300*/  @P4 STG.E.128 desc[UR4][R56.64], R20 ;  /* 0x0000001438004986 */ /* 0x0001e4000c101d04 */
[----:B------:R-:W0:Y:S01]  /*4310*/  @P1 LDC.64 R66, c[0x0][0x2d8] ;  /* 0x0000b600ff421b82 */ /* 0x000e220000000a00 */
[C---:B----4-:R-:W-:Y:S01]  /*4320*/  @P4 IMAD.WIDE.U32 R58, R71.reuse, 0x10, R58 ;  /* 0x00000010473a4825 */ /* 0x050fe200078e003a */
[----:B------:R-:W-:-:S04]  /*4330*/  @P4 IADD3 R71, R71, 0x80, RZ ;  /* 0x0000008047474810 */ /* 0x000fc80007ffe0ff */
[----:B------:R4:W-:Y:S01]  /*4340*/  @P4 STG.E.128 desc[UR4][R58.64], R44 ;  /* 0x0000002c3a004986 */ /* 0x0009e2000c101d04 */
[C---:B-1----:R-:W-:Y:S01]  /*4350*/  @P0 IMAD.WIDE.U32 R60, R71.reuse, 0x10, R60 ;  /* 0x00000010473c0825 */ /* 0x042fe200078e003c */
[----:B------:R-:W1:Y:S03]  /*4360*/  @P2 LDC.64 R54, c[0x0][0x2d0] ;  /* 0x0000b400ff362b82 */ /* 0x000e660000000a00 */
[C---:B--2---:R-:W-:Y:S01]  /*4370*/  @P0 IMAD.WIDE.U32 R62, R71.reuse, 0x10, R62 ;  /* 0x00000010473e0825 */ /* 0x044fe200078e003e */
[----:B------:R4:W-:Y:S03]  /*4380*/  @P0 STG.E.128 desc[UR4][R60.64], R16 ;  /* 0x000000103c000986 */ /* 0x0009e6000c101d04 */
[----:B------:R-:W-:Y:S01]  /*4390*/  @P0 VIADD R71, R71, 0x80 ;  /* 0x0000008047470836 */ /* 0x000fe20000000000 */
[----:B------:R-:W2:Y:S01]  /*43a0*/  @P2 LDC.64 R68, c[0x0][0x2d8] ;  /* 0x0000b600ff442b82 */ /* 0x000ea20000000a00 */
[----:B------:R4:W-:Y:S02]  /*43b0*/  @P0 STG.E.128 desc[UR4][R62.64], R40 ;  /* 0x000000283e000986 */ /* 0x0009e4000c101d04 */
[----:B---3--:R-:W-:-:S04]  /*43c0*/  @P1 IMAD.WIDE.U32 R64, R71, 0x10, R64 ;  /* 0x0000001047401825 */ /* 0x008fc800078e0040 */
[C---:B0-----:R-:W-:Y:S01]  /*43d0*/  @P1 IMAD.WIDE.U32 R66, R71.reuse, 0x10, R66 ;  /* 0x0000001047421825 */ /* 0x041fe200078e0042 */
[----:B------:R-:W-:Y:S01]  /*43e0*/  @P1 IADD3 R71, R71, 0x80, RZ ;  /* 0x0000008047471810 */ /* 0x000fe20007ffe0ff */
[----:B------:R4:W-:Y:S04]  /*43f0*/  @P1 STG.E.128 desc[UR4][R64.64], R12 ;  /* 0x0000000c40001986 */ /* 0x0009e8000c101d04 */
[----:B------:R4:W-:Y:S01]  /*4400*/  @P1 STG.E.128 desc[UR4][R66.64], R36 ;  /* 0x0000002442001986 */ /* 0x0009e2000c101d04 */
[----:B-1----:R-:W-:-:S05]  /*4410*/  @P2 IMAD.WIDE.U32 R54, R71, 0x10, R54 ;  /* 0x0000001047362825 */ /* 0x002fca00078e0036 */
[----:B------:R4:W-:Y:S01]  /*4420*/  @P2 STG.E.128 desc[UR4][R54.64], R8 ;  /* 0x0000000836002986 */ /* 0x0009e2000c101d04 */
[----:B--2---:R-:W-:-:S05]  /*4430*/  @P2 IMAD.WIDE.U32 R68, R71, 0x10, R68 ;  /* 0x0000001047442825 */ /* 0x004fca00078e0044 */
[----:B------:R4:W-:Y:S01]  /*4440*/  @P2 STG.E.128 desc[UR4][R68.64], R32 ;  /* 0x0000002044002986 */ /* 0x0009e2000c101d04 */
[----:B------:R-:W-:Y:S05]  /*4450*/  @!P3 EXIT ;  /* 0x000000000000b94d */ /* 0x000fea0003800000 */
[----:B------:R-:W0:Y:S01]  /*4460*/  LDC.64 R2, c[0x0][0x2d0] ;  /* 0x0000b400ff027b82 */ /* 0x000e220000000a00 */
[----:B------:R-:W-:-:S07]  /*4470*/  @P2 IADD3 R71, R71, 0x80, RZ ;  /* 0x0000008047472810 */ /* 0x000fce0007ffe0ff */
[----:B----4-:R-:W1:Y:S01]  /*4480*/  LDC.64 R8, c[0x0][0x2d8] ;  /* 0x0000b600ff087b82 */ /* 0x010e620000000a00 */
[----:B0-----:R-:W-:-:S05]  /*4490*/  IMAD.WIDE.U32 R2, R71, 0x10, R2 ;  /* 0x0000001047027825 */ /* 0x001fca00078e0002 */
[----:B------:R-:W-:Y:S01]  /*44a0*/  STG.E.128 desc[UR4][R2.64], R4 ;  /* 0x0000000402007986 */ /* 0x000fe2000c101d04 */
[----:B-1----:R-:W-:-:S05]  /*44b0*/  IMAD.WIDE.U32 R8, R71, 0x10, R8 ;  /* 0x0000001047087825 */ /* 0x002fca00078e0008 */
[----:B------:R-:W-:Y:S01]  /*44c0*/  STG.E.128 desc[UR4][R8.64], R28 ;  /* 0x0000001c08007986 */ /* 0x000fe2000c101d04 */
[----:B------:R-:W-:Y:S05]  /*44d0*/  EXIT ;  /* 0x000000000000794d */ /* 0x000fea0003800000 */
.L_x_9010:
[----:B------:R-:W-:Y:S01]  /*44e0*/  HFMA2.MMA R179, -RZ, RZ, 0, 9.5367431640625e-07 ;  /* 0x00000010ffb37435 */ /* 0x000fe200000001ff */
[----:B-----5:R-:W-:Y:S01]  /*44f0*/  MOV R178, R181 ;  /* 0x000000b500b27202 */ /* 0x020fe20000000f00 */
[----:B------:R-:W-:Y:S01]  /*4500*/  IMAD.MOV.U32 R182, RZ, RZ, 0x1f ;  /* 0x0000001fffb67424 */ /* 0x000fe200078e00ff */
[----:B------:R-:W-:-:S08]  /*4510*/  MOV R95, 0xffffffff ;  /* 0xffffffff005f7802 */ /* 0x000fd00000000f00 */
[----:B------:R-:W-:Y:S05]  /*4520*/  WARPSYNC.COLLECTIVE R95, `(.L_x_9072) ;  /* 0x000000005f087348 */ /* 0x000fea0003c00000 */
[----:B------:R0:W1:Y:S02]  /*4530*/  SHFL.DOWN P5, R177, R178, R179, R182 ;  /* 0x080000b3b2b17389 */ /* 0x00006400000a00b6 */
[----:B01----:R-:W-:Y:S01]  /*4540*/  ENDCOLLECTIVE ;  /* 0x000000000000791b */ /* 0x003fe20003800000 */
.L_x_9072:
[----:B------:R-:W-:Y:S02]  /*4550*/  MOV R178, R180 ;  /* 0x000000b400b27202 */ /* 0x000fe40000000f00 */
[----:B------:R-:W-:-:S07]  /*4560*/  MOV R86, R177 ;  /* 0x000000b100567202 */ /* 0x000fce0000000f00 */
[----:B------:R-:W-:Y:S05]  /*4570*/  WARPSYNC.COLLECTIVE R95, `(.L_x_9073) ;  /* 0x000000005f087348 */ /* 0x000fea0003c00000 */
[----:B------:R0:W1:Y:S02]  /*4580*/  SHFL.DOWN P5, R177, R178, R179, R182 ;  /* 0x080000b3b2b17389 */ /* 0x00006400000a00b6 */
[----:B01----:R-:W-:Y:S01]  /*4590*/  ENDCOLLECTIVE ;  /* 0x000000000000791b */ /* 0x003fe20003800000 */
.L_x_9073:
[----:B------:R-:W-:Y:S01]  /*45a0*/  FADD.FTZ R86, R86, R181 ;  /* 0x000000b556567221 */ /* 0x000fe20000010000 */
[----:B------:R-:W-:-:S03]  /*45b0*/  HFMA2.MMA R179, -RZ, RZ, 0, 4.76837158203125e-07 ;  /* 0x00000008ffb37435 */ /* 0x000fc600000001ff */
[----:B------:R-:W-:Y:S01]  /*45c0*/  IMAD.MOV.U32 R178, RZ, RZ, R86 ;  /* 0x000000ffffb27224 */ /* 0x000fe200078e0056 */
[----:B------:R-:W-:-:S07]  /*45d0*/  MOV R87, R177 ;  /* 0x000000b100577202 */ /* 0x000fce0000000f00 */
[----:B------:R-:W-:Y:S05]  /*45e0*/  WARPSYNC.COLLECTIVE R95, `(.L_x_9074) ;  /* 0x000000005f087348 */ /* 0x000fea0003c00000 */
[----:B------:R0:W1:Y:S02]  /*45f0*/  SHFL.DOWN P5, R177, R178, R179, R182 ;  /* 0x080000b3b2b17389 */ /* 0x00006400000a00b6 */
[----:B01----:R-:W-:Y:S01]  /*4600*/  ENDCOLLECTIVE ;  /* 0x000000000000791b */ /* 0x003fe20003800000 */
.L_x_9074:
[----:B------:R-:W-:-:S05]  /*4610*/  FADD.FTZ R87, R87, R180 ;  /* 0x000000b457577221 */ /* 0x000fca0000010000 */
[----:B------:R-:W-:Y:S02]  /*4620*/  MOV R178, R87 ;  /* 0x0000005700b27202 */ /* 0x000fe40000000f00 */
[----:B------:R-:W-:-:S07]  /*4630*/  MOV R89, R177 ;  /* 0x000000b100597202 */ /* 0x000fce0000000f00 */
[----:B------:R-:W-:Y:S05]  /*4640*/  WARPSYNC.COLLECTIVE R95, `(.L_x_9075) ;  /* 0x000000005f087348 */ /* 0x000fea0003c00000 */
[----:B------:R0:W1:Y:S02]  /*4650*/  SHFL.DOWN P5, R177, R178, R179, R182 ;  /* 0x080000b3b2b17389 */ /* 0x00006400000a00b6 */
[----:B01----:R-:W-:Y:S01]  /*4660*/  ENDCOLLECTIVE ;  /* 0x000000000000791b */ /* 0x003fe20003800000 */
.L_x_9075:
[----:B------:R-:W-:Y:S01]  /*4670*/  FADD.FTZ R89, R86, R89 ;  /* 0x0000005956597221 */ /* 0x000fe20000010000 */
[----:B------:R-:W-:-:S03]  /*4680*/  HFMA2.MMA R179, -RZ, RZ, 0, 2.384185791015625e-07 ;  /* 0x00000004ffb37435 */ /* 0x000fc600000001ff */
[----:B------:R-:W-:Y:S01]  /*4690*/  IMAD.MOV.U32 R178, RZ, RZ, R89 ;  /* 0x000000ffffb27224 */ /* 0x000fe200078e0059 */
[----:B------:R-:W-:-:S07]  /*46a0*/  MOV R88, R177 ;  /* 0x000000b100587202 */ /* 0x000fce0000000f00 */
[----:B------:R-:W-:Y:S05]  /*46b0*/  WARPSYNC.COLLECTIVE R95, `(.L_x_9076) ;  /* 0x000000005f087348 */ /* 0x000fea0003c00000 */
[----:B------:R0:W1:Y:S02]  /*46c0*/  SHFL.DOWN P5, R177, R178, R179, R182 ;  /* 0x080000b3b2b17389 */ /* 0x00006400000a00b6 */
[----:B01----:R-:W-:Y:S01]  /*46d0*/  ENDCOLLECTIVE ;  /* 0x000000000000791b */ /* 0x003fe20003800000 */
.L_x_9076:
[----:B------:R-:W-:-:S05]  /*46e0*/  FADD.FTZ R88, R87, R88 ;  /* 0x0000005857587221 */ /* 0x000fca0000010000 */
[----:B------:R-:W-:Y:S02]  /*46f0*/  MOV R178, R88 ;  /* 0x0000005800b27202 */ /* 0x000fe40000000f00 */
[----:B------:R-:W-:-:S07]  /*4700*/  MOV R90, R177 ;  /* 0x000000b1005a7202 */ /* 0x000fce0000000f00 */
[----:B------:R-:W-:Y:S05]  /*4710*/  WARPSYNC.COLLECTIVE R95, `(.L_x_9077) ;  /* 0x000000005f087348 */ /* 0x000fea0003c00000 */
[----:B------:R0:W1:Y:S02]  /*4720*/  SHFL.DOWN P5, R177, R178, R179, R182 ;  /* 0x080000b3b2b17389 */ /* 0x00006400000a00b6 */
[----:B01----:R-:W-:Y:S01]  /*4730*/  ENDCOLLECTIVE ;  /* 0x000000000000791b */ /* 0x003fe20003800000 */
.L_x_9077:
[----:B------:R-:W-:Y:S01]  /*4740*/  FADD.FTZ R90, R89, R90 ;  /* 0x0000005a595a7221 */ /* 0x000fe20000010000 */
[----:B------:R-:W-:-:S03]  /*4750*/  HFMA2.MMA R179, -RZ, RZ, 0, 1.1920928955078125e-07 ;  /* 0x00000002ffb37435 */ /* 0x000fc600000001ff */
[----:B------:R-:W-:Y:S01]  /*4760*/  IMAD.MOV.U32 R178, RZ, RZ, R90 ;  /* 0x000000ffffb27224 */ /* 0x000fe200078e005a */
[----:B------:R-:W-:-:S07]  /*4770*/  MOV R91, R177 ;  /* 0x000000b1005b7202 */ /* 0x000fce0000000f00 */
[----:B------:R-:W-:Y:S05]  /*4780*/  WARPSYNC.COLLECTIVE R95, `(.L_x_9078) ;  /* 0x000000005f087348 */ /* 0x000fea0003c00000 */
[----:B------:R0:W1:Y:S02]  /*4790*/  SHFL.DOWN P5, R177, R178, R179, R182 ;  /* 0x080000b3b2b17389 */ /* 0x00006400000a00b6 */
[----:B01----:R-:W-:Y:S01]  /*47a0*/  ENDCOLLECTIVE ;  /* 0x000000000000791b */ /* 0x003fe20003800000 */
.L_x_9078:
[----:B------:R-:W-:-:S05]  /*47b0*/  FADD.FTZ R91, R88, R91 ;  /* 0x0000005b585b7221 */ /* 0x000fca0000010000 */
[----:B------:R-:W-:Y:S02]  /*47c0*/  MOV R178, R91 ;  /* 0x0000005b00b27202 */ /* 0x000fe40000000f00 */
[----:B------:R-:W-:-:S07]  /*47d0*/  MOV R93, R177 ;  /* 0x000000b1005d7202 */ /* 0x000fce0000000f00 */
[----:B------:R-:W-:Y:S05]  /*47e0*/  WARPSYNC.COLLECTIVE R95, `(.L_x_9079) ;  /* 0x000000005f087348 */ /* 0x000fea0003c00000 */
[----:B------:R0:W1:Y:S02]  /*47f0*/  SHFL.DOWN P5, R177, R178, R179, R182 ;  /* 0x080000b3b2b17389 */ /* 0x00006400000a00b6 */
[----:B01----:R-:W-:Y:S01]  /*4800*/  ENDCOLLECTIVE ;  /* 0x000000000000791b */ /* 0x003fe20003800000 */
.L_x_9079:
[----:B------:R-:W-:Y:S01]  /*4810*/  FADD.FTZ R93, R90, R93 ;  /* 0x0000005d5a5d7221 */ /* 0x000fe20000010000 */
[----:B------:R-:W-:-:S03]  /*4820*/  HFMA2.MMA R179, -RZ, RZ, 0, 5.9604644775390625e-08 ;  /* 0x00000001ffb37435 */ /* 0x000fc600000001ff */
[----:B------:R-:W-:Y:S01]  /*4830*/  IMAD.MOV.U32 R178, RZ, RZ, R93 ;  /* 0x000000ffffb27224 */ /* 0x000fe200078e005d */
[----:B------:R-:W-:-:S07]  /*4840*/  MOV R92, R177 ;  /* 0x000000b1005c7202 */ /* 0x000fce0000000f00 */
[----:B------:R-:W-:Y:S05]  /*4850*/  WARPSYNC.COLLECTIVE R95, `(.L_x_9080) ;  /* 0x000000005f087348 */ /* 0x000fea0003c00000 */
[----:B------:R0:W1:Y:S02]  /*4860*/  SHFL.DOWN P5, R177, R178, R179, R182 ;  /* 0x080000b3b2b17389 */ /* 0x00006400000a00b6 */
[----:B01----:R-:W-:Y:S01]  /*4870*/  ENDCOLLECTIVE ;  /* 0x000000000000791b */ /* 0x003fe20003800000 */
.L_x_9080:
[----:B------:R-:W-:-:S05]  /*4880*/  FADD.FTZ R86, R91, R92 ;  /* 0x0000005c5b567221 */ /* 0x000fca0000010000 */
[----:B------:R-:W-:Y:S02]  /*4890*/  MOV R178, R86 ;  /* 0x0000005600b27202 */ /* 0x000fe40000000f00 */
[----:B------:R-:W-:-:S07]  /*48a0*/  MOV R92, R177 ;  /* 0x000000b1005c7202 */ /* 0x000fce0000000f00 */
[----:B------:R-:W-:Y:S05]  /*48b0*/  WARPSYNC.COLLECTIVE R95, `(.L_x_9081) ;  /* 0x000000005f087348 */ /* 0x000fea0003c00000 */
[----:B------:R0:W1:Y:S02]  /*48c0*/  SHFL.DOWN P5, R177, R178, R179, R182 ;  /* 0x080000b3b2b17389 */ /* 0x00006400000a00b6 */
[----:B01----:R-:W-:Y:S01]  /*48d0*/  ENDCOLLECTIVE ;  /* 0x000000000000791b */ /* 0x003fe20003800000 */
.L_x_9081:
[----:B------:R-:W-:Y:S01]  /*48e0*/  MOV R87, R177 ;  /* 0x000000b100577202 */ /* 0x000fe20000000f00 */
[----:B------:R-:W-:Y:S06]  /*48f0*/  BRA `(.L_x_9082) ;  /* 0xffffffd400b87947 */ /* 0x000fec000383ffff */
.L_x_9083:
        /* <DEDUP_REMOVED lines=16> */
.L_x_11421:


//--------------------- .text._ZN10layer_norm13ln_bwd_kernelINS_13Kernel_traitsI6__halfffffjLj3072ELj1ELj1ELj4ELj16ENS_18Kernel_traits_baseILj3072ES2_ffffjLj128EEEEELb0ELb0ELb1ELb1EEEvNS_9BwdParamsE --------------------------
	.section	.text._ZN10layer_norm13ln_bwd_kernelINS_13Kernel_traitsI6__halfffffjLj3072ELj1ELj1ELj4ELj16ENS_18Kernel_traits_baseILj3072ES2_ffffjLj128EEEEELb0ELb0ELb1ELb1EEEvNS_9BwdParamsE,"ax",@progbits
	.align	128
        .global         _ZN10layer_norm13ln_bwd_kernelINS_13Kernel_traitsI6__halfffffjLj3072ELj1ELj1ELj4ELj16ENS_18Kernel_traits_baseILj3072ES2_ffffjLj128EEEEELb0ELb0ELb1ELb1EEEvNS_9BwdParamsE
        .type           _ZN10layer_norm13ln_bwd_kernelINS_13Kernel_traitsI6__halfffffjLj3072ELj1ELj1ELj4ELj16ENS_18Kernel_traits_baseILj3072ES2_ffffjLj128EEEEELb0ELb0ELb1ELb1EEEvNS_9BwdParamsE,@function
        .size           _ZN10layer_norm13ln_bwd_kernelINS_13Kernel_traitsI6__halfffffjLj3072ELj1ELj1ELj4ELj16ENS_18Kernel_traits_baseILj3072ES2_ffffjLj128EEEEELb0ELb0ELb1ELb1EEEvNS_9BwdParamsE,(.L_x_11422 - _ZN10layer_norm13ln_bwd_kernelINS_13Kernel_traitsI6__halfffffjLj3072ELj1ELj1ELj4ELj16ENS_18Kernel_traits_baseILj3072ES2_ffffjLj128EEEEELb0ELb0ELb1ELb1EEEvNS_9BwdParamsE)
        .other          _ZN10layer_norm13ln_bwd_kernelINS_13Kernel_traitsI6__halfffffjLj3072ELj1ELj1ELj4ELj16ENS_18Kernel_traits_baseILj3072ES2_ffffjLj128EEEEELb0ELb0ELb1ELb1EEEvNS_9BwdParamsE,@"STO_CUDA_ENTRY STV_DEFAULT"
_ZN10layer_norm13ln_bwd_kernelINS_13Kernel_traitsI6__halfffffjLj3072ELj1ELj1ELj4ELj16ENS_18Kernel_traits_baseILj3072ES2_ffffjLj128EEEEELb0ELb0ELb1ELb1EEEvNS_9BwdParamsE:
.text._ZN10layer_norm13ln_bwd_kernelINS_13Kernel_traitsI6__halfffffjLj3072ELj1ELj1ELj4ELj16ENS_18Kernel_traits_baseILj3072ES2_ffffjLj128EEEEELb0ELb0ELb1ELb1EEEvNS_9BwdParamsE:
[----:B------:R-:W-:Y:S01]  /*0000*/  LDC R1, c[0x0][0x28] ;  /* 0x00000a00ff017b82 */ /* 0x000fe20000000800 */
[----:B------:R-:W0:Y:S07]  /*0010*/  S2R R169, SR_TID.X ;  /* 0x0000000000a97919 */ /* 0x000e2e0000002100 */
[----:B------:R-:W0:Y:S01]  /*0020*/  S2UR UR4, SR_CTAID.X ;  /* 0x00000000000479c3 */ /* 0x000e220000002500 */
        /* <DEDUP_REMOVED lines=35> */
.L_x_9084:
[----:B------:R-:W-:Y:S01]  /*0260*/  SHF.L.U32 R0, R169, 0x3, RZ ;  /* 0x00000003a9007819 */ /* 0x000fe200000006ff */
[----:B------:R-:W-:Y:S01]  /*0270*/  ULDC.64 UR6, c[0x0][0x260] ;  /* 0x0000980000067ab9 */ /* 0x000fe20000000a00 */
[----:B------:R-:W0:Y:S02]  /*0280*/  LDC.U8 R181, c[0x0][0x2a0] ;  /* 0x0000a800ffb57b82 */ /* 0x000e240000000000 */
[----:B------:R-:W-:-:S04]  /*0290*/  LOP3.LUT R0, R0, 0x3f8, RZ, 0xc0, !PT ;  /* 0x000003f800007812 */ /* 0x000fc800078ec0ff */
[----:B------:R-:W-:-:S04]  /*02a0*/  IADD3 R2, P0, R0, UR6, RZ ;  /* 0x0000000600027c10 */ /* 0x000fc8000ff1e0ff */
[----:B------:R-:W-:-:S05]  /*02b0*/  IADD3.X R3, RZ, UR7, RZ, P0, !PT ;  /* 0x00000007ff037c10 */ /* 0x000fca00087fe4ff */
[----:B------:R-:W2:Y:S04]  /*02c0*/  LDG.E.64 R164, desc[UR4][R2.64] ;  /* 0x0000000402a47981 */ /* 0x000ea8000c1e1b00 */
[----:B------:R-:W3:Y:S04]  /*02d0*/  LDG.E.64 R160, desc[UR4][R2.64+0x400] ;  /* 0x0004000402a07981 */ /* 0x000ee8000c1e1b00 */
[----:B------:R-:W4:Y:S04]  /*02e0*/  LDG.E.64 R156, desc[UR4][R2.64+0x800] ;  /* 0x00080004029c7981 */ /* 0x000f28000c1e1b00 */
[----:B------:R-:W5:Y:S04]  /*02f0*/  LDG.E.64 R152, desc[UR4][R2.64+0xc00] ;  /* 0x000c000402987981 */ /* 0x000f68000c1e1b00 */
[----:B------:R-:W5:Y:S04]  /*0300*/  LDG.E.64 R148, desc[UR4][R2.64+0x1000] ;  /* 0x0010000402947981 */ /* 0x000f68000c1e1b00 */
[----:B------:R-:W5:Y:S01]  /*0310*/  LDG.E.64 R144, desc[UR4][R2.64+0x1400] ;  /* 0x0014000402907981 */ /* 0x000f62000c1e1b00 */
        /* <DEDUP_REMOVED lines=48> */
[----:B------:R-:W-:-:S02]  /*0620*/  HADD2.F32 R145, -RZ, R145.H0_H0 ;  /* 0x20000091ff917230 */ /* 0x000fc40000004100 */
[----:B------:R-:W-:Y:S02]  /*0630*/  HADD2.F32 R166, -RZ, R166.H0_H0 ;  /* 0x200000a6ffa67230 */ /* 0x000fe40000004100 */
[----:B------:R-:W-:Y:S02]  /*0640*/  HADD2.F32 R164, -RZ, R164.H0_H0 ;  /* 0x200000a4ffa47230 */ /* 0x000fe40000004100 */
[----:B------:R-:W-:Y:S02]  /*0650*/  HADD2.F32 R162, -RZ, R162.H0_H0 ;  /* 0x200000a2ffa27230 */ /* 0x000fe40000004100 */
[----:B------:R-:W-:Y:S02]  /*0660*/  HADD2.F32 R160, -RZ, R160.H0_H0 ;  /* 0x200000a0ffa07230 */ /* 0x000fe40000004100 */
[----:B------:R-:W-:Y:S02]  /*0670*/  HADD2.F32 R158, -RZ, R158.H0_H0 ;  /* 0x2000009eff9e7230 */ /* 0x000fe40000004100 */
[----:B------:R-:W-:-:S02]  /*0680*/  HADD2.F32 R156, -RZ, R156.H0_H0 ;  /* 0x2000009cff9c7230 */ /* 0x000fc40000004100 */
[----:B------:R-:W-:Y:S02]  /*0690*/  HADD2.F32 R154, -RZ, R154.H0_H0 ;  /* 0x2000009aff9a7230 */ /* 0x000fe40000004100 */
[----:B------:R-:W-:Y:S02]  /*06a0*/  HADD2.F32 R152, -RZ, R152.H0_H0 ;  /* 0x20000098ff987230 */ /* 0x000fe40000004100 */
[----:B------:R-:W-:Y:S02]  /*06b0*/  HADD2.F32 R150, -RZ, R150.H0_H0 ;  /* 0x20000096ff967230 */ /* 0x000fe40000004100 */
[----:B------:R-:W-:Y:S02]  /*06c0*/  HADD2.F32 R148, -RZ, R148.H0_H0 ;  /* 0x20000094ff947230 */ /* 0x000fe40000004100 */
[----:B------:R-:W-:Y:S02]  /*06d0*/  HADD2.F32 R146, -RZ, R146.H0_H0 ;  /* 0x20000092ff927230 */ /* 0x000fe40000004100 */
[----:B0-----:R-:W-:-:S07]  /*06e0*/  HADD2.F32 R144, -RZ, R144.H0_H0 ;  /* 0x20000090ff907230 */ /* 0x001fce0000004100 */
.L_x_9149:
        /* <DEDUP_REMOVED lines=8> */
[----:B------:R4:W5:Y:S01]  /*0770*/  LDG.E R142, desc[UR4][R84.64] ;  /* 0x00000004548e7981 */ /* 0x000962000c1e1900 */
[----:B--2---:R-:W-:-:S05]  /*0780*/  IMAD.WIDE R88, R168, 0x4, R88 ;  /* 0x00000004a8587825 */ /* 0x004fca00078e0258 */
[----:B------:R4:W5:Y:S01]  /*0790*/  LDG.E R170, desc[UR4][R88.64] ;  /* 0x0000000458aa7981 */ /* 0x000962000c1e1900 */
[----:B0-----:R-:W-:Y:S01]  /*07a0*/  IMAD R0, R168, R193, RZ ;  /* 0x000000c1a8007224 */ /* 0x001fe200078e02ff */
[----:B------:R-:W-:-:S04]  /*07b0*/  LOP3.LUT R186, R169, 0x7f, RZ, 0xc0, !PT ;  /* 0x0000007fa9ba7812 */ /* 0x000fc800078ec0ff */
[----:B------:R-:W-:-:S04]  /*07c0*/  SHF.R.S32.HI R91, RZ, 0x1f, R0 ;  /* 0x0000001fff5b7819 */ /* 0x000fc80000011400 */
[----:B------:R-:W-:-:S04]  /*07d0*/  LEA.HI R91, R91, R0, RZ, 0x2 ;  /* 0x000000005b5b7211 */ /* 0x000fc800078f10ff */
[----:B------:R-:W-:Y:S01]  /*07e0*/  LEA.HI.SX32 R143, R91, R186, 0x1e ;  /* 0x000000ba5b8f7211 */ /* 0x000fe200078ff2ff */
[----:B------:R-:W-:Y:S03]  /*07f0*/  BSSY B0, `(.L_x_9086) ;  /* 0x00000fd000007945 */ /* 0x000fe60003800000 */
[C---:B------:R-:W-:Y:S02]  /*0800*/  IADD3 R191, R143.reuse, 0x80, RZ ;  /* 0x000000808fbf7810 */ /* 0x040fe40007ffe0ff */
[C---:B------:R-:W-:Y:S02]  /*0810*/  IADD3 R185, R143.reuse, 0x100, RZ ;  /* 0x000001008fb97810 */ /* 0x040fe40007ffe0ff */
[C---:B------:R-:W-:Y:S01]  /*0820*/  IADD3 R177, R143.reuse, 0x180, RZ ;  /* 0x000001808fb17810 */ /* 0x040fe20007ffe0ff */
[----:B-1----:R-:W-:-:S04]  /*0830*/  IMAD.WIDE.U32 R138, R143, 0x10, R140 ;  /* 0x000000108f8a7825 */ /* 0x002fc800078e008c */
[----:B------:R-:W-:-:S04]  /*0840*/  IMAD.WIDE.U32 R136, R191, 0x10, R140 ;  /* 0x00000010bf887825 */ /* 0x000fc800078e008c */
        /* <DEDUP_REMOVED lines=11> */
[C---:B------:R-:W-:Y:S01]  /*0900*/  IADD3 R69, R143.reuse, 0x200, RZ ;  /* 0x000002008f457810 */ /* 0x040fe20007ffe0ff */
[----:B------:R0:W5:Y:S01]  /*0910*/  LDG.E.128 R52, desc[UR4][R138.64] ;  /* 0x000000048a347981 */ /* 0x000162000c1e1d00 */
[----:B------:R-:W-:-:S03]  /*0920*/  IADD3 R73, R143, 0x280, RZ ;  /* 0x000002808f497810 */ /* 0x000fc60007ffe0ff */
[--C-:B------:R-:W-:Y:S01]  /*0930*/  IMAD.WIDE.U32 R68, R69, 0x10, R140.reuse ;  /* 0x0000001045447825 */ /* 0x100fe200078e008c */
[----:B------:R0:W5:Y:S03]  /*0940*/  LDG.E.128 R56, desc[UR4][R136.64] ;  /* 0x0000000488387981 */ /* 0x000166000c1e1d00 */
[----:B------:R-:W-:Y:S01]  /*0950*/  IMAD.WIDE.U32 R72, R73, 0x10, R140 ;  /* 0x0000001049487825 */ /* 0x000fe200078e008c */
[----:B------:R0:W5:Y:S04]  /*0960*/  LDG.E.128 R60, desc[UR4][R134.64] ;  /* 0x00000004863c7981 */ /* 0x000168000c1e1d00 */
[----:B------:R0:W5:Y:S04]  /*0970*/  LDG.E.128 R64, desc[UR4][R132.64] ;  /* 0x0000000484407981 */ /* 0x000168000c1e1d00 */
[----:B------:R-:W5:Y:S04]  /*0980*/  LDG.E.128 R68, desc[UR4][R68.64] ;  /* 0x0000000444447981 */ /* 0x000f68000c1e1d00 */
[----:B------:R-:W5:Y:S01]  /*0990*/  LDG.E.128 R72, desc[UR4][R72.64] ;  /* 0x0000000448487981 */ /* 0x000f62000c1e1d00 */
[----:B------:R-:W-:-:S02]  /*09a0*/  MOV R85, RZ ;  /* 0x000000ff00557202 */ /* 0x000fc40000000f00 */
[----:B------:R-:W-:Y:S01]  /*09b0*/  MOV R86, RZ ;  /* 0x000000ff00567202 */ /* 0x000fe20000000f00 */
[----:B0-----:R-:W-:Y:S06]  /*09c0*/  BRA `(.L_x_9088) ;  /* 0x0000000c007c7947 */ /* 0x001fec0003800000 */
.L_x_9087:
[----:B------:R-:W0:Y:S01]  /*09d0*/  LDC.64 R96, c[0x0][0x250] ;  /* 0x00009400ff607b82 */ /* 0x000e220000000a00 */
[----:B------:R-:W-:-:S05]  /*09e0*/  IADD3 R0, R86, -0x1, RZ ;  /* 0xffffffff56007810 */ /* 0x000fca0007ffe0ff */
[----:B------:R-:W-:Y:S02]  /*09f0*/  IMAD R0, R0, R193, RZ ;  /* 0x000000c100007224 */ /* 0x000fe400078e02ff */
[----:B------:R-:W1:Y:S03]  /*0a00*/  LDC.64 R120, c[0x0][0x238] ;  /* 0x00008e00ff787b82 */ /* 0x000e660000000a00 */
[----:B------:R-:W-:-:S04]  /*0a10*/  SHF.R.S32.HI R85, RZ, 0x1f, R0 ;  /* 0x0000001fff557819 */ /* 0x000fc80000011400 */
[----:B------:R-:W-:Y:S01]  /*0a20*/  LEA.HI R85, R85, R0, RZ, 0x2 ;  /* 0x0000000055557211 */ /* 0x000fe200078f10ff */
[----:B------:R-:W2:Y:S01]  /*0a30*/  LDC.64 R2, c[0x0][0x2b8] ;  /* 0x0000ae00ff027b82 */ /* 0x000ea20000000a00 */
[----:B0-----:R-:W-:Y:S02]  /*0a40*/  IMAD.WIDE R96, R168, 0x4, R96 ;  /* 0x00000004a8607825 */ /* 0x001fe400078e0260 */
[----:B------:R-:W-:-:S03]  /*0a50*/  LEA.HI.SX32 R125, R85, R186, 0x1e ;  /* 0x000000ba557d7211 */ /* 0x000fc600078ff2ff */
[----:B------:R0:W3:Y:S01]  /*0a60*/  LDG.E R171, desc[UR4][R96.64] ;  /* 0x0000000460ab7981 */ /* 0x0000e2000c1e1900 */
[----:B-1----:R-:W-:-:S06]  /*0a70*/  IMAD.WIDE.U32 R128, R143, 0x10, R120 ;  /* 0x000000108f807825 */ /* 0x002fcc00078e0078 */
[----:B------:R-:W4:Y:S01]  /*0a80*/  LDG.E.128 R128, desc[UR4][R128.64] ;  /* 0x0000000480807981 */ /* 0x000f22000c1e1d00 */
[----:B0-----:R-:W-:-:S04]  /*0a90*/  IMAD.WIDE.U32 R96, R185, 0x10, R120 ;  /* 0x00000010b9607825 */ /* 0x001fc800078e0078 */
[----:B--2---:R-:W-:Y:S02]  /*0aa0*/  IMAD.WIDE.U32 R84, R125, 0x10, R2 ;  /* 0x000000107d547825 */ /* 0x004fe400078e0002 */
[----:B------:R-:W2:Y:S02]  /*0ab0*/  LDG.E.128 R96, desc[UR4][R96.64] ;  /* 0x0000000460607981 */ /* 0x000ea4000c1e1d00 */
[--C-:B------:R-:W-:Y:S02]  /*0ac0*/  IMAD.WIDE.U32 R104, R177, 0x10, R120.reuse ;  /* 0x00000010b1687825 */ /* 0x100fe400078e0078 */
[----:B------:R-:W2:Y:S01]  /*0ad0*/  LDG.E.128 R84, desc[UR4][R84.64] ;  /* 0x0000000454547981 */ /* 0x000ea2000c1e1d00 */
[----:B------:R-:W-:Y:S01]  /*0ae0*/  IADD3 R93, R125, 0x80, RZ ;  /* 0x000000807d5d7810 */ /* 0x000fe20007ffe0ff */
[----:B------:R-:W-:Y:S02]  /*0af0*/  IMAD.WIDE.U32 R88, R191, 0x10, R120 ;  /* 0x00000010bf587825 */ /* 0x000fe400078e0078 */
[----:B------:R-:W2:Y:S02]  /*0b00*/  LDG.E.128 R104, desc[UR4][R104.64] ;  /* 0x0000000468687981 */ /* 0x000ea4000c1e1d00 */
[----:B------:R-:W-:-:S02]  /*0b10*/  IMAD.WIDE.U32 R92, R93, 0x10, R2 ;  /* 0x000000105d5c7825 */ /* 0x000fc400078e0002 */
[----:B------:R-:W2:Y:S04]  /*0b20*/  LDG.E.128 R88, desc[UR4][R88.64] ;  /* 0x0000000458587981 */ /* 0x000ea8000c1e1d00 */
[----:B------:R-:W2:Y:S01]  /*0b30*/  LDG.E.128 R92, desc[UR4][R92.64] ;  /* 0x000000045c5c7981 */ /* 0x000ea2000c1e1d00 */
[----:B------:R-:W-:-:S05]  /*0b40*/  IADD3 R101, R125, 0x100, RZ ;  /* 0x000001007d657810 */ /* 0x000fca0007ffe0ff */
[----:B------:R-:W-:Y:S01]  /*0b50*/  IMAD.WIDE.U32 R100, R101, 0x10, R2 ;  /* 0x0000001065647825 */ /* 0x000fe200078e0002 */
[----:B------:R-:W-:-:S05]  /*0b60*/  IADD3 R109, R125, 0x180, RZ ;  /* 0x000001807d6d7810 */ /* 0x000fca0007ffe0ff */
[----:B------:R-:W2:Y:S01]  /*0b70*/  LDG.E.128 R100, desc[UR4][R100.64] ;  /* 0x0000000464647981 */ /* 0x000ea2000c1e1d00 */
[----:B------:R-:W-:Y:S01]  /*0b80*/  IMAD.WIDE.U32 R108, R109, 0x10, R2 ;  /* 0x000000106d6c7825 */ /* 0x000fe200078e0002 */
[----:B------:R-:W-:-:S05]  /*0b90*/  IADD3 R173, R143, 0x200, RZ ;  /* 0x000002008fad7810 */ /* 0x000fca0007ffe0ff */
[----:B------:R-:W2:Y:S01]  /*0ba0*/  LDG.E.128 R108, desc[UR4][R108.64] ;  /* 0x000000046c6c7981 */ /* 0x000ea2000c1e1d00 */
[----:B------:R-:W-:Y:S01]  /*0bb0*/  IMAD.WIDE.U32 R112, R173, 0x10, R120 ;  /* 0x00000010ad707825 */ /* 0x000fe200078e0078 */
[----:B------:R-:W-:Y:S02]  /*0bc0*/  IADD3 R117, R125, 0x200, RZ ;  /* 0x000002007d757810 */ /* 0x000fe40007ffe0ff */
[----:B------:R-:W-:-:S03]  /*0bd0*/  IADD3 R175, R143, 0x280, RZ ;  /* 0x000002808faf7810 */ /* 0x000fc60007ffe0ff */
[----:B------:R-:W2:Y:S01]  /*0be0*/  LDG.E.128 R112, desc[UR4][R112.64] ;  /* 0x0000000470707981 */ /* 0x000ea2000c1e1d00 */
[----:B------:R-:W-:-:S04]  /*0bf0*/  IMAD.WIDE.U32 R116, R117, 0x10, R2 ;  /* 0x0000001075747825 */ /* 0x000fc800078e0002 */
[----:B------:R-:W-:Y:S02]  /*0c00*/  IMAD.WIDE.U32 R120, R175, 0x10, R120 ;  /* 0x00000010af787825 */ /* 0x000fe400078e0078 */
[----:B------:R-:W2:Y:S01]  /*0c10*/  LDG.E.128 R116, desc[UR4][R116.64] ;  /* 0x0000000474747981 */ /* 0x000ea2000c1e1d00 */
[----:B------:R-:W-:-:S03]  /*0c20*/  IADD3 R125, R125, 0x280, RZ ;  /* 0x000002807d7d7810 */ /* 0x000fc60007ffe0ff */
[----:B------:R-:W2:Y:S02]  /*0c30*/  LDG.E.128 R120, desc[UR4][R120.64] ;  /* 0x0000000478787981 */ /* 0x000ea4000c1e1d00 */
[----:B------:R-:W-:-:S06]  /*0c40*/  IMAD.WIDE.U32 R124, R125, 0x10, R2 ;  /* 0x000000107d7c7825 */ /* 0x000fcc00078e0002 */
[----:B------:R-:W2:Y:S01]  /*0c50*/  LDG.E.128 R124, desc[UR4][R124.64] ;  /* 0x000000047c7c7981 */ /* 0x000ea2000c1e1d00 */
[----:B------:R-:W-:Y:S02]  /*0c60*/  MOV R2, UR14 ;  /* 0x0000000e00027c02 */ /* 0x000fe40008000f00 */
[----:B------:R-:W-:Y:S02]  /*0c70*/  MOV R0, UR15 ;  /* 0x0000000f00007c02 */ /* 0x000fe40008000f00 */
[----:B------:R-:W-:-:S04]  /*0c80*/  ISETP.NE.U32.AND P0, PT, R2, RZ, PT ;  /* 0x000000ff0200720c */ /* 0x000fc80003f05070 */
[----:B------:R-:W-:-:S13]  /*0c90*/  ISETP.NE.AND.EX P0, PT, R0, RZ, PT, P0 ;  /* 0x000000ff0000720c */ /* 0x000fda0003f05300 */
[--C-:B------:R-:W-:Y:S01]  /*0ca0*/  @P0 IMAD.WIDE.U32 R172, R173, 0x10, R140.reuse ;  /* 0x00000010adac0825 */ /* 0x100fe200078e008c */
[----:B------:R-:W5:Y:S03]  /*0cb0*/  @P0 LDG.E.128 R52, desc[UR4][R138.64] ;  /* 0x000000048a340981 */ /* 0x000f66000c1e1d00 */
[----:B------:R-:W-:Y:S01]  /*0cc0*/  @P0 IMAD.WIDE.U32 R174, R175, 0x10, R140 ;  /* 0x00000010afae0825 */ /* 0x000fe200078e008c */
[----:B------:R-:W5:Y:S04]  /*0cd0*/  @P0 LDG.E.128 R56, desc[UR4][R136.64] ;  /* 0x0000000488380981 */ /* 0x000f68000c1e1d00 */
[----:B------:R-:W5:Y:S04]  /*0ce0*/  @P0 LDG.E.128 R60, desc[UR4][R134.64] ;  /* 0x00000004863c0981 */ /* 0x000f68000c1e1d00 */
[----:B------:R-:W5:Y:S04]  /*0cf0*/  @P0 LDG.E.128 R64, desc[UR4][R132.64] ;  /* 0x0000000484400981 */ /* 0x000f68000c1e1d00 */
[----:B------:R0:W5:Y:S04]  /*0d00*/  @P0 LDG.E.128 R68, desc[UR4][R172.64] ;  /* 0x00000004ac440981 */ /* 0x000168000c1e1d00 */
[----:B------:R1:W5:Y:S01]  /*0d10*/  @P0 LDG.E.128 R72, desc[UR4][R174.64] ;  /* 0x00000004ae480981 */ /* 0x000362000c1e1d00 */
[----:B------:R-:W-:-:S04]  /*0d20*/  ISETP.NE.AND P0, PT, R181, RZ, PT ;  /* 0x000000ffb500720c */ /* 0x000fc80003f05270 */
[----:B---3--:R-:W-:-:S05]  /*0d30*/  FSEL R140, R171, RZ, !P0 ;  /* 0x000000ffab8c7208 */ /* 0x008fca0004000000 */
[C---:B----4-:R-:W-:Y:S01]  /*0d40*/  FADD.FTZ R129, -R140.reuse, R129 ;  /* 0x000000818c817221 */ /* 0x050fe20000010100 */
[C---:B------:R-:W-:Y:S01]  /*0d50*/  FADD.FTZ R141, -R140.reuse, R130 ;  /* 0x000000828c8d7221 */ /* 0x040fe20000010100 */
[----:B------:R-:W-:Y:S02]  /*0d60*/  FADD.FTZ R131, -R140, R131 ;  /* 0x000000838c837221 */ /* 0x000fe40000010100 */
[----:B-----5:R-:W-:Y:S01]  /*0d70*/  FMUL.FTZ R130, R142, R129 ;  /* 0x000000818e827220 */ /* 0x020fe20000410000 */
[----:B------:R-:W-:Y:S01]  /*0d80*/  FADD.FTZ R3, -R140, R128 ;  /* 0x000000808c037221 */ /* 0x000fe20000010100 */
[----:B------:R-:W-:Y:S02]  /*0d90*/  FMUL.FTZ R128, R142, R131 ;  /* 0x000000838e807220 */ /* 0x000fe40000410000 */
[----:B--2---:R-:W-:Y:S01]  /*0da0*/  FFMA.FTZ R5, R85, R130, R5 ;  /* 0x0000008255057223 */ /* 0x004fe20000010005 */
[----:B------:R-:W-:Y:S01]  /*0db0*/  FADD.FTZ R29, R29, R85 ;  /* 0x000000551d1d7221 */ /* 0x000fe20000010000 */
[----:B------:R-:W-:Y:S01]  /*0dc0*/  FMUL.FTZ R131, R166, R85 ;  /* 0x00000055a6837220 */ /* 0x000fe20000410000 */
[----:B------:R-:W-:Y:S01]  /*0dd0*/  FADD.FTZ R85, -R140, R96 ;  /* 0x000000608c557221 */ /* 0x000fe20000010100 */
[----:B------:R-:W-:Y:S01]  /*0de0*/  FFMA.FTZ R7, R87, R128, R7 ;  /* 0x0000008057077223 */ /* 0x000fe20000010007 */
[----:B------:R-:W-:Y:S01]  /*0df0*/  FADD.FTZ R31, R31, R87 ;  /* 0x000000571f1f7221 */ /* 0x000fe20000010000 */
[----:B------:R-:W-:Y:S01]  /*0e00*/  FMUL.FTZ R171, R164, R87 ;  /* 0x00000057a4ab7220 */ /* 0x000fe20000410000 */
[----:B------:R-:W-:Y:S01]  /*0e10*/  FADD.FTZ R87, -R140, R97 ;  /* 0x000000618c577221 */ /* 0x000fe20000010100 */
[C---:B------:R-:W-:Y:S01]  /*0e20*/  FMUL.FTZ R3, R142.reuse, R3 ;  /* 0x000000038e037220 */ /* 0x040fe20000410000 */
[----:B------:R-:W-:Y:S01]  /*0e30*/  FMUL.FTZ R97, R142, R85 ;  /* 0x000000558e617220 */ /* 0x000fe20000410000 */
[----:B0-----:R-:W-:Y:S01]  /*0e40*/  FMUL.FTZ R172, R167, R84 ;  /* 0x00000054a7ac7220 */ /* 0x001fe20000410000 */
[----:B------:R-:W-:Y:S01]  /*0e50*/  FADD.FTZ R85, -R140, R104 ;  /* 0x000000688c557221 */ /* 0x000fe20000010100 */
[----:B------:R-:W-:Y:S01]  /*0e60*/  FMUL.FTZ R96, R142, R87 ;  /* 0x000000578e607220 */ /* 0x000fe20000410000 */
[----:B------:R-:W-:Y:S01]  /*0e70*/  FFMA.FTZ R4, R84, R3, R4 ;  /* 0x0000000354047223 */ /* 0x000fe20000010004 */
[----:B------:R-:W-:Y:S01]  /*0e80*/  FADD.FTZ R28, R28, R84 ;  /* 0x000000541c1c7221 */ /* 0x000fe20000010000 */
[----:B------:R-:W-:Y:S01]  /*0e90*/  FADD.FTZ R87, -R140, R107 ;  /* 0x0000006b8c577221 */ /* 0x000fe20000010100 */
[C---:B------:R-:W-:Y:S01]  /*0ea0*/  FMUL.FTZ R107, R142.reuse, R85 ;  /* 0x000000558e6b7220 */ /* 0x040fe20000410000 */
[----:B------:R-:W-:Y:S01]  /*0eb0*/  FADD.FTZ R84, RZ, R172 ;  /* 0x000000acff547221 */ /* 0x000fe20000010000 */
[----:B------:R-:W-:Y:S01]  /*0ec0*/  FFMA.FTZ R85, R3, R172, RZ ;  /* 0x000000ac03557223 */ /* 0x000fe200000100ff */
[----:B------:R-:W-:Y:S01]  /*0ed0*/  FMUL.FTZ R129, R142, R141 ;  /* 0x0000008d8e817220 */ /* 0x000fe20000410000 */
[----:B-1----:R-:W-:Y:S01]  /*0ee0*/  FADD.FTZ R175, -R140, R88 ;  /* 0x000000588caf7221 */ /* 0x002fe20000010100 */
[----:B------:R-:W-:Y:S01]  /*0ef0*/  FMUL.FTZ R182, R142, R87 ;  /* 0x000000578eb67220 */ /* 0x000fe20000410000 */
[----:B------:R-:W-:Y:S01]  /*0f00*/  FMUL.FTZ R174, R165, R86 ;  /* 0x00000056a5ae7220 */ /* 0x000fe20000410000 */
[----:B------:R-:W-:Y:S01]  /*0f10*/  FADD.FTZ R87, R84, R131 ;  /* 0x0000008354577221 */ /* 0x000fe20000010000 */
[----:B------:R-:W-:Y:S01]  /*0f20*/  FFMA.FTZ R84, R130, R131, R85 ;  /* 0x0000008382547223 */ /* 0x000fe20000010055 */
[----:B------:R-:W-:Y:S01]  /*0f30*/  FFMA.FTZ R6, R86, R129, R6 ;  /* 0x0000008156067223 */ /* 0x000fe20000010006 */
[----:B------:R-:W-:Y:S01]  /*0f40*/  FADD.FTZ R30, R30, R86 ;  /* 0x000000561e1e7221 */ /* 0x000fe20000010000 */
[----:B------:R-:W-:Y:S01]  /*0f50*/  FADD.FTZ R89, -R140, R89 ;  /* 0x000000598c597221 */ /* 0x000fe20000010100 */
[----:B------:R-:W-:Y:S01]  /*0f60*/  FMUL.FTZ R175, R142, R175 ;  /* 0x000000af8eaf7220 */ /* 0x000fe20000410000 */
[----:B------:R-:W-:Y:S01]  /*0f70*/  FADD.FTZ R86, R87, R174 ;  /* 0x000000ae57567221 */ /* 0x000fe20000010000 */
[----:B------:R-:W-:Y:S01]  /*0f80*/  FFMA.FTZ R85, R129, R174, R84 ;  /* 0x000000ae81557223 */ /* 0x000fe20000010054 */
[----:B------:R-:W-:Y:S01]  /*0f90*/  FADD.FTZ R173, -R140, R90 ;  /* 0x0000005a8cad7221 */ /* 0x000fe20000010100 */
[----:B------:R-:W-:Y:S01]  /*0fa0*/  FMUL.FTZ R178, R142, R89 ;  /* 0x000000598eb27220 */ /* 0x000fe20000410000 */
        /* <DEDUP_REMOVED lines=32> */
[C---:B------:R-:W-:Y:S01]  /*11b0*/  FADD.FTZ R89, -R140.reuse, R98 ;  /* 0x000000628c597221 */ /* 0x040fe20000010100 */
[----:B------:R-:W-:Y:S01]  /*11c0*/  FFMA.FTZ R85, R97, R100, R86 ;  /* 0x0000006461557223 */ /* 0x000fe20000010056 */
        /* <DEDUP_REMOVED lines=29> */
[----:B------:R-:W-:Y:S01]  /*13a0*/  FADD.FTZ R23, R23, R103 ;  /* 0x0000006717177221 */ /* 0x000fe20000010000 */
[----:B------:R-:W-:Y:S01]  /*13b0*/  FFMA.FTZ R84, R106, R109, R85 ;  /* 0x0000006d6a547223 */ /* 0x000fe20000010055 */
[C---:B------:R-:W-:Y:S01]  /*13c0*/  FADD.FTZ R103, -R140.reuse, R115 ;  /* 0x000000738c677221 */ /* 0x040fe20000010100 */
[----:B------:R-:W-:Y:S01]  /*13d0*/  FFMA.FTZ R43, R111, R182, R43 ;  /* 0x000000b66f2b7223 */ /* 0x000fe2000001002b */
[----:B------:R-:W-:Y:S01]  /*13e0*/  FADD.FTZ R19, R19, R111 ;  /* 0x0000006f13137221 */ /* 0x000fe20000010000 */
[----:B------:R-:W-:Y:S01]  /*13f0*/  FADD.FTZ R113, -R140, R113 ;  /* 0x000000718c717221 */ /* 0x000fe20000010100 */
[----:B------:R-:W-:Y:S01]  /*1400*/  FMUL.FTZ R115, R142, R89 ;  /* 0x000000598e737220 */ /* 0x000fe20000410000 */
        /* <DEDUP_REMOVED lines=59> */
.L_x_9088:
[----:B------:R-:W-:Y:S05]  /*17c0*/  BSYNC B0 ;  /* 0x0000000000007941 */ /* 0x000fea0003800000 */
.L_x_9086:
        /* <DEDUP_REMOVED lines=25> */
.L_x_9160:
[----:B------:R-:W3:Y:S01]  /*1960*/  S2R R91, SR_CgaCtaId ;  /* 0x00000000005b7919 */ /* 0x000ee20000008800 */
[----:B------:R-:W-:Y:S01]  /*1970*/  MOV R90, 0x400 ;  /* 0x00000400005a7802 */ /* 0x000fe20000000f00 */
[----:B-1----:R-:W-:Y:S01]  /*1980*/  FADD.FTZ R102, R86, R89 ;  /* 0x0000005956667221 */ /* 0x002fe20000010000 */
[----:B------:R-:W-:Y:S01]  /*1990*/  @!P0 LOP3.LUT R84, R84, 0x3, RZ, 0xc0, !PT ;  /* 0x0000000354548812 */ /* 0x000fe200078ec0ff */
[----:B--2---:R-:W-:Y:S01]  /*19a0*/  FADD.FTZ R103, R85, R88 ;  /* 0x0000005855677221 */ /* 0x004fe20000010000 */
[----:B------:R-:W-:Y:S05]  /*19b0*/  WARPSYNC.ALL ;  /* 0x0000000000007948 */ /* 0x000fea0003800000 */
[----:B------:R-:W-:Y:S01]  /*19c0*/  @!P0 IADD3 R84, R87, R84, RZ ;  /* 0x0000005457548210 */ /* 0x000fe20007ffe0ff */
[----:B------:R-:W-:Y:S01]  /*19d0*/  HFMA2.MMA R133, -RZ, RZ, 0, 0 ;  /* 0x00000000ff857435 */ /* 0x000fe200000001ff */
[----:B-----5:R-:W-:Y:S01]  /*19e0*/  ISETP.GE.AND P6, PT, R170, 0x1, PT ;  /* 0x00000001aa00780c */ /* 0x020fe20003fc6270 */
[----:B------:R-:W-:Y:S01]  /*19f0*/  BSSY B0, `(.L_x_9090) ;  /* 0x0000063000007945 */ /* 0x000fe20003800000 */
[----:B------:R-:W-:-:S02]  /*1a00*/  @!P4 ISETP.NE.U32.AND P3, PT, R2, RZ, PT ;  /* 0x000000ff0200c20c */ /* 0x000fc40003f65070 */
[----:B------:R-:W-:Y:S02]  /*1a10*/  ISETP.NE.AND P1, PT, R181, RZ, PT ;  /* 0x000000ffb500720c */ /* 0x000fe40003f25270 */
[----:B------:R-:W-:Y:S02]  /*1a20*/  @!P4 ISETP.NE.AND.EX P3, PT, R0, RZ, PT, P3 ;  /* 0x000000ff0000c20c */ /* 0x000fe40003f65330 */
[C---:B------:R-:W-:Y:S02]  /*1a30*/  @!P4 ISETP.NE.U32.AND P2, PT, R2.reuse, RZ, PT ;  /* 0x000000ff0200c20c */ /* 0x040fe40003f45070 */
[----:B------:R-:W-:Y:S02]  /*1a40*/  @!P4 FSEL R190, R53, RZ, P3 ;  /* 0x000000ff35bec208 */ /* 0x000fe40001800000 */
[----:B------:R-:W-:Y:S02]  /*1a50*/  @!P4 ISETP.NE.U32.AND P3, PT, R2, RZ, PT ;  /* 0x000000ff0200c20c */ /* 0x000fe40003f65070 */
[----:B------:R-:W-:-:S02]  /*1a60*/  @P6 IADD3 R118, R170, -0x1, RZ ;  /* 0xffffffffaa766810 */ /* 0x000fc40007ffe0ff */
[C---:B------:R-:W-:Y:S02]  /*1a70*/  @!P4 ISETP.NE.AND.EX P2, PT, R0.reuse, RZ, PT, P2 ;  /* 0x000000ff0000c20c */ /* 0x040fe40003f45320 */
[----:B------:R-:W-:Y:S01]  /*1a80*/  @!P4 ISETP.NE.AND.EX P3, PT, R0, RZ, PT, P3 ;  /* 0x000000ff0000c20c */ /* 0x000fe20003f65330 */
[----:B------:R-:W-:Y:S01]  /*1a90*/  @P6 IMAD R118, R118, R193, RZ ;  /* 0x000000c176766224 */ /* 0x000fe200078e02ff */
[----:B---3--:R-:W-:Y:S02]  /*1aa0*/  LEA R90, R91, R90, 0x18 ;  /* 0x0000005a5b5a7211 */ /* 0x008fe400078ec0ff */
[----:B------:R-:W-:Y:S02]  /*1ab0*/  @!P4 FSEL R199, R54, RZ, P2 ;  /* 0x000000ff36c7c208 */ /* 0x000fe40001000000 */
[-C--:B------:R-:W-:Y:S02]  /*1ac0*/  @!P0 LEA R104, R84, R90.reuse, 0x3 ;  /* 0x0000005a54688211 */ /* 0x080fe400078e18ff */
[----:B------:R-:W-:-:S02]  /*1ad0*/  LEA R105, R87, R90, 0x3 ;  /* 0x0000005a57697211 */ /* 0x000fc400078e18ff */
[----:B------:R-:W-:Y:S01]  /*1ae0*/  @P6 SHF.R.S32.HI R127, RZ, 0x1f, R118 ;  /* 0x0000001fff7f6819 */ /* 0x000fe20000011476 */
[----:B------:R1:W-:Y:S01]  /*1af0*/  @!P0 STS.64 [R104+0x3000], R102 ;  /* 0x0030006668008388 */ /* 0x0003e20000000a00 */
[----:B------:R-:W-:Y:S01]  /*1b00*/  BAR.SYNC.DEFER_BLOCKING 0x0 ;  /* 0x0000000000007b1d */ /* 0x000fe20000010000 */
[C---:B------:R-:W-:Y:S02]  /*1b10*/  @!P4 ISETP.NE.U32.AND P0, PT, R2.reuse, RZ, PT ;  /* 0x000000ff0200c20c */ /* 0x040fe40003f05070 */
[----:B------:R-:W-:Y:S02]  /*1b20*/  @!P4 ISETP.NE.U32.AND P2, PT, R2, RZ, PT ;  /* 0x000000ff0200c20c */ /* 0x000fe40003f45070 */
[----:B------:R-:W-:Y:S02]  /*1b30*/  @!P4 ISETP.NE.AND.EX P0, PT, R0, RZ, PT, P0 ;  /* 0x000000ff0000c20c */ /* 0x000fe40003f05300 */
[----:B------:R-:W-:Y:S02]  /*1b40*/  @!P4 FSEL R201, R56, RZ, P3 ;  /* 0x000000ff38c9c208 */ /* 0x000fe40001800000 */
[----:B------:R-:W-:-:S02]  /*1b50*/  @!P4 ISETP.NE.U32.AND P3, PT, R2, RZ, PT ;  /* 0x000000ff0200c20c */ /* 0x000fc40003f65070 */
[----:B------:R-:W-:Y:S02]  /*1b60*/  @!P4 FSEL R197, R52, RZ, P0 ;  /* 0x000000ff34c5c208 */ /* 0x000fe40000000000 */
[----:B------:R-:W-:Y:S02]  /*1b70*/  ISETP.NE.U32.AND P0, PT, RZ, UR10, PT ;  /* 0x0000000aff007c0c */ /* 0x000fe4000bf05070 */
[C---:B------:R-:W-:Y:S02]  /*1b80*/  @!P4 ISETP.NE.AND.EX P2, PT, R0.reuse, RZ, PT, P2 ;  /* 0x000000ff0000c20c */ /* 0x040fe40003f45320 */
[----:B------:R-:W-:Y:S02]  /*1b90*/  @!P4 ISETP.NE.AND.EX P3, PT, R0, RZ, PT, P3 ;  /* 0x000000ff0000c20c */ /* 0x000fe40003f65330 */
[----:B------:R-:W-:Y:S02]  /*1ba0*/  @!P4 FSEL R194, R57, RZ, P2 ;  /* 0x000000ff39c2c208 */ /* 0x000fe40001000000 */
[----:B------:R-:W-:-:S02]  /*1bb0*/  ISETP.NE.AND.EX P0, PT, RZ, UR11, PT, P0 ;  /* 0x0000000bff007c0c */ /* 0x000fc4000bf05300 */
[C---:B------:R-:W-:Y:S01]  /*1bc0*/  @!P4 ISETP.NE.U32.AND P2, PT, R2.reuse, RZ, PT ;  /* 0x000000ff0200c20c */ /* 0x040fe20003f45070 */
[----:B------:R-:W2:Y:S01]  /*1bd0*/  LDS.128 R88, [R105+0x3000] ;  /* 0x0030000069587984 */ /* 0x000ea20000000c00 */
[----:B------:R-:W-:Y:S02]  /*1be0*/  @!P4 FSEL R196, R59, RZ, P3 ;  /* 0x000000ff3bc4c208 */ /* 0x000fe40001800000 */
[----:B------:R-:W-:Y:S01]  /*1bf0*/  @!P4 ISETP.NE.U32.AND P3, PT, R2, RZ, PT ;  /* 0x000000ff0200c20c */ /* 0x000fe20003f65070 */
[----:B0-----:R0:W3:Y:S01]  /*1c00*/  LDS.128 R84, [R105+0x3010] ;  /* 0x0030100069547984 */ /* 0x0010e20000000c00 */
[C---:B------:R-:W-:Y:S02]  /*1c10*/  @!P4 ISETP.NE.AND.EX P2, PT, R0.reuse, RZ, PT, P2 ;  /* 0x000000ff0000c20c */ /* 0x040fe40003f45320 */
[----:B------:R-:W-:Y:S02]  /*1c20*/  @!P4 ISETP.NE.AND.EX P3, PT, R0, RZ, PT, P3 ;  /* 0x000000ff0000c20c */ /* 0x000fe40003f65330 */
[----:B------:R-:W-:Y:S01]  /*1c30*/  @!P4 FSEL R193, R60, RZ, P2 ;  /* 0x000000ff3cc1c208 */ /* 0x000fe20001000000 */
[----:B-1----:R-:W1:Y:S01]  /*1c40*/  @P0 LDC.64 R102, c[0x0][0x308] ;  /* 0x0000c200ff660b82 */ /* 0x002e620000000a00 */
[----:B------:R-:W-:-:S02]  /*1c50*/  @!P4 ISETP.NE.U32.AND P2, PT, R2, RZ, PT ;  /* 0x000000ff0200c20c */ /* 0x000fc40003f45070 */
[----:B------:R-:W-:Y:S02]  /*1c60*/  @!P4 FSEL R195, R62, RZ, P3 ;  /* 0x000000ff3ec3c208 */ /* 0x000fe40001800000 */
[----:B------:R-:W-:Y:S02]  /*1c70*/  @!P4 ISETP.NE.U32.AND P3, PT, R2, RZ, PT ;  /* 0x000000ff0200c20c */ /* 0x000fe40003f65070 */
[C---:B------:R-:W-:Y:S01]  /*1c80*/  @!P4 ISETP.NE.AND.EX P2, PT, R0.reuse, RZ, PT, P2 ;  /* 0x000000ff0000c20c */ /* 0x040fe20003f45320 */
[----:B0-----:R-:W0:Y:S01]  /*1c90*/  @P0 LDC.64 R104, c[0x0][0x308] ;  /* 0x0000c200ff680b82 */ /* 0x001e220000000a00 */
[----:B------:R-:W-:Y:S02]  /*1ca0*/  @!P4 ISETP.NE.AND.EX P3, PT, R0, RZ, PT, P3 ;  /* 0x000000ff0000c20c */ /* 0x000fe40003f65330 */
[----:B------:R-:W-:Y:S02]  /*1cb0*/  @!P4 FSEL R188, R63, RZ, P2 ;  /* 0x000000ff3fbcc208 */ /* 0x000fe40001000000 */
[----:B------:R-:W-:-:S02]  /*1cc0*/  @!P4 ISETP.NE.U32.AND P2, PT, R2, RZ, PT ;  /* 0x000000ff0200c20c */ /* 0x000fc40003f45070 */
[----:B------:R-:W-:Y:S02]  /*1cd0*/  @!P4 FSEL R136, R65, RZ, P3 ;  /* 0x000000ff4188c208 */ /* 0x000fe40001800000 */
[----:B------:R-:W-:Y:S02]  /*1ce0*/  @!P4 ISETP.NE.U32.AND P3, PT, R2, RZ, PT ;  /* 0x000000ff0200c20c */ /* 0x000fe40003f65070 */
[C---:B------:R-:W-:Y:S02]  /*1cf0*/  @!P4 ISETP.NE.AND.EX P2, PT, R0.reuse, RZ, PT, P2 ;  /* 0x000000ff0000c20c */ /* 0x040fe40003f45320 */
[----:B------:R-:W-:Y:S02]  /*1d00*/  @!P4 ISETP.NE.AND.EX P3, PT, R0, RZ, PT, P3 ;  /* 0x000000ff0000c20c */ /* 0x000fe40003f65330 */
[----:B------:R-:W-:Y:S02]  /*1d10*/  @!P4 FSEL R141, R66, RZ, P2 ;  /* 0x000000ff428dc208 */ /* 0x000fe40001000000 */
[----:B------:R-:W-:-:S02]  /*1d20*/  @!P4 ISETP.NE.U32.AND P2, PT, R2, RZ, PT ;  /* 0x000000ff0200c20c */ /* 0x000fc40003f45070 */
[----:B------:R-:W-:Y:S02]  /*1d30*/  @!P4 FSEL R135, R68, RZ, P3 ;  /* 0x000000ff4487c208 */ /* 0x000fe40001800000 */
[----:B------:R-:W-:Y:S01]  /*1d40*/  @!P4 ISETP.NE.U32.AND P3, PT, R2, RZ, PT ;  /* 0x000000ff0200c20c */ /* 0x000fe20003f65070 */
[----:B--2---:R-:W-:Y:S01]  /*1d50*/  FADD.FTZ R119, RZ, R88 ;  /* 0x00000058ff777221 */ /* 0x004fe20000010000 */
[C---:B------:R-:W-:Y:S01]  /*1d60*/  @!P4 ISETP.NE.AND.EX P2, PT, R0.reuse, RZ, PT, P2 ;  /* 0x000000ff0000c20c */ /* 0x040fe20003f45320 */
[----:B0-----:R-:W-:Y:S01]  /*1d70*/  @P0 IMAD.WIDE.U32 R104, R191, 0x10, R104 ;  /* 0x00000010bf680825 */ /* 0x001fe200078e0068 */
[----:B------:R-:W-:-:S03]  /*1d80*/  @!P4 ISETP.NE.AND.EX P3, PT, R0, RZ, PT, P3 ;  /* 0x000000ff0000c20c */ /* 0x000fc60003f65330 */
[----:B------:R-:W-:Y:S01]  /*1d90*/  FADD.FTZ R119, R90, R119 ;  /* 0x000000775a777221 */ /* 0x000fe20000010000 */
[----:B------:R-:W-:Y:S02]  /*1da0*/  @!P4 FSEL R134, R69, RZ, P2 ;  /* 0x000000ff4586c208 */ /* 0x000fe40001000000 */
[----:B------:R-:W-:Y:S01]  /*1db0*/  @!P4 ISETP.NE.U32.AND P2, PT, R2, RZ, PT ;  /* 0x000000ff0200c20c */ /* 0x000fe20003f45070 */
[----:B---3--:R-:W-:Y:S01]  /*1dc0*/  FADD.FTZ R119, R119, R84 ;  /* 0x0000005477777221 */ /* 0x008fe20000010000 */
[----:B------:R-:W-:Y:S01]  /*1dd0*/  FADD.FTZ R84, RZ, R89 ;  /* 0x00000059ff547221 */ /* 0x000fe20000010000 */
[----:B------:R-:W-:Y:S01]  /*1de0*/  @!P4 FSEL R137, R70, RZ, P3 ;  /* 0x000000ff4689c208 */ /* 0x000fe20001800000 */
[----:B------:R-:W0:Y:S01]  /*1df0*/  @P0 LDC.64 R88, c[0x0][0x308] ;  /* 0x0000c200ff580b82 */ /* 0x000e220000000a00 */
[----:B------:R-:W-:Y:S01]  /*1e00*/  FADD.FTZ R86, R86, R119 ;  /* 0x0000007756567221 */ /* 0x000fe20000010000 */
[----:B------:R-:W-:Y:S01]  /*1e10*/  @P6 LEA.HI R119, R127, R118, RZ, 0x2 ;  /* 0x000000767f776211 */ /* 0x000fe200078f10ff */
[----:B------:R-:W-:-:S02]  /*1e20*/  FADD.FTZ R84, R91, R84 ;  /* 0x000000545b547221 */ /* 0x000fc40000010000 */
[----:B------:R-:W-:Y:S01]  /*1e30*/  FMUL.FTZ R86, R86, UR8 ;  /* 0x0000000856567c20 */ /* 0x000fe20008410000 */
[----:B------:R-:W-:Y:S01]  /*1e40*/  @P6 LEA.HI.SX32 R133, R119, R186, 0x1e ;  /* 0x000000ba77856211 */ /* 0x000fe200078ff2ff */
[----:B------:R-:W-:Y:S01]  /*1e50*/  FADD.FTZ R84, R84, R85 ;  /* 0x0000005554547221 */ /* 0x000fe20000010000 */
[----:B------:R-:W2:Y:S02]  /*1e60*/  @P0 LDC.64 R90, c[0x0][0x308] ;  /* 0x0000c200ff5a0b82 */ /* 0x000ea40000000a00 */
[----:B------:R-:W-:Y:S01]  /*1e70*/  FSEL R127, R86, RZ, !P1 ;  /* 0x000000ff567f7208 */ /* 0x000fe20004800000 */
[----:B------:R-:W-:Y:S01]  /*1e80*/  FADD.FTZ R84, R87, R84 ;  /* 0x0000005457547221 */ /* 0x000fe20000010000 */
[----:B------:R-:W-:-:S03]  /*1e90*/  @!P4 ISETP.NE.U32.AND P1, PT, R2, RZ, PT ;  /* 0x000000ff0200c20c */ /* 0x000fc60003f25070 */
[----:B------:R-:W-:Y:S01]  /*1ea0*/  FMUL.FTZ R132, R84, UR8 ;  /* 0x0000000854847c20 */ /* 0x000fe20008410000 */
        /* <DEDUP_REMOVED lines=14> */
[----:B------:R-:W-:-:S04]  /*1f90*/  ISETP.NE.U32.AND P1, PT, RZ, UR10, PT ;  /* 0x0000000aff007c0c */ /* 0x000fc8000bf25070 */
[----:B------:R-:W-:Y:S01]  /*1fa0*/  ISETP.NE.AND.EX P1, PT, RZ, UR11, PT, P1 ;  /* 0x0000000bff007c0c */ /* 0x000fe2000bf25310 */
[----:B012---:R-:W-:-:S12]  /*1fb0*/  @!P4 BRA `(.L_x_9091) ;  /* 0x000000000018c947 */ /* 0x007fd80003800000 */
[----:B------:R-:W-:Y:S01]  /*1fc0*/  ISETP.NE.U32.AND P3, PT, R2, RZ, PT ;  /* 0x000000ff0200720c */ /* 0x000fe20003f65070 */
[----:B------:R-:W-:-:S03]  /*1fd0*/  FFMA.FTZ R85, R3, R132, R127 ;  /* 0x0000008403557223 */ /* 0x000fc6000001007f */
[----:B------:R-:W-:Y:S01]  /*1fe0*/  ISETP.NE.AND.EX P3, PT, R0, RZ, PT, P3 ;  /* 0x000000ff0000720c */ /* 0x000fe20003f65330 */
[----:B------:R-:W-:-:S04]  /*1ff0*/  FADD.FTZ R85, R172, -R85 ;  /* 0x80000055ac557221 */ /* 0x000fc80000010000 */
[----:B------:R-:W-:-:S08]  /*2000*/  FMUL.FTZ R197, R142, R85 ;  /* 0x000000558ec57220 */ /* 0x000fd00000410000 */
[----:B------:R-:W-:-:S07]  /*2010*/  @P3 FADD.FTZ R197, R52, R197 ;  /* 0x000000c534c53221 */ /* 0x000fce0000010000 */
.L_x_9091:
[----:B------:R-:W-:Y:S05]  /*2020*/  BSYNC B0 ;  /* 0x0000000000007941 */ /* 0x000fea0003800000 */
.L_x_9090:
        /* <DEDUP_REMOVED lines=8> */
.L_x_9093:
[----:B------:R-:W-:Y:S05]  /*20b0*/  BSYNC B0 ;  /* 0x0000000000007941 */ /* 0x000fea0003800000 */
.L_x_9092:
        /* <DEDUP_REMOVED lines=8> */
.L_x_9095:
[----:B------:R-:W-:Y:S05]  /*2140*/  BSYNC B0 ;  /* 0x0000000000007941 */ /* 0x000fea0003800000 */
.L_x_9094:
        /* <DEDUP_REMOVED lines=8> */
.L_x_9097:
[----:B------:R-:W-:Y:S05]  /*21d0*/  BSYNC B0 ;  /* 0x0000000000007941 */ /* 0x000fea0003800000 */
.L_x_9096:
[----:B------:R-:W-:Y:S05]  /*21e0*/  @!P0 BRA `(.L_x_9098) ;  /* 0x00000000001c8947 */ /* 0x000fea0003800000 */
[----:B------:R-:W0:Y:S01]  /*21f0*/  LDC.64 R118, c[0x0][0x308] ;  /* 0x0000c200ff767b82 */ /* 0x000e220000000a00 */
[----:B------:R-:W-:Y:S02]  /*2200*/  SEL R86, R199, R78, P1 ;  /* 0x0000004ec7567207 */ /* 0x000fe40000800000 */
[----:B------:R-:W-:Y:S02]  /*2210*/  SEL R85, R190, R77, P1 ;  /* 0x0000004dbe557207 */ /* 0x000fe40000800000 */
[----:B------:R-:W-:Y:S02]  /*2220*/  SEL R84, R197, R76, P1 ;  /* 0x0000004cc5547207 */ /* 0x000fe40000800000 */
[----:B------:R-:W-:Y:S01]  /*2230*/  SEL R87, R192, R79, P1 ;  /* 0x0000004fc0577207 */ /* 0x000fe20000800000 */
[----:B0-----:R-:W-:-:S05]  /*2240*/  IMAD.WIDE.U32 R118, R143, 0x10, R118 ;  /* 0x000000108f767825 */ /* 0x001fca00078e0076 */
[----:B------:R0:W-:Y:S02]  /*2250*/  STG.E.128 desc[UR4][R118.64], R84 ;  /* 0x0000005476007986 */ /* 0x0001e4000c101d04 */
.L_x_9098:
[----:B------:R-:W-:Y:S04]  /*2260*/  BSSY B0, `(.L_x_9099) ;  /* 0x000000e000007945 */ /* 0x000fe80003800000 */
[----:B------:R-:W-:Y:S05]  /*2270*/  @!P6 BRA `(.L_x_9100) ;  /* 0x000000000030e947 */ /* 0x000fea0003800000 */
[----:B0-----:R-:W0:Y:S01]  /*2280*/  LDC.64 R118, c[0x0][0x2f8] ;  /* 0x0000be00ff767b82 */ /* 0x001e220000000a00 */
[----:B------:R-:W-:Y:S01]  /*2290*/  FMUL.FTZ R192, R192, UR9 ;  /* 0x00000009c0c07c20 */ /* 0x000fe20008410000 */
[----:B------:R-:W-:Y:S01]  /*22a0*/  FMUL.FTZ R199, R199, UR9 ;  /* 0x00000009c7c77c20 */ /* 0x000fe20008410000 */
[----:B------:R-:W-:Y:S01]  /*22b0*/  FMUL.FTZ R190, R190, UR9 ;  /* 0x00000009bebe7c20 */ /* 0x000fe20008410000 */
[----:B------:R-:W-:Y:S01]  /*22c0*/  FMUL.FTZ R197, R197, UR9 ;  /* 0x00000009c5c57c20 */ /* 0x000fe20008410000 */
[----:B------:R-:W-:-:S04]  /*22d0*/  ISETP.GT.AND P3, PT, R170, RZ, PT ;  /* 0x000000ffaa00720c */ /* 0x000fc80003f64270 */
[----:B------:R-:W-:Y:S02]  /*22e0*/  SEL R87, R192, R83, P3 ;  /* 0x00000053c0577207 */ /* 0x000fe40001800000 */
[----:B------:R-:W-:Y:S02]  /*22f0*/  SEL R86, R199, R82, P3 ;  /* 0x00000052c7567207 */ /* 0x000fe40001800000 */
[----:B------:R-:W-:Y:S02]  /*2300*/  SEL R85, R190, R81, P3 ;  /* 0x00000051be557207 */ /* 0x000fe40001800000 */
[----:B------:R-:W-:Y:S01]  /*2310*/  SEL R84, R197, R80, P3 ;  /* 0x00000050c5547207 */ /* 0x000fe20001800000 */
[----:B0-----:R-:W-:-:S05]  /*2320*/  IMAD.WIDE.U32 R118, R133, 0x10, R118 ;  /* 0x0000001085767825 */ /* 0x001fca00078e0076 */
[----:B------:R1:W-:Y:S02]  /*2330*/  STG.E.128 desc[UR4][R118.64], R84 ;  /* 0x0000005476007986 */ /* 0x0003e4000c101d04 */
.L_x_9100:
[----:B------:R-:W-:Y:S05]  /*2340*/  BSYNC B0 ;  /* 0x0000000000007941 */ /* 0x000fea0003800000 */
.L_x_9099:
[----:B------:R-:W-:Y:S04]  /*2350*/  BSSY B0, `(.L_x_9101) ;  /* 0x0000008000007945 */ /* 0x000fe80003800000 */
[----:B------:R-:W-:Y:S05]  /*2360*/  @!P4 BRA `(.L_x_9102) ;  /* 0x000000000018c947 */ /* 0x000fea0003800000 */
[----:B------:R-:W-:Y:S01]  /*2370*/  ISETP.NE.U32.AND P3, PT, R2, RZ, PT ;  /* 0x000000ff0200720c */ /* 0x000fe20003f65070 */
[----:B01----:R-:W-:-:S03]  /*2380*/  FFMA.FTZ R85, R175, R132, R127 ;  /* 0x00000084af557223 */ /* 0x003fc6000001007f */
[----:B------:R-:W-:Y:S01]  /*2390*/  ISETP.NE.AND.EX P3, PT, R0, RZ, PT, P3 ;  /* 0x000000ff0000720c */ /* 0x000fe20003f65330 */
[----:B------:R-:W-:-:S04]  /*23a0*/  FADD.FTZ R85, R92, -R85 ;  /* 0x800000555c557221 */ /* 0x000fc80000010000 */
[----:B------:R-:W-:-:S08]  /*23b0*/  FMUL.FTZ R201, R142, R85 ;  /* 0x000000558ec97220 */ /* 0x000fd00000410000 */
[----:B------:R-:W-:-:S07]  /*23c0*/  @P3 FADD.FTZ R201, R56, R201 ;  /* 0x000000c938c93221 */ /* 0x000fce0000010000 */
.L_x_9102:
[----:B------:R-:W-:Y:S05]  /*23d0*/  BSYNC B0 ;  /* 0x0000000000007941 */ /* 0x000fea0003800000 */
.L_x_9101:
        /* <DEDUP_REMOVED lines=8> */
.L_x_9104:
[----:B------:R-:W-:Y:S05]  /*2460*/  BSYNC B0 ;  /* 0x0000000000007941 */ /* 0x000fea0003800000 */
.L_x_9103:
        /* <DEDUP_REMOVED lines=8> */
.L_x_9106:
[----:B------:R-:W-:Y:S05]  /*24f0*/  BSYNC B0 ;  /* 0x0000000000007941 */ /* 0x000fea0003800000 */
.L_x_9105:
        /* <DEDUP_REMOVED lines=8> */
.L_x_9108:
[----:B------:R-:W-:Y:S05]  /*2580*/  BSYNC B0 ;  /* 0x0000000000007941 */ /* 0x000fea0003800000 */
.L_x_9107:
[----:B01----:R-:W-:Y:S01]  /*2590*/  SEL R86, R203, R78, P1 ;  /* 0x0000004ecb567207 */ /* 0x003fe20000800000 */
[----:B------:R-:W-:Y:S01]  /*25a0*/  BSSY B0, `(.L_x_9109) ;  /* 0x0000017000007945 */ /* 0x000fe20003800000 */
[----:B------:R-:W-:Y:S01]  /*25b0*/  @P0 SEL R85, R194, R77, P1 ;  /* 0x0000004dc2550207 */ /* 0x000fe20000800000 */
[----:B------:R-:W-:Y:S01]  /*25c0*/  @P0 IMAD.WIDE.U32 R102, R185, 0x10, R102 ;  /* 0x00000010b9660825 */ /* 0x000fe200078e0066 */
[----:B------:R-:W-:Y:S02]  /*25d0*/  @P0 SEL R84, R201, R76, P1 ;  /* 0x0000004cc9540207 */ /* 0x000fe40000800000 */
[----:B------:R-:W-:Y:S02]  /*25e0*/  @P0 SEL R87, R196, R79, P1 ;  /* 0x0000004fc4570207 */ /* 0x000fe40000800000 */
[----:B------:R-:W-:Y:S02]  /*25f0*/  @!P4 ISETP.NE.AND.EX P2, PT, R0, RZ, PT, P2 ;  /* 0x000000ff0000c20c */ /* 0x000fe40003f45320 */
[----:B------:R-:W-:Y:S01]  /*2600*/  @!P4 ISETP.NE.U32.AND P3, PT, R2, RZ, PT ;  /* 0x000000ff0200c20c */ /* 0x000fe20003f65070 */
[----:B------:R0:W-:Y:S01]  /*2610*/  @P0 STG.E.128 desc[UR4][R104.64], R84 ;  /* 0x0000005468000986 */ /* 0x0001e2000c101d04 */
[----:B------:R-:W-:Y:S01]  /*2620*/  @!P4 FSEL R118, R71, RZ, P2 ;  /* 0x000000ff4776c208 */ /* 0x000fe20001000000 */
[----:B------:R-:W-:Y:S10]  /*2630*/  @!P6 BRA `(.L_x_9110) ;  /* 0x000000000034e947 */ /* 0x000ff40003800000 */
[----:B0-----:R-:W0:Y:S01]  /*2640*/  LDC.64 R104, c[0x0][0x2f8] ;  /* 0x0000be00ff687b82 */ /* 0x001e220000000a00 */
[----:B------:R-:W-:Y:S01]  /*2650*/  IADD3 R85, R133, 0x80, RZ ;  /* 0x0000008085557810 */ /* 0x000fe20007ffe0ff */
[----:B------:R-:W-:Y:S01]  /*2660*/  FMUL.FTZ R196, R196, UR9 ;  /* 0x00000009c4c47c20 */ /* 0x000fe20008410000 */
[----:B------:R-:W-:Y:S01]  /*2670*/  FMUL.FTZ R203, R203, UR9 ;  /* 0x00000009cbcb7c20 */ /* 0x000fe20008410000 */
[----:B------:R-:W-:Y:S01]  /*2680*/  FMUL.FTZ R194, R194, UR9 ;  /* 0x00000009c2c27c20 */ /* 0x000fe20008410000 */
[----:B------:R-:W-:Y:S01]  /*2690*/  FMUL.FTZ R201, R201, UR9 ;  /* 0x00000009c9c97c20 */ /* 0x000fe20008410000 */
[----:B------:R-:W-:-:S04]  /*26a0*/  ISETP.GT.AND P2, PT, R170, RZ, PT ;  /* 0x000000ffaa00720c */ /* 0x000fc80003f44270 */
[----:B------:R-:W-:Y:S02]  /*26b0*/  SEL R87, R196, R83, P2 ;  /* 0x00000053c4577207 */ /* 0x000fe40001000000 */
[----:B------:R-:W-:Y:S02]  /*26c0*/  SEL R86, R203, R82, P2 ;  /* 0x00000052cb567207 */ /* 0x000fe40001000000 */
[----:B------:R-:W-:Y:S01]  /*26d0*/  SEL R84, R201, R80, P2 ;  /* 0x00000050c9547207 */ /* 0x000fe20001000000 */
[----:B0-----:R-:W-:Y:S01]  /*26e0*/  IMAD.WIDE.U32 R104, R85, 0x10, R104 ;  /* 0x0000001055687825 */ /* 0x001fe200078e0068 */
[----:B------:R-:W-:-:S05]  /*26f0*/  SEL R85, R194, R81, P2 ;  /* 0x00000051c2557207 */ /* 0x000fca0001000000 */
[----:B------:R1:W-:Y:S02]  /*2700*/  STG.E.128 desc[UR4][R104.64], R84 ;  /* 0x0000005468007986 */ /* 0x0003e4000c101d04 */
.L_x_9110:
[----:B------:R-:W-:Y:S05]  /*2710*/  BSYNC B0 ;  /* 0x0000000000007941 */ /* 0x000fea0003800000 */
.L_x_9109:
        /* <DEDUP_REMOVED lines=8> */
.L_x_9112:
[----:B------:R-:W-:Y:S05]  /*27a0*/  BSYNC B0 ;  /* 0x0000000000007941 */ /* 0x000fea0003800000 */
.L_x_9111:
        /* <DEDUP_REMOVED lines=8> */
.L_x_9114:
[----:B------:R-:W-:Y:S05]  /*2830*/  BSYNC B0 ;  /* 0x0000000000007941 */ /* 0x000fea0003800000 */
.L_x_9113:
        /* <DEDUP_REMOVED lines=8> */
.L_x_9116:
[----:B------:R-:W-:Y:S05]  /*28c0*/  BSYNC B0 ;  /* 0x0000000000007941 */ /* 0x000fea0003800000 */
.L_x_9115:
        /* <DEDUP_REMOVED lines=8> */
.L_x_9118:
[----:B------:R-:W-:Y:S05]  /*2950*/  BSYNC B0 ;  /* 0x0000000000007941 */ /* 0x000fea0003800000 */
.L_x_9117:
[----:B01----:R-:W-:Y:S01]  /*2960*/  SEL R84, R193, R76, P1 ;  /* 0x0000004cc1547207 */ /* 0x003fe20000800000 */
[----:B------:R-:W-:Y:S01]  /*2970*/  BSSY B0, `(.L_x_9119) ;  /* 0x0000017000007945 */ /* 0x000fe20003800000 */
[----:B------:R-:W-:Y:S01]  /*2980*/  SEL R85, R140, R77, P1 ;  /* 0x0000004d8c557207 */ /* 0x000fe20000800000 */
[----:B------:R-:W-:Y:S01]  /*2990*/  @P0 IMAD.WIDE.U32 R90, R177, 0x10, R90 ;  /* 0x00000010b15a0825 */ /* 0x000fe200078e005a */
[----:B------:R-:W-:Y:S02]  /*29a0*/  SEL R86, R195, R78, P1 ;  /* 0x0000004ec3567207 */ /* 0x000fe40000800000 */
        /* <DEDUP_REMOVED lines=19> */
.L_x_9120:
[----:B------:R-:W-:Y:S05]  /*2ae0*/  BSYNC B0 ;  /* 0x0000000000007941 */ /* 0x000fea0003800000 */
.L_x_9119:
        /* <DEDUP_REMOVED lines=8> */
.L_x_9122:
[----:B------:R-:W-:Y:S05]  /*2b70*/  BSYNC B0 ;  /* 0x0000000000007941 */ /* 0x000fea0003800000 */
.L_x_9121:
        /* <DEDUP_REMOVED lines=8> */
.L_x_9124:
[----:B------:R-:W-:Y:S05]  /*2c00*/  BSYNC B0 ;  /* 0x0000000000007941 */ /* 0x000fea0003800000 */
.L_x_9123:
        /* <DEDUP_REMOVED lines=8> */
.L_x_9126:
[----:B------:R-:W-:Y:S05]  /*2c90*/  BSYNC B0 ;  /* 0x0000000000007941 */ /* 0x000fea0003800000 */
.L_x_9125:
        /* <DEDUP_REMOVED lines=8> */
.L_x_9128:
[----:B------:R-:W-:Y:S05]  /*2d20*/  BSYNC B0 ;  /* 0x0000000000007941 */ /* 0x000fea0003800000 */
.L_x_9127:
[----:B01----:R-:W-:Y:S01]  /*2d30*/  SEL R84, R139, R76, P1 ;  /* 0x0000004c8b547207 */ /* 0x003fe20000800000 */
[----:B------:R-:W-:Y:S01]  /*2d40*/  BSSY B0, `(.L_x_9129) ;  /* 0x0000018000007945 */ /* 0x000fe20003800000 */
[----:B------:R-:W-:Y:S02]  /*2d50*/  SEL R85, R136, R77, P1 ;  /* 0x0000004d88557207 */ /* 0x000fe40000800000 */
[----:B------:R-:W-:Y:S02]  /*2d60*/  SEL R86, R141, R78, P1 ;  /* 0x0000004e8d567207 */ /* 0x000fe40000800000 */
[----:B------:R-:W-:Y:S02]  /*2d70*/  @P0 SEL R87, R138, R79, P1 ;  /* 0x0000004f8a570207 */ /* 0x000fe40000800000 */
[----:B------:R-:W-:Y:S02]  /*2d80*/  @P0 IADD3 R103, R143, 0x200, RZ ;  /* 0x000002008f670810 */ /* 0x000fe40007ffe0ff */
[----:B------:R-:W-:Y:S01]  /*2d90*/  @!P4 ISETP.NE.AND.EX P2, PT, R0, RZ, PT, P2 ;  /* 0x000000ff0000c20c */ /* 0x000fe20003f45320 */
[----:B------:R0:W-:Y:S01]  /*2da0*/  @P0 STG.E.128 desc[UR4][R90.64], R84 ;  /* 0x000000545a000986 */ /* 0x0001e2000c101d04 */
[----:B------:R-:W-:Y:S01]  /*2db0*/  @!P4 ISETP.NE.U32.AND P3, PT, R2, RZ, PT ;  /* 0x000000ff0200c20c */ /* 0x000fe20003f65070 */
[----:B------:R-:W-:Y:S01]  /*2dc0*/  @P0 IMAD.WIDE.U32 R88, R103, 0x10, R88 ;  /* 0x0000001067580825 */ /* 0x000fe200078e0058 */
        /* <DEDUP_REMOVED lines=15> */
.L_x_9130:
[----:B------:R-:W-:Y:S05]  /*2ec0*/  BSYNC B0 ;  /* 0x0000000000007941 */ /* 0x000fea0003800000 */
.L_x_9129:
        /* <DEDUP_REMOVED lines=8> */
.L_x_9132:
[----:B------:R-:W-:Y:S05]  /*2f50*/  BSYNC B0 ;  /* 0x0000000000007941 */ /* 0x000fea0003800000 */
.L_x_9131:
        /* <DEDUP_REMOVED lines=8> */
.L_x_9134:
[----:B------:R-:W-:Y:S05]  /*2fe0*/  BSYNC B0 ;  /* 0x0000000000007941 */ /* 0x000fea0003800000 */
.L_x_9133:
        /* <DEDUP_REMOVED lines=8> */
.L_x_9136:
[----:B------:R-:W-:Y:S05]  /*3070*/  BSYNC B0 ;  /* 0x0000000000007941 */ /* 0x000fea0003800000 */
.L_x_9135:
        /* <DEDUP_REMOVED lines=8> */
.L_x_9138:
[----:B------:R-:W-:Y:S05]  /*3100*/  BSYNC B0 ;  /* 0x0000000000007941 */ /* 0x000fea0003800000 */
.L_x_9137:
[----:B01----:R-:W-:Y:S01]  /*3110*/  SEL R84, R135, R76, P1 ;  /* 0x0000004c87547207 */ /* 0x003fe20000800000 */
[----:B------:R-:W-:Y:S01]  /*3120*/  BSSY B0, `(.L_x_9139) ;  /* 0x0000016000007945 */ /* 0x000fe20003800000 */
[----:B------:R-:W-:Y:S02]  /*3130*/  SEL R85, R134, R77, P1 ;  /* 0x0000004d86557207 */ /* 0x000fe40000800000 */
[----:B------:R-:W-:Y:S02]  /*3140*/  SEL R86, R137, R78, P1 ;  /* 0x0000004e89567207 */ /* 0x000fe40000800000 */
[----:B------:R-:W-:Y:S02]  /*3150*/  @P0 SEL R87, R118, R79, P1 ;  /* 0x0000004f76570207 */ /* 0x000fe40000800000 */
[----:B------:R-:W-:Y:S02]  /*3160*/  @!P4 ISETP.NE.AND.EX P3, PT, R0, RZ, PT, P3 ;  /* 0x000000ff0000c20c */ /* 0x000fe40003f65330 */
[----:B------:R-:W-:Y:S01]  /*3170*/  ISETP.GT.AND P2, PT, R170, RZ, PT ;  /* 0x000000ffaa00720c */ /* 0x000fe20003f44270 */
        /* <DEDUP_REMOVED lines=11> */
[----:B------:R-:W-:Y:S01]  /*3230*/  SEL R86, R137, R82, P3 ;  /* 0x0000005289567207 */ /* 0x000fe20001800000 */
[----:B0-----:R-:W-:Y:S01]  /*3240*/  IMAD.WIDE.U32 R88, R89, 0x10, R84 ;  /* 0x0000001059587825 */ /* 0x001fe200078e0054 */
[----:B------:R-:W-:Y:S02]  /*3250*/  SEL R85, R134, R81, P3 ;  /* 0x0000005186557207 */ /* 0x000fe40001800000 */
[----:B------:R-:W-:-:S05]  /*3260*/  SEL R84, R135, R80, P3 ;  /* 0x0000005087547207 */ /* 0x000fca0001800000 */
[----:B------:R1:W-:Y:S02]  /*3270*/  STG.E.128 desc[UR4][R88.64], R84 ;  /* 0x0000005458007986 */ /* 0x0003e4000c101d04 */
.L_x_9140:
[----:B------:R-:W-:Y:S05]  /*3280*/  BSYNC B0 ;  /* 0x0000000000007941 */ /* 0x000fea0003800000 */
.L_x_9139:
        /* <DEDUP_REMOVED lines=8> */
.L_x_9142:
[----:B------:R-:W-:Y:S05]  /*3310*/  BSYNC B0 ;  /* 0x0000000000007941 */ /* 0x000fea0003800000 */
.L_x_9141:
        /* <DEDUP_REMOVED lines=8> */
.L_x_9144:
[----:B------:R-:W-:Y:S05]  /*33a0*/  BSYNC B0 ;  /* 0x0000000000007941 */ /* 0x000fea0003800000 */
.L_x_9143:
        /* <DEDUP_REMOVED lines=8> */
.L_x_9146:
[----:B------:R-:W-:Y:S05]  /*3430*/  BSYNC B0 ;  /* 0x0000000000007941 */ /* 0x000fea0003800000 */
.L_x_9145:
[----:B------:R-:W-:Y:S01]  /*3440*/  @!P4 ISETP.NE.U32.AND P3, PT, R2, RZ, PT ;  /* 0x000000ff0200c20c */ /* 0x000fe20003f65070 */
[----:B01----:R-:W-:Y:S01]  /*3450*/  FMUL.FTZ R85, R105, UR9 ;  /* 0x0000000969557c20 */ /* 0x003fe20008410000 */
[----:B------:R-:W-:Y:S01]  /*3460*/  FMUL.FTZ R84, R102, UR9 ;  /* 0x0000000966547c20 */ /* 0x000fe20008410000 */
[----:B------:R-:W-:Y:S01]  /*3470*/  FMUL.FTZ R87, R91, UR9 ;  /* 0x000000095b577c20 */ /* 0x000fe20008410000 */
[----:B------:R-:W-:Y:S01]  /*3480*/  @!P4 ISETP.NE.AND.EX P3, PT, R0, RZ, PT, P3 ;  /* 0x000000ff0000c20c */ /* 0x000fe20003f65330 */
[----:B------:R-:W-:Y:S01]  /*3490*/  BSSY B0, `(.L_x_9147) ;  /* 0x000000f000007945 */ /* 0x000fe20003800000 */
        /* <DEDUP_REMOVED lines=14> */
.L_x_9148:
[----:B------:R-:W-:Y:S05]  /*3580*/  BSYNC B0 ;  /* 0x0000000000007941 */ /* 0x000fea0003800000 */
.L_x_9147:
[----:B------:R-:W0:Y:S01]  /*3590*/  @P0 LDC.64 R84, c[0x0][0x308] ;  /* 0x0000c200ff540b82 */ /* 0x000e220000000a00 */
[----:B------:R-:W-:Y:S01]  /*35a0*/  @P0 IADD3 R143, R143, 0x280, RZ ;  /* 0x000002808f8f0810 */ /* 0x000fe20007ffe0ff */
[C---:B------:R-:W-:Y:S01]  /*35b0*/  FMUL.FTZ R0, R88.reuse, UR9 ;  /* 0x0000000958007c20 */ /* 0x040fe20008410000 */
[----:B------:R-:W-:Y:S02]  /*35c0*/  @P6 IADD3 R133, R133, 0x280, RZ ;  /* 0x0000028085856810 */ /* 0x000fe40007ffe0ff */
[----:B------:R-:W-:Y:S02]  /*35d0*/  SEL R79, R88, R79, P1 ;  /* 0x0000004f584f7207 */ /* 0x000fe40000800000 */
[----:B------:R-:W-:Y:S01]  /*35e0*/  SEL R83, R0, R83, P2 ;  /* 0x0000005300537207 */ /* 0x000fe20001000000 */
[----:B------:R-:W1:Y:S01]  /*35f0*/  @P6 LDC.64 R86, c[0x0][0x2f8] ;  /* 0x0000be00ff566b82 */ /* 0x000e620000000a00 */
[----:B------:R-:W-:Y:S02]  /*3600*/  IADD3 R168, R168, UR12, RZ ;  /* 0x0000000ca8a87c10 */ /* 0x000fe4000fffe0ff */
[----:B------:R-:W-:Y:S01]  /*3610*/  SEL R188, RZ, 0x1, P5 ;  /* 0x00000001ffbc7807 */ /* 0x000fe20002800000 */
[----:B0-----:R-:W-:-:S05]  /*3620*/  @P0 IMAD.WIDE.U32 R84, R143, 0x10, R84 ;  /* 0x000000108f540825 */ /* 0x001fca00078e0054 */
[----:B------:R0:W-:Y:S01]  /*3630*/  @P0 STG.E.128 desc[UR4][R84.64], R76 ;  /* 0x0000004c54000986 */ /* 0x0001e2000c101d04 */
[----:B------:R-:W-:Y:S01]  /*3640*/  ISETP.GE.AND P0, PT, R168, UR13, PT ;  /* 0x0000000da8007c0c */ /* 0x000fe2000bf06270 */
[----:B-1----:R-:W-:-:S05]  /*3650*/  @P6 IMAD.WIDE.U32 R86, R133, 0x10, R86 ;  /* 0x0000001085566825 */ /* 0x002fca00078e0056 */
[----:B------:R0:W-:Y:S07]  /*3660*/  @P6 STG.E.128 desc[UR4][R86.64], R80 ;  /* 0x0000005056006986 */ /* 0x0001ee000c101d04 */
[----:B------:R-:W-:Y:S05]  /*3670*/  @!P0 BRA `(.L_x_9149) ;  /* 0xffffffd0001c8947 */ /* 0x000fea000383ffff */
.L_x_9085:
        /* <DEDUP_REMOVED lines=23> */
.L_x_9089:
[----:B------:R-:W-:Y:S01]  /*37f0*/  HFMA2.MMA R118, -RZ, RZ, 0, 9.5367431640625e-07 ;  /* 0x00000010ff767435 */ /* 0x000fe200000001ff */
[----:B------:R-:W-:Y:S02]  /*3800*/  MOV R119, R86 ;  /* 0x0000005600777202 */ /* 0x000fe40000000f00 */
[----:B------:R-:W-:Y:S02]  /*3810*/  MOV R127, 0x1f ;  /* 0x0000001f007f7802 */ /* 0x000fe40000000f00 */
[----:B------:R-:W-:-:S07]  /*3820*/  MOV R104, 0xffffffff ;  /* 0xffffffff00687802 */ /* 0x000fce0000000f00 */
[----:B-----5:R-:W-:Y:S05]  /*3830*/  WARPSYNC.COLLECTIVE R104, `(.L_x_9150) ;  /* 0x0000000068087348 */ /* 0x020fea0003c00000 */
[----:B------:R0:W1:Y:S02]  /*3840*/  SHFL.DOWN P1, R105, R119, R118, R127 ;  /* 0x0800007677697389 */ /* 0x000064000002007f */
[----:B01---5:R-:W-:Y:S01]  /*3850*/  ENDCOLLECTIVE ;  /* 0x000000000000791b */ /* 0x023fe20003800000 */
.L_x_9150:
[----:B------:R-:W-:Y:S02]  /*3860*/  MOV R119, R85 ;  /* 0x0000005500777202 */ /* 0x000fe40000000f00 */
[----:B------:R-:W-:-:S07]  /*3870*/  MOV R89, R105 ;  /* 0x0000006900597202 */ /* 0x000fce0000000f00 */
[----:B------:R-:W-:Y:S05]  /*3880*/  WARPSYNC.COLLECTIVE R104, `(.L_x_9151) ;  /* 0x0000000068087348 */ /* 0x000fea0003c00000 */
[----:B------:R0:W1:Y:S02]  /*3890*/  SHFL.DOWN P1, R105, R119, R118, R127 ;  /* 0x0800007677697389 */ /* 0x000064000002007f */
[----:B01----:R-:W-:Y:S01]  /*38a0*/  ENDCOLLECTIVE ;  /* 0x000000000000791b */ /* 0x003fe20003800000 */
.L_x_9151:
[----:B------:R-:W-:Y:S01]  /*38b0*/  FADD.FTZ R89, R89, R86 ;  /* 0x0000005659597221 */ /* 0x000fe20000010000 */
[----:B------:R-:W-:-:S04]  /*38c0*/  HFMA2.MMA R118, -RZ, RZ, 0, 4.76837158203125e-07 ;  /* 0x00000008ff767435 */ /* 0x000fc800000001ff */
[----:B------:R-:W-:Y:S02]  /*38d0*/  MOV R119, R89 ;  /* 0x0000005900777202 */ /* 0x000fe40000000f00 */
[----:B------:R-:W-:-:S07]  /*38e0*/  MOV R88, R105 ;  /* 0x0000006900587202 */ /* 0x000fce0000000f00 */
[----:B------:R-:W-:Y:S05]  /*38f0*/  WARPSYNC.COLLECTIVE R104, `(.L_x_9152) ;  /* 0x0000000068087348 */ /* 0x000fea0003c00000 */
[----:B------:R0:W1:Y:S02]  /*3900*/  SHFL.DOWN P1, R105, R119, R118, R127 ;  /* 0x0800007677697389 */ /* 0x000064000002007f */
[----:B01----:R-:W-:Y:S01]  /*3910*/  ENDCOLLECTIVE ;  /* 0x000000000000791b */ /* 0x003fe20003800000 */
.L_x_9152:
[----:B------:R-:W-:-:S05]  /*3920*/  FADD.FTZ R88, R88, R85 ;  /* 0x0000005558587221 */ /* 0x000fca0000010000 */
[----:B------:R-:W-:Y:S02]  /*3930*/  MOV R119, R88 ;  /* 0x0000005800777202 */ /* 0x000fe40000000f00 */
[----:B------:R-:W-:-:S07]  /*3940*/  MOV R90, R105 ;  /* 0x00000069005a7202 */ /* 0x000fce0000000f00 */
[----:B------:R-:W-:Y:S05]  /*3950*/  WARPSYNC.COLLECTIVE R104, `(.L_x_9153) ;  /* 0x0000000068087348 */ /* 0x000fea0003c00000 */
[----:B------:R0:W1:Y:S02]  /*3960*/  SHFL.DOWN P1, R105, R119, R118, R127 ;  /* 0x0800007677697389 */ /* 0x000064000002007f */
[----:B01----:R-:W-:Y:S01]  /*3970*/  ENDCOLLECTIVE ;  /* 0x000000000000791b */ /* 0x003fe20003800000 */
.L_x_9153:
[----:B------:R-:W-:Y:S01]  /*3980*/  FADD.FTZ R90, R89, R90 ;  /* 0x0000005a595a7221 */ /* 0x000fe20000010000 */
[----:B------:R-:W-:-:S04]  /*3990*/  HFMA2.MMA R118, -RZ, RZ, 0, 2.384185791015625e-07 ;  /* 0x00000004ff767435 */ /* 0x000fc800000001ff */
[----:B------:R-:W-:Y:S02]  /*39a0*/  MOV R119, R90 ;  /* 0x0000005a00777202 */ /* 0x000fe40000000f00 */
[----:B------:R-:W-:-:S07]  /*39b0*/  MOV R91, R105 ;  /* 0x00000069005b7202 */ /* 0x000fce0000000f00 */
[----:B------:R-:W-:Y:S05]  /*39c0*/  WARPSYNC.COLLECTIVE R104, `(.L_x_9154) ;  /* 0x0000000068087348 */ /* 0x000fea0003c00000 */
[----:B------:R0:W1:Y:S02]  /*39d0*/  SHFL.DOWN P1, R105, R119, R118, R127 ;  /* 0x0800007677697389 */ /* 0x000064000002007f */
[----:B01----:R-:W-:Y:S01]  /*39e0*/  ENDCOLLECTIVE ;  /* 0x000000000000791b */ /* 0x003fe20003800000 */
.L_x_9154:
[----:B------:R-:W-:-:S05]  /*39f0*/  FADD.FTZ R91, R88, R91 ;  /* 0x0000005b585b7221 */ /* 0x000fca0000010000 */
[----:B------:R-:W-:Y:S02]  /*3a00*/  MOV R119, R91 ;  /* 0x0000005b00777202 */ /* 0x000fe40000000f00 */
[----:B------:R-:W-:-:S07]  /*3a10*/  MOV R103, R105 ;  /* 0x0000006900677202 */ /* 0x000fce0000000f00 */
[----:B------:R-:W-:Y:S05]  /*3a20*/  WARPSYNC.COLLECTIVE R104, `(.L_x_9155) ;  /* 0x0000000068087348 */ /* 0x000fea0003c00000 */
[----:B------:R0:W1:Y:S02]  /*3a30*/  SHFL.DOWN P1, R105, R119, R118, R127 ;  /* 0x0800007677697389 */ /* 0x000064000002007f */
[----:B01----:R-:W-:Y:S01]  /*3a40*/  ENDCOLLECTIVE ;  /* 0x000000000000791b */ /* 0x003fe20003800000 */
.L_x_9155:
[----:B------:R-:W-:Y:S01]  /*3a50*/  FADD.FTZ R103, R90, R103 ;  /* 0x000000675a677221 */ /* 0x000fe20000010000 */
[----:B------:R-:W-:-:S04]  /*3a60*/  HFMA2.MMA R118, -RZ, RZ, 0, 1.1920928955078125e-07 ;  /* 0x00000002ff767435 */ /* 0x000fc800000001ff */
[----:B------:R-:W-:Y:S02]  /*3a70*/  MOV R119, R103 ;  /* 0x0000006700777202 */ /* 0x000fe40000000f00 */
[----:B------:R-:W-:-:S07]  /*3a80*/  MOV R102, R105 ;  /* 0x0000006900667202 */ /* 0x000fce0000000f00 */
[----:B------:R-:W-:Y:S05]  /*3a90*/  WARPSYNC.COLLECTIVE R104, `(.L_x_9156) ;  /* 0x0000000068087348 */ /* 0x000fea0003c00000 */
[----:B------:R0:W1:Y:S02]  /*3aa0*/  SHFL.DOWN P1, R105, R119, R118, R127 ;  /* 0x0800007677697389 */ /* 0x000064000002007f */
[----:B01----:R-:W-:Y:S01]  /*3ab0*/  ENDCOLLECTIVE ;  /* 0x000000000000791b */ /* 0x003fe20003800000 */
.L_x_9156:
[----:B------:R-:W-:-:S05]  /*3ac0*/  FADD.FTZ R102, R91, R102 ;  /* 0x000000665b667221 */ /* 0x000fca0000010000 */
[----:B------:R-:W-:Y:S02]  /*3ad0*/  MOV R119, R102 ;  /* 0x0000006600777202 */ /* 0x000fe40000000f00 */
[----:B------:R-:W-:-:S07]  /*3ae0*/  MOV R86, R105 ;  /* 0x0000006900567202 */ /* 0x000fce0000000f00 */
[----:B------:R-:W-:Y:S05]  /*3af0*/  WARPSYNC.COLLECTIVE R104, `(.L_x_9157) ;  /* 0x0000000068087348 */ /* 0x000fea0003c00000 */
[----:B------:R0:W1:Y:S02]  /*3b00*/  SHFL.DOWN P1, R105, R119, R118, R127 ;  /* 0x0800007677697389 */ /* 0x000064000002007f */
[----:B01----:R-:W-:Y:S01]  /*3b10*/  ENDCOLLECTIVE ;  /* 0x000000000000791b */ /* 0x003fe20003800000 */
.L_x_9157:
[----:B------:R-:W-:Y:S01]  /*3b20*/  FADD.FTZ R86, R103, R86 ;  /* 0x0000005667567221 */ /* 0x000fe20000010000 */
[----:B------:R-:W-:-:S04]  /*3b30*/  HFMA2.MMA R118, -RZ, RZ, 0, 5.9604644775390625e-08 ;  /* 0x00000001ff767435 */ /* 0x000fc800000001ff */
[----:B------:R-:W-:Y:S02]  /*3b40*/  MOV R119, R86 ;  /* 0x0000005600777202 */ /* 0x000fe40000000f00 */
[----:B------:R-:W-:-:S07]  /*3b50*/  MOV R85, R105 ;  /* 0x0000006900557202 */ /* 0x000fce0000000f00 */
[----:B------:R-:W-:Y:S05]  /*3b60*/  WARPSYNC.COLLECTIVE R104, `(.L_x_9158) ;  /* 0x0000000068087348 */ /* 0x000fea0003c00000 */
[----:B------:R0:W1:Y:S02]  /*3b70*/  SHFL.DOWN P1, R105, R119, R118, R127 ;  /* 0x0800007677697389 */ /* 0x000064000002007f */
[----:B01----:R-:W-:Y:S01]  /*3b80*/  ENDCOLLECTIVE ;  /* 0x000000000000791b */ /* 0x003fe20003800000 */
.L_x_9158:
[----:B------:R-:W-:-:S05]  /*3b90*/  FADD.FTZ R85, R102, R85 ;  /* 0x0000005566557221 */ /* 0x000fca0000010000 */
[----:B------:R-:W-:Y:S02]  /*3ba0*/  MOV R119, R85 ;  /* 0x0000005500777202 */ /* 0x000fe40000000f00 */
[----:B------:R-:W-:-:S07]  /*3bb0*/  MOV R89, R105 ;  /* 0x0000006900597202 */ /* 0x000fce0000000f00 */
[----:B------:R-:W-:Y:S05]  /*3bc0*/  WARPSYNC.COLLECTIVE R104, `(.L_x_9159) ;  /* 0x0000000068087348 */ /* 0x000fea0003c00000 */
[----:B------:R0:W1:Y:S02]  /*3bd0*/  SHFL.DOWN P1, R105, R119, R118, R127 ;  /* 0x0800007677697389 */ /* 0x000064000002007f */
[----:B01----:R-:W-:Y:S01]  /*3be0*/  ENDCOLLECTIVE ;  /* 0x000000000000791b */ /* 0x003fe20003800000 */
.L_x_9159:
[----:B------:R-:W-:Y:S01]  /*3bf0*/  MOV R88, R105 ;  /* 0x0000006900587202 */ /* 0x000fe20000000f00 */
[----:B------:R-:W-:Y:S06]  /*3c00*/  BRA `(.L_x_9160) ;  /* 0xffffffdc00547947 */ /* 0x000fec000383ffff */
.L_x_9161:
        /* <DEDUP_REMOVED lines=15> */
.L_x_11422:


//--------------------- .text._ZN10layer_norm13ln_bwd_kernelINS_13Kernel_traitsI6__halfffffjLj3072ELj1ELj1ELj4ELj16ENS_18Kernel_traits_baseILj3072ES2_ffffjLj128EEEEELb0ELb1ELb0ELb0EEEvNS_9BwdParamsE --------------------------
	.section	.text._ZN10layer_norm13ln_bwd_kernelINS_13Kernel_traitsI6__halfffffjLj3072ELj1ELj1ELj4ELj16ENS_18Kernel_traits_baseILj3072ES2_ffffjLj128EEEEELb0ELb1ELb0ELb0EEEvNS_9BwdParamsE,"ax",@progbits
	.align	128
        .global         _ZN10layer_norm13ln_bwd_kernelINS_13Kernel_traitsI6__halfffffjLj3072ELj1ELj1ELj4ELj16ENS_18Kernel_traits_baseILj3072ES2_ffffjLj128EEEEELb0ELb1ELb0ELb0EEEvNS_9BwdParamsE
        .type           _ZN10layer_norm13ln_bwd_kernelINS_13Kernel_traitsI6__halfffffjLj3072ELj1ELj1ELj4ELj16ENS_18Kernel_traits_baseILj3072ES2_ffffjLj128EEEEELb0ELb1ELb0ELb0EEEvNS_9BwdParamsE,@function
        .size           _ZN10layer_norm13ln_bwd_kernelINS_13Kernel_traitsI6__halfffffjLj3072ELj1ELj1ELj4ELj16ENS_18Kernel_traits_baseILj3072ES2_ffffjLj128EEEEELb0ELb1ELb0ELb0EEEvNS_9BwdParamsE,(.L_x_11423 - _ZN10layer_norm13ln_bwd_kernelINS_13Kernel_traitsI6__halfffffjLj3072ELj1ELj1ELj4ELj16ENS_18Kernel_traits_baseILj3072ES2_ffffjLj128EEEEELb0ELb1ELb0ELb0EEEvNS_9BwdParamsE)
        .other          _ZN10layer_norm13ln_bwd_kernelINS_13Kernel_traitsI6__halfffffjLj3072ELj1ELj1ELj4ELj16ENS_18Kernel_traits_baseILj3072ES2_ffffjLj128EEEEELb0ELb1ELb0ELb0EEEvNS_9BwdParamsE,@"STO_CUDA_ENTRY STV_DEFAULT"
_ZN10layer_norm13ln_bwd_kernelINS_13Kernel_traitsI6__halfffffjLj3072ELj1ELj1ELj4ELj16ENS_18Kernel_traits_baseILj3072ES2_ffffjLj128EEEEELb0ELb1ELb0ELb0EEEvNS_9BwdParamsE:
.text._ZN10layer_norm13ln_bwd_kernelINS_13Kernel_traitsI6__halfffffjLj3072ELj1ELj1ELj4ELj16ENS_18Kernel_traits_baseILj3072ES2_ffffjLj128EEEEELb0ELb1ELb0ELb0EEEvNS_9BwdParamsE:
        /* <DEDUP_REMOVED lines=36> */
[----:B0-----:R-:W-:-:S05]  /*0240*/  @P5 IMAD.WIDE.U32 R6, R51, 0x8, R6 ;  /* 0x0000000833065825 */ /* 0x001fca00078e0006 */
[----:B------:R-:W5:Y:S01]  /*0250*/  @P5 LDG.E.64 R8, desc[UR4][R6.64] ;  /* 0x0000000406085981 */ /* 0x000f62000c1e1b00 */
[C---:B-1----:R-:W-:Y:S01]  /*0260*/  @P5 IMAD.WIDE.U32 R10, R51.reuse, 0x8, R10 ;  /* 0x00000008330a5825 */ /* 0x042fe200078e000a */
[----:B------:R-:W-:Y:S01]  /*0270*/  @P5 LOP3.LUT R51, R51, 0x80, RZ, 0xfc, !PT ;  /* 0x0000008033335812 */ /* 0x000fe200078efcff */
[----:B------:R-:W0:Y:S03]  /*0280*/  @P0 LDC.64 R36, c[0x0][0x260] ;  /* 0x00009800ff240b82 */ /* 0x000e260000000a00 */
[----:B------:R-:W5:Y:S01]  /*0290*/  @P5 LDG.E.64 R12, desc[UR4][R10.64] ;  /* 0x000000040a0c5981 */ /* 0x000f62000c1e1b00 */
[----:B--2---:R-:W-:-:S04]  /*02a0*/  @P4 IMAD.WIDE.U32 R32, R51, 0x8, R28 ;  /* 0x0000000833204825 */ /* 0x004fc800078e001c */
[----:B------:R-:W1:Y:S01]  /*02b0*/  @P0 LDC.64 R38, c[0x0][0x278] ;  /* 0x00009e00ff260b82 */ /* 0x000e620000000a00 */
[----:B------:R-:W5:Y:S01]  /*02c0*/  @P4 LDG.E.64 R14, desc[UR4][R32.64] ;  /* 0x00000004200e4981 */ /* 0x000f62000c1e1b00 */
[C---:B---3--:R-:W-:Y:S01]  /*02d0*/  @P4 IMAD.WIDE.U32 R34, R51.reuse, 0x8, R34 ;  /* 0x0000000833224825 */ /* 0x048fe200078e0022 */
[----:B------:R-:W-:-:S05]  /*02e0*/  @P4 IADD3 R51, R51, 0x80, RZ ;  /* 0x0000008033334810 */ /* 0x000fca0007ffe0ff */
[----:B------:R-:W2:Y:S01]  /*02f0*/  @P1 LDC.64 R40, c[0x0][0x260] ;  /* 0x00009800ff281b82 */ /* 0x000ea20000000a00 */
[----:B------:R-:W5:Y:S07]  /*0300*/  @P4 LDG.E.64 R16, desc[UR4][R34.64] ;  /* 0x0000000422104981 */ /* 0x000f6e000c1e1b00 */
[----:B------:R-:W3:Y:S01]  /*0310*/  @P1 LDC.64 R42, c[0x0][0x278] ;  /* 0x00009e00ff2a1b82 */ /* 0x000ee20000000a00 */
[----:B0-----:R-:W-:Y:S01]  /*0320*/  @P0 IMAD.WIDE.U32 R36, R51, 0x8, R36 ;  /* 0x0000000833240825 */ /* 0x001fe200078e0024 */
[----:B------:R-:W-:-:S02]  /*0330*/  CS2R R52, SRZ ;  /* 0x0000000000347805 */ /* 0x000fc4000001ff00 */
[----:B------:R-:W-:Y:S02]  /*0340*/  CS2R R54, SRZ ;  /* 0x0000000000367805 */ /* 0x000fe4000001ff00 */
[----:B------:R-:W-:Y:S02]  /*0350*/  CS2R R56, SRZ ;  /* 0x0000000000387805 */ /* 0x000fe4000001ff00 */
[----:B------:R-:W-:Y:S01]  /*0360*/  CS2R R58, SRZ ;  /* 0x00000000003a7805 */ /* 0x000fe2000001ff00 */
[----:B------:R0:W5:Y:S01]  /*0370*/  @P0 LDG.E.64 R18, desc[UR4][R36.64] ;  /* 0x0000000424120981 */ /* 0x000162000c1e1b00 */
[----:B------:R-:W4:Y:S01]  /*0380*/  @P2 LDC.64 R44, c[0x0][0x260] ;  /* 0x00009800ff2c2b82 */ /* 0x000f220000000a00 */
[C---:B-1----:R-:W-:Y:S01]  /*0390*/  @P0 IMAD.WIDE.U32 R38, R51.reuse, 0x8, R38 ;  /* 0x0000000833260825 */ /* 0x042fe200078e0026 */
[----:B------:R-:W-:Y:S02]  /*03a0*/  @P0 IADD3 R51, R51, 0x80, RZ ;  /* 0x0000008033330810 */ /* 0x000fe40007ffe0ff */
[----:B------:R-:W-:-:S02]  /*03b0*/  CS2R R100, SRZ ;  /* 0x0000000000647805 */ /* 0x000fc4000001ff00 */
[----:B------:R-:W-:Y:S02]  /*03c0*/  CS2R R102, SRZ ;  /* 0x0000000000667805 */ /* 0x000fe4000001ff00 */
[----:B------:R-:W-:Y:S01]  /*03d0*/  CS2R R60, SRZ ;  /* 0x00000000003c7805 */ /* 0x000fe2000001ff00 */
[----:B------:R1:W5:Y:S01]  /*03e0*/  @P0 LDG.E.64 R20, desc[UR4][R38.64] ;  /* 0x0000000426140981 */ /* 0x000362000c1e1b00 */
[----:B------:R-:W0:Y:S01]  /*03f0*/  @P2 LDC.64 R46, c[0x0][0x278] ;  /* 0x00009e00ff2e2b82 */ /* 0x000e220000000a00 */
[----:B--2---:R-:W-:-:S07]  /*0400*/  @P1 IMAD.WIDE.U32 R40, R51, 0x8, R40 ;  /* 0x0000000833281825 */ /* 0x004fce00078e0028 */
[----:B------:R-:W2:Y:S01]  /*0410*/  @P3 LDC.64 R28, c[0x0][0x260] ;  /* 0x00009800ff1c3b82 */ /* 0x000ea20000000a00 */
[C---:B---3--:R-:W-:Y:S01]  /*0420*/  @P1 IMAD.WIDE.U32 R42, R51.reuse, 0x8, R42 ;  /* 0x00000008332a1825 */ /* 0x048fe200078e002a */
[----:B------:R-:W-:Y:S01]  /*0430*/  @P1 IADD3 R51, R51, 0x80, RZ ;  /* 0x0000008033331810 */ /* 0x000fe20007ffe0ff */
[----:B------:R3:W5:Y:S05]  /*0440*/  @P1 LDG.E.64 R22, desc[UR4][R40.64] ;  /* 0x0000000428161981 */ /* 0x00076a000c1e1b00 */
[----:B------:R-:W2:Y:S01]  /*0450*/  @P3 LDC.64 R48, c[0x0][0x278] ;  /* 0x00009e00ff303b82 */ /* 0x000ea20000000a00 */
[C---:B----4-:R-:W-:Y:S01]  /*0460*/  @P2 IMAD.WIDE.U32 R44, R51.reuse, 0x8, R44 ;  /* 0x00000008332c2825 */ /* 0x050fe200078e002c */
[----:B------:R4:W5:Y:S03]  /*0470*/  @P1 LDG.E.64 R24, desc[UR4][R42.64] ;  /* 0x000000042a181981 */ /* 0x000966000c1e1b00 */
[C---:B0-----:R-:W-:Y:S01]  /*0480*/  @P2 IMAD.WIDE.U32 R46, R51.reuse, 0x8, R46 ;  /* 0x00000008332e2825 */ /* 0x041fe200078e002e */
[----:B------:R-:W-:Y:S01]  /*0490*/  @P2 IADD3 R51, R51, 0x80, RZ ;  /* 0x0000008033332810 */ /* 0x000fe20007ffe0ff */
[----:B------:R0:W5:Y:S01]  /*04a0*/  @P2 LDG.E.64 R26, desc[UR4][R44.64] ;  /* 0x000000042c1a2981 */ /* 0x000162000c1e1b00 */
[----:B------:R-:W-:-:S02]  /*04b0*/  CS2R R36, SRZ ;  /* 0x0000000000247805 */ /* 0x000fc4000001ff00 */
[----:B-1----:R-:W-:Y:S02]  /*04c0*/  CS2R R38, SRZ ;  /* 0x0000000000267805 */ /* 0x002fe4000001ff00 */
[----:B---3--:R-:W-:Y:S01]  /*04d0*/  CS2R R40, SRZ ;  /* 0x0000000000287805 */ /* 0x008fe2000001ff00 */
[----:B------:R1:W5:Y:S01]  /*04e0*/  @P2 LDG.E.64 R4, desc[UR4][R46.64] ;  /* 0x000000042e042981 */ /* 0x000362000c1e1b00 */
[----:B--2---:R-:W-:-:S05]  /*04f0*/  @P3 IMAD.WIDE.U32 R28, R51, 0x8, R28 ;  /* 0x00000008331c3825 */ /* 0x004fca00078e001c */
[----:B------:R2:W5:Y:S01]  /*0500*/  @P3 LDG.E.64 R30, desc[UR4][R28.64] ;  /* 0x000000041c1e3981 */ /* 0x000562000c1e1b00 */
[----:B------:R-:W-:-:S05]  /*0510*/  @P3 IMAD.WIDE.U32 R6, R51, 0x8, R48 ;  /* 0x0000000833063825 */ /* 0x000fca00078e0030 */
[----:B------:R2:W5:Y:S01]  /*0520*/  @P3 LDG.E.64 R2, desc[UR4][R6.64] ;  /* 0x0000000406023981 */ /* 0x000562000c1e1b00 */
[----:B------:R-:W-:Y:S02]  /*0530*/  ISETP.GE.AND P3, PT, R161, UR7, PT ;  /* 0x00000007a1007c0c */ /* 0x000fe4000bf66270 */
[----:B----4-:R-:W-:Y:S02]  /*0540*/  CS2R R42, SRZ ;  /* 0x00000000002a7805 */ /* 0x010fe4000001ff00 */
[----:B0-----:R-:W-:Y:S02]  /*0550*/  CS2R R44, SRZ ;  /* 0x00000000002c7805 */ /* 0x001fe4000001ff00 */
[----:B-1----:R-:W-:Y:S02]  /*0560*/  CS2R R46, SRZ ;  /* 0x00000000002e7805 */ /* 0x002fe4000001ff00 */
        /* <DEDUP_REMOVED lines=23> */
[----:B-----5:R-:W-:Y:S01]  /*06e0*/  MOV R0, R8 ;  /* 0x0000000800007202 */ /* 0x020fe20000000f00 */
[----:B------:R-:W-:Y:S01]  /*06f0*/  ULDC.64 UR6, c[0x0][0x270] ;  /* 0x00009c0000067ab9 */ /* 0x000fe20000000a00 */
[--C-:B------:R-:W-:Y:S01]  /*0700*/  SHF.R.U64 R119, R8, 0x10, R9.reuse ;  /* 0x0000001008777819 */ /* 0x100fe20000001209 */
[----:B------:R-:W-:Y:S01]  /*0710*/  HFMA2.MMA R190, -RZ, RZ, 0, 5.9604644775390625e-08 ;  /* 0x00000001ffbe7435 */ /* 0x000fe200000001ff */
[----:B------:R-:W-:Y:S02]  /*0720*/  MOV R6, R9 ;  /* 0x0000000900067202 */ /* 0x000fe40000000f00 */
[----:B------:R-:W-:Y:S02]  /*0730*/  SHF.R.U32.HI R118, RZ, 0x10, R9 ;  /* 0x00000010ff767819 */ /* 0x000fe40000011609 */
[----:B------:R-:W-:Y:S02]  /*0740*/  MOV R7, R14 ;  /* 0x0000000e00077202 */ /* 0x000fe40000000f00 */
[----:B------:R-:W-:-:S02]  /*0750*/  SHF.R.U64 R117, R14, 0x10, R15 ;  /* 0x000000100e757819 */ /* 0x000fc4000000120f */
[----:B------:R-:W-:Y:S01]  /*0760*/  MOV R9, R15 ;  /* 0x0000000f00097202 */ /* 0x000fe20000000f00 */
[----:B------:R-:W-:Y:S01]  /*0770*/  HADD2.F32 R7, -RZ, R7.H0_H0 ;  /* 0x20000007ff077230 */ /* 0x000fe20000004100 */
[----:B------:R-:W-:Y:S02]  /*0780*/  SHF.R.U32.HI R116, RZ, 0x10, R15 ;  /* 0x00000010ff747819 */ /* 0x000fe4000001160f */
[--C-:B------:R-:W-:Y:S01]  /*0790*/  SHF.R.U64 R8, R18, 0x10, R19.reuse ;  /* 0x0000001012087819 */ /* 0x100fe20000001213 */
[----:B------:R-:W-:Y:S01]  /*07a0*/  HADD2.F32 R9, -RZ, R9.H0_H0 ;  /* 0x20000009ff097230 */ /* 0x000fe20000004100 */
[----:B------:R-:W-:Y:S02]  /*07b0*/  MOV R10, R19 ;  /* 0x00000013000a7202 */ /* 0x000fe40000000f00 */
[----:B------:R-:W-:Y:S01]  /*07c0*/  SHF.R.U32.HI R111, RZ, 0x10, R19 ;  /* 0x00000010ff6f7819 */ /* 0x000fe20000011613 */
[----:B------:R-:W-:Y:S01]  /*07d0*/  HADD2.F32 R8, -RZ, R8.H0_H0 ;  /* 0x20000008ff087230 */ /* 0x000fe20000004100 */
[----:B------:R-:W-:-:S02]  /*07e0*/  MOV R11, R18 ;  /* 0x00000012000b7202 */ /* 0x000fc40000000f00 */
[----:B------:R-:W-:Y:S02]  /*07f0*/  MOV R15, R22 ;  /* 0x00000016000f7202 */ /* 0x000fe40000000f00 */
[--C-:B------:R-:W-:Y:S01]  /*0800*/  SHF.R.U64 R110, R22, 0x10, R23.reuse ;  /* 0x00000010166e7819 */ /* 0x100fe20000001217 */
[----:B------:R-:W-:Y:S01]  /*0810*/  HADD2.F32 R11, -RZ, R11.H0_H0 ;  /* 0x2000000bff0b7230 */ /* 0x000fe20000004100 */
[----:B------:R-:W-:Y:S01]  /*0820*/  MOV R14, R23 ;  /* 0x00000017000e7202 */ /* 0x000fe20000000f00 */
[----:B------:R-:W-:Y:S01]  /*0830*/  HADD2.F32 R15, -RZ, R15.H0_H0 ;  /* 0x2000000fff0f7230 */ /* 0x000fe20000004100 */
[----:B------:R-:W-:Y:S02]  /*0840*/  SHF.R.U32.HI R109, RZ, 0x10, R23 ;  /* 0x00000010ff6d7819 */ /* 0x000fe40000011617 */
[----:B------:R-:W-:Y:S02]  /*0850*/  MOV R19, R26 ;  /* 0x0000001a00137202 */ /* 0x000fe40000000f00 */
[----:B------:R-:W-:-:S02]  /*0860*/  SHF.R.U64 R108, R26, 0x10, R27 ;  /* 0x000000101a6c7819 */ /* 0x000fc4000000121b */
[----:B------:R-:W-:Y:S01]  /*0870*/  MOV R18, R27 ;  /* 0x0000001b00127202 */ /* 0x000fe20000000f00 */
[----:B------:R-:W-:Y:S01]  /*0880*/  HADD2.F32 R19, -RZ, R19.H0_H0 ;  /* 0x20000013ff137230 */ /* 0x000fe20000004100 */
[----:B------:R-:W-:Y:S02]  /*0890*/  SHF.R.U32.HI R107, RZ, 0x10, R27 ;  /* 0x00000010ff6b7819 */ /* 0x000fe4000001161b */
[----:B------:R-:W-:Y:S02]  /*08a0*/  MOV R23, R30 ;  /* 0x0000001e00177202 */ /* 0x000fe40000000f00 */
[--C-:B------:R-:W-:Y:S02]  /*08b0*/  SHF.R.U64 R106, R30, 0x10, R31.reuse ;  /* 0x000000101e6a7819 */ /* 0x100fe4000000121f */
[----:B------:R-:W-:Y:S01]  /*08c0*/  MOV R22, R31 ;  /* 0x0000001f00167202 */ /* 0x000fe20000000f00 */
[----:B------:R-:W-:Y:S01]  /*08d0*/  HADD2.F32 R23, -RZ, R23.H0_H0 ;  /* 0x20000017ff177230 */ /* 0x000fe20000004100 */
[----:B------:R-:W-:-:S02]  /*08e0*/  SHF.R.U32.HI R105, RZ, 0x10, R31 ;  /* 0x00000010ff697819 */ /* 0x000fc4000001161f */
[----:B------:R-:W-:Y:S02]  /*08f0*/  MOV R26, R12 ;  /* 0x0000000c001a7202 */ /* 0x000fe40000000f00 */
[--C-:B------:R-:W-:Y:S01]  /*0900*/  SHF.R.U64 R104, R12, 0x10, R13.reuse ;  /* 0x000000100c687819 */ /* 0x100fe2000000120d */
[----:B------:R-:W-:Y:S01]  /*0910*/  HADD2.F32 R12, -RZ, R110.H0_H0 ;  /* 0x2000006eff0c7230 */ /* 0x000fe20000004100 */
[----:B------:R-:W-:Y:S02]  /*0920*/  MOV R27, R13 ;  /* 0x0000000d001b7202 */ /* 0x000fe40000000f00 */
        /* <DEDUP_REMOVED lines=46> */
[----:B------:R-:W-:Y:S01]  /*0c10*/  ISETP.NE.AND.EX P3, PT, RZ, UR7, PT, P3 ;  /* 0x00000007ff007c0c */ /* 0x000fe2000bf65330 */
        /* <DEDUP_REMOVED lines=16> */
[----:B0-----:R-:W-:-:S07]  /*0d20*/  HADD2.F32 R156, -RZ, R156.H0_H0 ;  /* 0x2000009cff9c7230 */ /* 0x001fce0000004100 */
.L_x_9188:
[----:B------:R-:W0:Y:S01]  /*0d30*/  @P3 LDC.64 R136, c[0x0][0x270] ;  /* 0x00009c00ff883b82 */ /* 0x000e220000000a00 */
[----:B------:R-:W-:Y:S02]  /*0d40*/  SHF.R.S32.HI R138, RZ, 0x1f, R161 ;  /* 0x0000001fff8a7819 */ /* 0x000fe400000114a1 */
[----:B------:R-:W-:Y:S02]  /*0d50*/  MOV R192, 0x3f800000 ;  /* 0x3f80000000c07802 */ /* 0x000fe40000000f00 */
[----:B------:R-:W-:Y:S02]  /*0d60*/  ISETP.NE.AND P5, PT, R164, RZ, PT ;  /* 0x000000ffa400720c */ /* 0x000fe40003fa5270 */
[----:B0-----:R-:W-:-:S04]  /*0d70*/  @P3 LEA R140, P4, R161, R136, 0x2 ;  /* 0x00000088a18c3211 */ /* 0x001fc800078810ff */
[C---:B------:R-:W-:Y:S02]  /*0d80*/  @P3 LEA.HI.X R141, R161.reuse, R137, R138, 0x2, P4 ;  /* 0x00000089a18d3211 */ /* 0x040fe400020f148a */
[----:B------:R-:W0:Y:S03]  /*0d90*/  LDC.64 R138, c[0x0][0x250] ;  /* 0x00009400ff8a7b82 */ /* 0x000e260000000a00 */
[----:B------:R1:W5:Y:S05]  /*0da0*/  @P3 LDG.E R192, desc[UR4][R140.64] ;  /* 0x000000048cc03981 */ /* 0x00036a000c1e1900 */
[----:B------:R-:W2:Y:S01]  /*0db0*/  LDC.64 R136, c[0x0][0x258] ;  /* 0x00009600ff887b82 */ /* 0x000ea20000000a00 */
[----:B0-----:R-:W-:-:S05]  /*0dc0*/  IMAD.WIDE R138, R161, 0x4, R138 ;  /* 0x00000004a18a7825 */ /* 0x001fca00078e028a */
        /* <DEDUP_REMOVED lines=8> */
[----:B------:R-:W-:Y:S01]  /*0e50*/  BSSY B0, `(.L_x_9163) ;  /* 0x0000032000007945 */ /* 0x000fe20003800000 */
[----:B------:R-:W-:Y:S02]  /*0e60*/  SHF.R.U32.HI R191, RZ, 0x5, R159 ;  /* 0x00000005ffbf7819 */ /* 0x000fe4000001169f */
[----:B------:R-:W-:Y:S02]  /*0e70*/  LEA.HI.SX32 R213, R143, R160, 0x1e ;  /* 0x000000a08fd57211 */ /* 0x000fe400078ff2ff */
[----:B------:R-:W-:Y:S02]  /*0e80*/  MOV R219, RZ ;  /* 0x000000ff00db7202 */ /* 0x000fe40000000f00 */
[----:B------:R-:W-:Y:S02]  /*0e90*/  MOV R222, RZ ;  /* 0x000000ff00de7202 */ /* 0x000fe40000000f00 */
[----:B------:R-:W-:-:S02]  /*0ea0*/  LOP3.LUT R215, R191, 0x7fffffc, RZ, 0xc0, !PT ;  /* 0x07fffffcbfd77812 */ /* 0x000fc400078ec0ff */
[----:B------:R-:W-:Y:S01]  /*0eb0*/  MOV R221, R213 ;  /* 0x000000d500dd7202 */ /* 0x000fe20000000f00 */
[----:B-1----:R-:W-:Y:S06]  /*0ec0*/  @!P5 BRA `(.L_x_9164) ;  /* 0x0000000000a8d947 */ /* 0x002fec0003800000 */
[----:B------:R-:W0:Y:S01]  /*0ed0*/  LDC.64 R140, c[0x0][0x2b8] ;  /* 0x0000ae00ff8c7b82 */ /* 0x000e220000000a00 */
[----:B------:R-:W-:-:S04]  /*0ee0*/  LEA R136, P4, R213, UR10, 0x4 ;  /* 0x0000000ad5887c11 */ /* 0x000fc8000f8820ff */
[----:B------:R-:W-:Y:S02]  /*0ef0*/  LEA.HI.X R137, R213, UR11, RZ, 0x4, P4 ;  /* 0x0000000bd5897c11 */ /* 0x000fe4000a0f24ff */
[----:B------:R-:W-:-:S04]  /*0f00*/  ISETP.NE.U32.AND P4, PT, RZ, UR8, PT ;  /* 0x00000008ff007c0c */ /* 0x000fc8000bf85070 */
[----:B------:R-:W2:Y:S01]  /*0f10*/  LDG.E.128 R136, desc[UR4][R136.64] ;  /* 0x0000000488887981 */ /* 0x000ea2000c1e1d00 */
[----:B------:R-:W-:Y:S01]  /*0f20*/  ISETP.NE.AND.EX P4, PT, RZ, UR9, PT, P4 ;  /* 0x00000009ff007c0c */ /* 0x000fe2000bf85340 */
[----:B0-----:R-:W-:-:S12]  /*0f30*/  IMAD.WIDE.U32 R140, R213, 0x10, R140 ;  /* 0x00000010d58c7825 */ /* 0x001fd800078e008c */
[----:B------:R-:W-:-:S04]  /*0f40*/  @P4 LEA R218, P5, R213, UR8, 0x4 ;  /* 0x00000008d5da4c11 */ /* 0x000fc8000f8a20ff */
[----:B------:R-:W-:Y:S01]  /*0f50*/  @P4 LEA.HI.X R219, R213, UR9, RZ, 0x4, P5 ;  /* 0x00000009d5db4c11 */ /* 0x000fe2000a8f24ff */
[----:B------:R-:W3:Y:S01]  /*0f60*/  LDG.E.128 R140, desc[UR4][R140.64] ;  /* 0x000000048c8c7981 */ /* 0x000ee2000c1e1d00 */
[----:B------:R-:W-:-:S03]  /*0f70*/  ISETP.NE.AND P5, PT, R157, RZ, PT ;  /* 0x000000ff9d00720c */ /* 0x000fc60003fa5270 */
[----:B------:R0:W5:Y:S02]  /*0f80*/  @P4 LDG.E.128 R104, desc[UR4][R218.64] ;  /* 0x00000004da684981 */ /* 0x000164000c1e1d00 */
[----:B-----5:R-:W-:Y:S02]  /*0f90*/  FSEL R176, R217, RZ, !P5 ;  /* 0x000000ffd9b07208 */ /* 0x020fe40006800000 */
[----:B------:R-:W-:-:S03]  /*0fa0*/  IADD3 R221, R213, 0x80, RZ ;  /* 0x00000080d5dd7810 */ /* 0x000fc60007ffe0ff */
[C---:B--2---:R-:W-:Y:S01]  /*0fb0*/  FADD.FTZ R188, -R176.reuse, R136 ;  /* 0x00000088b0bc7221 */ /* 0x044fe20000010100 */
[----:B------:R-:W-:-:S03]  /*0fc0*/  FADD.FTZ R220, -R176, R137 ;  /* 0x00000089b0dc7221 */ /* 0x000fc60000010100 */
[C---:B------:R-:W-:Y:S01]  /*0fd0*/  FMUL.FTZ R175, R211.reuse, R188 ;  /* 0x000000bcd3af7220 */ /* 0x040fe20000410000 */
[C---:B------:R-:W-:Y:S01]  /*0fe0*/  FADD.FTZ R138, -R176.reuse, R138 ;  /* 0x0000008ab08a7221 */ /* 0x040fe20000010100 */
[----:B------:R-:W-:Y:S01]  /*0ff0*/  FADD.FTZ R222, -R176, R139 ;  /* 0x0000008bb0de7221 */ /* 0x000fe20000010100 */
[C---:B------:R-:W-:Y:S02]  /*1000*/  FMUL.FTZ R176, R211.reuse, R220 ;  /* 0x000000dcd3b07220 */ /* 0x040fe40000410000 */
[----:B------:R-:W-:Y:S01]  /*1010*/  FMUL.FTZ R199, R211, R138 ;  /* 0x0000008ad3c77220 */ /* 0x000fe20000410000 */
[----:B---3--:R-:W-:Y:S01]  /*1020*/  FMUL.FTZ R188, R3, R140 ;  /* 0x0000008c03bc7220 */ /* 0x008fe20000410000 */
[----:B------:R-:W-:-:S03]  /*1030*/  FMUL.FTZ R201, R0, R141 ;  /* 0x0000008d00c97220 */ /* 0x000fc60000410000 */
[----:B------:R-:W-:Y:S01]  /*1040*/  FADD.FTZ R136, RZ, R188 ;  /* 0x000000bcff887221 */ /* 0x000fe20000010000 */
[----:B------:R-:W-:Y:S01]  /*1050*/  FFMA.FTZ R137, R175, R188, RZ ;  /* 0x000000bcaf897223 */ /* 0x000fe200000100ff */
[----:B------:R-:W-:Y:S02]  /*1060*/  FMUL.FTZ R220, R5, R142 ;  /* 0x0000008e05dc7220 */ /* 0x000fe40000410000 */
        /* <DEDUP_REMOVED lines=16> */
.L_x_9164:
[----:B------:R-:W-:Y:S05]  /*1170*/  BSYNC B0 ;  /* 0x0000000000007941 */ /* 0x000fea0003800000 */
.L_x_9163:
[----:B------:R-:W-:Y:S01]  /*1180*/  ISETP.NE.AND P4, PT, R163, RZ, PT ;  /* 0x000000ffa300720c */ /* 0x000fe20003f85270 */
[----:B------:R-:W-:-:S12]  /*1190*/  BSSY B0, `(.L_x_9165) ;  /* 0x000002c000007945 */ /* 0x000fd80003800000 */
[----:B------:R-:W-:Y:S05]  /*11a0*/  @!P4 BRA `(.L_x_9166) ;  /* 0x0000000000a8c947 */ /* 0x000fea0003800000 */
        /* <DEDUP_REMOVED lines=17> */
[----:B------:R-:W-:Y:S01]  /*12c0*/  FMUL.FTZ R174, R211, R186 ;  /* 0x000000bad3ae7220 */ /* 0x000fe20000410000 */
[C---:B------:R-:W-:Y:S01]  /*12d0*/  FADD.FTZ R138, -R214.reuse, R138 ;  /* 0x0000008ad68a7221 */ /* 0x040fe20000010100 */
[----:B------:R-:W-:-:S03]  /*12e0*/  FADD.FTZ R214, -R214, R139 ;  /* 0x0000008bd6d67221 */ /* 0x000fc60000010100 */
[----:B------:R-:W-:Y:S01]  /*12f0*/  FMUL.FTZ R195, R211, R138 ;  /* 0x0000008ad3c37220 */ /* 0x000fe20000410000 */
[----:B---3--:R-:W-:Y:S01]  /*1300*/  FMUL.FTZ R186, R7, R140 ;  /* 0x0000008c07ba7220 */ /* 0x008fe20000410000 */
[----:B------:R-:W-:-:S03]  /*1310*/  FMUL.FTZ R197, R4, R141 ;  /* 0x0000008d04c57220 */ /* 0x000fc60000410000 */
        /* <DEDUP_REMOVED lines=19> */
.L_x_9166:
[----:B------:R-:W-:Y:S05]  /*1450*/  BSYNC B0 ;  /* 0x0000000000007941 */ /* 0x000fea0003800000 */
.L_x_9165:
[----:B------:R-:W-:Y:S04]  /*1460*/  BSSY B0, `(.L_x_9167) ;  /* 0x000002c000007945 */ /* 0x000fe80003800000 */
        /* <DEDUP_REMOVED lines=43> */
.L_x_9168:
[----:B------:R-:W-:Y:S05]  /*1720*/  BSYNC B0 ;  /* 0x0000000000007941 */ /* 0x000fea0003800000 */
.L_x_9167:
        /* <DEDUP_REMOVED lines=44> */
.L_x_9170:
[----:B------:R-:W-:Y:S05]  /*19f0*/  BSYNC B0 ;  /* 0x0000000000007941 */ /* 0x000fea0003800000 */
.L_x_9169:
        /* <DEDUP_REMOVED lines=20> */
[C---:B------:R-:W-:Y:S01]  /*1b40*/  FMUL.FTZ R168, R211.reuse, R200 ;  /* 0x000000c8d3a87220 */ /* 0x040fe20000410000 */
[----:B------:R-:W-:Y:S02]  /*1b50*/  FADD.FTZ R202, -R202, R139 ;  /* 0x0000008bcaca7221 */ /* 0x000fe40000010100 */
[----:B0-----:R-:W-:Y:S01]  /*1b60*/  FMUL.FTZ R181, R211, R138 ;  /* 0x0000008ad3b57220 */ /* 0x001fe20000410000 */
        /* <DEDUP_REMOVED lines=21> */
.L_x_9172:
[----:B------:R-:W-:Y:S05]  /*1cc0*/  BSYNC B0 ;  /* 0x0000000000007941 */ /* 0x000fea0003800000 */
.L_x_9171:
[----:B------:R-:W-:Y:S01]  /*1cd0*/  ISETP.NE.AND P4, PT, R162, RZ, PT ;  /* 0x000000ffa200720c */ /* 0x000fe20003f85270 */
[----:B------:R-:W-:-:S12]  /*1ce0*/  BSSY B0, `(.L_x_9173) ;  /* 0x000002b000007945 */ /* 0x000fd80003800000 */
[----:B------:R-:W-:Y:S05]  /*1cf0*/  @!P4 BRA `(.L_x_9174) ;  /* 0x0000000000a4c947 */ /* 0x000fea0003800000 */
[----:B------:R-:W-:Y:S01]  /*1d00*/  ISETP.NE.AND P4, PT, R157, RZ, PT ;  /* 0x000000ff9d00720c */ /* 0x000fe20003f85270 */
[----:B------:R-:W0:Y:S03]  /*1d10*/  LDC.64 R140, c[0x0][0x2b8] ;  /* 0x0000ae00ff8c7b82 */ /* 0x000e260000000a00 */
[----:B-----5:R-:W-:Y:S02]  /*1d20*/  FSEL R196, R217, RZ, !P4 ;  /* 0x000000ffd9c47208 */ /* 0x020fe40006000000 */
[----:B------:R-:W-:-:S04]  /*1d30*/  ISETP.NE.U32.AND P4, PT, RZ, UR8, PT ;  /* 0x00000008ff007c0c */ /* 0x000fc8000bf85070 */
[----:B------:R-:W-:-:S13]  /*1d40*/  ISETP.NE.AND.EX P4, PT, RZ, UR9, PT, P4 ;  /* 0x00000009ff007c0c */ /* 0x000fda000bf85340 */
[----:B------:R-:W-:-:S04]  /*1d50*/  @P4 LEA R178, P5, R221, UR8, 0x4 ;  /* 0x00000008ddb24c11 */ /* 0x000fc8000f8a20ff */
[C---:B------:R-:W-:Y:S02]  /*1d60*/  @P4 LEA.HI.X R179, R221.reuse, UR9, RZ, 0x4, P5 ;  /* 0x00000009ddb34c11 */ /* 0x040fe4000a8f24ff */
[C---:B------:R-:W-:Y:S01]  /*1d70*/  LEA R136, P5, R221.reuse, UR10, 0x4 ;  /* 0x0000000add887c11 */ /* 0x040fe2000f8a20ff */
[C---:B0-----:R-:W-:Y:S02]  /*1d80*/  IMAD.WIDE.U32 R140, R221.reuse, 0x10, R140 ;  /* 0x00000010dd8c7825 */ /* 0x041fe400078e008c */
[----:B------:R0:W5:Y:S01]  /*1d90*/  @P4 LDG.E.128 R128, desc[UR4][R178.64] ;  /* 0x00000004b2804981 */ /* 0x000162000c1e1d00 */
[----:B------:R-:W-:-:S03]  /*1da0*/  LEA.HI.X R137, R221, UR11, RZ, 0x4, P5 ;  /* 0x0000000bdd897c11 */ /* 0x000fc6000a8f24ff */
[----:B------:R-:W0:Y:S04]  /*1db0*/  LDG.E.128 R140, desc[UR4][R140.64] ;  /* 0x000000048c8c7981 */ /* 0x000e28000c1e1d00 */
[----:B------:R-:W2:Y:S01]  /*1dc0*/  LDG.E.128 R136, desc[UR4][R136.64] ;  /* 0x0000000488887981 */ /* 0x000ea2000c1e1d00 */
[----:B0-----:R-:W-:Y:S01]  /*1dd0*/  FMUL.FTZ R178, R23, R140 ;  /* 0x0000008c17b27220 */ /* 0x001fe20000410000 */
[C---:B--2---:R-:W-:Y:S01]  /*1de0*/  FADD.FTZ R166, -R196.reuse, R136 ;  /* 0x00000088c4a67221 */ /* 0x044fe20000010100 */
[----:B------:R-:W-:-:S03]  /*1df0*/  FADD.FTZ R194, -R196, R137 ;  /* 0x00000089c4c27221 */ /* 0x000fc60000010100 */
[----:B------:R-:W-:Y:S01]  /*1e00*/  FMUL.FTZ R165, R211, R166 ;  /* 0x000000a6d3a57220 */ /* 0x000fe20000410000 */
[----:B------:R-:W-:Y:S01]  /*1e10*/  FMUL.FTZ R179, R20, R141 ;  /* 0x0000008d14b37220 */ /* 0x000fe20000410000 */
[----:B------:R-:W-:Y:S01]  /*1e20*/  FADD.FTZ R136, R219, R178 ;  /* 0x000000b2db887221 */ /* 0x000fe20000010000 */
[C---:B------:R-:W-:Y:S01]  /*1e30*/  FADD.FTZ R138, -R196.reuse, R138 ;  /* 0x0000008ac48a7221 */ /* 0x040fe20000010100 */
[----:B------:R-:W-:Y:S01]  /*1e40*/  FMUL.FTZ R166, R211, R194 ;  /* 0x000000c2d3a67220 */ /* 0x000fe20000410000 */
[----:B------:R-:W-:Y:S01]  /*1e50*/  FFMA.FTZ R137, R165, R178, R222 ;  /* 0x000000b2a5897223 */ /* 0x000fe200000100de */
[----:B------:R-:W-:Y:S01]  /*1e60*/  FADD.FTZ R196, -R196, R139 ;  /* 0x0000008bc4c47221 */ /* 0x000fe20000010100 */
        /* <DEDUP_REMOVED lines=18> */
.L_x_9174:
[----:B------:R-:W-:Y:S05]  /*1f90*/  BSYNC B0 ;  /* 0x0000000000007941 */ /* 0x000fea0003800000 */
.L_x_9173:
[----:B------:R-:W-:Y:S01]  /*1fa0*/  LOP3.LUT P4, RZ, R190, 0xff, RZ, 0xc0, !PT ;  /* 0x000000ffbeff7812 */ /* 0x000fe2000788c0ff */
[----:B------:R-:W-:Y:S01]  /*1fb0*/  UMOV UR6, 0xffffffff ;  /* 0xffffffff00067882 */ /* 0x000fe20000000000 */
[----:B------:R-:W-:-:S11]  /*1fc0*/  LOP3.LUT P5, RZ, R159, 0x1f, RZ, 0xc0, !PT ;  /* 0x0000001f9fff7812 */ /* 0x000fd600078ac0ff */
        /* <DEDUP_REMOVED lines=20> */
.L_x_9209:
        /* <DEDUP_REMOVED lines=10> */
[-C--:B-----5:R-:W-:Y:S02]  /*21b0*/  @!P5 LEA R217, R136, R138.reuse, 0x3 ;  /* 0x0000008a88d9d211 */ /* 0x0a0fe400078e18ff */
[----:B------:R-:W-:-:S03]  /*21c0*/  LEA R219, R215, R138, 0x3 ;  /* 0x0000008ad7db7211 */ /* 0x000fc600078e18ff */
[----:B------:R-:W-:Y:S01]  /*21d0*/  @!P5 STS.64 [R217+0x3000], R190 ;  /* 0x003000bed900d388 */ /* 0x000fe20000000a00 */
[----:B------:R-:W-:Y:S06]  /*21e0*/  BAR.SYNC.DEFER_BLOCKING 0x0 ;  /* 0x0000000000007b1d */ /* 0x000fec0000010000 */
[----:B------:R-:W1:Y:S04]  /*21f0*/  LDS.128 R136, [R219+0x3000] ;  /* 0x00300000db887984 */ /* 0x000e680000000c00 */
[----:B0-----:R-:W0:Y:S01]  /*2200*/  LDS.128 R140, [R219+0x3010] ;  /* 0x00301000db8c7984 */ /* 0x001e220000000c00 */
[----:B-1----:R-:W-:Y:S01]  /*2210*/  FADD.FTZ R215, RZ, R136 ;  /* 0x00000088ffd77221 */ /* 0x002fe20000010000 */
        /* <DEDUP_REMOVED lines=9> */
[----:B------:R-:W-:Y:S06]  /*22b0*/  @!P6 BRA `(.L_x_9177) ;  /* 0x0000000000c8e947 */ /* 0x000fec0003800000 */
[----:B------:R-:W-:-:S04]  /*22c0*/  ISETP.NE.AND P5, PT, R157, RZ, PT ;  /* 0x000000ff9d00720c */ /* 0x000fc80003fa5270 */
[----:B------:R-:W-:Y:S02]  /*22d0*/  FSEL R136, R215, RZ, !P5 ;  /* 0x000000ffd7887208 */ /* 0x000fe40006800000 */
[----:B------:R-:W-:-:S03]  /*22e0*/  ISETP.NE.U32.AND P5, PT, RZ, UR8, PT ;  /* 0x00000008ff007c0c */ /* 0x000fc6000bfa5070 */
        /* <DEDUP_REMOVED lines=10> */
[----:B------:R-:W0:Y:S01]  /*2390*/  LDC.64 R136, c[0x0][0x220] ;  /* 0x00008800ff887b82 */ /* 0x000e220000000a00 */
[----:B------:R-:W-:Y:S01]  /*23a0*/  ISETP.NE.AND.EX P5, PT, RZ, UR9, PT, P5 ;  /* 0x00000009ff007c0c */ /* 0x000fe2000bfa5350 */
[C---:B------:R-:W-:Y:S01]  /*23b0*/  FMUL.FTZ R221, R211.reuse, R140 ;  /* 0x0000008cd3dd7220 */ /* 0x040fe20000410000 */
[----:B------:R-:W-:-:S05]  /*23c0*/  FMUL.FTZ R226, R211, R190 ;  /* 0x000000bed3e27220 */ /* 0x000fca0000410000 */
[----:B------:R-:W1:Y:S06]  /*23d0*/  LDC.64 R190, c[0x0][0x2f8] ;  /* 0x0000be00ffbe7b82 */ /* 0x000e6c0000000a00 */
[----:B------:R-:W-:Y:S01]  /*23e0*/  @P5 FADD.FTZ R143, R104, R143 ;  /* 0x0000008f688f5221 */ /* 0x000fe20000010000 */
[----:B------:R-:W-:Y:S01]  /*23f0*/  @P5 FADD.FTZ R142, R105, R142 ;  /* 0x0000008e698e5221 */ /* 0x000fe20000010000 */
[----:B------:R-:W-:Y:S01]  /*2400*/  @P5 FADD.FTZ R221, R106, R221 ;  /* 0x000000dd6add5221 */ /* 0x000fe20000010000 */
[----:B------:R-:W-:Y:S01]  /*2410*/  @P5 FADD.FTZ R226, R107, R226 ;  /* 0x000000e26be25221 */ /* 0x000fe20000010000 */
[----:B------:R-:W-:-:S04]  /*2420*/  ISETP.NE.U32.AND P5, PT, RZ, UR14, PT ;  /* 0x0000000eff007c0c */ /* 0x000fc8000bfa5070 */
[----:B------:R-:W-:Y:S01]  /*2430*/  ISETP.NE.AND.EX P5, PT, RZ, UR15, PT, P5 ;  /* 0x0000000fff007c0c */ /* 0x000fe2000bfa5350 */
[----:B0-----:R-:W-:-:S03]  /*2440*/  IMAD.WIDE.U32 R136, R213, 0x10, R136 ;  /* 0x00000010d5887825 */ /* 0x001fc600078e0088 */
[----:B------:R-:W-:Y:S02]  /*2450*/  SEL R132, R143, R132, P5 ;  /* 0x000000848f847207 */ /* 0x000fe40002800000 */
[----:B------:R-:W-:Y:S01]  /*2460*/  SEL R133, R142, R133, P5 ;  /* 0x000000858e857207 */ /* 0x000fe20002800000 */
[----:B------:R-:W2:Y:S01]  /*2470*/  LDG.E.128 R136, desc[UR4][R136.64] ;  /* 0x0000000488887981 */ /* 0x000ea2000c1e1d00 */
[----:B------:R-:W-:Y:S02]  /*2480*/  SEL R134, R221, R134, P5 ;  /* 0x00000086dd867207 */ /* 0x000fe40002800000 */
[----:B------:R-:W-:Y:S02]  /*2490*/  SEL R135, R226, R135, P5 ;  /* 0x00000087e2877207 */ /* 0x000fe40002800000 */
[----:B------:R-:W-:-:S04]  /*24a0*/  ISETP.NE.U32.AND P5, PT, RZ, UR14, PT ;  /* 0x0000000eff007c0c */ /* 0x000fc8000bfa5070 */
[----:B------:R-:W-:-:S13]  /*24b0*/  ISETP.NE.AND.EX P5, PT, RZ, UR15, PT, P5 ;  /* 0x0000000fff007c0c */ /* 0x000fda000bfa5350 */
[----:B------:R-:W0:Y:S01]  /*24c0*/  @P5 LDC.64 R140, c[0x0][0x308] ;  /* 0x0000c200ff8c5b82 */ /* 0x000e220000000a00 */
[-C--:B------:R-:W-:Y:S01]  /*24d0*/  FMUL.FTZ R219, R143, R192.reuse ;  /* 0x000000c08fdb7220 */ /* 0x080fe20000410000 */
[-C--:B------:R-:W-:Y:S01]  /*24e0*/  FMUL.FTZ R224, R142, R192.reuse ;  /* 0x000000c08ee07220 */ /* 0x080fe20000410000 */
[-C--:B------:R-:W-:Y:S01]  /*24f0*/  FMUL.FTZ R221, R221, R192.reuse ;  /* 0x000000c0dddd7220 */ /* 0x080fe20000410000 */
[----:B------:R-:W-:Y:S01]  /*2500*/  FMUL.FTZ R226, R226, R192 ;  /* 0x000000c0e2e27220 */ /* 0x000fe20000410000 */
[----:B-1----:R-:W-:-:S04]  /*2510*/  IMAD.WIDE.U32 R190, R213, 0x10, R190 ;  /* 0x00000010d5be7825 */ /* 0x002fc800078e00be */
[----:B------:R-:W-:Y:S01]  /*2520*/  FMUL.FTZ R142, R27, R221 ;  /* 0x000000dd1b8e7220 */ /* 0x000fe20000410000 */
[----:B------:R-:W-:Y:S01]  /*2530*/  FMUL.FTZ R143, R28, R226 ;  /* 0x000000e21c8f7220 */ /* 0x000fe20000410000 */
[----:B0-----:R-:W-:-:S04]  /*2540*/  @P5 IMAD.WIDE.U32 R222, R213, 0x10, R140 ;  /* 0x00000010d5de5825 */ /* 0x001fc800078e008c */
[----:B------:R-:W-:Y:S01]  /*2550*/  FMUL.FTZ R140, R24, R219 ;  /* 0x000000db188c7220 */ /* 0x000fe20000410000 */
[----:B------:R-:W-:Y:S01]  /*2560*/  FMUL.FTZ R141, R26, R224 ;  /* 0x000000e01a8d7220 */ /* 0x000fe20000410000 */
[----:B------:R0:W-:Y:S04]  /*2570*/  @P5 STG.E.128 desc[UR4][R222.64], R132 ;  /* 0x00000084de005986 */ /* 0x0001e8000c101d04 */
[----:B------:R0:W-:Y:S01]  /*2580*/  STG.E.128 desc[UR4][R190.64], R140 ;  /* 0x0000008cbe007986 */ /* 0x0001e2000c101d04 */
[----:B------:R-:W-:Y:S01]  /*2590*/  IADD3 R213, R213, 0x80, RZ ;  /* 0x00000080d5d57810 */ /* 0x000fe20007ffe0ff */
[----:B--2---:R-:W-:Y:S01]  /*25a0*/  FFMA.FTZ R76, R219, R136, R76 ;  /* 0x00000088db4c7223 */ /* 0x004fe2000001004c */
[----:B------:R-:W-:Y:S01]  /*25b0*/  FFMA.FTZ R77, R137, R224, R77 ;  /* 0x000000e0894d7223 */ /* 0x000fe2000001004d */
[----:B------:R-:W-:Y:S01]  /*25c0*/  FFMA.FTZ R78, R138, R221, R78 ;  /* 0x000000dd8a4e7223 */ /* 0x000fe2000001004e */
[----:B0-----:R-:W-:-:S07]  /*25d0*/  FFMA.FTZ R79, R139, R226, R79 ;  /* 0x000000e28b4f7223 */ /* 0x001fce000001004f */
.L_x_9177:
[----:B------:R-:W-:Y:S05]  /*25e0*/  BSYNC B0 ;  /* 0x0000000000007941 */ /* 0x000fea0003800000 */
.L_x_9176:
[----:B------:R-:W-:Y:S01]  /*25f0*/  ISETP.NE.AND P5, PT, R163, RZ, PT ;  /* 0x000000ffa300720c */ /* 0x000fe20003fa5270 */
[----:B------:R-:W-:-:S12]  /*2600*/  BSSY B0, `(.L_x_9178) ;  /* 0x0000034000007945 */ /* 0x000fd80003800000 */
[----:B------:R-:W-:Y:S05]  /*2610*/  @!P5 BRA `(.L_x_9179) ;  /* 0x0000000000c8d947 */ /* 0x000fea0003800000 */
[----:B------:R-:W-:-:S04]  /*2620*/  ISETP.NE.AND P5, PT, R157, RZ, PT ;  /* 0x000000ff9d00720c */ /* 0x000fc80003fa5270 */
[----:B------:R-:W-:Y:S02]  /*2630*/  FSEL R140, R215, RZ, !P5 ;  /* 0x000000ffd78c7208 */ /* 0x000fe40006800000 */
[----:B------:R-:W-:-:S03]  /*2640*/  LEA R190, P5, R213, UR16, 0x4 ;  /* 0x00000010d5be7c11 */ /* 0x000fc6000f8a20ff */
        /* <DEDUP_REMOVED lines=10> */
[----:B------:R-:W0:Y:S01]  /*26f0*/  LDC.64 R136, c[0x0][0x220] ;  /* 0x00008800ff887b82 */ /* 0x000e220000000a00 */
[----:B------:R-:W-:Y:S01]  /*2700*/  LEA.HI.X R191, R213, UR17, RZ, 0x4, P5 ;  /* 0x00000011d5bf7c11 */ /* 0x000fe2000a8f24ff */
[C---:B------:R-:W-:Y:S01]  /*2710*/  FMUL.FTZ R143, R211.reuse, R142 ;  /* 0x0000008ed38f7220 */ /* 0x040fe20000410000 */
[----:B------:R-:W-:Y:S01]  /*2720*/  ISETP.NE.U32.AND P5, PT, RZ, UR14, PT ;  /* 0x0000000eff007c0c */ /* 0x000fe2000bfa5070 */
[----:B------:R-:W-:-:S03]  /*2730*/  FMUL.FTZ R142, R211, R224 ;  /* 0x000000e0d38e7220 */ /* 0x000fc60000410000 */
[----:B------:R-:W-:-:S13]  /*2740*/  ISETP.NE.AND.EX P5, PT, RZ, UR15, PT, P5 ;  /* 0x0000000fff007c0c */ /* 0x000fda000bfa5350 */
[C---:B------:R-:W-:Y:S01]  /*2750*/  @P5 LEA R222, P6, R213.reuse, UR14, 0x4 ;  /* 0x0000000ed5de5c11 */ /* 0x040fe2000f8c20ff */
[----:B0-----:R-:W-:-:S03]  /*2760*/  IMAD.WIDE.U32 R136, R213, 0x10, R136 ;  /* 0x00000010d5887825 */ /* 0x001fc600078e0088 */
[----:B------:R-:W-:Y:S02]  /*2770*/  @P5 LEA.HI.X R223, R213, UR15, RZ, 0x4, P6 ;  /* 0x0000000fd5df5c11 */ /* 0x000fe4000b0f24ff */
[----:B------:R-:W-:Y:S01]  /*2780*/  ISETP.NE.U32.AND P6, PT, RZ, UR8, PT ;  /* 0x00000008ff007c0c */ /* 0x000fe2000bfc5070 */
[----:B------:R-:W2:Y:S03]  /*2790*/  LDG.E.128 R136, desc[UR4][R136.64] ;  /* 0x0000000488887981 */ /* 0x000ea6000c1e1d00 */
[----:B------:R-:W-:-:S13]  /*27a0*/  ISETP.NE.AND.EX P6, PT, RZ, UR9, PT, P6 ;  /* 0x00000009ff007c0c */ /* 0x000fda000bfc5360 */
        /* <DEDUP_REMOVED lines=9> */
[----:B------:R-:W-:-:S03]  /*2840*/  FMUL.FTZ R226, R142, R192 ;  /* 0x000000c08ee27220 */ /* 0x000fc60000410000 */
[----:B------:R-:W-:Y:S01]  /*2850*/  SEL R132, R141, R132, P6 ;  /* 0x000000848d847207 */ /* 0x000fe20003000000 */
[----:B------:R-:W-:Y:S01]  /*2860*/  FMUL.FTZ R141, R30, R224 ;  /* 0x000000e01e8d7220 */ /* 0x000fe20000410000 */
[----:B------:R-:W-:Y:S01]  /*2870*/  SEL R133, R140, R133, P6 ;  /* 0x000000858c857207 */ /* 0x000fe20003000000 */
[----:B------:R-:W-:Y:S01]  /*2880*/  FMUL.FTZ R140, R29, R219 ;  /* 0x000000db1d8c7220 */ /* 0x000fe20000410000 */
[----:B------:R-:W-:Y:S01]  /*2890*/  SEL R134, R143, R134, P6 ;  /* 0x000000868f867207 */ /* 0x000fe20003000000 */
[----:B------:R-:W-:Y:S01]  /*28a0*/  FMUL.FTZ R143, R32, R226 ;  /* 0x000000e2208f7220 */ /* 0x000fe20000410000 */
[----:B------:R-:W-:Y:S01]  /*28b0*/  SEL R135, R142, R135, P6 ;  /* 0x000000878e877207 */ /* 0x000fe20003000000 */
[----:B------:R-:W-:-:S04]  /*28c0*/  FMUL.FTZ R142, R31, R221 ;  /* 0x000000dd1f8e7220 */ /* 0x000fc80000410000 */
[----:B------:R0:W-:Y:S04]  /*28d0*/  @P5 STG.E.128 desc[UR4][R222.64], R132 ;  /* 0x00000084de005986 */ /* 0x0001e8000c101d04 */
[----:B------:R0:W-:Y:S01]  /*28e0*/  STG.E.128 desc[UR4][R190.64], R140 ;  /* 0x0000008cbe007986 */ /* 0x0001e2000c101d04 */
[----:B------:R-:W-:Y:S01]  /*28f0*/  IADD3 R213, R213, 0x80, RZ ;  /* 0x00000080d5d57810 */ /* 0x000fe20007ffe0ff */
[----:B--2---:R-:W-:Y:S01]  /*2900*/  FFMA.FTZ R80, R219, R136, R80 ;  /* 0x00000088db507223 */ /* 0x004fe20000010050 */
[----:B------:R-:W-:Y:S01]  /*2910*/  FFMA.FTZ R81, R137, R224, R81 ;  /* 0x000000e089517223 */ /* 0x000fe20000010051 */
[----:B------:R-:W-:Y:S01]  /*2920*/  FFMA.FTZ R82, R138, R221, R82 ;  /* 0x000000dd8a527223 */ /* 0x000fe20000010052 */
[----:B0-----:R-:W-:-:S07]  /*2930*/  FFMA.FTZ R83, R139, R226, R83 ;  /* 0x000000e28b537223 */ /* 0x001fce0000010053 */
.L_x_9179:
[----:B------:R-:W-:Y:S05]  /*2940*/  BSYNC B0 ;  /* 0x0000000000007941 */ /* 0x000fea0003800000 */
.L_x_9178:
[----:B------:R-:W-:Y:S04]  /*2950*/  BSSY B0, `(.L_x_9180) ;  /* 0x0000034000007945 */ /* 0x000fe80003800000 */
        /* <DEDUP_REMOVED lines=51> */
.L_x_9181:
[----:B------:R-:W-:Y:S05]  /*2c90*/  BSYNC B0 ;  /* 0x0000000000007941 */ /* 0x000fea0003800000 */
.L_x_9180:
        /* <DEDUP_REMOVED lines=52> */
.L_x_9183:
[----:B------:R-:W-:Y:S05]  /*2fe0*/  BSYNC B0 ;  /* 0x0000000000007941 */ /* 0x000fea0003800000 */
.L_x_9182:
        /* <DEDUP_REMOVED lines=52> */
.L_x_9185:
[----:B------:R-:W-:Y:S05]  /*3330*/  BSYNC B0 ;  /* 0x0000000000007941 */ /* 0x000fea0003800000 */
.L_x_9184:
        /* <DEDUP_REMOVED lines=13> */
[----:B------:R-:W-:Y:S01]  /*3410*/  LEA.HI.X R191, R213, UR17, RZ, 0x4, P5 ;  /* 0x00000011d5bf7c11 */ /* 0x000fe2000a8f24ff */
[C---:B------:R-:W-:Y:S01]  /*3420*/  FMUL.FTZ R141, R211.reuse, R136 ;  /* 0x00000088d38d7220 */ /* 0x040fe20000410000 */
[C---:B------:R-:W-:Y:S01]  /*3430*/  FMUL.FTZ R140, R211.reuse, R138 ;  /* 0x0000008ad38c7220 */ /* 0x040fe20000410000 */
[----:B------:R-:W0:Y:S01]  /*3440*/  LDC.64 R136, c[0x0][0x220] ;  /* 0x00008800ff887b82 */ /* 0x000e220000000a00 */
[----:B------:R-:W-:Y:S01]  /*3450*/  ISETP.NE.U32.AND P5, PT, RZ, UR14, PT ;  /* 0x0000000eff007c0c */ /* 0x000fe2000bfa5070 */
[----:B------:R-:W-:Y:S01]  /*3460*/  FADD.FTZ R224, R194, -R217 ;  /* 0x800000d9c2e07221 */ /* 0x000fe20000010000 */
[----:B------:R-:W-:-:S02]  /*3470*/  FMUL.FTZ R143, R211, R142 ;  /* 0x0000008ed38f7220 */ /* 0x000fc40000410000 */
[----:B------:R-:W-:Y:S01]  /*3480*/  ISETP.NE.AND.EX P5, PT, RZ, UR15, PT, P5 ;  /* 0x0000000fff007c0c */ /* 0x000fe2000bfa5350 */
[----:B------:R-:W-:-:S12]  /*3490*/  FMUL.FTZ R142, R211, R224 ;  /* 0x000000e0d38e7220 */ /* 0x000fd80000410000 */
[----:B------:R-:W-:-:S04]  /*34a0*/  @P5 LEA R222, P6, R213, UR14, 0x4 ;  /* 0x0000000ed5de5c11 */ /* 0x000fc8000f8c20ff */
[C---:B------:R-:W-:Y:S01]  /*34b0*/  @P5 LEA.HI.X R223, R213.reuse, UR15, RZ, 0x4, P6 ;  /* 0x0000000fd5df5c11 */ /* 0x040fe2000b0f24ff */
[----:B0-----:R-:W-:Y:S01]  /*34c0*/  IMAD.WIDE.U32 R136, R213, 0x10, R136 ;  /* 0x00000010d5887825 */ /* 0x001fe200078e0088 */
[----:B------:R-:W-:-:S04]  /*34d0*/  ISETP.NE.U32.AND P6, PT, RZ, UR8, PT ;  /* 0x00000008ff007c0c */ /* 0x000fc8000bfc5070 */
[----:B------:R-:W-:Y:S01]  /*34e0*/  ISETP.NE.AND.EX P6, PT, RZ, UR9, PT, P6 ;  /* 0x00000009ff007c0c */ /* 0x000fe2000bfc5360 */
[----:B------:R-:W2:-:S12]  /*34f0*/  LDG.E.128 R136, desc[UR4][R136.64] ;  /* 0x0000000488887981 */ /* 0x000e98000c1e1d00 */
        /* <DEDUP_REMOVED lines=20> */
[----:B--2---:R-:W-:Y:S01]  /*3640*/  FFMA.FTZ R96, R211, R136, R96 ;  /* 0x00000088d3607223 */ /* 0x004fe20000010060 */
[----:B------:R-:W-:Y:S01]  /*3650*/  FFMA.FTZ R97, R137, R224, R97 ;  /* 0x000000e089617223 */ /* 0x000fe20000010061 */
[----:B------:R-:W-:Y:S01]  /*3660*/  FFMA.FTZ R98, R138, R213, R98 ;  /* 0x000000d58a627223 */ /* 0x000fe20000010062 */
[----:B0-----:R-:W-:-:S07]  /*3670*/  FFMA.FTZ R99, R139, R192, R99 ;  /* 0x000000c08b637223 */ /* 0x001fce0000010063 */
.L_x_9187:
[----:B------:R-:W-:Y:S05]  /*3680*/  BSYNC B0 ;  /* 0x0000000000007941 */ /* 0x000fea0003800000 */
.L_x_9186:
[----:B------:R-:W-:Y:S02]  /*3690*/  IADD3 R161, R161, UR18, RZ ;  /* 0x00000012a1a17c10 */ /* 0x000fe4000fffe0ff */
[----:B------:R-:W-:Y:S02]  /*36a0*/  SEL R190, RZ, 0x1, P4 ;  /* 0x00000001ffbe7807 */ /* 0x000fe40002000000 */
[----:B------:R-:W-:-:S13]  /*36b0*/  ISETP.GE.AND P4, PT, R161, UR19, PT ;  /* 0x00000013a1007c0c */ /* 0x000fda000bf86270 */
[----:B------:R-:W-:Y:S05]  /*36c0*/  @!P4 BRA `(.L_x_9188) ;  /* 0xffffffd40098c947 */ /* 0x000fea000383ffff */
.L_x_9162:
[----:B------:R-:W0:Y:S01]  /*36d0*/  S2R R0, SR_TID.X ;  /* 0x0000000000007919 */ /* 0x000e220000002100 */
[----:B------:R-:W0:Y:S01]  /*36e0*/  S2UR UR6, SR_CTAID.X ;  /* 0x00000000000679c3 */ /* 0x000e220000002500 */
[----:B------:R-:W-:Y:S01]  /*36f0*/  ISETP.NE.AND P4, PT, R164, RZ, PT ;  /* 0x000000ffa400720c */ /* 0x000fe20003f85270 */
[----:B------:R-:W-:Y:S01]  /*3700*/  BSSY B0, `(.L_x_9189) ;  /* 0x000000f000007945 */ /* 0x000fe20003800000 */
[----:B0----5:R-:W-:-:S05]  /*3710*/  LEA.HI R3, R0, UR6, RZ, 0x19 ;  /* 0x0000000600037c11 */ /* 0x021fca000f8fc8ff */
        /* <DEDUP_REMOVED lines=8> */
[----:B-1----:R-:W-:-:S05]  /*37a0*/  IMAD.WIDE.U32 R4, R9, 0x10, R4 ;  /* 0x0000001009047825 */ /* 0x002fca00078e0004 */
[----:B------:R0:W-:Y:S01]  /*37b0*/  STG.E.128 desc[UR4][R4.64], R36 ;  /* 0x0000002404007986 */ /* 0x0001e2000c101d04 */
[C---:B--2---:R-:W-:Y:S01]  /*37c0*/  IMAD.WIDE.U32 R6, R9.reuse, 0x10, R6 ;  /* 0x0000001009067825 */ /* 0x044fe200078e0006 */
[----:B------:R-:W-:-:S04]  /*37d0*/  IADD3 R9, R9, 0x80, RZ ;  /* 0x0000008009097810 */ /* 0x000fc80007ffe0ff */
[----:B------:R0:W-:Y:S03]  /*37e0*/  STG.E.128 desc[UR4][R6.64], R76 ;  /* 0x0000004c06007986 */ /* 0x0001e6000c101d04 */
.L_x_9190:
[----:B------:R-:W-:Y:S05]  /*37f0*/  BSYNC B0 ;  /* 0x0000000000007941 */ /* 0x000fea0003800000 */
.L_x_9189:
[----:B------:R-:W-:Y:S01]  /*3800*/  ISETP.NE.AND P3, PT, R163, RZ, PT ;  /* 0x000000ffa300720c */ /* 0x000fe20003f65270 */
[----:B------:R-:W-:-:S12]  /*3810*/  BSSY B0, `(.L_x_9191) ;  /* 0x000000c000007945 */ /* 0x000fd80003800000 */
[----:B------:R-:W-:Y:S05]  /*3820*/  @!P3 BRA `(.L_x_9192) ;  /* 0x000000000028b947 */ /* 0x000fea0003800000 */
[----:B0-----:R-:W0:Y:S08]  /*3830*/  LDC.64 R2, c[0x0][0x2d0] ;  /* 0x0000b400ff027b82 */ /* 0x001e300000000a00 */
        /* <DEDUP_REMOVED lines=9> */
.L_x_9192:
[----:B------:R-:W-:Y:S05]  /*38d0*/  BSYNC B0 ;  /* 0x0000000000007941 */ /* 0x000fea0003800000 */
.L_x_9191:
[----:B------:R-:W-:Y:S04]  /*38e0*/  BSSY B0, `(.L_x_9193) ;  /* 0x000000c000007945 */ /* 0x000fe80003800000 */
[----:B------:R-:W-:Y:S05]  /*38f0*/  @!P0 BRA `(.L_x_9194) ;  /* 0x0000000000288947 */ /* 0x000fea0003800000 */
[----:B0--3--:R-:W0:Y:S08]  /*3900*/  LDC.64 R2, c[0x0][0x2d0] ;  /* 0x0000b400ff027b82 */ /* 0x009e300000000a00 */
        /* <DEDUP_REMOVED lines=9> */
.L_x_9194:
[----:B------:R-:W-:Y:S05]  /*39a0*/  BSYNC B0 ;  /* 0x0000000000007941 */ /* 0x000fea0003800000 */
.L_x_9193:
[----:B------:R-:W-:Y:S04]  /*39b0*/  BSSY B0, `(.L_x_9195) ;  /* 0x000000c000007945 */ /* 0x000fe80003800000 */
[----:B------:R-:W-:Y:S05]  /*39c0*/  @!P1 BRA `(.L_x_9196) ;  /* 0x0000000000289947 */ /* 0x000fea0003800000 */
[----:B0--34-:R-:W0:Y:S08]  /*39d0*/  LDC.64 R2, c[0x0][0x2d0] ;  /* 0x0000b400ff027b82 */ /* 0x019e300000000a00 */
        /* <DEDUP_REMOVED lines=9> */
.L_x_9196:
[----:B------:R-:W-:Y:S05]  /*3a70*/  BSYNC B0 ;  /* 0x0000000000007941 */ /* 0x000fea0003800000 */
.L_x_9195:
        /* <DEDUP_REMOVED lines=12> */
.L_x_9198:
[----:B------:R-:W-:Y:S05]  /*3b40*/  BSYNC B0 ;  /* 0x0000000000007941 */ /* 0x000fea0003800000 */
.L_x_9197:
[----:B------:R-:W-:-:S13]  /*3b50*/  ISETP.NE.AND P0, PT, R162, RZ, PT ;  /* 0x000000ffa200720c */ /* 0x000fda0003f05270 */
[----:B------:R-:W-:Y:S05]  /*3b60*/  @!P0 EXIT ;  /* 0x000000000000894d */ /* 0x000fea0003800000 */
[----:B0--34-:R-:W0:Y:S08]  /*3b70*/  LDC.64 R2, c[0x0][0x2d0] ;  /* 0x0000b400ff027b82 */ /* 0x019e300000000a00 */
[----:B------:R-:W1:Y:S08]  /*3b80*/  LDC.64 R4, c[0x0][0x2d8] ;  /* 0x0000b600ff047b82 */ /* 0x000e700000000a00 */
[----:B------:R-:W2:Y:S01]  /*3b90*/  LDC.64 R6, c[0x0][0x2f0] ;  /* 0x0000bc00ff067b82 */ /* 0x000ea20000000a00 */
[----:B0-----:R-:W-:-:S05]  /*3ba0*/  IMAD.WIDE.U32 R2, R9, 0x10, R2 ;  /* 0x0000001009027825 */ /* 0x001fca00078e0002 */
[----:B------:R-:W-:Y:S01]  /*3bb0*/  STG.E.128 desc[UR4][R2.64], R72 ;  /* 0x0000004802007986 */ /* 0x000fe2000c101d04 */
[----:B-1----:R-:W-:-:S05]  /*3bc0*/  IMAD.WIDE.U32 R4, R9, 0x10, R4 ;  /* 0x0000001009047825 */ /* 0x002fca00078e0004 */
[----:B------:R-:W-:Y:S01]  /*3bd0*/  STG.E.128 desc[UR4][R4.64], R52 ;  /* 0x0000003404007986 */ /* 0x000fe2000c101d04 */
[----:B--2---:R-:W-:-:S05]  /*3be0*/  IMAD.WIDE.U32 R6, R9, 0x10, R6 ;  /* 0x0000001009067825 */ /* 0x004fca00078e0006 */
[----:B------:R-:W-:Y:S01]  /*3bf0*/  STG.E.128 desc[UR4][R6.64], R96 ;  /* 0x0000006006007986 */ /* 0x000fe2000c101d04 */
[----:B------:R-:W-:Y:S05]  /*3c00*/  EXIT ;  /* 0x000000000000794d */ /* 0x000fea0003800000 */
.L_x_9175:
[----:B------:R-:W-:Y:S01]  /*3c10*/  HFMA2.MMA R223, -RZ, RZ, 0, 9.5367431640625e-07 ;  /* 0x00000010ffdf7435 */ /* 0x000fe200000001ff */
[----:B------:R-:W-:Y:S02]  /*3c20*/  MOV R224, R219 ;  /* 0x000000db00e07202 */ /* 0x000fe40000000f00 */
[----:B------:R-:W-:Y:S02]  /*3c30*/  MOV R226, 0x1f ;  /* 0x0000001f00e27802 */ /* 0x000fe40000000f00 */
[----:B-----5:R-:W-:-:S07]  /*3c40*/  MOV R217, 0xffffffff ;  /* 0xffffffff00d97802 */ /* 0x020fce0000000f00 */
[----:B------:R-:W-:Y:S05]  /*3c50*/  WARPSYNC.COLLECTIVE R217, `(.L_x_9199) ;  /* 0x00000000d9087348 */ /* 0x000fea0003c00000 */
[----:B------:R0:W1:Y:S02]  /*3c60*/  SHFL.DOWN P6, R221, R224, R223, R226 ;  /* 0x080000dfe0dd7389 */ /* 0x00006400000c00e2 */
[----:B01----:R-:W-:Y:S01]  /*3c70*/  ENDCOLLECTIVE ;  /* 0x000000000000791b */ /* 0x003fe20003800000 */
.L_x_9199:
[----:B------:R-:W-:Y:S02]  /*3c80*/  MOV R224, R222 ;  /* 0x000000de00e07202 */ /* 0x000fe40000000f00 */
[----:B------:R-:W-:-:S07]  /*3c90*/  MOV R136, R221 ;  /* 0x000000dd00887202 */ /* 0x000fce0000000f00 */
[----:B------:R-:W-:Y:S05]  /*3ca0*/  WARPSYNC.COLLECTIVE R217, `(.L_x_9200) ;  /* 0x00000000d9087348 */ /* 0x000fea0003c00000 */
[----:B------:R0:W1:Y:S02]  /*3cb0*/  SHFL.DOWN P6, R221, R224, R223, R226 ;  /* 0x080000dfe0dd7389 */ /* 0x00006400000c00e2 */
[----:B01----:R-:W-:Y:S01]  /*3cc0*/  ENDCOLLECTIVE ;  /* 0x000000000000791b */ /* 0x003fe20003800000 */
.L_x_9200:
[----:B------:R-:W-:Y:S01]  /*3cd0*/  FADD.FTZ R136, R136, R219 ;  /* 0x000000db88887221 */ /* 0x000fe20000010000 */
[----:B------:R-:W-:-:S04]  /*3ce0*/  HFMA2.MMA R223, -RZ, RZ, 0, 4.76837158203125e-07 ;  /* 0x00000008ffdf7435 */ /* 0x000fc800000001ff */
[----:B------:R-:W-:Y:S02]  /*3cf0*/  MOV R224, R136 ;  /* 0x0000008800e07202 */ /* 0x000fe40000000f00 */
[----:B------:R-:W-:-:S07]  /*3d00*/  MOV R137, R221 ;  /* 0x000000dd00897202 */ /* 0x000fce0000000f00 */
[----:B------:R-:W-:Y:S05]  /*3d10*/  WARPSYNC.COLLECTIVE R217, `(.L_x_9201) ;  /* 0x00000000d9087348 */ /* 0x000fea0003c00000 */
[----:B------:R0:W1:Y:S02]  /*3d20*/  SHFL.DOWN P6, R221, R224, R223, R226 ;  /* 0x080000dfe0dd7389 */ /* 0x00006400000c00e2 */
[----:B01----:R-:W-:Y:S01]  /*3d30*/  ENDCOLLECTIVE ;  /* 0x000000000000791b */ /* 0x003fe20003800000 */
.L_x_9201:
[----:B------:R-:W-:-:S05]  /*3d40*/  FADD.FTZ R137, R137, R222 ;  /* 0x000000de89897221 */ /* 0x000fca0000010000 */
[----:B------:R-:W-:Y:S02]  /*3d50*/  MOV R224, R137 ;  /* 0x0000008900e07202 */ /* 0x000fe40000000f00 */
[----:B------:R-:W-:-:S07]  /*3d60*/  MOV R139, R221 ;  /* 0x000000dd008b7202 */ /* 0x000fce0000000f00 */
[----:B------:R-:W-:Y:S05]  /*3d70*/  WARPSYNC.COLLECTIVE R217, `(.L_x_9202) ;  /* 0x00000000d9087348 */ /* 0x000fea0003c00000 */
[----:B------:R0:W1:Y:S02]  /*3d80*/  SHFL.DOWN P6, R221, R224, R223, R226 ;  /* 0x080000dfe0dd7389 */ /* 0x00006400000c00e2 */
[----:B01----:R-:W-:Y:S01]  /*3d90*/  ENDCOLLECTIVE ;  /* 0x000000000000791b */ /* 0x003fe20003800000 */
.L_x_9202:
[----:B------:R-:W-:Y:S01]  /*3da0*/  FADD.FTZ R139, R136, R139 ;  /* 0x0000008b888b7221 */ /* 0x000fe20000010000 */
[----:B------:R-:W-:-:S04]  /*3db0*/  HFMA2.MMA R223, -RZ, RZ, 0, 2.384185791015625e-07 ;  /* 0x00000004ffdf7435 */ /* 0x000fc800000001ff */
[----:B------:R-:W-:Y:S02]  /*3dc0*/  MOV R224, R139 ;  /* 0x0000008b00e07202 */ /* 0x000fe40000000f00 */
[----:B------:R-:W-:-:S07]  /*3dd0*/  MOV R138, R221 ;  /* 0x000000dd008a7202 */ /* 0x000fce0000000f00 */
[----:B------:R-:W-:Y:S05]  /*3de0*/  WARPSYNC.COLLECTIVE R217, `(.L_x_9203) ;  /* 0x00000000d9087348 */ /* 0x000fea0003c00000 */
[----:B------:R0:W1:Y:S02]  /*3df0*/  SHFL.DOWN P6, R221, R224, R223, R226 ;  /* 0x080000dfe0dd7389 */ /* 0x00006400000c00e2 */
[----:B01----:R-:W-:Y:S01]  /*3e00*/  ENDCOLLECTIVE ;  /* 0x000000000000791b */ /* 0x003fe20003800000 */
.L_x_9203:
[----:B------:R-:W-:-:S05]  /*3e10*/  FADD.FTZ R138, R137, R138 ;  /* 0x0000008a898a7221 */ /* 0x000fca0000010000 */
[----:B------:R-:W-:Y:S02]  /*3e20*/  MOV R224, R138 ;  /* 0x0000008a00e07202 */ /* 0x000fe40000000f00 */
[----:B------:R-:W-:-:S07]  /*3e30*/  MOV R140, R221 ;  /* 0x000000dd008c7202 */ /* 0x000fce0000000f00 */
[----:B------:R-:W-:Y:S05]  /*3e40*/  WARPSYNC.COLLECTIVE R217, `(.L_x_9204) ;  /* 0x00000000d9087348 */ /* 0x000fea0003c00000 */
[----:B------:R0:W1:Y:S02]  /*3e50*/  SHFL.DOWN P6, R221, R224, R223, R226 ;  /* 0x080000dfe0dd7389 */ /* 0x00006400000c00e2 */
[----:B01----:R-:W-:Y:S01]  /*3e60*/  ENDCOLLECTIVE ;  /* 0x000000000000791b */ /* 0x003fe20003800000 */
.L_x_9204:
[----:B------:R-:W-:Y:S01]  /*3e70*/  FADD.FTZ R140, R139, R140 ;  /* 0x0000008c8b8c7221 */ /* 0x000fe20000010000 */
[----:B------:R-:W-:-:S04]  /*3e80*/  HFMA2.MMA R223, -RZ, RZ, 0, 1.1920928955078125e-07 ;  /* 0x00000002ffdf7435 */ /* 0x000fc800000001ff */
[----:B------:R-:W-:Y:S02]  /*3e90*/  MOV R224, R140 ;  /* 0x0000008c00e07202 */ /* 0x000fe40000000f00 */
[----:B------:R-:W-:-:S07]  /*3ea0*/  MOV R141, R221 ;  /* 0x000000dd008d7202 */ /* 0x000fce0000000f00 */
[----:B------:R-:W-:Y:S05]  /*3eb0*/  WARPSYNC.COLLECTIVE R217, `(.L_x_9205) ;  /* 0x00000000d9087348 */ /* 0x000fea0003c00000 */
[----:B------:R0:W1:Y:S02]  /*3ec0*/  SHFL.DOWN P6, R221, R224, R223, R226 ;  /* 0x080000dfe0dd7389 */ /* 0x00006400000c00e2 */
[----:B01----:R-:W-:Y:S01]  /*3ed0*/  ENDCOLLECTIVE ;  /* 0x000000000000791b */ /* 0x003fe20003800000 */
.L_x_9205:
[----:B------:R-:W-:-:S05]  /*3ee0*/  FADD.FTZ R141, R138, R141 ;  /* 0x0000008d8a8d7221 */ /* 0x000fca0000010000 */
[----:B------:R-:W-:Y:S02]  /*3ef0*/  MOV R224, R141 ;  /* 0x0000008d00e07202 */ /* 0x000fe40000000f00 */
[----:B------:R-:W-:-:S07]  /*3f00*/  MOV R143, R221 ;  /* 0x000000dd008f7202 */ /* 0x000fce0000000f00 */
[----:B------:R-:W-:Y:S05]  /*3f10*/  WARPSYNC.COLLECTIVE R217, `(.L_x_9206) ;  /* 0x00000000d9087348 */ /* 0x000fea0003c00000 */
[----:B------:R0:W1:Y:S02]  /*3f20*/  SHFL.DOWN P6, R221, R224, R223, R226 ;  /* 0x080000dfe0dd7389 */ /* 0x00006400000c00e2 */
[----:B01----:R-:W-:Y:S01]  /*3f30*/  ENDCOLLECTIVE ;  /* 0x000000000000791b */ /* 0x003fe20003800000 */
.L_x_9206:
[----:B------:R-:W-:Y:S01]  /*3f40*/  FADD.FTZ R143, R140, R143 ;  /* 0x0000008f8c8f7221 */ /* 0x000fe20000010000 */
[----:B------:R-:W-:-:S04]  /*3f50*/  HFMA2.MMA R223, -RZ, RZ, 0, 5.9604644775390625e-08 ;  /* 0x00000001ffdf7435 */ /* 0x000fc800000001ff */
[----:B------:R-:W-:Y:S02]  /*3f60*/  MOV R224, R143 ;  /* 0x0000008f00e07202 */ /* 0x000fe40000000f00 */
[----:B------:R-:W-:-:S07]  /*3f70*/  MOV R142, R221 ;  /* 0x000000dd008e7202 */ /* 0x000fce0000000f00 */
[----:B------:R-:W-:Y:S05]  /*3f80*/  WARPSYNC.COLLECTIVE R217, `(.L_x_9207) ;  /* 0x00000000d9087348 */ /* 0x000fea0003c00000 */
[----:B------:R0:W1:Y:S02]  /*3f90*/  SHFL.DOWN P6, R221, R224, R223, R226 ;  /* 0x080000dfe0dd7389 */ /* 0x00006400000c00e2 */
[----:B01----:R-:W-:Y:S01]  /*3fa0*/  ENDCOLLECTIVE ;  /* 0x000000000000791b */ /* 0x003fe20003800000 */
.L_x_9207:
[----:B------:R-:W-:-:S05]  /*3fb0*/  FADD.FTZ R142, R141, R142 ;  /* 0x0000008e8d8e7221 */ /* 0x000fca0000010000 */
[----:B------:R-:W-:Y:S02]  /*3fc0*/  MOV R224, R142 ;  /* 0x0000008e00e07202 */ /* 0x000fe40000000f00 */
[----:B------:R-:W-:-:S07]  /*3fd0*/  MOV R190, R221 ;  /* 0x000000dd00be7202 */ /* 0x000fce0000000f00 */
[----:B------:R-:W-:Y:S05]  /*3fe0*/  WARPSYNC.COLLECTIVE R217, `(.L_x_9208) ;  /* 0x00000000d9087348 */ /* 0x000fea0003c00000 */
[----:B------:R0:W1:Y:S02]  /*3ff0*/  SHFL.DOWN P6, R221, R224, R223, R226 ;  /* 0x080000dfe0dd7389 */ /* 0x00006400000c00e2 */
[----:B01----:R-:W-:Y:S01]  /*4000*/  ENDCOLLECTIVE ;  /* 0x000000000000791b */ /* 0x003fe20003800000 */
.L_x_9208:
[----:B------:R-:W-:Y:S01]  /*4010*/  MOV R137, R221 ;  /* 0x000000dd00897202 */ /* 0x000fe20000000f00 */
[----:B------:R-:W-:Y:S06]  /*4020*/  BRA `(.L_x_9209) ;  /* 0xffffffe000387947 */ /* 0x000fec000383ffff */
.L_x_9210:
        /* <DEDUP_REMOVED lines=13> */
.L_x_11423:


//--------------------- .text._ZN10layer_norm13ln_bwd_kernelINS_13Kernel_traitsI6__halfffffjLj3072ELj1ELj1ELj4ELj16ENS_18Kernel_traits_baseILj3072ES2_ffffjLj128EEEEELb0ELb1ELb0ELb1EEEvNS_9BwdParamsE --------------------------
	.section	.text._ZN10layer_norm13ln_bwd_kernelINS_13Kernel_traitsI6__halfffffjLj3072ELj1ELj1ELj4ELj16ENS_18Kernel_traits_baseILj3072ES2_ffffjLj128EEEEELb0ELb1ELb0ELb1EEEvNS_9BwdParamsE,"ax",@progbits
	.align	128
        .global         _ZN10layer_norm13ln_bwd_kernelINS_13Kernel_traitsI6__halfffffjLj3072ELj1ELj1ELj4ELj16ENS_18Kernel_traits_baseILj3072ES2_ffffjLj128EEEEELb0ELb1ELb0ELb1EEEvNS_9BwdParamsE
        .type           _ZN10layer_norm13ln_bwd_kernelINS_13Kernel_traitsI6__halfffffjLj3072ELj1ELj1ELj4ELj16ENS_18Kernel_traits_baseILj3072ES2_ffffjLj128EEEEELb0ELb1ELb0ELb1EEEvNS_9BwdParamsE,@function
        .size           _ZN10layer_norm13ln_bwd_kernelINS_13Kernel_traitsI6__halfffffjLj3072ELj1ELj1ELj4ELj16ENS_18Kernel_traits_baseILj3072ES2_ffffjLj128EEEEELb0ELb1ELb0ELb1EEEvNS_9BwdParamsE,(.L_x_11424 - _ZN10layer_norm13ln_bwd_kernelINS_13Kernel_traitsI6__halfffffjLj3072ELj1ELj1ELj4ELj16ENS_18Kernel_traits_baseILj3072ES2_ffffjLj128EEEEELb0ELb1ELb0ELb1EEEvNS_9BwdParamsE)
        .other          _ZN10layer_norm13ln_bwd_kernelINS_13Kernel_traitsI6__halfffffjLj3072ELj1ELj1ELj4ELj16ENS_18Kernel_traits_baseILj3072ES2_ffffjLj128EEEEELb0ELb1ELb0ELb1EEEvNS_9BwdParamsE,@"STO_CUDA_ENTRY STV_DEFAULT"
_ZN10layer_norm13ln_bwd_kernelINS_13Kernel_traitsI6__halfffffjLj3072ELj1ELj1ELj4ELj16ENS_18Kernel_traits_baseILj3072ES2_ffffjLj128EEEEELb0ELb1ELb0ELb1EEEvNS_9BwdParamsE:
.text._ZN10layer_norm13ln_bwd_kernelINS_13Kernel_traitsI6__halfffffjLj3072ELj1ELj1ELj4ELj16ENS_18Kernel_traits_baseILj3072ES2_ffffjLj128EEEEELb0ELb1ELb0ELb1EEEvNS_9BwdParamsE:
        /* <DEDUP_REMOVED lines=51> */
.L_x_9211:
[----:B------:R-:W-:Y:S01]  /*0330*/  SHF.L.U32 R2, R0, 0x3, RZ ;  /* 0x0000000300027819 */ /* 0x000fe200000006ff */
[----:B------:R-:W-:-:S03]  /*0340*/  ULDC.64 UR4, c[0x0][0x260] ;  /* 0x0000980000047ab9 */ /* 0x000fc60000000a00 */
[----:B------:R-:W-:-:S04]  /*0350*/  LOP3.LUT R4, R2, 0x3f8, RZ, 0xc0, !PT ;  /* 0x000003f802047812 */ /* 0x000fc800078ec0ff */
[----:B------:R-:W-:-:S04]  /*0360*/  IADD3 R2, P0, R4, UR4, RZ ;  /* 0x0000000404027c10 */ /* 0x000fc8000ff1e0ff */
[----:B------:R-:W-:Y:S01]  /*0370*/  IADD3.X R3, RZ, UR5, RZ, P0, !PT ;  /* 0x00000005ff037c10 */ /* 0x000fe200087fe4ff */
[----:B------:R-:W-:Y:S02]  /*0380*/  ULDC.64 UR4, c[0x0][0x278] ;  /* 0x00009e0000047ab9 */ /* 0x000fe40000000a00 */
[----:B------:R-:W-:Y:S02]  /*0390*/  IADD3 R4, P0, R4, UR4, RZ ;  /* 0x0000000404047c10 */ /* 0x000fe4000ff1e0ff */
[----:B------:R-:W2:Y:S02]  /*03a0*/  LDG.E.64 R198, desc[UR6][R2.64] ;  /* 0x0000000602c67981 */ /* 0x000ea4000c1e1b00 */
[----:B------:R-:W-:Y:S01]  /*03b0*/  IADD3.X R5, RZ, UR5, RZ, P0, !PT ;  /* 0x00000005ff057c10 */ /* 0x000fe200087fe4ff */
[----:B------:R-:W-:Y:S01]  /*03c0*/  ULDC.64 UR4, c[0x0][0x270] ;  /* 0x00009c0000047ab9 */ /* 0x000fe20000000a00 */
[----:B------:R-:W3:Y:S04]  /*03d0*/  LDG.E.64 R194, desc[UR6][R2.64+0x400] ;  /* 0x0004000602c27981 */ /* 0x000ee8000c1e1b00 */
[----:B------:R-:W4:Y:S04]  /*03e0*/  LDG.E.64 R190, desc[UR6][R2.64+0x800] ;  /* 0x0008000602be7981 */ /* 0x000f28000c1e1b00 */
[----:B------:R-:W5:Y:S04]  /*03f0*/  LDG.E.64 R186, desc[UR6][R2.64+0xc00] ;  /* 0x000c000602ba7981 */ /* 0x000f68000c1e1b00 */
[----:B------:R-:W5:Y:S04]  /*0400*/  LDG.E.64 R182, desc[UR6][R2.64+0x1000] ;  /* 0x0010000602b67981 */ /* 0x000f68000c1e1b00 */
[----:B------:R0:W5:Y:S04]  /*0410*/  LDG.E.64 R178, desc[UR6][R2.64+0x1400] ;  /* 0x0014000602b27981 */ /* 0x000168000c1e1b00 */
[----:B------:R-:W5:Y:S04]  /*0420*/  LDG.E.64 R148, desc[UR6][R4.64] ;  /* 0x0000000604947981 */ /* 0x000f68000c1e1b00 */
[----:B------:R-:W5:Y:S04]  /*0430*/  LDG.E.64 R150, desc[UR6][R4.64+0x400] ;  /* 0x0004000604967981 */ /* 0x000f68000c1e1b00 */
[----:B------:R-:W5:Y:S04]  /*0440*/  LDG.E.64 R152, desc[UR6][R4.64+0x800] ;  /* 0x0008000604987981 */ /* 0x000f68000c1e1b00 */
[----:B------:R-:W5:Y:S04]  /*0450*/  LDG.E.64 R154, desc[UR6][R4.64+0xc00] ;  /* 0x000c0006049a7981 */ /* 0x000f68000c1e1b00 */
[----:B------:R-:W5:Y:S04]  /*0460*/  LDG.E.64 R156, desc[UR6][R4.64+0x1000] ;  /* 0x00100006049c7981 */ /* 0x000f68000c1e1b00 */
[----:B------:R1:W5:Y:S01]  /*0470*/  LDG.E.64 R158, desc[UR6][R4.64+0x1400] ;  /* 0x00140006049e7981 */ /* 0x000362000c1e1b00 */
[----:B------:R-:W-:Y:S01]  /*0480*/  ISETP.NE.U32.AND P0, PT, RZ, UR4, PT ;  /* 0x00000004ff007c0c */ /* 0x000fe2000bf05070 */
[----:B------:R-:W-:Y:S01]  /*0490*/  HFMA2.MMA R208, -RZ, RZ, 0, 5.9604644775390625e-08 ;  /* 0x00000001ffd07435 */ /* 0x000fe200000001ff */
[----:B0-----:R-:W-:-:S02]  /*04a0*/  CS2R R2, SRZ ;  /* 0x0000000000027805 */ /* 0x001fc4000001ff00 */
[----:B------:R-:W-:Y:S02]  /*04b0*/  CS2R R6, SRZ ;  /* 0x0000000000067805 */ /* 0x000fe4000001ff00 */
[----:B------:R-:W-:Y:S02]  /*04c0*/  ISETP.NE.AND.EX P0, PT, RZ, UR5, PT, P0 ;  /* 0x00000005ff007c0c */ /* 0x000fe4000bf05300 */
[----:B------:R-:W-:Y:S02]  /*04d0*/  CS2R R8, SRZ ;  /* 0x0000000000087805 */ /* 0x000fe4000001ff00 */
[----:B------:R-:W-:Y:S02]  /*04e0*/  CS2R R10, SRZ ;  /* 0x00000000000a7805 */ /* 0x000fe4000001ff00 */
[----:B------:R-:W-:Y:S02]  /*04f0*/  CS2R R12, SRZ ;  /* 0x00000000000c7805 */ /* 0x000fe4000001ff00 */
[----:B------:R-:W-:-:S02]  /*0500*/  CS2R R14, SRZ ;  /* 0x00000000000e7805 */ /* 0x000fc4000001ff00 */
[----:B-1----:R-:W-:Y:S02]  /*0510*/  CS2R R4, SRZ ;  /* 0x0000000000047805 */ /* 0x002fe4000001ff00 */
        /* <DEDUP_REMOVED lines=56> */
[----:B------:R-:W-:Y:S01]  /*08a0*/  HFMA2.MMA R148, -RZ, RZ, 0, 0 ;  /* 0x00000000ff947435 */ /* 0x000fe200000001ff */
        /* <DEDUP_REMOVED lines=44> */
[----:B------:R-:W-:-:S07]  /*0b70*/  HADD2.F32 R176, -RZ, R176.H0_H0 ;  /* 0x200000b0ffb07230 */ /* 0x000fce0000004100 */
.L_x_9215:
[----:B------:R-:W0:Y:S01]  /*0b80*/  LDC.64 R86, c[0x0][0x250] ;  /* 0x00009400ff567b82 */ /* 0x000e220000000a00 */
[----:B------:R-:W-:-:S05]  /*0b90*/  IMAD R72, R202, UR8, RZ ;  /* 0x00000008ca487c24 */ /* 0x000fca000f8e02ff */
[----:B------:R-:W-:Y:S02]  /*0ba0*/  SHF.R.S32.HI R73, RZ, 0x1f, R72 ;  /* 0x0000001fff497819 */ /* 0x000fe40000011448 */
[----:B------:R-:W1:Y:S02]  /*0bb0*/  LDC.64 R112, c[0x0][0x238] ;  /* 0x00008e00ff707b82 */ /* 0x000e640000000a00 */
[----:B------:R-:W-:Y:S02]  /*0bc0*/  LEA.HI R73, R73, R72, RZ, 0x2 ;  /* 0x0000004849497211 */ /* 0x000fe400078f10ff */
[----:B------:R-:W-:-:S04]  /*0bd0*/  LOP3.LUT R72, R0, 0x7f, RZ, 0xc0, !PT ;  /* 0x0000007f00487812 */ /* 0x000fc800078ec0ff */
[----:B------:R-:W2:Y:S01]  /*0be0*/  LDC.64 R204, c[0x0][0x258] ;  /* 0x00009600ffcc7b82 */ /* 0x000ea20000000a00 */
[----:B------:R-:W-:-:S07]  /*0bf0*/  LEA.HI.SX32 R225, R73, R72, 0x1e ;  /* 0x0000004849e17211 */ /* 0x000fce00078ff2ff */
[----:B------:R-:W3:Y:S01]  /*0c00*/  LDC.64 R116, c[0x0][0x2b8] ;  /* 0x0000ae00ff747b82 */ /* 0x000ee20000000a00 */
[----:B0-----:R-:W-:Y:S01]  /*0c10*/  IMAD.WIDE R86, R202, 0x4, R86 ;  /* 0x00000004ca567825 */ /* 0x001fe200078e0256 */
[----:B------:R-:W-:-:S04]  /*0c20*/  IADD3 R209, R225, 0x80, RZ ;  /* 0x00000080e1d17810 */ /* 0x000fc80007ffe0ff */
[----:B------:R-:W4:Y:S01]  /*0c30*/  LDG.E R224, desc[UR6][R86.64] ;  /* 0x0000000656e07981 */ /* 0x000f22000c1e1900 */
[--C-:B-1----:R-:W-:Y:S01]  /*0c40*/  IMAD.WIDE.U32 R72, R225, 0x10, R112.reuse ;  /* 0x00000010e1487825 */ /* 0x102fe200078e0070 */
[----:B------:R-:W0:Y:S03]  /*0c50*/  LDC.64 R160, c[0x0][0x2c8] ;  /* 0x0000b200ffa07b82 */ /* 0x000e260000000a00 */
[----:B------:R-:W-:Y:S02]  /*0c60*/  IMAD.WIDE.U32 R80, R209, 0x10, R112 ;  /* 0x00000010d1507825 */ /* 0x000fe400078e0070 */
[----:B------:R-:W4:Y:S02]  /*0c70*/  LDG.E.128 R72, desc[UR6][R72.64] ;  /* 0x0000000648487981 */ /* 0x000f24000c1e1d00 */
[----:B--2---:R-:W-:Y:S01]  /*0c80*/  IMAD.WIDE R204, R202, 0x4, R204 ;  /* 0x00000004cacc7825 */ /* 0x004fe200078e02cc */
[----:B------:R-:W-:Y:S01]  /*0c90*/  IADD3 R207, R225, 0x100, RZ ;  /* 0x00000100e1cf7810 */ /* 0x000fe20007ffe0ff */
[----:B------:R-:W2:Y:S01]  /*0ca0*/  LDG.E.128 R80, desc[UR6][R80.64] ;  /* 0x0000000650507981 */ /* 0x000ea2000c1e1d00 */
[----:B------:R-:W1:Y:S03]  /*0cb0*/  @P0 LDC.64 R164, c[0x0][0x270] ;  /* 0x00009c00ffa40b82 */ /* 0x000e660000000a00 */
[----:B------:R0:W2:Y:S01]  /*0cc0*/  LDG.E R204, desc[UR6][R204.64] ;  /* 0x00000006cccc7981 */ /* 0x0000a2000c1e1900 */
[----:B---3--:R-:W-:Y:S01]  /*0cd0*/  IMAD.WIDE.U32 R84, R209, 0x10, R116 ;  /* 0x00000010d1547825 */ /* 0x008fe200078e0074 */
[----:B------:R-:W-:-:S03]  /*0ce0*/  IADD3 R206, R225, 0x180, RZ ;  /* 0x00000180e1ce7810 */ /* 0x000fc60007ffe0ff */
[--C-:B------:R-:W-:Y:S02]  /*0cf0*/  IMAD.WIDE.U32 R88, R207, 0x10, R112.reuse ;  /* 0x00000010cf587825 */ /* 0x100fe400078e0070 */
[----:B------:R-:W3:Y:S02]  /*0d00*/  LDG.E.128 R84, desc[UR6][R84.64] ;  /* 0x0000000654547981 */ /* 0x000ee4000c1e1d00 */
[----:B------:R-:W-:Y:S02]  /*0d10*/  IMAD.WIDE.U32 R96, R206, 0x10, R112 ;  /* 0x00000010ce607825 */ /* 0x000fe400078e0070 */
[----:B------:R-:W3:Y:S02]  /*0d20*/  LDG.E.128 R88, desc[UR6][R88.64] ;  /* 0x0000000658587981 */ /* 0x000ee4000c1e1d00 */
[--C-:B------:R-:W-:Y:S02]  /*0d30*/  IMAD.WIDE.U32 R76, R225, 0x10, R116.reuse ;  /* 0x00000010e14c7825 */ /* 0x100fe400078e0074 */
[----:B------:R-:W3:Y:S04]  /*0d40*/  LDG.E.128 R96, desc[UR6][R96.64] ;  /* 0x0000000660607981 */ /* 0x000ee8000c1e1d00 */
[----:B------:R-:W3:Y:S01]  /*0d50*/  LDG.E.128 R76, desc[UR6][R76.64] ;  /* 0x000000064c4c7981 */ /* 0x000ee2000c1e1d00 */
[----:B------:R-:W-:-:S06]  /*0d60*/  IMAD.WIDE.U32 R92, R207, 0x10, R116 ;  /* 0x00000010cf5c7825 */ /* 0x000fcc00078e0074 */
[----:B------:R-:W3:Y:S01]  /*0d70*/  LDG.E.128 R92, desc[UR6][R92.64] ;  /* 0x000000065c5c7981 */ /* 0x000ee2000c1e1d00 */
[----:B------:R-:W-:Y:S01]  /*0d80*/  IMAD.WIDE.U32 R100, R206, 0x10, R116 ;  /* 0x00000010ce647825 */ /* 0x000fe200078e0074 */
[----:B0-----:R-:W-:-:S05]  /*0d90*/  IADD3 R205, R225, 0x200, RZ ;  /* 0x00000200e1cd7810 */ /* 0x001fca0007ffe0ff */
[----:B------:R-:W3:Y:S01]  /*0da0*/  LDG.E.128 R100, desc[UR6][R100.64] ;  /* 0x0000000664647981 */ /* 0x000ee2000c1e1d00 */
[----:B------:R-:W-:-:S04]  /*0db0*/  IMAD.WIDE.U32 R104, R205, 0x10, R112 ;  /* 0x00000010cd687825 */ /* 0x000fc800078e0070 */
[----:B------:R-:W-:Y:S02]  /*0dc0*/  IMAD.WIDE.U32 R108, R205, 0x10, R116 ;  /* 0x00000010cd6c7825 */ /* 0x000fe400078e0074 */
[----:B------:R-:W3:Y:S01]  /*0dd0*/  LDG.E.128 R104, desc[UR6][R104.64] ;  /* 0x0000000668687981 */ /* 0x000ee2000c1e1d00 */
[----:B------:R-:W-:-:S03]  /*0de0*/  IADD3 R203, R225, 0x280, RZ ;  /* 0x00000280e1cb7810 */ /* 0x000fc60007ffe0ff */
[----:B------:R-:W3:Y:S02]  /*0df0*/  LDG.E.128 R108, desc[UR6][R108.64] ;  /* 0x000000066c6c7981 */ /* 0x000ee4000c1e1d00 */
[----:B------:R-:W-:-:S04]  /*0e00*/  IMAD.WIDE.U32 R112, R203, 0x10, R112 ;  /* 0x00000010cb707825 */ /* 0x000fc800078e0070 */
[----:B------:R-:W-:Y:S02]  /*0e10*/  IMAD.WIDE.U32 R116, R203, 0x10, R116 ;  /* 0x00000010cb747825 */ /* 0x000fe400078e0074 */
[----:B------:R-:W3:Y:S04]  /*0e20*/  LDG.E.128 R112, desc[UR6][R112.64] ;  /* 0x0000000670707981 */ /* 0x000ee8000c1e1d00 */
[----:B------:R-:W3:Y:S01]  /*0e30*/  LDG.E.128 R116, desc[UR6][R116.64] ;  /* 0x0000000674747981 */ /* 0x000ee2000c1e1d00 */
[----:B------:R-:W-:-:S04]  /*0e40*/  ISETP.NE.U32.AND P1, PT, R160, RZ, PT ;  /* 0x000000ffa000720c */ /* 0x000fc80003f25070 */
[----:B------:R-:W-:-:S13]  /*0e50*/  ISETP.NE.AND.EX P1, PT, R161, RZ, PT, P1 ;  /* 0x000000ffa100720c */ /* 0x000fda0003f25310 */
[----:B------:R-:W0:Y:S08]  /*0e60*/  @P1 LDC.64 R214, c[0x0][0x2c8] ;  /* 0x0000b200ffd61b82 */ /* 0x000e300000000a00 */
[----:B------:R-:W0:Y:S01]  /*0e70*/  @P1 LDC.64 R216, c[0x0][0x2c8] ;  /* 0x0000b200ffd81b82 */ /* 0x000e220000000a00 */
[----:B------:R-:W-:Y:S02]  /*0e80*/  SHF.R.S32.HI R223, RZ, 0x1f, R202 ;  /* 0x0000001fffdf7819 */ /* 0x000fe400000114ca */
[----:B-1----:R-:W-:-:S05]  /*0e90*/  @P0 LEA R222, P2, R202, R164, 0x2 ;  /* 0x000000a4cade0211 */ /* 0x002fca00078410ff */
[----:B------:R-:W1:Y:S01]  /*0ea0*/  @P1 LDC.64 R218, c[0x0][0x2c8] ;  /* 0x0000b200ffda1b82 */ /* 0x000e620000000a00 */
[----:B------:R-:W-:Y:S02]  /*0eb0*/  @P0 LEA.HI.X R223, R202, R165, R223, 0x2, P2 ;  /* 0x000000a5cadf0211 */ /* 0x000fe400010f14df */
[----:B------:R-:W-:-:S05]  /*0ec0*/  ISETP.NE.AND P2, PT, RZ, UR9, PT ;  /* 0x00000009ff007c0c */ /* 0x000fca000bf45270 */
[----:B------:R-:W1:Y:S01]  /*0ed0*/  @P1 LDC.64 R210, c[0x0][0x2c8] ;  /* 0x0000b200ffd21b82 */ /* 0x000e620000000a00 */
[----:B0-----:R-:W-:-:S05]  /*0ee0*/  @P1 IMAD.WIDE.U32 R214, R206, 0x10, R214 ;  /* 0x00000010ced61825 */ /* 0x001fca00078e00d6 */
[----:B------:R2:W5:Y:S02]  /*0ef0*/  @P1 LDG.E.128 R56, desc[UR6][R214.64] ;  /* 0x00000006d6381981 */ /* 0x000564000c1e1d00 */
[----:B------:R-:W0:Y:S01]  /*0f00*/  @P1 LDC.64 R212, c[0x0][0x2c8] ;  /* 0x0000b200ffd41b82 */ /* 0x000e220000000a00 */
[----:B------:R-:W-:-:S05]  /*0f10*/  @P1 IMAD.WIDE.U32 R216, R207, 0x10, R216 ;  /* 0x00000010cfd81825 */ /* 0x000fca00078e00d8 */
[----:B------:R2:W5:Y:S02]  /*0f20*/  @P1 LDG.E.128 R52, desc[UR6][R216.64] ;  /* 0x00000006d8341981 */ /* 0x000564000c1e1d00 */
[----:B------:R-:W0:Y:S01]  /*0f30*/  @P1 LDC.64 R220, c[0x0][0x2c8] ;  /* 0x0000b200ffdc1b82 */ /* 0x000e220000000a00 */
[----:B-1----:R-:W-:Y:S01]  /*0f40*/  @P1 IMAD.WIDE.U32 R218, R209, 0x10, R218 ;  /* 0x00000010d1da1825 */ /* 0x002fe200078e00da */
[----:B------:R-:W-:-:S04]  /*0f50*/  MOV R164, 0x3f800000 ;  /* 0x3f80000000a47802 */ /* 0x000fc80000000f00 */
[----:B------:R1:W5:Y:S01]  /*0f60*/  @P1 LDG.E.128 R48, desc[UR6][R218.64] ;  /* 0x00000006da301981 */ /* 0x000362000c1e1d00 */
[----:B------:R-:W-:-:S03]  /*0f70*/  @P1 IMAD.WIDE.U32 R210, R203, 0x10, R210 ;  /* 0x00000010cbd21825 */ /* 0x000fc600078e00d2 */
[----:B------:R3:W5:Y:S04]  /*0f80*/  @P0 LDG.E R164, desc[UR6][R222.64] ;  /* 0x00000006dea40981 */ /* 0x000768000c1e1900 */
[----:B------:R3:W5:Y:S01]  /*0f90*/  @P1 LDG.E.128 R64, desc[UR6][R210.64] ;  /* 0x00000006d2401981 */ /* 0x000762000c1e1d00 */
[----:B0-----:R-:W-:-:S05]  /*0fa0*/  @P1 IMAD.WIDE.U32 R212, R205, 0x10, R212 ;  /* 0x00000010cdd41825 */ /* 0x001fca00078e00d4 */
[----:B------:R0:W5:Y:S01]  /*0fb0*/  @P1 LDG.E.128 R60, desc[UR6][R212.64] ;  /* 0x00000006d43c1981 */ /* 0x000162000c1e1d00 */
[----:B------:R-:W-:-:S05]  /*0fc0*/  @P1 IMAD.WIDE.U32 R220, R225, 0x10, R220 ;  /* 0x00000010e1dc1825 */ /* 0x000fca00078e00dc */
[----:B------:R0:W5:Y:S01]  /*0fd0*/  @P1 LDG.E.128 R44, desc[UR6][R220.64] ;  /* 0x00000006dc2c1981 */ /* 0x000162000c1e1d00 */
[----:B------:R-:W-:Y:S01]  /*0fe0*/  UMOV UR4, 0xffffffff ;  /* 0xffffffff00047882 */ /* 0x000fe20000000000 */
[----:B------:R-:W-:Y:S02]  /*0ff0*/  LOP3.LUT P1, RZ, R0, 0x1f, RZ, 0xc0, !PT ;  /* 0x0000001f00ff7812 */ /* 0x000fe4000782c0ff */
[----:B----4-:R-:W-:-:S05]  /*1000*/  FSEL R224, R224, RZ, !P2 ;  /* 0x000000ffe0e07208 */ /* 0x010fca0005000000 */
[C---:B------:R-:W-:Y:S01]  /*1010*/  FADD.FTZ R73, -R224.reuse, R73 ;  /* 0x00000049e0497221 */ /* 0x040fe20000010100 */
[----:B------:R-:W-:-:S03]  /*1020*/  FADD.FTZ R75, -R224, R75 ;  /* 0x0000004be04b7221 */ /* 0x000fc60000010100 */
[----:B--2---:R-:W-:Y:S01]  /*1030*/  FMUL.FTZ R215, R204, R73 ;  /* 0x00000049ccd77220 */ /* 0x004fe20000410000 */
[----:B------:R-:W-:Y:S01]  /*1040*/  FADD.FTZ R73, -R224, R80 ;  /* 0x00000050e0497221 */ /* 0x000fe20000010100 */
[----:B------:R-:W-:Y:S01]  /*1050*/  FMUL.FTZ R217, R204, R75 ;  /* 0x0000004bccd97220 */ /* 0x000fe20000410000 */
[----:B------:R-:W-:Y:S02]  /*1060*/  FADD.FTZ R75, -R224, R81 ;  /* 0x00000051e04b7221 */ /* 0x000fe40000010100 */
[----:B------:R-:W-:Y:S01]  /*1070*/  FMUL.FTZ R81, R204, R73 ;  /* 0x00000049cc517220 */ /* 0x000fe20000410000 */
[----:B------:R-:W-:Y:S01]  /*1080*/  FADD.FTZ R73, -R224, R83 ;  /* 0x00000053e0497221 */ /* 0x000fe20000010100 */
[----:B------:R-:W-:Y:S01]  /*1090*/  FMUL.FTZ R83, R204, R75 ;  /* 0x0000004bcc537220 */ /* 0x000fe20000410000 */
[----:B-1----:R-:W-:Y:S01]  /*10a0*/  FADD.FTZ R219, -R224, R82 ;  /* 0x00000052e0db7221 */ /* 0x002fe20000010100 */
[C---:B---3--:R-:W-:Y:S01]  /*10b0*/  FADD.FTZ R138, R85.reuse, R138 ;  /* 0x0000008a558a7221 */ /* 0x048fe20000010000 */
[----:B------:R-:W-:Y:S01]  /*10c0*/  FMUL.FTZ R82, R196, R85 ;  /* 0x00000055c4527220 */ /* 0x000fe20000410000 */
[----:B------:R-:W-:Y:S01]  /*10d0*/  FFMA.FTZ R140, R85, R83, R140 ;  /* 0x00000053558c7223 */ /* 0x000fe2000001008c */
[----:B------:R-:W-:Y:S01]  /*10e0*/  FMUL.FTZ R85, R204, R73 ;  /* 0x00000049cc557220 */ /* 0x000fe20000410000 */
[C---:B------:R-:W-:Y:S01]  /*10f0*/  FADD.FTZ R73, -R224.reuse, R88 ;  /* 0x00000058e0497221 */ /* 0x040fe20000010100 */
[C---:B------:R-:W-:Y:S01]  /*1100*/  FADD.FTZ R165, -R224.reuse, R72 ;  /* 0x00000048e0a57221 */ /* 0x040fe20000010100 */
[----:B------:R-:W-:-:S02]  /*1110*/  FADD.FTZ R75, -R224, R89 ;  /* 0x00000059e04b7221 */ /* 0x000fc40000010100 */
[----:B------:R-:W-:Y:S01]  /*1120*/  FMUL.FTZ R89, R204, R73 ;  /* 0x00000049cc597220 */ /* 0x000fe20000410000 */
[C---:B------:R-:W-:Y:S01]  /*1130*/  FADD.FTZ R73, -R224.reuse, R96 ;  /* 0x00000060e0497221 */ /* 0x040fe20000010100 */
[----:B------:R-:W-:Y:S01]  /*1140*/  FADD.FTZ R223, -R224, R91 ;  /* 0x0000005be0df7221 */ /* 0x000fe20000010100 */
[----:B------:R-:W-:Y:S01]  /*1150*/  FMUL.FTZ R210, R201, R76 ;  /* 0x0000004cc9d27220 */ /* 0x000fe20000410000 */
[C---:B------:R-:W-:Y:S01]  /*1160*/  FMUL.FTZ R165, R204.reuse, R165 ;  /* 0x000000a5cca57220 */ /* 0x040fe20000410000 */
[----:B------:R-:W-:Y:S01]  /*1170*/  FMUL.FTZ R91, R204, R75 ;  /* 0x0000004bcc5b7220 */ /* 0x000fe20000410000 */
[----:B------:R-:W-:Y:S01]  /*1180*/  FADD.FTZ R75, -R224, R97 ;  /* 0x00000061e04b7221 */ /* 0x000fe20000010100 */
[----:B------:R-:W-:Y:S01]  /*1190*/  FMUL.FTZ R97, R204, R73 ;  /* 0x00000049cc617220 */ /* 0x000fe20000410000 */
[----:B0-----:R-:W-:Y:S01]  /*11a0*/  FMUL.FTZ R212, R200, R77 ;  /* 0x0000004dc8d47220 */ /* 0x001fe20000410000 */
[----:B------:R-:W-:Y:S01]  /*11b0*/  FADD.FTZ R73, RZ, R210 ;  /* 0x000000d2ff497221 */ /* 0x000fe20000010000 */
[----:B------:R-:W-:Y:S01]  /*11c0*/  FADD.FTZ R221, -R224, R74 ;  /* 0x0000004ae0dd7221 */ /* 0x000fe20000010100 */
[----:B------:R-:W-:Y:S01]  /*11d0*/  FFMA.FTZ R72, R165, R210, RZ ;  /* 0x000000d2a5487223 */ /* 0x000fe200000100ff */
[----:B------:R-:W-:Y:S01]  /*11e0*/  FMUL.FTZ R214, R199, R78 ;  /* 0x0000004ec7d67220 */ /* 0x000fe20000410000 */
[----:B------:R-:W-:Y:S01]  /*11f0*/  FADD.FTZ R73, R73, R212 ;  /* 0x000000d449497221 */ /* 0x000fe20000010000 */
[----:B------:R-:W-:Y:S01]  /*1200*/  FMUL.FTZ R211, R204, R221 ;  /* 0x000000ddccd37220 */ /* 0x000fe20000410000 */
[----:B------:R-:W-:Y:S01]  /*1210*/  FFMA.FTZ R72, R215, R212, R72 ;  /* 0x000000d4d7487223 */ /* 0x000fe20000010048 */
[----:B------:R-:W-:Y:S01]  /*1220*/  FMUL.FTZ R80, R198, R79 ;  /* 0x0000004fc6507220 */ /* 0x000fe20000410000 */
[----:B------:R-:W-:-:S02]  /*1230*/  FADD.FTZ R73, R73, R214 ;  /* 0x000000d649497221 */ /* 0x000fc40000010000 */
[----:B------:R-:W-:Y:S01]  /*1240*/  FFMA.FTZ R72, R211, R214, R72 ;  /* 0x000000d6d3487223 */ /* 0x000fe20000010048 */
[C---:B------:R-:W-:Y:S01]  /*1250*/  FADD.FTZ R139, R84.reuse, R139 ;  /* 0x0000008b548b7221 */ /* 0x040fe20000010000 */
[----:B------:R-:W-:Y:S01]  /*1260*/  FFMA.FTZ R141, R84, R81, R141 ;  /* 0x00000051548d7223 */ /* 0x000fe2000001008d */
[----:B------:R-:W-:Y:S01]  /*1270*/  FMUL.FTZ R84, R197, R84 ;  /* 0x00000054c5547220 */ /* 0x000fe20000410000 */
[----:B------:R-:W-:Y:S01]  /*1280*/  FADD.FTZ R73, R73, R80 ;  /* 0x0000005049497221 */ /* 0x000fe20000010000 */
[----:B------:R-:W-:Y:S01]  /*1290*/  FFMA.FTZ R72, R217, R80, R72 ;  /* 0x00000050d9487223 */ /* 0x000fe20000010048 */
[----:B------:R-:W-:Y:S02]  /*12a0*/  FMUL.FTZ R219, R204, R219 ;  /* 0x000000dbccdb7220 */ /* 0x000fe40000410000 */
[----:B------:R-:W-:Y:S01]  /*12b0*/  FADD.FTZ R73, R73, R84 ;  /* 0x0000005449497221 */ /* 0x000fe20000010000 */
[----:B------:R-:W-:Y:S01]  /*12c0*/  FFMA.FTZ R72, R81, R84, R72 ;  /* 0x0000005451487223 */ /* 0x000fe20000010048 */
[C---:B------:R-:W-:Y:S01]  /*12d0*/  FADD.FTZ R135, R86.reuse, R135 ;  /* 0x0000008756877221 */ /* 0x040fe20000010000 */
[----:B------:R-:W-:Y:S01]  /*12e0*/  FFMA.FTZ R137, R86, R219, R137 ;  /* 0x000000db56897223 */ /* 0x000fe20000010089 */
[----:B------:R-:W-:Y:S01]  /*12f0*/  FMUL.FTZ R86, R195, R86 ;  /* 0x00000056c3567220 */ /* 0x000fe20000410000 */
[----:B------:R-:W-:Y:S01]  /*1300*/  FADD.FTZ R73, R73, R82 ;  /* 0x0000005249497221 */ /* 0x000fe20000010000 */
[----:B------:R-:W-:Y:S01]  /*1310*/  FFMA.FTZ R72, R83, R82, R72 ;  /* 0x0000005253487223 */ /* 0x000fe20000010048 */
[----:B------:R-:W-:-:S02]  /*1320*/  FMUL.FTZ R216, R194, R87 ;  /* 0x00000057c2d87220 */ /* 0x000fc40000410000 */
[----:B------:R-:W-:Y:S01]  /*1330*/  FADD.FTZ R73, R73, R86 ;  /* 0x0000005649497221 */ /* 0x000fe20000010000 */
[----:B------:R-:W-:Y:S01]  /*1340*/  FFMA.FTZ R72, R219, R86, R72 ;  /* 0x00000056db487223 */ /* 0x000fe20000010048 */
[----:B------:R-:W-:Y:S01]  /*1350*/  FADD.FTZ R221, -R224, R90 ;  /* 0x0000005ae0dd7221 */ /* 0x000fe20000010100 */
[C---:B------:R-:W-:Y:S01]  /*1360*/  FADD.FTZ R41, R92.reuse, R41 ;  /* 0x000000295c297221 */ /* 0x040fe20000010000 */
[----:B------:R-:W-:Y:S01]  /*1370*/  FFMA.FTZ R133, R92, R89, R133 ;  /* 0x000000595c857223 */ /* 0x000fe20000010085 */
        /* <DEDUP_REMOVED lines=48> */
[C---:B------:R-:W-:Y:S01]  /*1680*/  FADD.FTZ R40, R93.reuse, R40 ;  /* 0x000000285d287221 */ /* 0x040fe20000010000 */
[----:B------:R-:W-:Y:S01]  /*1690*/  FFMA.FTZ R132, R93, R91, R132 ;  /* 0x0000005b5d847223 */ /* 0x000fe20000010084 */
[----:B------:R-:W-:Y:S01]  /*16a0*/  FMUL.FTZ R104, R183, R110 ;  /* 0x0000006eb7687220 */ /* 0x000fe20000410000 */
[----:B------:R-:W-:Y:S01]  /*16b0*/  FADD.FTZ R73, R73, R218 ;  /* 0x000000da49497221 */ /* 0x000fe20000010000 */
[----:B------:R-:W-:Y:S01]  /*16c0*/  FADD.FTZ R93, -R224, R107 ;  /* 0x0000006be05d7221 */ /* 0x000fe20000010100 */
[----:B------:R-:W-:Y:S01]  /*16d0*/  FMUL.FTZ R237, R204, R237 ;  /* 0x000000edcced7220 */ /* 0x000fe20000410000 */
[----:B------:R-:W-:Y:S01]  /*16e0*/  FFMA.FTZ R72, R235, R218, R72 ;  /* 0x000000daeb487223 */ /* 0x000fe20000010048 */
[----:B------:R-:W-:Y:S01]  /*16f0*/  FMUL.FTZ R213, R182, R111 ;  /* 0x0000006fb6d57220 */ /* 0x000fe20000410000 */
[----:B------:R-:W-:Y:S01]  /*1700*/  FADD.FTZ R74, R73, R104 ;  /* 0x00000068494a7221 */ /* 0x000fe20000010000 */
[----:B------:R-:W-:Y:S01]  /*1710*/  FMUL.FTZ R93, R204, R93 ;  /* 0x0000005dcc5d7220 */ /* 0x000fe20000410000 */
[----:B------:R-:W-:Y:S01]  /*1720*/  FADD.FTZ R75, -R224, R112 ;  /* 0x00000070e04b7221 */ /* 0x000fe20000010100 */
        /* <DEDUP_REMOVED lines=10> */
[C---:B------:R-:W-:Y:S01]  /*17d0*/  FADD.FTZ R31, R110.reuse, R31 ;  /* 0x0000001f6e1f7221 */ /* 0x040fe20000010000 */
[----:B------:R-:W-:Y:S01]  /*17e0*/  FFMA.FTZ R123, R110, R237, R123 ;  /* 0x000000ed6e7b7223 */ /* 0x000fe2000001007b */
[----:B------:R-:W-:Y:S01]  /*17f0*/  FADD.FTZ R75, R118, R27 ;  /* 0x0000001b764b7221 */ /* 0x000fe20000010000 */
[----:B------:R-:W-:Y:S01]  /*1800*/  FADD.FTZ R77, -R224, R114 ;  /* 0x00000072e04d7221 */ /* 0x000fe20000010100 */
        /* <DEDUP_REMOVED lines=49> */
[----:B------:R-:W0:Y:S01]  /*1b20*/  SHFL.DOWN PT, R78, R77, 0x4, 0x1f ;  /* 0x08801f004d4e7f89 */ /* 0x000e2200000e0000 */
[----:B------:R-:W-:-:S03]  /*1b30*/  MOV R27, R75 ;  /* 0x0000004b001b7202 */ /* 0x000fc60000000f00 */
        /* <DEDUP_REMOVED lines=8> */
[----:B------:R0:W1:Y:S04]  /*1bc0*/  SHFL.DOWN PT, R72, R87, 0x1, 0x1f ;  /* 0x08201f0057487f89 */ /* 0x00006800000e0000 */
[----:B------:R0:W2:Y:S02]  /*1bd0*/  SHFL.DOWN PT, R101, R74, 0x1, 0x1f ;  /* 0x08201f004a657f89 */ /* 0x0000a400000e0000 */
.L_x_9226:
[----:B------:R-:W-:Y:S01]  /*1be0*/  LOP3.LUT P4, RZ, R208, 0xff, RZ, 0xc0, !PT ;  /* 0x000000ffd0ff7812 */ /* 0x000fe2000788c0ff */
[----:B-1----:R-:W-:Y:S01]  /*1bf0*/  FADD.FTZ R72, R87, R72 ;  /* 0x0000004857487221 */ /* 0x002fe20000010000 */
[----:B--2---:R-:W-:Y:S01]  /*1c00*/  FADD.FTZ R73, R74, R101 ;  /* 0x000000654a497221 */ /* 0x004fe20000010000 */
[----:B------:R-:W-:Y:S10]  /*1c10*/  @P1 BRA `(.L_x_9214) ;  /* 0x0000000000241947 */ /* 0x000ff40003800000 */
        /* <DEDUP_REMOVED lines=9> */
.L_x_9214:
[----:B------:R-:W-:Y:S05]  /*1cb0*/  WARPSYNC.ALL ;  /* 0x0000000000007948 */ /* 0x000fea0003800000 */
[----:B------:R-:W2:Y:S08]  /*1cc0*/  S2UR UR5, SR_CgaCtaId ;  /* 0x00000000000579c3 */ /* 0x000eb00000008800 */
[----:B------:R-:W-:Y:S01]  /*1cd0*/  BAR.SYNC.DEFER_BLOCKING 0x0 ;  /* 0x0000000000007b1d */ /* 0x000fe20000010000 */
[----:B-1----:R-:W-:-:S02]  /*1ce0*/  SHF.R.U32.HI R72, RZ, 0x5, R0 ;  /* 0x00000005ff487819 */ /* 0x002fc40000011600 */
[----:B------:R-:W-:Y:S02]  /*1cf0*/  ISETP.NE.U32.AND P1, PT, R160, RZ, PT ;  /* 0x000000ffa000720c */ /* 0x000fe40003f25070 */
[----:B------:R-:W-:Y:S01]  /*1d00*/  LOP3.LUT R72, R72, 0x7fffffc, RZ, 0xc0, !PT ;  /* 0x07fffffc48487812 */ /* 0x000fe200078ec0ff */
[----:B------:R-:W-:Y:S01]  /*1d10*/  UMOV UR4, 0x400 ;  /* 0x0000040000047882 */ /* 0x000fe20000000000 */
[----:B------:R-:W-:Y:S02]  /*1d20*/  ISETP.NE.AND.EX P1, PT, R161, RZ, PT, P1 ;  /* 0x000000ffa100720c */ /* 0x000fe40003f25310 */
[----:B------:R-:W-:Y:S02]  /*1d30*/  @!P4 IADD3 R72, R72, 0x4, RZ ;  /* 0x000000044848c810 */ /* 0x000fe40007ffe0ff */
[----:B------:R-:W-:-:S04]  /*1d40*/  ISETP.NE.U32.AND P3, PT, RZ, UR12, PT ;  /* 0x0000000cff007c0c */ /* 0x000fc8000bf65070 */
[----:B------:R-:W-:Y:S01]  /*1d50*/  ISETP.NE.AND.EX P3, PT, RZ, UR13, PT, P3 ;  /* 0x0000000dff007c0c */ /* 0x000fe2000bf65330 */
        /* <DEDUP_REMOVED lines=11> */
[----:B------:R-:W-:Y:S01]  /*1e10*/  FADD.FTZ R72, R79, R72 ;  /* 0x000000484f487221 */ /* 0x000fe20000010000 */
[----:B------:R-:W0:Y:S02]  /*1e20*/  LDC.64 R100, c[0x0][0x220] ;  /* 0x00008800ff647b82 */ /* 0x000e240000000a00 */
        /* <DEDUP_REMOVED lines=10> */
[----:B------:R-:W-:Y:S01]  /*1ed0*/  FADD.FTZ R241, R86, -R241 ;  /* 0x800000f156f17221 */ /* 0x000fe20000010000 */
[----:B------:R-:W-:Y:S01]  /*1ee0*/  FADD.FTZ R165, R84, -R165 ;  /* 0x800000a554a57221 */ /* 0x000fe20000010000 */
[-CC-:B------:R-:W-:Y:S01]  /*1ef0*/  FFMA.FTZ R77, R215, R117.reuse, R116.reuse ;  /* 0x00000075d74d7223 */ /* 0x180fe20000010074 */
[----:B------:R-:W1:Y:S01]  /*1f00*/  LDC.64 R84, c[0x0][0x2f8] ;  /* 0x0000be00ff547b82 */ /* 0x000e620000000a00 */
[-CC-:B------:R-:W-:Y:S01]  /*1f10*/  FFMA.FTZ R79, R211, R117.reuse, R116.reuse ;  /* 0x00000075d34f7223 */ /* 0x180fe20000010074 */
[-CC-:B------:R-:W-:Y:S01]  /*1f20*/  FFMA.FTZ R217, R217, R117.reuse, R116.reuse ;  /* 0x00000075d9d97223 */ /* 0x180fe20000010074 */
[-CC-:B------:R-:W-:Y:S01]  /*1f30*/  FFMA.FTZ R211, R91, R117.reuse, R116.reuse ;  /* 0x000000755bd37223 */ /* 0x180fe20000010074 */
[----:B------:R-:W-:Y:S01]  /*1f40*/  FADD.FTZ R115, R90, -R115 ;  /* 0x800000735a737221 */ /* 0x000fe20000010000 */
[----:B------:R-:W-:Y:S01]  /*1f50*/  FADD.FTZ R75, R210, -R75 ;  /* 0x8000004bd24b7221 */ /* 0x000fe20000010000 */
[----:B------:R-:W-:Y:S01]  /*1f60*/  FADD.FTZ R77, R212, -R77 ;  /* 0x8000004dd44d7221 */ /* 0x000fe20000010000 */
[----:B------:R-:W-:Y:S01]  /*1f70*/  FADD.FTZ R79, R214, -R79 ;  /* 0x8000004fd64f7221 */ /* 0x000fe20000010000 */
[----:B------:R-:W2:Y:S01]  /*1f80*/  @P2 LDC.64 R86, c[0x0][0x308] ;  /* 0x0000c200ff562b82 */ /* 0x000ea20000000a00 */
[----:B------:R-:W-:Y:S01]  /*1f90*/  FADD.FTZ R119, R80, -R217 ;  /* 0x800000d950777221 */ /* 0x000fe20000010000 */
[--C-:B------:R-:W-:Y:S01]  /*1fa0*/  FFMA.FTZ R239, R83, R117, R116.reuse ;  /* 0x0000007553ef7223 */ /* 0x100fe20000010074 */
[C---:B------:R-:W-:Y:S01]  /*1fb0*/  FMUL.FTZ R75, R204.reuse, R75 ;  /* 0x0000004bcc4b7220 */ /* 0x040fe20000410000 */
[C---:B------:R-:W-:Y:S01]  /*1fc0*/  FMUL.FTZ R74, R204.reuse, R77 ;  /* 0x0000004dcc4a7220 */ /* 0x040fe20000410000 */
[C---:B------:R-:W-:Y:S01]  /*1fd0*/  FMUL.FTZ R79, R204.reuse, R79 ;  /* 0x0000004fcc4f7220 */ /* 0x040fe20000410000 */
[----:B------:R-:W-:Y:S01]  /*1fe0*/  FMUL.FTZ R80, R204, R119 ;  /* 0x00000077cc507220 */ /* 0x000fe20000410000 */
[-CC-:B------:R-:W-:Y:S01]  /*1ff0*/  FFMA.FTZ R103, R89, R117.reuse, R116.reuse ;  /* 0x0000007559677223 */ /* 0x180fe20000010074 */
[----:B------:R-:W3:Y:S01]  /*2000*/  @P2 LDC.64 R90, c[0x0][0x308] ;  /* 0x0000c200ff5a2b82 */ /* 0x000ee20000000a00 */
[-CC-:B------:R-:W-:Y:S01]  /*2010*/  FFMA.FTZ R97, R97, R117.reuse, R116.reuse ;  /* 0x0000007561617223 */ /* 0x180fe20000010074 */
[----:B------:R-:W-:Y:S01]  /*2020*/  FADD.FTZ R239, R82, -R239 ;  /* 0x800000ef52ef7221 */ /* 0x000fe20000010000 */
[----:B------:R-:W-:Y:S01]  /*2030*/  FADD.FTZ R243, R216, -R243 ;  /* 0x800000f3d8f37221 */ /* 0x000fe20000010000 */
[-C--:B------:R-:W-:Y:S01]  /*2040*/  FFMA.FTZ R72, R223, R117.reuse, R116 ;  /* 0x00000075df487223 */ /* 0x080fe20000010074 */
[----:B-----5:R-:W-:Y:S01]  /*2050*/  @P1 FADD.FTZ R75, R44, R75 ;  /* 0x0000004b2c4b1221 */ /* 0x020fe20000010000 */
[----:B------:R-:W-:Y:S01]  /*2060*/  @P1 FADD.FTZ R74, R45, R74 ;  /* 0x0000004a2d4a1221 */ /* 0x000fe20000010000 */
[----:B------:R-:W-:Y:S01]  /*2070*/  @P1 FADD.FTZ R79, R46, R79 ;  /* 0x0000004f2e4f1221 */ /* 0x000fe20000010000 */
[----:B------:R-:W-:Y:S01]  /*2080*/  @P1 FADD.FTZ R80, R47, R80 ;  /* 0x000000502f501221 */ /* 0x000fe20000010000 */
[----:B------:R-:W-:Y:S01]  /*2090*/  FADD.FTZ R211, R88, -R211 ;  /* 0x800000d358d37221 */ /* 0x000fe20000010000 */
[-CC-:B------:R-:W-:Y:S01]  /*20a0*/  FFMA.FTZ R223, R227, R117.reuse, R116.reuse ;  /* 0x00000075e3df7223 */ /* 0x180fe20000010074 */
[----:B------:R-:W-:Y:S01]  /*20b0*/  FADD.FTZ R103, R92, -R103 ;  /* 0x800000675c677221 */ /* 0x000fe20000010000 */
[----:B------:R-:W-:Y:S01]  /*20c0*/  FADD.FTZ R227, R98, -R97 ;  /* 0x8000006162e37221 */ /* 0x000fe20000010000 */
[----:B------:R-:W-:Y:S01]  /*20d0*/  FFMA.FTZ R88, R93, R117, R116 ;  /* 0x000000755d587223 */ /* 0x000fe20000010074 */
[C---:B------:R-:W-:Y:S01]  /*20e0*/  FMUL.FTZ R93, R204.reuse, R165 ;  /* 0x000000a5cc5d7220 */ /* 0x040fe20000410000 */
[C---:B------:R-:W-:Y:S01]  /*20f0*/  FMUL.FTZ R92, R204.reuse, R239 ;  /* 0x000000efcc5c7220 */ /* 0x040fe20000410000 */
[C---:B------:R-:W-:Y:S01]  /*2100*/  FMUL.FTZ R241, R204.reuse, R241 ;  /* 0x000000f1ccf17220 */ /* 0x040fe20000410000 */
[----:B------:R-:W-:Y:S01]  /*2110*/  FMUL.FTZ R98, R204, R243 ;  /* 0x000000f3cc627220 */ /* 0x000fe20000410000 */
[----:B------:R-:W-:Y:S01]  /*2120*/  FADD.FTZ R231, R95, -R72 ;  /* 0x800000485fe77221 */ /* 0x000fe20000010000 */
[-C--:B------:R-:W-:Y:S01]  /*2130*/  FMUL.FTZ R160, R75, R164.reuse ;  /* 0x000000a44ba07220 */ /* 0x080fe20000410000 */
[-C--:B------:R-:W-:Y:S01]  /*2140*/  FMUL.FTZ R161, R74, R164.reuse ;  /* 0x000000a44aa17220 */ /* 0x080fe20000410000 */
[-C--:B------:R-:W-:Y:S01]  /*2150*/  FMUL.FTZ R118, R79, R164.reuse ;  /* 0x000000a44f767220 */ /* 0x080fe20000410000 */
[----:B------:R-:W-:Y:S01]  /*2160*/  FMUL.FTZ R119, R80, R164 ;  /* 0x000000a450777220 */ /* 0x000fe20000410000 */
[----:B0-----:R-:W-:Y:S01]  /*2170*/  IMAD.WIDE.U32 R72, R225, 0x10, R100 ;  /* 0x00000010e1487825 */ /* 0x001fe200078e0064 */
[----:B------:R-:W-:-:S03]  /*2180*/  SEL R78, R79, R70, P3 ;  /* 0x000000464f4e7207 */ /* 0x000fc60001800000 */
[----:B------:R-:W-:Y:S01]  /*2190*/  FFMA.FTZ R229, R221, R117, R116 ;  /* 0x00000075dde57223 */ /* 0x000fe20000010074 */
[----:B------:R-:W-:Y:S01]  /*21a0*/  SEL R76, R75, R68, P3 ;  /* 0x000000444b4c7207 */ /* 0x000fe20001800000 */
[----:B--2---:R-:W-:Y:S01]  /*21b0*/  @P2 IMAD.WIDE.U32 R86, R225, 0x10, R86 ;  /* 0x00000010e1562825 */ /* 0x004fe200078e0056 */
[----:B------:R-:W-:-:S03]  /*21c0*/  SEL R77, R74, R69, P3 ;  /* 0x000000454a4d7207 */ /* 0x000fc60001800000 */
[----:B------:R-:W-:Y:S01]  /*21d0*/  @P1 FADD.FTZ R93, R48, R93 ;  /* 0x0000005d305d1221 */ /* 0x000fe20000010000 */
[----:B------:R-:W-:Y:S01]  /*21e0*/  SEL R79, R80, R71, P3 ;  /* 0x00000047504f7207 */ /* 0x000fe20001800000 */
[----:B------:R-:W-:Y:S01]  /*21f0*/  @P1 FADD.FTZ R92, R49, R92 ;  /* 0x0000005c315c1221 */ /* 0x000fe20000010000 */
[----:B------:R-:W-:Y:S01]  /*2200*/  @P1 FADD.FTZ R241, R50, R241 ;  /* 0x000000f132f11221 */ /* 0x000fe20000010000 */
[----:B------:R-:W-:Y:S01]  /*2210*/  @P1 FADD.FTZ R98, R51, R98 ;  /* 0x0000006233621221 */ /* 0x000fe20000010000 */
[----:B------:R-:W-:Y:S01]  /*2220*/  FFMA.FTZ R221, R99, R117, R116 ;  /* 0x0000007563dd7223 */ /* 0x000fe20000010074 */
[----:B-1----:R-:W-:-:S04]  /*2230*/  IMAD.WIDE.U32 R84, R225, 0x10, R84 ;  /* 0x00000010e1547825 */ /* 0x002fc800078e0054 */
[----:B------:R-:W-:Y:S01]  /*2240*/  FMUL.FTZ R80, R177, R160 ;  /* 0x000000a0b1507220 */ /* 0x000fe20000410000 */
[----:B------:R-:W-:Y:S01]  /*2250*/  FMUL.FTZ R81, R162, R161 ;  /* 0x000000a1a2517220 */ /* 0x000fe20000410000 */
[----:B------:R-:W-:Y:S01]  /*2260*/  FMUL.FTZ R82, R149, R118 ;  /* 0x0000007695527220 */ /* 0x000fe20000410000 */
[----:B------:R-:W-:Y:S01]  /*2270*/  FMUL.FTZ R83, R166, R119 ;  /* 0x00000077a6537220 */ /* 0x000fe20000410000 */
[----:B------:R-:W-:Y:S01]  /*2280*/  FADD.FTZ R213, R213, -R88 ;  /* 0x80000058d5d57221 */ /* 0x000fe20000010000 */
[----:B------:R-:W-:Y:S01]  /*2290*/  FADD.FTZ R223, R102, -R223 ;  /* 0x800000df66df7221 */ /* 0x000fe20000010000 */
[----:B------:R-:W-:Y:S01]  /*22a0*/  LEA R88, P5, R209, UR14, 0x4 ;  /* 0x0000000ed1587c11 */ /* 0x000fe2000f8a20ff */
[----:B------:R-:W2:Y:S01]  /*22b0*/  LDG.E.128 R72, desc[UR6][R72.64] ;  /* 0x0000000648487981 */ /* 0x000ea2000c1e1d00 */
[-C--:B------:R-:W-:Y:S01]  /*22c0*/  FMUL.FTZ R214, R93, R164.reuse ;  /* 0x000000a45dd67220 */ /* 0x080fe20000410000 */
[-C--:B------:R-:W-:Y:S01]  /*22d0*/  FMUL.FTZ R212, R92, R164.reuse ;  /* 0x000000a45cd47220 */ /* 0x080fe20000410000 */
[-C--:B------:R-:W-:Y:S01]  /*22e0*/  FMUL.FTZ R210, R241, R164.reuse ;  /* 0x000000a4f1d27220 */ /* 0x080fe20000410000 */
[----:B------:R-:W-:Y:S01]  /*22f0*/  FMUL.FTZ R165, R98, R164 ;  /* 0x000000a462a57220 */ /* 0x000fe20000410000 */
[----:B------:R-:W-:Y:S01]  /*2300*/  FADD.FTZ R221, R96, -R221 ;  /* 0x800000dd60dd7221 */ /* 0x000fe20000010000 */
[----:B------:R0:W-:Y:S01]  /*2310*/  @P2 STG.E.128 desc[UR6][R86.64], R76 ;  /* 0x0000004c56002986 */ /* 0x0001e2000c101d06 */
[C---:B------:R-:W-:Y:S01]  /*2320*/  FMUL.FTZ R103, R204.reuse, R103 ;  /* 0x00000067cc677220 */ /* 0x040fe20000410000 */
[----:B------:R-:W-:Y:S01]  /*2330*/  FMUL.FTZ R102, R204, R211 ;  /* 0x000000d3cc667220 */ /* 0x000fe20000410000 */
[----:B------:R-:W-:Y:S01]  /*2340*/  FADD.FTZ R229, R94, -R229 ;  /* 0x800000e55ee57221 */ /* 0x000fe20000010000 */
[----:B------:R1:W-:Y:S01]  /*2350*/  STG.E.128 desc[UR6][R84.64], R80 ;  /* 0x0000005054007986 */ /* 0x0003e2000c101d06 */
[C---:B------:R-:W-:Y:S01]  /*2360*/  IMAD.WIDE.U32 R96, R209.reuse, 0x10, R100 ;  /* 0x00000010d1607825 */ /* 0x040fe200078e0064 */
[----:B------:R-:W4:Y:S01]  /*2370*/  @P2 LDC.64 R94, c[0x0][0x308] ;  /* 0x0000c200ff5e2b82 */ /* 0x000f220000000a00 */
[----:B------:R-:W-:-:S02]  /*2380*/  LEA.HI.X R89, R209, UR15, RZ, 0x4, P5 ;  /* 0x0000000fd1597c11 */ /* 0x000fc4000a8f24ff */
[----:B------:R-:W-:Y:S01]  /*2390*/  FFMA.FTZ R219, R105, R117, R116 ;  /* 0x0000007569db7223 */ /* 0x000fe20000010074 */
[----:B---3--:R-:W-:-:S04]  /*23a0*/  @P2 IMAD.WIDE.U32 R90, R209, 0x10, R90 ;  /* 0x00000010d15a2825 */ /* 0x008fc800078e005a */
[----:B------:R-:W-:Y:S01]  /*23b0*/  @P1 FADD.FTZ R103, R52, R103 ;  /* 0x0000006734671221 */ /* 0x000fe20000010000 */
[----:B------:R-:W-:Y:S01]  /*23c0*/  @P1 FADD.FTZ R102, R53, R102 ;  /* 0x0000006635661221 */ /* 0x000fe20000010000 */
[----:B------:R-:W-:Y:S01]  /*23d0*/  FADD.FTZ R219, R220, -R219 ;  /* 0x800000dbdcdb7221 */ /* 0x000fe20000010000 */
[-CC-:B------:R-:W-:Y:S01]  /*23e0*/  FFMA.FTZ R217, R237, R117.reuse, R116.reuse ;  /* 0x00000075edd97223 */ /* 0x180fe20000010074 */
[----:B------:R-:W-:Y:S01]  /*23f0*/  FFMA.FTZ R215, R235, R117, R116 ;  /* 0x00000075ebd77223 */ /* 0x000fe20000010074 */
[----:B0-----:R-:W-:Y:S01]  /*2400*/  FMUL.FTZ R86, R151, R210 ;  /* 0x000000d297567220 */ /* 0x001fe20000410000 */
[----:B------:R-:W-:Y:S01]  /*2410*/  FMUL.FTZ R87, R168, R165 ;  /* 0x000000a5a8577220 */ /* 0x000fe20000410000 */
[----:B------:R0:W3:Y:S01]  /*2420*/  LDG.E.128 R76, desc[UR6][R96.64] ;  /* 0x00000006604c7981 */ /* 0x0000e2000c1e1d00 */
[----:B-1----:R-:W-:Y:S01]  /*2430*/  SEL R80, R93, R68, P3 ;  /* 0x000000445d507207 */ /* 0x002fe20001800000 */
[----:B------:R-:W-:Y:S01]  /*2440*/  FMUL.FTZ R84, R150, R214 ;  /* 0x000000d696547220 */ /* 0x000fe20000410000 */
[----:B------:R-:W-:Y:S01]  /*2450*/  SEL R81, R92, R69, P3 ;  /* 0x000000455c517207 */ /* 0x000fe20001800000 */
[----:B------:R-:W-:Y:S01]  /*2460*/  FMUL.FTZ R85, R167, R212 ;  /* 0x000000d4a7557220 */ /* 0x000fe20000410000 */
[----:B------:R-:W-:-:S02]  /*2470*/  SEL R82, R241, R70, P3 ;  /* 0x00000046f1527207 */ /* 0x000fc40001800000 */
[----:B------:R-:W-:Y:S01]  /*2480*/  SEL R83, R98, R71, P3 ;  /* 0x0000004762537207 */ /* 0x000fe20001800000 */
[-C--:B------:R-:W-:Y:S01]  /*2490*/  FMUL.FTZ R220, R103, R164.reuse ;  /* 0x000000a467dc7220 */ /* 0x080fe20000410000 */
[----:B------:R-:W-:Y:S01]  /*24a0*/  FMUL.FTZ R216, R102, R164 ;  /* 0x000000a466d87220 */ /* 0x000fe20000410000 */
[----:B------:R-:W1:Y:S01]  /*24b0*/  @P2 LDC.64 R98, c[0x0][0x308] ;  /* 0x0000c200ff622b82 */ /* 0x000e620000000a00 */
[C---:B------:R-:W-:Y:S01]  /*24c0*/  FMUL.FTZ R114, R204.reuse, R231 ;  /* 0x000000e7cc727220 */ /* 0x040fe20000410000 */
[----:B------:R-:W-:Y:S01]  /*24d0*/  @P2 STG.E.128 desc[UR6][R90.64], R80 ;  /* 0x000000505a002986 */ /* 0x000fe2000c101d06 */
[----:B------:R-:W-:Y:S01]  /*24e0*/  FMUL.FTZ R229, R204, R229 ;  /* 0x000000e5cce57220 */ /* 0x000fe20000410000 */
[----:B------:R-:W-:Y:S01]  /*24f0*/  FADD.FTZ R217, R104, -R217 ;  /* 0x800000d968d97221 */ /* 0x000fe20000010000 */
[----:B------:R-:W-:Y:S01]  /*2500*/  FADD.FTZ R215, R218, -R215 ;  /* 0x800000d7dad77221 */ /* 0x000fe20000010000 */
[----:B------:R0:W-:Y:S01]  /*2510*/  STG.E.128 desc[UR6][R88.64], R84 ;  /* 0x0000005458007986 */ /* 0x0001e2000c101d06 */
[----:B------:R-:W-:-:S04]  /*2520*/  IMAD.WIDE.U32 R104, R207, 0x10, R100 ;  /* 0x00000010cf687825 */ /* 0x000fc800078e0064 */
[----:B------:R-:W-:Y:S01]  /*2530*/  @P1 FADD.FTZ R114, R55, R114 ;  /* 0x0000007237721221 */ /* 0x000fe20000010000 */
[----:B------:R-:W-:Y:S01]  /*2540*/  @P1 FADD.FTZ R229, R54, R229 ;  /* 0x000000e536e51221 */ /* 0x000fe20000010000 */
[----:B------:R-:W-:Y:S02]  /*2550*/  LEA R92, P5, R207, UR14, 0x4 ;  /* 0x0000000ecf5c7c11 */ /* 0x000fe4000f8a20ff */
[----:B0-----:R-:W-:Y:S02]  /*2560*/  SEL R84, R103, R68, P3 ;  /* 0x0000004467547207 */ /* 0x001fe40001800000 */
[----:B------:R-:W-:Y:S01]  /*2570*/  SEL R85, R102, R69, P3 ;  /* 0x0000004566557207 */ /* 0x000fe20001800000 */
[----:B------:R0:W3:Y:S01]  /*2580*/  LDG.E.128 R80, desc[UR6][R104.64] ;  /* 0x0000000668507981 */ /* 0x0000e2000c1e1d00 */
[----:B------:R-:W0:Y:S01]  /*2590*/  @P2 LDC.64 R102, c[0x0][0x308] ;  /* 0x0000c200ff662b82 */ /* 0x000e220000000a00 */
[-C--:B------:R-:W-:Y:S01]  /*25a0*/  FMUL.FTZ R218, R229, R164.reuse ;  /* 0x000000a4e5da7220 */ /* 0x080fe20000410000 */
[C---:B------:R-:W-:Y:S01]  /*25b0*/  FMUL.FTZ R211, R114.reuse, R164 ;  /* 0x000000a472d37220 */ /* 0x040fe20000410000 */
[----:B------:R-:W-:Y:S01]  /*25c0*/  SEL R87, R114, R71, P3 ;  /* 0x0000004772577207 */ /* 0x000fe20001800000 */
[----:B------:R-:W-:Y:S01]  /*25d0*/  FMUL.FTZ R114, R204, R221 ;  /* 0x000000ddcc727220 */ /* 0x000fe20000410000 */
[----:B----4-:R-:W-:Y:S01]  /*25e0*/  @P2 IMAD.WIDE.U32 R94, R207, 0x10, R94 ;  /* 0x00000010cf5e2825 */ /* 0x010fe200078e005e */
[----:B------:R-:W-:-:S03]  /*25f0*/  SEL R86, R229, R70, P3 ;  /* 0x00000046e5567207 */ /* 0x000fc60001800000 */
[----:B------:R-:W-:Y:S01]  /*2600*/  FMUL.FTZ R88, R152, R220 ;  /* 0x000000dc98587220 */ /* 0x000fe20000410000 */
[----:B------:R-:W-:Y:S01]  /*2610*/  LEA.HI.X R93, R207, UR15, RZ, 0x4, P5 ;  /* 0x0000000fcf5d7c11 */ /* 0x000fe2000a8f24ff */
[----:B------:R-:W-:Y:S01]  /*2620*/  FMUL.FTZ R89, R169, R216 ;  /* 0x000000d8a9597220 */ /* 0x000fe20000410000 */
[----:B------:R-:W-:Y:S01]  /*2630*/  FMUL.FTZ R90, R153, R218 ;  /* 0x000000da995a7220 */ /* 0x000fe20000410000 */
[----:B------:R-:W-:Y:S01]  /*2640*/  FMUL.FTZ R91, R170, R211 ;  /* 0x000000d3aa5b7220 */ /* 0x000fe20000410000 */
[----:B------:R-:W-:Y:S01]  /*2650*/  @P1 FADD.FTZ R114, R57, R114 ;  /* 0x0000007239721221 */ /* 0x000fe20000010000 */
[C---:B------:R-:W-:Y:S01]  /*2660*/  FMUL.FTZ R227, R204.reuse, R227 ;  /* 0x000000e3cce37220 */ /* 0x040fe20000410000 */
[C---:B------:R-:W-:Y:S01]  /*2670*/  FMUL.FTZ R223, R204.reuse, R223 ;  /* 0x000000dfccdf7220 */ /* 0x040fe20000410000 */
[----:B------:R-:W-:Y:S01]  /*2680*/  FMUL.FTZ R208, R204, R115 ;  /* 0x00000073ccd07220 */ /* 0x000fe20000410000 */
[----:B------:R-:W-:Y:S01]  /*2690*/  @P2 STG.E.128 desc[UR6][R94.64], R84 ;  /* 0x000000545e002986 */ /* 0x000fe2000c101d06 */
[----:B------:R-:W-:Y:S01]  /*26a0*/  LEA R96, P5, R206, UR14, 0x4 ;  /* 0x0000000ece607c11 */ /* 0x000fe2000f8a20ff */
[----:B------:R-:W-:Y:S01]  /*26b0*/  @P1 FADD.FTZ R227, R56, R227 ;  /* 0x000000e338e31221 */ /* 0x000fe20000010000 */
[----:B------:R-:W-:Y:S01]  /*26c0*/  @P1 FADD.FTZ R223, R58, R223 ;  /* 0x000000df3adf1221 */ /* 0x000fe20000010000 */
[----:B------:R4:W-:Y:S01]  /*26d0*/  STG.E.128 desc[UR6][R92.64], R88 ;  /* 0x000000585c007986 */ /* 0x0009e2000c101d06 */
[----:B------:R-:W-:Y:S01]  /*26e0*/  @P1 FADD.FTZ R208, R59, R208 ;  /* 0x000000d03bd01221 */ /* 0x000fe20000010000 */
[----:B------:R-:W-:Y:S01]  /*26f0*/  FMUL.FTZ R224, R114, R164 ;  /* 0x000000a472e07220 */ /* 0x000fe20000410000 */
[C---:B------:R-:W-:Y:S01]  /*2700*/  FMUL.FTZ R219, R204.reuse, R219 ;  /* 0x000000dbccdb7220 */ /* 0x040fe20000410000 */
[C---:B------:R-:W-:Y:S01]  /*2710*/  FMUL.FTZ R217, R204.reuse, R217 ;  /* 0x000000d9ccd97220 */ /* 0x040fe20000410000 */
[----:B------:R-:W-:Y:S01]  /*2720*/  FMUL.FTZ R232, R204, R213 ;  /* 0x000000d5cce87220 */ /* 0x000fe20000410000 */
[C---:B------:R-:W-:Y:S01]  /*2730*/  LEA.HI.X R97, R206.reuse, UR15, RZ, 0x4, P5 ;  /* 0x0000000fce617c11 */ /* 0x040fe2000a8f24ff */
[----:B-1----:R-:W-:-:S04]  /*2740*/  @P2 IMAD.WIDE.U32 R98, R206, 0x10, R98 ;  /* 0x00000010ce622825 */ /* 0x002fc800078e0062 */
[-C--:B------:R-:W-:Y:S01]  /*2750*/  FMUL.FTZ R226, R227, R164.reuse ;  /* 0x000000a4e3e27220 */ /* 0x080fe20000410000 */
[-C--:B------:R-:W-:Y:S01]  /*2760*/  FMUL.FTZ R222, R223, R164.reuse ;  /* 0x000000a4dfde7220 */ /* 0x080fe20000410000 */
[----:B------:R-:W-:Y:S01]  /*2770*/  FMUL.FTZ R221, R208, R164 ;  /* 0x000000a4d0dd7220 */ /* 0x000fe20000410000 */
[----:B------:R-:W-:Y:S01]  /*2780*/  IMAD.WIDE.U32 R206, R206, 0x10, R100 ;  /* 0x00000010cece7825 */ /* 0x000fe200078e0064 */
[C---:B0-----:R-:W-:Y:S02]  /*2790*/  LEA R104, P5, R205.reuse, UR14, 0x4 ;  /* 0x0000000ecd687c11 */ /* 0x041fe4000f8a20ff */
[----:B----4-:R-:W-:Y:S01]  /*27a0*/  SEL R89, R114, R69, P3 ;  /* 0x0000004572597207 */ /* 0x010fe20001800000 */
[----:B------:R-:W-:-:S04]  /*27b0*/  @P2 IMAD.WIDE.U32 R114, R205, 0x10, R102 ;  /* 0x00000010cd722825 */ /* 0x000fc800078e0066 */
[----:B------:R-:W-:Y:S01]  /*27c0*/  FMUL.FTZ R102, R204, R215 ;  /* 0x000000d7cc667220 */ /* 0x000fe20000410000 */
[----:B------:R-:W-:Y:S01]  /*27d0*/  @P1 FADD.FTZ R219, R60, R219 ;  /* 0x000000db3cdb1221 */ /* 0x000fe20000010000 */
[----:B------:R-:W-:Y:S01]  /*27e0*/  @P1 FADD.FTZ R217, R62, R217 ;  /* 0x000000d93ed91221 */ /* 0x000fe20000010000 */
[----:B------:R-:W-:Y:S01]  /*27f0*/  @P1 FADD.FTZ R232, R63, R232 ;  /* 0x000000e83fe81221 */ /* 0x000fe20000010000 */
[----:B------:R-:W-:Y:S01]  /*2800*/  @P1 FADD.FTZ R102, R61, R102 ;  /* 0x000000663d661221 */ /* 0x000fe20000010000 */
[----:B------:R-:W-:Y:S01]  /*2810*/  SEL R88, R227, R68, P3 ;  /* 0x00000044e3587207 */ /* 0x000fe20001800000 */
[----:B------:R-:W-:Y:S01]  /*2820*/  FMUL.FTZ R92, R154, R226 ;  /* 0x000000e29a5c7220 */ /* 0x000fe20000410000 */
[----:B------:R-:W-:Y:S01]  /*2830*/  SEL R90, R223, R70, P3 ;  /* 0x00000046df5a7207 */ /* 0x000fe20001800000 */
[----:B------:R-:W-:Y:S01]  /*2840*/  FMUL.FTZ R93, R171, R224 ;  /* 0x000000e0ab5d7220 */ /* 0x000fe20000410000 */
[----:B------:R-:W-:Y:S01]  /*2850*/  SEL R91, R208, R71, P3 ;  /* 0x00000047d05b7207 */ /* 0x000fe20001800000 */
[----:B------:R-:W-:Y:S01]  /*2860*/  FMUL.FTZ R94, R155, R222 ;  /* 0x000000de9b5e7220 */ /* 0x000fe20000410000 */
[----:B------:R-:W-:Y:S01]  /*2870*/  FMUL.FTZ R95, R172, R221 ;  /* 0x000000ddac5f7220 */ /* 0x000fe20000410000 */
[----:B------:R0:W4:Y:S01]  /*2880*/  LDG.E.128 R84, desc[UR6][R206.64] ;  /* 0x00000006ce547981 */ /* 0x000122000c1e1d00 */
[C---:B------:R-:W-:Y:S01]  /*2890*/  LEA.HI.X R105, R205.reuse, UR15, RZ, 0x4, P5 ;  /* 0x0000000fcd697c11 */ /* 0x040fe2000a8f24ff */
[----:B------:R-:W-:-:S04]  /*28a0*/  IMAD.WIDE.U32 R208, R205, 0x10, R100 ;  /* 0x00000010cdd07825 */ /* 0x000fc800078e0064 */
[-C--:B------:R-:W-:Y:S01]  /*28b0*/  FMUL.FTZ R230, R219, R164.reuse ;  /* 0x000000a4dbe67220 */ /* 0x080fe20000410000 */
[-C--:B------:R-:W-:Y:S01]  /*28c0*/  FMUL.FTZ R228, R102, R164.reuse ;  /* 0x000000a466e47220 */ /* 0x080fe20000410000 */
[-C--:B------:R-:W-:Y:S01]  /*28d0*/  FMUL.FTZ R205, R232, R164.reuse ;  /* 0x000000a4e8cd7220 */ /* 0x080fe20000410000 */
[----:B------:R1:W-:Y:S01]  /*28e0*/  @P2 STG.E.128 desc[UR6][R98.64], R88 ;  /* 0x0000005862002986 */ /* 0x0003e2000c101d06 */
[----:B0-----:R-:W-:-:S03]  /*28f0*/  FMUL.FTZ R206, R217, R164 ;  /* 0x000000a4d9ce7220 */ /* 0x001fc60000410000 */
[----:B------:R0:W-:Y:S01]  /*2900*/  STG.E.128 desc[UR6][R96.64], R92 ;  /* 0x0000005c60007986 */ /* 0x0001e2000c101d06 */
[----:B------:R-:W-:Y:S01]  /*2910*/  IMAD.WIDE.U32 R100, R203, 0x10, R100 ;  /* 0x00000010cb647825 */ /* 0x000fe200078e0064 */
[----:B-1----:R-:W-:Y:S02]  /*2920*/  SEL R88, R219, R68, P3 ;  /* 0x00000044db587207 */ /* 0x002fe40001800000 */
[----:B------:R-:W-:Y:S02]  /*2930*/  SEL R89, R102, R69, P3 ;  /* 0x0000004566597207 */ /* 0x000fe40001800000 */
[----:B------:R-:W-:Y:S01]  /*2940*/  SEL R90, R217, R70, P3 ;  /* 0x00000046d95a7207 */ /* 0x000fe20001800000 */
[----:B0-----:R-:W-:Y:S01]  /*2950*/  FMUL.FTZ R92, R156, R230 ;  /* 0x000000e69c5c7220 */ /* 0x001fe20000410000 */
[----:B------:R-:W-:Y:S01]  /*2960*/  SEL R91, R232, R71, P3 ;  /* 0x00000047e85b7207 */ /* 0x000fe20001800000 */
[----:B------:R-:W-:Y:S01]  /*2970*/  FMUL.FTZ R93, R173, R228 ;  /* 0x000000e4ad5d7220 */ /* 0x000fe20000410000 */
[----:B------:R-:W-:Y:S01]  /*2980*/  FMUL.FTZ R94, R157, R206 ;  /* 0x000000ce9d5e7220 */ /* 0x000fe20000410000 */
[----:B------:R-:W-:Y:S01]  /*2990*/  FMUL.FTZ R95, R174, R205 ;  /* 0x000000cdae5f7220 */ /* 0x000fe20000410000 */
[----:B------:R0:W4:Y:S04]  /*29a0*/  LDG.E.128 R96, desc[UR6][R208.64] ;  /* 0x00000006d0607981 */ /* 0x000128000c1e1d00 */
[----:B------:R1:W-:Y:S04]  /*29b0*/  @P2 STG.E.128 desc[UR6][R114.64], R88 ;  /* 0x0000005872002986 */ /* 0x0003e8000c101d06 */
[----:B------:R0:W-:Y:S04]  /*29c0*/  STG.E.128 desc[UR6][R104.64], R92 ;  /* 0x0000005c68007986 */ /* 0x0001e8000c101d06 */
[----:B------:R-:W4:Y:S01]  /*29d0*/  LDG.E.128 R100, desc[UR6][R100.64] ;  /* 0x0000000664647981 */ /* 0x000f22000c1e1d00 */
[-CC-:B------:R-:W-:Y:S01]  /*29e0*/  FFMA.FTZ R107, R107, R117.reuse, R116.reuse ;  /* 0x000000756b6b7223 */ /* 0x180fe20000010074 */
[-CC-:B------:R-:W-:Y:S01]  /*29f0*/  FFMA.FTZ R106, R106, R117.reuse, R116.reuse ;  /* 0x000000756a6a7223 */ /* 0x180fe20000010074 */
[-CC-:B------:R-:W-:Y:S01]  /*2a00*/  FFMA.FTZ R108, R108, R117.reuse, R116.reuse ;  /* 0x000000756c6c7223 */ /* 0x180fe20000010074 */
[----:B------:R-:W-:Y:S01]  /*2a10*/  FFMA.FTZ R111, R111, R117, R116 ;  /* 0x000000756f6f7223 */ /* 0x000fe20000010074 */
[----:B-1----:R-:W1:Y:S01]  /*2a20*/  @P2 LDC.64 R88, c[0x0][0x308] ;  /* 0x0000c200ff582b82 */ /* 0x002e620000000a00 */
        /* <DEDUP_REMOVED lines=11> */
[----:B------:R-:W-:-:S02]  /*2ae0*/  @P1 FADD.FTZ R204, R67, R204 ;  /* 0x000000cc43cc1221 */ /* 0x000fc40000010000 */
[C---:B------:R-:W-:Y:S01]  /*2af0*/  SEL R69, R90.reuse, R69, P3 ;  /* 0x000000455a457207 */ /* 0x040fe20001800000 */
[----:B------:R-:W-:Y:S01]  /*2b00*/  FMUL.FTZ R90, R90, R164 ;  /* 0x000000a45a5a7220 */ /* 0x000fe20000410000 */
[----:B------:R-:W-:Y:S02]  /*2b10*/  SEL R68, R109, R68, P3 ;  /* 0x000000446d447207 */ /* 0x000fe40001800000 */
[----:B------:R-:W-:Y:S02]  /*2b20*/  SEL R70, R113, R70, P3 ;  /* 0x0000004671467207 */ /* 0x000fe40001800000 */
[----:B------:R-:W-:Y:S01]  /*2b30*/  SEL R71, R204, R71, P3 ;  /* 0x00000047cc477207 */ /* 0x000fe20001800000 */
[----:B-1----:R-:W-:Y:S01]  /*2b40*/  @P2 IMAD.WIDE.U32 R88, R203, 0x10, R88 ;  /* 0x00000010cb582825 */ /* 0x002fe200078e0058 */
[----:B------:R-:W-:-:S04]  /*2b50*/  IADD3 R202, R202, UR16, RZ ;  /* 0x00000010caca7c10 */ /* 0x000fc8000fffe0ff */
[----:B------:R1:W-:Y:S01]  /*2b60*/  @P2 STG.E.128 desc[UR6][R88.64], R68 ;  /* 0x0000004458002986 */ /* 0x0003e2000c101d06 */
[----:B------:R-:W-:Y:S02]  /*2b70*/  ISETP.GE.AND P1, PT, R202, UR17, PT ;  /* 0x00000011ca007c0c */ /* 0x000fe4000bf26270 */
[----:B0-----:R-:W-:Y:S01]  /*2b80*/  SEL R208, RZ, 0x1, P4 ;  /* 0x00000001ffd07807 */ /* 0x001fe20002000000 */
[----:B--2---:R-:W-:Y:S01]  /*2b90*/  FFMA.FTZ R25, R160, R72, R25 ;  /* 0x00000048a0197223 */ /* 0x004fe20000010019 */
[----:B------:R-:W-:Y:S01]  /*2ba0*/  FFMA.FTZ R24, R73, R161, R24 ;  /* 0x000000a149187223 */ /* 0x000fe20000010018 */
[----:B------:R-:W-:Y:S01]  /*2bb0*/  FFMA.FTZ R23, R74, R118, R23 ;  /* 0x000000764a177223 */ /* 0x000fe20000010017 */
[----:B------:R-:W-:Y:S01]  /*2bc0*/  FFMA.FTZ R22, R75, R119, R22 ;  /* 0x000000774b167223 */ /* 0x000fe20000010016 */
[----:B------:R-:W-:Y:S01]  /*2bd0*/  FMUL.FTZ R73, R175, R90 ;  /* 0x0000005aaf497220 */ /* 0x000fe20000410000 */
[----:B---3--:R-:W-:Y:S01]  /*2be0*/  FFMA.FTZ R21, R214, R76, R21 ;  /* 0x0000004cd6157223 */ /* 0x008fe20000010015 */
[----:B------:R-:W-:Y:S01]  /*2bf0*/  FFMA.FTZ R19, R78, R210, R19 ;  /* 0x000000d24e137223 */ /* 0x000fe20000010013 */
[----:B------:R-:W-:Y:S01]  /*2c00*/  FFMA.FTZ R18, R79, R165, R18 ;  /* 0x000000a54f127223 */ /* 0x000fe20000010012 */
[----:B------:R-:W-:Y:S01]  /*2c10*/  LEA R76, P5, R203, UR14, 0x4 ;  /* 0x0000000ecb4c7c11 */ /* 0x000fe2000f8a20ff */
[-C--:B------:R-:W-:Y:S01]  /*2c20*/  FMUL.FTZ R78, R109, R164.reuse ;  /* 0x000000a46d4e7220 */ /* 0x080fe20000410000 */
[----:B------:R-:W-:Y:S01]  /*2c30*/  FMUL.FTZ R79, R204, R164 ;  /* 0x000000a4cc4f7220 */ /* 0x000fe20000410000 */
[----:B------:R-:W-:Y:S01]  /*2c40*/  FFMA.FTZ R20, R77, R212, R20 ;  /* 0x000000d44d147223 */ /* 0x000fe20000010014 */
[----:B------:R-:W-:Y:S01]  /*2c50*/  LEA.HI.X R77, R203, UR15, RZ, 0x4, P5 ;  /* 0x0000000fcb4d7c11 */ /* 0x000fe2000a8f24ff */
[----:B------:R-:W-:Y:S01]  /*2c60*/  FMUL.FTZ R72, R158, R78 ;  /* 0x0000004e9e487220 */ /* 0x000fe20000410000 */
[----:B------:R-:W-:Y:S01]  /*2c70*/  FMUL.FTZ R75, R176, R79 ;  /* 0x0000004fb04b7220 */ /* 0x000fe20000410000 */
[----:B------:R-:W-:Y:S01]  /*2c80*/  FFMA.FTZ R17, R220, R80, R17 ;  /* 0x00000050dc117223 */ /* 0x000fe20000010011 */
[----:B------:R-:W-:-:S04]  /*2c90*/  FMUL.FTZ R80, R113, R164 ;  /* 0x000000a471507220 */ /* 0x000fc80000410000 */
[----:B------:R-:W-:-:S05]  /*2ca0*/  FMUL.FTZ R74, R159, R80 ;  /* 0x000000509f4a7220 */ /* 0x000fca0000410000 */
[----:B------:R1:W-:Y:S01]  /*2cb0*/  STG.E.128 desc[UR6][R76.64], R72 ;  /* 0x000000484c007986 */ /* 0x0003e2000c101d06 */
[----:B------:R-:W-:Y:S01]  /*2cc0*/  FFMA.FTZ R16, R81, R216, R16 ;  /* 0x000000d851107223 */ /* 0x000fe20000010010 */
[----:B------:R-:W-:Y:S01]  /*2cd0*/  FFMA.FTZ R15, R82, R218, R15 ;  /* 0x000000da520f7223 */ /* 0x000fe2000001000f */
[----:B------:R-:W-:Y:S01]  /*2ce0*/  FFMA.FTZ R14, R83, R211, R14 ;  /* 0x000000d3530e7223 */ /* 0x000fe2000001000e */
[----:B----4-:R-:W-:Y:S01]  /*2cf0*/  FFMA.FTZ R3, R226, R84, R3 ;  /* 0x00000054e2037223 */ /* 0x010fe20000010003 */
        /* <DEDUP_REMOVED lines=11> */
[----:B-1----:R-:W-:Y:S06]  /*2db0*/  @!P1 BRA `(.L_x_9215) ;  /* 0xffffffdc00709947 */ /* 0x002fec000383ffff */
        /* <DEDUP_REMOVED lines=72> */
.L_x_9212:
        /* <DEDUP_REMOVED lines=31> */
.L_x_9213:
[----:B------:R-:W-:Y:S01]  /*3430*/  HFMA2.MMA R114, -RZ, RZ, 0, 9.5367431640625e-07 ;  /* 0x00000010ff727435 */ /* 0x000fe200000001ff */
[----:B------:R-:W-:Y:S02]  /*3440*/  MOV R103, R43 ;  /* 0x0000002b00677202 */ /* 0x000fe40000000f00 */
[----:B------:R-:W-:Y:S02]  /*3450*/  MOV R115, 0x1f ;  /* 0x0000001f00737802 */ /* 0x000fe40000000f00 */
[----:B------:R-:W-:-:S07]  /*3460*/  MOV R100, 0xffffffff ;  /* 0xffffffff00647802 */ /* 0x000fce0000000f00 */
[----:B-----5:R-:W-:Y:S05]  /*3470*/  WARPSYNC.COLLECTIVE R100, `(.L_x_9216) ;  /* 0x0000000064087348 */ /* 0x020fea0003c00000 */
[----:B------:R0:W1:Y:S02]  /*3480*/  SHFL.DOWN P3, R101, R103, R114, R115 ;  /* 0x0800007267657389 */ /* 0x0000640000060073 */
[----:B01---5:R-:W-:Y:S01]  /*3490*/  ENDCOLLECTIVE ;  /* 0x000000000000791b */ /* 0x023fe20003800000 */
.L_x_9216:
[----:B------:R-:W-:Y:S02]  /*34a0*/  MOV R103, R72 ;  /* 0x0000004800677202 */ /* 0x000fe40000000f00 */
[----:B------:R-:W-:-:S07]  /*34b0*/  MOV R74, R101 ;  /* 0x00000065004a7202 */ /* 0x000fce0000000f00 */
[----:B------:R-:W-:Y:S05]  /*34c0*/  WARPSYNC.COLLECTIVE R100, `(.L_x_9217) ;  /* 0x0000000064087348 */ /* 0x000fea0003c00000 */
[----:B------:R0:W1:Y:S02]  /*34d0*/  SHFL.DOWN P3, R101, R103, R114, R115 ;  /* 0x0800007267657389 */ /* 0x0000640000060073 */
[----:B01----:R-:W-:Y:S01]  /*34e0*/  ENDCOLLECTIVE ;  /* 0x000000000000791b */ /* 0x003fe20003800000 */
.L_x_9217:
[----:B------:R-:W-:Y:S01]  /*34f0*/  FADD.FTZ R74, R43, R74 ;  /* 0x0000004a2b4a7221 */ /* 0x000fe20000010000 */
[----:B------:R-:W-:-:S04]  /*3500*/  HFMA2.MMA R114, -RZ, RZ, 0, 4.76837158203125e-07 ;  /* 0x00000008ff727435 */ /* 0x000fc800000001ff */
[----:B------:R-:W-:Y:S02]  /*3510*/  MOV R103, R74 ;  /* 0x0000004a00677202 */ /* 0x000fe40000000f00 */
[----:B------:R-:W-:-:S07]  /*3520*/  MOV R27, R101 ;  /* 0x00000065001b7202 */ /* 0x000fce0000000f00 */
[----:B------:R-:W-:Y:S05]  /*3530*/  WARPSYNC.COLLECTIVE R100, `(.L_x_9218) ;  /* 0x0000000064087348 */ /* 0x000fea0003c00000 */
[----:B------:R0:W1:Y:S02]  /*3540*/  SHFL.DOWN P3, R101, R103, R114, R115 ;  /* 0x0800007267657389 */ /* 0x0000640000060073 */
[----:B01----:R-:W-:Y:S01]  /*3550*/  ENDCOLLECTIVE ;  /* 0x000000000000791b */ /* 0x003fe20003800000 */
.L_x_9218:
[----:B------:R-:W-:-:S05]  /*3560*/  FADD.FTZ R27, R72, R27 ;  /* 0x0000001b481b7221 */ /* 0x000fca0000010000 */
[----:B------:R-:W-:Y:S02]  /*3570*/  MOV R103, R27 ;  /* 0x0000001b00677202 */ /* 0x000fe40000000f00 */
[----:B------:R-:W-:-:S07]  /*3580*/  MOV R77, R101 ;  /* 0x00000065004d7202 */ /* 0x000fce0000000f00 */
[----:B------:R-:W-:Y:S05]  /*3590*/  WARPSYNC.COLLECTIVE R100, `(.L_x_9219) ;  /* 0x0000000064087348 */ /* 0x000fea0003c00000 */
[----:B------:R0:W1:Y:S02]  /*35a0*/  SHFL.DOWN P3, R101, R103, R114, R115 ;  /* 0x0800007267657389 */ /* 0x0000640000060073 */
[----:B01----:R-:W-:Y:S01]  /*35b0*/  ENDCOLLECTIVE ;  /* 0x000000000000791b */ /* 0x003fe20003800000 */
.L_x_9219:
[----:B------:R-:W-:Y:S01]  /*35c0*/  FADD.FTZ R77, R74, R77 ;  /* 0x0000004d4a4d7221 */ /* 0x000fe20000010000 */
[----:B------:R-:W-:-:S04]  /*35d0*/  HFMA2.MMA R114, -RZ, RZ, 0, 2.384185791015625e-07 ;  /* 0x00000004ff727435 */ /* 0x000fc800000001ff */
[----:B------:R-:W-:Y:S02]  /*35e0*/  MOV R103, R77 ;  /* 0x0000004d00677202 */ /* 0x000fe40000000f00 */
[----:B------:R-:W-:-:S07]  /*35f0*/  MOV R76, R101 ;  /* 0x00000065004c7202 */ /* 0x000fce0000000f00 */
[----:B------:R-:W-:Y:S05]  /*3600*/  WARPSYNC.COLLECTIVE R100, `(.L_x_9220) ;  /* 0x0000000064087348 */ /* 0x000fea0003c00000 */
[----:B------:R0:W1:Y:S02]  /*3610*/  SHFL.DOWN P3, R101, R103, R114, R115 ;  /* 0x0800007267657389 */ /* 0x0000640000060073 */
[----:B01----:R-:W-:Y:S01]  /*3620*/  ENDCOLLECTIVE ;  /* 0x000000000000791b */ /* 0x003fe20003800000 */
.L_x_9220:
[----:B------:R-:W-:Y:S01]  /*3630*/  FADD.FTZ R76, R27, R76 ;  /* 0x0000004c1b4c7221 */ /* 0x000fe20000010000 */
[----:B------:R-:W-:-:S04]  /*3640*/  MOV R27, R75 ;  /* 0x0000004b001b7202 */ /* 0x000fc80000000f00 */
[----:B------:R-:W-:Y:S02]  /*3650*/  MOV R103, R76 ;  /* 0x0000004c00677202 */ /* 0x000fe40000000f00 */
[----:B------:R-:W-:-:S07]  /*3660*/  MOV R78, R101 ;  /* 0x00000065004e7202 */ /* 0x000fce0000000f00 */
[----:B------:R-:W-:Y:S05]  /*3670*/  WARPSYNC.COLLECTIVE R100, `(.L_x_9221) ;  /* 0x0000000064087348 */ /* 0x000fea0003c00000 */
[----:B------:R0:W1:Y:S02]  /*3680*/  SHFL.DOWN P3, R101, R103, R114, R115 ;  /* 0x0800007267657389 */ /* 0x0000640000060073 */
[----:B01----:R-:W-:Y:S01]  /*3690*/  ENDCOLLECTIVE ;  /* 0x000000000000791b */ /* 0x003fe20003800000 */
.L_x_9221:
[----:B------:R-:W-:Y:S01]  /*36a0*/  FADD.FTZ R78, R77, R78 ;  /* 0x0000004e4d4e7221 */ /* 0x000fe20000010000 */
[----:B------:R-:W-:-:S04]  /*36b0*/  HFMA2.MMA R114, -RZ, RZ, 0, 1.1920928955078125e-07 ;  /* 0x00000002ff727435 */ /* 0x000fc800000001ff */
[----:B------:R-:W-:Y:S02]  /*36c0*/  MOV R103, R78 ;  /* 0x0000004e00677202 */ /* 0x000fe40000000f00 */
[----:B------:R-:W-:-:S07]  /*36d0*/  MOV R79, R101 ;  /* 0x00000065004f7202 */ /* 0x000fce0000000f00 */
[----:B------:R-:W-:Y:S05]  /*36e0*/  WARPSYNC.COLLECTIVE R100, `(.L_x_9222) ;  /* 0x0000000064087348 */ /* 0x000fea0003c00000 */
[----:B------:R0:W1:Y:S02]  /*36f0*/  SHFL.DOWN P3, R101, R103, R114, R115 ;  /* 0x0800007267657389 */ /* 0x0000640000060073 */
[----:B01----:R-:W-:Y:S01]  /*3700*/  ENDCOLLECTIVE ;  /* 0x000000000000791b */ /* 0x003fe20003800000 */
.L_x_9222:
[----:B------:R-:W-:-:S05]  /*3710*/  FADD.FTZ R79, R76, R79 ;  /* 0x0000004f4c4f7221 */ /* 0x000fca0000010000 */
[----:B------:R-:W-:Y:S02]  /*3720*/  MOV R103, R79 ;  /* 0x0000004f00677202 */ /* 0x000fe40000000f00 */
[----:B------:R-:W-:-:S07]  /*3730*/  MOV R43, R101 ;  /* 0x00000065002b7202 */ /* 0x000fce0000000f00 */
[----:B------:R-:W-:Y:S05]  /*3740*/  WARPSYNC.COLLECTIVE R100, `(.L_x_9223) ;  /* 0x0000000064087348 */ /* 0x000fea0003c00000 */
[----:B------:R0:W1:Y:S02]  /*3750*/  SHFL.DOWN P3, R101, R103, R114, R115 ;  /* 0x0800007267657389 */ /* 0x0000640000060073 */
[----:B01----:R-:W-:Y:S01]  /*3760*/  ENDCOLLECTIVE ;  /* 0x000000000000791b */ /* 0x003fe20003800000 */
.L_x_9223:
        /* <DEDUP_REMOVED lines=8> */
.L_x_9224:
[----:B------:R-:W-:-:S05]  /*37f0*/  FADD.FTZ R74, R79, R72 ;  /* 0x000000484f4a7221 */ /* 0x000fca0000010000 */
[----:B------:R-:W-:Y:S02]  /*3800*/  MOV R103, R74 ;  /* 0x0000004a00677202 */ /* 0x000fe40000000f00 */
[----:B------:R-:W-:-:S07]  /*3810*/  MOV R72, R101 ;  /* 0x0000006500487202 */ /* 0x000fce0000000f00 */
[----:B------:R-:W-:Y:S05]  /*3820*/  WARPSYNC.COLLECTIVE R100, `(.L_x_9225) ;  /* 0x0000000064087348 */ /* 0x000fea0003c00000 */
[----:B------:R0:W1:Y:S02]  /*3830*/  SHFL.DOWN P3, R101, R103, R114, R115 ;  /* 0x0800007267657389 */ /* 0x0000640000060073 */
[----:B01----:R-:W-:Y:S01]  /*3840*/  ENDCOLLECTIVE ;  /* 0x000000000000791b */ /* 0x003fe20003800000 */
.L_x_9225:
[----:B------:R-:W-:Y:S05]  /*3850*/  BRA `(.L_x_9226) ;  /* 0xffffffe000e07947 */ /* 0x000fea000383ffff */
.L_x_9227:
        /* <DEDUP_REMOVED lines=10> */
.L_x_11424:


//--------------------- .text._ZN10layer_norm13ln_bwd_kernelINS_13Kernel_traitsI6__halfffffjLj3072ELj1ELj1ELj4ELj16ENS_18Kernel_traits_baseILj3072ES2_ffffjLj128EEEEELb0ELb1ELb1ELb0EEEvNS_9BwdParamsE --------------------------
	.section	.text._ZN10layer_norm13ln_bwd_kernelINS_13Kernel_traitsI6__halfffffjLj3072ELj1ELj1ELj4ELj16ENS_18Kernel_traits_baseILj3072ES2_ffffjLj128EEEEELb0ELb1ELb1ELb0EEEvNS_9BwdParamsE,"ax",@progbits
	.align	128
        .global         _ZN10layer_norm13ln_bwd_kernelINS_13Kernel_traitsI6__halfffffjLj3072ELj1ELj1ELj4ELj16ENS_18Kernel_traits_baseILj3072ES2_ffffjLj128EEEEELb0ELb1ELb1ELb0EEEvNS_9BwdParamsE
        .type           _ZN10layer_norm13ln_bwd_kernelINS_13Kernel_traitsI6__halfffffjLj3072ELj1ELj1ELj4ELj16ENS_18Kernel_traits_baseILj3072ES2_ffffjLj128EEEEELb0ELb1ELb1ELb0EEEvNS_9BwdParamsE,@function
        .size           _ZN10layer_norm13ln_bwd_kernelINS_13Kernel_traitsI6__halfffffjLj3072ELj1ELj1ELj4ELj16ENS_18Kernel_traits_baseILj3072ES2_ffffjLj128EEEEELb0ELb1ELb1ELb0EEEvNS_9BwdParamsE,(.L_x_11425 - _ZN10layer_norm13ln_bwd_kernelINS_13Kernel_traitsI6__halfffffjLj3072ELj1ELj1ELj4ELj16ENS_18Kernel_traits_baseILj3072ES2_ffffjLj128EEEEELb0ELb1ELb1ELb0EEEvNS_9BwdParamsE)
        .other          _ZN10layer_norm13ln_bwd_kernelINS_13Kernel_traitsI6__halfffffjLj3072ELj1ELj1ELj4ELj16ENS_18Kernel_traits_baseILj3072ES2_ffffjLj128EEEEELb0ELb1ELb1ELb0EEEvNS_9BwdParamsE,@"STO_CUDA_ENTRY STV_DEFAULT"
_ZN10layer_norm13ln_bwd_kernelINS_13Kernel_traitsI6__halfffffjLj3072ELj1ELj1ELj4ELj16ENS_18Kernel_traits_baseILj3072ES2_ffffjLj128EEEEELb0ELb1ELb1ELb0EEEvNS_9BwdParamsE:
.text._ZN10layer_norm13ln_bwd_kernelINS_13Kernel_traitsI6__halfffffjLj3072ELj1ELj1ELj4ELj16ENS_18Kernel_traits_baseILj3072ES2_ffffjLj128EEEEELb0ELb1ELb1ELb0EEEvNS_9BwdParamsE:
[----:B------:R-:W-:Y:S01]  /*0000*/  LDC R1, c[0x0][0x28] ;  /* 0x00000a00ff017b82 */ /* 0x000fe20000000800 */
[----:B------:R-:W0:Y:S01]  /*0010*/  S2R R172, SR_TID.X ;  /* 0x0000000000ac7919 */ /* 0x000e220000002100 */
[----:B------:R-:W-:-:S06]  /*0020*/  ULDC UR4, c[0x0][0x218] ;  /* 0x0000860000047ab9 */ /* 0x000fcc0000000800 */
[----:B------:R-:W1:Y:S01]  /*0030*/  S2UR UR6, SR_CTAID.X ;  /* 0x00000000000679c3 */ /* 0x000e620000002500 */
[----:B------:R-:W-:Y:S01]  /*0040*/  MOV R173, UR4 ;  /* 0x0000000400ad7c02 */ /* 0x000fe20008000f00 */
[----:B------:R-:W-:Y:S01]  /*0050*/  ULDC.64 UR4, c[0x0][0x208] ;  /* 0x0000820000047ab9 */ /* 0x000fe20000000a00 */
[----:B------:R-:W-:Y:S01]  /*0060*/  LOP3.LUT R169, R169, 0xfffffffd, RZ, 0xc0, !PT ;  /* 0xfffffffda9a97812 */ /* 0x000fe200078ec0ff */
[----:B------:R-:W-:Y:S01]  /*0070*/  ULDC UR7, c[0x0][0x214] ;  /* 0x0000850000077ab9 */ /* 0x000fe20000000800 */
[----:B------:R-:W-:Y:S01]  /*0080*/  SHF.R.S32.HI R0, RZ, 0x1f, R173 ;  /* 0x0000001fff007819 */ /* 0x000fe200000114ad */
[----:B------:R-:W-:Y:S01]  /*0090*/  ULDC UR9, c[0x0][0x218] ;  /* 0x0000860000097ab9 */ /* 0x000fe20000000800 */
[----:B------:R-:W-:Y:S01]  /*00a0*/  ULDC UR8, c[0x0][0x290] ;  /* 0x0000a40000087ab9 */ /* 0x000fe20000000800 */
        /* <DEDUP_REMOVED lines=12> */
[----:B------:R-:W-:-:S03]  /*0170*/  ISETP.GE.U32.AND P3, PT, R0, 0x300, PT ;  /* 0x000003000000780c */ /* 0x000fc60003f66070 */
[----:B------:R-:W0:Y:S01]  /*0180*/  @P5 LDC.64 R4, c[0x0][0x260] ;  /* 0x00009800ff045b82 */ /* 0x000e220000000a00 */
[----:B------:R-:W-:-:S04]  /*0190*/  @P5 LOP3.LUT R169, R169, 0x2, RZ, 0xfc, !PT ;  /* 0x00000002a9a95812 */ /* 0x000fc800078efcff */
[----:B------:R-:W-:-:S03]  /*01a0*/  LOP3.LUT R169, R169, 0xfffffffe, RZ, 0xc0, !PT ;  /* 0xfffffffea9a97812 */ /* 0x000fc600078ec0ff */
[----:B------:R-:W2:Y:S01]  /*01b0*/  @P5 LDC.64 R8, c[0x0][0x278] ;  /* 0x00009e00ff085b82 */ /* 0x000ea20000000a00 */
[----:B------:R-:W-:Y:S02]  /*01c0*/  @P4 LOP3.LUT R169, R169, 0x1, RZ, 0xfc, !PT ;  /* 0x00000001a9a94812 */ /* 0x000fe400078efcff */
[----:B-1----:R-:W-:Y:S02]  /*01d0*/  LEA.HI R170, R172, UR6, RZ, 0x19 ;  /* 0x00000006acaa7c11 */ /* 0x002fe4000f8fc8ff */
[----:B------:R-:W-:-:S03]  /*01e0*/  LOP3.LUT R169, R169, 0xfffffff7, RZ, 0xc0, !PT ;  /* 0xfffffff7a9a97812 */ /* 0x000fc600078ec0ff */
[----:B------:R-:W1:Y:S01]  /*01f0*/  @P4 LDC.64 R28, c[0x0][0x260] ;  /* 0x00009800ff1c4b82 */ /* 0x000e620000000a00 */
[----:B------:R-:W-:-:S07]  /*0200*/  @P3 LOP3.LUT R169, R169, 0x8, RZ, 0xfc, !PT ;  /* 0x00000008a9a93812 */ /* 0x000fce00078efcff */
[----:B------:R-:W3:Y:S01]  /*0210*/  @P4 LDC.64 R34, c[0x0][0x278] ;  /* 0x00009e00ff224b82 */ /* 0x000ee20000000a00 */
[----:B0-----:R-:W-:-:S05]  /*0220*/  @P5 IMAD.WIDE.U32 R4, R51, 0x8, R4 ;  /* 0x0000000833045825 */ /* 0x001fca00078e0004 */
[----:B------:R-:W5:Y:S01]  /*0230*/  @P5 LDG.E.64 R6, desc[UR4][R4.64] ;  /* 0x0000000404065981 */ /* 0x000f62000c1e1b00 */
[C---:B--2---:R-:W-:Y:S01]  /*0240*/  @P5 IMAD.WIDE.U32 R8, R51.reuse, 0x8, R8 ;  /* 0x0000000833085825 */ /* 0x044fe200078e0008 */
[----:B------:R-:W-:Y:S01]  /*0250*/  @P5 LOP3.LUT R51, R51, 0x80, RZ, 0xfc, !PT ;  /* 0x0000008033335812 */ /* 0x000fe200078efcff */
[----:B------:R-:W0:Y:S03]  /*0260*/  @P0 LDC.64 R36, c[0x0][0x260] ;  /* 0x00009800ff240b82 */ /* 0x000e260000000a00 */
[----:B------:R-:W5:Y:S01]  /*0270*/  @P5 LDG.E.64 R10, desc[UR4][R8.64] ;  /* 0x00000004080a5981 */ /* 0x000f62000c1e1b00 */
[----:B-1----:R-:W-:-:S04]  /*0280*/  @P4 IMAD.WIDE.U32 R32, R51, 0x8, R28 ;  /* 0x0000000833204825 */ /* 0x002fc800078e001c */
        /* <DEDUP_REMOVED lines=67> */
[----:B--2---:R-:W-:Y:S06]  /*06c0*/  @P3 BRA `(.L_x_9228) ;  /* 0x0000004000f03947 */ /* 0x004fec0003800000 */
[----:B------:R-:W-:Y:S01]  /*06d0*/  ULDC.64 UR6, c[0x0][0x2c8] ;  /* 0x0000b20000067ab9 */ /* 0x000fe20000000a00 */
[----:B------:R-:W0:Y:S01]  /*06e0*/  LDC.U8 R168, c[0x0][0x2a0] ;  /* 0x0000a800ffa87b82 */ /* 0x000e220000000000 */
[----:B------:R-:W-:Y:S01]  /*06f0*/  ISETP.NE.U32.AND P3, PT, RZ, UR6, PT ;  /* 0x00000006ff007c0c */ /* 0x000fe2000bf65070 */
[----:B------:R-:W-:Y:S01]  /*0700*/  HFMA2.MMA R188, -RZ, RZ, 0, 5.9604644775390625e-08 ;  /* 0x00000001ffbc7435 */ /* 0x000fe200000001ff */
[----:B-----5:R-:W-:Y:S02]  /*0710*/  MOV R167, R6 ;  /* 0x0000000600a77202 */ /* 0x020fe40000000f00 */
[----:B------:R-:W-:Y:S02]  /*0720*/  ISETP.NE.AND.EX P3, PT, RZ, UR7, PT, P3 ;  /* 0x00000007ff007c0c */ /* 0x000fe4000bf65330 */
[----:B------:R-:W-:Y:S01]  /*0730*/  SHF.R.U64 R166, R6, 0x10, R7 ;  /* 0x0000001006a67819 */ /* 0x000fe20000001207 */
[----:B------:R-:W-:Y:S01]  /*0740*/  HADD2.F32 R167, -RZ, R167.H0_H0 ;  /* 0x200000a7ffa77230 */ /* 0x000fe20000004100 */
[----:B------:R-:W-:-:S02]  /*0750*/  ISETP.LT.U32.OR P3, PT, R0, 0x300, !P3 ;  /* 0x000003000000780c */ /* 0x000fc40005f61470 */
[----:B------:R-:W-:Y:S01]  /*0760*/  MOV R165, R7 ;  /* 0x0000000700a57202 */ /* 0x000fe20000000f00 */
[----:B------:R-:W-:Y:S01]  /*0770*/  HADD2.F32 R166, -RZ, R166.H0_H0 ;  /* 0x200000a6ffa67230 */ /* 0x000fe20000004100 */
[----:B------:R-:W-:Y:S02]  /*0780*/  SHF.R.U32.HI R164, RZ, 0x10, R7 ;  /* 0x00000010ffa47819 */ /* 0x000fe40000011607 */
        /* <DEDUP_REMOVED lines=34> */
[----:B------:R-:W-:Y:S01]  /*09b0*/  MOV R5, R10 ;  /* 0x0000000a00057202 */ /* 0x000fe20000000f00 */
[----:B------:R-:W-:Y:S01]  /*09c0*/  HADD2.F32 R156, -RZ, R156.H0_H0 ;  /* 0x2000009cff9c7230 */ /* 0x000fe20000004100 */
[----:B------:R-:W-:-:S02]  /*09d0*/  SHF.R.U64 R104, R10, 0x10, R11 ;  /* 0x000000100a687819 */ /* 0x000fc4000000120b */
[----:B------:R-:W-:Y:S02]  /*09e0*/  MOV R25, R11 ;  /* 0x0000000b00197202 */ /* 0x000fe40000000f00 */
[----:B------:R-:W-:Y:S02]  /*09f0*/  SHF.R.U32.HI R24, RZ, 0x10, R11 ;  /* 0x00000010ff187819 */ /* 0x000fe4000001160b */
[----:B------:R-:W-:Y:S01]  /*0a00*/  MOV R6, R14 ;  /* 0x0000000e00067202 */ /* 0x000fe20000000f00 */
[----:B------:R-:W-:Y:S01]  /*0a10*/  HADD2.F32 R25, -RZ, R25.H0_H0 ;  /* 0x20000019ff197230 */ /* 0x000fe20000004100 */
[--C-:B------:R-:W-:Y:S01]  /*0a20*/  SHF.R.U64 R103, R14, 0x10, R15.reuse ;  /* 0x000000100e677819 */ /* 0x100fe2000000120f */
[----:B------:R-:W-:Y:S01]  /*0a30*/  HADD2.F32 R24, -RZ, R24.H0_H0 ;  /* 0x20000018ff187230 */ /* 0x000fe20000004100 */
[----:B------:R-:W-:Y:S02]  /*0a40*/  MOV R21, R15 ;  /* 0x0000000f00157202 */ /* 0x000fe40000000f00 */
[----:B------:R-:W-:-:S02]  /*0a50*/  SHF.R.U32.HI R20, RZ, 0x10, R15 ;  /* 0x00000010ff147819 */ /* 0x000fc4000001160f */
[----:B------:R-:W-:Y:S01]  /*0a60*/  MOV R7, R18 ;  /* 0x0000001200077202 */ /* 0x000fe20000000f00 */
[----:B------:R-:W-:Y:S01]  /*0a70*/  HADD2.F32 R21, -RZ, R21.H0_H0 ;  /* 0x20000015ff157230 */ /* 0x000fe20000004100 */
[----:B------:R-:W-:Y:S01]  /*0a80*/  MOV R100, R2 ;  /* 0x0000000200647202 */ /* 0x000fe20000000f00 */
[----:B------:R-:W-:Y:S01]  /*0a90*/  HADD2.F32 R20, -RZ, R20.H0_H0 ;  /* 0x20000014ff147230 */ /* 0x000fe20000004100 */
[----:B------:R-:W-:Y:S02]  /*0aa0*/  SHF.R.U64 R102, R2, 0x10, R3 ;  /* 0x0000001002667819 */ /* 0x000fe40000001203 */
[--C-:B------:R-:W-:Y:S02]  /*0ab0*/  SHF.R.U64 R30, R30, 0x10, R31.reuse ;  /* 0x000000101e1e7819 */ /* 0x100fe4000000121f */
[----:B------:R-:W-:Y:S02]  /*0ac0*/  MOV R29, R31 ;  /* 0x0000001f001d7202 */ /* 0x000fe40000000f00 */
[----:B------:R-:W-:Y:S01]  /*0ad0*/  SHF.R.U32.HI R28, RZ, 0x10, R31 ;  /* 0x00000010ff1c7819 */ /* 0x000fe2000001161f */
        /* <DEDUP_REMOVED lines=25> */
[----:B------:R-:W-:Y:S01]  /*0c70*/  SHF.R.U32.HI R2, RZ, 0x10, R3 ;  /* 0x00000010ff027819 */ /* 0x000fe20000011603 */
[----:B------:R-:W-:Y:S01]  /*0c80*/  HADD2.F32 R14, -RZ, R14.H0_H0 ;  /* 0x2000000eff0e7230 */ /* 0x000fe20000004100 */
[----:B------:R-:W-:Y:S01]  /*0c90*/  LOP3.LUT R169, R169, 0xffffffef, RZ, 0xc0, !PT ;  /* 0xffffffefa9a97812 */ /* 0x000fe200078ec0ff */
[----:B------:R-:W-:Y:S01]  /*0ca0*/  HADD2.F32 R13, -RZ, R13.H0_H0 ;  /* 0x2000000dff0d7230 */ /* 0x000fe20000004100 */
[----:B------:R-:W-:Y:S01]  /*0cb0*/  MOV R37, RZ ;  /* 0x000000ff00257202 */ /* 0x000fe20000000f00 */
[----:B------:R-:W-:Y:S01]  /*0cc0*/  HADD2.F32 R12, -RZ, R12.H0_H0 ;  /* 0x2000000cff0c7230 */ /* 0x000fe20000004100 */
[----:B------:R-:W-:Y:S01]  /*0cd0*/  @P3 LOP3.LUT R169, R169, 0x10, RZ, 0xfc, !PT ;  /* 0x00000010a9a93812 */ /* 0x000fe200078efcff */
[----:B------:R-:W-:-:S02]  /*0ce0*/  HADD2.F32 R11, -RZ, R11.H0_H0 ;  /* 0x2000000bff0b7230 */ /* 0x000fc40000004100 */
[----:B------:R-:W-:Y:S02]  /*0cf0*/  HADD2.F32 R10, -RZ, R10.H0_H0 ;  /* 0x2000000aff0a7230 */ /* 0x000fe40000004100 */
[----:B------:R-:W-:Y:S02]  /*0d00*/  HADD2.F32 R9, -RZ, R9.H0_H0 ;  /* 0x20000009ff097230 */ /* 0x000fe40000004100 */
[----:B------:R-:W-:Y:S02]  /*0d10*/  HADD2.F32 R8, -RZ, R8.H0_H0 ;  /* 0x20000008ff087230 */ /* 0x000fe40000004100 */
[----:B------:R-:W-:Y:S02]  /*0d20*/  HADD2.F32 R7, -RZ, R100.H0_H0 ;  /* 0x20000064ff077230 */ /* 0x000fe40000004100 */
[----:B------:R-:W-:Y:S02]  /*0d30*/  HADD2.F32 R6, -RZ, R102.H0_H0 ;  /* 0x20000066ff067230 */ /* 0x000fe40000004100 */
[----:B------:R-:W-:-:S02]  /*0d40*/  HADD2.F32 R5, -RZ, R101.H0_H0 ;  /* 0x20000065ff057230 */ /* 0x000fc40000004100 */
[----:B0-----:R-:W-:-:S07]  /*0d50*/  HADD2.F32 R4, -RZ, R2.H0_H0 ;  /* 0x20000002ff047230 */ /* 0x001fce0000004100 */
.L_x_9320:
[----:B0-----:R-:W0:Y:S08]  /*0d60*/  LDC.64 R148, c[0x0][0x288] ;  /* 0x0000a200ff947b82 */ /* 0x001e300000000a00 */
[----:B------:R-:W1:Y:S08]  /*0d70*/  LDC.64 R150, c[0x0][0x250] ;  /* 0x00009400ff967b82 */ /* 0x000e700000000a00 */
[----:B--2---:R-:W2:Y:S08]  /*0d80*/  LDC.64 R146, c[0x0][0x258] ;  /* 0x00009600ff927b82 */ /* 0x004eb00000000a00 */
[----:B------:R-:W3:Y:S01]  /*0d90*/  LDC.64 R144, c[0x0][0x280] ;  /* 0x0000a000ff907b82 */ /* 0x000ee20000000a00 */
[----:B0-----:R-:W-:-:S06]  /*0da0*/  IMAD.WIDE R226, R170, 0x4, R148 ;  /* 0x00000004aae27825 */ /* 0x001fcc00078e0294 */
[----:B------:R-:W4:Y:S01]  /*0db0*/  LDG.E R226, desc[UR4][R226.64] ;  /* 0x00000004e2e27981 */ /* 0x000f22000c1e1900 */
[C---:B-1----:R-:W-:Y:S01]  /*0dc0*/  IMAD.WIDE R148, R170.reuse, 0x4, R150 ;  /* 0x00000004aa947825 */ /* 0x042fe200078e0296 */
[----:B------:R-:W0:Y:S04]  /*0dd0*/  LDC.64 R228, c[0x0][0x2c8] ;  /* 0x0000b200ffe47b82 */ /* 0x000e280000000a00 */
[----:B------:R1:W5:Y:S01]  /*0de0*/  LDG.E R223, desc[UR4][R148.64] ;  /* 0x0000000494df7981 */ /* 0x000362000c1e1900 */
[----:B--2---:R-:W-:-:S05]  /*0df0*/  IMAD.WIDE R146, R170, 0x4, R146 ;  /* 0x00000004aa927825 */ /* 0x004fca00078e0292 */
[----:B------:R1:W5:Y:S01]  /*0e00*/  LDG.E R2, desc[UR4][R146.64] ;  /* 0x0000000492027981 */ /* 0x000362000c1e1900 */
        /* <DEDUP_REMOVED lines=10> */
[----:B----4-:R-:W-:-:S13]  /*0eb0*/  ISETP.GT.AND P3, PT, R226, RZ, PT ;  /* 0x000000ffe200720c */ /* 0x010fda0003f64270 */
[----:B-1----:R-:W-:Y:S05]  /*0ec0*/  @P3 BRA `(.L_x_9230) ;  /* 0x0000000000d83947 */ /* 0x002fea0003800000 */
[----:B------:R-:W-:Y:S01]  /*0ed0*/  LOP3.LUT P4, RZ, R169, 0x2, RZ, 0xc0, !PT ;  /* 0x00000002a9ff7812 */ /* 0x000fe2000788c0ff */
[----:B------:R-:W-:Y:S01]  /*0ee0*/  BSSY B1, `(.L_x_9231) ;  /* 0x0000008000017945 */ /* 0x000fe20003800000 */
[----:B------:R-:W-:-:S11]  /*0ef0*/  MOV R145, R0 ;  /* 0x0000000000917202 */ /* 0x000fd60000000f00 */
[----:B------:R-:W-:Y:S05]  /*0f00*/  @!P4 BRA `(.L_x_9232) ;  /* 0x000000000014c947 */ /* 0x000fea0003800000 */
[----:B------:R-:W-:-:S04]  /*0f10*/  ISETP.NE.U32.AND P4, PT, RZ, UR12, PT ;  /* 0x0000000cff007c0c */ /* 0x000fc8000bf85070 */
[----:B------:R-:W-:-:S13]  /*0f20*/  ISETP.NE.AND.EX P4, PT, RZ, UR13, PT, P4 ;  /* 0x0000000dff007c0c */ /* 0x000fda000bf85340 */
[----:B------:R-:W-:Y:S05]  /*0f30*/  @!P4 BRA `(.L_x_9233) ;  /* 0x000000000004c947 */ /* 0x000fea0003800000 */
[----:B------:R0:W5:Y:S02]  /*0f40*/  LDG.E.128 R100, desc[UR4][R230.64] ;  /* 0x00000004e6647981 */ /* 0x000164000c1e1d00 */
.L_x_9233:
[----:B------:R-:W-:-:S07]  /*0f50*/  IADD3 R145, R0, 0x80, RZ ;  /* 0x0000008000917810 */ /* 0x000fce0007ffe0ff */
.L_x_9232:
[----:B------:R-:W-:Y:S05]  /*0f60*/  BSYNC B1 ;  /* 0x0000000000017941 */ /* 0x000fea0003800000 */
.L_x_9231:
[----:B------:R-:W-:Y:S01]  /*0f70*/  LOP3.LUT P4, RZ, R169, 0x1, RZ, 0xc0, !PT ;  /* 0x00000001a9ff7812 */ /* 0x000fe2000788c0ff */
[----:B------:R-:W-:-:S12]  /*0f80*/  BSSY B1, `(.L_x_9234) ;  /* 0x0000008000017945 */ /* 0x000fd80003800000 */
[----:B------:R-:W-:Y:S05]  /*0f90*/  @!P4 BRA `(.L_x_9235) ;  /* 0x000000000018c947 */ /* 0x000fea0003800000 */
[----:B------:R-:W-:-:S04]  /*0fa0*/  ISETP.NE.U32.AND P4, PT, RZ, UR12, PT ;  /* 0x0000000cff007c0c */ /* 0x000fc8000bf85070 */
[----:B------:R-:W-:-:S13]  /*0fb0*/  ISETP.NE.AND.EX P4, PT, RZ, UR13, PT, P4 ;  /* 0x0000000dff007c0c */ /* 0x000fda000bf85340 */
[----:B------:R-:W-:Y:S05]  /*0fc0*/  @!P4 BRA `(.L_x_9236) ;  /* 0x000000000008c947 */ /* 0x000fea0003800000 */
[----:B------:R-:W-:-:S06]  /*0fd0*/  IMAD.WIDE.U32 R104, R145, 0x10, R228 ;  /* 0x0000001091687825 */ /* 0x000fcc00078e00e4 */
[----:B------:R-:W5:Y:S02]  /*0fe0*/  LDG.E.128 R104, desc[UR4][R104.64] ;  /* 0x0000000468687981 */ /* 0x000f64000c1e1d00 */
.L_x_9236:
[----:B------:R-:W-:-:S07]  /*0ff0*/  IADD3 R145, R145, 0x80, RZ ;  /* 0x0000008091917810 */ /* 0x000fce0007ffe0ff */
.L_x_9235:
[----:B------:R-:W-:Y:S05]  /*1000*/  BSYNC B1 ;  /* 0x0000000000017941 */ /* 0x000fea0003800000 */
.L_x_9234:
[----:B------:R-:W-:Y:S04]  /*1010*/  BSSY B1, `(.L_x_9237) ;  /* 0x0000008000017945 */ /* 0x000fe80003800000 */
[----:B------:R-:W-:Y:S05]  /*1020*/  @!P0 BRA `(.L_x_9238) ;  /* 0x0000000000188947 */ /* 0x000fea0003800000 */
[----:B------:R-:W-:-:S04]  /*1030*/  ISETP.NE.U32.AND P4, PT, RZ, UR12, PT ;  /* 0x0000000cff007c0c */ /* 0x000fc8000bf85070 */
[----:B------:R-:W-:-:S13]  /*1040*/  ISETP.NE.AND.EX P4, PT, RZ, UR13, PT, P4 ;  /* 0x0000000dff007c0c */ /* 0x000fda000bf85340 */
[----:B------:R-:W-:Y:S05]  /*1050*/  @!P4 BRA `(.L_x_9239) ;  /* 0x000000000008c947 */ /* 0x000fea0003800000 */
[----:B------:R-:W-:-:S06]  /*1060*/  IMAD.WIDE.U32 R108, R145, 0x10, R228 ;  /* 0x00000010916c7825 */ /* 0x000fcc00078e00e4 */
[----:B------:R-:W5:Y:S02]  /*1070*/  LDG.E.128 R108, desc[UR4][R108.64] ;  /* 0x000000046c6c7981 */ /* 0x000f64000c1e1d00 */
.L_x_9239:
[----:B------:R-:W-:-:S07]  /*1080*/  IADD3 R145, R145, 0x80, RZ ;  /* 0x0000008091917810 */ /* 0x000fce0007ffe0ff */
.L_x_9238:
[----:B------:R-:W-:Y:S05]  /*1090*/  BSYNC B1 ;  /* 0x0000000000017941 */ /* 0x000fea0003800000 */
.L_x_9237:
[----:B------:R-:W-:Y:S04]  /*10a0*/  BSSY B1, `(.L_x_9240) ;  /* 0x0000008000017945 */ /* 0x000fe80003800000 */
[----:B------:R-:W-:Y:S05]  /*10b0*/  @!P1 BRA `(.L_x_9241) ;  /* 0x0000000000189947 */ /* 0x000fea0003800000 */
[----:B------:R-:W-:-:S04]  /*10c0*/  ISETP.NE.U32.AND P4, PT, RZ, UR12, PT ;  /* 0x0000000cff007c0c */ /* 0x000fc8000bf85070 */
[----:B------:R-:W-:-:S13]  /*10d0*/  ISETP.NE.AND.EX P4, PT, RZ, UR13, PT, P4 ;  /* 0x0000000dff007c0c */ /* 0x000fda000bf85340 */
[----:B------:R-:W-:Y:S05]  /*10e0*/  @!P4 BRA `(.L_x_9242) ;  /* 0x000000000008c947 */ /* 0x000fea0003800000 */
[----:B------:R-:W-:-:S06]  /*10f0*/  IMAD.WIDE.U32 R112, R145, 0x10, R228 ;  /* 0x0000001091707825 */ /* 0x000fcc00078e00e4 */
[----:B------:R-:W5:Y:S02]  /*1100*/  LDG.E.128 R112, desc[UR4][R112.64] ;  /* 0x0000000470707981 */ /* 0x000f64000c1e1d00 */
.L_x_9242:
[----:B------:R-:W-:-:S07]  /*1110*/  IADD3 R145, R145, 0x80, RZ ;  /* 0x0000008091917810 */ /* 0x000fce0007ffe0ff */
.L_x_9241:
[----:B------:R-:W-:Y:S05]  /*1120*/  BSYNC B1 ;  /* 0x0000000000017941 */ /* 0x000fea0003800000 */
.L_x_9240:
[----:B------:R-:W-:Y:S04]  /*1130*/  BSSY B1, `(.L_x_9243) ;  /* 0x0000008000017945 */ /* 0x000fe80003800000 */
[----:B------:R-:W-:Y:S05]  /*1140*/  @!P2 BRA `(.L_x_9244) ;  /* 0x000000000018a947 */ /* 0x000fea0003800000 */
[----:B------:R-:W-:-:S04]  /*1150*/  ISETP.NE.U32.AND P4, PT, RZ, UR12, PT ;  /* 0x0000000cff007c0c */ /* 0x000fc8000bf85070 */
[----:B------:R-:W-:-:S13]  /*1160*/  ISETP.NE.AND.EX P4, PT, RZ, UR13, PT, P4 ;  /* 0x0000000dff007c0c */ /* 0x000fda000bf85340 */
[----:B------:R-:W-:Y:S05]  /*1170*/  @!P4 BRA `(.L_x_9245) ;  /* 0x000000000008c947 */ /* 0x000fea0003800000 */
[----:B------:R-:W-:-:S06]  /*1180*/  IMAD.WIDE.U32 R116, R145, 0x10, R228 ;  /* 0x0000001091747825 */ /* 0x000fcc00078e00e4 */
[----:B------:R-:W5:Y:S02]  /*1190*/  LDG.E.128 R116, desc[UR4][R116.64] ;  /* 0x0000000474747981 */ /* 0x000f64000c1e1d00 */
.L_x_9245:
[----:B------:R-:W-:-:S07]  /*11a0*/  IADD3 R145, R145, 0x80, RZ ;  /* 0x0000008091917810 */ /* 0x000fce0007ffe0ff */
.L_x_9244:
[----:B------:R-:W-:Y:S05]  /*11b0*/  BSYNC B1 ;  /* 0x0000000000017941 */ /* 0x000fea0003800000 */
.L_x_9243:
[----:B------:R-:W-:Y:S01]  /*11c0*/  LOP3.LUT P4, RZ, R169, 0x10, RZ, 0xc0, !PT ;  /* 0x00000010a9ff7812 */ /* 0x000fe2000788c0ff */
[----:B------:R-:W-:Y:S01]  /*11d0*/  HFMA2.MMA R225, -RZ, RZ, 0, 0 ;  /* 0x00000000ffe17435 */ /* 0x000fe200000001ff */
[----:B------:R-:W-:-:S11]  /*11e0*/  MOV R226, RZ ;  /* 0x000000ff00e27202 */ /* 0x000fd60000000f00 */
[----:B------:R-:W-:Y:S05]  /*11f0*/  @P4 BRA `(.L_x_9246) ;  /* 0x00000010005c4947 */ /* 0x000fea0003800000 */
[----:B------:R-:W-:-:S06]  /*1200*/  IMAD.WIDE.U32 R120, R145, 0x10, R228 ;  /* 0x0000001091787825 */ /* 0x000fcc00078e00e4 */
[----:B------:R-:W5:Y:S01]  /*1210*/  LDG.E.128 R120, desc[UR4][R120.64] ;  /* 0x0000000478787981 */ /* 0x000f62000c1e1d00 */
[----:B------:R-:W-:Y:S05]  /*1220*/  BRA `(.L_x_9246) ;  /* 0x0000001000507947 */ /* 0x000fea0003800000 */
.L_x_9230:
[----:B------:R-:W-:Y:S01]  /*1230*/  IADD3 R144, R226, -0x1, RZ ;  /* 0xffffffffe2907810 */ /* 0x000fe20007ffe0ff */
[----:B------:R-:W-:Y:S01]  /*1240*/  BSSY B1, `(.L_x_9247) ;  /* 0x0000033000017945 */ /* 0x000fe20003800000 */
[----:B------:R-:W-:Y:S01]  /*1250*/  LOP3.LUT P4, RZ, R169, 0x2, RZ, 0xc0, !PT ;  /* 0x00000002a9ff7812 */ /* 0x000fe2000788c0ff */
[----:B------:R-:W-:Y:S01]  /*1260*/  HFMA2.MMA R225, -RZ, RZ, 0, 0 ;  /* 0x00000000ffe17435 */ /* 0x000fe200000001ff */
[----:B------:R-:W-:Y:S01]  /*1270*/  MOV R226, RZ ;  /* 0x000000ff00e27202 */ /* 0x000fe20000000f00 */
        /* <DEDUP_REMOVED lines=28> */
[----:B------:R-:W-:Y:S01]  /*1440*/  FMUL.FTZ R209, R166, R149 ;  /* 0x00000095a6d17220 */ /* 0x000fe20000410000 */
[----:B------:R-:W-:Y:S01]  /*1450*/  FMUL.FTZ R224, R165, R150 ;  /* 0x00000096a5e07220 */ /* 0x000fe20000410000 */
[----:B------:R-:W-:Y:S01]  /*1460*/  FMUL.FTZ R219, R164, R151 ;  /* 0x00000097a4db7220 */ /* 0x000fe20000410000 */
[----:B------:R-:W-:Y:S01]  /*1470*/  FADD.FTZ R144, RZ, R198 ;  /* 0x000000c6ff907221 */ /* 0x000fe20000010000 */
[----:B------:R-:W-:Y:S01]  /*1480*/  FFMA.FTZ R145, R3, R198, RZ ;  /* 0x000000c603917223 */ /* 0x000fe200000100ff */
        /* <DEDUP_REMOVED lines=14> */
.L_x_9248:
[----:B------:R-:W-:Y:S05]  /*1570*/  BSYNC B1 ;  /* 0x0000000000017941 */ /* 0x000fea0003800000 */
.L_x_9247:
[----:B------:R-:W-:Y:S01]  /*1580*/  LOP3.LUT P4, RZ, R169, 0x1, RZ, 0xc0, !PT ;  /* 0x00000001a9ff7812 */ /* 0x000fe2000788c0ff */
        /* <DEDUP_REMOVED lines=44> */
.L_x_9250:
[----:B------:R-:W-:Y:S05]  /*1850*/  BSYNC B1 ;  /* 0x0000000000017941 */ /* 0x000fea0003800000 */
.L_x_9249:
        /* <DEDUP_REMOVED lines=18> */
[----:B------:R-:W-:Y:S02]  /*1980*/  FADD.FTZ R147, -R180, R147 ;  /* 0x00000093b4937221 */ /* 0x000fe40000010100 */
[----:B------:R-:W-:Y:S01]  /*1990*/  FMUL.FTZ R181, R2, R181 ;  /* 0x000000b502b57220 */ /* 0x000fe20000410000 */
[----:B---3--:R-:W-:Y:S01]  /*19a0*/  FMUL.FTZ R194, R159, R148 ;  /* 0x000000949fc27220 */ /* 0x008fe20000410000 */
[----:B------:R-:W-:Y:S01]  /*19b0*/  FADD.FTZ R215, -R180, R146 ;  /* 0x00000092b4d77221 */ /* 0x000fe20000010100 */
[----:B0-----:R-:W-:Y:S01]  /*19c0*/  FMUL.FTZ R205, R158, R149 ;  /* 0x000000959ecd7220 */ /* 0x001fe20000410000 */
[C---:B------:R-:W-:Y:S01]  /*19d0*/  FMUL.FTZ R180, R2.reuse, R191 ;  /* 0x000000bf02b47220 */ /* 0x040fe20000410000 */
[----:B------:R-:W-:Y:S01]  /*19e0*/  FADD.FTZ R144, R225, R194 ;  /* 0x000000c2e1907221 */ /* 0x000fe20000010000 */
[----:B------:R-:W-:Y:S01]  /*19f0*/  FFMA.FTZ R145, R181, R194, R226 ;  /* 0x000000c2b5917223 */ /* 0x000fe200000100e2 */
[C---:B------:R-:W-:Y:S01]  /*1a00*/  FMUL.FTZ R204, R2.reuse, R147 ;  /* 0x0000009302cc7220 */ /* 0x040fe20000410000 */
[----:B------:R-:W-:Y:S01]  /*1a10*/  FMUL.FTZ R191, R2, R215 ;  /* 0x000000d702bf7220 */ /* 0x000fe20000410000 */
[----:B------:R-:W-:Y:S01]  /*1a20*/  FADD.FTZ R147, R144, R205 ;  /* 0x000000cd90937221 */ /* 0x000fe20000010000 */
[----:B------:R-:W-:Y:S01]  /*1a30*/  FMUL.FTZ R216, R157, R150 ;  /* 0x000000969dd87220 */ /* 0x000fe20000410000 */
        /* <DEDUP_REMOVED lines=14> */
.L_x_9252:
[----:B------:R-:W-:Y:S05]  /*1b20*/  BSYNC B1 ;  /* 0x0000000000017941 */ /* 0x000fea0003800000 */
.L_x_9251:
        /* <DEDUP_REMOVED lines=44> */
.L_x_9254:
[----:B------:R-:W-:Y:S05]  /*1df0*/  BSYNC B1 ;  /* 0x0000000000017941 */ /* 0x000fea0003800000 */
.L_x_9253:
        /* <DEDUP_REMOVED lines=44> */
.L_x_9256:
[----:B------:R-:W-:Y:S05]  /*20c0*/  BSYNC B1 ;  /* 0x0000000000017941 */ /* 0x000fea0003800000 */
.L_x_9255:
[----:B------:R-:W-:-:S13]  /*20d0*/  LOP3.LUT P4, RZ, R169, 0x8, RZ, 0xc0, !PT ;  /* 0x00000008a9ff7812 */ /* 0x000fda000788c0ff */
        /* <DEDUP_REMOVED lines=19> */
[C---:B------:R-:W-:Y:S01]  /*2210*/  FMUL.FTZ R174, R2.reuse, R189 ;  /* 0x000000bd02ae7220 */ /* 0x040fe20000410000 */
[----:B------:R-:W-:Y:S01]  /*2220*/  FADD.FTZ R144, R225, R186 ;  /* 0x000000bae1907221 */ /* 0x000fe20000010000 */
[----:B------:R-:W-:Y:S01]  /*2230*/  FFMA.FTZ R145, R175, R186, R226 ;  /* 0x000000baaf917223 */ /* 0x000fe200000100e2 */
[----:B------:R-:W-:Y:S01]  /*2240*/  FADD.FTZ R223, -R223, R147 ;  /* 0x00000093dfdf7221 */ /* 0x000fe20000010100 */
        /* <DEDUP_REMOVED lines=18> */
.L_x_9246:
[----:B------:R-:W-:Y:S05]  /*2370*/  BSYNC B0 ;  /* 0x0000000000007941 */ /* 0x000fea0003800000 */
.L_x_9229:
[----:B------:R-:W-:Y:S01]  /*2380*/  LOP3.LUT P4, RZ, R188, 0xff, RZ, 0xc0, !PT ;  /* 0x000000ffbcff7812 */ /* 0x000fe2000788c0ff */
[----:B------:R-:W-:Y:S01]  /*2390*/  UMOV UR6, 0xffffffff ;  /* 0xffffffff00067882 */ /* 0x000fe20000000000 */
[----:B------:R-:W-:Y:S02]  /*23a0*/  SHF.R.U32.HI R144, RZ, 0x5, R172 ;  /* 0x00000005ff907819 */ /* 0x000fe400000116ac */
[----:B------:R-:W-:Y:S02]  /*23b0*/  LOP3.LUT R169, R169, 0xfffffffb, RZ, 0xc0, !PT ;  /* 0xfffffffba9a97812 */ /* 0x000fe400078ec0ff */
[----:B------:R-:W-:-:S07]  /*23c0*/  LOP3.LUT R145, R144, 0x7fffffc, RZ, 0xc0, !PT ;  /* 0x07fffffc90917812 */ /* 0x000fce00078ec0ff */
[----:B------:R-:W-:Y:S02]  /*23d0*/  @P4 LOP3.LUT R169, R169, 0x4, RZ, 0xfc, !PT ;  /* 0x00000004a9a94812 */ /* 0x000fe400078efcff */
[----:B------:R-:W-:Y:S02]  /*23e0*/  @!P4 IADD3 R145, R145, 0x4, RZ ;  /* 0x000000049191c810 */ /* 0x000fe40007ffe0ff */
[----:B------:R-:W-:Y:S01]  /*23f0*/  LOP3.LUT P4, RZ, R172, 0x1f, RZ, 0xc0, !PT ;  /* 0x0000001facff7812 */ /* 0x000fe2000788c0ff */
[----:B------:R-:W-:-:S12]  /*2400*/  BRA.DIV UR6, `(.L_x_9257) ;  /* 0x0000002a06f07947 */ /* 0x000fd8000b800000 */
        /* <DEDUP_REMOVED lines=18> */
.L_x_9341:
        /* <DEDUP_REMOVED lines=8> */
[----:B------:R-:W-:-:S02]  /*25b0*/  LOP3.LUT P5, RZ, R169, 0x2, RZ, 0xc0, !PT ;  /* 0x00000002a9ff7812 */ /* 0x000fc400078ac0ff */
[----:B----4-:R-:W-:-:S04]  /*25c0*/  LEA R148, R149, R148, 0x18 ;  /* 0x0000009495947211 */ /* 0x010fc800078ec0ff */
[-C--:B-----5:R-:W-:Y:S02]  /*25d0*/  @!P4 LEA R223, R144, R148.reuse, 0x3 ;  /* 0x0000009490dfc211 */ /* 0x0a0fe400078e18ff */
[----:B------:R-:W-:-:S03]  /*25e0*/  LEA R225, R145, R148, 0x3 ;  /* 0x0000009491e17211 */ /* 0x000fc600078e18ff */
[----:B------:R-:W-:Y:S01]  /*25f0*/  @!P4 STS.64 [R223+0x3000], R188 ;  /* 0x003000bcdf00c388 */ /* 0x000fe20000000a00 */
[----:B------:R-:W-:Y:S01]  /*2600*/  BAR.SYNC.DEFER_BLOCKING 0x0 ;  /* 0x0000000000007b1d */ /* 0x000fe20000010000 */
[----:B------:R-:W-:-:S13]  /*2610*/  ISETP.GE.AND P4, PT, R221, 0x1, PT ;  /* 0x00000001dd00780c */ /* 0x000fda0003f86270 */
        /* <DEDUP_REMOVED lines=19> */
[----:B------:R-:W1:Y:S01]  /*2750*/  @!P3 LDC.64 R144, c[0x0][0x2c8] ;  /* 0x0000b200ff90bb82 */ /* 0x000e620000000a00 */
[----:B------:R-:W-:Y:S01]  /*2760*/  BSSY B1, `(.L_x_9260) ;  /* 0x0000008000017945 */ /* 0x000fe20003800000 */
[----:B-1----:R-:W-:-:S04]  /*2770*/  @!P3 ISETP.NE.U32.AND P5, PT, R144, RZ, PT ;  /* 0x000000ff9000b20c */ /* 0x002fc80003fa5070 */
[----:B------:R-:W-:-:S04]  /*2780*/  @!P3 ISETP.NE.AND.EX P5, PT, R145, RZ, PT, P5 ;  /* 0x000000ff9100b20c */ /* 0x000fc80003fa5350 */
[----:B------:R-:W-:Y:S01]  /*2790*/  @!P3 FSEL R151, R100, RZ, P5 ;  /* 0x000000ff6497b208 */ /* 0x000fe20002800000 */
[----:B------:R-:W-:Y:S08]  /*27a0*/  @!P4 BRA `(.L_x_9261) ;  /* 0x00000000000cc947 */ /* 0x000ff00003800000 */
[----:B------:R-:W1:Y:S02]  /*27b0*/  LDC.64 R132, c[0x0][0x220] ;  /* 0x00008800ff847b82 */ /* 0x000e640000000a00 */
[----:B-1----:R-:W-:-:S06]  /*27c0*/  IMAD.WIDE.U32 R132, R149, 0x10, R132 ;  /* 0x0000001095847825 */ /* 0x002fcc00078e0084 */
[----:B------:R-:W5:Y:S02]  /*27d0*/  LDG.E.128 R132, desc[UR4][R132.64] ;  /* 0x0000000484847981 */ /* 0x000f64000c1e1d00 */
.L_x_9261:
[----:B------:R-:W-:Y:S05]  /*27e0*/  BSYNC B1 ;  /* 0x0000000000017941 */ /* 0x000fea0003800000 */
.L_x_9260:
        /* <DEDUP_REMOVED lines=12> */
.L_x_9263:
[----:B------:R-:W-:Y:S05]  /*28b0*/  BSYNC B1 ;  /* 0x0000000000017941 */ /* 0x000fea0003800000 */
.L_x_9262:
        /* <DEDUP_REMOVED lines=13> */
.L_x_9265:
[----:B------:R-:W-:Y:S05]  /*2990*/  BSYNC B1 ;  /* 0x0000000000017941 */ /* 0x000fea0003800000 */
.L_x_9264:
        /* <DEDUP_REMOVED lines=13> */
.L_x_9267:
[----:B------:R-:W-:Y:S05]  /*2a70*/  BSYNC B1 ;  /* 0x0000000000017941 */ /* 0x000fea0003800000 */
.L_x_9266:
[----:B------:R-:W1:Y:S01]  /*2a80*/  LDC.64 R146, c[0x0][0x308] ;  /* 0x0000c200ff927b82 */ /* 0x000e620000000a00 */
        /* <DEDUP_REMOVED lines=17> */
.L_x_9269:
[----:B------:R-:W-:Y:S05]  /*2ba0*/  BSYNC B1 ;  /* 0x0000000000017941 */ /* 0x000fea0003800000 */
.L_x_9268:
[----:B------:R-:W-:Y:S01]  /*2bb0*/  SEL R138, R189, R138, P5 ;  /* 0x0000008abd8a7207 */ /* 0x000fe20002800000 */
[----:B------:R-:W1:Y:S01]  /*2bc0*/  @P4 LDC R228, c[0x0][0x29c] ;  /* 0x0000a700ffe44b82 */ /* 0x000e620000000800 */
[----:B------:R-:W-:Y:S02]  /*2bd0*/  SEL R139, R226, R139, P5 ;  /* 0x0000008be28b7207 */ /* 0x000fe40002800000 */
[----:B------:R-:W-:-:S04]  /*2be0*/  ISETP.NE.U32.AND P5, PT, R146, RZ, PT ;  /* 0x000000ff9200720c */ /* 0x000fc80003fa5070 */
[----:B------:R-:W-:Y:S01]  /*2bf0*/  ISETP.NE.AND.EX P5, PT, R147, RZ, PT, P5 ;  /* 0x000000ff9300720c */ /* 0x000fe20003fa5350 */
[----:B------:R-:W2:Y:S08]  /*2c00*/  @P4 LDC R221, c[0x0][0x29c] ;  /* 0x0000a700ffdd4b82 */ /* 0x000eb00000000800 */
[----:B0-----:R-:W0:Y:S08]  /*2c10*/  @P4 LDC R230, c[0x0][0x29c] ;  /* 0x0000a700ffe64b82 */ /* 0x001e300000000800 */
[----:B------:R-:W3:Y:S01]  /*2c20*/  @P5 LDC.64 R144, c[0x0][0x308] ;  /* 0x0000c200ff905b82 */ /* 0x000ee20000000a00 */
[----:B-1----:R-:W-:-:S04]  /*2c30*/  @P4 FMUL.FTZ R151, R151, R228 ;  /* 0x000000e497974220 */ /* 0x002fc80000410000 */
[-C--:B------:R-:W-:Y:S01]  /*2c40*/  @P4 FMUL.FTZ R140, R27, R151.reuse ;  /* 0x000000971b8c4220 */ /* 0x080fe20000410000 */
[----:B-----5:R-:W-:Y:S02]  /*2c50*/  @P4 FFMA.FTZ R76, R132, R151, R76 ;  /* 0x00000097844c4223 */ /* 0x020fe4000001004c */
[----:B------:R-:W1:Y:S01]  /*2c60*/  @P4 LDC R223, c[0x0][0x29c] ;  /* 0x0000a700ffdf4b82 */ /* 0x000e620000000800 */
[----:B--2---:R-:W-:-:S04]  /*2c70*/  @P4 FMUL.FTZ R188, R188, R221 ;  /* 0x000000ddbcbc4220 */ /* 0x004fc80000410000 */
[-C--:B------:R-:W-:Y:S01]  /*2c80*/  @P4 FMUL.FTZ R141, R26, R188.reuse ;  /* 0x000000bc1a8d4220 */ /* 0x080fe20000410000 */
[----:B------:R-:W-:Y:S01]  /*2c90*/  @P4 FFMA.FTZ R77, R133, R188, R77 ;  /* 0x000000bc854d4223 */ /* 0x000fe2000001004d */
[----:B0-----:R-:W-:-:S04]  /*2ca0*/  @P4 FMUL.FTZ R189, R189, R230 ;  /* 0x000000e6bdbd4220 */ /* 0x001fc80000410000 */
[-C--:B------:R-:W-:Y:S01]  /*2cb0*/  @P4 FMUL.FTZ R142, R25, R189.reuse ;  /* 0x000000bd198e4220 */ /* 0x080fe20000410000 */
[----:B------:R-:W-:Y:S01]  /*2cc0*/  @P4 FFMA.FTZ R78, R134, R189, R78 ;  /* 0x000000bd864e4223 */ /* 0x000fe2000001004e */
[C---:B---3--:R-:W-:Y:S01]  /*2cd0*/  @P5 IMAD.WIDE.U32 R146, R0.reuse, 0x10, R144 ;  /* 0x0000001000925825 */ /* 0x048fe200078e0090 */
[----:B------:R-:W-:Y:S01]  /*2ce0*/  IADD3 R0, R0, 0x80, RZ ;  /* 0x0000008000007810 */ /* 0x000fe20007ffe0ff */
[----:B------:R-:W0:Y:S03]  /*2cf0*/  @P4 LDC.64 R144, c[0x0][0x2f8] ;  /* 0x0000be00ff904b82 */ /* 0x000e260000000a00 */
[----:B------:R2:W-:Y:S01]  /*2d00*/  @P5 STG.E.128 desc[UR4][R146.64], R136 ;  /* 0x0000008892005986 */ /* 0x0005e2000c101d04 */
[----:B-1----:R-:W-:-:S04]  /*2d10*/  @P4 FMUL.FTZ R226, R226, R223 ;  /* 0x000000dfe2e24220 */ /* 0x002fc80000410000 */
[-C--:B------:R-:W-:Y:S01]  /*2d20*/  @P4 FMUL.FTZ R143, R24, R226.reuse ;  /* 0x000000e2188f4220 */ /* 0x080fe20000410000 */
[----:B------:R-:W-:Y:S01]  /*2d30*/  @P4 FFMA.FTZ R79, R135, R226, R79 ;  /* 0x000000e2874f4223 */ /* 0x000fe2000001004f */
[C---:B0-----:R-:W-:Y:S01]  /*2d40*/  @P4 IMAD.WIDE.U32 R144, R149.reuse, 0x10, R144 ;  /* 0x0000001095904825 */ /* 0x041fe200078e0090 */
[----:B------:R-:W-:-:S04]  /*2d50*/  IADD3 R149, R149, 0x80, RZ ;  /* 0x0000008095957810 */ /* 0x000fc80007ffe0ff */
[----:B------:R2:W-:Y:S03]  /*2d60*/  @P4 STG.E.128 desc[UR4][R144.64], R140 ;  /* 0x0000008c90004986 */ /* 0x0005e6000c101d04 */
.L_x_9259:
[----:B------:R-:W-:Y:S05]  /*2d70*/  BSYNC B0 ;  /* 0x0000000000007941 */ /* 0x000fea0003800000 */
.L_x_9258:
[----:B------:R-:W-:Y:S01]  /*2d80*/  LOP3.LUT P5, RZ, R169, 0x1, RZ, 0xc0, !PT ;  /* 0x00000001a9ff7812 */ /* 0x000fe200078ac0ff */
[----:B------:R-:W-:-:S12]  /*2d90*/  BSSY B0, `(.L_x_9270) ;  /* 0x000005b000007945 */ /* 0x000fd80003800000 */
[----:B------:R-:W-:Y:S05]  /*2da0*/  @!P5 BRA `(.L_x_9271) ;  /* 0x000000040064d947 */ /* 0x000fea0003800000 */
[----:B--2---:R-:W1:Y:S01]  /*2db0*/  @!P3 LDC.64 R144, c[0x0][0x2c8] ;  /* 0x0000b200ff90bb82 */ /* 0x004e620000000a00 */
[----:B------:R-:W-:Y:S01]  /*2dc0*/  ISETP.NE.AND P5, PT, R168, RZ, PT ;  /* 0x000000ffa800720c */ /* 0x000fe20003fa5270 */
[----:B------:R-:W-:Y:S03]  /*2dd0*/  BSSY B1, `(.L_x_9272) ;  /* 0x000000e000017945 */ /* 0x000fe60003800000 */
[----:B------:R-:W-:Y:S02]  /*2de0*/  FSEL R189, R150, RZ, !P5 ;  /* 0x000000ff96bd7208 */ /* 0x000fe40006800000 */
[----:B-1----:R-:W-:-:S04]  /*2df0*/  @!P3 ISETP.NE.U32.AND P5, PT, R144, RZ, PT ;  /* 0x000000ff9000b20c */ /* 0x002fc80003fa5070 */
        /* <DEDUP_REMOVED lines=11> */
.L_x_9273:
[----:B------:R-:W-:Y:S05]  /*2eb0*/  BSYNC B1 ;  /* 0x0000000000017941 */ /* 0x000fea0003800000 */
.L_x_9272:
        /* <DEDUP_REMOVED lines=11> */
.L_x_9275:
[----:B------:R-:W-:Y:S05]  /*2f70*/  BSYNC B1 ;  /* 0x0000000000017941 */ /* 0x000fea0003800000 */
.L_x_9274:
        /* <DEDUP_REMOVED lines=11> */
.L_x_9277:
[----:B------:R-:W-:Y:S05]  /*3030*/  BSYNC B1 ;  /* 0x0000000000017941 */ /* 0x000fea0003800000 */
.L_x_9276:
        /* <DEDUP_REMOVED lines=16> */
.L_x_9279:
[----:B------:R-:W-:Y:S05]  /*3140*/  BSYNC B1 ;  /* 0x0000000000017941 */ /* 0x000fea0003800000 */
.L_x_9278:
[----:B------:R-:W1:Y:S01]  /*3150*/  @P4 LDC.64 R144, c[0x0][0x220] ;  /* 0x00008800ff904b82 */ /* 0x000e620000000a00 */
[----:B------:R-:W-:Y:S02]  /*3160*/  SEL R138, R221, R138, P5 ;  /* 0x0000008add8a7207 */ /* 0x000fe40002800000 */
[----:B------:R-:W-:-:S05]  /*3170*/  SEL R139, R228, R139, P5 ;  /* 0x0000008be48b7207 */ /* 0x000fca0002800000 */
[----:B0-----:R-:W0:Y:S08]  /*3180*/  @P4 LDC R230, c[0x0][0x29c] ;  /* 0x0000a700ffe64b82 */ /* 0x001e300000000800 */
[----:B------:R-:W2:Y:S01]  /*3190*/  @P4 LDC R223, c[0x0][0x29c] ;  /* 0x0000a700ffdf4b82 */ /* 0x000ea20000000800 */
[----:B-1----:R-:W-:-:S07]  /*31a0*/  @P4 IMAD.WIDE.U32 R144, R149, 0x10, R144 ;  /* 0x0000001095904825 */ /* 0x002fce00078e0090 */
[----:B------:R-:W1:Y:S01]  /*31b0*/  @P4 LDC R232, c[0x0][0x29c] ;  /* 0x0000a700ffe84b82 */ /* 0x000e620000000800 */
[----:B------:R3:W4:Y:S01]  /*31c0*/  @P4 LDG.E.128 R132, desc[UR4][R144.64] ;  /* 0x0000000490844981 */ /* 0x000722000c1e1d00 */
[----:B------:R-:W-:Y:S01]  /*31d0*/  ISETP.NE.U32.AND P5, PT, R146, RZ, PT ;  /* 0x000000ff9200720c */ /* 0x000fe20003fa5070 */
[----:B0-----:R-:W-:-:S05]  /*31e0*/  @P4 FMUL.FTZ R151, R151, R230 ;  /* 0x000000e697974220 */ /* 0x001fca0000410000 */
[----:B------:R-:W0:Y:S01]  /*31f0*/  @P4 LDC R225, c[0x0][0x29c] ;  /* 0x0000a700ffe14b82 */ /* 0x000e220000000800 */
[----:B------:R-:W-:Y:S01]  /*3200*/  ISETP.NE.AND.EX P5, PT, R147, RZ, PT, P5 ;  /* 0x000000ff9300720c */ /* 0x000fe20003fa5350 */
[----:B------:R-:W-:Y:S01]  /*3210*/  @P4 FMUL.FTZ R140, R23, R151 ;  /* 0x00000097178c4220 */ /* 0x000fe20000410000 */
[----:B--2---:R-:W-:-:S04]  /*3220*/  @P4 FMUL.FTZ R226, R226, R223 ;  /* 0x000000dfe2e24220 */ /* 0x004fc80000410000 */
[----:B------:R-:W-:-:S07]  /*3230*/  @P4 FMUL.FTZ R141, R22, R226 ;  /* 0x000000e2168d4220 */ /* 0x000fce0000410000 */
[----:B------:R-:W2:Y:S01]  /*3240*/  @P5 LDC.64 R146, c[0x0][0x308] ;  /* 0x0000c200ff925b82 */ /* 0x000ea20000000a00 */
[----:B-1----:R-:W-:-:S04]  /*3250*/  @P4 FMUL.FTZ R221, R221, R232 ;  /* 0x000000e8dddd4220 */ /* 0x002fc80000410000 */
[----:B------:R-:W-:Y:S01]  /*3260*/  @P4 FMUL.FTZ R142, R21, R221 ;  /* 0x000000dd158e4220 */ /* 0x000fe20000410000 */
[----:B0-----:R-:W-:-:S04]  /*3270*/  @P4 FMUL.FTZ R228, R228, R225 ;  /* 0x000000e1e4e44220 */ /* 0x001fc80000410000 */
[----:B------:R-:W-:Y:S01]  /*3280*/  @P4 FMUL.FTZ R143, R20, R228 ;  /* 0x000000e4148f4220 */ /* 0x000fe20000410000 */
[C---:B--2---:R-:W-:Y:S01]  /*3290*/  @P5 IMAD.WIDE.U32 R188, R0.reuse, 0x10, R146 ;  /* 0x0000001000bc5825 */ /* 0x044fe200078e0092 */
[----:B------:R-:W-:Y:S01]  /*32a0*/  IADD3 R0, R0, 0x80, RZ ;  /* 0x0000008000007810 */ /* 0x000fe20007ffe0ff */
[----:B------:R-:W3:Y:S03]  /*32b0*/  @P4 LDC.64 R146, c[0x0][0x2f8] ;  /* 0x0000be00ff924b82 */ /* 0x000ee60000000a00 */
[----:B------:R1:W-:Y:S01]  /*32c0*/  @P5 STG.E.128 desc[UR4][R188.64], R136 ;  /* 0x00000088bc005986 */ /* 0x0003e2000c101d04 */
[C---:B---3--:R-:W-:Y:S01]  /*32d0*/  @P4 IMAD.WIDE.U32 R144, R149.reuse, 0x10, R146 ;  /* 0x0000001095904825 */ /* 0x048fe200078e0092 */
[----:B------:R-:W-:-:S04]  /*32e0*/  IADD3 R149, R149, 0x80, RZ ;  /* 0x0000008095957810 */ /* 0x000fc80007ffe0ff */
[----:B------:R1:W-:Y:S01]  /*32f0*/  @P4 STG.E.128 desc[UR4][R144.64], R140 ;  /* 0x0000008c90004986 */ /* 0x0003e2000c101d04 */
[----:B----4-:R-:W-:Y:S01]  /*3300*/  @P4 FFMA.FTZ R80, R132, R151, R80 ;  /* 0x0000009784504223 */ /* 0x010fe20000010050 */
[----:B------:R-:W-:Y:S01]  /*3310*/  @P4 FFMA.FTZ R81, R133, R226, R81 ;  /* 0x000000e285514223 */ /* 0x000fe20000010051 */
[----:B------:R-:W-:Y:S01]  /*3320*/  @P4 FFMA.FTZ R82, R134, R221, R82 ;  /* 0x000000dd86524223 */ /* 0x000fe20000010052 */
[----:B-1----:R-:W-:-:S07]  /*3330*/  @P4 FFMA.FTZ R83, R135, R228, R83 ;  /* 0x000000e487534223 */ /* 0x002fce0000010053 */
.L_x_9271:
[----:B------:R-:W-:Y:S05]  /*3340*/  BSYNC B0 ;  /* 0x0000000000007941 */ /* 0x000fea0003800000 */
.L_x_9270:
[----:B------:R-:W-:Y:S04]  /*3350*/  BSSY B0, `(.L_x_9280) ;  /* 0x000005b000007945 */ /* 0x000fe80003800000 */
        /* <DEDUP_REMOVED lines=17> */
.L_x_9283:
[----:B------:R-:W-:Y:S05]  /*3470*/  BSYNC B1 ;  /* 0x0000000000017941 */ /* 0x000fea0003800000 */
.L_x_9282:
        /* <DEDUP_REMOVED lines=11> */
.L_x_9285:
[----:B------:R-:W-:Y:S05]  /*3530*/  BSYNC B1 ;  /* 0x0000000000017941 */ /* 0x000fea0003800000 */
.L_x_9284:
        /* <DEDUP_REMOVED lines=11> */
.L_x_9287:
[----:B------:R-:W-:Y:S05]  /*35f0*/  BSYNC B1 ;  /* 0x0000000000017941 */ /* 0x000fea0003800000 */
.L_x_9286:
        /* <DEDUP_REMOVED lines=16> */
.L_x_9289:
[----:B------:R-:W-:Y:S05]  /*3700*/  BSYNC B1 ;  /* 0x0000000000017941 */ /* 0x000fea0003800000 */
.L_x_9288:
        /* <DEDUP_REMOVED lines=13> */
[----:B--2---:R-:W-:-:S05]  /*37e0*/  @P4 FMUL.FTZ R226, R226, R223 ;  /* 0x000000dfe2e24220 */ /* 0x004fca0000410000 */
[----:B------:R-:W3:Y:S01]  /*37f0*/  @P4 LDC.64 R146, c[0x0][0x2f8] ;  /* 0x0000be00ff924b82 */ /* 0x000ee20000000a00 */
[----:B------:R-:W-:-:S07]  /*3800*/  @P4 FMUL.FTZ R141, R18, R226 ;  /* 0x000000e2128d4220 */ /* 0x000fce0000410000 */
[----:B------:R-:W2:Y:S01]  /*3810*/  @P5 LDC.64 R188, c[0x0][0x308] ;  /* 0x0000c200ffbc5b82 */ /* 0x000ea20000000a00 */
[----:B-1----:R-:W-:-:S04]  /*3820*/  @P4 FMUL.FTZ R221, R221, R232 ;  /* 0x000000e8dddd4220 */ /* 0x002fc80000410000 */
[----:B------:R-:W-:Y:S01]  /*3830*/  @P4 FMUL.FTZ R142, R17, R221 ;  /* 0x000000dd118e4220 */ /* 0x000fe20000410000 */
[----:B0-----:R-:W-:-:S04]  /*3840*/  @P4 FMUL.FTZ R228, R228, R225 ;  /* 0x000000e1e4e44220 */ /* 0x001fc80000410000 */
[----:B------:R-:W-:Y:S01]  /*3850*/  @P4 FMUL.FTZ R143, R16, R228 ;  /* 0x000000e4108f4220 */ /* 0x000fe20000410000 */
[C---:B---3--:R-:W-:Y:S01]  /*3860*/  @P4 IMAD.WIDE.U32 R144, R149.reuse, 0x10, R146 ;  /* 0x0000001095904825 */ /* 0x048fe200078e0092 */
[----:B------:R-:W-:-:S03]  /*3870*/  IADD3 R149, R149, 0x80, RZ ;  /* 0x0000008095957810 */ /* 0x000fc60007ffe0ff */
[C---:B--2---:R-:W-:Y:S01]  /*3880*/  @P5 IMAD.WIDE.U32 R188, R0.reuse, 0x10, R188 ;  /* 0x0000001000bc5825 */ /* 0x044fe200078e00bc */
[----:B------:R-:W-:-:S04]  /*3890*/  IADD3 R0, R0, 0x80, RZ ;  /* 0x0000008000007810 */ /* 0x000fc80007ffe0ff */
[----:B------:R1:W-:Y:S04]  /*38a0*/  @P5 STG.E.128 desc[UR4][R188.64], R136 ;  /* 0x00000088bc005986 */ /* 0x0003e8000c101d04 */
[----:B------:R1:W-:Y:S01]  /*38b0*/  @P4 STG.E.128 desc[UR4][R144.64], R140 ;  /* 0x0000008c90004986 */ /* 0x0003e2000c101d04 */
[----:B----4-:R-:W-:Y:S01]  /*38c0*/  @P4 FFMA.FTZ R84, R132, R151, R84 ;  /* 0x0000009784544223 */ /* 0x010fe20000010054 */
[----:B------:R-:W-:Y:S01]  /*38d0*/  @P4 FFMA.FTZ R85, R133, R226, R85 ;  /* 0x000000e285554223 */ /* 0x000fe20000010055 */
[----:B------:R-:W-:Y:S01]  /*38e0*/  @P4 FFMA.FTZ R86, R134, R221, R86 ;  /* 0x000000dd86564223 */ /* 0x000fe20000010056 */
[----:B-1----:R-:W-:-:S07]  /*38f0*/  @P4 FFMA.FTZ R87, R135, R228, R87 ;  /* 0x000000e487574223 */ /* 0x002fce0000010057 */
.L_x_9281:
[----:B------:R-:W-:Y:S05]  /*3900*/  BSYNC B0 ;  /* 0x0000000000007941 */ /* 0x000fea0003800000 */
.L_x_9280:
        /* <DEDUP_REMOVED lines=18> */
.L_x_9293:
[----:B------:R-:W-:Y:S05]  /*3a30*/  BSYNC B1 ;  /* 0x0000000000017941 */ /* 0x000fea0003800000 */
.L_x_9292:
        /* <DEDUP_REMOVED lines=11> */
.L_x_9295:
[----:B------:R-:W-:Y:S05]  /*3af0*/  BSYNC B1 ;  /* 0x0000000000017941 */ /* 0x000fea0003800000 */
.L_x_9294:
        /* <DEDUP_REMOVED lines=11> */
.L_x_9297:
[----:B------:R-:W-:Y:S05]  /*3bb0*/  BSYNC B1 ;  /* 0x0000000000017941 */ /* 0x000fea0003800000 */
.L_x_9296:
        /* <DEDUP_REMOVED lines=16> */
.L_x_9299:
[----:B------:R-:W-:Y:S05]  /*3cc0*/  BSYNC B1 ;  /* 0x0000000000017941 */ /* 0x000fea0003800000 */
.L_x_9298:
        /* <DEDUP_REMOVED lines=31> */
.L_x_9291:
[----:B------:R-:W-:Y:S05]  /*3ec0*/  BSYNC B0 ;  /* 0x0000000000007941 */ /* 0x000fea0003800000 */
.L_x_9290:
        /* <DEDUP_REMOVED lines=18> */
.L_x_9303:
[----:B------:R-:W-:Y:S05]  /*3ff0*/  BSYNC B1 ;  /* 0x0000000000017941 */ /* 0x000fea0003800000 */
.L_x_9302:
        /* <DEDUP_REMOVED lines=11> */
.L_x_9305:
[----:B------:R-:W-:Y:S05]  /*40b0*/  BSYNC B1 ;  /* 0x0000000000017941 */ /* 0x000fea0003800000 */
.L_x_9304:
        /* <DEDUP_REMOVED lines=11> */
.L_x_9307:
[----:B------:R-:W-:Y:S05]  /*4170*/  BSYNC B1 ;  /* 0x0000000000017941 */ /* 0x000fea0003800000 */
.L_x_9306:
        /* <DEDUP_REMOVED lines=16> */
.L_x_9309:
[----:B------:R-:W-:Y:S05]  /*4280*/  BSYNC B1 ;  /* 0x0000000000017941 */ /* 0x000fea0003800000 */
.L_x_9308:
        /* <DEDUP_REMOVED lines=31> */
.L_x_9301:
[----:B------:R-:W-:Y:S05]  /*4480*/  BSYNC B0 ;  /* 0x0000000000007941 */ /* 0x000fea0003800000 */
.L_x_9300:
        /* <DEDUP_REMOVED lines=19> */
.L_x_9313:
[----:B------:R-:W-:Y:S05]  /*45c0*/  BSYNC B1 ;  /* 0x0000000000017941 */ /* 0x000fea0003800000 */
.L_x_9312:
        /* <DEDUP_REMOVED lines=11> */
.L_x_9315:
[----:B------:R-:W-:Y:S05]  /*4680*/  BSYNC B1 ;  /* 0x0000000000017941 */ /* 0x000fea0003800000 */
.L_x_9314:
        /* <DEDUP_REMOVED lines=11> */
.L_x_9317:
[----:B------:R-:W-:Y:S05]  /*4740*/  BSYNC B1 ;  /* 0x0000000000017941 */ /* 0x000fea0003800000 */
.L_x_9316:
        /* <DEDUP_REMOVED lines=10> */
[----:B------:R-:W-:-:S04]  /*47f0*/  ISETP.NE.U32.AND P3, PT, R144, RZ, PT ;  /* 0x000000ff9000720c */ /* 0x000fc80003f65070 */
[----:B------:R-:W-:Y:S01]  /*4800*/  ISETP.NE.AND.EX P3, PT, R145, RZ, PT, P3 ;  /* 0x000000ff9100720c */ /* 0x000fe20003f65330 */
[----:B------:R-:W-:-:S04]  /*4810*/  FFMA.FTZ R145, R208, R148, R151 ;  /* 0x00000094d0917223 */ /* 0x000fc80000010097 */
[----:B------:R-:W-:-:S04]  /*4820*/  FADD.FTZ R145, R206, -R145 ;  /* 0x80000091ce917221 */ /* 0x000fc80000010000 */
[----:B------:R-:W-:-:S04]  /*4830*/  FMUL.FTZ R226, R2, R145 ;  /* 0x0000009102e27220 */ /* 0x000fc80000410000 */
[----:B------:R-:W-:-:S07]  /*4840*/  @P3 FADD.FTZ R226, R123, R226 ;  /* 0x000000e27be23221 */ /* 0x000fce0000010000 */
.L_x_9319:
[----:B------:R-:W-:Y:S05]  /*4850*/  BSYNC B1 ;  /* 0x0000000000017941 */ /* 0x000fea0003800000 */
.L_x_9318:
[----:B------:R-:W1:Y:S01]  /*4860*/  @P4 LDC.64 R144, c[0x0][0x220] ;  /* 0x00008800ff904b82 */ /* 0x000e620000000a00 */
[----:B------:R-:W-:Y:S02]  /*4870*/  ISETP.NE.U32.AND P3, PT, R146, RZ, PT ;  /* 0x000000ff9200720c */ /* 0x000fe40003f65070 */
[----:B------:R-:W-:Y:S02]  /*4880*/  SEL R138, R221, R138, P5 ;  /* 0x0000008add8a7207 */ /* 0x000fe40002800000 */
[----:B------:R-:W-:-:S03]  /*4890*/  SEL R139, R226, R139, P5 ;  /* 0x0000008be28b7207 */ /* 0x000fc60002800000 */
[----:B------:R-:W2:Y:S08]  /*48a0*/  @P4 LDC R223, c[0x0][0x29c] ;  /* 0x0000a700ffdf4b82 */ /* 0x000eb00000000800 */
[----:B------:R-:W3:Y:S01]  /*48b0*/  @P4 LDC R2, c[0x0][0x29c] ;  /* 0x0000a700ff024b82 */ /* 0x000ee20000000800 */
[----:B-1----:R-:W-:-:S07]  /*48c0*/  @P4 IMAD.WIDE.U32 R144, R149, 0x10, R144 ;  /* 0x0000001095904825 */ /* 0x002fce00078e0090 */
[----:B------:R-:W1:Y:S01]  /*48d0*/  @P4 LDC R225, c[0x0][0x29c] ;  /* 0x0000a700ffe14b82 */ /* 0x000e620000000800 */
[----:B------:R-:W4:Y:S01]  /*48e0*/  @P4 LDG.E.128 R132, desc[UR4][R144.64] ;  /* 0x0000000490844981 */ /* 0x000f22000c1e1d00 */
[----:B------:R-:W-:Y:S01]  /*48f0*/  ISETP.NE.AND.EX P3, PT, R147, RZ, PT, P3 ;  /* 0x000000ff9300720c */ /* 0x000fe20003f65330 */
[----:B--2---:R-:W-:-:S04]  /*4900*/  @P4 FMUL.FTZ R188, R188, R223 ;  /* 0x000000dfbcbc4220 */ /* 0x004fc80000410000 */
[----:B------:R-:W-:Y:S01]  /*4910*/  @P4 FMUL.FTZ R141, R6, R188 ;  /* 0x000000bc068d4220 */ /* 0x000fe20000410000 */
[----:B---3--:R-:W-:-:S07]  /*4920*/  @P4 FMUL.FTZ R221, R221, R2 ;  /* 0x00000002dddd4220 */ /* 0x008fce0000410000 */
[----:B------:R-:W2:Y:S01]  /*4930*/  @P3 LDC.64 R146, c[0x0][0x308] ;  /* 0x0000c200ff923b82 */ /* 0x000ea20000000a00 */
[----:B------:R-:W-:Y:S01]  /*4940*/  @P4 FMUL.FTZ R142, R5, R221 ;  /* 0x000000dd058e4220 */ /* 0x000fe20000410000 */
[----:B-1----:R-:W-:-:S04]  /*4950*/  @P4 FMUL.FTZ R226, R226, R225 ;  /* 0x000000e1e2e24220 */ /* 0x002fc80000410000 */
[----:B------:R-:W-:Y:S01]  /*4960*/  @P4 FMUL.FTZ R143, R4, R226 ;  /* 0x000000e2048f4220 */ /* 0x000fe20000410000 */
[----:B--2---:R-:W-:Y:S02]  /*4970*/  @P3 IMAD.WIDE.U32 R150, R0, 0x10, R146 ;  /* 0x0000001000963825 */ /* 0x004fe400078e0092 */
[----:B------:R-:W1:Y:S03]  /*4980*/  @P4 LDC R0, c[0x0][0x29c] ;  /* 0x0000a700ff004b82 */ /* 0x000e660000000800 */
[----:B------:R3:W-:Y:S05]  /*4990*/  @P3 STG.E.128 desc[UR4][R150.64], R136 ;  /* 0x0000008896003986 */ /* 0x0007ea000c101d04 */
[----:B------:R-:W2:Y:S01]  /*49a0*/  @P4 LDC.64 R146, c[0x0][0x2f8] ;  /* 0x0000be00ff924b82 */ /* 0x000ea20000000a00 */
[----:B-1----:R-:W-:-:S04]  /*49b0*/  @P4 FMUL.FTZ R189, R189, R0 ;  /* 0x00000000bdbd4220 */ /* 0x002fc80000410000 */
[----:B------:R-:W-:Y:S01]  /*49c0*/  @P4 FMUL.FTZ R140, R7, R189 ;  /* 0x000000bd078c4220 */ /* 0x000fe20000410000 */
[----:B--2---:R-:W-:-:S05]  /*49d0*/  @P4 IMAD.WIDE.U32 R146, R149, 0x10, R146 ;  /* 0x0000001095924825 */ /* 0x004fca00078e0092 */
[----:B------:R3:W-:Y:S01]  /*49e0*/  @P4 STG.E.128 desc[UR4][R146.64], R140 ;  /* 0x0000008c92004986 */ /* 0x0007e2000c101d04 */
[----:B----4-:R-:W-:Y:S01]  /*49f0*/  @P4 FFMA.FTZ R96, R132, R189, R96 ;  /* 0x000000bd84604223 */ /* 0x010fe20000010060 */
[----:B------:R-:W-:Y:S01]  /*4a00*/  @P4 FFMA.FTZ R97, R133, R188, R97 ;  /* 0x000000bc85614223 */ /* 0x000fe20000010061 */
[----:B------:R-:W-:Y:S01]  /*4a10*/  @P4 FFMA.FTZ R98, R134, R221, R98 ;  /* 0x000000dd86624223 */ /* 0x000fe20000010062 */
[----:B---3--:R-:W-:-:S07]  /*4a20*/  @P4 FFMA.FTZ R99, R135, R226, R99 ;  /* 0x000000e287634223 */ /* 0x008fce0000010063 */
.L_x_9311:
[----:B------:R-:W-:Y:S05]  /*4a30*/  BSYNC B0 ;  /* 0x0000000000007941 */ /* 0x000fea0003800000 */
.L_x_9310:
[----:B------:R-:W-:Y:S02]  /*4a40*/  LOP3.LUT P3, RZ, R169, 0x4, RZ, 0xc0, !PT ;  /* 0x00000004a9ff7812 */ /* 0x000fe4000786c0ff */
[----:B------:R-:W-:Y:S02]  /*4a50*/  IADD3 R170, R170, UR10, RZ ;  /* 0x0000000aaaaa7c10 */ /* 0x000fe4000fffe0ff */
[----:B------:R-:W-:Y:S02]  /*4a60*/  SEL R188, RZ, 0x1, P3 ;  /* 0x00000001ffbc7807 */ /* 0x000fe40001800000 */
[----:B------:R-:W-:-:S13]  /*4a70*/  ISETP.GE.AND P3, PT, R170, UR11, PT ;  /* 0x0000000baa007c0c */ /* 0x000fda000bf66270 */
[----:B------:R-:W-:Y:S05]  /*4a80*/  @!P3 BRA `(.L_x_9320) ;  /* 0xffffffc000b4b947 */ /* 0x000fea000383ffff */
.L_x_9228:
[----:B------:R-:W1:Y:S01]  /*4a90*/  S2R R0, SR_TID.X ;  /* 0x0000000000007919 */ /* 0x000e620000002100 */
[----:B------:R-:W1:Y:S01]  /*4aa0*/  S2UR UR6, SR_CTAID.X ;  /* 0x00000000000679c3 */ /* 0x000e620000002500 */
[----:B------:R-:W-:Y:S01]  /*4ab0*/  LOP3.LUT P3, RZ, R169, 0x2, RZ, 0xc0, !PT ;  /* 0x00000002a9ff7812 */ /* 0x000fe2000786c0ff */
[----:B------:R-:W-:Y:S01]  /*4ac0*/  BSSY B0, `(.L_x_9321) ;  /* 0x000000f000007945 */ /* 0x000fe20003800000 */
[----:B-1----:R-:W-:-:S05]  /*4ad0*/  LEA.HI R0, R0, UR6, RZ, 0x19 ;  /* 0x0000000600007c11 */ /* 0x002fca000f8fc8ff */
[----:B------:R-:W-:-:S05]  /*4ae0*/  IMAD R0, R0, R173, RZ ;  /* 0x000000ad00007224 */ /* 0x000fca00078e02ff */
[----:B------:R-:W-:Y:S01]  /*4af0*/  LEA.HI R171, R0, R171, RZ, 0x1e ;  /* 0x000000ab00ab7211 */ /* 0x000fe200078ff0ff */
[----:B------:R-:W-:Y:S06]  /*4b00*/  @!P3 BRA `(.L_x_9322) ;  /* 0x000000000028b947 */ /* 0x000fec0003800000 */
[----:B-----5:R-:W1:Y:S08]  /*4b10*/  LDC.64 R2, c[0x0][0x2d0] ;  /* 0x0000b400ff027b82 */ /* 0x020e700000000a00 */
[----:B------:R-:W3:Y:S08]  /*4b20*/  LDC.64 R4, c[0x0][0x2d8] ;  /* 0x0000b600ff047b82 */ /* 0x000ef00000000a00 */
[----:B------:R-:W4:Y:S01]  /*4b30*/  LDC.64 R6, c[0x0][0x2f0] ;  /* 0x0000bc00ff067b82 */ /* 0x000f220000000a00 */
[----:B-1----:R-:W-:-:S05]  /*4b40*/  IMAD.WIDE.U32 R2, R171, 0x10, R2 ;  /* 0x00000010ab027825 */ /* 0x002fca00078e0002 */
[----:B------:R1:W-:Y:S01]  /*4b50*/  STG.E.128 desc[UR4][R2.64], R56 ;  /* 0x0000003802007986 */ /* 0x0003e2000c101d04 */
[----:B---3--:R-:W-:-:S05]  /*4b60*/  IMAD.WIDE.U32 R4, R171, 0x10, R4 ;  /* 0x00000010ab047825 */ /* 0x008fca00078e0004 */
[----:B------:R1:W-:Y:S01]  /*4b70*/  STG.E.128 desc[UR4][R4.64], R36 ;  /* 0x0000002404007986 */ /* 0x0003e2000c101d04 */
[C---:B----4-:R-:W-:Y:S01]  /*4b80*/  IMAD.WIDE.U32 R6, R171.reuse, 0x10, R6 ;  /* 0x00000010ab067825 */ /* 0x050fe200078e0006 */
[----:B------:R-:W-:-:S04]  /*4b90*/  IADD3 R171, R171, 0x80, RZ ;  /* 0x00000080abab7810 */ /* 0x000fc80007ffe0ff */
[----:B------:R1:W-:Y:S03]  /*4ba0*/  STG.E.128 desc[UR4][R6.64], R76 ;  /* 0x0000004c06007986 */ /* 0x0003e6000c101d04 */
.L_x_9322:
[----:B------:R-:W-:Y:S05]  /*4bb0*/  BSYNC B0 ;  /* 0x0000000000007941 */ /* 0x000fea0003800000 */
.L_x_9321:
[----:B------:R-:W-:Y:S01]  /*4bc0*/  LOP3.LUT P3, RZ, R169, 0x1, RZ, 0xc0, !PT ;  /* 0x00000001a9ff7812 */ /* 0x000fe2000786c0ff */
[----:B------:R-:W-:-:S12]  /*4bd0*/  BSSY B0, `(.L_x_9323) ;  /* 0x000000c000007945 */ /* 0x000fd80003800000 */
[----:B------:R-:W-:Y:S05]  /*4be0*/  @!P3 BRA `(.L_x_9324) ;  /* 0x000000000028b947 */ /* 0x000fea0003800000 */
[----:B-1---5:R-:W1:Y:S08]  /*4bf0*/  LDC.64 R2, c[0x0][0x2d0] ;  /* 0x0000b400ff027b82 */ /* 0x022e700000000a00 */
        /* <DEDUP_REMOVED lines=9> */
.L_x_9324:
[----:B------:R-:W-:Y:S05]  /*4c90*/  BSYNC B0 ;  /* 0x0000000000007941 */ /* 0x000fea0003800000 */
.L_x_9323:
[----:B------:R-:W-:Y:S04]  /*4ca0*/  BSSY B0, `(.L_x_9325) ;  /* 0x000000c000007945 */ /* 0x000fe80003800000 */
        /* <DEDUP_REMOVED lines=11> */
.L_x_9326:
[----:B------:R-:W-:Y:S05]  /*4d60*/  BSYNC B0 ;  /* 0x0000000000007941 */ /* 0x000fea0003800000 */
.L_x_9325:
        /* <DEDUP_REMOVED lines=12> */
.L_x_9328:
[----:B------:R-:W-:Y:S05]  /*4e30*/  BSYNC B0 ;  /* 0x0000000000007941 */ /* 0x000fea0003800000 */
.L_x_9327:
        /* <DEDUP_REMOVED lines=12> */
.L_x_9330:
[----:B------:R-:W-:Y:S05]  /*4f00*/  BSYNC B0 ;  /* 0x0000000000007941 */ /* 0x000fea0003800000 */
.L_x_9329:
[----:B------:R-:W-:-:S13]  /*4f10*/  LOP3.LUT P0, RZ, R169, 0x8, RZ, 0xc0, !PT ;  /* 0x00000008a9ff7812 */ /* 0x000fda000780c0ff */
[----:B------:R-:W-:Y:S05]  /*4f20*/  @!P0 EXIT ;  /* 0x000000000000894d */ /* 0x000fea0003800000 */
[----:B-1---5:R-:W1:Y:S08]  /*4f30*/  LDC.64 R2, c[0x0][0x2d0] ;  /* 0x0000b400ff027b82 */ /* 0x022e700000000a00 */
[----:B------:R-:W3:Y:S08]  /*4f40*/  LDC.64 R4, c[0x0][0x2d8] ;  /* 0x0000b600ff047b82 */ /* 0x000ef00000000a00 */
[----:B------:R-:W4:Y:S01]  /*4f50*/  LDC.64 R6, c[0x0][0x2f0] ;  /* 0x0000bc00ff067b82 */ /* 0x000f220000000a00 */
[----:B-1----:R-:W-:-:S05]  /*4f60*/  IMAD.WIDE.U32 R2, R171, 0x10, R2 ;  /* 0x00000010ab027825 */ /* 0x002fca00078e0002 */
[----:B------:R-:W-:Y:S01]  /*4f70*/  STG.E.128 desc[UR4][R2.64], R72 ;  /* 0x0000004802007986 */ /* 0x000fe2000c101d04 */
[----:B---3--:R-:W-:-:S05]  /*4f80*/  IMAD.WIDE.U32 R4, R171, 0x10, R4 ;  /* 0x00000010ab047825 */ /* 0x008fca00078e0004 */
[----:B------:R-:W-:Y:S01]  /*4f90*/  STG.E.128 desc[UR4][R4.64], R52 ;  /* 0x0000003404007986 */ /* 0x000fe2000c101d04 */
[----:B----4-:R-:W-:-:S05]  /*4fa0*/  IMAD.WIDE.U32 R6, R171, 0x10, R6 ;  /* 0x00000010ab067825 */ /* 0x010fca00078e0006 */
[----:B------:R-:W-:Y:S01]  /*4fb0*/  STG.E.128 desc[UR4][R6.64], R96 ;  /* 0x0000006006007986 */ /* 0x000fe2000c101d04 */
[----:B------:R-:W-:Y:S05]  /*4fc0*/  EXIT ;  /* 0x000000000000794d */ /* 0x000fea0003800000 */
.L_x_9257:
[----:B------:R-:W-:Y:S01]  /*4fd0*/  HFMA2.MMA R229, -RZ, RZ, 0, 9.5367431640625e-07 ;  /* 0x00000010ffe57435 */ /* 0x000fe200000001ff */
[----:B------:R-:W-:Y:S02]  /*4fe0*/  MOV R228, R225 ;  /* 0x000000e100e47202 */ /* 0x000fe40000000f00 */
[----:B0-----:R-:W-:Y:S02]  /*4ff0*/  MOV R230, 0x1f ;  /* 0x0000001f00e67802 */ /* 0x001fe40000000f00 */
[----:B-----5:R-:W-:-:S07]  /*5000*/  MOV R223, 0xffffffff ;  /* 0xffffffff00df7802 */ /* 0x020fce0000000f00 */
[----:B------:R-:W-:Y:S05]  /*5010*/  WARPSYNC.COLLECTIVE R223, `(.L_x_9331) ;  /* 0x00000000df087348 */ /* 0x000fea0003c00000 */
[----:B------:R0:W1:Y:S02]  /*5020*/  SHFL.DOWN P5, R227, R228, R229, R230 ;  /* 0x080000e5e4e37389 */ /* 0x00006400000a00e6 */
[----:B01----:R-:W-:Y:S01]  /*5030*/  ENDCOLLECTIVE ;  /* 0x000000000000791b */ /* 0x003fe20003800000 */
.L_x_9331:
[----:B------:R-:W-:Y:S02]  /*5040*/  MOV R228, R226 ;  /* 0x000000e200e47202 */ /* 0x000fe40000000f00 */
[----:B------:R-:W-:-:S07]  /*5050*/  MOV R146, R227 ;  /* 0x000000e300927202 */ /* 0x000fce0000000f00 */
[----:B------:R-:W-:Y:S05]  /*5060*/  WARPSYNC.COLLECTIVE R223, `(.L_x_9332) ;  /* 0x00000000df087348 */ /* 0x000fea0003c00000 */
[----:B------:R0:W1:Y:S02]  /*5070*/  SHFL.DOWN P5, R227, R228, R229, R230 ;  /* 0x080000e5e4e37389 */ /* 0x00006400000a00e6 */
[----:B01----:R-:W-:Y:S01]  /*5080*/  ENDCOLLECTIVE ;  /* 0x000000000000791b */ /* 0x003fe20003800000 */
.L_x_9332:
[----:B------:R-:W-:Y:S01]  /*5090*/  FADD.FTZ R146, R146, R225 ;  /* 0x000000e192927221 */ /* 0x000fe20000010000 */
[----:B------:R-:W-:-:S04]  /*50a0*/  HFMA2.MMA R229, -RZ, RZ, 0, 4.76837158203125e-07 ;  /* 0x00000008ffe57435 */ /* 0x000fc800000001ff */
[----:B------:R-:W-:Y:S02]  /*50b0*/  MOV R228, R146 ;  /* 0x0000009200e47202 */ /* 0x000fe40000000f00 */
[----:B------:R-:W-:-:S07]  /*50c0*/  MOV R147, R227 ;  /* 0x000000e300937202 */ /* 0x000fce0000000f00 */
[----:B------:R-:W-:Y:S05]  /*50d0*/  WARPSYNC.COLLECTIVE R223, `(.L_x_9333) ;  /* 0x00000000df087348 */ /* 0x000fea0003c00000 */
[----:B------:R0:W1:Y:S02]  /*50e0*/  SHFL.DOWN P5, R227, R228, R229, R230 ;  /* 0x080000e5e4e37389 */ /* 0x00006400000a00e6 */
[----:B01----:R-:W-:Y:S01]  /*50f0*/  ENDCOLLECTIVE ;  /* 0x000000000000791b */ /* 0x003fe20003800000 */
.L_x_9333:
[----:B------:R-:W-:-:S05]  /*5100*/  FADD.FTZ R147, R147, R226 ;  /* 0x000000e293937221 */ /* 0x000fca0000010000 */
[----:B------:R-:W-:Y:S02]  /*5110*/  MOV R228, R147 ;  /* 0x0000009300e47202 */ /* 0x000fe40000000f00 */
[----:B------:R-:W-:-:S07]  /*5120*/  MOV R149, R227 ;  /* 0x000000e300957202 */ /* 0x000fce0000000f00 */
[----:B------:R-:W-:Y:S05]  /*5130*/  WARPSYNC.COLLECTIVE R223, `(.L_x_9334) ;  /* 0x00000000df087348 */ /* 0x000fea0003c00000 */
[----:B------:R0:W1:Y:S02]  /*5140*/  SHFL.DOWN P5, R227, R228, R229, R230 ;  /* 0x080000e5e4e37389 */ /* 0x00006400000a00e6 */
[----:B01----:R-:W-:Y:S01]  /*5150*/  ENDCOLLECTIVE ;  /* 0x000000000000791b */ /* 0x003fe20003800000 */
.L_x_9334:
[----:B------:R-:W-:Y:S01]  /*5160*/  FADD.FTZ R149, R146, R149 ;  /* 0x0000009592957221 */ /* 0x000fe20000010000 */
[----:B------:R-:W-:-:S04]  /*5170*/  HFMA2.MMA R229, -RZ, RZ, 0, 2.384185791015625e-07 ;  /* 0x00000004ffe57435 */ /* 0x000fc800000001ff */
[----:B------:R-:W-:Y:S02]  /*5180*/  MOV R228, R149 ;  /* 0x0000009500e47202 */ /* 0x000fe40000000f00 */
[----:B------:R-:W-:-:S07]  /*5190*/  MOV R148, R227 ;  /* 0x000000e300947202 */ /* 0x000fce0000000f00 */
[----:B------:R-:W-:Y:S05]  /*51a0*/  WARPSYNC.COLLECTIVE R223, `(.L_x_9335) ;  /* 0x00000000df087348 */ /* 0x000fea0003c00000 */
[----:B------:R0:W1:Y:S02]  /*51b0*/  SHFL.DOWN P5, R227, R228, R229, R230 ;  /* 0x080000e5e4e37389 */ /* 0x00006400000a00e6 */
[----:B01----:R-:W-:Y:S01]  /*51c0*/  ENDCOLLECTIVE ;  /* 0x000000000000791b */ /* 0x003fe20003800000 */
.L_x_9335:
[----:B------:R-:W-:-:S05]  /*51d0*/  FADD.FTZ R148, R147, R148 ;  /* 0x0000009493947221 */ /* 0x000fca0000010000 */
[----:B------:R-:W-:Y:S02]  /*51e0*/  MOV R228, R148 ;  /* 0x0000009400e47202 */ /* 0x000fe40000000f00 */
[----:B------:R-:W-:-:S07]  /*51f0*/  MOV R150, R227 ;  /* 0x000000e300967202 */ /* 0x000fce0000000f00 */
[----:B------:R-:W-:Y:S05]  /*5200*/  WARPSYNC.COLLECTIVE R223, `(.L_x_9336) ;  /* 0x00000000df087348 */ /* 0x000fea0003c00000 */
[----:B------:R0:W1:Y:S02]  /*5210*/  SHFL.DOWN P5, R227, R228, R229, R230 ;  /* 0x080000e5e4e37389 */ /* 0x00006400000a00e6 */
[----:B01----:R-:W-:Y:S01]  /*5220*/  ENDCOLLECTIVE ;  /* 0x000000000000791b */ /* 0x003fe20003800000 */
.L_x_9336:
[----:B------:R-:W-:Y:S01]  /*5230*/  FADD.FTZ R150, R149, R150 ;  /* 0x0000009695967221 */ /* 0x000fe20000010000 */
[----:B------:R-:W-:-:S04]  /*5240*/  HFMA2.MMA R229, -RZ, RZ, 0, 1.1920928955078125e-07 ;  /* 0x00000002ffe57435 */ /* 0x000fc800000001ff */
[----:B------:R-:W-:Y:S02]  /*5250*/  MOV R228, R150 ;  /* 0x0000009600e47202 */ /* 0x000fe40000000f00 */
[----:B------:R-:W-:-:S07]  /*5260*/  MOV R151, R227 ;  /* 0x000000e300977202 */ /* 0x000fce0000000f00 */
[----:B------:R-:W-:Y:S05]  /*5270*/  WARPSYNC.COLLECTIVE R223, `(.L_x_9337) ;  /* 0x00000000df087348 */ /* 0x000fea0003c00000 */
[----:B------:R0:W1:Y:S02]  /*5280*/  SHFL.DOWN P5, R227, R228, R229, R230 ;  /* 0x080000e5e4e37389 */ /* 0x00006400000a00e6 */
[----:B01----:R-:W-:Y:S01]  /*5290*/  ENDCOLLECTIVE ;  /* 0x000000000000791b */ /* 0x003fe20003800000 */
.L_x_9337:
[----:B------:R-:W-:-:S05]  /*52a0*/  FADD.FTZ R151, R148, R151 ;  /* 0x0000009794977221 */ /* 0x000fca0000010000 */
[----:B------:R-:W-:Y:S02]  /*52b0*/  MOV R228, R151 ;  /* 0x0000009700e47202 */ /* 0x000fe40000000f00 */
[----:B------:R-:W-:-:S07]  /*52c0*/  MOV R189, R227 ;  /* 0x000000e300bd7202 */ /* 0x000fce0000000f00 */
[----:B------:R-:W-:Y:S05]  /*52d0*/  WARPSYNC.COLLECTIVE R223, `(.L_x_9338) ;  /* 0x00000000df087348 */ /* 0x000fea0003c00000 */
[----:B------:R0:W1:Y:S02]  /*52e0*/  SHFL.DOWN P5, R227, R228, R229, R230 ;  /* 0x080000e5e4e37389 */ /* 0x00006400000a00e6 */
[----:B01----:R-:W-:Y:S01]  /*52f0*/  ENDCOLLECTIVE ;  /* 0x000000000000791b */ /* 0x003fe20003800000 */
.L_x_9338:
[----:B------:R-:W-:Y:S01]  /*5300*/  FADD.FTZ R189, R150, R189 ;  /* 0x000000bd96bd7221 */ /* 0x000fe20000010000 */
[----:B------:R-:W-:-:S04]  /*5310*/  HFMA2.MMA R229, -RZ, RZ, 0, 5.9604644775390625e-08 ;  /* 0x00000001ffe57435 */ /* 0x000fc800000001ff */
[----:B------:R-:W-:Y:S02]  /*5320*/  MOV R228, R189 ;  /* 0x000000bd00e47202 */ /* 0x000fe40000000f00 */
[----:B------:R-:W-:-:S07]  /*5330*/  MOV R188, R227 ;  /* 0x000000e300bc7202 */ /* 0x000fce0000000f00 */
[----:B------:R-:W-:Y:S05]  /*5340*/  WARPSYNC.COLLECTIVE R223, `(.L_x_9339) ;  /* 0x00000000df087348 */ /* 0x000fea0003c00000 */
[----:B------:R0:W1:Y:S02]  /*5350*/  SHFL.DOWN P5, R227, R228, R229, R230 ;  /* 0x080000e5e4e37389 */ /* 0x00006400000a00e6 */
[----:B01----:R-:W-:Y:S01]  /*5360*/  ENDCOLLECTIVE ;  /* 0x000000000000791b */ /* 0x003fe20003800000 */
.L_x_9339:
[----:B------:R-:W-:-:S05]  /*5370*/  FADD.FTZ R146, R151, R188 ;  /* 0x000000bc97927221 */ /* 0x000fca0000010000 */
[----:B------:R-:W-:Y:S02]  /*5380*/  MOV R228, R146 ;  /* 0x0000009200e47202 */ /* 0x000fe40000000f00 */
[----:B------:R-:W-:-:S07]  /*5390*/  MOV R188, R227 ;  /* 0x000000e300bc7202 */ /* 0x000fce0000000f00 */
[----:B------:R-:W-:Y:S05]  /*53a0*/  WARPSYNC.COLLECTIVE R223, `(.L_x_9340) ;  /* 0x00000000df087348 */ /* 0x000fea0003c00000 */
[----:B------:R0:W1:Y:S02]  /*53b0*/  SHFL.DOWN P5, R227, R228, R229, R230 ;  /* 0x080000e5e4e37389 */ /* 0x00006400000a00e6 */
[----:B01----:R-:W-:Y:S01]  /*53c0*/  ENDCOLLECTIVE ;  /* 0x000000000000791b */ /* 0x003fe20003800000 */
.L_x_9340:
[----:B------:R-:W-:Y:S01]  /*53d0*/  MOV R147, R227 ;  /* 0x000000e300937202 */ /* 0x000fe20000000f00 */
[----:B------:R-:W-:Y:S06]  /*53e0*/  BRA `(.L_x_9341) ;  /* 0xffffffd000507947 */ /* 0x000fec000383ffff */
.L_x_9342:
        /* <DEDUP_REMOVED lines=9> */
.L_x_11425:


//--------------------- .text._ZN10layer_norm13ln_bwd_kernelINS_13Kernel_traitsI6__halfffffjLj3072ELj1ELj1ELj4ELj16ENS_18Kernel_traits_baseILj3072ES2_ffffjLj128EEEEELb0ELb1ELb1ELb1EEEvNS_9BwdParamsE --------------------------
	.section	.text._ZN10layer_norm13ln_bwd_kernelINS_13Kernel_traitsI6__halfffffjLj3072ELj1ELj1ELj4ELj16ENS_18Kernel_traits_baseILj3072ES2_ffffjLj128EEEEELb0ELb1ELb1ELb1EEEvNS_9BwdParamsE,"ax",@progbits
	.align	128
        .global         _ZN10layer_norm13ln_bwd_kernelINS_13Kernel_traitsI6__halfffffjLj3072ELj1ELj1ELj4ELj16ENS_18Kernel_traits_baseILj3072ES2_ffffjLj128EEEEELb0ELb1ELb1ELb1EEEvNS_9BwdParamsE
        .type           _ZN10layer_norm13ln_bwd_kernelINS_13Kernel_traitsI6__halfffffjLj3072ELj1ELj1ELj4ELj16ENS_18Kernel_traits_baseILj3072ES2_ffffjLj128EEEEELb0ELb1ELb1ELb1EEEvNS_9BwdParamsE,@function
        .size           _ZN10layer_norm13ln_bwd_kernelINS_13Kernel_traitsI6__halfffffjLj3072ELj1ELj1ELj4ELj16ENS_18Kernel_traits_baseILj3072ES2_ffffjLj128EEEEELb0ELb1ELb1ELb1EEEvNS_9BwdParamsE,(.L_x_11426 - _ZN10layer_norm13ln_bwd_kernelINS_13Kernel_traitsI6__halfffffjLj3072ELj1ELj1ELj4ELj16ENS_18Kernel_traits_baseILj3072ES2_ffffjLj128EEEEELb0ELb1ELb1ELb1EEEvNS_9BwdParamsE)
        .other          _ZN10layer_norm13ln_bwd_kernelINS_13Kernel_traitsI6__halfffffjLj3072ELj1ELj1ELj4ELj16ENS_18Kernel_traits_baseILj3072ES2_ffffjLj128EEEEELb0ELb1ELb1ELb1EEEvNS_9BwdParamsE,@"STO_CUDA_ENTRY STV_DEFAULT"
_ZN10layer_norm13ln_bwd_kernelINS_13Kernel_traitsI6__halfffffjLj3072ELj1ELj1ELj4ELj16ENS_18Kernel_traits_baseILj3072ES2_ffffjLj128EEEEELb0ELb1ELb1ELb1EEEvNS_9BwdParamsE:
.text._ZN10layer_norm13ln_bwd_kernelINS_13Kernel_traitsI6__halfffffjLj3072ELj1ELj1ELj4ELj16ENS_18Kernel_traits_baseILj3072ES2_ffffjLj128EEEEELb0ELb1ELb1ELb1EEEvNS_9BwdParamsE:
        /* <DEDUP_REMOVED lines=49> */
.L_x_9343:
[----:B------:R-:W-:Y:S01]  /*0310*/  SHF.L.U32 R0, R202, 0x3, RZ ;  /* 0x00000003ca007819 */ /* 0x000fe200000006ff */
[----:B------:R-:W-:Y:S01]  /*0320*/  ULDC.64 UR6, c[0x0][0x260] ;  /* 0x0000980000067ab9 */ /* 0x000fe20000000a00 */
[----:B------:R-:W0:Y:S02]  /*0330*/  LDC.U8 R19, c[0x0][0x2a0] ;  /* 0x0000a800ff137b82 */ /* 0x000e240000000000 */
[----:B------:R-:W-:-:S04]  /*0340*/  LOP3.LUT R0, R0, 0x3f8, RZ, 0xc0, !PT ;  /* 0x000003f800007812 */ /* 0x000fc800078ec0ff */
[----:B------:R-:W-:-:S04]  /*0350*/  IADD3 R2, P0, R0, UR6, RZ ;  /* 0x0000000600027c10 */ /* 0x000fc8000ff1e0ff */
[----:B------:R-:W-:Y:S01]  /*0360*/  IADD3.X R3, RZ, UR7, RZ, P0, !PT ;  /* 0x00000007ff037c10 */ /* 0x000fe200087fe4ff */
[----:B------:R-:W-:Y:S02]  /*0370*/  ULDC.64 UR6, c[0x0][0x278] ;  /* 0x00009e0000067ab9 */ /* 0x000fe40000000a00 */
[----:B------:R-:W-:Y:S02]  /*0380*/  IADD3 R4, P0, R0, UR6, RZ ;  /* 0x0000000600047c10 */ /* 0x000fe4000ff1e0ff */
[----:B------:R-:W2:Y:S02]  /*0390*/  LDG.E.64 R12, desc[UR4][R2.64+0x1000] ;  /* 0x00100004020c7981 */ /* 0x000ea4000c1e1b00 */
[----:B------:R-:W-:Y:S02]  /*03a0*/  IADD3.X R5, RZ, UR7, RZ, P0, !PT ;  /* 0x00000007ff057c10 */ /* 0x000fe400087fe4ff */
[----:B------:R-:W3:Y:S04]  /*03b0*/  LDG.E.64 R198, desc[UR4][R2.64+0x1400] ;  /* 0x0014000402c67981 */ /* 0x000ee8000c1e1b00 */
[----:B------:R-:W4:Y:S04]  /*03c0*/  LDG.E.64 R6, desc[UR4][R4.64] ;  /* 0x0000000404067981 */ /* 0x000f28000c1e1b00 */
[----:B------:R-:W5:Y:S04]  /*03d0*/  LDG.E.64 R8, desc[UR4][R4.64+0x400] ;  /* 0x0004000404087981 */ /* 0x000f68000c1e1b00 */
[----:B------:R-:W5:Y:S04]  /*03e0*/  LDG.E.64 R10, desc[UR4][R4.64+0x800] ;  /* 0x00080004040a7981 */ /* 0x000f68000c1e1b00 */
[----:B------:R-:W5:Y:S04]  /*03f0*/  LDG.E.64 R220, desc[UR4][R2.64] ;  /* 0x0000000402dc7981 */ /* 0x000f68000c1e1b00 */
[----:B------:R-:W5:Y:S04]  /*0400*/  LDG.E.64 R216, desc[UR4][R2.64+0x400] ;  /* 0x0004000402d87981 */ /* 0x000f68000c1e1b00 */
[----:B------:R-:W5:Y:S04]  /*0410*/  LDG.E.64 R212, desc[UR4][R2.64+0x800] ;  /* 0x0008000402d47981 */ /* 0x000f68000c1e1b00 */
[----:B------:R-:W5:Y:S04]  /*0420*/  LDG.E.64 R208, desc[UR4][R2.64+0xc00] ;  /* 0x000c000402d07981 */ /* 0x000f68000c1e1b00 */
        /* <DEDUP_REMOVED lines=46> */
[----:B------:R-:W-:-:S02]  /*0710*/  SHF.R.U32.HI R18, RZ, 0x10, R199 ;  /* 0x00000010ff127819 */ /* 0x000fc400000116c7 */
        /* <DEDUP_REMOVED lines=12> */
[----:B------:R-:W-:-:S02]  /*07e0*/  SHF.R.U64 R196, R220, 0x10, R221 ;  /* 0x00000010dcc47819 */ /* 0x000fc400000012dd */
[----:B------:R-:W-:Y:S02]  /*07f0*/  SHF.R.U32.HI R194, RZ, 0x10, R221 ;  /* 0x00000010ffc27819 */ /* 0x000fe400000116dd */
[--C-:B------:R-:W-:Y:S02]  /*0800*/  SHF.R.U64 R192, R216, 0x10, R217.reuse ;  /* 0x00000010d8c07819 */ /* 0x100fe400000012d9 */
[----:B------:R-:W-:Y:S02]  /*0810*/  SHF.R.U32.HI R190, RZ, 0x10, R217 ;  /* 0x00000010ffbe7819 */ /* 0x000fe400000116d9 */
[--C-:B------:R-:W-:Y:S02]  /*0820*/  SHF.R.U64 R188, R212, 0x10, R213.reuse ;  /* 0x00000010d4bc7819 */ /* 0x100fe400000012d5 */
[----:B------:R-:W-:Y:S02]  /*0830*/  SHF.R.U32.HI R30, RZ, 0x10, R213 ;  /* 0x00000010ff1e7819 */ /* 0x000fe400000116d5 */
[----:B------:R-:W-:-:S02]  /*0840*/  SHF.R.U64 R28, R208, 0x10, R209 ;  /* 0x00000010d01c7819 */ /* 0x000fc400000012d1 */
[----:B------:R-:W-:Y:S02]  /*0850*/  SHF.R.U32.HI R26, RZ, 0x10, R209 ;  /* 0x00000010ff1a7819 */ /* 0x000fe400000116d1 */
[--C-:B------:R-:W-:Y:S02]  /*0860*/  SHF.R.U64 R11, R32, 0x10, R33.reuse ;  /* 0x00000010200b7819 */ /* 0x100fe40000001221 */
[----:B------:R-:W-:Y:S02]  /*0870*/  SHF.R.U32.HI R10, RZ, 0x10, R33 ;  /* 0x00000010ff0a7819 */ /* 0x000fe40000011621 */
[--C-:B------:R-:W-:Y:S02]  /*0880*/  SHF.R.U64 R9, R34, 0x10, R35.reuse ;  /* 0x0000001022097819 */ /* 0x100fe40000001223 */
[----:B------:R-:W-:Y:S02]  /*0890*/  SHF.R.U32.HI R8, RZ, 0x10, R35 ;  /* 0x00000010ff087819 */ /* 0x000fe40000011623 */
[----:B------:R-:W-:-:S02]  /*08a0*/  SHF.R.U64 R7, R36, 0x10, R37 ;  /* 0x0000001024077819 */ /* 0x000fc40000001225 */
[----:B------:R-:W-:Y:S01]  /*08b0*/  SHF.R.U32.HI R6, RZ, 0x10, R37 ;  /* 0x00000010ff067819 */ /* 0x000fe20000011625 */
        /* <DEDUP_REMOVED lines=38> */
[----:B0-----:R-:W-:-:S07]  /*0b20*/  HADD2.F32 R6, -RZ, R6.H0_H0 ;  /* 0x20000006ff067230 */ /* 0x001fce0000004100 */
.L_x_9397:
        /* <DEDUP_REMOVED lines=8> */
[----:B--2---:R-:W-:Y:S02]  /*0bb0*/  IMAD.WIDE R142, R200, 0x4, R4 ;  /* 0x00000004c88e7825 */ /* 0x004fe400078e0204 */
[----:B------:R2:W5:Y:S04]  /*0bc0*/  LDG.E R5, desc[UR4][R144.64] ;  /* 0x0000000490057981 */ /* 0x000568000c1e1900 */
[----:B------:R2:W5:Y:S01]  /*0bd0*/  LDG.E R224, desc[UR4][R142.64] ;  /* 0x000000048ee07981 */ /* 0x000562000c1e1900 */
[----:B------:R-:W-:Y:S01]  /*0be0*/  LOP3.LUT R226, R202, 0x7f, RZ, 0xc0, !PT ;  /* 0x0000007fcae27812 */ /* 0x000fe200078ec0ff */
[----:B------:R-:W-:Y:S01]  /*0bf0*/  BSSY B0, `(.L_x_9345) ;  /* 0x00000ff000007945 */ /* 0x000fe20003800000 */
[----:B0-----:R-:W-:-:S05]  /*0c00*/  IMAD R0, R200, R233, RZ ;  /* 0x000000e9c8007224 */ /* 0x001fca00078e02ff */
[----:B------:R-:W-:-:S04]  /*0c10*/  SHF.R.S32.HI R147, RZ, 0x1f, R0 ;  /* 0x0000001fff937819 */ /* 0x000fc80000011400 */
[----:B------:R-:W-:-:S04]  /*0c20*/  LEA.HI R147, R147, R0, RZ, 0x2 ;  /* 0x0000000093937211 */ /* 0x000fc800078f10ff */
[----:B------:R-:W-:-:S04]  /*0c30*/  LEA.HI.SX32 R4, R147, R226, 0x1e ;  /* 0x000000e293047211 */ /* 0x000fc800078ff2ff */
[C---:B------:R-:W-:Y:S01]  /*0c40*/  IADD3 R220, R4.reuse, 0x80, RZ ;  /* 0x0000008004dc7810 */ /* 0x040fe20007ffe0ff */
[C-C-:B-1----:R-:W-:Y:S01]  /*0c50*/  IMAD.WIDE.U32 R240, R4.reuse, 0x10, R242.reuse ;  /* 0x0000001004f07825 */ /* 0x142fe200078e00f2 */
[C---:B------:R-:W-:Y:S02]  /*0c60*/  IADD3 R216, R4.reuse, 0x100, RZ ;  /* 0x0000010004d87810 */ /* 0x040fe40007ffe0ff */
[----:B------:R-:W-:Y:S01]  /*0c70*/  IADD3 R210, R4, 0x180, RZ ;  /* 0x0000018004d27810 */ /* 0x000fe20007ffe0ff */
[----:B------:R-:W-:-:S04]  /*0c80*/  IMAD.WIDE.U32 R238, R220, 0x10, R242 ;  /* 0x00000010dcee7825 */ /* 0x000fc800078e00f2 */
[----:B------:R-:W-:-:S04]  /*0c90*/  IMAD.WIDE.U32 R236, R216, 0x10, R242 ;  /* 0x00000010d8ec7825 */ /* 0x000fc800078e00f2 */
[----:B------:R-:W-:Y:S01]  /*0ca0*/  IMAD.WIDE.U32 R206, R210, 0x10, R242 ;  /* 0x00000010d2ce7825 */ /* 0x000fe200078e00f2 */
[----:B---3--:R-:W-:-:S13]  /*0cb0*/  ISETP.GT.AND P6, PT, R140, RZ, PT ;  /* 0x000000ff8c00720c */ /* 0x008fda0003fc4270 */
[----:B--2---:R-:W-:Y:S05]  /*0cc0*/  @P6 BRA `(.L_x_9346) ;  /* 0x0000000000486947 */ /* 0x004fea0003800000 */
[----:B------:R-:W-:Y:S02]  /*0cd0*/  MOV R2, UR14 ;  /* 0x0000000e00027c02 */ /* 0x000fe40008000f00 */
[----:B------:R-:W-:Y:S02]  /*0ce0*/  CS2R R140, SRZ ;  /* 0x00000000008c7805 */ /* 0x000fe4000001ff00 */
[----:B------:R-:W-:Y:S02]  /*0cf0*/  MOV R0, UR15 ;  /* 0x0000000f00007c02 */ /* 0x000fe40008000f00 */
[----:B------:R-:W-:-:S04]  /*0d00*/  ISETP.NE.U32.AND P0, PT, R2, RZ, PT ;  /* 0x000000ff0200720c */ /* 0x000fc80003f05070 */
        /* <DEDUP_REMOVED lines=12> */
[----:B------:R-:W-:Y:S01]  /*0dd0*/  CS2R R140, SRZ ;  /* 0x00000000008c7805 */ /* 0x000fe2000001ff00 */
[----:B0-----:R-:W-:Y:S06]  /*0de0*/  BRA `(.L_x_9347) ;  /* 0x0000000c007c7947 */ /* 0x001fec0003800000 */
.L_x_9346:
        /* <DEDUP_REMOVED lines=8> */
[----:B------:R-:W-:-:S04]  /*0e70*/  LEA.HI.SX32 R181, R141, R226, 0x1e ;  /* 0x000000e28db57211 */ /* 0x000fc800078ff2ff */
[----:B------:R-:W3:Y:S01]  /*0e80*/  LDG.E R228, desc[UR4][R228.64] ;  /* 0x00000004e4e47981 */ /* 0x000ee2000c1e1900 */
[----:B-1----:R-:W-:-:S06]  /*0e90*/  IMAD.WIDE.U32 R184, R4, 0x10, R176 ;  /* 0x0000001004b87825 */ /* 0x002fcc00078e00b0 */
[----:B------:R-:W4:Y:S01]  /*0ea0*/  LDG.E.128 R184, desc[UR4][R184.64] ;  /* 0x00000004b8b87981 */ /* 0x000f22000c1e1d00 */
[----:B------:R-:W-:-:S04]  /*0eb0*/  IMAD.WIDE.U32 R152, R216, 0x10, R176 ;  /* 0x00000010d8987825 */ /* 0x000fc800078e00b0 */
[C---:B--2---:R-:W-:Y:S02]  /*0ec0*/  IMAD.WIDE.U32 R140, R181.reuse, 0x10, R2 ;  /* 0x00000010b58c7825 */ /* 0x044fe400078e0002 */
[----:B------:R-:W2:Y:S02]  /*0ed0*/  LDG.E.128 R152, desc[UR4][R152.64] ;  /* 0x0000000498987981 */ /* 0x000ea4000c1e1d00 */
[--C-:B------:R-:W-:Y:S02]  /*0ee0*/  IMAD.WIDE.U32 R160, R210, 0x10, R176.reuse ;  /* 0x00000010d2a07825 */ /* 0x100fe400078e00b0 */
[----:B------:R-:W2:Y:S01]  /*0ef0*/  LDG.E.128 R140, desc[UR4][R140.64] ;  /* 0x000000048c8c7981 */ /* 0x000ea2000c1e1d00 */
[----:B------:R-:W-:Y:S01]  /*0f00*/  IADD3 R149, R181, 0x80, RZ ;  /* 0x00000080b5957810 */ /* 0x000fe20007ffe0ff */
[----:B------:R-:W-:Y:S02]  /*0f10*/  IMAD.WIDE.U32 R144, R220, 0x10, R176 ;  /* 0x00000010dc907825 */ /* 0x000fe400078e00b0 */
[----:B------:R-:W2:Y:S04]  /*0f20*/  LDG.E.128 R160, desc[UR4][R160.64] ;  /* 0x00000004a0a07981 */ /* 0x000ea8000c1e1d00 */
[----:B------:R-:W2:Y:S01]  /*0f30*/  LDG.E.128 R144, desc[UR4][R144.64] ;  /* 0x0000000490907981 */ /* 0x000ea2000c1e1d00 */
[----:B------:R-:W-:Y:S01]  /*0f40*/  IMAD.WIDE.U32 R148, R149, 0x10, R2 ;  /* 0x0000001095947825 */ /* 0x000fe200078e0002 */
[----:B------:R-:W-:-:S05]  /*0f50*/  IADD3 R231, R4, 0x200, RZ ;  /* 0x0000020004e77810 */ /* 0x000fca0007ffe0ff */
        /* <DEDUP_REMOVED lines=34> */
[C---:B------:R-:W-:Y:S02]  /*1180*/  FADD.FTZ R186, -R228.reuse, R186 ;  /* 0x000000bae4ba7221 */ /* 0x040fe40000010100 */
[C---:B-----5:R-:W-:Y:S01]  /*1190*/  FMUL.FTZ R3, R5.reuse, R184 ;  /* 0x000000b805037220 */ /* 0x060fe20000410000 */
[----:B------:R-:W-:Y:S01]  /*11a0*/  FADD.FTZ R208, -R228, R187 ;  /* 0x000000bbe4d07221 */ /* 0x000fe20000010100 */
[C---:B------:R-:W-:Y:S01]  /*11b0*/  FMUL.FTZ R184, R5.reuse, R204 ;  /* 0x000000cc05b87220 */ /* 0x040fe20000410000 */
[C---:B------:R-:W-:Y:S02]  /*11c0*/  FMUL.FTZ R185, R5.reuse, R186 ;  /* 0x000000ba05b97220 */ /* 0x040fe40000410000 */
[----:B------:R-:W-:Y:S01]  /*11d0*/  FMUL.FTZ R186, R5, R208 ;  /* 0x000000d005ba7220 */ /* 0x000fe20000410000 */
[----:B--2---:R-:W-:Y:S01]  /*11e0*/  FFMA.FTZ R112, R140, R3, R112 ;  /* 0x000000038c707223 */ /* 0x004fe20000010070 */
[----:B------:R-:W-:Y:S01]  /*11f0*/  FADD.FTZ R108, R108, R140 ;  /* 0x0000008c6c6c7221 */ /* 0x000fe20000010000 */
[----:B------:R-:W-:Y:S01]  /*1200*/  FMUL.FTZ R204, R223, R140 ;  /* 0x0000008cdfcc7220 */ /* 0x000fe20000410000 */
[----:B------:R-:W-:Y:S01]  /*1210*/  FADD.FTZ R140, -R228, R153 ;  /* 0x00000099e48c7221 */ /* 0x000fe20000010100 */
[----:B------:R-:W-:Y:S01]  /*1220*/  FFMA.FTZ R114, R142, R185, R114 ;  /* 0x000000b98e727223 */ /* 0x000fe20000010072 */
[----:B------:R-:W-:Y:S01]  /*1230*/  FADD.FTZ R110, R110, R142 ;  /* 0x0000008e6e6e7221 */ /* 0x000fe20000010000 */
[----:B------:R-:W-:Y:S01]  /*1240*/  FMUL.FTZ R208, R221, R142 ;  /* 0x0000008eddd07220 */ /* 0x000fe20000410000 */
[C---:B------:R-:W-:Y:S01]  /*1250*/  FADD.FTZ R142, -R228.reuse, R154 ;  /* 0x0000009ae48e7221 */ /* 0x040fe20000010100 */
[C---:B------:R-:W-:Y:S01]  /*1260*/  FMUL.FTZ R154, R5.reuse, R140 ;  /* 0x0000008c059a7220 */ /* 0x040fe20000410000 */
[C---:B------:R-:W-:Y:S01]  /*1270*/  FADD.FTZ R140, -R228.reuse, R161 ;  /* 0x000000a1e48c7221 */ /* 0x040fe20000010100 */
[C---:B------:R-:W-:Y:S01]  /*1280*/  FADD.FTZ R144, -R228.reuse, R144 ;  /* 0x00000090e4907221 */ /* 0x040fe20000010100 */
[C---:B------:R-:W-:Y:S01]  /*1290*/  FMUL.FTZ R153, R5.reuse, R142 ;  /* 0x0000008e05997220 */ /* 0x040fe20000410000 */
[----:B------:R-:W-:Y:S01]  /*12a0*/  FADD.FTZ R142, -R228, R162 ;  /* 0x000000a2e48e7221 */ /* 0x000fe20000010100 */
[----:B------:R-:W-:Y:S01]  /*12b0*/  FMUL.FTZ R162, R5, R140 ;  /* 0x0000008c05a27220 */ /* 0x000fe20000410000 */
[----:B------:R-:W-:Y:S01]  /*12c0*/  FFMA.FTZ R113, R141, R184, R113 ;  /* 0x000000b88d717223 */ /* 0x000fe20000010071 */
[----:B------:R-:W-:Y:S01]  /*12d0*/  FADD.FTZ R109, R109, R141 ;  /* 0x0000008d6d6d7221 */ /* 0x000fe20000010000 */
[----:B------:R-:W-:Y:S01]  /*12e0*/  FMUL.FTZ R187, R196, R141 ;  /* 0x0000008dc4bb7220 */ /* 0x000fe20000410000 */
[----:B------:R-:W-:Y:S01]  /*12f0*/  FADD.FTZ R140, RZ, R204 ;  /* 0x000000ccff8c7221 */ /* 0x000fe20000010000 */
[----:B------:R-:W-:Y:S01]  /*1300*/  FFMA.FTZ R141, R3, R204, RZ ;  /* 0x000000cc038d7223 */ /* 0x000fe200000100ff */
[----:B------:R-:W-:Y:S01]  /*1310*/  FMUL.FTZ R229, R5, R144 ;  /* 0x0000009005e57220 */ /* 0x000fe20000410000 */
[----:B------:R-:W-:Y:S01]  /*1320*/  FADD.FTZ R152, -R228, R152 ;  /* 0x00000098e4987221 */ /* 0x000fe20000010100 */
[----:B------:R-:W-:Y:S01]  /*1330*/  FFMA.FTZ R115, R143, R186, R115 ;  /* 0x000000ba8f737223 */ /* 0x000fe20000010073 */
[----:B------:R-:W-:Y:S01]  /*1340*/  FADD.FTZ R111, R111, R143 ;  /* 0x0000008f6f6f7221 */ /* 0x000fe20000010000 */
[----:B------:R-:W-:Y:S01]  /*1350*/  FMUL.FTZ R225, R194, R143 ;  /* 0x0000008fc2e17220 */ /* 0x000fe20000410000 */
[----:B------:R-:W-:Y:S01]  /*1360*/  FADD.FTZ R144, -R228, R155 ;  /* 0x0000009be4907221 */ /* 0x000fe20000010100 */
[----:B------:R-:W-:Y:S01]  /*1370*/  FADD.FTZ R143, R140, R187 ;  /* 0x000000bb8c8f7221 */ /* 0x000fe20000010000 */
[----:B------:R-:W-:Y:S01]  /*1380*/  FFMA.FTZ R140, R184, R187, R141 ;  /* 0x000000bbb88c7223 */ /* 0x000fe2000001008d */
[C---:B------:R-:W-:Y:S01]  /*1390*/  FMUL.FTZ R155, R5.reuse, R152 ;  /* 0x00000098059b7220 */ /* 0x040fe20000410000 */
[C---:B------:R-:W-:Y:S01]  /*13a0*/  FADD.FTZ R214, -R228.reuse, R145 ;  /* 0x00000091e4d67221 */ /* 0x040fe20000010100 */
[C---:B------:R-:W-:Y:S01]  /*13b0*/  FMUL.FTZ R152, R5.reuse, R144 ;  /* 0x0000009005987220 */ /* 0x040fe20000410000 */
[C---:B------:R-:W-:Y:S01]  /*13c0*/  FADD.FTZ R160, -R228.reuse, R160 ;  /* 0x000000a0e4a07221 */ /* 0x040fe20000010100 */
[----:B------:R-:W-:Y:S01]  /*13d0*/  FMUL.FTZ R161, R5, R142 ;  /* 0x0000008e05a17220 */ /* 0x000fe20000410000 */
[----:B------:R-:W-:Y:S01]  /*13e0*/  FADD.FTZ R144, -R228, R163 ;  /* 0x000000a3e4907221 */ /* 0x000fe20000010100 */
[----:B------:R-:W-:Y:S01]  /*13f0*/  FADD.FTZ R142, R143, R208 ;  /* 0x000000d08f8e7221 */ /* 0x000fe20000010000 */
[----:B------:R-:W-:Y:S01]  /*1400*/  FFMA.FTZ R141, R185, R208, R140 ;  /* 0x000000d0b98d7223 */ /* 0x000fe2000001008c */
[C---:B------:R-:W-:Y:S01]  /*1410*/  FMUL.FTZ R214, R5.reuse, R214 ;  /* 0x000000d605d67220 */ /* 0x040fe20000410000 */
[----:B------:R-:W-:Y:S01]  /*1420*/  FFMA.FTZ R124, R148, R229, R124 ;  /* 0x000000e5947c7223 */ /* 0x000fe2000001007c */
[----:B------:R-:W-:Y:S01]  /*1430*/  FADD.FTZ R104, R104, R148 ;  /* 0x0000009468687221 */ /* 0x000fe20000010000 */
[----:B------:R-:W-:Y:S01]  /*1440*/  FMUL.FTZ R163, R5, R160 ;  /* 0x000000a005a37220 */ /* 0x000fe20000410000 */
        /* <DEDUP_REMOVED lines=13> */
[----:B------:R-:W-:Y:S01]  /*1520*/  FADD.FTZ R212, -R228, R147 ;  /* 0x00000093e4d47221 */ /* 0x000fe20000010100 */
[C---:B------:R-:W-:Y:S01]  /*1530*/  FMUL.FTZ R227, R5.reuse, R146 ;  /* 0x0000009205e37220 */ /* 0x040fe20000410000 */
[----:B------:R-:W-:Y:S01]  /*1540*/  FFMA.FTZ R140, R214, R149, R141 ;  /* 0x00000095d68c7223 */ /* 0x000fe2000001008d */
[----:B------:R-:W-:Y:S01]  /*1550*/  FADD.FTZ R144, -R228, R170 ;  /* 0x000000aae4907221 */ /* 0x000fe20000010100 */
[----:B------:R-:W-:Y:S01]  /*1560*/  FMUL.FTZ R170, R5, R142 ;  /* 0x0000008e05aa7220 */ /* 0x000fe20000410000 */
[----:B0-----:R-:W-:Y:S01]  /*1570*/  FMUL.FTZ R231, R190, R151 ;  /* 0x00000097bee77220 */ /* 0x001fe20000410000 */
        /* <DEDUP_REMOVED lines=60> */
[----:B------:R-:W-:Y:S01]  /*1940*/  FADD.FTZ R176, -R228, R176 ;  /* 0x000000b0e4b07221 */ /* 0x000fe20000010100 */
[----:B------:R-:W-:Y:S01]  /*1950*/  FMUL.FTZ R174, R203, R174 ;  /* 0x000000aecbae7220 */ /* 0x000fe20000410000 */
[----:B------:R-:W-:Y:S01]  /*1960*/  FADD.FTZ R143, R140, R173 ;  /* 0x000000ad8c8f7221 */ /* 0x000fe20000010000 */
[C---:B------:R-:W-:Y:S01]  /*1970*/  FADD.FTZ R144, -R228.reuse, R177 ;  /* 0x000000b1e4907221 */ /* 0x040fe20000010100 */
[----:B------:R-:W-:Y:S01]  /*1980*/  FADD.FTZ R178, -R228, R178 ;  /* 0x000000b2e4b27221 */ /* 0x000fe20000010100 */
        /* <DEDUP_REMOVED lines=36> */
[----:B-1----:R-:W-:-:S07]  /*1bd0*/  FFMA.FTZ R141, R178, R235, R141 ;  /* 0x000000ebb28d7223 */ /* 0x002fce000001008d */
.L_x_9347:
[----:B------:R-:W-:Y:S05]  /*1be0*/  BSYNC B0 ;  /* 0x0000000000007941 */ /* 0x000fea0003800000 */
.L_x_9345:
        /* <DEDUP_REMOVED lines=25> */
.L_x_9408:
        /* <DEDUP_REMOVED lines=10> */
[----:B------:R-:W-:Y:S01]  /*1e20*/  @P4 IMAD R224, R224, R233, RZ ;  /* 0x000000e9e0e04224 */ /* 0x000fe200078e02ff */
[----:B------:R-:W-:Y:S01]  /*1e30*/  ISETP.NE.U32.AND P1, PT, RZ, UR10, PT ;  /* 0x0000000aff007c0c */ /* 0x000fe2000bf25070 */
[----:B------:R-:W1:Y:S03]  /*1e40*/  @P4 LDC R237, c[0x0][0x29c] ;  /* 0x0000a700ffed4b82 */ /* 0x000e660000000800 */
[----:B------:R-:W-:-:S04]  /*1e50*/  @P4 SHF.R.S32.HI R147, RZ, 0x1f, R224 ;  /* 0x0000001fff934819 */ /* 0x000fc800000114e0 */
[----:B------:R-:W-:Y:S02]  /*1e60*/  @P4 LEA.HI R147, R147, R224, RZ, 0x2 ;  /* 0x000000e093934211 */ /* 0x000fe400078f10ff */
[----:B---3--:R-:W-:Y:S01]  /*1e70*/  LEA R146, R151, R146, 0x18 ;  /* 0x0000009297927211 */ /* 0x008fe200078ec0ff */
[----:B--2---:R-:W-:Y:S01]  /*1e80*/  FADD.FTZ R151, R145, R144 ;  /* 0x0000009091977221 */ /* 0x004fe20000010000 */
[----:B------:R-:W-:Y:S02]  /*1e90*/  @P4 LEA.HI.SX32 R183, R147, R226, 0x1e ;  /* 0x000000e293b74211 */ /* 0x000fe400078ff2ff */
[-C--:B------:R-:W-:Y:S01]  /*1ea0*/  @!P0 LEA R222, R143, R146.reuse, 0x3 ;  /* 0x000000928fde8211 */ /* 0x080fe200078e18ff */
[----:B------:R-:W2:Y:S01]  /*1eb0*/  @P4 LDC R226, c[0x0][0x29c] ;  /* 0x0000a700ffe24b82 */ /* 0x000ea20000000800 */
[----:B------:R-:W-:Y:S01]  /*1ec0*/  LEA R224, R142, R146, 0x3 ;  /* 0x000000928ee07211 */ /* 0x000fe200078e18ff */
[----:B0-----:R-:W-:Y:S02]  /*1ed0*/  @P4 IMAD.WIDE.U32 R206, R183, 0x10, R140 ;  /* 0x00000010b7ce4825 */ /* 0x001fe400078e008c */
[----:B------:R0:W-:Y:S04]  /*1ee0*/  @!P0 STS.64 [R222+0x3000], R150 ;  /* 0x00300096de008388 */ /* 0x0001e80000000a00 */
[----:B------:R-:W-:Y:S01]  /*1ef0*/  BAR.SYNC.DEFER_BLOCKING 0x0 ;  /* 0x0000000000007b1d */ /* 0x000fe20000010000 */
[----:B------:R-:W-:-:S07]  /*1f00*/  ISETP.NE.AND.EX P1, PT, RZ, UR11, PT, P1 ;  /* 0x0000000bff007c0c */ /* 0x000fce000bf25310 */
[----:B0-----:R-:W0:Y:S01]  /*1f10*/  @P4 LDC.64 R150, c[0x0][0x220] ;  /* 0x00008800ff964b82 */ /* 0x001e220000000a00 */
[----:B------:R-:W3:Y:S04]  /*1f20*/  LDS.128 R140, [R224+0x3000] ;  /* 0x00300000e08c7984 */ /* 0x000ee80000000c00 */
[----:B------:R-:W4:Y:S04]  /*1f30*/  LDS.128 R144, [R224+0x3010] ;  /* 0x00301000e0907984 */ /* 0x000f280000000c00 */
[----:B------:R1:W5:Y:S01]  /*1f40*/  @P4 LDG.E.128 R68, desc[UR4][R206.64] ;  /* 0x00000004ce444981 */ /* 0x000362000c1e1d00 */
[----:B------:R-:W-:Y:S01]  /*1f50*/  ISETP.NE.AND P2, PT, R19, RZ, PT ;  /* 0x000000ff1300720c */ /* 0x000fe20003f45270 */
[----:B------:R-:W-:Y:S01]  /*1f60*/  BSSY B0, `(.L_x_9349) ;  /* 0x000001f000007945 */ /* 0x000fe20003800000 */
[----:B------:R-:W-:-:S02]  /*1f70*/  @!P6 ISETP.NE.U32.AND P0, PT, R2, RZ, PT ;  /* 0x000000ff0200e20c */ /* 0x000fc40003f05070 */
[----:B------:R-:W-:Y:S02]  /*1f80*/  ISETP.NE.U32.AND P3, PT, RZ, UR10, PT ;  /* 0x0000000aff007c0c */ /* 0x000fe4000bf65070 */
[----:B------:R-:W-:Y:S01]  /*1f90*/  @!P6 ISETP.NE.AND.EX P0, PT, R0, RZ, PT, P0 ;  /* 0x000000ff0000e20c */ /* 0x000fe20003f05300 */
[----:B-1----:R-:W1:Y:S01]  /*1fa0*/  @P1 LDC.64 R206, c[0x0][0x308] ;  /* 0x0000c200ffce1b82 */ /* 0x002e620000000a00 */
[----:B---3--:R-:W-:-:S04]  /*1fb0*/  FADD.FTZ R233, RZ, R140 ;  /* 0x0000008cffe97221 */ /* 0x008fc80000010000 */
[----:B------:R-:W-:-:S03]  /*1fc0*/  FADD.FTZ R233, R142, R233 ;  /* 0x000000e98ee97221 */ /* 0x000fc60000010000 */
[----:B------:R-:W3:Y:S01]  /*1fd0*/  @P4 LDC R142, c[0x0][0x29c] ;  /* 0x0000a700ff8e4b82 */ /* 0x000ee20000000800 */
[----:B----4-:R-:W-:Y:S01]  /*1fe0*/  FADD.FTZ R233, R233, R144 ;  /* 0x00000090e9e97221 */ /* 0x010fe20000010000 */
[----:B------:R-:W-:-:S03]  /*1ff0*/  FADD.FTZ R144, RZ, R141 ;  /* 0x0000008dff907221 */ /* 0x000fc60000010000 */
[----:B------:R-:W-:Y:S01]  /*2000*/  FADD.FTZ R233, R146, R233 ;  /* 0x000000e992e97221 */ /* 0x000fe20000010000 */
[----:B------:R-:W-:Y:S02]  /*2010*/  FADD.FTZ R144, R143, R144 ;  /* 0x000000908f907221 */ /* 0x000fe40000010000 */
[----:B------:R-:W4:Y:S01]  /*2020*/  @P4 LDC R146, c[0x0][0x29c] ;  /* 0x0000a700ff924b82 */ /* 0x000f220000000800 */
[----:B------:R-:W-:Y:S01]  /*2030*/  @!P6 FSEL R143, R52, RZ, P0 ;  /* 0x000000ff348fe208 */ /* 0x000fe20000000000 */
[----:B------:R-:W-:Y:S01]  /*2040*/  FMUL.FTZ R222, R233, UR8 ;  /* 0x00000008e9de7c20 */ /* 0x000fe20008410000 */
[----:B------:R-:W-:Y:S01]  /*2050*/  FADD.FTZ R144, R144, R145 ;  /* 0x0000009190907221 */ /* 0x000fe20000010000 */
[----:B------:R-:W-:-:S03]  /*2060*/  @!P6 ISETP.NE.U32.AND P0, PT, R2, RZ, PT ;  /* 0x000000ff0200e20c */ /* 0x000fc60003f05070 */
[----:B------:R-:W-:Y:S01]  /*2070*/  FSEL R222, R222, RZ, !P2 ;  /* 0x000000ffdede7208 */ /* 0x000fe20005000000 */
[----:B------:R-:W0:Y:S01]  /*2080*/  @P4 LDC.64 R140, c[0x0][0x2f8] ;  /* 0x0000be00ff8c4b82 */ /* 0x000e220000000a00 */
[----:B------:R-:W-:Y:S01]  /*2090*/  @!P6 ISETP.NE.U32.AND P2, PT, R2, RZ, PT ;  /* 0x000000ff0200e20c */ /* 0x000fe20003f45070 */
[----:B------:R-:W-:-:S03]  /*20a0*/  FADD.FTZ R144, R147, R144 ;  /* 0x0000009093907221 */ /* 0x000fc60000010000 */
[----:B------:R-:W-:Y:S01]  /*20b0*/  @!P6 ISETP.NE.AND.EX P2, PT, R0, RZ, PT, P2 ;  /* 0x000000ff0000e20c */ /* 0x000fe20003f45320 */
[----:B------:R-:W-:-:S03]  /*20c0*/  FMUL.FTZ R233, R144, UR8 ;  /* 0x0000000890e97c20 */ /* 0x000fc60008410000 */
[----:B------:R-:W-:Y:S01]  /*20d0*/  @!P6 FSEL R224, R53, RZ, P2 ;  /* 0x000000ff35e0e208 */ /* 0x000fe20001000000 */
[----:B-12---:R-:W-:Y:S08]  /*20e0*/  @!P6 BRA `(.L_x_9350) ;  /* 0x000000000018e947 */ /* 0x006ff00003800000 */
[----:B------:R-:W-:Y:S01]  /*20f0*/  ISETP.NE.U32.AND P2, PT, R2, RZ, PT ;  /* 0x000000ff0200720c */ /* 0x000fe20003f45070 */
[----:B------:R-:W-:-:S03]  /*2100*/  FFMA.FTZ R143, R3, R233, R222 ;  /* 0x000000e9038f7223 */ /* 0x000fc600000100de */
[----:B------:R-:W-:Y:S01]  /*2110*/  ISETP.NE.AND.EX P2, PT, R0, RZ, PT, P2 ;  /* 0x000000ff0000720c */ /* 0x000fe20003f45320 */
[----:B------:R-:W-:-:S04]  /*2120*/  FADD.FTZ R144, R204, -R143 ;  /* 0x8000008fcc907221 */ /* 0x000fc80000010000 */
[----:B------:R-:W-:-:S08]  /*2130*/  FMUL.FTZ R143, R5, R144 ;  /* 0x00000090058f7220 */ /* 0x000fd00000410000 */
[----:B------:R-:W-:-:S07]  /*2140*/  @P2 FADD.FTZ R143, R52, R143 ;  /* 0x0000008f348f2221 */ /* 0x000fce0000010000 */
.L_x_9350:
[----:B------:R-:W-:Y:S05]  /*2150*/  BSYNC B0 ;  /* 0x0000000000007941 */ /* 0x000fea0003800000 */
.L_x_9349:
        /* <DEDUP_REMOVED lines=8> */
.L_x_9352:
[----:B------:R-:W-:Y:S05]  /*21e0*/  BSYNC B0 ;  /* 0x0000000000007941 */ /* 0x000fea0003800000 */
.L_x_9351:
[----:B------:R-:W-:Y:S01]  /*21f0*/  ISETP.NE.AND.EX P3, PT, RZ, UR11, PT, P3 ;  /* 0x0000000bff007c0c */ /* 0x000fe2000bf65330 */
[----:B------:R-:W-:Y:S01]  /*2200*/  @P4 FMUL.FTZ R147, R143, R226 ;  /* 0x000000e28f934220 */ /* 0x000fe20000410000 */
[----:B------:R-:W-:Y:S01]  /*2210*/  @!P6 ISETP.NE.U32.AND P2, PT, R2, RZ, PT ;  /* 0x000000ff0200e20c */ /* 0x000fe20003f45070 */
[----:B------:R-:W-:Y:S01]  /*2220*/  BSSY B0, `(.L_x_9353) ;  /* 0x0000012000007945 */ /* 0x000fe20003800000 */
[----:B------:R-:W-:Y:S01]  /*2230*/  @!P6 ISETP.NE.AND.EX P0, PT, R0, RZ, PT, P0 ;  /* 0x000000ff0000e20c */ /* 0x000fe20003f05300 */
[----:B0-----:R-:W-:Y:S01]  /*2240*/  @P4 IMAD.WIDE.U32 R144, R183, 0x10, R140 ;  /* 0x00000010b7904825 */ /* 0x001fe200078e008c */
[----:B------:R-:W-:-:S03]  /*2250*/  SEL R140, R143, R128, P3 ;  /* 0x000000808f8c7207 */ /* 0x000fc60001800000 */
[----:B------:R-:W-:Y:S01]  /*2260*/  @P4 FMUL.FTZ R132, R198, R147 ;  /* 0x00000093c6844220 */ /* 0x000fe20000410000 */
[----:B------:R-:W-:Y:S01]  /*2270*/  @!P6 ISETP.NE.AND.EX P2, PT, R0, RZ, PT, P2 ;  /* 0x000000ff0000e20c */ /* 0x000fe20003f45320 */
[----:B------:R-:W-:Y:S01]  /*2280*/  @P1 IMAD.WIDE.U32 R206, R4, 0x10, R206 ;  /* 0x0000001004ce1825 */ /* 0x000fe200078e00ce */
[----:B------:R-:W-:-:S03]  /*2290*/  IADD3 R239, R183, 0x80, RZ ;  /* 0x00000080b7ef7810 */ /* 0x000fc60007ffe0ff */
[C---:B------:R-:W-:Y:S01]  /*22a0*/  @P4 FMUL.FTZ R226, R224.reuse, R237 ;  /* 0x000000ede0e24220 */ /* 0x040fe20000410000 */
        /* <DEDUP_REMOVED lines=9> */
.L_x_9354:
[----:B------:R-:W-:Y:S05]  /*2340*/  BSYNC B0 ;  /* 0x0000000000007941 */ /* 0x000fea0003800000 */
.L_x_9353:
[----:B------:R-:W-:Y:S01]  /*2350*/  BSSY B0, `(.L_x_9355) ;  /* 0x000000b000007945 */ /* 0x000fe20003800000 */
[C---:B---3--:R-:W-:Y:S01]  /*2360*/  @P4 FMUL.FTZ R241, R143.reuse, R142 ;  /* 0x0000008e8ff14220 */ /* 0x048fe20000410000 */
        /* <DEDUP_REMOVED lines=9> */
.L_x_9356:
[----:B------:R-:W-:Y:S05]  /*2400*/  BSYNC B0 ;  /* 0x0000000000007941 */ /* 0x000fea0003800000 */
.L_x_9355:
[C---:B----4-:R-:W-:Y:S01]  /*2410*/  @P4 FMUL.FTZ R146, R224.reuse, R146 ;  /* 0x00000092e0924220 */ /* 0x050fe20000410000 */
[----:B------:R-:W-:Y:S01]  /*2420*/  SEL R143, R224, R131, P3 ;  /* 0x00000083e08f7207 */ /* 0x000fe20001800000 */
[----:B------:R-:W-:Y:S01]  /*2430*/  @P4 FMUL.FTZ R133, R17, R226 ;  /* 0x000000e211854220 */ /* 0x000fe20000410000 */
[----:B------:R-:W-:Y:S01]  /*2440*/  @P4 FMUL.FTZ R134, R197, R241 ;  /* 0x000000f1c5864220 */ /* 0x000fe20000410000 */
[----:B------:R-:W-:Y:S01]  /*2450*/  @P4 FMUL.FTZ R135, R16, R146 ;  /* 0x0000009210874220 */ /* 0x000fe20000410000 */
[----:B------:R-:W-:Y:S01]  /*2460*/  @P4 IMAD.WIDE.U32 R236, R239, 0x10, R150 ;  /* 0x00000010efec4825 */ /* 0x000fe200078e0096 */
[----:B------:R0:W-:Y:S03]  /*2470*/  @P1 STG.E.128 desc[UR4][R206.64], R140 ;  /* 0x0000008cce001986 */ /* 0x0001e6000c101d04 */
[----:B-----5:R-:W-:Y:S01]  /*2480*/  @P4 FFMA.FTZ R76, R68, R147, R76 ;  /* 0x00000093444c4223 */ /* 0x020fe2000001004c */
[----:B------:R-:W-:Y:S01]  /*2490*/  @P4 FFMA.FTZ R77, R69, R226, R77 ;  /* 0x000000e2454d4223 */ /* 0x000fe2000001004d */
[----:B------:R-:W-:Y:S01]  /*24a0*/  @P4 FFMA.FTZ R78, R70, R241, R78 ;  /* 0x000000f1464e4223 */ /* 0x000fe2000001004e */
[----:B------:R1:W-:Y:S01]  /*24b0*/  @P4 STG.E.128 desc[UR4][R144.64], R132 ;  /* 0x0000008490004986 */ /* 0x0003e2000c101d04 */
[----:B------:R-:W-:Y:S01]  /*24c0*/  @P4 FFMA.FTZ R79, R71, R146, R79 ;  /* 0x00000092474f4223 */ /* 0x000fe2000001004f */
[----:B------:R-:W2:Y:S02]  /*24d0*/  @P1 LDC.64 R150, c[0x0][0x308] ;  /* 0x0000c200ff961b82 */ /* 0x000ea40000000a00 */
[----:B------:R3:W5:Y:S01]  /*24e0*/  @P4 LDG.E.128 R68, desc[UR4][R236.64] ;  /* 0x00000004ec444981 */ /* 0x000762000c1e1d00 */
[C---:B------:R-:W-:Y:S01]  /*24f0*/  @!P6 ISETP.NE.U32.AND P0, PT, R2.reuse, RZ, PT ;  /* 0x000000ff0200e20c */ /* 0x040fe20003f05070 */
[----:B------:R-:W-:Y:S01]  /*2500*/  BSSY B0, `(.L_x_9357) ;  /* 0x0000015000007945 */ /* 0x000fe20003800000 */
[----:B------:R-:W-:-:S02]  /*2510*/  @!P6 ISETP.NE.U32.AND P2, PT, R2, RZ, PT ;  /* 0x000000ff0200e20c */ /* 0x000fc40003f45070 */
[C---:B------:R-:W-:Y:S01]  /*2520*/  @!P6 ISETP.NE.AND.EX P0, PT, R0.reuse, RZ, PT, P0 ;  /* 0x000000ff0000e20c */ /* 0x040fe20003f05300 */
[----:B------:R-:W4:Y:S01]  /*2530*/  @P4 LDC R224, c[0x0][0x29c] ;  /* 0x0000a700ffe04b82 */ /* 0x000f220000000800 */
[----:B------:R-:W-:Y:S02]  /*2540*/  @!P6 ISETP.NE.AND.EX P2, PT, R0, RZ, PT, P2 ;  /* 0x000000ff0000e20c */ /* 0x000fe40003f45320 */
[----:B0-----:R-:W-:Y:S02]  /*2550*/  @!P6 FSEL R141, R48, RZ, P0 ;  /* 0x000000ff308de208 */ /* 0x001fe40000000000 */
[----:B------:R-:W-:-:S03]  /*2560*/  @!P6 ISETP.NE.U32.AND P0, PT, R2, RZ, PT ;  /* 0x000000ff0200e20c */ /* 0x000fc60003f05070 */
[----:B------:R-:W0:Y:S01]  /*2570*/  @P4 LDC R241, c[0x0][0x29c] ;  /* 0x0000a700fff14b82 */ /* 0x000e220000000800 */
[----:B------:R-:W-:-:S07]  /*2580*/  @!P6 FSEL R142, R49, RZ, P2 ;  /* 0x000000ff318ee208 */ /* 0x000fce0001000000 */
[----:B------:R-:W0:Y:S01]  /*2590*/  @P4 LDC R226, c[0x0][0x29c] ;  /* 0x0000a700ffe24b82 */ /* 0x000e220000000800 */
[----:B--2---:R-:W-:-:S07]  /*25a0*/  @P1 IMAD.WIDE.U32 R150, R220, 0x10, R150 ;  /* 0x00000010dc961825 */ /* 0x004fce00078e0096 */
[----:B------:R-:W2:Y:S08]  /*25b0*/  @P4 LDC R243, c[0x0][0x29c] ;  /* 0x0000a700fff34b82 */ /* 0x000eb00000000800 */
[----:B------:R-:W0:Y:S08]  /*25c0*/  @P4 LDC.64 R146, c[0x0][0x2f8] ;  /* 0x0000be00ff924b82 */ /* 0x000e300000000a00 */
[----:B-1----:R-:W1:Y:S01]  /*25d0*/  @P4 LDC.64 R144, c[0x0][0x220] ;  /* 0x00008800ff904b82 */ /* 0x002e620000000a00 */
[----:B---34-:R-:W-:Y:S05]  /*25e0*/  @!P6 BRA `(.L_x_9358) ;  /* 0x000000000018e947 */ /* 0x018fea0003800000 */
[----:B------:R-:W-:Y:S01]  /*25f0*/  ISETP.NE.U32.AND P2, PT, R2, RZ, PT ;  /* 0x000000ff0200720c */ /* 0x000fe20003f45070 */
[----:B------:R-:W-:-:S03]  /*2600*/  FFMA.FTZ R141, R229, R233, R222 ;  /* 0x000000e9e58d7223 */ /* 0x000fc600000100de */
[----:B------:R-:W-:Y:S01]  /*2610*/  ISETP.NE.AND.EX P2, PT, R0, RZ, PT, P2 ;  /* 0x000000ff0000720c */ /* 0x000fe20003f45320 */
[----:B------:R-:W-:-:S04]  /*2620*/  FADD.FTZ R140, R148, -R141 ;  /* 0x8000008d948c7221 */ /* 0x000fc80000010000 */
[----:B------:R-:W-:-:S08]  /*2630*/  FMUL.FTZ R141, R5, R140 ;  /* 0x0000008c058d7220 */ /* 0x000fd00000410000 */
[----:B------:R-:W-:-:S07]  /*2640*/  @P2 FADD.FTZ R141, R48, R141 ;  /* 0x0000008d308d2221 */ /* 0x000fce0000010000 */
.L_x_9358:
[----:B------:R-:W-:Y:S05]  /*2650*/  BSYNC B0 ;  /* 0x0000000000007941 */ /* 0x000fea0003800000 */
.L_x_9357:
        /* <DEDUP_REMOVED lines=8> */
.L_x_9360:
[----:B------:R-:W-:Y:S05]  /*26e0*/  BSYNC B0 ;  /* 0x0000000000007941 */ /* 0x000fea0003800000 */
.L_x_9359:
[----:B------:R-:W-:Y:S01]  /*26f0*/  @!P6 ISETP.NE.U32.AND P2, PT, R2, RZ, PT ;  /* 0x000000ff0200e20c */ /* 0x000fe20003f45070 */
[----:B------:R-:W-:Y:S01]  /*2700*/  @P4 FMUL.FTZ R207, R141, R224 ;  /* 0x000000e08dcf4220 */ /* 0x000fe20000410000 */
[----:B------:R-:W-:Y:S01]  /*2710*/  BSSY B0, `(.L_x_9361) ;  /* 0x0000011000007945 */ /* 0x000fe20003800000 */
[----:B0-----:R-:W-:Y:S01]  /*2720*/  @P4 IMAD.WIDE.U32 R146, R239, 0x10, R146 ;  /* 0x00000010ef924825 */ /* 0x001fe200078e0092 */
[----:B------:R-:W-:-:S03]  /*2730*/  @!P6 ISETP.NE.AND.EX P2, PT, R0, RZ, PT, P2 ;  /* 0x000000ff0000e20c */ /* 0x000fc60003f45320 */
[----:B------:R-:W-:Y:S01]  /*2740*/  @P4 FMUL.FTZ R132, R195, R207 ;  /* 0x000000cfc3844220 */ /* 0x000fe20000410000 */
[----:B------:R-:W-:Y:S01]  /*2750*/  SEL R140, R141, R128, P3 ;  /* 0x000000808d8c7207 */ /* 0x000fe20001800000 */
[----:B------:R-:W-:Y:S01]  /*2760*/  @P4 FMUL.FTZ R206, R142, R241 ;  /* 0x000000f18ece4220 */ /* 0x000fe20000410000 */
[----:B------:R-:W-:Y:S02]  /*2770*/  @!P6 ISETP.NE.AND.EX P0, PT, R0, RZ, PT, P0 ;  /* 0x000000ff0000e20c */ /* 0x000fe40003f05300 */
[----:B------:R-:W-:Y:S02]  /*2780*/  IADD3 R239, R183, 0x100, RZ ;  /* 0x00000100b7ef7810 */ /* 0x000fe40007ffe0ff */
        /* <DEDUP_REMOVED lines=9> */
.L_x_9362:
[----:B------:R-:W-:Y:S05]  /*2820*/  BSYNC B0 ;  /* 0x0000000000007941 */ /* 0x000fea0003800000 */
.L_x_9361:
[----:B------:R-:W-:Y:S01]  /*2830*/  BSSY B0, `(.L_x_9363) ;  /* 0x000000b000007945 */ /* 0x000fe20003800000 */
        /* <DEDUP_REMOVED lines=10> */
.L_x_9364:
[----:B------:R-:W-:Y:S05]  /*28e0*/  BSYNC B0 ;  /* 0x0000000000007941 */ /* 0x000fea0003800000 */
.L_x_9363:
[C---:B--2---:R-:W-:Y:S01]  /*28f0*/  @P4 FMUL.FTZ R224, R220.reuse, R243 ;  /* 0x000000f3dce04220 */ /* 0x044fe20000410000 */
[----:B------:R-:W-:Y:S01]  /*2900*/  SEL R143, R220, R131, P3 ;  /* 0x00000083dc8f7207 */ /* 0x000fe20001800000 */
[----:B------:R-:W-:Y:S01]  /*2910*/  @P4 FMUL.FTZ R133, R15, R206 ;  /* 0x000000ce0f854220 */ /* 0x000fe20000410000 */
[----:B------:R-:W-:Y:S01]  /*2920*/  @P4 FMUL.FTZ R134, R193, R241 ;  /* 0x000000f1c1864220 */ /* 0x000fe20000410000 */
[----:B------:R-:W-:Y:S01]  /*2930*/  @P4 FMUL.FTZ R135, R14, R224 ;  /* 0x000000e00e874220 */ /* 0x000fe20000410000 */
[----:B-1----:R-:W-:Y:S01]  /*2940*/  @P4 IMAD.WIDE.U32 R236, R239, 0x10, R144 ;  /* 0x00000010efec4825 */ /* 0x002fe200078e0090 */
        /* <DEDUP_REMOVED lines=12> */
[----:B------:R-:W3:Y:S01]  /*2a10*/  @P4 LDC R220, c[0x0][0x29c] ;  /* 0x0000a700ffdc4b82 */ /* 0x000ee20000000800 */
[----:B------:R-:W-:Y:S02]  /*2a20*/  @!P6 ISETP.NE.AND.EX P2, PT, R0, RZ, PT, P2 ;  /* 0x000000ff0000e20c */ /* 0x000fe40003f45320 */
[----:B0-----:R-:W-:Y:S02]  /*2a30*/  @!P6 FSEL R143, R44, RZ, P0 ;  /* 0x000000ff2c8fe208 */ /* 0x001fe40000000000 */
[----:B------:R-:W-:-:S03]  /*2a40*/  @!P6 ISETP.NE.U32.AND P0, PT, R2, RZ, PT ;  /* 0x000000ff0200e20c */ /* 0x000fc60003f05070 */
[----:B------:R-:W0:Y:S08]  /*2a50*/  @P4 LDC R241, c[0x0][0x29c] ;  /* 0x0000a700fff14b82 */ /* 0x000e300000000800 */
[----:B------:R-:W4:Y:S01]  /*2a60*/  @P4 LDC R224, c[0x0][0x29c] ;  /* 0x0000a700ffe04b82 */ /* 0x000f220000000800 */
[----:B--2---:R-:W-:Y:S01]  /*2a70*/  @P1 IMAD.WIDE.U32 R150, R216, 0x10, R206 ;  /* 0x00000010d8961825 */ /* 0x004fe200078e00ce */
[----:B------:R-:W-:-:S06]  /*2a80*/  @!P6 FSEL R206, R45, RZ, P2 ;  /* 0x000000ff2dcee208 */ /* 0x000fcc0001000000 */
[----:B------:R-:W2:Y:S08]  /*2a90*/  @P4 LDC R243, c[0x0][0x29c] ;  /* 0x0000a700fff34b82 */ /* 0x000eb00000000800 */
[----:B------:R-:W0:Y:S08]  /*2aa0*/  @P4 LDC.64 R140, c[0x0][0x2f8] ;  /* 0x0000be00ff8c4b82 */ /* 0x000e300000000a00 */
        /* <DEDUP_REMOVED lines=8> */
.L_x_9366:
[----:B------:R-:W-:Y:S05]  /*2b30*/  BSYNC B0 ;  /* 0x0000000000007941 */ /* 0x000fea0003800000 */
.L_x_9365:
        /* <DEDUP_REMOVED lines=8> */
.L_x_9368:
[----:B------:R-:W-:Y:S05]  /*2bc0*/  BSYNC B0 ;  /* 0x0000000000007941 */ /* 0x000fea0003800000 */
.L_x_9367:
        /* <DEDUP_REMOVED lines=19> */
.L_x_9370:
[----:B------:R-:W-:Y:S05]  /*2d00*/  BSYNC B0 ;  /* 0x0000000000007941 */ /* 0x000fea0003800000 */
.L_x_9369:
        /* <DEDUP_REMOVED lines=11> */
.L_x_9372:
[----:B------:R-:W-:Y:S05]  /*2dc0*/  BSYNC B0 ;  /* 0x0000000000007941 */ /* 0x000fea0003800000 */
.L_x_9371:
[C---:B--2---:R-:W-:Y:S01]  /*2dd0*/  @P4 FMUL.FTZ R220, R206.reuse, R243 ;  /* 0x000000f3cedc4220 */ /* 0x044fe20000410000 */
        /* <DEDUP_REMOVED lines=35> */
.L_x_9374:
[----:B------:R-:W-:Y:S05]  /*3010*/  BSYNC B0 ;  /* 0x0000000000007941 */ /* 0x000fea0003800000 */
.L_x_9373:
        /* <DEDUP_REMOVED lines=8> */
.L_x_9376:
[----:B------:R-:W-:Y:S05]  /*30a0*/  BSYNC B0 ;  /* 0x0000000000007941 */ /* 0x000fea0003800000 */
.L_x_9375:
        /* <DEDUP_REMOVED lines=19> */
.L_x_9378:
[----:B------:R-:W-:Y:S05]  /*31e0*/  BSYNC B0 ;  /* 0x0000000000007941 */ /* 0x000fea0003800000 */
.L_x_9377:
        /* <DEDUP_REMOVED lines=11> */
.L_x_9380:
[----:B------:R-:W-:Y:S05]  /*32a0*/  BSYNC B0 ;  /* 0x0000000000007941 */ /* 0x000fea0003800000 */
.L_x_9379:
        /* <DEDUP_REMOVED lines=20> */
[----:B0-----:R-:W-:Y:S02]  /*33f0*/  @P1 IADD3 R151, R4, 0x200, RZ ;  /* 0x0000020004971810 */ /* 0x001fe40007ffe0ff */
[----:B------:R-:W-:-:S03]  /*3400*/  @!P6 FSEL R143, R36, RZ, P0 ;  /* 0x000000ff248fe208 */ /* 0x000fc60000000000 */
[----:B------:R-:W0:Y:S01]  /*3410*/  @P4 LDC R241, c[0x0][0x29c] ;  /* 0x0000a700fff14b82 */ /* 0x000e220000000800 */
[----:B------:R-:W-:-:S07]  /*3420*/  @!P6 ISETP.NE.U32.AND P0, PT, R2, RZ, PT ;  /* 0x000000ff0200e20c */ /* 0x000fce0003f05070 */
        /* <DEDUP_REMOVED lines=13> */
.L_x_9382:
[----:B------:R-:W-:Y:S05]  /*3500*/  BSYNC B0 ;  /* 0x0000000000007941 */ /* 0x000fea0003800000 */
.L_x_9381:
        /* <DEDUP_REMOVED lines=8> */
.L_x_9384:
[----:B------:R-:W-:Y:S05]  /*3590*/  BSYNC B0 ;  /* 0x0000000000007941 */ /* 0x000fea0003800000 */
.L_x_9383:
        /* <DEDUP_REMOVED lines=19> */
.L_x_9386:
[----:B------:R-:W-:Y:S05]  /*36d0*/  BSYNC B0 ;  /* 0x0000000000007941 */ /* 0x000fea0003800000 */
.L_x_9385:
        /* <DEDUP_REMOVED lines=11> */
.L_x_9388:
[----:B------:R-:W-:Y:S05]  /*3790*/  BSYNC B0 ;  /* 0x0000000000007941 */ /* 0x000fea0003800000 */
.L_x_9387:
        /* <DEDUP_REMOVED lines=12> */
[----:B------:R-:W2:Y:S02]  /*3860*/  @P4 LDC R206, c[0x0][0x29c] ;  /* 0x0000a700ffce4b82 */ /* 0x000ea40000000800 */
        /* <DEDUP_REMOVED lines=9> */
[----:B------:R-:W0:Y:S01]  /*3900*/  @P4 LDC R210, c[0x0][0x29c] ;  /* 0x0000a700ffd24b82 */ /* 0x000e220000000800 */
[----:B------:R-:W-:Y:S01]  /*3910*/  @!P6 FSEL R142, R33, RZ, P2 ;  /* 0x000000ff218ee208 */ /* 0x000fe20001000000 */
[----:B-1----:R-:W-:Y:S08]  /*3920*/  @!P6 BRA `(.L_x_9390) ;  /* 0x000000000018e947 */ /* 0x002ff00003800000 */
[----:B------:R-:W-:Y:S01]  /*3930*/  ISETP.NE.U32.AND P2, PT, R2, RZ, PT ;  /* 0x000000ff0200720c */ /* 0x000fe20003f45070 */
[----:B------:R-:W-:-:S03]  /*3940*/  FFMA.FTZ R141, R179, R233, R222 ;  /* 0x000000e9b38d7223 */ /* 0x000fc600000100de */
[----:B------:R-:W-:Y:S01]  /*3950*/  ISETP.NE.AND.EX P2, PT, R0, RZ, PT, P2 ;  /* 0x000000ff0000720c */ /* 0x000fe20003f45320 */
[----:B------:R-:W-:-:S04]  /*3960*/  FADD.FTZ R140, R180, -R141 ;  /* 0x8000008db48c7221 */ /* 0x000fc80000010000 */
[----:B------:R-:W-:-:S08]  /*3970*/  FMUL.FTZ R141, R5, R140 ;  /* 0x0000008c058d7220 */ /* 0x000fd00000410000 */
[----:B------:R-:W-:-:S07]  /*3980*/  @P2 FADD.FTZ R141, R32, R141 ;  /* 0x0000008d208d2221 */ /* 0x000fce0000010000 */
.L_x_9390:
[----:B------:R-:W-:Y:S05]  /*3990*/  BSYNC B0 ;  /* 0x0000000000007941 */ /* 0x000fea0003800000 */
.L_x_9389:
        /* <DEDUP_REMOVED lines=8> */
.L_x_9392:
[----:B------:R-:W-:Y:S05]  /*3a20*/  BSYNC B0 ;  /* 0x0000000000007941 */ /* 0x000fea0003800000 */
.L_x_9391:
[----:B------:R-:W-:Y:S01]  /*3a30*/  @!P6 ISETP.NE.AND.EX P0, PT, R0, RZ, PT, P0 ;  /* 0x000000ff0000e20c */ /* 0x000fe20003f05300 */
[----:B------:R-:W-:Y:S01]  /*3a40*/  BSSY B0, `(.L_x_9393) ;  /* 0x000000e000007945 */ /* 0x000fe20003800000 */
[C---:B--2---:R-:W-:Y:S01]  /*3a50*/  @P4 FMUL.FTZ R143, R141.reuse, R206 ;  /* 0x000000ce8d8f4220 */ /* 0x044fe20000410000 */
[----:B------:R-:W-:Y:S01]  /*3a60*/  SEL R128, R141, R128, P3 ;  /* 0x000000808d807207 */ /* 0x000fe20001800000 */
[----:B---3--:R-:W-:Y:S01]  /*3a70*/  @P4 FMUL.FTZ R140, R142, R207 ;  /* 0x000000cf8e8c4220 */ /* 0x008fe20000410000 */
[----:B------:R-:W-:Y:S02]  /*3a80*/  @!P6 ISETP.NE.U32.AND P2, PT, R2, RZ, PT ;  /* 0x000000ff0200e20c */ /* 0x000fe40003f45070 */
[----:B------:R-:W-:Y:S02]  /*3a90*/  SEL R129, R142, R129, P3 ;  /* 0x000000818e817207 */ /* 0x000fe40001800000 */
        /* <DEDUP_REMOVED lines=8> */
.L_x_9394:
[----:B------:R-:W-:Y:S05]  /*3b20*/  BSYNC B0 ;  /* 0x0000000000007941 */ /* 0x000fea0003800000 */
.L_x_9393:
[C---:B0-----:R-:W-:Y:S01]  /*3b30*/  @P4 FMUL.FTZ R145, R141.reuse, R210 ;  /* 0x000000d28d914220 */ /* 0x041fe20000410000 */
[----:B------:R-:W-:Y:S01]  /*3b40*/  @!P6 ISETP.NE.AND.EX P2, PT, R0, RZ, PT, P2 ;  /* 0x000000ff0000e20c */ /* 0x000fe20003f45320 */
[----:B------:R-:W-:Y:S01]  /*3b50*/  BSSY B0, `(.L_x_9395) ;  /* 0x0000010000007945 */ /* 0x000fe20003800000 */
[----:B------:R-:W-:Y:S01]  /*3b60*/  SEL R130, R141, R130, P3 ;  /* 0x000000828d827207 */ /* 0x000fe20001800000 */
[-C--:B------:R-:W-:Y:S01]  /*3b70*/  @P4 FMUL.FTZ R132, R23, R143.reuse ;  /* 0x0000008f17844220 */ /* 0x080fe20000410000 */
[----:B-----5:R-:W-:Y:S01]  /*3b80*/  @P4 FFMA.FTZ R96, R68, R143, R96 ;  /* 0x0000008f44604223 */ /* 0x020fe20000010060 */
[-C--:B------:R-:W-:Y:S01]  /*3b90*/  @P4 FFMA.FTZ R97, R69, R140.reuse, R97 ;  /* 0x0000008c45614223 */ /* 0x080fe20000010061 */
[----:B------:R-:W-:Y:S01]  /*3ba0*/  @P4 FMUL.FTZ R133, R7, R140 ;  /* 0x0000008c07854220 */ /* 0x000fe20000410000 */
[-C--:B------:R-:W-:Y:S01]  /*3bb0*/  @P4 FFMA.FTZ R98, R70, R145.reuse, R98 ;  /* 0x0000009146624223 */ /* 0x080fe20000010062 */
[----:B------:R-:W-:Y:S01]  /*3bc0*/  @P4 FMUL.FTZ R134, R21, R145 ;  /* 0x0000009115864220 */ /* 0x000fe20000410000 */
        /* <DEDUP_REMOVED lines=8> */
.L_x_9396:
[----:B------:R-:W-:Y:S05]  /*3c50*/  BSYNC B0 ;  /* 0x0000000000007941 */ /* 0x000fea0003800000 */
.L_x_9395:
[----:B------:R-:W0:Y:S01]  /*3c60*/  @P4 LDC R5, c[0x0][0x29c] ;  /* 0x0000a700ff054b82 */ /* 0x000e220000000800 */
[----:B------:R-:W-:Y:S02]  /*3c70*/  @P1 IADD3 R145, R4, 0x280, RZ ;  /* 0x0000028004911810 */ /* 0x000fe40007ffe0ff */
[----:B------:R-:W-:Y:S02]  /*3c80*/  SEL R131, R144, R131, P3 ;  /* 0x0000008390837207 */ /* 0x000fe40001800000 */
[----:B------:R-:W-:Y:S02]  /*3c90*/  IADD3 R200, R200, UR12, RZ ;  /* 0x0000000cc8c87c10 */ /* 0x000fe4000fffe0ff */
[----:B------:R-:W-:Y:S01]  /*3ca0*/  SEL R222, RZ, 0x1, P5 ;  /* 0x00000001ffde7807 */ /* 0x000fe20002800000 */
[----:B------:R-:W1:Y:S01]  /*3cb0*/  @P1 LDC.64 R142, c[0x0][0x308] ;  /* 0x0000c200ff8e1b82 */ /* 0x000e620000000a00 */
[----:B------:R-:W-:-:S07]  /*3cc0*/  ISETP.GE.AND P0, PT, R200, UR13, PT ;  /* 0x0000000dc8007c0c */ /* 0x000fce000bf06270 */
[----:B------:R-:W2:Y:S01]  /*3cd0*/  @P4 LDC.64 R140, c[0x0][0x2f8] ;  /* 0x0000be00ff8c4b82 */ /* 0x000ea20000000a00 */
[----:B0-----:R-:W-:-:S04]  /*3ce0*/  @P4 FMUL.FTZ R0, R144, R5 ;  /* 0x0000000590004220 */ /* 0x001fc80000410000 */
[-C--:B------:R-:W-:Y:S01]  /*3cf0*/  @P4 FMUL.FTZ R135, R6, R0.reuse ;  /* 0x0000000006874220 */ /* 0x080fe20000410000 */
[----:B------:R-:W-:Y:S01]  /*3d00*/  @P4 FFMA.FTZ R99, R71, R0, R99 ;  /* 0x0000000047634223 */ /* 0x000fe20000010063 */
[----:B-1----:R-:W-:-:S05]  /*3d10*/  @P1 IMAD.WIDE.U32 R142, R145, 0x10, R142 ;  /* 0x00000010918e1825 */ /* 0x002fca00078e008e */
[----:B------:R0:W-:Y:S01]  /*3d20*/  @P1 STG.E.128 desc[UR4][R142.64], R128 ;  /* 0x000000808e001986 */ /* 0x0001e2000c101d04 */
[----:B--2---:R-:W-:-:S05]  /*3d30*/  @P4 IMAD.WIDE.U32 R140, R183, 0x10, R140 ;  /* 0x00000010b78c4825 */ /* 0x004fca00078e008c */
[----:B------:R0:W-:Y:S01]  /*3d40*/  @P4 STG.E.128 desc[UR4][R140.64], R132 ;  /* 0x000000848c004986 */ /* 0x0001e2000c101d04 */
[----:B------:R-:W-:Y:S05]  /*3d50*/  @!P0 BRA `(.L_x_9397) ;  /* 0xffffffcc00748947 */ /* 0x000fea000383ffff */
.L_x_9344:
        /* <DEDUP_REMOVED lines=31> */
.L_x_9348:
[----:B------:R-:W-:Y:S01]  /*3f50*/  HFMA2.MMA R230, -RZ, RZ, 0, 9.5367431640625e-07 ;  /* 0x00000010ffe67435 */ /* 0x000fe200000001ff */
[----:B------:R-:W-:Y:S02]  /*3f60*/  MOV R228, R140 ;  /* 0x0000008c00e47202 */ /* 0x000fe40000000f00 */
[----:B------:R-:W-:Y:S02]  /*3f70*/  MOV R237, 0x1f ;  /* 0x0000001f00ed7802 */ /* 0x000fe40000000f00 */
[----:B------:R-:W-:-:S07]  /*3f80*/  MOV R183, 0xffffffff ;  /* 0xffffffff00b77802 */ /* 0x000fce0000000f00 */
[----:B-----5:R-:W-:Y:S05]  /*3f90*/  WARPSYNC.COLLECTIVE R183, `(.L_x_9398) ;  /* 0x00000000b7087348 */ /* 0x020fea0003c00000 */
[----:B------:R0:W1:Y:S02]  /*3fa0*/  SHFL.DOWN P1, R222, R228, R230, R237 ;  /* 0x080000e6e4de7389 */ /* 0x00006400000200ed */
[----:B01---5:R-:W-:Y:S01]  /*3fb0*/  ENDCOLLECTIVE ;  /* 0x000000000000791b */ /* 0x023fe20003800000 */
.L_x_9398:
[----:B------:R-:W-:Y:S02]  /*3fc0*/  MOV R228, R141 ;  /* 0x0000008d00e47202 */ /* 0x000fe40000000f00 */
[----:B------:R-:W-:-:S07]  /*3fd0*/  MOV R145, R222 ;  /* 0x000000de00917202 */ /* 0x000fce0000000f00 */
[----:B------:R-:W-:Y:S05]  /*3fe0*/  WARPSYNC.COLLECTIVE R183, `(.L_x_9399) ;  /* 0x00000000b7087348 */ /* 0x000fea0003c00000 */
[----:B------:R0:W1:Y:S02]  /*3ff0*/  SHFL.DOWN P1, R222, R228, R230, R237 ;  /* 0x080000e6e4de7389 */ /* 0x00006400000200ed */
[----:B01----:R-:W-:Y:S01]  /*4000*/  ENDCOLLECTIVE ;  /* 0x000000000000791b */ /* 0x003fe20003800000 */
.L_x_9399:
[----:B------:R-:W-:Y:S01]  /*4010*/  FADD.FTZ R145, R145, R140 ;  /* 0x0000008c91917221 */ /* 0x000fe20000010000 */
[----:B------:R-:W-:-:S04]  /*4020*/  HFMA2.MMA R230, -RZ, RZ, 0, 4.76837158203125e-07 ;  /* 0x00000008ffe67435 */ /* 0x000fc800000001ff */
[----:B------:R-:W-:Y:S02]  /*4030*/  MOV R228, R145 ;  /* 0x0000009100e47202 */ /* 0x000fe40000000f00 */
[----:B------:R-:W-:-:S07]  /*4040*/  MOV R144, R222 ;  /* 0x000000de00907202 */ /* 0x000fce0000000f00 */
[----:B------:R-:W-:Y:S05]  /*4050*/  WARPSYNC.COLLECTIVE R183, `(.L_x_9400) ;  /* 0x00000000b7087348 */ /* 0x000fea0003c00000 */
[----:B------:R0:W1:Y:S02]  /*4060*/  SHFL.DOWN P1, R222, R228, R230, R237 ;  /* 0x080000e6e4de7389 */ /* 0x00006400000200ed */
[----:B01----:R-:W-:Y:S01]  /*4070*/  ENDCOLLECTIVE ;  /* 0x000000000000791b */ /* 0x003fe20003800000 */
.L_x_9400:
[----:B------:R-:W-:-:S05]  /*4080*/  FADD.FTZ R144, R144, R141 ;  /* 0x0000008d90907221 */ /* 0x000fca0000010000 */
[----:B------:R-:W-:Y:S02]  /*4090*/  MOV R228, R144 ;  /* 0x0000009000e47202 */ /* 0x000fe40000000f00 */
[----:B------:R-:W-:-:S07]  /*40a0*/  MOV R146, R222 ;  /* 0x000000de00927202 */ /* 0x000fce0000000f00 */
[----:B------:R-:W-:Y:S05]  /*40b0*/  WARPSYNC.COLLECTIVE R183, `(.L_x_9401) ;  /* 0x00000000b7087348 */ /* 0x000fea0003c00000 */
[----:B------:R0:W1:Y:S02]  /*40c0*/  SHFL.DOWN P1, R222, R228, R230, R237 ;  /* 0x080000e6e4de7389 */ /* 0x00006400000200ed */
[----:B01----:R-:W-:Y:S01]  /*40d0*/  ENDCOLLECTIVE ;  /* 0x000000000000791b */ /* 0x003fe20003800000 */
.L_x_9401:
[----:B------:R-:W-:Y:S01]  /*40e0*/  FADD.FTZ R146, R145, R146 ;  /* 0x0000009291927221 */ /* 0x000fe20000010000 */
[----:B------:R-:W-:-:S04]  /*40f0*/  HFMA2.MMA R230, -RZ, RZ, 0, 2.384185791015625e-07 ;  /* 0x00000004ffe67435 */ /* 0x000fc800000001ff */
[----:B------:R-:W-:Y:S02]  /*4100*/  MOV R228, R146 ;  /* 0x0000009200e47202 */ /* 0x000fe40000000f00 */
[----:B------:R-:W-:-:S07]  /*4110*/  MOV R147, R222 ;  /* 0x000000de00937202 */ /* 0x000fce0000000f00 */
[----:B------:R-:W-:Y:S05]  /*4120*/  WARPSYNC.COLLECTIVE R183, `(.L_x_9402) ;  /* 0x00000000b7087348 */ /* 0x000fea0003c00000 */
[----:B------:R0:W1:Y:S02]  /*4130*/  SHFL.DOWN P1, R222, R228, R230, R237 ;  /* 0x080000e6e4de7389 */ /* 0x00006400000200ed */
[----:B01----:R-:W-:Y:S01]  /*4140*/  ENDCOLLECTIVE ;  /* 0x000000000000791b */ /* 0x003fe20003800000 */
.L_x_9402:
[----:B------:R-:W-:-:S05]  /*4150*/  FADD.FTZ R147, R144, R147 ;  /* 0x0000009390937221 */ /* 0x000fca0000010000 */
[----:B------:R-:W-:Y:S02]  /*4160*/  MOV R228, R147 ;  /* 0x0000009300e47202 */ /* 0x000fe40000000f00 */
[----:B------:R-:W-:-:S07]  /*4170*/  MOV R151, R222 ;  /* 0x000000de00977202 */ /* 0x000fce0000000f00 */
[----:B------:R-:W-:Y:S05]  /*4180*/  WARPSYNC.COLLECTIVE R183, `(.L_x_9403) ;  /* 0x00000000b7087348 */ /* 0x000fea0003c00000 */
[----:B------:R0:W1:Y:S02]  /*4190*/  SHFL.DOWN P1, R222, R228, R230, R237 ;  /* 0x080000e6e4de7389 */ /* 0x00006400000200ed */
[----:B01----:R-:W-:Y:S01]  /*41a0*/  ENDCOLLECTIVE ;  /* 0x000000000000791b */ /* 0x003fe20003800000 */
.L_x_9403:
[----:B------:R-:W-:Y:S01]  /*41b0*/  FADD.FTZ R151, R146, R151 ;  /* 0x0000009792977221 */ /* 0x000fe20000010000 */
[----:B------:R-:W-:-:S04]  /*41c0*/  HFMA2.MMA R230, -RZ, RZ, 0, 1.1920928955078125e-07 ;  /* 0x00000002ffe67435 */ /* 0x000fc800000001ff */
[----:B------:R-:W-:Y:S02]  /*41d0*/  MOV R228, R151 ;  /* 0x0000009700e47202 */ /* 0x000fe40000000f00 */
[----:B------:R-:W-:-:S07]  /*41e0*/  MOV R150, R222 ;  /* 0x000000de00967202 */ /* 0x000fce0000000f00 */
[----:B------:R-:W-:Y:S05]  /*41f0*/  WARPSYNC.COLLECTIVE R183, `(.L_x_9404) ;  /* 0x00000000b7087348 */ /* 0x000fea0003c00000 */
[----:B------:R0:W1:Y:S02]  /*4200*/  SHFL.DOWN P1, R222, R228, R230, R237 ;  /* 0x080000e6e4de7389 */ /* 0x00006400000200ed */
[----:B01----:R-:W-:Y:S01]  /*4210*/  ENDCOLLECTIVE ;  /* 0x000000000000791b */ /* 0x003fe20003800000 */
.L_x_9404:
[----:B------:R-:W-:-:S05]  /*4220*/  FADD.FTZ R150, R147, R150 ;  /* 0x0000009693967221 */ /* 0x000fca0000010000 */
[----:B------:R-:W-:Y:S02]  /*4230*/  MOV R228, R150 ;  /* 0x0000009600e47202 */ /* 0x000fe40000000f00 */
[----:B------:R-:W-:-:S07]  /*4240*/  MOV R140, R222 ;  /* 0x000000de008c7202 */ /* 0x000fce0000000f00 */
[----:B------:R-:W-:Y:S05]  /*4250*/  WARPSYNC.COLLECTIVE R183, `(.L_x_9405) ;  /* 0x00000000b7087348 */ /* 0x000fea0003c00000 */
[----:B------:R0:W1:Y:S02]  /*4260*/  SHFL.DOWN P1, R222, R228, R230, R237 ;  /* 0x080000e6e4de7389 */ /* 0x00006400000200ed */
[----:B01----:R-:W-:Y:S01]  /*4270*/  ENDCOLLECTIVE ;  /* 0x000000000000791b */ /* 0x003fe20003800000 */
.L_x_9405:
[----:B------:R-:W-:Y:S01]  /*4280*/  FADD.FTZ R206, R151, R140 ;  /* 0x0000008c97ce7221 */ /* 0x000fe20000010000 */
[----:B------:R-:W-:-:S04]  /*4290*/  HFMA2.MMA R230, -RZ, RZ, 0, 5.9604644775390625e-08 ;  /* 0x00000001ffe67435 */ /* 0x000fc800000001ff */
[----:B------:R-:W-:Y:S02]  /*42a0*/  MOV R228, R206 ;  /* 0x000000ce00e47202 */ /* 0x000fe40000000f00 */
[----:B------:R-:W-:-:S07]  /*42b0*/  MOV R141, R222 ;  /* 0x000000de008d7202 */ /* 0x000fce0000000f00 */
[----:B------:R-:W-:Y:S05]  /*42c0*/  WARPSYNC.COLLECTIVE R183, `(.L_x_9406) ;  /* 0x00000000b7087348 */ /* 0x000fea0003c00000 */
[----:B------:R0:W1:Y:S02]  /*42d0*/  SHFL.DOWN P1, R222, R228, R230, R237 ;  /* 0x080000e6e4de7389 */ /* 0x00006400000200ed */
[----:B01----:R-:W-:Y:S01]  /*42e0*/  ENDCOLLECTIVE ;  /* 0x000000000000791b */ /* 0x003fe20003800000 */
.L_x_9406:
[----:B------:R-:W-:-:S05]  /*42f0*/  FADD.FTZ R145, R150, R141 ;  /* 0x0000008d96917221 */ /* 0x000fca0000010000 */
[----:B------:R-:W-:Y:S02]  /*4300*/  MOV R228, R145 ;  /* 0x0000009100e47202 */ /* 0x000fe40000000f00 */
[----:B------:R-:W-:-:S07]  /*4310*/  MOV R207, R222 ;  /* 0x000000de00cf7202 */ /* 0x000fce0000000f00 */
[----:B------:R-:W-:Y:S05]  /*4320*/  WARPSYNC.COLLECTIVE R183, `(.L_x_9407) ;  /* 0x00000000b7087348 */ /* 0x000fea0003c00000 */
[----:B------:R0:W1:Y:S02]  /*4330*/  SHFL.DOWN P1, R222, R228, R230, R237 ;  /* 0x080000e6e4de7389 */ /* 0x00006400000200ed */
[----:B01----:R-:W-:Y:S01]  /*4340*/  ENDCOLLECTIVE ;  /* 0x000000000000791b */ /* 0x003fe20003800000 */
.L_x_9407:
[----:B------:R-:W-:Y:S01]  /*4350*/  MOV R144, R222 ;  /* 0x000000de00907202 */ /* 0x000fe20000000f00 */
[----:B------:R-:W-:Y:S06]  /*4360*/  BRA `(.L_x_9408) ;  /* 0xffffffd800847947 */ /* 0x000fec000383ffff */
.L_x_9409:
        /* <DEDUP_REMOVED lines=9> */
.L_x_11426:


//--------------------- .text._ZN10layer_norm13ln_bwd_kernelINS_13Kernel_traitsI6__halfffffjLj3072ELj1ELj1ELj4ELj16ENS_18Kernel_traits_baseILj3072ES2_ffffjLj128EEEEELb1ELb0ELb0ELb0EEEvNS_9BwdParamsE --------------------------
	.section	.text._ZN10layer_norm13ln_bwd_kernelINS_13Kernel_traitsI6__halfffffjLj3072ELj1ELj1ELj4ELj16ENS_18Kernel_traits_baseILj3072ES2_ffffjLj128EEEEELb1ELb0ELb0ELb0EEEvNS_9BwdParamsE,"ax",@progbits
	.align	128
        .global         _ZN10layer_norm13ln_bwd_kernelINS_13Kernel_traitsI6__halfffffjLj3072ELj1ELj1ELj4ELj16ENS_18Kernel_traits_baseILj3072ES2_ffffjLj128EEEEELb1ELb0ELb0ELb0EEEvNS_9BwdParamsE
        .type           _ZN10layer_norm13ln_bwd_kernelINS_13Kernel_traitsI6__halfffffjLj3072ELj1ELj1ELj4ELj16ENS_18Kernel_traits_baseILj3072ES2_ffffjLj128EEEEELb1ELb0ELb0ELb0EEEvNS_9BwdParamsE,@function
        .size           _ZN10layer_norm13ln_bwd_kernelINS_13Kernel_traitsI6__halfffffjLj3072ELj1ELj1ELj4ELj16ENS_18Kernel_traits_baseILj3072ES2_ffffjLj128EEEEELb1ELb0ELb0ELb0EEEvNS_9BwdParamsE,(.L_x_11427 - _ZN10layer_norm13ln_bwd_kernelINS_13Kernel_traitsI6__halfffffjLj3072ELj1ELj1ELj4ELj16ENS_18Kernel_traits_baseILj3072ES2_ffffjLj128EEEEELb1ELb0ELb0ELb0EEEvNS_9BwdParamsE)
        .other          _ZN10layer_norm13ln_bwd_kernelINS_13Kernel_traitsI6__halfffffjLj3072ELj1ELj1ELj4ELj16ENS_18Kernel_traits_baseILj3072ES2_ffffjLj128EEEEELb1ELb0ELb0ELb0EEEvNS_9BwdParamsE,@"STO_CUDA_ENTRY STV_DEFAULT"
_ZN10layer_norm13ln_bwd_kernelINS_13Kernel_traitsI6__halfffffjLj3072ELj1ELj1ELj4ELj16ENS_18Kernel_traits_baseILj3072ES2_ffffjLj128EEEEELb1ELb0ELb0ELb0EEEvNS_9BwdParamsE:
.text._ZN10layer_norm13ln_bwd_kernelINS_13Kernel_traitsI6__halfffffjLj3072ELj1ELj1ELj4ELj16ENS_18Kernel_traits_baseILj3072ES2_ffffjLj128EEEEELb1ELb0ELb0ELb0EEEvNS_9BwdParamsE:
        /* <DEDUP_REMOVED lines=31> */
[----:B------:R-:W-:-:S03]  /*01f0*/  P2R R8, PR, RZ, 0x2 ;  /* 0x00000002ff087803 */ /* 0x000fc60000000000 */
[----:B------:R-:W1:Y:S08]  /*0200*/  @P5 LDC.64 R16, c[0x0][0x260] ;  /* 0x00009800ff105b82 */ /* 0x000e700000000a00 */
[----:B------:R-:W2:Y:S08]  /*0210*/  @P4 LDC.64 R22, c[0x0][0x260] ;  /* 0x00009800ff164b82 */ /* 0x000eb00000000a00 */
[----:B------:R-:W3:Y:S01]  /*0220*/  @P3 LDC.64 R24, c[0x0][0x260] ;  /* 0x00009800ff183b82 */ /* 0x000ee20000000a00 */
[C---:B0-----:R-:W-:Y:S01]  /*0230*/  @P1 IMAD.WIDE.U32 R2, R9.reuse, 0x8, R2 ;  /* 0x0000000809021825 */ /* 0x041fe200078e0002 */
[----:B------:R-:W-:-:S04]  /*0240*/  @P1 LOP3.LUT R9, R9, 0x80, RZ, 0xfc, !PT ;  /* 0x0000008009091812 */ /* 0x000fc800078efcff */
[----:B------:R0:W5:Y:S02]  /*0250*/  @P1 LDG.E.64 R4, desc[UR4][R2.64] ;  /* 0x0000000402041981 */ /* 0x000164000c1e1b00 */
[----:B------:R-:W4:Y:S01]  /*0260*/  @P2 LDC.64 R26, c[0x0][0x260] ;  /* 0x00009800ff1a2b82 */ /* 0x000f220000000a00 */
[C---:B-1----:R-:W-:Y:S01]  /*0270*/  @P5 IMAD.WIDE.U32 R20, R9.reuse, 0x8, R16 ;  /* 0x0000000809145825 */ /* 0x042fe200078e0010 */
[----:B------:R-:W-:-:S04]  /*0280*/  @P5 IADD3 R9, R9, 0x80, RZ ;  /* 0x0000008009095810 */ /* 0x000fc80007ffe0ff */
[----:B------:R0:W5:Y:S01]  /*0290*/  @P5 LDG.E.64 R6, desc[UR4][R20.64] ;  /* 0x0000000414065981 */ /* 0x000162000c1e1b00 */
[C---:B--2---:R-:W-:Y:S01]  /*02a0*/  @P4 IMAD.WIDE.U32 R22, R9.reuse, 0x8, R22 ;  /* 0x0000000809164825 */ /* 0x044fe200078e0016 */
[----:B------:R-:W-:Y:S01]  /*02b0*/  @P4 IADD3 R9, R9, 0x80, RZ ;  /* 0x0000008009094810 */ /* 0x000fe20007ffe0ff */
[----:B------:R-:W1:Y:S03]  /*02c0*/  @P0 LDC.64 R28, c[0x0][0x260] ;  /* 0x00009800ff1c0b82 */ /* 0x000e660000000a00 */
[----:B------:R0:W5:Y:S01]  /*02d0*/  @P4 LDG.E.64 R10, desc[UR4][R22.64] ;  /* 0x00000004160a4981 */ /* 0x000162000c1e1b00 */
[C---:B---3--:R-:W-:Y:S01]  /*02e0*/  @P3 IMAD.WIDE.U32 R24, R9.reuse, 0x8, R24 ;  /* 0x0000000809183825 */ /* 0x048fe200078e0018 */
[----:B------:R-:W-:-:S04]  /*02f0*/  @P3 IADD3 R9, R9, 0x80, RZ ;  /* 0x0000008009093810 */ /* 0x000fc80007ffe0ff */
[----:B------:R0:W5:Y:S01]  /*0300*/  @P3 LDG.E.64 R12, desc[UR4][R24.64] ;  /* 0x00000004180c3981 */ /* 0x000162000c1e1b00 */
[C---:B----4-:R-:W-:Y:S01]  /*0310*/  @P2 IMAD.WIDE.U32 R26, R9.reuse, 0x8, R26 ;  /* 0x00000008091a2825 */ /* 0x050fe200078e001a */
[----:B------:R-:W-:-:S04]  /*0320*/  @P2 IADD3 R9, R9, 0x80, RZ ;  /* 0x0000008009092810 */ /* 0x000fc80007ffe0ff */
        /* <DEDUP_REMOVED lines=29> */
[----:B-----5:R-:W-:Y:S01]  /*0500*/  MOV R23, R10 ;  /* 0x0000000a00177202 */ /* 0x020fe20000000f00 */
[----:B------:R-:W-:Y:S01]  /*0510*/  ULDC.64 UR6, c[0x0][0x270] ;  /* 0x00009c0000067ab9 */ /* 0x000fe20000000a00 */
[--C-:B------:R-:W-:Y:S01]  /*0520*/  SHF.R.U64 R24, R10, 0x10, R11.reuse ;  /* 0x000000100a187819 */ /* 0x100fe2000000120b */
[----:B------:R-:W-:Y:S01]  /*0530*/  HFMA2.MMA R171, -RZ, RZ, 0, 5.9604644775390625e-08 ;  /* 0x00000001ffab7435 */ /* 0x000fe200000001ff */
[----:B------:R-:W-:Y:S01]  /*0540*/  MOV R21, R11 ;  /* 0x0000000b00157202 */ /* 0x000fe20000000f00 */
[----:B------:R-:W-:Y:S01]  /*0550*/  HADD2.F32 R23, -RZ, R23.H0_H0 ;  /* 0x20000017ff177230 */ /* 0x000fe20000004100 */
[----:B------:R-:W-:Y:S01]  /*0560*/  SHF.R.U32.HI R22, RZ, 0x10, R11 ;  /* 0x00000010ff167819 */ /* 0x000fe2000001160b */
[----:B------:R-:W-:Y:S01]  /*0570*/  HADD2.F32 R24, -RZ, R24.H0_H0 ;  /* 0x20000018ff187230 */ /* 0x000fe20000004100 */
[----:B------:R-:W-:Y:S01]  /*0580*/  MOV R0, R12 ;  /* 0x0000000c00007202 */ /* 0x000fe20000000f00 */
[----:B------:R-:W-:Y:S01]  /*0590*/  HADD2.F32 R21, -RZ, R21.H0_H0 ;  /* 0x20000015ff157230 */ /* 0x000fe20000004100 */
[----:B------:R-:W-:Y:S01]  /*05a0*/  SHF.R.U64 R20, R12, 0x10, R13 ;  /* 0x000000100c147819 */ /* 0x000fe2000000120d */
[----:B------:R-:W-:Y:S01]  /*05b0*/  HADD2.F32 R22, -RZ, R22.H0_H0 ;  /* 0x20000016ff167230 */ /* 0x000fe20000004100 */
[----:B------:R-:W-:-:S02]  /*05c0*/  MOV R17, R13 ;  /* 0x0000000d00117202 */ /* 0x000fc40000000f00 */
[----:B------:R-:W-:Y:S01]  /*05d0*/  SHF.R.U32.HI R3, RZ, 0x10, R13 ;  /* 0x00000010ff037819 */ /* 0x000fe2000001160d */
[----:B------:R-:W-:Y:S01]  /*05e0*/  HADD2.F32 R20, -RZ, R20.H0_H0 ;  /* 0x20000014ff147230 */ /* 0x000fe20000004100 */
[----:B------:R-:W-:Y:S01]  /*05f0*/  MOV R2, R14 ;  /* 0x0000000e00027202 */ /* 0x000fe20000000f00 */
[----:B------:R-:W-:Y:S01]  /*0600*/  HADD2.F32 R17, -RZ, R17.H0_H0 ;  /* 0x20000011ff117230 */ /* 0x000fe20000004100 */
[----:B------:R-:W-:Y:S02]  /*0610*/  SHF.R.U64 R16, R14, 0x10, R15 ;  /* 0x000000100e107819 */ /* 0x000fe4000000120f */
[----:B------:R-:W-:Y:S02]  /*0620*/  MOV R31, R4 ;  /* 0x00000004001f7202 */ /* 0x000fe40000000f00 */
        /* <DEDUP_REMOVED lines=33> */
[----:B0-----:R-:W-:-:S08]  /*0840*/  HADD2.F32 R10, -RZ, R10.H0_H0 ;  /* 0x2000000aff0a7230 */ /* 0x001fd00000004100 */
.L_x_9436:
[----:B01234-:R-:W0:Y:S01]  /*0850*/  @P1 LDC.64 R124, c[0x0][0x270] ;  /* 0x00009c00ff7c1b82 */ /* 0x01fe220000000a00 */
[----:B------:R-:W-:Y:S02]  /*0860*/  SHF.R.S32.HI R7, RZ, 0x1f, R34 ;  /* 0x0000001fff077819 */ /* 0x000fe40000011422 */
[----:B-----5:R-:W-:Y:S02]  /*0870*/  MOV R40, 0x3f800000 ;  /* 0x3f80000000287802 */ /* 0x020fe40000000f00 */
[----:B------:R-:W-:-:S03]  /*0880*/  ISETP.NE.AND P6, PT, R8, RZ, PT ;  /* 0x000000ff0800720c */ /* 0x000fc60003fc5270 */
[----:B------:R-:W1:Y:S08]  /*0890*/  LDC.64 R122, c[0x0][0x250] ;  /* 0x00009400ff7a7b82 */ /* 0x000e700000000a00 */
[----:B------:R-:W2:Y:S01]  /*08a0*/  LDC.64 R120, c[0x0][0x258] ;  /* 0x00009600ff787b82 */ /* 0x000ea20000000a00 */
[----:B0-----:R-:W-:-:S04]  /*08b0*/  @P1 LEA R124, P0, R34, R124, 0x2 ;  /* 0x0000007c227c1211 */ /* 0x001fc800078010ff */
[C---:B------:R-:W-:Y:S01]  /*08c0*/  @P1 LEA.HI.X R125, R34.reuse, R125, R7, 0x2, P0 ;  /* 0x0000007d227d1211 */ /* 0x040fe200000f1407 */
[----:B-1----:R-:W-:-:S04]  /*08d0*/  IMAD.WIDE R122, R34, 0x4, R122 ;  /* 0x00000004227a7825 */ /* 0x002fc800078e027a */
[----:B------:R0:W5:Y:S04]  /*08e0*/  @P1 LDG.E R40, desc[UR4][R124.64] ;  /* 0x000000047c281981 */ /* 0x000168000c1e1900 */
        /* <DEDUP_REMOVED lines=15> */
[----:B0-----:R-:W-:Y:S06]  /*09e0*/  @!P6 BRA `(.L_x_9412) ;  /* 0x0000000000b4e947 */ /* 0x001fec0003800000 */
[C---:B------:R-:W-:Y:S01]  /*09f0*/  LEA R176, P0, R7.reuse, UR12, 0x2 ;  /* 0x0000000c07b07c11 */ /* 0x040fe2000f8010ff */
[----:B------:R-:W0:Y:S03]  /*0a00*/  LDC.64 R124, c[0x0][0x2b8] ;  /* 0x0000ae00ff7c7b82 */ /* 0x000e260000000a00 */
[----:B------:R-:W-:Y:S02]  /*0a10*/  LEA.HI.X R177, R7, UR13, RZ, 0x2, P0 ;  /* 0x0000000d07b17c11 */ /* 0x000fe400080f14ff */
[----:B------:R-:W-:-:S03]  /*0a20*/  ISETP.NE.U32.AND P0, PT, RZ, UR8, PT ;  /* 0x00000008ff007c0c */ /* 0x000fc6000bf05070 */
[----:B------:R-:W5:Y:S01]  /*0a30*/  LDG.E R6, desc[UR4][R176.64] ;  /* 0x00000004b0067981 */ /* 0x000f62000c1e1900 */
[----:B------:R-:W-:-:S13]  /*0a40*/  ISETP.NE.AND.EX P0, PT, RZ, UR9, PT, P0 ;  /* 0x00000009ff007c0c */ /* 0x000fda000bf05300 */
[----:B------:R-:W-:-:S04]  /*0a50*/  @P0 LEA R136, P6, R7, UR8, 0x4 ;  /* 0x0000000807880c11 */ /* 0x000fc8000f8c20ff */
[C---:B------:R-:W-:Y:S02]  /*0a60*/  @P0 LEA.HI.X R137, R7.reuse, UR9, RZ, 0x4, P6 ;  /* 0x0000000907890c11 */ /* 0x040fe4000b0f24ff */
[C---:B------:R-:W-:Y:S01]  /*0a70*/  LEA R120, P6, R7.reuse, UR10, 0x4 ;  /* 0x0000000a07787c11 */ /* 0x040fe2000f8c20ff */
[C---:B0-----:R-:W-:Y:S02]  /*0a80*/  IMAD.WIDE.U32 R124, R7.reuse, 0x10, R124 ;  /* 0x00000010077c7825 */ /* 0x041fe400078e007c */
[----:B------:R0:W5:Y:S01]  /*0a90*/  @P0 LDG.E.128 R88, desc[UR4][R136.64] ;  /* 0x0000000488580981 */ /* 0x000162000c1e1d00 */
[----:B------:R-:W-:-:S03]  /*0aa0*/  LEA.HI.X R121, R7, UR11, RZ, 0x4, P6 ;  /* 0x0000000b07797c11 */ /* 0x000fc6000b0f24ff */
[----:B------:R-:W2:Y:S04]  /*0ab0*/  LDG.E.128 R124, desc[UR4][R124.64] ;  /* 0x000000047c7c7981 */ /* 0x000ea8000c1e1d00 */
[----:B------:R-:W3:Y:S01]  /*0ac0*/  LDG.E.128 R120, desc[UR4][R120.64] ;  /* 0x0000000478787981 */ /* 0x000ee2000c1e1d00 */
[----:B------:R-:W-:-:S04]  /*0ad0*/  ISETP.NE.AND P0, PT, R33, RZ, PT ;  /* 0x000000ff2100720c */ /* 0x000fc80003f05270 */
[----:B-----5:R-:W-:Y:S02]  /*0ae0*/  FSEL R139, R175, RZ, !P0 ;  /* 0x000000ffaf8b7208 */ /* 0x020fe40004000000 */
[----:B------:R-:W-:-:S03]  /*0af0*/  IADD3 R181, R7, 0x80, RZ ;  /* 0x0000008007b57810 */ /* 0x000fc60007ffe0ff */
[C---:B---3--:R-:W-:Y:S01]  /*0b00*/  FADD.FTZ R148, -R139.reuse, R120 ;  /* 0x000000788b947221 */ /* 0x048fe20000010100 */
[----:B------:R-:W-:-:S03]  /*0b10*/  FADD.FTZ R150, -R139, R121 ;  /* 0x000000798b967221 */ /* 0x000fc60000010100 */
[----:B------:R-:W-:Y:S01]  /*0b20*/  FMUL.FTZ R3, R135, R148 ;  /* 0x0000009487037220 */ /* 0x000fe20000410000 */
[----:B--2---:R-:W-:Y:S01]  /*0b30*/  FMUL.FTZ R148, R31, R124 ;  /* 0x0000007c1f947220 */ /* 0x004fe20000410000 */
[----:B0-----:R-:W-:Y:S01]  /*0b40*/  FMUL.FTZ R137, R32, R125 ;  /* 0x0000007d20897220 */ /* 0x001fe20000410000 */
[----:B------:R-:W-:Y:S01]  /*0b50*/  FADD.FTZ R122, -R139, R122 ;  /* 0x0000007a8b7a7221 */ /* 0x000fe20000010100 */
[----:B------:R-:W-:Y:S01]  /*0b60*/  FMUL.FTZ R136, R135, R150 ;  /* 0x0000009687887220 */ /* 0x000fe20000410000 */
[----:B------:R-:W-:Y:S01]  /*0b70*/  FADD.FTZ R120, RZ, R148 ;  /* 0x00000094ff787221 */ /* 0x000fe20000010000 */
[----:B------:R-:W-:Y:S01]  /*0b80*/  FFMA.FTZ R121, R3, R148, RZ ;  /* 0x0000009403797223 */ /* 0x000fe200000100ff */
        /* <DEDUP_REMOVED lines=19> */
.L_x_9412:
[----:B------:R-:W-:Y:S05]  /*0cc0*/  BSYNC B0 ;  /* 0x0000000000007941 */ /* 0x000fea0003800000 */
.L_x_9411:
[----:B------:R-:W-:Y:S04]  /*0cd0*/  BSSY B0, `(.L_x_9413) ;  /* 0x000002f000007945 */ /* 0x000fe80003800000 */
[----:B------:R-:W-:Y:S05]  /*0ce0*/  @!P5 BRA `(.L_x_9414) ;  /* 0x0000000000b4d947 */ /* 0x000fea0003800000 */
[C---:B------:R-:W-:Y:S01]  /*0cf0*/  LEA R176, P0, R181.reuse, UR12, 0x2 ;  /* 0x0000000cb5b07c11 */ /* 0x040fe2000f8010ff */
[----:B------:R-:W0:Y:S03]  /*0d00*/  LDC.64 R124, c[0x0][0x2b8] ;  /* 0x0000ae00ff7c7b82 */ /* 0x000e260000000a00 */
[----:B------:R-:W-:Y:S02]  /*0d10*/  LEA.HI.X R177, R181, UR13, RZ, 0x2, P0 ;  /* 0x0000000db5b17c11 */ /* 0x000fe400080f14ff */
[----:B------:R-:W-:-:S03]  /*0d20*/  ISETP.NE.U32.AND P0, PT, RZ, UR8, PT ;  /* 0x00000008ff007c0c */ /* 0x000fc6000bf05070 */
[----:B------:R1:W5:Y:S01]  /*0d30*/  LDG.E R5, desc[UR4][R176.64] ;  /* 0x00000004b0057981 */ /* 0x000362000c1e1900 */
        /* <DEDUP_REMOVED lines=14> */
[C---:B------:R-:W-:Y:S01]  /*0e20*/  FMUL.FTZ R41, R135.reuse, R134 ;  /* 0x0000008687297220 */ /* 0x040fe20000410000 */
[----:B------:R-:W-:Y:S01]  /*0e30*/  FMUL.FTZ R134, R135, R146 ;  /* 0x0000009287867220 */ /* 0x000fe20000410000 */
[----:B--2---:R-:W-:Y:S01]  /*0e40*/  FMUL.FTZ R146, R27, R124 ;  /* 0x0000007c1b927220 */ /* 0x004fe20000410000 */
[----:B------:R-:W-:Y:S01]  /*0e50*/  FMUL.FTZ R141, R28, R125 ;  /* 0x0000007d1c8d7220 */ /* 0x000fe20000410000 */
[C---:B------:R-:W-:Y:S02]  /*0e60*/  FADD.FTZ R122, -R160.reuse, R122 ;  /* 0x0000007aa07a7221 */ /* 0x040fe40000010100 */
        /* <DEDUP_REMOVED lines=21> */
.L_x_9414:
[----:B------:R-:W-:Y:S05]  /*0fc0*/  BSYNC B0 ;  /* 0x0000000000007941 */ /* 0x000fea0003800000 */
.L_x_9413:
[----:B------:R-:W-:Y:S04]  /*0fd0*/  BSSY B0, `(.L_x_9415) ;  /* 0x000002f000007945 */ /* 0x000fe80003800000 */
[----:B------:R-:W-:Y:S05]  /*0fe0*/  @!P4 BRA `(.L_x_9416) ;  /* 0x0000000000b4c947 */ /* 0x000fea0003800000 */
        /* <DEDUP_REMOVED lines=14> */
[----:B------:R-:W-:-:S04]  /*10d0*/  ISETP.NE.AND P0, PT, R33, RZ, PT ;  /* 0x000000ff2100720c */ /* 0x000fc80003f05270 */
[----:B-----5:R-:W-:Y:S02]  /*10e0*/  FSEL R164, R175, RZ, !P0 ;  /* 0x000000ffafa47208 */ /* 0x020fe40004000000 */
[----:B------:R-:W-:Y:S01]  /*10f0*/  IADD3 R181, R181, 0x80, RZ ;  /* 0x00000080b5b57810 */ /* 0x000fe20007ffe0ff */
[----:B0-----:R-:W-:Y:S02]  /*1100*/  FMUL.FTZ R144, R23, R124 ;  /* 0x0000007c17907220 */ /* 0x001fe40000410000 */
        /* <DEDUP_REMOVED lines=27> */
.L_x_9416:
[----:B------:R-:W-:Y:S05]  /*12c0*/  BSYNC B0 ;  /* 0x0000000000007941 */ /* 0x000fea0003800000 */
.L_x_9415:
        /* <DEDUP_REMOVED lines=47> */
.L_x_9418:
[----:B------:R-:W-:Y:S05]  /*15c0*/  BSYNC B0 ;  /* 0x0000000000007941 */ /* 0x000fea0003800000 */
.L_x_9417:
        /* <DEDUP_REMOVED lines=47> */
.L_x_9420:
[----:B------:R-:W-:Y:S05]  /*18c0*/  BSYNC B0 ;  /* 0x0000000000007941 */ /* 0x000fea0003800000 */
.L_x_9419:
        /* <DEDUP_REMOVED lines=9> */
[C---:B------:R-:W-:Y:S01]  /*1960*/  @P0 LEA.HI.X R177, R181.reuse, UR9, RZ, 0x4, P6 ;  /* 0x00000009b5b10c11 */ /* 0x040fe2000b0f24ff */
[C---:B0-----:R-:W-:Y:S01]  /*1970*/  IMAD.WIDE.U32 R124, R181.reuse, 0x10, R124 ;  /* 0x00000010b57c7825 */ /* 0x041fe200078e007c */
[----:B------:R-:W-:-:S03]  /*1980*/  LEA R174, P6, R181, UR12, 0x2 ;  /* 0x0000000cb5ae7c11 */ /* 0x000fc6000f8c10ff */
[----:B------:R-:W5:Y:S01]  /*1990*/  @P0 LDG.E.128 R112, desc[UR4][R176.64] ;  /* 0x00000004b0700981 */ /* 0x000f62000c1e1d00 */
[C---:B------:R-:W-:Y:S02]  /*19a0*/  LEA R120, P0, R181.reuse, UR10, 0x4 ;  /* 0x0000000ab5787c11 */ /* 0x040fe4000f8020ff */
[C---:B------:R-:W-:Y:S01]  /*19b0*/  LEA.HI.X R175, R181.reuse, UR13, RZ, 0x2, P6 ;  /* 0x0000000db5af7c11 */ /* 0x040fe2000b0f14ff */
[----:B------:R-:W2:Y:S01]  /*19c0*/  LDG.E.128 R124, desc[UR4][R124.64] ;  /* 0x000000047c7c7981 */ /* 0x000ea2000c1e1d00 */
[----:B------:R-:W-:-:S03]  /*19d0*/  LEA.HI.X R121, R181, UR11, RZ, 0x4, P0 ;  /* 0x0000000bb5797c11 */ /* 0x000fc600080f24ff */
[----:B------:R0:W5:Y:S04]  /*19e0*/  LDG.E R39, desc[UR4][R174.64] ;  /* 0x00000004ae277981 */ /* 0x000168000c1e1900 */
[----:B------:R-:W3:Y:S02]  /*19f0*/  LDG.E.128 R120, desc[UR4][R120.64] ;  /* 0x0000000478787981 */ /* 0x000ee4000c1e1d00 */
        /* <DEDUP_REMOVED lines=12> */
[----:B0-----:R-:W-:Y:S01]  /*1ac0*/  FMUL.FTZ R174, R9, R126 ;  /* 0x0000007e09ae7220 */ /* 0x001fe20000410000 */
        /* <DEDUP_REMOVED lines=15> */
.L_x_9422:
[----:B------:R-:W-:Y:S05]  /*1bc0*/  BSYNC B0 ;  /* 0x0000000000007941 */ /* 0x000fea0003800000 */
.L_x_9421:
[----:B------:R-:W-:Y:S01]  /*1bd0*/  LOP3.LUT P0, RZ, R171, 0xff, RZ, 0xc0, !PT ;  /* 0x000000ffabff7812 */ /* 0x000fe2000780c0ff */
[----:B------:R-:W-:Y:S01]  /*1be0*/  UMOV UR6, 0xffffffff ;  /* 0xffffffff00067882 */ /* 0x000fe20000000000 */
[----:B------:R-:W-:-:S04]  /*1bf0*/  LOP3.LUT P6, RZ, R36, 0x1f, RZ, 0xc0, !PT ;  /* 0x0000001f24ff7812 */ /* 0x000fc800078cc0ff */
[----:B------:R-:W-:-:S07]  /*1c00*/  P2R R120, PR, RZ, 0x40 ;  /* 0x00000040ff787803 */ /* 0x000fce0000000000 */
        /* <DEDUP_REMOVED lines=20> */
.L_x_9447:
[----:B------:R-:W3:Y:S01]  /*1d50*/  S2R R122, SR_CgaCtaId ;  /* 0x00000000007a7919 */ /* 0x000ee20000008800 */
[----:B------:R-:W-:Y:S01]  /*1d60*/  LOP3.LUT P6, RZ, R36, 0x1f, RZ, 0xc0, !PT ;  /* 0x0000001f24ff7812 */ /* 0x000fe200078cc0ff */
[----:B-1----:R-:W-:Y:S01]  /*1d70*/  FADD.FTZ R176, R127, R176 ;  /* 0x000000b07fb07221 */ /* 0x002fe20000010000 */
[----:B------:R-:W-:Y:S01]  /*1d80*/  MOV R121, 0x400 ;  /* 0x0000040000797802 */ /* 0x000fe20000000f00 */
[----:B--2---:R-:W-:Y:S01]  /*1d90*/  FADD.FTZ R177, R126, R177 ;  /* 0x000000b17eb17221 */ /* 0x004fe20000010000 */
[----:B------:R-:W-:Y:S05]  /*1da0*/  WARPSYNC.ALL ;  /* 0x0000000000007948 */ /* 0x000fea0003800000 */
[----:B------:R-:W-:Y:S04]  /*1db0*/  BSSY B0, `(.L_x_9424) ;  /* 0x0000047000007945 */ /* 0x000fe80003800000 */
[----:B------:R-:W-:-:S04]  /*1dc0*/  @!P6 LOP3.LUT R120, R173, 0x3, RZ, 0xc0, !PT ;  /* 0x00000003ad78e812 */ /* 0x000fc800078ec0ff */
[----:B------:R-:W-:Y:S02]  /*1dd0*/  @!P6 IADD3 R120, R169, R120, RZ ;  /* 0x00000078a978e210 */ /* 0x000fe40007ffe0ff */
[----:B---3--:R-:W-:-:S04]  /*1de0*/  LEA R121, R122, R121, 0x18 ;  /* 0x000000797a797211 */ /* 0x008fc800078ec0ff */
[-C--:B------:R-:W-:Y:S02]  /*1df0*/  @!P6 LEA R171, R120, R121.reuse, 0x3 ;  /* 0x0000007978abe211 */ /* 0x080fe400078e18ff */
[----:B------:R-:W-:-:S03]  /*1e00*/  LEA R169, R169, R121, 0x3 ;  /* 0x00000079a9a97211 */ /* 0x000fc600078e18ff */
[----:B------:R-:W-:Y:S01]  /*1e10*/  @!P6 STS.64 [R171+0x3000], R176 ;  /* 0x003000b0ab00e388 */ /* 0x000fe20000000a00 */
[----:B------:R-:W-:Y:S01]  /*1e20*/  BAR.SYNC.DEFER_BLOCKING 0x0 ;  /* 0x0000000000007b1d */ /* 0x000fe20000010000 */
[----:B------:R-:W-:-:S05]  /*1e30*/  ISETP.NE.AND P6, PT, R33, RZ, PT ;  /* 0x000000ff2100720c */ /* 0x000fca0003fc5270 */
        /* <DEDUP_REMOVED lines=25> */
[C---:B-----5:R-:W-:Y:S01]  /*1fd0*/  FMUL.FTZ R125, R135.reuse, R120 ;  /* 0x00000078877d7220 */ /* 0x060fe20000410000 */
[C---:B------:R-:W-:Y:S01]  /*1fe0*/  FMUL.FTZ R124, R135.reuse, R122 ;  /* 0x0000007a877c7220 */ /* 0x040fe20000410000 */
[C---:B------:R-:W-:Y:S01]  /*1ff0*/  FMUL.FTZ R169, R135.reuse, R176 ;  /* 0x000000b087a97220 */ /* 0x040fe20000410000 */
[----:B------:R-:W-:-:S04]  /*2000*/  FMUL.FTZ R180, R135, R180 ;  /* 0x000000b487b47220 */ /* 0x000fc80000410000 */
[----:B------:R-:W-:Y:S01]  /*2010*/  @P6 FADD.FTZ R125, R88, R125 ;  /* 0x0000007d587d6221 */ /* 0x000fe20000010000 */
[----:B------:R-:W-:Y:S01]  /*2020*/  @P6 FADD.FTZ R124, R89, R124 ;  /* 0x0000007c597c6221 */ /* 0x000fe20000010000 */
[----:B------:R-:W-:Y:S01]  /*2030*/  @P6 FADD.FTZ R169, R90, R169 ;  /* 0x000000a95aa96221 */ /* 0x000fe20000010000 */
[----:B------:R-:W-:Y:S01]  /*2040*/  @P6 FADD.FTZ R180, R91, R180 ;  /* 0x000000b45bb46221 */ /* 0x000fe20000010000 */
[----:B------:R-:W-:-:S04]  /*2050*/  ISETP.NE.U32.AND P6, PT, RZ, UR16, PT ;  /* 0x00000010ff007c0c */ /* 0x000fc8000bfc5070 */
[----:B------:R-:W-:-:S04]  /*2060*/  ISETP.NE.AND.EX P6, PT, RZ, UR17, PT, P6 ;  /* 0x00000011ff007c0c */ /* 0x000fc8000bfc5360 */
[C---:B------:R-:W-:Y:S01]  /*2070*/  SEL R116, R125.reuse, R116, P6 ;  /* 0x000000747d747207 */ /* 0x040fe20003000000 */
[-C--:B------:R-:W-:Y:S01]  /*2080*/  FMUL.FTZ R125, R125, R40.reuse ;  /* 0x000000287d7d7220 */ /* 0x080fe20000410000 */
[C---:B------:R-:W-:Y:S01]  /*2090*/  SEL R117, R124.reuse, R117, P6 ;  /* 0x000000757c757207 */ /* 0x040fe20003000000 */
[----:B------:R-:W-:Y:S01]  /*20a0*/  FMUL.FTZ R124, R124, R40 ;  /* 0x000000287c7c7220 */ /* 0x000fe20000410000 */
[C---:B------:R-:W-:Y:S01]  /*20b0*/  SEL R118, R169.reuse, R118, P6 ;  /* 0x00000076a9767207 */ /* 0x040fe20003000000 */
[-C--:B------:R-:W-:Y:S01]  /*20c0*/  FMUL.FTZ R169, R169, R40.reuse ;  /* 0x00000028a9a97220 */ /* 0x080fe20000410000 */
[C---:B------:R-:W-:Y:S01]  /*20d0*/  SEL R119, R180.reuse, R119, P6 ;  /* 0x00000077b4777207 */ /* 0x040fe20003000000 */
[----:B------:R-:W-:Y:S02]  /*20e0*/  FMUL.FTZ R180, R180, R40 ;  /* 0x00000028b4b47220 */ /* 0x000fe40000410000 */
[----:B------:R-:W0:Y:S01]  /*20f0*/  @P6 LDC.64 R120, c[0x0][0x308] ;  /* 0x0000c200ff786b82 */ /* 0x000e220000000a00 */
[----:B------:R-:W-:Y:S01]  /*2100*/  FMUL.FTZ R169, R169, UR15 ;  /* 0x0000000fa9a97c20 */ /* 0x000fe20008410000 */
[----:B0-----:R-:W-:-:S04]  /*2110*/  @P6 IMAD.WIDE.U32 R122, R7, 0x10, R120 ;  /* 0x00000010077a6825 */ /* 0x001fc800078e0078 */
[----:B------:R-:W-:Y:S01]  /*2120*/  FMUL.FTZ R120, R125, UR15 ;  /* 0x0000000f7d787c20 */ /* 0x000fe20008410000 */
[----:B------:R-:W-:Y:S02]  /*2130*/  FMUL.FTZ R121, R124, UR15 ;  /* 0x0000000f7c797c20 */ /* 0x000fe40008410000 */
[----:B------:R-:W0:Y:S01]  /*2140*/  LDC.64 R124, c[0x0][0x2f8] ;  /* 0x0000be00ff7c7b82 */ /* 0x000e220000000a00 */
[----:B------:R1:W-:Y:S01]  /*2150*/  @P6 STG.E.128 desc[UR4][R122.64], R116 ;  /* 0x000000747a006986 */ /* 0x0003e2000c101d04 */
[----:B------:R-:W-:-:S04]  /*2160*/  LOP3.LUT P6, RZ, R6, 0xff, RZ, 0xc0, !PT ;  /* 0x000000ff06ff7812 */ /* 0x000fc800078cc0ff */
[----:B------:R-:W-:Y:S02]  /*2170*/  SEL R120, R120, RZ, P6 ;  /* 0x000000ff78787207 */ /* 0x000fe40003000000 */
[----:B------:R-:W-:-:S04]  /*2180*/  LOP3.LUT P6, RZ, R6, 0xff00, RZ, 0xc0, !PT ;  /* 0x0000ff0006ff7812 */ /* 0x000fc800078cc0ff */
[----:B------:R-:W-:Y:S02]  /*2190*/  SEL R121, R121, RZ, P6 ;  /* 0x000000ff79797207 */ /* 0x000fe40003000000 */
[----:B------:R-:W-:-:S04]  /*21a0*/  LOP3.LUT P6, RZ, R6, 0xff0000, RZ, 0xc0, !PT ;  /* 0x00ff000006ff7812 */ /* 0x000fc800078cc0ff */
[----:B-1----:R-:W-:Y:S01]  /*21b0*/  SEL R122, R169, RZ, P6 ;  /* 0x000000ffa97a7207 */ /* 0x002fe20003000000 */
[----:B------:R-:W-:Y:S01]  /*21c0*/  FMUL.FTZ R123, R180, UR15 ;  /* 0x0000000fb47b7c20 */ /* 0x000fe20008410000 */
[----:B------:R-:W-:Y:S01]  /*21d0*/  LOP3.LUT P6, RZ, R6, 0xff000000, RZ, 0xc0, !PT ;  /* 0xff00000006ff7812 */ /* 0x000fe200078cc0ff */
[----:B0-----:R-:W-:-:S03]  /*21e0*/  IMAD.WIDE.U32 R124, R7, 0x10, R124 ;  /* 0x00000010077c7825 */ /* 0x001fc600078e007c */
[----:B------:R-:W-:Y:S02]  /*21f0*/  SEL R123, R123, RZ, P6 ;  /* 0x000000ff7b7b7207 */ /* 0x000fe40003000000 */
[----:B------:R-:W-:-:S03]  /*2200*/  IADD3 R7, R7, 0x80, RZ ;  /* 0x0000008007077810 */ /* 0x000fc60007ffe0ff */
[----:B------:R0:W-:Y:S04]  /*2210*/  STG.E.128 desc[UR4][R124.64], R120 ;  /* 0x000000787c007986 */ /* 0x0001e8000c101d04 */
.L_x_9425:
[----:B------:R-:W-:Y:S05]  /*2220*/  BSYNC B0 ;  /* 0x0000000000007941 */ /* 0x000fea0003800000 */
.L_x_9424:
        /* <DEDUP_REMOVED lines=30> */
[-C--:B------:R-:W-:Y:S01]  /*2410*/  FMUL.FTZ R125, R125, R40.reuse ;  /* 0x000000287d7d7220 */ /* 0x080fe20000410000 */
[----:B------:R-:W0:Y:S01]  /*2420*/  @P6 LDC.64 R122, c[0x0][0x308] ;  /* 0x0000c200ff7a6b82 */ /* 0x000e220000000a00 */
[----:B------:R-:W-:-:S02]  /*2430*/  FMUL.FTZ R180, R180, R40 ;  /* 0x00000028b4b47220 */ /* 0x000fc40000410000 */
[----:B------:R-:W-:Y:S01]  /*2440*/  FMUL.FTZ R125, R125, UR15 ;  /* 0x0000000f7d7d7c20 */ /* 0x000fe20008410000 */
[----:B0-----:R-:W-:-:S05]  /*2450*/  @P6 IMAD.WIDE.U32 R122, R7, 0x10, R122 ;  /* 0x00000010077a6825 */ /* 0x001fca00078e007a */
[----:B------:R0:W-:Y:S01]  /*2460*/  @P6 STG.E.128 desc[UR4][R122.64], R116 ;  /* 0x000000747a006986 */ /* 0x0001e2000c101d04 */
[----:B------:R-:W-:-:S04]  /*2470*/  LOP3.LUT P6, RZ, R5, 0xff, RZ, 0xc0, !PT ;  /* 0x000000ff05ff7812 */ /* 0x000fc800078cc0ff */
[----:B------:R-:W-:Y:S02]  /*2480*/  SEL R120, R120, RZ, P6 ;  /* 0x000000ff78787207 */ /* 0x000fe40003000000 */
[----:B------:R-:W-:-:S04]  /*2490*/  LOP3.LUT P6, RZ, R5, 0xff00, RZ, 0xc0, !PT ;  /* 0x0000ff0005ff7812 */ /* 0x000fc800078cc0ff */
[----:B------:R-:W-:Y:S02]  /*24a0*/  SEL R121, R121, RZ, P6 ;  /* 0x000000ff79797207 */ /* 0x000fe40003000000 */
[----:B------:R-:W-:-:S04]  /*24b0*/  LOP3.LUT P6, RZ, R5, 0xff0000, RZ, 0xc0, !PT ;  /* 0x00ff000005ff7812 */ /* 0x000fc800078cc0ff */
[----:B0-----:R-:W-:Y:S01]  /*24c0*/  SEL R122, R125, RZ, P6 ;  /* 0x000000ff7d7a7207 */ /* 0x001fe20003000000 */
[----:B------:R-:W-:Y:S01]  /*24d0*/  FMUL.FTZ R123, R180, UR15 ;  /* 0x0000000fb47b7c20 */ /* 0x000fe20008410000 */
[----:B------:R-:W0:Y:S01]  /*24e0*/  LDC.64 R124, c[0x0][0x2f8] ;  /* 0x0000be00ff7c7b82 */ /* 0x000e220000000a00 */
[----:B------:R-:W-:-:S04]  /*24f0*/  LOP3.LUT P6, RZ, R5, 0xff000000, RZ, 0xc0, !PT ;  /* 0xff00000005ff7812 */ /* 0x000fc800078cc0ff */
[----:B------:R-:W-:Y:S01]  /*2500*/  SEL R123, R123, RZ, P6 ;  /* 0x000000ff7b7b7207 */ /* 0x000fe20003000000 */
[C---:B0-----:R-:W-:Y:S01]  /*2510*/  IMAD.WIDE.U32 R124, R7.reuse, 0x10, R124 ;  /* 0x00000010077c7825 */ /* 0x041fe200078e007c */
[----:B------:R-:W-:-:S04]  /*2520*/  IADD3 R7, R7, 0x80, RZ ;  /* 0x0000008007077810 */ /* 0x000fc80007ffe0ff */
[----:B------:R1:W-:Y:S03]  /*2530*/  STG.E.128 desc[UR4][R124.64], R120 ;  /* 0x000000787c007986 */ /* 0x0003e6000c101d04 */
.L_x_9427:
[----:B------:R-:W-:Y:S05]  /*2540*/  BSYNC B0 ;  /* 0x0000000000007941 */ /* 0x000fea0003800000 */
.L_x_9426:
[----:B------:R-:W-:Y:S04]  /*2550*/  BSSY B0, `(.L_x_9428) ;  /* 0x0000031000007945 */ /* 0x000fe80003800000 */
[----:B------:R-:W-:Y:S05]  /*2560*/  @!P4 BRA `(.L_x_9429) ;  /* 0x0000000000bcc947 */ /* 0x000fea0003800000 */
[----:B------:R-:W-:Y:S01]  /*2570*/  ISETP.NE.U32.AND P6, PT, RZ, UR8, PT ;  /* 0x00000008ff007c0c */ /* 0x000fe2000bfc5070 */
[-CC-:B01----:R-:W-:Y:S01]  /*2580*/  FFMA.FTZ R121, R43, R127.reuse, R126.reuse ;  /* 0x0000007f2b797223 */ /* 0x183fe2000001007e */
        /* <DEDUP_REMOVED lines=45> */
.L_x_9429:
[----:B------:R-:W-:Y:S05]  /*2860*/  BSYNC B0 ;  /* 0x0000000000007941 */ /* 0x000fea0003800000 */
.L_x_9428:
[----:B------:R-:W-:Y:S04]  /*2870*/  BSSY B0, `(.L_x_9430) ;  /* 0x0000031000007945 */ /* 0x000fe80003800000 */
[----:B------:R-:W-:Y:S05]  /*2880*/  @!P3 BRA `(.L_x_9431) ;  /* 0x0000000000bcb947 */ /* 0x000fea0003800000 */
[----:B------:R-:W-:Y:S01]  /*2890*/  ISETP.NE.U32.AND P6, PT, RZ, UR8, PT ;  /* 0x00000008ff007c0c */ /* 0x000fe2000bfc5070 */
[-CC-:B012---:R-:W-:Y:S01]  /*28a0*/  FFMA.FTZ R121, R129, R127.reuse, R126.reuse ;  /* 0x0000007f81797223 */ /* 0x187fe2000001007e */
        /* <DEDUP_REMOVED lines=45> */
.L_x_9431:
[----:B------:R-:W-:Y:S05]  /*2b80*/  BSYNC B0 ;  /* 0x0000000000007941 */ /* 0x000fea0003800000 */
.L_x_9430:
[----:B------:R-:W-:Y:S04]  /*2b90*/  BSSY B0, `(.L_x_9432) ;  /* 0x0000031000007945 */ /* 0x000fe80003800000 */
[----:B------:R-:W-:Y:S05]  /*2ba0*/  @!P2 BRA `(.L_x_9433) ;  /* 0x0000000000bca947 */ /* 0x000fea0003800000 */
[----:B------:R-:W-:Y:S01]  /*2bb0*/  ISETP.NE.U32.AND P6, PT, RZ, UR8, PT ;  /* 0x00000008ff007c0c */ /* 0x000fe2000bfc5070 */
[-CC-:B0123--:R-:W-:Y:S01]  /*2bc0*/  FFMA.FTZ R121, R131, R127.reuse, R126.reuse ;  /* 0x0000007f83797223 */ /* 0x18ffe2000001007e */
        /* <DEDUP_REMOVED lines=45> */
.L_x_9433:
[----:B------:R-:W-:Y:S05]  /*2ea0*/  BSYNC B0 ;  /* 0x0000000000007941 */ /* 0x000fea0003800000 */
.L_x_9432:
[----:B------:R-:W-:Y:S01]  /*2eb0*/  ISETP.NE.AND P6, PT, R38, RZ, PT ;  /* 0x000000ff2600720c */ /* 0x000fe20003fc5270 */
[----:B------:R-:W-:-:S12]  /*2ec0*/  BSSY B0, `(.L_x_9434) ;  /* 0x0000030000007945 */ /* 0x000fd80003800000 */
[----:B------:R-:W-:Y:S05]  /*2ed0*/  @!P6 BRA `(.L_x_9435) ;  /* 0x0000000000b8e947 */ /* 0x000fea0003800000 */
[----:B------:R-:W-:Y:S01]  /*2ee0*/  ISETP.NE.U32.AND P6, PT, RZ, UR8, PT ;  /* 0x00000008ff007c0c */ /* 0x000fe2000bfc5070 */
[-CC-:B01234-:R-:W-:Y:S01]  /*2ef0*/  FFMA.FTZ R121, R133, R127.reuse, R126.reuse ;  /* 0x0000007f85797223 */ /* 0x19ffe2000001007e */
        /* <DEDUP_REMOVED lines=39> */
[----:B-1----:R-:W-:Y:S02]  /*3170*/  SEL R122, R127, RZ, P6 ;  /* 0x000000ff7f7a7207 */ /* 0x002fe40003000000 */
[----:B------:R-:W-:Y:S01]  /*3180*/  LOP3.LUT P6, RZ, R39, 0xff000000, RZ, 0xc0, !PT ;  /* 0xff00000027ff7812 */ /* 0x000fe200078cc0ff */
[----:B0-----:R-:W-:-:S03]  /*3190*/  IMAD.WIDE.U32 R124, R7, 0x10, R124 ;  /* 0x00000010077c7825 */ /* 0x001fc600078e007c */
[----:B------:R-:W-:-:S05]  /*31a0*/  SEL R123, R40, RZ, P6 ;  /* 0x000000ff287b7207 */ /* 0x000fca0003000000 */
[----:B------:R0:W-:Y:S04]  /*31b0*/  STG.E.128 desc[UR4][R124.64], R120 ;  /* 0x000000787c007986 */ /* 0x0001e8000c101d04 */
.L_x_9435:
[----:B------:R-:W-:Y:S05]  /*31c0*/  BSYNC B0 ;  /* 0x0000000000007941 */ /* 0x000fea0003800000 */
.L_x_9434:
[----:B------:R-:W-:Y:S02]  /*31d0*/  IADD3 R34, R34, UR18, RZ ;  /* 0x0000001222227c10 */ /* 0x000fe4000fffe0ff */
[----:B------:R-:W-:Y:S02]  /*31e0*/  SEL R171, RZ, 0x1, P0 ;  /* 0x00000001ffab7807 */ /* 0x000fe40000000000 */
[----:B------:R-:W-:-:S13]  /*31f0*/  ISETP.GE.AND P0, PT, R34, UR19, PT ;  /* 0x0000001322007c0c */ /* 0x000fda000bf06270 */
[----:B------:R-:W-:Y:S05]  /*3200*/  @!P0 BRA `(.L_x_9436) ;  /* 0xffffffd400908947 */ /* 0x000fea000383ffff */
.L_x_9410:
        /* <DEDUP_REMOVED lines=50> */
.L_x_9423:
[----:B-----5:R-:W-:Y:S01]  /*3530*/  HFMA2.MMA R175, -RZ, RZ, 0, 9.5367431640625e-07 ;  /* 0x00000010ffaf7435 */ /* 0x020fe200000001ff */
[----:B------:R-:W-:Y:S02]  /*3540*/  MOV R182, R179 ;  /* 0x000000b300b67202 */ /* 0x000fe40000000f00 */
[----:B------:R-:W-:Y:S02]  /*3550*/  MOV R184, 0x1f ;  /* 0x0000001f00b87802 */ /* 0x000fe40000000f00 */
[----:B------:R-:W-:-:S07]  /*3560*/  MOV R171, 0xffffffff ;  /* 0xffffffff00ab7802 */ /* 0x000fce0000000f00 */
[----:B------:R-:W-:Y:S05]  /*3570*/  WARPSYNC.COLLECTIVE R171, `(.L_x_9437) ;  /* 0x00000000ab087348 */ /* 0x000fea0003c00000 */
[----:B------:R0:W1:Y:S02]  /*3580*/  SHFL.DOWN P6, R177, R182, R175, R184 ;  /* 0x080000afb6b17389 */ /* 0x00006400000c00b8 */
[----:B01----:R-:W-:Y:S01]  /*3590*/  ENDCOLLECTIVE ;  /* 0x000000000000791b */ /* 0x003fe20003800000 */
.L_x_9437:
[----:B------:R-:W-:Y:S02]  /*35a0*/  MOV R182, R180 ;  /* 0x000000b400b67202 */ /* 0x000fe40000000f00 */
[----:B------:R-:W-:-:S07]  /*35b0*/  MOV R120, R177 ;  /* 0x000000b100787202 */ /* 0x000fce0000000f00 */
[----:B------:R-:W-:Y:S05]  /*35c0*/  WARPSYNC.COLLECTIVE R171, `(.L_x_9438) ;  /* 0x00000000ab087348 */ /* 0x000fea0003c00000 */
[----:B------:R0:W1:Y:S02]  /*35d0*/  SHFL.DOWN P6, R177, R182, R175, R184 ;  /* 0x080000afb6b17389 */ /* 0x00006400000c00b8 */
[----:B01----:R-:W-:Y:S01]  /*35e0*/  ENDCOLLECTIVE ;  /* 0x000000000000791b */ /* 0x003fe20003800000 */
.L_x_9438:
[----:B------:R-:W-:Y:S01]  /*35f0*/  FADD.FTZ R120, R120, R179 ;  /* 0x000000b378787221 */ /* 0x000fe20000010000 */
[----:B------:R-:W-:-:S04]  /*3600*/  HFMA2.MMA R175, -RZ, RZ, 0, 4.76837158203125e-07 ;  /* 0x00000008ffaf7435 */ /* 0x000fc800000001ff */
[----:B------:R-:W-:Y:S02]  /*3610*/  MOV R182, R120 ;  /* 0x0000007800b67202 */ /* 0x000fe40000000f00 */
[----:B------:R-:W-:-:S07]  /*3620*/  MOV R121, R177 ;  /* 0x000000b100797202 */ /* 0x000fce0000000f00 */
[----:B------:R-:W-:Y:S05]  /*3630*/  WARPSYNC.COLLECTIVE R171, `(.L_x_9439) ;  /* 0x00000000ab087348 */ /* 0x000fea0003c00000 */
[----:B------:R0:W1:Y:S02]  /*3640*/  SHFL.DOWN P6, R177, R182, R175, R184 ;  /* 0x080000afb6b17389 */ /* 0x00006400000c00b8 */
[----:B01----:R-:W-:Y:S01]  /*3650*/  ENDCOLLECTIVE ;  /* 0x000000000000791b */ /* 0x003fe20003800000 */
.L_x_9439:
[----:B------:R-:W-:-:S05]  /*3660*/  FADD.FTZ R121, R121, R180 ;  /* 0x000000b479797221 */ /* 0x000fca0000010000 */
[----:B------:R-:W-:Y:S02]  /*3670*/  MOV R182, R121 ;  /* 0x0000007900b67202 */ /* 0x000fe40000000f00 */
[----:B------:R-:W-:-:S07]  /*3680*/  MOV R123, R177 ;  /* 0x000000b1007b7202 */ /* 0x000fce0000000f00 */
[----:B------:R-:W-:Y:S05]  /*3690*/  WARPSYNC.COLLECTIVE R171, `(.L_x_9440) ;  /* 0x00000000ab087348 */ /* 0x000fea0003c00000 */
[----:B------:R0:W1:Y:S02]  /*36a0*/  SHFL.DOWN P6, R177, R182, R175, R184 ;  /* 0x080000afb6b17389 */ /* 0x00006400000c00b8 */
[----:B01----:R-:W-:Y:S01]  /*36b0*/  ENDCOLLECTIVE ;  /* 0x000000000000791b */ /* 0x003fe20003800000 */
.L_x_9440:
[----:B------:R-:W-:Y:S01]  /*36c0*/  FADD.FTZ R123, R120, R123 ;  /* 0x0000007b787b7221 */ /* 0x000fe20000010000 */
[----:B------:R-:W-:-:S04]  /*36d0*/  HFMA2.MMA R175, -RZ, RZ, 0, 2.384185791015625e-07 ;  /* 0x00000004ffaf7435 */ /* 0x000fc800000001ff */
[----:B------:R-:W-:Y:S02]  /*36e0*/  MOV R182, R123 ;  /* 0x0000007b00b67202 */ /* 0x000fe40000000f00 */
[----:B------:R-:W-:-:S07]  /*36f0*/  MOV R122, R177 ;  /* 0x000000b1007a7202 */ /* 0x000fce0000000f00 */
[----:B------:R-:W-:Y:S05]  /*3700*/  WARPSYNC.COLLECTIVE R171, `(.L_x_9441) ;  /* 0x00000000ab087348 */ /* 0x000fea0003c00000 */
[----:B------:R0:W1:Y:S02]  /*3710*/  SHFL.DOWN P6, R177, R182, R175, R184 ;  /* 0x080000afb6b17389 */ /* 0x00006400000c00b8 */
[----:B01----:R-:W-:Y:S01]  /*3720*/  ENDCOLLECTIVE ;  /* 0x000000000000791b */ /* 0x003fe20003800000 */
.L_x_9441:
[----:B------:R-:W-:-:S05]  /*3730*/  FADD.FTZ R122, R121, R122 ;  /* 0x0000007a797a7221 */ /* 0x000fca0000010000 */
[----:B------:R-:W-:Y:S02]  /*3740*/  MOV R182, R122 ;  /* 0x0000007a00b67202 */ /* 0x000fe40000000f00 */
[----:B------:R-:W-:-:S07]  /*3750*/  MOV R124, R177 ;  /* 0x000000b1007c7202 */ /* 0x000fce0000000f00 */
[----:B------:R-:W-:Y:S05]  /*3760*/  WARPSYNC.COLLECTIVE R171, `(.L_x_9442) ;  /* 0x00000000ab087348 */ /* 0x000fea0003c00000 */
[----:B------:R0:W1:Y:S02]  /*3770*/  SHFL.DOWN P6, R177, R182, R175, R184 ;  /* 0x080000afb6b17389 */ /* 0x00006400000c00b8 */
[----:B01----:R-:W-:Y:S01]  /*3780*/  ENDCOLLECTIVE ;  /* 0x000000000000791b */ /* 0x003fe20003800000 */
.L_x_9442:
[----:B------:R-:W-:Y:S01]  /*3790*/  FADD.FTZ R124, R123, R124 ;  /* 0x0000007c7b7c7221 */ /* 0x000fe20000010000 */
[----:B------:R-:W-:-:S04]  /*37a0*/  HFMA2.MMA R175, -RZ, RZ, 0, 1.1920928955078125e-07 ;  /* 0x00000002ffaf7435 */ /* 0x000fc800000001ff */
[----:B------:R-:W-:Y:S02]  /*37b0*/  MOV R182, R124 ;  /* 0x0000007c00b67202 */ /* 0x000fe40000000f00 */
[----:B------:R-:W-:-:S07]  /*37c0*/  MOV R125, R177 ;  /* 0x000000b1007d7202 */ /* 0x000fce0000000f00 */
[----:B------:R-:W-:Y:S05]  /*37d0*/  WARPSYNC.COLLECTIVE R171, `(.L_x_9443) ;  /* 0x00000000ab087348 */ /* 0x000fea0003c00000 */
[----:B------:R0:W1:Y:S02]  /*37e0*/  SHFL.DOWN P6, R177, R182, R175, R184 ;  /* 0x080000afb6b17389 */ /* 0x00006400000c00b8 */
[----:B01----:R-:W-:Y:S01]  /*37f0*/  ENDCOLLECTIVE ;  /* 0x000000000000791b */ /* 0x003fe20003800000 */
.L_x_9443:
[----:B------:R-:W-:-:S05]  /*3800*/  FADD.FTZ R125, R122, R125 ;  /* 0x0000007d7a7d7221 */ /* 0x000fca0000010000 */
[----:B------:R-:W-:Y:S02]  /*3810*/  MOV R182, R125 ;  /* 0x0000007d00b67202 */ /* 0x000fe40000000f00 */
[----:B------:R-:W-:-:S07]  /*3820*/  MOV R127, R177 ;  /* 0x000000b1007f7202 */ /* 0x000fce0000000f00 */
[----:B------:R-:W-:Y:S05]  /*3830*/  WARPSYNC.COLLECTIVE R171, `(.L_x_9444) ;  /* 0x00000000ab087348 */ /* 0x000fea0003c00000 */
[----:B------:R0:W1:Y:S02]  /*3840*/  SHFL.DOWN P6, R177, R182, R175, R184 ;  /* 0x080000afb6b17389 */ /* 0x00006400000c00b8 */
[----:B01----:R-:W-:Y:S01]  /*3850*/  ENDCOLLECTIVE ;  /* 0x000000000000791b */ /* 0x003fe20003800000 */
.L_x_9444:
[----:B------:R-:W-:Y:S01]  /*3860*/  FADD.FTZ R127, R124, R127 ;  /* 0x0000007f7c7f7221 */ /* 0x000fe20000010000 */
[----:B------:R-:W-:-:S04]  /*3870*/  HFMA2.MMA R175, -RZ, RZ, 0, 5.9604644775390625e-08 ;  /* 0x00000001ffaf7435 */ /* 0x000fc800000001ff */
[----:B------:R-:W-:Y:S02]  /*3880*/  MOV R182, R127 ;  /* 0x0000007f00b67202 */ /* 0x000fe40000000f00 */
[----:B------:R-:W-:-:S07]  /*3890*/  MOV R126, R177 ;  /* 0x000000b1007e7202 */ /* 0x000fce0000000f00 */
[----:B------:R-:W-:Y:S05]  /*38a0*/  WARPSYNC.COLLECTIVE R171, `(.L_x_9445) ;  /* 0x00000000ab087348 */ /* 0x000fea0003c00000 */
[----:B------:R0:W1:Y:S02]  /*38b0*/  SHFL.DOWN P6, R177, R182, R175, R184 ;  /* 0x080000afb6b17389 */ /* 0x00006400000c00b8 */
[----:B01----:R-:W-:Y:S01]  /*38c0*/  ENDCOLLECTIVE ;  /* 0x000000000000791b */ /* 0x003fe20003800000 */
.L_x_9445:
[----:B------:R-:W-:-:S05]  /*38d0*/  FADD.FTZ R126, R125, R126 ;  /* 0x0000007e7d7e7221 */ /* 0x000fca0000010000 */
[----:B------:R-:W-:Y:S02]  /*38e0*/  MOV R182, R126 ;  /* 0x0000007e00b67202 */ /* 0x000fe40000000f00 */
[----:B------:R-:W-:-:S07]  /*38f0*/  MOV R176, R177 ;  /* 0x000000b100b07202 */ /* 0x000fce0000000f00 */
[----:B------:R-:W-:Y:S05]  /*3900*/  WARPSYNC.COLLECTIVE R171, `(.L_x_9446) ;  /* 0x00000000ab087348 */ /* 0x000fea0003c00000 */
[----:B------:R0:W1:Y:S02]  /*3910*/  SHFL.DOWN P6, R177, R182, R175, R184 ;  /* 0x080000afb6b17389 */ /* 0x00006400000c00b8 */
[----:B01----:R-:W-:Y:S01]  /*3920*/  ENDCOLLECTIVE ;  /* 0x000000000000791b */ /* 0x003fe20003800000 */
.L_x_9446:
[----:B------:R-:W-:Y:S05]  /*3930*/  BRA `(.L_x_9447) ;  /* 0xffffffe400047947 */ /* 0x000fea000383ffff */
.L_x_9448:
        /* <DEDUP_REMOVED lines=12> */
.L_x_11427:


//--------------------- .text._ZN10layer_norm13ln_bwd_kernelINS_13Kernel_traitsI6__halfffffjLj3072ELj1ELj1ELj4ELj16ENS_18Kernel_traits_baseILj3072ES2_ffffjLj128EEEEELb1ELb0ELb0ELb1EEEvNS_9BwdParamsE --------------------------
	.section	.text._ZN10layer_norm13ln_bwd_kernelINS_13Kernel_traitsI6__halfffffjLj3072ELj1ELj1ELj4ELj16ENS_18Kernel_traits_baseILj3072ES2_ffffjLj128EEEEELb1ELb0ELb0ELb1EEEvNS_9BwdParamsE,"ax",@progbits
	.align	128
        .global         _ZN10layer_norm13ln_bwd_kernelINS_13Kernel_traitsI6__halfffffjLj3072ELj1ELj1ELj4ELj16ENS_18Kernel_traits_baseILj3072ES2_ffffjLj128EEEEELb1ELb0ELb0ELb1EEEvNS_9BwdParamsE
        .type           _ZN10layer_norm13ln_bwd_kernelINS_13Kernel_traitsI6__halfffffjLj3072ELj1ELj1ELj4ELj16ENS_18Kernel_traits_baseILj3072ES2_ffffjLj128EEEEELb1ELb0ELb0ELb1EEEvNS_9BwdParamsE,@function
        .size           _ZN10layer_norm13ln_bwd_kernelINS_13Kernel_traitsI6__halfffffjLj3072ELj1ELj1ELj4ELj16ENS_18Kernel_traits_baseILj3072ES2_ffffjLj128EEEEELb1ELb0ELb0ELb1EEEvNS_9BwdParamsE,(.L_x_11428 - _ZN10layer_norm13ln_bwd_kernelINS_13Kernel_traitsI6__halfffffjLj3072ELj1ELj1ELj4ELj16ENS_18Kernel_traits_baseILj3072ES2_ffffjLj128EEEEELb1ELb0ELb0ELb1EEEvNS_9BwdParamsE)
        .other          _ZN10layer_norm13ln_bwd_kernelINS_13Kernel_traitsI6__halfffffjLj3072ELj1ELj1ELj4ELj16ENS_18Kernel_traits_baseILj3072ES2_ffffjLj128EEEEELb1ELb0ELb0ELb1EEEvNS_9BwdParamsE,@"STO_CUDA_ENTRY STV_DEFAULT"
_ZN10layer_norm13ln_bwd_kernelINS_13Kernel_traitsI6__halfffffjLj3072ELj1ELj1ELj4ELj16ENS_18Kernel_traits_baseILj3072ES2_ffffjLj128EEEEELb1ELb0ELb0ELb1EEEvNS_9BwdParamsE:
.text._ZN10layer_norm13ln_bwd_kernelINS_13Kernel_traitsI6__halfffffjLj3072ELj1ELj1ELj4ELj16ENS_18Kernel_traits_baseILj3072ES2_ffffjLj128EEEEELb1ELb0ELb0ELb1EEEvNS_9BwdParamsE:
        /* <DEDUP_REMOVED lines=39> */
.L_x_9449:
        /* <DEDUP_REMOVED lines=86> */
.L_x_9457:
[----:B------:R-:W0:Y:S01]  /*07d0*/  LDC.64 R44, c[0x0][0x250] ;  /* 0x00009400ff2c7b82 */ /* 0x000e220000000a00 */
[----:B-1----:R-:W-:-:S05]  /*07e0*/  IMAD R32, R176, UR8, RZ ;  /* 0x00000008b0207c24 */ /* 0x002fca000f8e02ff */
        /* <DEDUP_REMOVED lines=10> */
[C-C-:B-1----:R-:W-:Y:S01]  /*0890*/  IMAD.WIDE.U32 R32, R189.reuse, 0x10, R72.reuse ;  /* 0x00000010bd207825 */ /* 0x142fe200078e0048 */
[----:B------:R-:W-:Y:S01]  /*08a0*/  IADD3 R185, R189, 0x100, RZ ;  /* 0x00000100bdb97810 */ /* 0x000fe20007ffe0ff */
[----:B------:R-:W0:Y:S02]  /*08b0*/  LDC.64 R80, c[0x0][0x2c8] ;  /* 0x0000b200ff507b82 */ /* 0x000e240000000a00 */
[----:B------:R-:W-:Y:S02]  /*08c0*/  IMAD.WIDE.U32 R40, R187, 0x10, R72 ;  /* 0x00000010bb287825 */ /* 0x000fe400078e0048 */
[----:B------:R-:W4:Y:S02]  /*08d0*/  LDG.E.128 R32, desc[UR4][R32.64] ;  /* 0x0000000420207981 */ /* 0x000f24000c1e1d00 */
[----:B--2---:R-:W-:Y:S02]  /*08e0*/  IMAD.WIDE R180, R176, 0x4, R180 ;  /* 0x00000004b0b47825 */ /* 0x004fe400078e02b4 */
[----:B------:R-:W2:Y:S01]  /*08f0*/  LDG.E.128 R40, desc[UR4][R40.64] ;  /* 0x0000000428287981 */ /* 0x000ea2000c1e1d00 */
[----:B------:R-:W1:Y:S01]  /*0900*/  @P1 LDC.64 R100, c[0x0][0x270] ;  /* 0x00009c00ff641b82 */ /* 0x000e620000000a00 */
[----:B------:R-:W-:-:S02]  /*0910*/  IMAD.WIDE.U32 R48, R185, 0x10, R72 ;  /* 0x00000010b9307825 */ /* 0x000fc400078e0048 */
[----:B------:R3:W2:Y:S02]  /*0920*/  LDG.E R180, desc[UR4][R180.64] ;  /* 0x00000004b4b47981 */ /* 0x0006a4000c1e1900 */
[--C-:B---3--:R-:W-:Y:S02]  /*0930*/  IMAD.WIDE.U32 R36, R189, 0x10, R2.reuse ;  /* 0x00000010bd247825 */ /* 0x108fe400078e0002 */
[----:B------:R-:W3:Y:S01]  /*0940*/  LDG.E.128 R48, desc[UR4][R48.64] ;  /* 0x0000000430307981 */ /* 0x000ee2000c1e1d00 */
[----:B------:R-:W1:Y:S03]  /*0950*/  LDC.64 R92, c[0x0][0x240] ;  /* 0x00009000ff5c7b82 */ /* 0x000e660000000a00 */
[----:B------:R-:W3:Y:S01]  /*0960*/  LDG.E.128 R36, desc[UR4][R36.64] ;  /* 0x0000000424247981 */ /* 0x000ee2000c1e1d00 */
[----:B------:R-:W-:Y:S01]  /*0970*/  IMAD.WIDE.U32 R46, R187, 0x10, R2 ;  /* 0x00000010bb2e7825 */ /* 0x000fe200078e0002 */
[----:B------:R-:W-:-:S03]  /*0980*/  IADD3 R181, R189, 0x200, RZ ;  /* 0x00000200bdb57810 */ /* 0x000fc60007ffe0ff */
[----:B------:R-:W-:Y:S02]  /*0990*/  IMAD.WIDE.U32 R52, R185, 0x10, R2 ;  /* 0x00000010b9347825 */ /* 0x000fe400078e0002 */
[----:B------:R-:W3:Y:S02]  /*09a0*/  LDG.E.128 R44, desc[UR4][R46.64] ;  /* 0x000000042e2c7981 */ /* 0x000ee4000c1e1d00 */
[----:B------:R-:W-:Y:S02]  /*09b0*/  IMAD.WIDE.U32 R64, R181, 0x10, R72 ;  /* 0x00000010b5407825 */ /* 0x000fe400078e0048 */
[----:B------:R-:W3:Y:S04]  /*09c0*/  LDG.E.128 R52, desc[UR4][R52.64] ;  /* 0x0000000434347981 */ /* 0x000ee8000c1e1d00 */
[----:B------:R-:W3:Y:S01]  /*09d0*/  LDG.E.128 R64, desc[UR4][R64.64] ;  /* 0x0000000440407981 */ /* 0x000ee2000c1e1d00 */
[----:B------:R-:W-:-:S05]  /*09e0*/  IADD3 R183, R189, 0x180, RZ ;  /* 0x00000180bdb77810 */ /* 0x000fca0007ffe0ff */
[----:B------:R-:W-:-:S04]  /*09f0*/  IMAD.WIDE.U32 R56, R183, 0x10, R72 ;  /* 0x00000010b7387825 */ /* 0x000fc800078e0048 */
[--C-:B------:R-:W-:Y:S02]  /*0a00*/  IMAD.WIDE.U32 R60, R183, 0x10, R2.reuse ;  /* 0x00000010b73c7825 */ /* 0x100fe400078e0002 */
[----:B------:R-:W3:Y:S04]  /*0a10*/  LDG.E.128 R56, desc[UR4][R56.64] ;  /* 0x0000000438387981 */ /* 0x000ee8000c1e1d00 */
[----:B------:R-:W3:Y:S01]  /*0a20*/  LDG.E.128 R60, desc[UR4][R60.64] ;  /* 0x000000043c3c7981 */ /* 0x000ee2000c1e1d00 */
[----:B------:R-:W-:Y:S01]  /*0a30*/  IMAD.WIDE.U32 R68, R181, 0x10, R2 ;  /* 0x00000010b5447825 */ /* 0x000fe200078e0002 */
[----:B------:R-:W-:-:S05]  /*0a40*/  IADD3 R179, R189, 0x280, RZ ;  /* 0x00000280bdb37810 */ /* 0x000fca0007ffe0ff */
[----:B------:R-:W3:Y:S01]  /*0a50*/  LDG.E.128 R68, desc[UR4][R68.64] ;  /* 0x0000000444447981 */ /* 0x000ee2000c1e1d00 */
[----:B------:R-:W-:-:S04]  /*0a60*/  IMAD.WIDE.U32 R72, R179, 0x10, R72 ;  /* 0x00000010b3487825 */ /* 0x000fc800078e0048 */
[----:B------:R-:W-:Y:S02]  /*0a70*/  IMAD.WIDE.U32 R76, R179, 0x10, R2 ;  /* 0x00000010b34c7825 */ /* 0x000fe400078e0002 */
[----:B------:R-:W3:Y:S04]  /*0a80*/  LDG.E.128 R72, desc[UR4][R72.64] ;  /* 0x0000000448487981 */ /* 0x000ee8000c1e1d00 */
[----:B------:R-:W3:Y:S01]  /*0a90*/  LDG.E.128 R76, desc[UR4][R76.64] ;  /* 0x000000044c4c7981 */ /* 0x000ee2000c1e1d00 */
[----:B0-----:R-:W-:-:S04]  /*0aa0*/  ISETP.NE.U32.AND P0, PT, R80, RZ, PT ;  /* 0x000000ff5000720c */ /* 0x001fc80003f05070 */
[----:B------:R-:W-:Y:S02]  /*0ab0*/  ISETP.NE.AND.EX P0, PT, R81, RZ, PT, P0 ;  /* 0x000000ff5100720c */ /* 0x000fe40003f05300 */
[----:B------:R-:W-:Y:S02]  /*0ac0*/  SHF.R.S32.HI R94, RZ, 0x1f, R176 ;  /* 0x0000001fff5e7819 */ /* 0x000fe400000114b0 */
[----:B-1----:R-:W-:-:S09]  /*0ad0*/  @P1 LEA R100, P2, R176, R100, 0x2 ;  /* 0x00000064b0641211 */ /* 0x002fd200078410ff */
[----:B------:R-:W0:Y:S08]  /*0ae0*/  @P0 LDC.64 R84, c[0x0][0x2c8] ;  /* 0x0000b200ff540b82 */ /* 0x000e300000000a00 */
[----:B------:R-:W1:Y:S01]  /*0af0*/  @P0 LDC.64 R2, c[0x0][0x2c8] ;  /* 0x0000b200ff020b82 */ /* 0x000e620000000a00 */
[----:B------:R-:W-:-:S07]  /*0b00*/  @P1 LEA.HI.X R101, R176, R101, R94, 0x2, P2 ;  /* 0x00000065b0651211 */ /* 0x000fce00010f145e */
[----:B------:R-:W1:Y:S01]  /*0b10*/  @P0 LDC.64 R82, c[0x0][0x2c8] ;  /* 0x0000b200ff520b82 */ /* 0x000e620000000a00 */
[----:B------:R-:W-:Y:S01]  /*0b20*/  IMAD.WIDE.U32 R94, R185, 0x4, R92 ;  /* 0x00000004b95e7825 */ /* 0x000fe200078e005c */
[----:B------:R-:W-:Y:S02]  /*0b30*/  ISETP.NE.AND P4, PT, RZ, UR9, PT ;  /* 0x00000009ff007c0c */ /* 0x000fe4000bf85270 */
[----:B------:R-:W-:-:S03]  /*0b40*/  MOV R182, 0x3f800000 ;  /* 0x3f80000000b67802 */ /* 0x000fc60000000f00 */
[----:B------:R-:W5:Y:S01]  /*0b50*/  LDG.E R94, desc[UR4][R94.64] ;  /* 0x000000045e5e7981 */ /* 0x000f62000c1e1900 */
[----:B------:R-:W1:Y:S08]  /*0b60*/  @P0 LDC.64 R88, c[0x0][0x2c8] ;  /* 0x0000b200ff580b82 */ /* 0x000e700000000a00 */
[----:B------:R-:W1:Y:S08]  /*0b70*/  @P0 LDC.64 R90, c[0x0][0x2c8] ;  /* 0x0000b200ff5a0b82 */ /* 0x000e700000000a00 */
[----:B------:R-:W1:Y:S01]  /*0b80*/  @P0 LDC.64 R86, c[0x0][0x2c8] ;  /* 0x0000b200ff560b82 */ /* 0x000e620000000a00 */
[----:B0-----:R-:W-:Y:S01]  /*0b90*/  @P0 IMAD.WIDE.U32 R84, R179, 0x10, R84 ;  /* 0x00000010b3540825 */ /* 0x001fe200078e0054 */
[----:B------:R0:W5:Y:S03]  /*0ba0*/  @P1 LDG.E R182, desc[UR4][R100.64] ;  /* 0x0000000464b61981 */ /* 0x000166000c1e1900 */
[----:B-1----:R-:W-:Y:S01]  /*0bb0*/  @P0 IMAD.WIDE.U32 R82, R181, 0x10, R82 ;  /* 0x00000010b5520825 */ /* 0x002fe200078e0052 */
[----:B------:R1:W5:Y:S03]  /*0bc0*/  @P0 LDG.E.128 R24, desc[UR4][R84.64] ;  /* 0x0000000454180981 */ /* 0x000366000c1e1d00 */
[----:B------:R-:W-:Y:S01]  /*0bd0*/  @P0 IMAD.WIDE.U32 R88, R187, 0x10, R88 ;  /* 0x00000010bb580825 */ /* 0x000fe200078e0058 */
[----:B------:R3:W5:Y:S03]  /*0be0*/  @P0 LDG.E.128 R20, desc[UR4][R82.64] ;  /* 0x0000000452140981 */ /* 0x000766000c1e1d00 */
[----:B0-----:R-:W-:Y:S01]  /*0bf0*/  @P0 IMAD.WIDE.U32 R100, R183, 0x10, R2 ;  /* 0x00000010b7640825 */ /* 0x001fe200078e0002 */
[----:B------:R0:W5:Y:S03]  /*0c00*/  @P0 LDG.E.128 R8, desc[UR4][R88.64] ;  /* 0x0000000458080981 */ /* 0x000166000c1e1d00 */
[----:B------:R-:W-:Y:S01]  /*0c10*/  @P0 IMAD.WIDE.U32 R90, R189, 0x10, R90 ;  /* 0x00000010bd5a0825 */ /* 0x000fe200078e005a */
[----:B------:R-:W5:Y:S04]  /*0c20*/  @P0 LDG.E.128 R16, desc[UR4][R100.64] ;  /* 0x0000000464100981 */ /* 0x000f68000c1e1d00 */
[----:B------:R0:W5:Y:S01]  /*0c30*/  @P0 LDG.E.128 R4, desc[UR4][R90.64] ;  /* 0x000000045a040981 */ /* 0x000162000c1e1d00 */
[----:B------:R-:W-:-:S05]  /*0c40*/  @P0 IMAD.WIDE.U32 R86, R185, 0x10, R86 ;  /* 0x00000010b9560825 */ /* 0x000fca00078e0056 */
[----:B------:R0:W5:Y:S01]  /*0c50*/  @P0 LDG.E.128 R12, desc[UR4][R86.64] ;  /* 0x00000004560c0981 */ /* 0x000162000c1e1d00 */
[----:B------:R-:W-:-:S04]  /*0c60*/  IMAD.WIDE.U32 R102, R189, 0x4, R92 ;  /* 0x00000004bd667825 */ /* 0x000fc800078e005c */
[--C-:B------:R-:W-:Y:S02]  /*0c70*/  IMAD.WIDE.U32 R104, R187, 0x4, R92.reuse ;  /* 0x00000004bb687825 */ /* 0x100fe400078e005c */
[----:B------:R-:W5:Y:S02]  /*0c80*/  LDG.E R102, desc[UR4][R102.64] ;  /* 0x0000000466667981 */ /* 0x000f64000c1e1900 */
[--C-:B------:R-:W-:Y:S02]  /*0c90*/  IMAD.WIDE.U32 R96, R183, 0x4, R92.reuse ;  /* 0x00000004b7607825 */ /* 0x100fe400078e005c */
[----:B------:R-:W5:Y:S02]  /*0ca0*/  LDG.E R104, desc[UR4][R104.64] ;  /* 0x0000000468687981 */ /* 0x000f64000c1e1900 */
[--C-:B------:R-:W-:Y:S02]  /*0cb0*/  IMAD.WIDE.U32 R98, R181, 0x4, R92.reuse ;  /* 0x00000004b5627825 */ /* 0x100fe400078e005c */
[----:B------:R0:W5:Y:S02]  /*0cc0*/  LDG.E R96, desc[UR4][R96.64] ;  /* 0x0000000460607981 */ /* 0x000164000c1e1900 */
[----:B------:R-:W-:-:S02]  /*0cd0*/  IMAD.WIDE.U32 R92, R179, 0x4, R92 ;  /* 0x00000004b35c7825 */ /* 0x000fc400078e005c */
[----:B------:R-:W5:Y:S04]  /*0ce0*/  LDG.E R98, desc[UR4][R98.64] ;  /* 0x0000000462627981 */ /* 0x000f68000c1e1900 */
[----:B------:R0:W5:Y:S01]  /*0cf0*/  LDG.E R92, desc[UR4][R92.64] ;  /* 0x000000045c5c7981 */ /* 0x000162000c1e1900 */
[----:B------:R-:W-:Y:S01]  /*0d00*/  UMOV UR6, 0xffffffff ;  /* 0xffffffff00067882 */ /* 0x000fe20000000000 */
[----:B------:R-:W-:Y:S02]  /*0d10*/  LOP3.LUT P2, RZ, R178, 0x1f, RZ, 0xc0, !PT ;  /* 0x0000001fb2ff7812 */ /* 0x000fe4000784c0ff */
[----:B----4-:R-:W-:-:S05]  /*0d20*/  FSEL R95, R186, RZ, !P4 ;  /* 0x000000ffba5f7208 */ /* 0x010fca0006000000 */
[C---:B------:R-:W-:Y:S01]  /*0d30*/  FADD.FTZ R33, -R95.reuse, R33 ;  /* 0x000000215f217221 */ /* 0x040fe20000010100 */
[C---:B------:R-:W-:Y:S01]  /*0d40*/  FADD.FTZ R35, -R95.reuse, R35 ;  /* 0x000000235f237221 */ /* 0x040fe20000010100 */
[C---:B------:R-:W-:Y:S02]  /*0d50*/  FADD.FTZ R3, -R95.reuse, R32 ;  /* 0x000000205f037221 */ /* 0x040fe40000010100 */
[C---:B--2---:R-:W-:Y:S01]  /*0d60*/  FMUL.FTZ R2, R180.reuse, R33 ;  /* 0x00000021b4027220 */ /* 0x044fe20000410000 */
[C---:B------:R-:W-:Y:S01]  /*0d70*/  FADD.FTZ R33, -R95.reuse, R40 ;  /* 0x000000285f217221 */ /* 0x040fe20000010100 */
[C---:B-1----:R-:W-:Y:S01]  /*0d80*/  FMUL.FTZ R84, R180.reuse, R35 ;  /* 0x00000023b4547220 */ /* 0x042fe20000410000 */
[C---:B------:R-:W-:Y:S02]  /*0d90*/  FADD.FTZ R35, -R95.reuse, R42 ;  /* 0x0000002a5f237221 */ /* 0x040fe40000010100 */
[C---:B------:R-:W-:Y:S01]  /*0da0*/  FMUL.FTZ R42, R180.reuse, R33 ;  /* 0x00000021b42a7220 */ /* 0x040fe20000410000 */
[----:B---3--:R-:W-:Y:S01]  /*0db0*/  FADD.FTZ R33, -R95, R48 ;  /* 0x000000305f217221 */ /* 0x008fe20000010100 */
[C---:B------:R-:W-:Y:S01]  /*0dc0*/  FMUL.FTZ R3, R180.reuse, R3 ;  /* 0x00000003b4037220 */ /* 0x040fe20000410000 */
[----:B------:R-:W-:Y:S01]  /*0dd0*/  FMUL.FTZ R82, R177, R36 ;  /* 0x00000024b1527220 */ /* 0x000fe20000410000 */
[----:B0-----:R-:W-:Y:S01]  /*0de0*/  FMUL.FTZ R88, R180, R35 ;  /* 0x00000023b4587220 */ /* 0x001fe20000410000 */
[C---:B------:R-:W-:Y:S01]  /*0df0*/  FADD.FTZ R35, -R95.reuse, R50 ;  /* 0x000000325f237221 */ /* 0x040fe20000010100 */
[----:B------:R-:W-:Y:S01]  /*0e00*/  FMUL.FTZ R85, R126, R37 ;  /* 0x000000257e557220 */ /* 0x000fe20000410000 */
[C---:B------:R-:W-:Y:S01]  /*0e10*/  FMUL.FTZ R48, R180.reuse, R33 ;  /* 0x00000021b4307220 */ /* 0x040fe20000410000 */
[----:B------:R-:W-:Y:S01]  /*0e20*/  FADD.FTZ R32, RZ, R82 ;  /* 0x00000052ff207221 */ /* 0x000fe20000010000 */
[----:B------:R-:W-:Y:S01]  /*0e30*/  FADD.FTZ R91, -R95, R34 ;  /* 0x000000225f5b7221 */ /* 0x000fe20000010100 */
[----:B------:R-:W-:Y:S01]  /*0e40*/  FFMA.FTZ R33, R3, R82, RZ ;  /* 0x0000005203217223 */ /* 0x000fe200000100ff */
[----:B------:R-:W-:Y:S01]  /*0e50*/  FMUL.FTZ R50, R180, R35 ;  /* 0x00000023b4327220 */ /* 0x000fe20000410000 */
        /* <DEDUP_REMOVED lines=11> */
[C---:B------:R-:W-:Y:S01]  /*0f10*/  FADD.FTZ R41, -R95.reuse, R41 ;  /* 0x000000295f297221 */ /* 0x040fe20000010100 */
[C---:B------:R-:W-:Y:S01]  /*0f20*/  FADD.FTZ R49, -R95.reuse, R49 ;  /* 0x000000315f317221 */ /* 0x040fe20000010100 */
[----:B------:R-:W-:Y:S01]  /*0f30*/  FFMA.FTZ R37, R84, R87, R33 ;  /* 0x0000005754257223 */ /* 0x000fe20000010021 */
[C---:B------:R-:W-:Y:S01]  /*0f40*/  FADD.FTZ R91, -R95.reuse, R43 ;  /* 0x0000002b5f5b7221 */ /* 0x040fe20000010100 */
[----:B------:R-:W-:Y:S01]  /*0f50*/  FMUL.FTZ R90, R122, R45 ;  /* 0x0000002d7a5a7220 */ /* 0x000fe20000410000 */
[----:B------:R-:W-:Y:S01]  /*0f60*/  FADD.FTZ R33, R34, R89 ;  /* 0x0000005922217221 */ /* 0x000fe20000010000 */
[C---:B------:R-:W-:Y:S01]  /*0f70*/  FMUL.FTZ R43, R180.reuse, R41 ;  /* 0x00000029b42b7220 */ /* 0x040fe20000410000 */
[----:B------:R-:W-:Y:S01]  /*0f80*/  FMUL.FTZ R49, R180, R49 ;  /* 0x00000031b4317220 */ /* 0x000fe20000410000 */
[----:B------:R-:W-:Y:S01]  /*0f90*/  FFMA.FTZ R32, R42, R89, R37 ;  /* 0x000000592a207223 */ /* 0x000fe20000010025 */
[C---:B------:R-:W-:Y:S01]  /*0fa0*/  FADD.FTZ R97, -R95.reuse, R51 ;  /* 0x000000335f617221 */ /* 0x040fe20000010100 */
[----:B------:R-:W-:Y:S01]  /*0fb0*/  FADD.FTZ R35, -R95, R64 ;  /* 0x000000405f237221 */ /* 0x000fe20000010100 */
[----:B------:R-:W-:Y:S01]  /*0fc0*/  FMUL.FTZ R93, R171, R46 ;  /* 0x0000002eab5d7220 */ /* 0x000fe20000410000 */
[C---:B------:R-:W-:Y:S01]  /*0fd0*/  FADD.FTZ R139, R52.reuse, R139 ;  /* 0x0000008b348b7221 */ /* 0x040fe20000010000 */
[----:B------:R-:W-:Y:S01]  /*0fe0*/  FFMA.FTZ R115, R52, R48, R115 ;  /* 0x0000003034737223 */ /* 0x000fe20000010073 */
[----:B------:R-:W-:Y:S01]  /*0ff0*/  FMUL.FTZ R51, R169, R52 ;  /* 0x00000034a9337220 */ /* 0x000fe20000410000 */
[----:B------:R-:W-:Y:S01]  /*1000*/  FADD.FTZ R34, R33, R90 ;  /* 0x0000005a21227221 */ /* 0x000fe20000010000 */
[C---:B------:R-:W-:Y:S01]  /*1010*/  FADD.FTZ R160, R53.reuse, R160 ;  /* 0x000000a035a07221 */ /* 0x040fe20000010000 */
[----:B------:R-:W-:Y:S01]  /*1020*/  FFMA.FTZ R136, R53, R49, R136 ;  /* 0x0000003135887223 */ /* 0x000fe20000010088 */
[----:B------:R-:W-:Y:S01]  /*1030*/  FMUL.FTZ R52, R118, R53 ;  /* 0x0000003576347220 */ /* 0x000fe20000410000 */
[----:B------:R-:W-:Y:S01]  /*1040*/  FFMA.FTZ R33, R43, R90, R32 ;  /* 0x0000005a2b217223 */ /* 0x000fe20000010020 */
[C---:B------:R-:W-:Y:S01]  /*1050*/  FADD.FTZ R141, R54.reuse, R141 ;  /* 0x0000008d368d7221 */ /* 0x040fe20000010000 */
[----:B------:R-:W-:Y:S01]  /*1060*/  FFMA.FTZ R117, R54, R50, R117 ;  /* 0x0000003236757223 */ /* 0x000fe20000010075 */
[----:B------:R-:W-:Y:S01]  /*1070*/  FMUL.FTZ R53, R167, R54 ;  /* 0x00000036a7357220 */ /* 0x000fe20000410000 */
[----:B------:R-:W-:Y:S01]  /*1080*/  FMUL.FTZ R54, R180, R35 ;  /* 0x00000023b4367220 */ /* 0x000fe20000410000 */
[----:B------:R-:W-:Y:S01]  /*1090*/  FMUL.FTZ R100, R120, R47 ;  /* 0x0000002f78647220 */ /* 0x000fe20000410000 */
[----:B------:R-:W-:Y:S01]  /*10a0*/  FADD.FTZ R35, R34, R93 ;  /* 0x0000005d22237221 */ /* 0x000fe20000010000 */
[----:B------:R-:W-:Y:S01]  /*10b0*/  FMUL.FTZ R91, R180, R91 ;  /* 0x0000005bb45b7220 */ /* 0x000fe20000410000 */
[----:B------:R-:W-:-:S02]  /*10c0*/  FFMA.FTZ R32, R88, R93, R33 ;  /* 0x0000005d58207223 */ /* 0x000fc40000010021 */
[----:B------:R-:W-:Y:S02]  /*10d0*/  FADD.FTZ R34, R35, R100 ;  /* 0x0000006423227221 */ /* 0x000fe40000010000 */
[----:B------:R-:W-:Y:S02]  /*10e0*/  FFMA.FTZ R35, R91, R100, R32 ;  /* 0x000000645b237223 */ /* 0x000fe40000010020 */
[----:B------:R-:W-:Y:S02]  /*10f0*/  FADD.FTZ R33, R34, R51 ;  /* 0x0000003322217221 */ /* 0x000fe40000010000 */
[----:B------:R-:W-:Y:S02]  /*1100*/  FFMA.FTZ R32, R48, R51, R35 ;  /* 0x0000003330207223 */ /* 0x000fe40000010023 */
[----:B------:R-:W-:Y:S02]  /*1110*/  FADD.FTZ R34, R33, R52 ;  /* 0x0000003421227221 */ /* 0x000fe40000010000 */
[----:B------:R-:W-:Y:S01]  /*1120*/  FFMA.FTZ R33, R49, R52, R32 ;  /* 0x0000003431217223 */ /* 0x000fe20000010020 */
[----:B------:R-:W-:Y:S01]  /*1130*/  FMUL.FTZ R186, R116, R55 ;  /* 0x0000003774ba7220 */ /* 0x000fe20000410000 */
[----:B------:R-:W-:Y:S01]  /*1140*/  FADD.FTZ R35, R34, R53 ;  /* 0x0000003522237221 */ /* 0x000fe20000010000 */
[----:B------:R-:W-:Y:S01]  /*1150*/  FMUL.FTZ R97, R180, R97 ;  /* 0x00000061b4617220 */ /* 0x000fe20000410000 */
[----:B------:R-:W-:Y:S01]  /*1160*/  FADD.FTZ R99, -R95, R56 ;  /* 0x000000385f637221 */ /* 0x000fe20000010100 */
        /* <DEDUP_REMOVED lines=8> */
[----:B------:R-:W-:Y:S01]  /*11f0*/  FADD.FTZ R103, -R95, R58 ;  /* 0x0000003a5f677221 */ /* 0x000fe20000010100 */
[C---:B------:R-:W-:Y:S01]  /*1200*/  FMUL.FTZ R101, R180.reuse, R57 ;  /* 0x00000039b4657220 */ /* 0x040fe20000410000 */
[----:B------:R-:W-:Y:S01]  /*1210*/  FFMA.FTZ R32, R99, R188, R32 ;  /* 0x000000bc63207223 */ /* 0x000fe20000010020 */
        /* <DEDUP_REMOVED lines=8> */
[C---:B------:R-:W-:Y:S01]  /*12a0*/  FMUL.FTZ R105, R180.reuse, R59 ;  /* 0x0000003bb4697220 */ /* 0x040fe20000410000 */
[----:B------:R-:W-:Y:S01]  /*12b0*/  FFMA.FTZ R32, R103, R192, R32 ;  /* 0x000000c067207223 */ /* 0x000fe20000010020 */
[C---:B------:R-:W-:Y:S01]  /*12c0*/  FADD.FTZ R162, R55.reuse, R162 ;  /* 0x000000a237a27221 */ /* 0x040fe20000010000 */
[----:B------:R-:W-:Y:S01]  /*12d0*/  FFMA.FTZ R138, R55, R97, R138 ;  /* 0x00000061378a7223 */ /* 0x000fe2000001008a */
[----:B------:R-:W-:Y:S01]  /*12e0*/  FADD.FTZ R57, -R95, R66 ;  /* 0x000000425f397221 */ /* 0x000fe20000010100 */
[C---:B------:R-:W-:Y:S01]  /*12f0*/  FMUL.FTZ R56, R180.reuse, R65 ;  /* 0x00000041b4387220 */ /* 0x040fe20000410000 */
[----:B------:R-:W-:Y:S01]  /*1300*/  FMUL.FTZ R55, R161, R68 ;  /* 0x00000044a1377220 */ /* 0x000fe20000410000 */
[----:B------:R-:W-:Y:S01]  /*1310*/  FADD.FTZ R34, R33, R194 ;  /* 0x000000c221227221 */ /* 0x000fe20000010000 */
[----:B------:R-:W-:Y:S01]  /*1320*/  FFMA.FTZ R33, R105, R194, R32 ;  /* 0x000000c269217223 */ /* 0x000fe20000010020 */
[----:B------:R-:W-:Y:S01]  /*1330*/  FADD.FTZ R67, -R95, R67 ;  /* 0x000000435f437221 */ /* 0x000fe20000010100 */
        /* <DEDUP_REMOVED lines=9> */
[----:B------:R-:W-:Y:S01]  /*13d0*/  FADD.FTZ R59, -R95, R72 ;  /* 0x000000485f3b7221 */ /* 0x000fe20000010100 */
[----:B------:R-:W-:Y:S01]  /*13e0*/  FMUL.FTZ R70, R159, R70 ;  /* 0x000000469f467220 */ /* 0x000fe20000410000 */
[----:B------:R-:W-:Y:S01]  /*13f0*/  FADD.FTZ R35, R32, R69 ;  /* 0x0000004520237221 */ /* 0x000fe20000010000 */
[----:B------:R-:W-:Y:S01]  /*1400*/  FFMA.FTZ R32, R56, R69, R33 ;  /* 0x0000004538207223 */ /* 0x000fe20000010021 */
[C---:B------:R-:W-:Y:S01]  /*1410*/  FADD.FTZ R170, R71.reuse, R170 ;  /* 0x000000aa47aa7221 */ /* 0x040fe20000010000 */
[----:B------:R-:W-:Y:S01]  /*1420*/  FFMA.FTZ R146, R71, R58, R146 ;  /* 0x0000003a47927223 */ /* 0x000fe20000010092 */
[----:B------:R-:W-:Y:S01]  /*1430*/  FADD.FTZ R73, -R95, R73 ;  /* 0x000000495f497221 */ /* 0x000fe20000010100 */
        /* <DEDUP_REMOVED lines=74> */
.L_x_9468:
[----:B------:R-:W3:Y:S01]  /*18e0*/  S2R R37, SR_CgaCtaId ;  /* 0x0000000000257919 */ /* 0x000ee20000008800 */
[----:B------:R-:W-:Y:S01]  /*18f0*/  LOP3.LUT P3, RZ, R184, 0xff, RZ, 0xc0, !PT ;  /* 0x000000ffb8ff7812 */ /* 0x000fe2000786c0ff */
[----:B--2---:R-:W-:Y:S01]  /*1900*/  FADD.FTZ R41, R32, R41 ;  /* 0x0000002920297221 */ /* 0x004fe20000010000 */
[----:B------:R-:W-:Y:S01]  /*1910*/  PLOP3.LUT P0, PT, PT, PT, PT, 0x80, 0x0 ;  /* 0x000000000000781c */ /* 0x000fe20003f0f070 */
[----:B-1----:R-:W-:Y:S01]  /*1920*/  FADD.FTZ R40, R35, R40 ;  /* 0x0000002823287221 */ /* 0x002fe20000010000 */
[----:B------:R-:W-:Y:S01]  /*1930*/  @!P2 PLOP3.LUT P0, PT, P3, PT, PT, 0x80, 0x0 ;  /* 0x000000000000a81c */ /* 0x000fe20001f0f070 */
[----:B------:R-:W-:Y:S05]  /*1940*/  WARPSYNC.ALL ;  /* 0x0000000000007948 */ /* 0x000fea0003800000 */
[----:B------:R-:W-:-:S02]  /*1950*/  SHF.R.U32.HI R33, RZ, 0x5, R178 ;  /* 0x00000005ff217819 */ /* 0x000fc400000116b2 */
[----:B------:R-:W-:Y:S02]  /*1960*/  MOV R36, 0x400 ;  /* 0x0000040000247802 */ /* 0x000fe40000000f00 */
[C---:B------:R-:W-:Y:S02]  /*1970*/  @!P2 LOP3.LUT R34, R33.reuse, 0x7fffffc, RZ, 0xc0, !PT ;  /* 0x07fffffc2122a812 */ /* 0x040fe400078ec0ff */
[----:B------:R-:W-:Y:S02]  /*1980*/  LOP3.LUT R45, R33, 0x7fffffc, RZ, 0xc0, !PT ;  /* 0x07fffffc212d7812 */ /* 0x000fe400078ec0ff */
[----:B------:R-:W-:Y:S02]  /*1990*/  @!P0 IADD3 R34, R34, 0x4, RZ ;  /* 0x0000000422228810 */ /* 0x000fe40007ffe0ff */
[----:B------:R-:W-:Y:S02]  /*19a0*/  @!P3 IADD3 R45, R45, 0x4, RZ ;  /* 0x000000042d2db810 */ /* 0x000fe40007ffe0ff */
[----:B------:R-:W-:-:S02]  /*19b0*/  @!P2 LOP3.LUT R33, R34, 0x3, R33, 0xf8, !PT ;  /* 0x000000032221a812 */ /* 0x000fc400078ef821 */
[----:B------:R-:W-:Y:S02]  /*19c0*/  ISETP.NE.U32.AND P0, PT, R80, RZ, PT ;  /* 0x000000ff5000720c */ /* 0x000fe40003f05070 */
[C---:B-----5:R-:W-:Y:S02]  /*19d0*/  LOP3.LUT P6, RZ, R102.reuse, 0xff00, RZ, 0xc0, !PT ;  /* 0x0000ff0066ff7812 */ /* 0x060fe400078cc0ff */
[----:B------:R-:W-:Y:S02]  /*19e0*/  ISETP.NE.AND.EX P0, PT, R81, RZ, PT, P0 ;  /* 0x000000ff5100720c */ /* 0x000fe40003f05300 */
[----:B------:R-:W-:Y:S02]  /*19f0*/  LOP3.LUT P5, RZ, R102, 0xff0000, RZ, 0xc0, !PT ;  /* 0x00ff000066ff7812 */ /* 0x000fe400078ac0ff */
[----:B---3--:R-:W-:-:S04]  /*1a00*/  LEA R36, R37, R36, 0x18 ;  /* 0x0000002425247211 */ /* 0x008fc800078ec0ff */
[-C--:B------:R-:W-:Y:S02]  /*1a10*/  @!P2 LEA R44, R33, R36.reuse, 0x3 ;  /* 0x00000024212ca211 */ /* 0x080fe400078e18ff */
[----:B------:R-:W-:-:S03]  /*1a20*/  LEA R45, R45, R36, 0x3 ;  /* 0x000000242d2d7211 */ /* 0x000fc600078e18ff */
[----:B------:R-:W-:Y:S01]  /*1a30*/  @!P2 STS.64 [R44+0x3000], R40 ;  /* 0x003000282c00a388 */ /* 0x000fe20000000a00 */
[----:B------:R-:W-:Y:S01]  /*1a40*/  BAR.SYNC.DEFER_BLOCKING 0x0 ;  /* 0x0000000000007b1d */ /* 0x000fe20000010000 */
[----:B------:R-:W-:-:S05]  /*1a50*/  LOP3.LUT P2, RZ, R102, 0xff000000, RZ, 0xc0, !PT ;  /* 0xff00000066ff7812 */ /* 0x000fca000784c0ff */
        /* <DEDUP_REMOVED lines=24> */
[----:B------:R-:W-:Y:S01]  /*1be0*/  FFMA.FTZ R42, R42, R65, R64 ;  /* 0x000000412a2a7223 */ /* 0x000fe20000010040 */
[----:B------:R-:W-:Y:S01]  /*1bf0*/  FMUL.FTZ R74, R180, R91 ;  /* 0x0000005bb44a7220 */ /* 0x000fe20000410000 */
[----:B------:R-:W-:Y:S01]  /*1c00*/  @P0 FADD.FTZ R68, R7, R68 ;  /* 0x0000004407440221 */ /* 0x000fe20000010000 */
[----:B------:R-:W-:Y:S01]  /*1c10*/  @P0 FADD.FTZ R67, R4, R67 ;  /* 0x0000004304430221 */ /* 0x000fe20000010000 */
[----:B------:R-:W-:Y:S01]  /*1c20*/  FADD.FTZ R89, R89, -R42 ;  /* 0x8000002a59597221 */ /* 0x000fe20000010000 */
[-CC-:B------:R-:W-:Y:S01]  /*1c30*/  FFMA.FTZ R83, R83, R65.reuse, R64.reuse ;  /* 0x0000004153537223 */ /* 0x180fe20000010040 */
[-C--:B------:R-:W-:Y:S01]  /*1c40*/  FMUL.FTZ R2, R68, R182.reuse ;  /* 0x000000b644027220 */ /* 0x080fe20000410000 */
[----:B------:R-:W-:Y:S01]  /*1c50*/  FFMA.FTZ R43, R43, R65, R64 ;  /* 0x000000412b2b7223 */ /* 0x000fe20000010040 */
[----:B------:R-:W-:Y:S01]  /*1c60*/  @P0 FADD.FTZ R74, R11, R74 ;  /* 0x0000004a0b4a0221 */ /* 0x000fe20000010000 */
[----:B------:R-:W-:Y:S01]  /*1c70*/  FMUL.FTZ R66, R180, R85 ;  /* 0x00000055b4427220 */ /* 0x000fe20000410000 */
[----:B------:R-:W-:Y:S01]  /*1c80*/  FMUL.FTZ R47, R2, UR11 ;  /* 0x0000000b022f7c20 */ /* 0x000fe20008410000 */
[-C--:B------:R-:W-:Y:S01]  /*1c90*/  FMUL.FTZ R2, R67, R182.reuse ;  /* 0x000000b643027220 */ /* 0x080fe20000410000 */
[----:B------:R-:W-:Y:S01]  /*1ca0*/  FMUL.FTZ R89, R180, R89 ;  /* 0x00000059b4597220 */ /* 0x000fe20000410000 */
[----:B------:R-:W-:Y:S01]  /*1cb0*/  FADD.FTZ R83, R86, -R83 ;  /* 0x8000005356537221 */ /* 0x000fe20000010000 */
[----:B------:R-:W-:Y:S01]  /*1cc0*/  FADD.FTZ R43, R90, -R43 ;  /* 0x8000002b5a2b7221 */ /* 0x000fe20000010000 */
[----:B------:R-:W-:Y:S01]  /*1cd0*/  FMUL.FTZ R2, R2, UR11 ;  /* 0x0000000b02027c20 */ /* 0x000fe20008410000 */
[----:B------:R-:W-:Y:S01]  /*1ce0*/  FFMA.FTZ R97, R97, R65, R64 ;  /* 0x0000004161617223 */ /* 0x000fe20000010040 */
[----:B------:R-:W-:Y:S01]  /*1cf0*/  @P0 FADD.FTZ R66, R5, R66 ;  /* 0x0000004205420221 */ /* 0x000fe20000010000 */
[----:B------:R-:W-:Y:S01]  /*1d00*/  @P0 FADD.FTZ R89, R8, R89 ;  /* 0x0000005908590221 */ /* 0x000fe20000010000 */
[----:B------:R-:W-:Y:S01]  /*1d10*/  FMUL.FTZ R83, R180, R83 ;  /* 0x00000053b4537220 */ /* 0x000fe20000410000 */
[----:B------:R-:W-:Y:S01]  /*1d20*/  SEL R44, R2, RZ, P4 ;  /* 0x000000ff022c7207 */ /* 0x000fe20002000000 */
[-C--:B------:R-:W-:Y:S01]  /*1d30*/  FMUL.FTZ R2, R74, R182.reuse ;  /* 0x000000b64a027220 */ /* 0x080fe20000410000 */
[----:B------:R-:W-:Y:S01]  /*1d40*/  FMUL.FTZ R72, R180, R43 ;  /* 0x0000002bb4487220 */ /* 0x000fe20000410000 */
[----:B------:R-:W-:Y:S01]  /*1d50*/  FADD.FTZ R97, R186, -R97 ;  /* 0x80000061ba617221 */ /* 0x000fe20000010000 */
[----:B------:R-:W-:Y:S01]  /*1d60*/  FFMA.FTZ R88, R88, R65, R64 ;  /* 0x0000004158587223 */ /* 0x000fe20000010040 */
[----:B------:R-:W-:Y:S01]  /*1d70*/  FMUL.FTZ R43, R2, UR11 ;  /* 0x0000000b022b7c20 */ /* 0x000fe20008410000 */
[-C--:B------:R-:W-:Y:S01]  /*1d80*/  FMUL.FTZ R3, R66, R182.reuse ;  /* 0x000000b642037220 */ /* 0x080fe20000410000 */
[-C--:B------:R-:W-:Y:S01]  /*1d90*/  FMUL.FTZ R2, R89, R182.reuse ;  /* 0x000000b659027220 */ /* 0x080fe20000410000 */
[----:B------:R-:W-:Y:S01]  /*1da0*/  @P0 FADD.FTZ R83, R6, R83 ;  /* 0x0000005306530221 */ /* 0x000fe20000010000 */
[----:B------:R-:W-:Y:S01]  /*1db0*/  FMUL.FTZ R82, R180, R97 ;  /* 0x00000061b4527220 */ /* 0x000fe20000410000 */
[----:B------:R-:W-:Y:S01]  /*1dc0*/  FADD.FTZ R93, R93, -R88 ;  /* 0x800000585d5d7221 */ /* 0x000fe20000010000 */
[----:B------:R-:W-:Y:S01]  /*1dd0*/  FMUL.FTZ R3, R3, UR11 ;  /* 0x0000000b03037c20 */ /* 0x000fe20008410000 */
[----:B------:R-:W-:Y:S01]  /*1de0*/  SEL R47, R47, RZ, P2 ;  /* 0x000000ff2f2f7207 */ /* 0x000fe20001000000 */
[----:B------:R-:W-:Y:S01]  /*1df0*/  FMUL.FTZ R2, R2, UR11 ;  /* 0x0000000b02027c20 */ /* 0x000fe20008410000 */
[----:B------:R-:W-:Y:S01]  /*1e00*/  FFMA.FTZ R49, R49, R65, R64 ;  /* 0x0000004131317223 */ /* 0x000fe20000010040 */
[-C--:B------:R-:W-:Y:S01]  /*1e10*/  FMUL.FTZ R32, R83, R182.reuse ;  /* 0x000000b653207220 */ /* 0x080fe20000410000 */
[----:B------:R-:W-:Y:S01]  /*1e20*/  LOP3.LUT P2, RZ, R104, 0xff, RZ, 0xc0, !PT ;  /* 0x000000ff68ff7812 */ /* 0x000fe2000784c0ff */
[----:B------:R-:W-:Y:S01]  /*1e30*/  @P0 FADD.FTZ R72, R9, R72 ;  /* 0x0000004809480221 */ /* 0x000fe20000010000 */
[----:B------:R-:W-:Y:S01]  /*1e40*/  @P0 FADD.FTZ R82, R15, R82 ;  /* 0x000000520f520221 */ /* 0x000fe20000010000 */
[----:B------:R-:W-:Y:S01]  /*1e50*/  FMUL.FTZ R93, R180, R93 ;  /* 0x0000005db45d7220 */ /* 0x000fe20000410000 */
[----:B------:R-:W-:Y:S01]  /*1e60*/  FADD.FTZ R49, R52, -R49 ;  /* 0x8000003134317221 */ /* 0x000fe20000010000 */
[----:B------:R-:W-:Y:S01]  /*1e70*/  FMUL.FTZ R32, R32, UR11 ;  /* 0x0000000b20207c20 */ /* 0x000fe20008410000 */
[----:B------:R-:W-:Y:S01]  /*1e80*/  SEL R45, R3, RZ, P6 ;  /* 0x000000ff032d7207 */ /* 0x000fe20003000000 */
[--C-:B------:R-:W-:Y:S01]  /*1e90*/  FFMA.FTZ R105, R105, R65, R64.reuse ;  /* 0x0000004169697223 */ /* 0x100fe20000010040 */
[----:B------:R-:W-:Y:S01]  /*1ea0*/  SEL R40, R2, RZ, P2 ;  /* 0x000000ff02287207 */ /* 0x000fe20001000000 */
[-C--:B------:R-:W-:Y:S01]  /*1eb0*/  FMUL.FTZ R3, R72, R182.reuse ;  /* 0x000000b648037220 */ /* 0x080fe20000410000 */
[-C--:B------:R-:W-:Y:S01]  /*1ec0*/  FMUL.FTZ R2, R82, R182.reuse ;  /* 0x000000b652027220 */ /* 0x080fe20000410000 */
[----:B------:R-:W-:Y:S01]  /*1ed0*/  @P0 FADD.FTZ R93, R10, R93 ;  /* 0x0000005d0a5d0221 */ /* 0x000fe20000010000 */
[----:B------:R-:W-:Y:S01]  /*1ee0*/  FMUL.FTZ R80, R180, R49 ;  /* 0x00000031b4507220 */ /* 0x000fe20000410000 */
[-CC-:B------:R-:W-:Y:S01]  /*1ef0*/  FFMA.FTZ R50, R50, R65.reuse, R64.reuse ;  /* 0x0000004132327223 */ /* 0x180fe20000010040 */
[----:B------:R-:W-:Y:S01]  /*1f00*/  FADD.FTZ R105, R194, -R105 ;  /* 0x80000069c2697221 */ /* 0x000fe20000010000 */
[----:B------:R-:W-:Y:S01]  /*1f10*/  SEL R46, R32, RZ, P5 ;  /* 0x000000ff202e7207 */ /* 0x000fe20002800000 */
[----:B------:R-:W-:Y:S01]  /*1f20*/  FMUL.FTZ R3, R3, UR11 ;  /* 0x0000000b03037c20 */ /* 0x000fe20008410000 */
[----:B------:R-:W-:Y:S01]  /*1f30*/  FFMA.FTZ R103, R103, R65, R64 ;  /* 0x0000004167677223 */ /* 0x000fe20000010040 */
[----:B------:R-:W-:Y:S01]  /*1f40*/  FMUL.FTZ R2, R2, UR11 ;  /* 0x0000000b02027c20 */ /* 0x000fe20008410000 */
[----:B------:R-:W-:Y:S01]  /*1f50*/  LOP3.LUT P5, RZ, R104, 0xff00, RZ, 0xc0, !PT ;  /* 0x0000ff0068ff7812 */ /* 0x000fe200078ac0ff */
[-C--:B------:R-:W-:Y:S01]  /*1f60*/  FMUL.FTZ R32, R93, R182.reuse ;  /* 0x000000b65d207220 */ /* 0x080fe20000410000 */
[----:B------:R-:W-:Y:S01]  /*1f70*/  LOP3.LUT P2, RZ, R94, 0xff000000, RZ, 0xc0, !PT ;  /* 0xff0000005eff7812 */ /* 0x000fe2000784c0ff */
[----:B------:R-:W-:Y:S01]  /*1f80*/  @P0 FADD.FTZ R80, R13, R80 ;  /* 0x000000500d500221 */ /* 0x000fe20000010000 */
[----:B------:R-:W-:Y:S01]  /*1f90*/  FADD.FTZ R53, R53, -R50 ;  /* 0x8000003235357221 */ /* 0x000fe20000010000 */
[----:B------:R-:W-:Y:S01]  /*1fa0*/  FMUL.FTZ R86, R180, R105 ;  /* 0x00000069b4567220 */ /* 0x000fe20000410000 */
[----:B------:R-:W-:Y:S01]  /*1fb0*/  FFMA.FTZ R48, R48, R65, R64 ;  /* 0x0000004130307223 */ /* 0x000fe20000010040 */
[----:B------:R-:W-:Y:S01]  /*1fc0*/  FADD.FTZ R103, R192, -R103 ;  /* 0x80000067c0677221 */ /* 0x000fe20000010000 */
[----:B------:R-:W-:Y:S01]  /*1fd0*/  FMUL.FTZ R32, R32, UR11 ;  /* 0x0000000b20207c20 */ /* 0x000fe20008410000 */
[----:B------:R-:W-:Y:S01]  /*1fe0*/  SEL R41, R3, RZ, P5 ;  /* 0x000000ff03297207 */ /* 0x000fe20002800000 */
[-C--:B------:R-:W-:Y:S01]  /*1ff0*/  FMUL.FTZ R33, R80, R182.reuse ;  /* 0x000000b650217220 */ /* 0x080fe20000410000 */
[----:B------:R-:W-:Y:S01]  /*2000*/  SEL R39, R2, RZ, P2 ;  /* 0x000000ff02277207 */ /* 0x000fe20001000000 */
[----:B------:R-:W-:Y:S01]  /*2010*/  FMUL.FTZ R75, R180, R53 ;  /* 0x00000035b44b7220 */ /* 0x000fe20000410000 */
[----:B------:R-:W-:Y:S01]  /*2020*/  LOP3.LUT P6, RZ, R104, 0xff0000, RZ, 0xc0, !PT ;  /* 0x00ff000068ff7812 */ /* 0x000fe200078cc0ff */
[----:B------:R-:W0:Y:S01]  /*2030*/  LDC.64 R2, c[0x0][0x2f8] ;  /* 0x0000be00ff027b82 */ /* 0x000e220000000a00 */
[----:B------:R-:W-:Y:S01]  /*2040*/  @P0 FADD.FTZ R86, R19, R86 ;  /* 0x0000005613560221 */ /* 0x000fe20000010000 */
[----:B------:R-:W-:Y:S01]  /*2050*/  FADD.FTZ R51, R51, -R48 ;  /* 0x8000003033337221 */ /* 0x000fe20000010000 */
[----:B------:R-:W-:Y:S01]  /*2060*/  FMUL.FTZ R103, R180, R103 ;  /* 0x00000067b4677220 */ /* 0x000fe20000410000 */
[----:B------:R-:W-:Y:S01]  /*2070*/  SEL R42, R32, RZ, P6 ;  /* 0x000000ff202a7207 */ /* 0x000fe20003000000 */
[----:B------:R-:W-:Y:S01]  /*2080*/  FMUL.FTZ R33, R33, UR11 ;  /* 0x0000000b21217c20 */ /* 0x000fe20008410000 */
[----:B------:R-:W-:Y:S01]  /*2090*/  LOP3.LUT P6, RZ, R94, 0xff00, RZ, 0xc0, !PT ;  /* 0x0000ff005eff7812 */ /* 0x000fe200078cc0ff */
[----:B------:R-:W-:Y:S01]  /*20a0*/  @P0 FADD.FTZ R75, R14, R75 ;  /* 0x0000004b0e4b0221 */ /* 0x000fe20000010000 */
[----:B------:R-:W-:Y:S01]  /*20b0*/  ISETP.NE.U32.AND P2, PT, RZ, UR12, PT ;  /* 0x0000000cff007c0c */ /* 0x000fe2000bf45070 */
[-C--:B------:R-:W-:Y:S01]  /*20c0*/  FMUL.FTZ R35, R86, R182.reuse ;  /* 0x000000b656237220 */ /* 0x080fe20000410000 */
[----:B------:R-:W-:Y:S01]  /*20d0*/  FMUL.FTZ R73, R180, R51 ;  /* 0x00000033b4497220 */ /* 0x000fe20000410000 */
[----:B------:R-:W-:Y:S01]  /*20e0*/  @P0 FADD.FTZ R103, R18, R103 ;  /* 0x0000006712670221 */ /* 0x000fe20000010000 */
[-C--:B------:R-:W-:Y:S01]  /*20f0*/  FMUL.FTZ R32, R75, R182.reuse ;  /* 0x000000b64b207220 */ /* 0x080fe20000410000 */
[----:B------:R-:W-:Y:S01]  /*2100*/  FMUL.FTZ R35, R35, UR11 ;  /* 0x0000000b23237c20 */ /* 0x000fe20008410000 */
[----:B------:R-:W-:Y:S01]  /*2110*/  SEL R37, R33, RZ, P6 ;  /* 0x000000ff21257207 */ /* 0x000fe20003000000 */
[----:B------:R-:W-:Y:S01]  /*2120*/  @P0 FADD.FTZ R73, R12, R73 ;  /* 0x000000490c490221 */ /* 0x000fe20000010000 */
[----:B------:R-:W-:Y:S01]  /*2130*/  ISETP.NE.AND.EX P2, PT, RZ, UR13, PT, P2 ;  /* 0x0000000dff007c0c */ /* 0x000fe2000bf45320 */
[-C--:B------:R-:W-:Y:S01]  /*2140*/  FMUL.FTZ R34, R103, R182.reuse ;  /* 0x000000b667227220 */ /* 0x080fe20000410000 */
[----:B------:R-:W-:Y:S01]  /*2150*/  LOP3.LUT P6, RZ, R96, 0xff000000, RZ, 0xc0, !PT ;  /* 0xff00000060ff7812 */ /* 0x000fe200078cc0ff */
[-CC-:B------:R-:W-:Y:S01]  /*2160*/  FFMA.FTZ R99, R99, R65.reuse, R64.reuse ;  /* 0x0000004163637223 */ /* 0x180fe20000010040 */
[----:B------:R-:W-:Y:S01]  /*2170*/  FFMA.FTZ R101, R101, R65, R64 ;  /* 0x0000004165657223 */ /* 0x000fe20000010040 */
[----:B------:R-:W-:Y:S01]  /*2180*/  FMUL.FTZ R38, R32, UR11 ;  /* 0x0000000b20267c20 */ /* 0x000fe20008410000 */
[----:B------:R-:W-:Y:S01]  /*2190*/  LOP3.LUT P4, RZ, R104, 0xff000000, RZ, 0xc0, !PT ;  /* 0xff00000068ff7812 */ /* 0x000fe2000788c0ff */
[----:B------:R-:W-:Y:S01]  /*21a0*/  FMUL.FTZ R32, R73, R182 ;  /* 0x000000b649207220 */ /* 0x000fe20000410000 */
[----:B------:R-:W-:Y:S01]  /*21b0*/  FMUL.FTZ R34, R34, UR11 ;  /* 0x0000000b22227c20 */ /* 0x000fe20008410000 */
[----:B------:R-:W-:Y:S01]  /*21c0*/  SEL R35, R35, RZ, P6 ;  /* 0x000000ff23237207 */ /* 0x000fe20003000000 */
[----:B------:R-:W-:Y:S01]  /*21d0*/  FADD.FTZ R99, R188, -R99 ;  /* 0x80000063bc637221 */ /* 0x000fe20000010000 */
[----:B------:R-:W-:Y:S01]  /*21e0*/  LOP3.LUT P6, RZ, R96, 0xff0000, RZ, 0xc0, !PT ;  /* 0x00ff000060ff7812 */ /* 0x000fe200078cc0ff */
[----:B------:R-:W-:Y:S01]  /*21f0*/  FADD.FTZ R101, R190, -R101 ;  /* 0x80000065be657221 */ /* 0x000fe20000010000 */
[----:B------:R-:W-:Y:S01]  /*2200*/  SEL R43, R43, RZ, P4 ;  /* 0x000000ff2b2b7207 */ /* 0x000fe20002000000 */
[----:B------:R-:W-:Y:S01]  /*2210*/  FMUL.FTZ R32, R32, UR11 ;  /* 0x0000000b20207c20 */ /* 0x000fe20008410000 */
[----:B------:R-:W-:Y:S01]  /*2220*/  LOP3.LUT P4, RZ, R94, 0xff, RZ, 0xc0, !PT ;  /* 0x000000ff5eff7812 */ /* 0x000fe2000788c0ff */
[----:B------:R-:W-:Y:S01]  /*2230*/  FMUL.FTZ R99, R180, R99 ;  /* 0x00000063b4637220 */ /* 0x000fe20000410000 */
[----:B------:R-:W-:Y:S01]  /*2240*/  LOP3.LUT P5, RZ, R94, 0xff0000, RZ, 0xc0, !PT ;  /* 0x00ff00005eff7812 */ /* 0x000fe200078ac0ff */
[----:B------:R-:W-:Y:S01]  /*2250*/  FMUL.FTZ R84, R180, R101 ;  /* 0x00000065b4547220 */ /* 0x000fe20000410000 */
[----:B------:R-:W-:Y:S01]  /*2260*/  SEL R34, R34, RZ, P6 ;  /* 0x000000ff22227207 */ /* 0x000fe20003000000 */
[----:B------:R-:W-:Y:S01]  /*2270*/  @P0 FADD.FTZ R99, R16, R99 ;  /* 0x0000006310630221 */ /* 0x000fe20000010000 */
[----:B------:R-:W-:Y:S01]  /*2280*/  ISETP.NE.U32.AND P6, PT, RZ, UR12, PT ;  /* 0x0000000cff007c0c */ /* 0x000fe2000bfc5070 */
[----:B------:R-:W-:Y:S01]  /*2290*/  @P0 FADD.FTZ R84, R17, R84 ;  /* 0x0000005411540221 */ /* 0x000fe20000010000 */
[----:B------:R-:W-:-:S02]  /*22a0*/  SEL R38, R38, RZ, P5 ;  /* 0x000000ff26267207 */ /* 0x000fc40002800000 */
[----:B------:R-:W-:Y:S01]  /*22b0*/  SEL R36, R32, RZ, P4 ;  /* 0x000000ff20247207 */ /* 0x000fe20002000000 */
[----:B0-----:R-:W-:Y:S01]  /*22c0*/  IMAD.WIDE.U32 R32, R189, 0x10, R2 ;  /* 0x00000010bd207825 */ /* 0x001fe200078e0002 */
[C---:B------:R-:W-:Y:S02]  /*22d0*/  LOP3.LUT P5, RZ, R96.reuse, 0xff, RZ, 0xc0, !PT ;  /* 0x000000ff60ff7812 */ /* 0x040fe400078ac0ff */
[----:B------:R-:W-:Y:S02]  /*22e0*/  LOP3.LUT P4, RZ, R96, 0xff00, RZ, 0xc0, !PT ;  /* 0x0000ff0060ff7812 */ /* 0x000fe4000788c0ff */
[----:B------:R-:W-:Y:S01]  /*22f0*/  ISETP.NE.AND.EX P6, PT, RZ, UR13, PT, P6 ;  /* 0x0000000dff007c0c */ /* 0x000fe2000bfc5360 */
[----:B------:R-:W-:-:S12]  /*2300*/  @!P2 BRA `(.L_x_9452) ;  /* 0x00000000001ca947 */ /* 0x000fd80003800000 */
[----:B------:R-:W0:Y:S01]  /*2310*/  LDC.64 R48, c[0x0][0x308] ;  /* 0x0000c200ff307b82 */ /* 0x000e220000000a00 */
[----:B------:R-:W-:Y:S02]  /*2320*/  SEL R51, R68, R31, P6 ;  /* 0x0000001f44337207 */ /* 0x000fe40003000000 */
[----:B------:R-:W-:Y:S01]  /*2330*/  SEL R50, R83, R30, P6 ;  /* 0x0000001e53327207 */ /* 0x000fe20003000000 */
[----:B0-----:R-:W-:Y:S01]  /*2340*/  IMAD.WIDE.U32 R52, R189, 0x10, R48 ;  /* 0x00000010bd347825 */ /* 0x001fe200078e0030 */
[----:B------:R-:W-:Y:S02]  /*2350*/  SEL R49, R66, R29, P6 ;  /* 0x0000001d42317207 */ /* 0x000fe40003000000 */
[----:B------:R-:W-:-:S05]  /*2360*/  SEL R48, R67, R28, P6 ;  /* 0x0000001c43307207 */ /* 0x000fca0003000000 */
[----:B------:R0:W-:Y:S02]  /*2370*/  STG.E.128 desc[UR4][R52.64], R48 ;  /* 0x0000003034007986 */ /* 0x0001e4000c101d04 */
.L_x_9452:
[----:B------:R1:W-:Y:S01]  /*2380*/  STG.E.128 desc[UR4][R32.64], R44 ;  /* 0x0000002c20007986 */ /* 0x0003e2000c101d04 */
[----:B0-----:R-:W-:-:S04]  /*2390*/  IMAD.WIDE.U32 R48, R187, 0x10, R2 ;  /* 0x00000010bb307825 */ /* 0x001fc800078e0002 */
[-C--:B------:R-:W-:Y:S01]  /*23a0*/  FMUL.FTZ R50, R99, R182.reuse ;  /* 0x000000b663327220 */ /* 0x080fe20000410000 */
[----:B------:R-:W-:Y:S01]  /*23b0*/  FMUL.FTZ R51, R84, R182 ;  /* 0x000000b654337220 */ /* 0x000fe20000410000 */
[----:B------:R-:W-:Y:S06]  /*23c0*/  @!P2 BRA `(.L_x_9453) ;  /* 0x00000000001ca947 */ /* 0x000fec0003800000 */
[----:B-1----:R-:W0:Y:S01]  /*23d0*/  LDC.64 R32, c[0x0][0x308] ;  /* 0x0000c200ff207b82 */ /* 0x002e220000000a00 */
[----:B------:R-:W-:Y:S02]  /*23e0*/  SEL R47, R74, R31, P6 ;  /* 0x0000001f4a2f7207 */ /* 0x000fe40003000000 */
[----:B------:R-:W-:Y:S02]  /*23f0*/  SEL R46, R93, R30, P6 ;  /* 0x0000001e5d2e7207 */ /* 0x000fe40003000000 */
[----:B------:R-:W-:Y:S02]  /*2400*/  SEL R45, R72, R29, P6 ;  /* 0x0000001d482d7207 */ /* 0x000fe40003000000 */
[----:B------:R-:W-:Y:S01]  /*2410*/  SEL R44, R89, R28, P6 ;  /* 0x0000001c592c7207 */ /* 0x000fe20003000000 */
[----:B0-----:R-:W-:-:S05]  /*2420*/  IMAD.WIDE.U32 R32, R187, 0x10, R32 ;  /* 0x00000010bb207825 */ /* 0x001fca00078e0020 */
[----:B------:R0:W-:Y:S02]  /*2430*/  STG.E.128 desc[UR4][R32.64], R44 ;  /* 0x0000002c20007986 */ /* 0x0001e4000c101d04 */
.L_x_9453:
[----:B------:R2:W-:Y:S01]  /*2440*/  STG.E.128 desc[UR4][R48.64], R40 ;  /* 0x0000002830007986 */ /* 0x0005e2000c101d04 */
[----:B01----:R-:W-:-:S04]  /*2450*/  IMAD.WIDE.U32 R44, R185, 0x10, R2 ;  /* 0x00000010b92c7825 */ /* 0x003fc800078e0002 */
[----:B------:R-:W-:Y:S01]  /*2460*/  FMUL.FTZ R50, R50, UR11 ;  /* 0x0000000b32327c20 */ /* 0x000fe20008410000 */
[----:B------:R-:W-:Y:S01]  /*2470*/  FMUL.FTZ R51, R51, UR11 ;  /* 0x0000000b33337c20 */ /* 0x000fe20008410000 */
        /* <DEDUP_REMOVED lines=8> */
.L_x_9454:
[----:B------:R1:W-:Y:S01]  /*2500*/  STG.E.128 desc[UR4][R44.64], R36 ;  /* 0x000000242c007986 */ /* 0x0003e2000c101d04 */
[----:B0-2---:R-:W-:Y:S01]  /*2510*/  IMAD.WIDE.U32 R40, R183, 0x10, R2 ;  /* 0x00000010b7287825 */ /* 0x005fe200078e0002 */
[----:B------:R-:W-:Y:S02]  /*2520*/  SEL R33, R51, RZ, P4 ;  /* 0x000000ff33217207 */ /* 0x000fe40002000000 */
[----:B------:R-:W-:Y:S01]  /*2530*/  SEL R32, R50, RZ, P5 ;  /* 0x000000ff32207207 */ /* 0x000fe20002800000 */
        /* <DEDUP_REMOVED lines=8> */
.L_x_9455:
        /* <DEDUP_REMOVED lines=8> */
[----:B------:R2:W-:Y:S01]  /*2640*/  STG.E.128 desc[UR4][R40.64], R32 ;  /* 0x0000002028007986 */ /* 0x0005e2000c101d04 */
[C---:B------:R-:W-:Y:S01]  /*2650*/  FMUL.FTZ R55, R180.reuse, R55 ;  /* 0x00000037b4377220 */ /* 0x040fe20000410000 */
[C---:B01----:R-:W-:Y:S01]  /*2660*/  FMUL.FTZ R38, R180.reuse, R69 ;  /* 0x00000045b4267220 */ /* 0x043fe20000410000 */
[----:B------:R-:W-:-:S02]  /*2670*/  FMUL.FTZ R57, R180, R57 ;  /* 0x00000039b4397220 */ /* 0x000fc40000410000 */
[----:B------:R-:W-:Y:S01]  /*2680*/  @P0 FADD.FTZ R55, R20, R55 ;  /* 0x0000003714370221 */ /* 0x000fe20000010000 */
[----:B------:R-:W-:Y:S01]  /*2690*/  @P0 FADD.FTZ R38, R21, R38 ;  /* 0x0000002615260221 */ /* 0x000fe20000010000 */
[----:B------:R-:W-:Y:S01]  /*26a0*/  @P0 FADD.FTZ R57, R22, R57 ;  /* 0x0000003916390221 */ /* 0x000fe20000010000 */
[----:B--2---:R-:W-:-:S04]  /*26b0*/  FMUL.FTZ R40, R180, R71 ;  /* 0x00000047b4287220 */ /* 0x004fc80000410000 */
[----:B------:R-:W-:Y:S01]  /*26c0*/  @P0 FADD.FTZ R40, R23, R40 ;  /* 0x0000002817280221 */ /* 0x000fe20000010000 */
[----:B------:R-:W-:Y:S06]  /*26d0*/  @!P2 BRA `(.L_x_9456) ;  /* 0x00000000001ca947 */ /* 0x000fec0003800000 */
[----:B------:R-:W0:Y:S01]  /*26e0*/  LDC.64 R36, c[0x0][0x308] ;  /* 0x0000c200ff247b82 */ /* 0x000e220000000a00 */
[----:B------:R-:W-:Y:S02]  /*26f0*/  SEL R35, R40, R31, P6 ;  /* 0x0000001f28237207 */ /* 0x000fe40003000000 */
[----:B------:R-:W-:Y:S02]  /*2700*/  SEL R34, R57, R30, P6 ;  /* 0x0000001e39227207 */ /* 0x000fe40003000000 */
[----:B------:R-:W-:Y:S02]  /*2710*/  SEL R33, R38, R29, P6 ;  /* 0x0000001d26217207 */ /* 0x000fe40003000000 */
[----:B------:R-:W-:Y:S01]  /*2720*/  SEL R32, R55, R28, P6 ;  /* 0x0000001c37207207 */ /* 0x000fe20003000000 */
[----:B0-----:R-:W-:-:S05]  /*2730*/  IMAD.WIDE.U32 R36, R181, 0x10, R36 ;  /* 0x00000010b5247825 */ /* 0x001fca00078e0024 */
[----:B------:R0:W-:Y:S02]  /*2740*/  STG.E.128 desc[UR4][R36.64], R32 ;  /* 0x0000002024007986 */ /* 0x0001e4000c101d04 */
.L_x_9456:
[-CC-:B------:R-:W-:Y:S01]  /*2750*/  FFMA.FTZ R59, R59, R65.reuse, R64.reuse ;  /* 0x000000413b3b7223 */ /* 0x180fe20000010040 */
[-CC-:B------:R-:W-:Y:S01]  /*2760*/  FFMA.FTZ R60, R60, R65.reuse, R64.reuse ;  /* 0x000000413c3c7223 */ /* 0x180fe20000010040 */
[-CC-:B------:R-:W-:Y:S01]  /*2770*/  FFMA.FTZ R61, R61, R65.reuse, R64.reuse ;  /* 0x000000413d3d7223 */ /* 0x180fe20000010040 */
[----:B------:R-:W-:Y:S01]  /*2780*/  FFMA.FTZ R63, R63, R65, R64 ;  /* 0x000000413f3f7223 */ /* 0x000fe20000010040 */
[----:B0-----:R-:W0:Y:S01]  /*2790*/  @P2 LDC.64 R36, c[0x0][0x308] ;  /* 0x0000c200ff242b82 */ /* 0x001e220000000a00 */
[-C--:B------:R-:W-:Y:S01]  /*27a0*/  FMUL.FTZ R38, R38, R182.reuse ;  /* 0x000000b626267220 */ /* 0x080fe20000410000 */
[----:B------:R-:W-:Y:S01]  /*27b0*/  FADD.FTZ R59, R76, -R59 ;  /* 0x8000003b4c3b7221 */ /* 0x000fe20000010000 */
[----:B------:R-:W-:Y:S01]  /*27c0*/  FADD.FTZ R77, R77, -R60 ;  /* 0x8000003c4d4d7221 */ /* 0x000fe20000010000 */
[----:B------:R-:W-:Y:S01]  /*27d0*/  FADD.FTZ R61, R78, -R61 ;  /* 0x8000003d4e3d7221 */ /* 0x000fe20000010000 */
[----:B------:R-:W-:Y:S01]  /*27e0*/  FADD.FTZ R63, R62, -R63 ;  /* 0x8000003f3e3f7221 */ /* 0x000fe20000010000 */
[----:B------:R-:W-:Y:S01]  /*27f0*/  FMUL.FTZ R33, R38, UR11 ;  /* 0x0000000b26217c20 */ /* 0x000fe20008410000 */
[C---:B------:R-:W-:Y:S01]  /*2800*/  FMUL.FTZ R59, R180.reuse, R59 ;  /* 0x0000003bb43b7220 */ /* 0x040fe20000410000 */
[C---:B------:R-:W-:Y:S01]  /*2810*/  FMUL.FTZ R38, R180.reuse, R77 ;  /* 0x0000004db4267220 */ /* 0x040fe20000410000 */
[C---:B------:R-:W-:Y:S01]  /*2820*/  FMUL.FTZ R61, R180.reuse, R61 ;  /* 0x0000003db43d7220 */ /* 0x040fe20000410000 */
[-C--:B------:R-:W-:Y:S01]  /*2830*/  FMUL.FTZ R57, R57, R182.reuse ;  /* 0x000000b639397220 */ /* 0x080fe20000410000 */
[----:B------:R-:W-:Y:S01]  /*2840*/  FMUL.FTZ R180, R180, R63 ;  /* 0x0000003fb4b47220 */ /* 0x000fe20000410000 */
[----:B------:R-:W-:Y:S01]  /*2850*/  @P0 FADD.FTZ R38, R25, R38 ;  /* 0x0000002619260221 */ /* 0x000fe20000010000 */
[----:B------:R-:W-:Y:S01]  /*2860*/  LOP3.LUT P5, RZ, R98, 0xff00, RZ, 0xc0, !PT ;  /* 0x0000ff0062ff7812 */ /* 0x000fe200078ac0ff */
[----:B------:R-:W-:Y:S01]  /*2870*/  FMUL.FTZ R34, R57, UR11 ;  /* 0x0000000b39227c20 */ /* 0x000fe20008410000 */
[-C--:B------:R-:W-:Y:S01]  /*2880*/  FMUL.FTZ R55, R55, R182.reuse ;  /* 0x000000b637377220 */ /* 0x080fe20000410000 */
[----:B------:R-:W-:Y:S01]  /*2890*/  @P0 FADD.FTZ R59, R24, R59 ;  /* 0x0000003b183b0221 */ /* 0x000fe20000010000 */
[----:B------:R-:W-:Y:S01]  /*28a0*/  @P0 FADD.FTZ R61, R26, R61 ;  /* 0x0000003d1a3d0221 */ /* 0x000fe20000010000 */
[----:B------:R-:W-:Y:S01]  /*28b0*/  @P0 FADD.FTZ R180, R27, R180 ;  /* 0x000000b41bb40221 */ /* 0x000fe20000010000 */
[----:B------:R-:W-:Y:S01]  /*28c0*/  LOP3.LUT P4, RZ, R98, 0xff0000, RZ, 0xc0, !PT ;  /* 0x00ff000062ff7812 */ /* 0x000fe2000788c0ff */
[-C--:B------:R-:W-:Y:S01]  /*28d0*/  FMUL.FTZ R40, R40, R182.reuse ;  /* 0x000000b628287220 */ /* 0x080fe20000410000 */
[----:B------:R-:W-:Y:S01]  /*28e0*/  SEL R33, R33, RZ, P5 ;  /* 0x000000ff21217207 */ /* 0x000fe20002800000 */
[----:B------:R-:W-:Y:S01]  /*28f0*/  FMUL.FTZ R32, R55, UR11 ;  /* 0x0000000b37207c20 */ /* 0x000fe20008410000 */
[----:B------:R-:W-:Y:S01]  /*2900*/  SEL R29, R38, R29, P6 ;  /* 0x0000001d261d7207 */ /* 0x000fe20003000000 */
[----:B------:R-:W-:Y:S01]  /*2910*/  FMUL.FTZ R35, R40, UR11 ;  /* 0x0000000b28237c20 */ /* 0x000fe20008410000 */
[----:B------:R-:W-:Y:S01]  /*2920*/  LOP3.LUT P5, RZ, R98, 0xff, RZ, 0xc0, !PT ;  /* 0x000000ff62ff7812 */ /* 0x000fe200078ac0ff */
[----:B------:R-:W-:Y:S01]  /*2930*/  FMUL.FTZ R38, R38, R182 ;  /* 0x000000b626267220 */ /* 0x000fe20000410000 */
[----:B------:R-:W-:Y:S01]  /*2940*/  SEL R34, R34, RZ, P4 ;  /* 0x000000ff22227207 */ /* 0x000fe20002000000 */
[----:B------:R-:W-:Y:S01]  /*2950*/  IMAD.WIDE.U32 R40, R181, 0x10, R2 ;  /* 0x00000010b5287825 */ /* 0x000fe200078e0002 */
[----:B------:R-:W-:-:S03]  /*2960*/  SEL R28, R59, R28, P6 ;  /* 0x0000001c3b1c7207 */ /* 0x000fc60003000000 */
[----:B------:R-:W-:Y:S01]  /*2970*/  FMUL.FTZ R59, R59, R182 ;  /* 0x000000b63b3b7220 */ /* 0x000fe20000410000 */
[C---:B------:R-:W-:Y:S01]  /*2980*/  SEL R30, R61.reuse, R30, P6 ;  /* 0x0000001e3d1e7207 */ /* 0x040fe20003000000 */
[-C--:B------:R-:W-:Y:S01]  /*2990*/  FMUL.FTZ R61, R61, R182.reuse ;  /* 0x000000b63d3d7220 */ /* 0x080fe20000410000 */
[C---:B------:R-:W-:Y:S01]  /*29a0*/  SEL R31, R180.reuse, R31, P6 ;  /* 0x0000001fb41f7207 */ /* 0x040fe20003000000 */
[----:B------:R-:W-:Y:S01]  /*29b0*/  FMUL.FTZ R180, R180, R182 ;  /* 0x000000b6b4b47220 */ /* 0x000fe20000410000 */
[----:B------:R-:W-:Y:S01]  /*29c0*/  LOP3.LUT P4, RZ, R98, 0xff000000, RZ, 0xc0, !PT ;  /* 0xff00000062ff7812 */ /* 0x000fe2000788c0ff */
[----:B------:R-:W-:Y:S01]  /*29d0*/  FMUL.FTZ R38, R38, UR11 ;  /* 0x0000000b26267c20 */ /* 0x000fe20008410000 */
[----:B------:R-:W-:Y:S01]  /*29e0*/  SEL R32, R32, RZ, P5 ;  /* 0x000000ff20207207 */ /* 0x000fe20002800000 */
[----:B------:R-:W-:Y:S01]  /*29f0*/  FMUL.FTZ R59, R59, UR11 ;  /* 0x0000000b3b3b7c20 */ /* 0x000fe20008410000 */
[----:B------:R-:W-:Y:S01]  /*2a00*/  SEL R35, R35, RZ, P4 ;  /* 0x000000ff23237207 */ /* 0x000fe20002000000 */
[----:B------:R-:W-:Y:S01]  /*2a10*/  FMUL.FTZ R61, R61, UR11 ;  /* 0x0000000b3d3d7c20 */ /* 0x000fe20008410000 */
[----:B------:R-:W-:Y:S01]  /*2a20*/  LOP3.LUT P5, RZ, R92, 0xff00, RZ, 0xc0, !PT ;  /* 0x0000ff005cff7812 */ /* 0x000fe200078ac0ff */
[----:B------:R-:W-:Y:S01]  /*2a30*/  FMUL.FTZ R39, R180, UR11 ;  /* 0x0000000bb4277c20 */ /* 0x000fe20008410000 */
[C---:B------:R-:W-:Y:S01]  /*2a40*/  LOP3.LUT P4, RZ, R92.reuse, 0xff, RZ, 0xc0, !PT ;  /* 0x000000ff5cff7812 */ /* 0x040fe2000788c0ff */
[C---:B------:R-:W-:Y:S01]  /*2a50*/  IMAD.WIDE.U32 R42, R179.reuse, 0x10, R2 ;  /* 0x00000010b32a7825 */ /* 0x040fe200078e0002 */
[C---:B------:R-:W-:Y:S01]  /*2a60*/  LOP3.LUT P0, RZ, R92.reuse, 0xff0000, RZ, 0xc0, !PT ;  /* 0x00ff00005cff7812 */ /* 0x040fe2000780c0ff */
[----:B------:R1:W-:Y:S01]  /*2a70*/  STG.E.128 desc[UR4][R40.64], R32 ;  /* 0x0000002028007986 */ /* 0x0003e2000c101d04 */
[----:B------:R-:W-:Y:S01]  /*2a80*/  LOP3.LUT P6, RZ, R92, 0xff000000, RZ, 0xc0, !PT ;  /* 0xff0000005cff7812 */ /* 0x000fe200078cc0ff */
[----:B0-----:R-:W-:Y:S01]  /*2a90*/  @P2 IMAD.WIDE.U32 R2, R179, 0x10, R36 ;  /* 0x00000010b3022825 */ /* 0x001fe200078e0024 */
[----:B------:R-:W-:-:S02]  /*2aa0*/  SEL R37, R38, RZ, P5 ;  /* 0x000000ff26257207 */ /* 0x000fc40002800000 */
[----:B------:R-:W-:Y:S02]  /*2ab0*/  SEL R36, R59, RZ, P4 ;  /* 0x000000ff3b247207 */ /* 0x000fe40002000000 */
[----:B------:R-:W-:Y:S01]  /*2ac0*/  SEL R38, R61, RZ, P0 ;  /* 0x000000ff3d267207 */ /* 0x000fe20000000000 */
[----:B------:R1:W-:Y:S01]  /*2ad0*/  @P2 STG.E.128 desc[UR4][R2.64], R28 ;  /* 0x0000001c02002986 */ /* 0x0003e2000c101d04 */
[----:B------:R-:W-:Y:S02]  /*2ae0*/  SEL R39, R39, RZ, P6 ;  /* 0x000000ff27277207 */ /* 0x000fe40003000000 */
[----:B------:R-:W-:Y:S02]  /*2af0*/  IADD3 R176, R176, UR14, RZ ;  /* 0x0000000eb0b07c10 */ /* 0x000fe4000fffe0ff */
[----:B------:R-:W-:Y:S01]  /*2b00*/  SEL R184, RZ, 0x1, P3 ;  /* 0x00000001ffb87807 */ /* 0x000fe20001800000 */
[----:B------:R1:W-:Y:S01]  /*2b10*/  STG.E.128 desc[UR4][R42.64], R36 ;  /* 0x000000242a007986 */ /* 0x0003e2000c101d04 */
[----:B------:R-:W-:-:S13]  /*2b20*/  ISETP.GE.AND P0, PT, R176, UR15, PT ;  /* 0x0000000fb0007c0c */ /* 0x000fda000bf06270 */
        /* <DEDUP_REMOVED lines=18> */
[----:B-1----:R-:W-:-:S02]  /*2c50*/  MOV R28, R139 ;  /* 0x0000008b001c7202 */ /* 0x002fc40000000f00 */
        /* <DEDUP_REMOVED lines=30> */
.L_x_9450:
        /* <DEDUP_REMOVED lines=23> */
.L_x_9451:
[----:B------:R-:W-:Y:S01]  /*2fb0*/  HFMA2.MMA R46, -RZ, RZ, 0, 9.5367431640625e-07 ;  /* 0x00000010ff2e7435 */ /* 0x000fe200000001ff */
[----:B------:R-:W-:Y:S02]  /*2fc0*/  MOV R45, R35 ;  /* 0x00000023002d7202 */ /* 0x000fe40000000f00 */
[----:B------:R-:W-:Y:S02]  /*2fd0*/  MOV R47, 0x1f ;  /* 0x0000001f002f7802 */ /* 0x000fe40000000f00 */
[----:B------:R-:W-:-:S07]  /*2fe0*/  MOV R44, 0xffffffff ;  /* 0xffffffff002c7802 */ /* 0x000fce0000000f00 */
[----:B-----5:R-:W-:Y:S05]  /*2ff0*/  WARPSYNC.COLLECTIVE R44, `(.L_x_9458) ;  /* 0x000000002c087348 */ /* 0x020fea0003c00000 */
[----:B------:R0:W1:Y:S02]  /*3000*/  SHFL.DOWN P0, R41, R45, R46, R47 ;  /* 0x0800002e2d297389 */ /* 0x000064000000002f */
[----:B01---5:R-:W-:Y:S01]  /*3010*/  ENDCOLLECTIVE ;  /* 0x000000000000791b */ /* 0x023fe20003800000 */
.L_x_9458:
[----:B------:R-:W-:Y:S02]  /*3020*/  MOV R45, R32 ;  /* 0x00000020002d7202 */ /* 0x000fe40000000f00 */
[----:B------:R-:W-:-:S07]  /*3030*/  MOV R34, R41 ;  /* 0x0000002900227202 */ /* 0x000fce0000000f00 */
[----:B------:R-:W-:Y:S05]  /*3040*/  WARPSYNC.COLLECTIVE R44, `(.L_x_9459) ;  /* 0x000000002c087348 */ /* 0x000fea0003c00000 */
[----:B------:R0:W1:Y:S02]  /*3050*/  SHFL.DOWN P0, R41, R45, R46, R47 ;  /* 0x0800002e2d297389 */ /* 0x000064000000002f */
[----:B01----:R-:W-:Y:S01]  /*3060*/  ENDCOLLECTIVE ;  /* 0x000000000000791b */ /* 0x003fe20003800000 */
.L_x_9459:
[----:B------:R-:W-:Y:S01]  /*3070*/  FADD.FTZ R34, R35, R34 ;  /* 0x0000002223227221 */ /* 0x000fe20000010000 */
[----:B------:R-:W-:-:S04]  /*3080*/  HFMA2.MMA R46, -RZ, RZ, 0, 4.76837158203125e-07 ;  /* 0x00000008ff2e7435 */ /* 0x000fc800000001ff */
[----:B------:R-:W-:Y:S02]  /*3090*/  MOV R45, R34 ;  /* 0x00000022002d7202 */ /* 0x000fe40000000f00 */
[----:B------:R-:W-:-:S07]  /*30a0*/  MOV R33, R41 ;  /* 0x0000002900217202 */ /* 0x000fce0000000f00 */
[----:B------:R-:W-:Y:S05]  /*30b0*/  WARPSYNC.COLLECTIVE R44, `(.L_x_9460) ;  /* 0x000000002c087348 */ /* 0x000fea0003c00000 */
[----:B------:R0:W1:Y:S02]  /*30c0*/  SHFL.DOWN P0, R41, R45, R46, R47 ;  /* 0x0800002e2d297389 */ /* 0x000064000000002f */
[----:B01----:R-:W-:Y:S01]  /*30d0*/  ENDCOLLECTIVE ;  /* 0x000000000000791b */ /* 0x003fe20003800000 */
.L_x_9460:
[----:B------:R-:W-:-:S05]  /*30e0*/  FADD.FTZ R33, R32, R33 ;  /* 0x0000002120217221 */ /* 0x000fca0000010000 */
[----:B------:R-:W-:Y:S02]  /*30f0*/  MOV R45, R33 ;  /* 0x00000021002d7202 */ /* 0x000fe40000000f00 */
[----:B------:R-:W-:-:S07]  /*3100*/  MOV R37, R41 ;  /* 0x0000002900257202 */ /* 0x000fce0000000f00 */
[----:B------:R-:W-:Y:S05]  /*3110*/  WARPSYNC.COLLECTIVE R44, `(.L_x_9461) ;  /* 0x000000002c087348 */ /* 0x000fea0003c00000 */
[----:B------:R0:W1:Y:S02]  /*3120*/  SHFL.DOWN P0, R41, R45, R46, R47 ;  /* 0x0800002e2d297389 */ /* 0x000064000000002f */
[----:B01----:R-:W-:Y:S01]  /*3130*/  ENDCOLLECTIVE ;  /* 0x000000000000791b */ /* 0x003fe20003800000 */
.L_x_9461:
[----:B------:R-:W-:Y:S01]  /*3140*/  FADD.FTZ R37, R34, R37 ;  /* 0x0000002522257221 */ /* 0x000fe20000010000 */
[----:B------:R-:W-:-:S04]  /*3150*/  HFMA2.MMA R46, -RZ, RZ, 0, 2.384185791015625e-07 ;  /* 0x00000004ff2e7435 */ /* 0x000fc800000001ff */
[----:B------:R-:W-:Y:S02]  /*3160*/  MOV R45, R37 ;  /* 0x00000025002d7202 */ /* 0x000fe40000000f00 */
[----:B------:R-:W-:-:S07]  /*3170*/  MOV R36, R41 ;  /* 0x0000002900247202 */ /* 0x000fce0000000f00 */
[----:B------:R-:W-:Y:S05]  /*3180*/  WARPSYNC.COLLECTIVE R44, `(.L_x_9462) ;  /* 0x000000002c087348 */ /* 0x000fea0003c00000 */
[----:B------:R0:W1:Y:S02]  /*3190*/  SHFL.DOWN P0, R41, R45, R46, R47 ;  /* 0x0800002e2d297389 */ /* 0x000064000000002f */
[----:B01----:R-:W-:Y:S01]  /*31a0*/  ENDCOLLECTIVE ;  /* 0x000000000000791b */ /* 0x003fe20003800000 */
.L_x_9462:
[----:B------:R-:W-:-:S05]  /*31b0*/  FADD.FTZ R36, R33, R36 ;  /* 0x0000002421247221 */ /* 0x000fca0000010000 */
[----:B------:R-:W-:Y:S02]  /*31c0*/  MOV R45, R36 ;  /* 0x00000024002d7202 */ /* 0x000fe40000000f00 */
[----:B------:R-:W-:-:S07]  /*31d0*/  MOV R38, R41 ;  /* 0x0000002900267202 */ /* 0x000fce0000000f00 */
[----:B------:R-:W-:Y:S05]  /*31e0*/  WARPSYNC.COLLECTIVE R44, `(.L_x_9463) ;  /* 0x000000002c087348 */ /* 0x000fea0003c00000 */
[----:B------:R0:W1:Y:S02]  /*31f0*/  SHFL.DOWN P0, R41, R45, R46, R47 ;  /* 0x0800002e2d297389 */ /* 0x000064000000002f */
[----:B01----:R-:W-:Y:S01]  /*3200*/  ENDCOLLECTIVE ;  /* 0x000000000000791b */ /* 0x003fe20003800000 */
.L_x_9463:
[----:B------:R-:W-:Y:S01]  /*3210*/  FADD.FTZ R38, R37, R38 ;  /* 0x0000002625267221 */ /* 0x000fe20000010000 */
[----:B------:R-:W-:-:S04]  /*3220*/  HFMA2.MMA R46, -RZ, RZ, 0, 1.1920928955078125e-07 ;  /* 0x00000002ff2e7435 */ /* 0x000fc800000001ff */
[----:B------:R-:W-:Y:S02]  /*3230*/  MOV R45, R38 ;  /* 0x00000026002d7202 */ /* 0x000fe40000000f00 */
[----:B------:R-:W-:-:S07]  /*3240*/  MOV R39, R41 ;  /* 0x0000002900277202 */ /* 0x000fce0000000f00 */
[----:B------:R-:W-:Y:S05]  /*3250*/  WARPSYNC.COLLECTIVE R44, `(.L_x_9464) ;  /* 0x000000002c087348 */ /* 0x000fea0003c00000 */
[----:B------:R0:W1:Y:S02]  /*3260*/  SHFL.DOWN P0, R41, R45, R46, R47 ;  /* 0x0800002e2d297389 */ /* 0x000064000000002f */
[----:B01----:R-:W-:Y:S01]  /*3270*/  ENDCOLLECTIVE ;  /* 0x000000000000791b */ /* 0x003fe20003800000 */
.L_x_9464:
[----:B------:R-:W-:-:S05]  /*3280*/  FADD.FTZ R39, R36, R39 ;  /* 0x0000002724277221 */ /* 0x000fca0000010000 */
[----:B------:R-:W-:Y:S02]  /*3290*/  MOV R45, R39 ;  /* 0x00000027002d7202 */ /* 0x000fe40000000f00 */
[----:B------:R-:W-:-:S07]  /*32a0*/  MOV R35, R41 ;  /* 0x0000002900237202 */ /* 0x000fce0000000f00 */
[----:B------:R-:W-:Y:S05]  /*32b0*/  WARPSYNC.COLLECTIVE R44, `(.L_x_9465) ;  /* 0x000000002c087348 */ /* 0x000fea0003c00000 */
[----:B------:R0:W1:Y:S02]  /*32c0*/  SHFL.DOWN P0, R41, R45, R46, R47 ;  /* 0x0800002e2d297389 */ /* 0x000064000000002f */
[----:B01----:R-:W-:Y:S01]  /*32d0*/  ENDCOLLECTIVE ;  /* 0x000000000000791b */ /* 0x003fe20003800000 */
.L_x_9465:
[----:B------:R-:W-:Y:S01]  /*32e0*/  FADD.FTZ R35, R38, R35 ;  /* 0x0000002326237221 */ /* 0x000fe20000010000 */
[----:B------:R-:W-:-:S04]  /*32f0*/  HFMA2.MMA R46, -RZ, RZ, 0, 5.9604644775390625e-08 ;  /* 0x00000001ff2e7435 */ /* 0x000fc800000001ff */
[----:B------:R-:W-:Y:S02]  /*3300*/  MOV R45, R35 ;  /* 0x00000023002d7202 */ /* 0x000fe40000000f00 */
[----:B------:R-:W-:-:S07]  /*3310*/  MOV R32, R41 ;  /* 0x0000002900207202 */ /* 0x000fce0000000f00 */
[----:B------:R-:W-:Y:S05]  /*3320*/  WARPSYNC.COLLECTIVE R44, `(.L_x_9466) ;  /* 0x000000002c087348 */ /* 0x000fea0003c00000 */
[----:B------:R0:W1:Y:S02]  /*3330*/  SHFL.DOWN P0, R41, R45, R46, R47 ;  /* 0x0800002e2d297389 */ /* 0x000064000000002f */
[----:B01----:R-:W-:Y:S01]  /*3340*/  ENDCOLLECTIVE ;  /* 0x000000000000791b */ /* 0x003fe20003800000 */
.L_x_9466:
[----:B------:R-:W-:-:S05]  /*3350*/  FADD.FTZ R32, R39, R32 ;  /* 0x0000002027207221 */ /* 0x000fca0000010000 */
[----:B------:R-:W-:Y:S02]  /*3360*/  MOV R45, R32 ;  /* 0x00000020002d7202 */ /* 0x000fe40000000f00 */
[----:B------:R-:W-:-:S07]  /*3370*/  MOV R40, R41 ;  /* 0x0000002900287202 */ /* 0x000fce0000000f00 */
[----:B------:R-:W-:Y:S05]  /*3380*/  WARPSYNC.COLLECTIVE R44, `(.L_x_9467) ;  /* 0x000000002c087348 */ /* 0x000fea0003c00000 */
[----:B------:R0:W1:Y:S02]  /*3390*/  SHFL.DOWN P0, R41, R45, R46, R47 ;  /* 0x0800002e2d297389 */ /* 0x000064000000002f */
[----:B01----:R-:W-:Y:S01]  /*33a0*/  ENDCOLLECTIVE ;  /* 0x000000000000791b */ /* 0x003fe20003800000 */
.L_x_9467:
[----:B------:R-:W-:Y:S05]  /*33b0*/  BRA `(.L_x_9468) ;  /* 0xffffffe400487947 */ /* 0x000fea000383ffff */
.L_x_9469:
        /* <DEDUP_REMOVED lines=12> */
.L_x_11428:


//--------------------- .text._ZN10layer_norm22ln_bwd_finalize_kernelINS_22Kernel_traits_finalizeILj3072E6__halfffffjLb0ELj1024ELj4ENS_18Kernel_traits_baseILj3072ES2_ffffjLj1024EEEEELb0ELb0EEEvNS_9BwdParamsE --------------------------
	.section	.text._ZN10layer_norm22ln_bwd_finalize_kernelINS_22Kernel_traits_finalizeILj3072E6__halfffffjLb0ELj1024ELj4ENS_18Kernel_traits_baseILj3072ES2_ffffjLj1024EEEEELb0ELb0EEEvNS_9BwdParamsE,"ax",@progbits
	.align	128
        .global         _ZN10layer_norm22ln_bwd_finalize_kernelINS_22Kernel_traits_finalizeILj3072E6__halfffffjLb0ELj1024ELj4ENS_18Kernel_traits_baseILj3072ES2_ffffjLj1024EEEEELb0ELb0EEEvNS_9BwdParamsE
        .type           _ZN10layer_norm22ln_bwd_finalize_kernelINS_22Kernel_traits_finalizeILj3072E6__halfffffjLb0ELj1024ELj4ENS_18Kernel_traits_baseILj3072ES2_ffffjLj1024EEEEELb0ELb0EEEvNS_9BwdParamsE,@function
        .size           _ZN10layer_norm22ln_bwd_finalize_kernelINS_22Kernel_traits_finalizeILj3072E6__halfffffjLb0ELj1024ELj4ENS_18Kernel_traits_baseILj3072ES2_ffffjLj1024EEEEELb0ELb0EEEvNS_9BwdParamsE,(.L_x_11429 - _ZN10layer_norm22ln_bwd_finalize_kernelINS_22Kernel_traits_finalizeILj3072E6__halfffffjLb0ELj1024ELj4ENS_18Kernel_traits_baseILj3072ES2_ffffjLj1024EEEEELb0ELb0EEEvNS_9BwdParamsE)
        .other          _ZN10layer_norm22ln_bwd_finalize_kernelINS_22Kernel_traits_finalizeILj3072E6__halfffffjLb0ELj1024ELj4ENS_18Kernel_traits_baseILj3072ES2_ffffjLj1024EEEEELb0ELb0EEEvNS_9BwdParamsE,@"STO_CUDA_ENTRY STV_DEFAULT"
_ZN10layer_norm22ln_bwd_finalize_kernelINS_22Kernel_traits_finalizeILj3072E6__halfffffjLb0ELj1024ELj4ENS_18Kernel_traits_baseILj3072ES2_ffffjLj1024EEEEELb0ELb0EEEvNS_9BwdParamsE:
.text._ZN10layer_norm22ln_bwd_finalize_kernelINS_22Kernel_traits_finalizeILj3072E6__halfffffjLb0ELj1024ELj4ENS_18Kernel_traits_baseILj3072ES2_ffffjLj1024EEEEELb0ELb0EEEvNS_9BwdParamsE:
        /* <DEDUP_REMOVED lines=25> */
.L_x_9482:
        /* <DEDUP_REMOVED lines=30> */
.L_x_9474:
        /* <DEDUP_REMOVED lines=36> */
.L_x_9473:
[----:B------:R-:W-:Y:S05]  /*05b0*/  BSYNC B1 ;  /* 0x0000000000017941 */ /* 0x000fea0003800000 */
.L_x_9472:
        /* <DEDUP_REMOVED lines=24> */
.L_x_9476:
[----:B------:R-:W-:Y:S05]  /*0740*/  BSYNC B1 ;  /* 0x0000000000017941 */ /* 0x000fea0003800000 */
.L_x_9475:
        /* <DEDUP_REMOVED lines=12> */
.L_x_9477:
[----:B------:R-:W-:Y:S05]  /*0810*/  BSYNC B1 ;  /* 0x0000000000017941 */ /* 0x000fea0003800000 */
.L_x_9471:
[----:B------:R-:W-:Y:S05]  /*0820*/  BSYNC B0 ;  /* 0x0000000000007941 */ /* 0x000fea0003800000 */
.L_x_9470:
        /* <DEDUP_REMOVED lines=29> */
.L_x_9493:
[----:B---3--:R-:W-:Y:S01]  /*0a00*/  FADD.FTZ R9, R18, R9 ;  /* 0x0000000912097221 */ /* 0x008fe20000010000 */
[----:B--2---:R-:W-:-:S04]  /*0a10*/  FADD.FTZ R11, R10, R11 ;  /* 0x0000000b0a0b7221 */ /* 0x004fc80000010000 */
[----:B------:R2:W-:Y:S04]  /*0a20*/  @!P1 STS [R6+0x2000], R9 ;  /* 0x0020000906009388 */ /* 0x0005e80000000800 */
[----:B------:R2:W-:Y:S02]  /*0a30*/  @!P1 STS [R6+0x2080], R11 ;  /* 0x0020800b06009388 */ /* 0x0005e40000000800 */
.L_x_9478:
        /* <DEDUP_REMOVED lines=18> */
.L_x_9481:
[----:B------:R-:W-:Y:S05]  /*0b60*/  BSYNC B0 ;  /* 0x0000000000007941 */ /* 0x000fea0003800000 */
.L_x_9480:
[C---:B------:R-:W-:Y:S01]  /*0b70*/  ISETP.GT.U32.AND P1, PT, R3.reuse, -0xc01, PT ;  /* 0xfffff3ff0300780c */ /* 0x040fe20003f24070 */
[----:B------:R-:W-:Y:S01]  /*0b80*/  VIADD R4, R4, 0x600 ;  /* 0x0000060004047836 */ /* 0x000fe20000000000 */
[----:B------:R-:W-:-:S11]  /*0b90*/  IADD3 R3, R3, 0xc00, RZ ;  /* 0x00000c0003037810 */ /* 0x000fd60007ffe0ff */
[----:B------:R-:W-:Y:S05]  /*0ba0*/  @P1 BRA `(.L_x_9482) ;  /* 0xfffffff400781947 */ /* 0x000fea000383ffff */
[----:B------:R-:W-:Y:S05]  /*0bb0*/  EXIT ;  /* 0x000000000000794d */ /* 0x000fea0003800000 */
.L_x_9479:
[----:B------:R-:W-:Y:S01]  /*0bc0*/  HFMA2.MMA R21, -RZ, RZ, 0, 5.9604644775390625e-08 ;  /* 0x00000001ff157435 */ /* 0x000fe200000001ff */
[----:B0--3--:R-:W-:Y:S01]  /*0bd0*/  MOV R22, R10 ;  /* 0x0000000a00167202 */ /* 0x009fe20000000f00 */
[----:B------:R-:W-:Y:S01]  /*0be0*/  IMAD.MOV.U32 R19, RZ, RZ, -0x1 ;  /* 0xffffffffff137424 */ /* 0x000fe200078e00ff */
[----:B------:R-:W-:-:S08]  /*0bf0*/  MOV R24, 0x1f ;  /* 0x0000001f00187802 */ /* 0x000fd00000000f00 */
[----:B-12---:R-:W-:Y:S05]  /*0c00*/  WARPSYNC.COLLECTIVE R19, `(.L_x_9483) ;  /* 0x0000000013087348 */ /* 0x006fea0003c00000 */
[----:B------:R0:W3:Y:S02]  /*0c10*/  SHFL.BFLY P2, R20, R22, R21, R24 ;  /* 0x0c00001516147389 */ /* 0x0000e40000040018 */
[----:B0123--:R-:W-:Y:S01]  /*0c20*/  ENDCOLLECTIVE ;  /* 0x000000000000791b */ /* 0x00ffe20003800000 */
.L_x_9483:
[----:B------:R-:W-:Y:S01]  /*0c30*/  HFMA2.MMA R21, -RZ, RZ, 0, 1.1920928955078125e-07 ;  /* 0x00000002ff157435 */ /* 0x000fe200000001ff */
[----:B------:R-:W-:-:S05]  /*0c40*/  MOV R11, R20 ;  /* 0x00000014000b7202 */ /* 0x000fca0000000f00 */
[----:B------:R-:W-:-:S05]  /*0c50*/  FADD.FTZ R11, R10, R11 ;  /* 0x0000000b0a0b7221 */ /* 0x000fca0000010000 */
[----:B------:R-:W-:-:S07]  /*0c60*/  MOV R22, R11 ;  /* 0x0000000b00167202 */ /* 0x000fce0000000f00 */
[----:B------:R-:W-:Y:S05]  /*0c70*/  WARPSYNC.COLLECTIVE R19, `(.L_x_9484) ;  /* 0x0000000013087348 */ /* 0x000fea0003c00000 */
[----:B------:R0:W1:Y:S02]  /*0c80*/  SHFL.BFLY P2, R20, R22, R21, R24 ;  /* 0x0c00001516147389 */ /* 0x0000640000040018 */
[----:B01----:R-:W-:Y:S01]  /*0c90*/  ENDCOLLECTIVE ;  /* 0x000000000000791b */ /* 0x003fe20003800000 */
.L_x_9484:
[----:B------:R-:W-:Y:S01]  /*0ca0*/  HFMA2.MMA R21, -RZ, RZ, 0, 2.384185791015625e-07 ;  /* 0x00000004ff157435 */ /* 0x000fe200000001ff */
[----:B------:R-:W-:-:S04]  /*0cb0*/  IMAD.MOV.U32 R14, RZ, RZ, R20 ;  /* 0x000000ffff0e7224 */ /* 0x000fc800078e0014 */
[----:B------:R-:W-:-:S05]  /*0cc0*/  FADD.FTZ R14, R11, R14 ;  /* 0x0000000e0b0e7221 */ /* 0x000fca0000010000 */
[----:B------:R-:W-:-:S07]  /*0cd0*/  MOV R22, R14 ;  /* 0x0000000e00167202 */ /* 0x000fce0000000f00 */
[----:B------:R-:W-:Y:S05]  /*0ce0*/  WARPSYNC.COLLECTIVE R19, `(.L_x_9485) ;  /* 0x0000000013087348 */ /* 0x000fea0003c00000 */
[----:B------:R0:W1:Y:S02]  /*0cf0*/  SHFL.BFLY P2, R20, R22, R21, R24 ;  /* 0x0c00001516147389 */ /* 0x0000640000040018 */
[----:B01----:R-:W-:Y:S01]  /*0d00*/  ENDCOLLECTIVE ;  /* 0x000000000000791b */ /* 0x003fe20003800000 */
.L_x_9485:
[----:B------:R-:W-:Y:S01]  /*0d10*/  HFMA2.MMA R21, -RZ, RZ, 0, 4.76837158203125e-07 ;  /* 0x00000008ff157435 */ /* 0x000fe200000001ff */
[----:B------:R-:W-:-:S05]  /*0d20*/  MOV R13, R20 ;  /* 0x00000014000d7202 */ /* 0x000fca0000000f00 */
[----:B------:R-:W-:-:S04]  /*0d30*/  FADD.FTZ R13, R14, R13 ;  /* 0x0000000d0e0d7221 */ /* 0x000fc80000010000 */
[----:B------:R-:W-:-:S07]  /*0d40*/  IMAD.MOV.U32 R22, RZ, RZ, R13 ;  /* 0x000000ffff167224 */ /* 0x000fce00078e000d */
[----:B------:R-:W-:Y:S05]  /*0d50*/  WARPSYNC.COLLECTIVE R19, `(.L_x_9486) ;  /* 0x0000000013087348 */ /* 0x000fea0003c00000 */
[----:B------:R0:W1:Y:S02]  /*0d60*/  SHFL.BFLY P2, R20, R22, R21, R24 ;  /* 0x0c00001516147389 */ /* 0x0000640000040018 */
[----:B01----:R-:W-:Y:S01]  /*0d70*/  ENDCOLLECTIVE ;  /* 0x000000000000791b */ /* 0x003fe20003800000 */
.L_x_9486:
[----:B------:R-:W-:Y:S01]  /*0d80*/  IMAD.MOV.U32 R21, RZ, RZ, 0x10 ;  /* 0x00000010ff157424 */ /* 0x000fe200078e00ff */
[----:B------:R-:W-:-:S05]  /*0d90*/  MOV R10, R20 ;  /* 0x00000014000a7202 */ /* 0x000fca0000000f00 */
[----:B------:R-:W-:-:S05]  /*0da0*/  FADD.FTZ R10, R13, R10 ;  /* 0x0000000a0d0a7221 */ /* 0x000fca0000010000 */
[----:B------:R-:W-:-:S07]  /*0db0*/  MOV R22, R10 ;  /* 0x0000000a00167202 */ /* 0x000fce0000000f00 */
[----:B------:R-:W-:Y:S05]  /*0dc0*/  WARPSYNC.COLLECTIVE R19, `(.L_x_9487) ;  /* 0x0000000013087348 */ /* 0x000fea0003c00000 */
[----:B------:R0:W1:Y:S02]  /*0dd0*/  SHFL.BFLY P2, R20, R22, R21, R24 ;  /* 0x0c00001516147389 */ /* 0x0000640000040018 */
[----:B01----:R-:W-:Y:S01]  /*0de0*/  ENDCOLLECTIVE ;  /* 0x000000000000791b */ /* 0x003fe20003800000 */
.L_x_9487:
[----:B------:R-:W-:Y:S01]  /*0df0*/  HFMA2.MMA R21, -RZ, RZ, 0, 5.9604644775390625e-08 ;  /* 0x00000001ff157435 */ /* 0x000fe200000001ff */
[----:B------:R-:W-:Y:S02]  /*0e00*/  MOV R22, R9 ;  /* 0x0000000900167202 */ /* 0x000fe40000000f00 */
[----:B------:R-:W-:-:S08]  /*0e10*/  MOV R11, R20 ;  /* 0x00000014000b7202 */ /* 0x000fd00000000f00 */
[----:B------:R-:W-:Y:S05]  /*0e20*/  WARPSYNC.COLLECTIVE R19, `(.L_x_9488) ;  /* 0x0000000013087348 */ /* 0x000fea0003c00000 */
[----:B------:R0:W1:Y:S02]  /*0e30*/  SHFL.BFLY P2, R20, R22, R21, R24 ;  /* 0x0c00001516147389 */ /* 0x0000640000040018 */
[----:B01----:R-:W-:Y:S01]  /*0e40*/  ENDCOLLECTIVE ;  /* 0x000000000000791b */ /* 0x003fe20003800000 */
.L_x_9488:
[----:B------:R-:W-:Y:S01]  /*0e50*/  HFMA2.MMA R21, -RZ, RZ, 0, 1.1920928955078125e-07 ;  /* 0x00000002ff157435 */ /* 0x000fe200000001ff */
[----:B------:R-:W-:-:S04]  /*0e60*/  IMAD.MOV.U32 R14, RZ, RZ, R20 ;  /* 0x000000ffff0e7224 */ /* 0x000fc800078e0014 */
[----:B------:R-:W-:-:S05]  /*0e70*/  FADD.FTZ R15, R9, R14 ;  /* 0x0000000e090f7221 */ /* 0x000fca0000010000 */
[----:B------:R-:W-:-:S07]  /*0e80*/  MOV R22, R15 ;  /* 0x0000000f00167202 */ /* 0x000fce0000000f00 */
[----:B------:R-:W-:Y:S05]  /*0e90*/  WARPSYNC.COLLECTIVE R19, `(.L_x_9489) ;  /* 0x0000000013087348 */ /* 0x000fea0003c00000 */
[----:B------:R0:W1:Y:S02]  /*0ea0*/  SHFL.BFLY P2, R20, R22, R21, R24 ;  /* 0x0c00001516147389 */ /* 0x0000640000040018 */
[----:B01----:R-:W-:Y:S01]  /*0eb0*/  ENDCOLLECTIVE ;  /* 0x000000000000791b */ /* 0x003fe20003800000 */
.L_x_9489:
[----:B------:R-:W-:Y:S01]  /*0ec0*/  HFMA2.MMA R21, -RZ, RZ, 0, 2.384185791015625e-07 ;  /* 0x00000004ff157435 */ /* 0x000fe200000001ff */
[----:B------:R-:W-:-:S05]  /*0ed0*/  MOV R16, R20 ;  /* 0x0000001400107202 */ /* 0x000fca0000000f00 */
[----:B------:R-:W-:-:S04]  /*0ee0*/  FADD.FTZ R16, R15, R16 ;  /* 0x000000100f107221 */ /* 0x000fc80000010000 */
[----:B------:R-:W-:-:S07]  /*0ef0*/  IMAD.MOV.U32 R22, RZ, RZ, R16 ;  /* 0x000000ffff167224 */ /* 0x000fce00078e0010 */
[----:B------:R-:W-:Y:S05]  /*0f00*/  WARPSYNC.COLLECTIVE R19, `(.L_x_9490) ;  /* 0x0000000013087348 */ /* 0x000fea0003c00000 */
[----:B------:R0:W1:Y:S02]  /*0f10*/  SHFL.BFLY P2, R20, R22, R21, R24 ;  /* 0x0c00001516147389 */ /* 0x0000640000040018 */
[----:B01----:R-:W-:Y:S01]  /*0f20*/  ENDCOLLECTIVE ;  /* 0x000000000000791b */ /* 0x003fe20003800000 */
.L_x_9490:
[----:B------:R-:W-:Y:S01]  /*0f30*/  IMAD.MOV.U32 R21, RZ, RZ, 0x8 ;  /* 0x00000008ff157424 */ /* 0x000fe200078e00ff */
[----:B------:R-:W-:-:S05]  /*0f40*/  MOV R17, R20 ;  /* 0x0000001400117202 */ /* 0x000fca0000000f00 */
[----:B------:R-:W-:-:S05]  /*0f50*/  FADD.FTZ R17, R16, R17 ;  /* 0x0000001110117221 */ /* 0x000fca0000010000 */
[----:B------:R-:W-:-:S07]  /*0f60*/  MOV R22, R17 ;  /* 0x0000001100167202 */ /* 0x000fce0000000f00 */
[----:B------:R-:W-:Y:S05]  /*0f70*/  WARPSYNC.COLLECTIVE R19, `(.L_x_9491) ;  /* 0x0000000013087348 */ /* 0x000fea0003c00000 */
[----:B------:R0:W1:Y:S02]  /*0f80*/  SHFL.BFLY P2, R20, R22, R21, R24 ;  /* 0x0c00001516147389 */ /* 0x0000640000040018 */
[----:B01----:R-:W-:Y:S01]  /*0f90*/  ENDCOLLECTIVE ;  /* 0x000000000000791b */ /* 0x003fe20003800000 */
.L_x_9491:
[----:B------:R-:W-:Y:S01]  /*0fa0*/  HFMA2.MMA R21, -RZ, RZ, 0, 9.5367431640625e-07 ;  /* 0x00000010ff157435 */ /* 0x000fe200000001ff */
[----:B------:R-:W-:-:S05]  /*0fb0*/  MOV R18, R20 ;  /* 0x0000001400127202 */ /* 0x000fca0000000f00 */
[----:B------:R-:W-:-:S05]  /*0fc0*/  FADD.FTZ R18, R17, R18 ;  /* 0x0000001211127221 */ /* 0x000fca0000010000 */
[----:B------:R-:W-:-:S07]  /*0fd0*/  MOV R22, R18 ;  /* 0x0000001200167202 */ /* 0x000fce0000000f00 */
[----:B------:R-:W-:Y:S05]  /*0fe0*/  WARPSYNC.COLLECTIVE R19, `(.L_x_9492) ;  /* 0x0000000013087348 */ /* 0x000fea0003c00000 */
[----:B------:R0:W1:Y:S02]  /*0ff0*/  SHFL.BFLY P2, R20, R22, R21, R24 ;  /* 0x0c00001516147389 */ /* 0x0000640000040018 */
[----:B01----:R-:W-:Y:S01]  /*1000*/  ENDCOLLECTIVE ;  /* 0x000000000000791b */ /* 0x003fe20003800000 */
.L_x_9492:
[----:B------:R-:W-:Y:S01]  /*1010*/  MOV R9, R20 ;  /* 0x0000001400097202 */ /* 0x000fe20000000f00 */
[----:B------:R-:W-:Y:S06]  /*1020*/  BRA `(.L_x_9493) ;  /* 0xfffffff800747947 */ /* 0x000fec000383ffff */
.L_x_9494:
        /* <DEDUP_REMOVED lines=13> */
.L_x_11429:


//--------------------- .text._ZN10layer_norm13ln_bwd_kernelINS_13Kernel_traitsI6__halfffffjLj3072ELj1ELj1ELj4ELj16ENS_18Kernel_traits_baseILj3072ES2_ffffjLj128EEEEELb1ELb0ELb1ELb0EEEvNS_9BwdParamsE --------------------------
	.section	.text._ZN10layer_norm13ln_bwd_kernelINS_13Kernel_traitsI6__halfffffjLj3072ELj1ELj1ELj4ELj16ENS_18Kernel_traits_baseILj3072ES2_ffffjLj128EEEEELb1ELb0ELb1ELb0EEEvNS_9BwdParamsE,"ax",@progbits
	.align	128
        .global         _ZN10layer_norm13ln_bwd_kernelINS_13Kernel_traitsI6__halfffffjLj3072ELj1ELj1ELj4ELj16ENS_18Kernel_traits_baseILj3072ES2_ffffjLj128EEEEELb1ELb0ELb1ELb0EEEvNS_9BwdParamsE
        .type           _ZN10layer_norm13ln_bwd_kernelINS_13Kernel_traitsI6__halfffffjLj3072ELj1ELj1ELj4ELj16ENS_18Kernel_traits_baseILj3072ES2_ffffjLj128EEEEELb1ELb0ELb1ELb0EEEvNS_9BwdParamsE,@function
        .size           _ZN10layer_norm13ln_bwd_kernelINS_13Kernel_traitsI6__halfffffjLj3072ELj1ELj1ELj4ELj16ENS_18Kernel_traits_baseILj3072ES2_ffffjLj128EEEEELb1ELb0ELb1ELb0EEEvNS_9BwdParamsE,(.L_x_11430 - _ZN10layer_norm13ln_bwd_kernelINS_13Kernel_traitsI6__halfffffjLj3072ELj1ELj1ELj4ELj16ENS_18Kernel_traits_baseILj3072ES2_ffffjLj128EEEEELb1ELb0ELb1ELb0EEEvNS_9BwdParamsE)
        .other          _ZN10layer_norm13ln_bwd_kernelINS_13Kernel_traitsI6__halfffffjLj3072ELj1ELj1ELj4ELj16ENS_18Kernel_traits_baseILj3072ES2_ffffjLj128EEEEELb1ELb0ELb1ELb0EEEvNS_9BwdParamsE,@"STO_CUDA_ENTRY STV_DEFAULT"
_ZN10layer_norm13ln_bwd_kernelINS_13Kernel_traitsI6__halfffffjLj3072ELj1ELj1ELj4ELj16ENS_18Kernel_traits_baseILj3072ES2_ffffjLj128EEEEELb1ELb0ELb1ELb0EEEvNS_9BwdParamsE:
.text._ZN10layer_norm13ln_bwd_kernelINS_13Kernel_traitsI6__halfffffjLj3072ELj1ELj1ELj4ELj16ENS_18Kernel_traits_baseILj3072ES2_ffffjLj128EEEEELb1ELb0ELb1ELb0EEEvNS_9BwdParamsE:
        /* <DEDUP_REMOVED lines=14> */
[----:B------:R-:W-:Y:S02]  /*00e0*/  LEA.HI.SX32 R0, R0, R3, 0x1e ;  /* 0x0000000300007211 */ /* 0x000fe400078ff2ff */
[----:B------:R-:W-:Y:S02]  /*00f0*/  MOV R3, R39 ;  /* 0x0000002700037202 */ /* 0x000fe40000000f00 */
[C---:B------:R-:W-:Y:S02]  /*0100*/  LOP3.LUT P5, RZ, R0.reuse, 0xffffff80, RZ, 0xc0, !PT ;  /* 0xffffff8000ff7812 */ /* 0x040fe400078ac0ff */
[C---:B------:R-:W-:Y:S02]  /*0110*/  ISETP.GE.U32.AND P1, PT, R0.reuse, 0x100, PT ;  /* 0x000001000000780c */ /* 0x040fe40003f26070 */
[C---:B------:R-:W-:Y:S02]  /*0120*/  ISETP.GE.U32.AND P4, PT, R0.reuse, 0x180, PT ;  /* 0x000001800000780c */ /* 0x040fe40003f86070 */
[----:B------:R-:W-:-:S02]  /*0130*/  ISETP.GE.U32.AND P3, PT, R0, 0x200, PT ;  /* 0x000002000000780c */ /* 0x000fc40003f66070 */
[C---:B------:R-:W-:Y:S02]  /*0140*/  ISETP.GE.U32.AND P2, PT, R0.reuse, 0x280, PT ;  /* 0x000002800000780c */ /* 0x040fe40003f46070 */
[----:B------:R-:W-:Y:S02]  /*0150*/  ISETP.GE.U32.AND P0, PT, R0, 0x300, PT ;  /* 0x000003000000780c */ /* 0x000fe40003f06070 */
[----:B-1----:R-:W-:Y:S01]  /*0160*/  LEA.HI R38, R40, UR6, RZ, 0x19 ;  /* 0x0000000628267c11 */ /* 0x002fe2000f8fc8ff */
[----:B------:R-:W0:Y:S01]  /*0170*/  @P5 LDC.64 R4, c[0x0][0x260] ;  /* 0x00009800ff045b82 */ /* 0x000e220000000a00 */
[----:B------:R-:W-:Y:S02]  /*0180*/  P2R R2, PR, RZ, 0x1 ;  /* 0x00000001ff027803 */ /* 0x000fe40000000000 */
[----:B------:R-:W-:Y:S02]  /*0190*/  CS2R R44, SRZ ;  /* 0x00000000002c7805 */ /* 0x000fe4000001ff00 */
[----:B------:R-:W-:-:S02]  /*01a0*/  P2R R10, PR, RZ, 0x20 ;  /* 0x00000020ff0a7803 */ /* 0x000fc40000000000 */
[----:B------:R-:W-:Y:S02]  /*01b0*/  CS2R R46, SRZ ;  /* 0x00000000002e7805 */ /* 0x000fe4000001ff00 */
[----:B------:R-:W-:Y:S01]  /*01c0*/  P2R R8, PR, RZ, 0x2 ;  /* 0x00000002ff087803 */ /* 0x000fe20000000000 */
        /* <DEDUP_REMOVED lines=14> */
[----:B---3--:R-:W-:-:S04]  /*02b0*/  @P3 IMAD.WIDE.U32 R28, R3, 0x8, R28 ;  /* 0x00000008031c3825 */ /* 0x008fc800078e001c */
[----:B------:R-:W-:Y:S01]  /*02c0*/  @P3 VIADD R3, R3, 0x80 ;  /* 0x0000008003033836 */ /* 0x000fe20000000000 */
[----:B------:R0:W5:Y:S03]  /*02d0*/  @P3 LDG.E.64 R16, desc[UR4][R28.64] ;  /* 0x000000041c103981 */ /* 0x000166000c1e1b00 */
[C---:B----4-:R-:W-:Y:S01]  /*02e0*/  @P2 IMAD.WIDE.U32 R30, R3.reuse, 0x8, R30 ;  /* 0x00000008031e2825 */ /* 0x050fe200078e001e */
[----:B------:R-:W-:-:S04]  /*02f0*/  @P2 IADD3 R3, R3, 0x80, RZ ;  /* 0x0000008003032810 */ /* 0x000fc80007ffe0ff */
[----:B------:R0:W5:Y:S01]  /*0300*/  @P2 LDG.E.64 R18, desc[UR4][R30.64] ;  /* 0x000000041e122981 */ /* 0x000162000c1e1b00 */
[----:B-1----:R-:W-:-:S05]  /*0310*/  @P0 IMAD.WIDE.U32 R20, R3, 0x8, R32 ;  /* 0x0000000803140825 */ /* 0x002fca00078e0020 */
[----:B------:R0:W5:Y:S01]  /*0320*/  @P0 LDG.E.64 R22, desc[UR4][R20.64] ;  /* 0x0000000414160981 */ /* 0x000162000c1e1b00 */
        /* <DEDUP_REMOVED lines=26> */
[--C-:B-----5:R-:W-:Y:S01]  /*04d0*/  SHF.R.U64 R32, R12, 0x10, R13.reuse ;  /* 0x000000100c207819 */ /* 0x120fe2000000120d */
[--C-:B------:R-:W-:Y:S01]  /*04e0*/  IMAD.MOV.U32 R29, RZ, RZ, R13.reuse ;  /* 0x000000ffff1d7224 */ /* 0x100fe200078e000d */
[----:B------:R-:W-:Y:S01]  /*04f0*/  SHF.R.U32.HI R30, RZ, 0x10, R13 ;  /* 0x00000010ff1e7819 */ /* 0x000fe2000001160d */
[----:B------:R-:W-:Y:S01]  /*0500*/  IMAD.MOV.U32 R3, RZ, RZ, R18 ;  /* 0x000000ffff037224 */ /* 0x000fe200078e0012 */
[----:B------:R-:W-:Y:S01]  /*0510*/  MOV R27, R14 ;  /* 0x0000000e001b7202 */ /* 0x000fe20000000f00 */
[----:B------:R-:W-:Y:S01]  /*0520*/  HFMA2.MMA R177, -RZ, RZ, 0, 5.9604644775390625e-08 ;  /* 0x00000001ffb17435 */ /* 0x000fe200000001ff */
[--C-:B------:R-:W-:Y:S01]  /*0530*/  SHF.R.U64 R28, R14, 0x10, R15.reuse ;  /* 0x000000100e1c7819 */ /* 0x100fe2000000120f */
[----:B------:R-:W-:Y:S01]  /*0540*/  IMAD.MOV.U32 R45, RZ, RZ, RZ ;  /* 0x000000ffff2d7224 */ /* 0x000fe200078e00ff */
        /* <DEDUP_REMOVED lines=12> */
[----:B------:R-:W-:Y:S01]  /*0610*/  SHF.R.U64 R20, R18, 0x10, R19 ;  /* 0x0000001012147819 */ /* 0x000fe20000001213 */
        /* <DEDUP_REMOVED lines=28> */
[----:B0-----:R-:W-:-:S07]  /*07e0*/  HADD2.F32 R14, -RZ, R14.H0_H0 ;  /* 0x2000000eff0e7230 */ /* 0x001fce0000004100 */
.L_x_9580:
[----:B01234-:R-:W0:Y:S08]  /*07f0*/  LDC.64 R126, c[0x0][0x288] ;  /* 0x0000a200ff7e7b82 */ /* 0x01fe300000000a00 */
[----:B------:R-:W1:Y:S08]  /*0800*/  LDC.64 R186, c[0x0][0x250] ;  /* 0x00009400ffba7b82 */ /* 0x000e700000000a00 */
[----:B------:R-:W2:Y:S08]  /*0810*/  LDC.64 R182, c[0x0][0x280] ;  /* 0x0000a000ffb67b82 */ /* 0x000eb00000000a00 */
[----:B------:R-:W3:Y:S01]  /*0820*/  LDC.64 R124, c[0x0][0x258] ;  /* 0x00009600ff7c7b82 */ /* 0x000ee20000000a00 */
[----:B0-----:R-:W-:-:S06]  /*0830*/  IMAD.WIDE R126, R38, 0x4, R126 ;  /* 0x00000004267e7825 */ /* 0x001fcc00078e027e */
[----:B------:R-:W4:Y:S01]  /*0840*/  LDG.E R126, desc[UR4][R126.64] ;  /* 0x000000047e7e7981 */ /* 0x000f22000c1e1900 */
[C---:B-1----:R-:W-:Y:S01]  /*0850*/  IMAD.WIDE R186, R38.reuse, 0x4, R186 ;  /* 0x0000000426ba7825 */ /* 0x042fe200078e02ba */
[----:B------:R-:W0:Y:S05]  /*0860*/  LDC.64 R178, c[0x0][0x2c8] ;  /* 0x0000b200ffb27b82 */ /* 0x000e2a0000000a00 */
[----:B-----5:R1:W5:Y:S01]  /*0870*/  LDG.E R186, desc[UR4][R186.64] ;  /* 0x00000004baba7981 */ /* 0x020362000c1e1900 */
[----:B--2---:R-:W-:-:S06]  /*0880*/  IMAD.WIDE R182, R38, 0x4, R182 ;  /* 0x0000000426b67825 */ /* 0x004fcc00078e02b6 */
        /* <DEDUP_REMOVED lines=13> */
[----:B-----5:R-:W-:Y:S01]  /*0960*/  ISETP.GE.AND P0, PT, R182, 0x1, PT ;  /* 0x00000001b600780c */ /* 0x020fe20003f06270 */
[----:B------:R-:W-:Y:S01]  /*0970*/  BSSY B1, `(.L_x_9498) ;  /* 0x0000012000017945 */ /* 0x000fe20003800000 */
[----:B------:R-:W-:Y:S02]  /*0980*/  ISETP.NE.AND P5, PT, R10, RZ, PT ;  /* 0x000000ff0a00720c */ /* 0x000fe40003fa5270 */
[----:B------:R-:W-:Y:S02]  /*0990*/  MOV R129, RZ ;  /* 0x000000ff00817202 */ /* 0x000fe40000000f00 */
[----:B------:R-:W-:-:S07]  /*09a0*/  MOV R131, R11 ;  /* 0x0000000b00837202 */ /* 0x000fce0000000f00 */
        /* <DEDUP_REMOVED lines=11> */
[----:B------:R1:W5:Y:S01]  /*0a60*/  LDG.E R9, desc[UR4][R124.64] ;  /* 0x000000047c097981 */ /* 0x000362000c1e1900 */
[----:B------:R-:W-:Y:S01]  /*0a70*/  VIADD R131, R11, 0x80 ;  /* 0x000000800b837836 */ /* 0x000fe20000000000 */
[----:B------:R-:W-:-:S07]  /*0a80*/  IADD3 R129, R129, 0x80, RZ ;  /* 0x0000008081817810 */ /* 0x000fce0007ffe0ff */
.L_x_9499:
[----:B------:R-:W-:Y:S05]  /*0a90*/  BSYNC B1 ;  /* 0x0000000000017941 */ /* 0x000fea0003800000 */
.L_x_9498:
[----:B------:R-:W-:Y:S01]  /*0aa0*/  ISETP.NE.AND P5, PT, R8, RZ, PT ;  /* 0x000000ff0800720c */ /* 0x000fe20003fa5270 */
[----:B------:R-:W-:-:S12]  /*0ab0*/  BSSY B1, `(.L_x_9500) ;  /* 0x000000b000017945 */ /* 0x000fd80003800000 */
[----:B------:R-:W-:Y:S05]  /*0ac0*/  @!P5 BRA `(.L_x_9501) ;  /* 0x000000000024d947 */ /* 0x000fea0003800000 */
[----:B-1----:R-:W0:Y:S01]  /*0ad0*/  LDC.64 R124, c[0x0][0x240] ;  /* 0x00009000ff7c7b82 */ /* 0x002e220000000a00 */
[----:B------:R-:W-:-:S04]  /*0ae0*/  ISETP.NE.U32.AND P5, PT, RZ, UR6, PT ;  /* 0x00000006ff007c0c */ /* 0x000fc8000bfa5070 */
[----:B------:R-:W-:-:S13]  /*0af0*/  ISETP.NE.AND.EX P5, PT, RZ, UR7, PT, P5 ;  /* 0x00000007ff007c0c */ /* 0x000fda000bfa5350 */
[----:B------:R-:W-:-:S05]  /*0b00*/  @P5 IMAD.WIDE.U32 R126, R131, 0x10, R178 ;  /* 0x00000010837e5825 */ /* 0x000fca00078e00b2 */
[----:B------:R2:W5:Y:S01]  /*0b10*/  @P5 LDG.E.128 R92, desc[UR4][R126.64] ;  /* 0x000000047e5c5981 */ /* 0x000562000c1e1d00 */
[----:B0-----:R-:W-:-:S05]  /*0b20*/  IMAD.WIDE.U32 R124, R129, 0x4, R124 ;  /* 0x00000004817c7825 */ /* 0x001fca00078e007c */
[----:B------:R2:W5:Y:S01]  /*0b30*/  LDG.E R7, desc[UR4][R124.64] ;  /* 0x000000047c077981 */ /* 0x000562000c1e1900 */
[----:B------:R-:W-:Y:S02]  /*0b40*/  IADD3 R129, R129, 0x80, RZ ;  /* 0x0000008081817810 */ /* 0x000fe40007ffe0ff */
[----:B------:R-:W-:-:S07]  /*0b50*/  IADD3 R131, R131, 0x80, RZ ;  /* 0x0000008083837810 */ /* 0x000fce0007ffe0ff */
.L_x_9501:
[----:B------:R-:W-:Y:S05]  /*0b60*/  BSYNC B1 ;  /* 0x0000000000017941 */ /* 0x000fea0003800000 */
.L_x_9500:
[----:B------:R-:W-:Y:S04]  /*0b70*/  BSSY B1, `(.L_x_9502) ;  /* 0x000000b000017945 */ /* 0x000fe80003800000 */
[----:B------:R-:W-:Y:S05]  /*0b80*/  @!P4 BRA `(.L_x_9503) ;  /* 0x000000000024c947 */ /* 0x000fea0003800000 */
[----:B-12---:R-:W0:Y:S01]  /*0b90*/  LDC.64 R124, c[0x0][0x240] ;  /* 0x00009000ff7c7b82 */ /* 0x006e220000000a00 */
[----:B------:R-:W-:-:S04]  /*0ba0*/  ISETP.NE.U32.AND P5, PT, RZ, UR6, PT ;  /* 0x00000006ff007c0c */ /* 0x000fc8000bfa5070 */
[----:B------:R-:W-:-:S13]  /*0bb0*/  ISETP.NE.AND.EX P5, PT, RZ, UR7, PT, P5 ;  /* 0x00000007ff007c0c */ /* 0x000fda000bfa5350 */
[----:B------:R-:W-:-:S05]  /*0bc0*/  @P5 IMAD.WIDE.U32 R126, R131, 0x10, R178 ;  /* 0x00000010837e5825 */ /* 0x000fca00078e00b2 */
[----:B------:R3:W5:Y:S01]  /*0bd0*/  @P5 LDG.E.128 R96, desc[UR4][R126.64] ;  /* 0x000000047e605981 */ /* 0x000762000c1e1d00 */
[----:B0-----:R-:W-:-:S05]  /*0be0*/  IMAD.WIDE.U32 R124, R129, 0x4, R124 ;  /* 0x00000004817c7825 */ /* 0x001fca00078e007c */
[----:B------:R3:W5:Y:S01]  /*0bf0*/  LDG.E R6, desc[UR4][R124.64] ;  /* 0x000000047c067981 */ /* 0x000762000c1e1900 */
[----:B------:R-:W-:Y:S01]  /*0c00*/  IADD3 R129, R129, 0x80, RZ ;  /* 0x0000008081817810 */ /* 0x000fe20007ffe0ff */
[----:B------:R-:W-:-:S07]  /*0c10*/  VIADD R131, R131, 0x80 ;  /* 0x0000008083837836 */ /* 0x000fce0000000000 */
.L_x_9503:
[----:B------:R-:W-:Y:S05]  /*0c20*/  BSYNC B1 ;  /* 0x0000000000017941 */ /* 0x000fea0003800000 */
.L_x_9502:
[----:B------:R-:W-:Y:S04]  /*0c30*/  BSSY B1, `(.L_x_9504) ;  /* 0x000000b000017945 */ /* 0x000fe80003800000 */
[----:B------:R-:W-:Y:S05]  /*0c40*/  @!P3 BRA `(.L_x_9505) ;  /* 0x000000000024b947 */ /* 0x000fea0003800000 */
[----:B-123--:R-:W0:Y:S01]  /*0c50*/  LDC.64 R124, c[0x0][0x240] ;  /* 0x00009000ff7c7b82 */ /* 0x00ee220000000a00 */
        /* <DEDUP_REMOVED lines=8> */
.L_x_9505:
[----:B------:R-:W-:Y:S05]  /*0ce0*/  BSYNC B1 ;  /* 0x0000000000017941 */ /* 0x000fea0003800000 */
.L_x_9504:
[----:B------:R-:W-:Y:S04]  /*0cf0*/  BSSY B1, `(.L_x_9506) ;  /* 0x000000b000017945 */ /* 0x000fe80003800000 */
[----:B------:R-:W-:Y:S05]  /*0d00*/  @!P2 BRA `(.L_x_9507) ;  /* 0x000000000024a947 */ /* 0x000fea0003800000 */
[----:B-1234-:R-:W0:Y:S01]  /*0d10*/  LDC.64 R124, c[0x0][0x240] ;  /* 0x00009000ff7c7b82 */ /* 0x01ee220000000a00 */
        /* <DEDUP_REMOVED lines=8> */
.L_x_9507:
[----:B------:R-:W-:Y:S05]  /*0da0*/  BSYNC B1 ;  /* 0x0000000000017941 */ /* 0x000fea0003800000 */
.L_x_9506:
[----:B------:R-:W-:Y:S02]  /*0db0*/  ISETP.NE.AND P5, PT, R2, RZ, PT ;  /* 0x000000ff0200720c */ /* 0x000fe40003fa5270 */
[----:B------:R-:W-:-:S11]  /*0dc0*/  CS2R R184, SRZ ;  /* 0x0000000000b87805 */ /* 0x000fd6000001ff00 */
        /* <DEDUP_REMOVED lines=8> */
[----:B------:R-:W-:Y:S01]  /*0e50*/  IMAD.MOV.U32 R184, RZ, RZ, RZ ;  /* 0x000000ffffb87224 */ /* 0x000fe200078e00ff */
[----:B------:R-:W-:Y:S06]  /*0e60*/  BRA `(.L_x_9508) ;  /* 0x0000001000c47947 */ /* 0x000fec0003800000 */
.L_x_9497:
[----:B-----5:R-:W-:Y:S01]  /*0e70*/  ISETP.GE.AND P0, PT, R182, 0x1, PT ;  /* 0x00000001b600780c */ /* 0x020fe20003f06270 */
[----:B------:R-:W-:Y:S01]  /*0e80*/  HFMA2.MMA R183, -RZ, RZ, 0, 0 ;  /* 0x00000000ffb77435 */ /* 0x000fe200000001ff */
[----:B------:R-:W-:Y:S01]  /*0e90*/  IADD3 R124, R126, -0x1, RZ ;  /* 0xffffffff7e7c7810 */ /* 0x000fe20007ffe0ff */
[----:B------:R-:W-:Y:S01]  /*0ea0*/  BSSY B1, `(.L_x_9509) ;  /* 0x000003b000017945 */ /* 0x000fe20003800000 */
[----:B------:R-:W-:Y:S02]  /*0eb0*/  ISETP.NE.AND P5, PT, R10, RZ, PT ;  /* 0x000000ff0a00720c */ /* 0x000fe40003fa5270 */
        /* <DEDUP_REMOVED lines=10> */
[----:B------:R-:W-:Y:S01]  /*0f60*/  @P0 LEA.HI.SX32 R183, R128, R39, 0x1e ;  /* 0x0000002780b70211 */ /* 0x000fe200078ff2ff */
[----:B------:R-:W-:Y:S06]  /*0f70*/  @!P5 BRA `(.L_x_9510) ;  /* 0x0000000000b4d947 */ /* 0x000fec0003800000 */
[----:B------:R-:W0:Y:S01]  /*0f80*/  LDC.64 R124, c[0x0][0x238] ;  /* 0x00008e00ff7c7b82 */ /* 0x000e220000000a00 */
[----:B------:R-:W-:-:S04]  /*0f90*/  ISETP.NE.AND P5, PT, R37, RZ, PT ;  /* 0x000000ff2500720c */ /* 0x000fc80003fa5270 */
[----:B------:R-:W-:Y:S02]  /*0fa0*/  FSEL R140, R186, RZ, !P5 ;  /* 0x000000ffba8c7208 */ /* 0x000fe40006800000 */
[----:B------:R-:W-:Y:S01]  /*0fb0*/  ISETP.NE.U32.AND P5, PT, RZ, UR6, PT ;  /* 0x00000006ff007c0c */ /* 0x000fe2000bfa5070 */
[----:B------:R-:W1:Y:S03]  /*0fc0*/  LDC.64 R128, c[0x0][0x2b8] ;  /* 0x0000ae00ff807b82 */ /* 0x000e660000000a00 */
[----:B------:R-:W-:-:S05]  /*0fd0*/  ISETP.NE.AND.EX P5, PT, RZ, UR7, PT, P5 ;  /* 0x00000007ff007c0c */ /* 0x000fca000bfa5350 */
[----:B------:R-:W2:Y:S01]  /*0fe0*/  LDC.64 R174, c[0x0][0x240] ;  /* 0x00009000ffae7b82 */ /* 0x000ea20000000a00 */
[----:B0-----:R-:W-:-:S07]  /*0ff0*/  IMAD.WIDE.U32 R124, R11, 0x10, R124 ;  /* 0x000000100b7c7825 */ /* 0x001fce00078e007c */
[----:B------:R-:W5:Y:S04]  /*1000*/  @P5 LDG.E.128 R88, desc[UR4][R180.64] ;  /* 0x00000004b4585981 */ /* 0x000f68000c1e1d00 */
[----:B------:R-:W3:Y:S01]  /*1010*/  LDG.E.128 R124, desc[UR4][R124.64] ;  /* 0x000000047c7c7981 */ /* 0x000ee2000c1e1d00 */
[----:B-1----:R-:W-:-:S06]  /*1020*/  IMAD.WIDE.U32 R128, R187, 0x10, R128 ;  /* 0x00000010bb807825 */ /* 0x002fcc00078e0080 */
[----:B------:R-:W4:Y:S01]  /*1030*/  LDG.E.128 R128, desc[UR4][R128.64] ;  /* 0x0000000480807981 */ /* 0x000f22000c1e1d00 */
[----:B--2---:R-:W-:-:S05]  /*1040*/  IMAD.WIDE.U32 R174, R183, 0x4, R174 ;  /* 0x00000004b7ae7825 */ /* 0x004fca00078e00ae */
[----:B------:R0:W5:Y:S01]  /*1050*/  LDG.E R9, desc[UR4][R174.64] ;  /* 0x00000004ae097981 */ /* 0x000162000c1e1900 */
[----:B------:R-:W-:Y:S01]  /*1060*/  VIADD R189, R11, 0x80 ;  /* 0x000000800bbd7836 */ /* 0x000fe20000000000 */
[----:B------:R-:W-:Y:S02]  /*1070*/  IADD3 R183, R183, 0x80, RZ ;  /* 0x00000080b7b77810 */ /* 0x000fe40007ffe0ff */
[----:B------:R-:W-:Y:S01]  /*1080*/  IADD3 R187, R187, 0x80, RZ ;  /* 0x00000080bbbb7810 */ /* 0x000fe20007ffe0ff */
[C---:B---3--:R-:W-:Y:S01]  /*1090*/  FADD.FTZ R3, -R140.reuse, R124 ;  /* 0x0000007c8c037221 */ /* 0x048fe20000010100 */
[C---:B------:R-:W-:Y:S01]  /*10a0*/  FADD.FTZ R149, -R140.reuse, R125 ;  /* 0x0000007d8c957221 */ /* 0x040fe20000010100 */
[C---:B------:R-:W-:Y:S01]  /*10b0*/  FADD.FTZ R163, -R140.reuse, R126 ;  /* 0x0000007e8ca37221 */ /* 0x040fe20000010100 */
[----:B------:R-:W-:Y:S01]  /*10c0*/  FADD.FTZ R127, -R140, R127 ;  /* 0x0000007f8c7f7221 */ /* 0x000fe20000010100 */
[C---:B------:R-:W-:Y:S01]  /*10d0*/  FMUL.FTZ R3, R12.reuse, R3 ;  /* 0x000000030c037220 */ /* 0x040fe20000410000 */
[C---:B------:R-:W-:Y:S01]  /*10e0*/  FMUL.FTZ R140, R12.reuse, R149 ;  /* 0x000000950c8c7220 */ /* 0x040fe20000410000 */
[C---:B------:R-:W-:Y:S01]  /*10f0*/  FMUL.FTZ R149, R12.reuse, R163 ;  /* 0x000000a30c957220 */ /* 0x040fe20000410000 */
[----:B0-----:R-:W-:Y:S01]  /*1100*/  FMUL.FTZ R174, R12, R127 ;  /* 0x0000007f0cae7220 */ /* 0x001fe20000410000 */
[----:B----4-:R-:W-:Y:S01]  /*1110*/  FMUL.FTZ R152, R35, R128 ;  /* 0x0000008023987220 */ /* 0x010fe20000410000 */
        /* <DEDUP_REMOVED lines=19> */
.L_x_9510:
[----:B------:R-:W-:Y:S05]  /*1250*/  BSYNC B1 ;  /* 0x0000000000017941 */ /* 0x000fea0003800000 */
.L_x_9509:
[----:B------:R-:W-:Y:S01]  /*1260*/  ISETP.NE.AND P5, PT, R8, RZ, PT ;  /* 0x000000ff0800720c */ /* 0x000fe20003fa5270 */
[----:B------:R-:W-:-:S12]  /*1270*/  BSSY B1, `(.L_x_9511) ;  /* 0x0000030000017945 */ /* 0x000fd80003800000 */
[----:B------:R-:W-:Y:S05]  /*1280*/  @!P5 BRA `(.L_x_9512) ;  /* 0x0000000000b8d947 */ /* 0x000fea0003800000 */
        /* <DEDUP_REMOVED lines=8> */
[----:B------:R-:W-:Y:S01]  /*1310*/  @P5 IMAD.WIDE.U32 R138, R189, 0x10, R178 ;  /* 0x00000010bd8a5825 */ /* 0x000fe200078e00b2 */
[----:B------:R-:W3:Y:S03]  /*1320*/  LDG.E.128 R124, desc[UR4][R124.64] ;  /* 0x000000047c7c7981 */ /* 0x000ee6000c1e1d00 */
[----:B-1----:R-:W-:Y:S01]  /*1330*/  IMAD.WIDE.U32 R128, R187, 0x10, R128 ;  /* 0x00000010bb807825 */ /* 0x002fe200078e0080 */
[----:B------:R0:W5:Y:S05]  /*1340*/  @P5 LDG.E.128 R92, desc[UR4][R138.64] ;  /* 0x000000048a5c5981 */ /* 0x00016a000c1e1d00 */
[----:B------:R-:W4:Y:S01]  /*1350*/  LDG.E.128 R128, desc[UR4][R128.64] ;  /* 0x0000000480807981 */ /* 0x000f22000c1e1d00 */
[----:B--2---:R-:W-:-:S05]  /*1360*/  IMAD.WIDE.U32 R172, R183, 0x4, R172 ;  /* 0x00000004b7ac7825 */ /* 0x004fca00078e00ac */
[----:B------:R1:W5:Y:S01]  /*1370*/  LDG.E R7, desc[UR4][R172.64] ;  /* 0x00000004ac077981 */ /* 0x000362000c1e1900 */
[----:B------:R-:W-:Y:S01]  /*1380*/  IADD3 R183, R183, 0x80, RZ ;  /* 0x00000080b7b77810 */ /* 0x000fe20007ffe0ff */
[----:B------:R-:W-:Y:S01]  /*1390*/  VIADD R189, R189, 0x80 ;  /* 0x00000080bdbd7836 */ /* 0x000fe20000000000 */
[----:B------:R-:W-:Y:S01]  /*13a0*/  IADD3 R187, R187, 0x80, RZ ;  /* 0x00000080bbbb7810 */ /* 0x000fe20007ffe0ff */
[C---:B---3--:R-:W-:Y:S01]  /*13b0*/  FADD.FTZ R147, -R150.reuse, R124 ;  /* 0x0000007c96937221 */ /* 0x048fe20000010100 */
[C---:B------:R-:W-:Y:S01]  /*13c0*/  FADD.FTZ R161, -R150.reuse, R125 ;  /* 0x0000007d96a17221 */ /* 0x040fe20000010100 */
[C---:B------:R-:W-:Y:S01]  /*13d0*/  FADD.FTZ R181, -R150.reuse, R126 ;  /* 0x0000007e96b57221 */ /* 0x040fe20000010100 */
[----:B------:R-:W-:Y:S01]  /*13e0*/  FADD.FTZ R127, -R150, R127 ;  /* 0x0000007f967f7221 */ /* 0x000fe20000010100 */
[C---:B0-----:R-:W-:Y:S01]  /*13f0*/  FMUL.FTZ R139, R12.reuse, R147 ;  /* 0x000000930c8b7220 */ /* 0x041fe20000410000 */
[----:B------:R-:W-:Y:S01]  /*1400*/  FMUL.FTZ R138, R12, R161 ;  /* 0x000000a10c8a7220 */ /* 0x000fe20000410000 */
[----:B----4-:R-:W-:Y:S01]  /*1410*/  FMUL.FTZ R150, R31, R128 ;  /* 0x000000801f967220 */ /* 0x010fe20000410000 */
[----:B------:R-:W-:-:S03]  /*1420*/  FMUL.FTZ R161, R32, R129 ;  /* 0x0000008120a17220 */ /* 0x000fc60000410000 */
[----:B------:R-:W-:Y:S01]  /*1430*/  FADD.FTZ R124, R185, R150 ;  /* 0x00000096b97c7221 */ /* 0x000fe20000010000 */
[----:B------:R-:W-:Y:S01]  /*1440*/  FFMA.FTZ R125, R139, R150, R184 ;  /* 0x000000968b7d7223 */ /* 0x000fe200000100b8 */
[C---:B------:R-:W-:Y:S01]  /*1450*/  FMUL.FTZ R170, R12.reuse, R127 ;  /* 0x0000007f0caa7220 */ /* 0x040fe20000410000 */
[----:B------:R-:W-:Y:S01]  /*1460*/  FMUL.FTZ R147, R12, R181 ;  /* 0x000000b50c937220 */ /* 0x000fe20000410000 */
[----:B------:R-:W-:Y:S01]  /*1470*/  FADD.FTZ R127, R124, R161 ;  /* 0x000000a17c7f7221 */ /* 0x000fe20000010000 */
[----:B-1----:R-:W-:Y:S01]  /*1480*/  FMUL.FTZ R172, R29, R130 ;  /* 0x000000821dac7220 */ /* 0x002fe20000410000 */
        /* <DEDUP_REMOVED lines=14> */
.L_x_9512:
[----:B------:R-:W-:Y:S05]  /*1570*/  BSYNC B1 ;  /* 0x0000000000017941 */ /* 0x000fea0003800000 */
.L_x_9511:
[----:B------:R-:W-:Y:S04]  /*1580*/  BSSY B1, `(.L_x_9513) ;  /* 0x0000030000017945 */ /* 0x000fe80003800000 */
        /* <DEDUP_REMOVED lines=16> */
[----:B------:R-:W-:Y:S02]  /*1690*/  IADD3 R183, R183, 0x80, RZ ;  /* 0x00000080b7b77810 */ /* 0x000fe40007ffe0ff */
[----:B------:R-:W-:Y:S02]  /*16a0*/  IADD3 R187, R187, 0x80, RZ ;  /* 0x00000080bbbb7810 */ /* 0x000fe40007ffe0ff */
[----:B------:R-:W-:Y:S01]  /*16b0*/  IADD3 R189, R189, 0x80, RZ ;  /* 0x00000080bdbd7810 */ /* 0x000fe20007ffe0ff */
[C---:B---3--:R-:W-:Y:S01]  /*16c0*/  FADD.FTZ R159, -R145.reuse, R124 ;  /* 0x0000007c919f7221 */ /* 0x048fe20000010100 */
[C---:B------:R-:W-:Y:S01]  /*16d0*/  FADD.FTZ R171, -R145.reuse, R125 ;  /* 0x0000007d91ab7221 */ /* 0x040fe20000010100 */
[----:B------:R-:W-:Y:S02]  /*16e0*/  FADD.FTZ R127, -R145, R127 ;  /* 0x0000007f917f7221 */ /* 0x000fe40000010100 */
[----:B0-----:R-:W-:Y:S01]  /*16f0*/  FMUL.FTZ R137, R12, R159 ;  /* 0x0000009f0c897220 */ /* 0x001fe20000410000 */
[----:B----4-:R-:W-:Y:S01]  /*1700*/  FMUL.FTZ R148, R27, R128 ;  /* 0x000000801b947220 */ /* 0x010fe20000410000 */
[----:B------:R-:W-:Y:S01]  /*1710*/  FMUL.FTZ R159, R28, R129 ;  /* 0x000000811c9f7220 */ /* 0x000fe20000410000 */
[----:B------:R-:W-:Y:S01]  /*1720*/  FADD.FTZ R191, -R145, R126 ;  /* 0x0000007e91bf7221 */ /* 0x000fe20000010100 */
        /* <DEDUP_REMOVED lines=21> */
.L_x_9514:
[----:B------:R-:W-:Y:S05]  /*1880*/  BSYNC B1 ;  /* 0x0000000000017941 */ /* 0x000fea0003800000 */
.L_x_9513:
        /* <DEDUP_REMOVED lines=48> */
.L_x_9516:
[----:B------:R-:W-:Y:S05]  /*1b90*/  BSYNC B1 ;  /* 0x0000000000017941 */ /* 0x000fea0003800000 */
.L_x_9515:
        /* <DEDUP_REMOVED lines=48> */
.L_x_9518:
[----:B------:R-:W-:Y:S05]  /*1ea0*/  BSYNC B1 ;  /* 0x0000000000017941 */ /* 0x000fea0003800000 */
.L_x_9517:
[----:B------:R-:W-:-:S13]  /*1eb0*/  ISETP.NE.AND P5, PT, R2, RZ, PT ;  /* 0x000000ff0200720c */ /* 0x000fda0003fa5270 */
[----:B------:R-:W-:Y:S05]  /*1ec0*/  @!P5 BRA `(.L_x_9508) ;  /* 0x0000000000acd947 */ /* 0x000fea0003800000 */
[----:B------:R-:W0:Y:S01]  /*1ed0*/  LDC.64 R124, c[0x0][0x238] ;  /* 0x00008e00ff7c7b82 */ /* 0x000e220000000a00 */
[----:B------:R-:W-:-:S04]  /*1ee0*/  ISETP.NE.AND P5, PT, R37, RZ, PT ;  /* 0x000000ff2500720c */ /* 0x000fc80003fa5270 */
[----:B------:R-:W-:Y:S02]  /*1ef0*/  FSEL R186, R186, RZ, !P5 ;  /* 0x000000ffbaba7208 */ /* 0x000fe40006800000 */
[----:B------:R-:W-:Y:S01]  /*1f00*/  ISETP.NE.U32.AND P5, PT, RZ, UR6, PT ;  /* 0x00000006ff007c0c */ /* 0x000fe2000bfa5070 */
[----:B------:R-:W1:Y:S03]  /*1f10*/  LDC.64 R42, c[0x0][0x2b8] ;  /* 0x0000ae00ff2a7b82 */ /* 0x000e660000000a00 */
[----:B------:R-:W-:Y:S01]  /*1f20*/  ISETP.NE.AND.EX P5, PT, RZ, UR7, PT, P5 ;  /* 0x00000007ff007c0c */ /* 0x000fe2000bfa5350 */
[----:B0-----:R-:W-:-:S12]  /*1f30*/  IMAD.WIDE.U32 R124, R189, 0x10, R124 ;  /* 0x00000010bd7c7825 */ /* 0x001fd800078e007c */
[----:B------:R-:W-:Y:S01]  /*1f40*/  @P5 IMAD.WIDE.U32 R180, R189, 0x10, R178 ;  /* 0x00000010bdb45825 */ /* 0x000fe200078e00b2 */
[----:B------:R-:W2:Y:S03]  /*1f50*/  LDG.E.128 R124, desc[UR4][R124.64] ;  /* 0x000000047c7c7981 */ /* 0x000ea6000c1e1d00 */
[----:B-1----:R-:W-:Y:S02]  /*1f60*/  IMAD.WIDE.U32 R128, R187, 0x10, R42 ;  /* 0x00000010bb807825 */ /* 0x002fe400078e002a */
[----:B------:R-:W0:Y:S01]  /*1f70*/  LDC.64 R42, c[0x0][0x240] ;  /* 0x00009000ff2a7b82 */ /* 0x000e220000000a00 */
[----:B------:R1:W5:Y:S04]  /*1f80*/  @P5 LDG.E.128 R108, desc[UR4][R180.64] ;  /* 0x00000004b46c5981 */ /* 0x000368000c1e1d00 */
[----:B------:R-:W3:Y:S01]  /*1f90*/  LDG.E.128 R128, desc[UR4][R128.64] ;  /* 0x0000000480807981 */ /* 0x000ee2000c1e1d00 */
[----:B0-----:R-:W-:-:S05]  /*1fa0*/  IMAD.WIDE.U32 R178, R183, 0x4, R42 ;  /* 0x00000004b7b27825 */ /* 0x001fca00078e002a */
[----:B------:R0:W5:Y:S01]  /*1fb0*/  LDG.E R0, desc[UR4][R178.64] ;  /* 0x00000004b2007981 */ /* 0x000162000c1e1900 */
        /* <DEDUP_REMOVED lines=9> */
[----:B-1----:R-:W-:Y:S01]  /*2050*/  FADD.FTZ R181, -R186, R127 ;  /* 0x0000007fbab57221 */ /* 0x002fe20000010100 */
        /* <DEDUP_REMOVED lines=18> */
.L_x_9508:
[----:B------:R-:W-:Y:S05]  /*2180*/  BSYNC B0 ;  /* 0x0000000000007941 */ /* 0x000fea0003800000 */
.L_x_9496:
[----:B------:R-:W-:Y:S01]  /*2190*/  LOP3.LUT P5, RZ, R177, 0xff, RZ, 0xc0, !PT ;  /* 0x000000ffb1ff7812 */ /* 0x000fe200078ac0ff */
[----:B------:R-:W-:Y:S01]  /*21a0*/  UMOV UR9, 0xffffffff ;  /* 0xffffffff00097882 */ /* 0x000fe20000000000 */
[----:B-1234-:R-:W-:Y:S02]  /*21b0*/  SHF.R.U32.HI R124, RZ, 0x5, R40 ;  /* 0x00000005ff7c7819 */ /* 0x01efe40000011628 */
[----:B------:R-:W-:Y:S02]  /*21c0*/  P2R R177, PR, RZ, 0x20 ;  /* 0x00000020ffb17803 */ /* 0x000fe40000000000 */
        /* <DEDUP_REMOVED lines=22> */
.L_x_9591:
        /* <DEDUP_REMOVED lines=8> */
[----:B------:R-:W-:-:S02]  /*23b0*/  @P0 IADD3 R182, R182, -0x1, RZ ;  /* 0xffffffffb6b60810 */ /* 0x000fc40007ffe0ff */
[----:B------:R-:W-:-:S03]  /*23c0*/  ISETP.NE.AND P6, PT, R10, RZ, PT ;  /* 0x000000ff0a00720c */ /* 0x000fc60003fc5270 */
        /* <DEDUP_REMOVED lines=23> */
[----:B------:R-:W0:Y:S01]  /*2540*/  @!P1 LDC.64 R124, c[0x0][0x2c8] ;  /* 0x0000b200ff7c9b82 */ /* 0x000e220000000a00 */
[----:B------:R-:W-:Y:S07]  /*2550*/  BSSY B1, `(.L_x_9522) ;  /* 0x0000010000017945 */ /* 0x000fee0003800000 */
[----:B------:R-:W1:Y:S01]  /*2560*/  @P0 LDC.64 R126, c[0x0][0x298] ;  /* 0x0000a600ff7e0b82 */ /* 0x000e620000000a00 */
[----:B0-----:R-:W-:-:S04]  /*2570*/  @!P1 ISETP.NE.U32.AND P5, PT, R124, RZ, PT ;  /* 0x000000ff7c00920c */ /* 0x001fc80003fa5070 */
[----:B------:R-:W-:-:S04]  /*2580*/  @!P1 ISETP.NE.AND.EX P5, PT, R125, RZ, PT, P5 ;  /* 0x000000ff7d00920c */ /* 0x000fc80003fa5350 */
[----:B-----5:R-:W-:Y:S01]  /*2590*/  @!P1 FSEL R131, R88, RZ, P5 ;  /* 0x000000ff58839208 */ /* 0x020fe20002800000 */
[----:B-1----:R-:W-:Y:S08]  /*25a0*/  @!P1 BRA `(.L_x_9523) ;  /* 0x0000000000289947 */ /* 0x002ff00003800000 */
        /* <DEDUP_REMOVED lines=10> */
.L_x_9523:
[----:B------:R-:W-:Y:S05]  /*2650*/  BSYNC B1 ;  /* 0x0000000000017941 */ /* 0x000fea0003800000 */
.L_x_9522:
[----:B------:R-:W-:Y:S01]  /*2660*/  @P0 FMUL.FTZ R127, R131, R127 ;  /* 0x0000007f837f0220 */ /* 0x000fe20000410000 */
[----:B------:R-:W-:Y:S01]  /*2670*/  @P0 LOP3.LUT P5, RZ, R9, 0xff, RZ, 0xc0, !PT ;  /* 0x000000ff09ff0812 */ /* 0x000fe200078ac0ff */
[----:B------:R-:W-:Y:S02]  /*2680*/  BSSY B1, `(.L_x_9524) ;  /* 0x0000010000017945 */ /* 0x000fe40003800000 */
[----:B------:R-:W-:-:S05]  /*2690*/  @P0 FMUL.FTZ R126, R127, R126 ;  /* 0x0000007e7f7e0220 */ /* 0x000fca0000410000 */
[----:B------:R-:W-:Y:S02]  /*26a0*/  @P0 SEL R116, R126, RZ, P5 ;  /* 0x000000ff7e740207 */ /* 0x000fe40002800000 */
[----:B------:R-:W0:Y:S01]  /*26b0*/  @P0 LDC.64 R126, c[0x0][0x298] ;  /* 0x0000a600ff7e0b82 */ /* 0x000e220000000a00 */
[----:B------:R-:W-:-:S04]  /*26c0*/  @!P1 ISETP.NE.U32.AND P5, PT, R124, RZ, PT ;  /* 0x000000ff7c00920c */ /* 0x000fc80003fa5070 */
        /* <DEDUP_REMOVED lines=11> */
.L_x_9525:
[----:B------:R-:W-:Y:S05]  /*2780*/  BSYNC B1 ;  /* 0x0000000000017941 */ /* 0x000fea0003800000 */
.L_x_9524:
[----:B0-----:R-:W-:Y:S01]  /*2790*/  @P0 FMUL.FTZ R127, R178, R127 ;  /* 0x0000007fb27f0220 */ /* 0x001fe20000410000 */
        /* <DEDUP_REMOVED lines=17> */
.L_x_9527:
[----:B------:R-:W-:Y:S05]  /*28b0*/  BSYNC B1 ;  /* 0x0000000000017941 */ /* 0x000fea0003800000 */
.L_x_9526:
[----:B0-----:R-:W-:Y:S01]  /*28c0*/  @P0 FMUL.FTZ R127, R179, R127 ;  /* 0x0000007fb37f0220 */ /* 0x001fe20000410000 */
[----:B------:R-:W-:Y:S01]  /*28d0*/  @P0 LOP3.LUT P5, RZ, R9, 0xff0000, RZ, 0xc0, !PT ;  /* 0x00ff000009ff0812 */ /* 0x000fe200078ac0ff */
[----:B------:R-:W-:Y:S02]  /*28e0*/  BSSY B1, `(.L_x_9528) ;  /* 0x0000012000017945 */ /* 0x000fe40003800000 */
[----:B------:R-:W-:-:S05]  /*28f0*/  @P0 FMUL.FTZ R126, R127, R126 ;  /* 0x0000007e7f7e0220 */ /* 0x000fca0000410000 */
[----:B------:R-:W-:Y:S02]  /*2900*/  @P0 SEL R118, R126, RZ, P5 ;  /* 0x000000ff7e760207 */ /* 0x000fe40002800000 */
[----:B------:R-:W0:Y:S01]  /*2910*/  LDC.64 R126, c[0x0][0x308] ;  /* 0x0000c200ff7e7b82 */ /* 0x000e220000000a00 */
[----:B------:R-:W-:-:S04]  /*2920*/  @!P1 ISETP.NE.U32.AND P5, PT, R124, RZ, PT ;  /* 0x000000ff7c00920c */ /* 0x000fc80003fa5070 */
[----:B------:R-:W-:-:S04]  /*2930*/  @!P1 ISETP.NE.AND.EX P5, PT, R125, RZ, PT, P5 ;  /* 0x000000ff7d00920c */ /* 0x000fc80003fa5350 */
[----:B------:R-:W-:Y:S02]  /*2940*/  @!P1 FSEL R180, R91, RZ, P5 ;  /* 0x000000ff5bb49208 */ /* 0x000fe40002800000 */
        /* <DEDUP_REMOVED lines=11> */
.L_x_9529:
[----:B------:R-:W-:Y:S05]  /*2a00*/  BSYNC B1 ;  /* 0x0000000000017941 */ /* 0x000fea0003800000 */
.L_x_9528:
[----:B------:R-:W-:Y:S02]  /*2a10*/  SEL R120, R131, R120, P5 ;  /* 0x0000007883787207 */ /* 0x000fe40002800000 */
[----:B------:R-:W-:Y:S02]  /*2a20*/  SEL R121, R178, R121, P5 ;  /* 0x00000079b2797207 */ /* 0x000fe40002800000 */
[----:B------:R-:W-:Y:S02]  /*2a30*/  SEL R122, R179, R122, P5 ;  /* 0x0000007ab37a7207 */ /* 0x000fe40002800000 */
[----:B------:R-:W-:Y:S02]  /*2a40*/  SEL R123, R180, R123, P5 ;  /* 0x0000007bb47b7207 */ /* 0x000fe40002800000 */
[----:B------:R-:W-:-:S04]  /*2a50*/  ISETP.NE.U32.AND P5, PT, R126, RZ, PT ;  /* 0x000000ff7e00720c */ /* 0x000fc80003fa5070 */
[----:B------:R-:W-:-:S13]  /*2a60*/  ISETP.NE.AND.EX P5, PT, R127, RZ, PT, P5 ;  /* 0x000000ff7f00720c */ /* 0x000fda0003fa5350 */
[----:B------:R-:W0:Y:S02]  /*2a70*/  @P5 LDC.64 R124, c[0x0][0x308] ;  /* 0x0000c200ff7c5b82 */ /* 0x000e240000000a00 */
[C---:B0-----:R-:W-:Y:S01]  /*2a80*/  @P5 IMAD.WIDE.U32 R126, R11.reuse, 0x10, R124 ;  /* 0x000000100b7e5825 */ /* 0x041fe200078e007c */
[----:B------:R-:W-:-:S05]  /*2a90*/  IADD3 R11, R11, 0x80, RZ ;  /* 0x000000800b0b7810 */ /* 0x000fca0007ffe0ff */
[----:B------:R-:W0:Y:S01]  /*2aa0*/  @P0 LDC.64 R124, c[0x0][0x298] ;  /* 0x0000a600ff7c0b82 */ /* 0x000e220000000a00 */
[----:B------:R1:W-:Y:S01]  /*2ab0*/  @P5 STG.E.128 desc[UR4][R126.64], R120 ;  /* 0x000000787e005986 */ /* 0x0003e2000c101d04 */
[----:B------:R-:W-:Y:S01]  /*2ac0*/  @P0 LOP3.LUT P5, RZ, R9, 0xff000000, RZ, 0xc0, !PT ;  /* 0xff00000009ff0812 */ /* 0x000fe200078ac0ff */
[----:B0-----:R-:W-:-:S04]  /*2ad0*/  @P0 FMUL.FTZ R125, R180, R125 ;  /* 0x0000007db47d0220 */ /* 0x001fc80000410000 */
[----:B------:R-:W-:-:S05]  /*2ae0*/  @P0 FMUL.FTZ R124, R125, R124 ;  /* 0x0000007c7d7c0220 */ /* 0x000fca0000410000 */
[----:B------:R-:W-:Y:S02]  /*2af0*/  @P0 SEL R119, R124, RZ, P5 ;  /* 0x000000ff7c770207 */ /* 0x000fe40002800000 */
[----:B------:R-:W0:Y:S02]  /*2b00*/  @P0 LDC.64 R124, c[0x0][0x2f8] ;  /* 0x0000be00ff7c0b82 */ /* 0x000e240000000a00 */
[C---:B0-----:R-:W-:Y:S01]  /*2b10*/  @P0 IMAD.WIDE.U32 R124, R129.reuse, 0x10, R124 ;  /* 0x00000010817c0825 */ /* 0x041fe200078e007c */
[----:B------:R-:W-:-:S04]  /*2b20*/  IADD3 R129, R129, 0x80, RZ ;  /* 0x0000008081817810 */ /* 0x000fc80007ffe0ff */
[----:B------:R1:W-:Y:S03]  /*2b30*/  @P0 STG.E.128 desc[UR4][R124.64], R116 ;  /* 0x000000747c000986 */ /* 0x0003e6000c101d04 */
.L_x_9521:
[----:B------:R-:W-:Y:S05]  /*2b40*/  BSYNC B0 ;  /* 0x0000000000007941 */ /* 0x000fea0003800000 */
.L_x_9520:
[----:B------:R-:W-:Y:S01]  /*2b50*/  ISETP.NE.AND P5, PT, R8, RZ, PT ;  /* 0x000000ff0800720c */ /* 0x000fe20003fa5270 */
[----:B------:R-:W-:-:S12]  /*2b60*/  BSSY B0, `(.L_x_9530) ;  /* 0x000005c000007945 */ /* 0x000fd80003800000 */
[----:B------:R-:W-:Y:S05]  /*2b70*/  @!P5 BRA `(.L_x_9531) ;  /* 0x000000040068d947 */ /* 0x000fea0003800000 */
[----:B-1----:R-:W0:Y:S01]  /*2b80*/  @!P1 LDC.64 R124, c[0x0][0x2c8] ;  /* 0x0000b200ff7c9b82 */ /* 0x002e220000000a00 */
[----:B------:R-:W-:Y:S01]  /*2b90*/  ISETP.NE.AND P5, PT, R37, RZ, PT ;  /* 0x000000ff2500720c */ /* 0x000fe20003fa5270 */
[----:B------:R-:W-:Y:S03]  /*2ba0*/  BSSY B1, `(.L_x_9532) ;  /* 0x000000f000017945 */ /* 0x000fe60003800000 */
[----:B------:R-:W-:-:S03]  /*2bb0*/  FSEL R181, R130, RZ, !P5 ;  /* 0x000000ff82b57208 */ /* 0x000fc60006800000 */
[----:B------:R-:W1:Y:S01]  /*2bc0*/  @P0 LDC.64 R126, c[0x0][0x298] ;  /* 0x0000a600ff7e0b82 */ /* 0x000e620000000a00 */
[----:B0-----:R-:W-:-:S04]  /*2bd0*/  @!P1 ISETP.NE.U32.AND P5, PT, R124, RZ, PT ;  /* 0x000000ff7c00920c */ /* 0x001fc80003fa5070 */
[----:B------:R-:W-:-:S04]  /*2be0*/  @!P1 ISETP.NE.AND.EX P5, PT, R125, RZ, PT, P5 ;  /* 0x000000ff7d00920c */ /* 0x000fc80003fa5350 */
[----:B-----5:R-:W-:Y:S01]  /*2bf0*/  @!P1 FSEL R131, R92, RZ, P5 ;  /* 0x000000ff5c839208 */ /* 0x020fe20002800000 */
[----:B-1----:R-:W-:Y:S08]  /*2c00*/  @!P1 BRA `(.L_x_9533) ;  /* 0x0000000000209947 */ /* 0x002ff00003800000 */
        /* <DEDUP_REMOVED lines=8> */
.L_x_9533:
[----:B------:R-:W-:Y:S05]  /*2c90*/  BSYNC B1 ;  /* 0x0000000000017941 */ /* 0x000fea0003800000 */
.L_x_9532:
        /* <DEDUP_REMOVED lines=16> */
.L_x_9535:
[----:B------:R-:W-:Y:S05]  /*2da0*/  BSYNC B1 ;  /* 0x0000000000017941 */ /* 0x000fea0003800000 */
.L_x_9534:
        /* <DEDUP_REMOVED lines=16> */
.L_x_9537:
[----:B------:R-:W-:Y:S05]  /*2eb0*/  BSYNC B1 ;  /* 0x0000000000017941 */ /* 0x000fea0003800000 */
.L_x_9536:
        /* <DEDUP_REMOVED lines=18> */
.L_x_9539:
[----:B------:R-:W-:Y:S05]  /*2fe0*/  BSYNC B1 ;  /* 0x0000000000017941 */ /* 0x000fea0003800000 */
.L_x_9538:
        /* <DEDUP_REMOVED lines=19> */
.L_x_9531:
[----:B------:R-:W-:Y:S05]  /*3120*/  BSYNC B0 ;  /* 0x0000000000007941 */ /* 0x000fea0003800000 */
.L_x_9530:
[----:B------:R-:W-:Y:S04]  /*3130*/  BSSY B0, `(.L_x_9540) ;  /* 0x000005c000007945 */ /* 0x000fe80003800000 */
[----:B------:R-:W-:Y:S05]  /*3140*/  @!P4 BRA `(.L_x_9541) ;  /* 0x000000040068c947 */ /* 0x000fea0003800000 */
[----:B-12---:R-:W0:Y:S01]  /*3150*/  @!P1 LDC.64 R124, c[0x0][0x2c8] ;  /* 0x0000b200ff7c9b82 */ /* 0x006e220000000a00 */
        /* <DEDUP_REMOVED lines=16> */
.L_x_9543:
[----:B------:R-:W-:Y:S05]  /*3260*/  BSYNC B1 ;  /* 0x0000000000017941 */ /* 0x000fea0003800000 */
.L_x_9542:
        /* <DEDUP_REMOVED lines=16> */
.L_x_9545:
[----:B------:R-:W-:Y:S05]  /*3370*/  BSYNC B1 ;  /* 0x0000000000017941 */ /* 0x000fea0003800000 */
.L_x_9544:
        /* <DEDUP_REMOVED lines=16> */
.L_x_9547:
[----:B------:R-:W-:Y:S05]  /*3480*/  BSYNC B1 ;  /* 0x0000000000017941 */ /* 0x000fea0003800000 */
.L_x_9546:
        /* <DEDUP_REMOVED lines=18> */
.L_x_9549:
[----:B------:R-:W-:Y:S05]  /*35b0*/  BSYNC B1 ;  /* 0x0000000000017941 */ /* 0x000fea0003800000 */
.L_x_9548:
[----:B------:R-:W-:Y:S01]  /*35c0*/  SEL R120, R131, R120, P5 ;  /* 0x0000007883787207 */ /* 0x000fe20002800000 */
[----:B------:R-:W0:Y:S01]  /*35d0*/  @P0 LDC.64 R124, c[0x0][0x298] ;  /* 0x0000a600ff7c0b82 */ /* 0x000e220000000a00 */
[----:B------:R-:W-:Y:S02]  /*35e0*/  SEL R121, R178, R121, P5 ;  /* 0x00000079b2797207 */ /* 0x000fe40002800000 */
[----:B------:R-:W-:Y:S02]  /*35f0*/  SEL R122, R179, R122, P5 ;  /* 0x0000007ab37a7207 */ /* 0x000fe40002800000 */
[----:B------:R-:W-:Y:S02]  /*3600*/  SEL R123, R180, R123, P5 ;  /* 0x0000007bb47b7207 */ /* 0x000fe40002800000 */
[----:B------:R-:W-:-:S04]  /*3610*/  ISETP.NE.U32.AND P5, PT, R126, RZ, PT ;  /* 0x000000ff7e00720c */ /* 0x000fc80003fa5070 */
[----:B------:R-:W-:-:S13]  /*3620*/  ISETP.NE.AND.EX P5, PT, R127, RZ, PT, P5 ;  /* 0x000000ff7f00720c */ /* 0x000fda0003fa5350 */
[----:B------:R-:W1:Y:S01]  /*3630*/  @P5 LDC.64 R126, c[0x0][0x308] ;  /* 0x0000c200ff7e5b82 */ /* 0x000e620000000a00 */
[----:B0-----:R-:W-:-:S04]  /*3640*/  @P0 FMUL.FTZ R125, R180, R125 ;  /* 0x0000007db47d0220 */ /* 0x001fc80000410000 */
[----:B------:R-:W-:Y:S01]  /*3650*/  @P0 FMUL.FTZ R124, R125, R124 ;  /* 0x0000007c7d7c0220 */ /* 0x000fe20000410000 */
[C---:B-1----:R-:W-:Y:S01]  /*3660*/  @P5 IMAD.WIDE.U32 R126, R11.reuse, 0x10, R126 ;  /* 0x000000100b7e5825 */ /* 0x042fe200078e007e */
[----:B------:R-:W-:-:S04]  /*3670*/  IADD3 R11, R11, 0x80, RZ ;  /* 0x000000800b0b7810 */ /* 0x000fc80007ffe0ff */
[----:B------:R0:W-:Y:S01]  /*3680*/  @P5 STG.E.128 desc[UR4][R126.64], R120 ;  /* 0x000000787e005986 */ /* 0x0001e2000c101d04 */
[----:B------:R-:W-:-:S04]  /*3690*/  @P0 LOP3.LUT P5, RZ, R6, 0xff000000, RZ, 0xc0, !PT ;  /* 0xff00000006ff0812 */ /* 0x000fc800078ac0ff */
[----:B------:R-:W-:Y:S02]  /*36a0*/  @P0 SEL R119, R124, RZ, P5 ;  /* 0x000000ff7c770207 */ /* 0x000fe40002800000 */
[----:B------:R-:W1:Y:S02]  /*36b0*/  @P0 LDC.64 R124, c[0x0][0x2f8] ;  /* 0x0000be00ff7c0b82 */ /* 0x000e640000000a00 */
[C---:B-1----:R-:W-:Y:S01]  /*36c0*/  @P0 IMAD.WIDE.U32 R124, R129.reuse, 0x10, R124 ;  /* 0x00000010817c0825 */ /* 0x042fe200078e007c */
[----:B------:R-:W-:-:S04]  /*36d0*/  IADD3 R129, R129, 0x80, RZ ;  /* 0x0000008081817810 */ /* 0x000fc80007ffe0ff */
[----:B------:R0:W-:Y:S03]  /*36e0*/  @P0 STG.E.128 desc[UR4][R124.64], R116 ;  /* 0x000000747c000986 */ /* 0x0001e6000c101d04 */
.L_x_9541:
[----:B------:R-:W-:Y:S05]  /*36f0*/  BSYNC B0 ;  /* 0x0000000000007941 */ /* 0x000fea0003800000 */
.L_x_9540:
[----:B------:R-:W-:Y:S04]  /*3700*/  BSSY B0, `(.L_x_9550) ;  /* 0x000005c000007945 */ /* 0x000fe80003800000 */
[----:B------:R-:W-:Y:S05]  /*3710*/  @!P3 BRA `(.L_x_9551) ;  /* 0x000000040068b947 */ /* 0x000fea0003800000 */
[----:B012---:R-:W0:Y:S01]  /*3720*/  @!P1 LDC.64 R124, c[0x0][0x2c8] ;  /* 0x0000b200ff7c9b82 */ /* 0x007e220000000a00 */
        /* <DEDUP_REMOVED lines=16> */
.L_x_9553:
[----:B------:R-:W-:Y:S05]  /*3830*/  BSYNC B1 ;  /* 0x0000000000017941 */ /* 0x000fea0003800000 */
.L_x_9552:
        /* <DEDUP_REMOVED lines=16> */
.L_x_9555:
[----:B------:R-:W-:Y:S05]  /*3940*/  BSYNC B1 ;  /* 0x0000000000017941 */ /* 0x000fea0003800000 */
.L_x_9554:
        /* <DEDUP_REMOVED lines=16> */
.L_x_9557:
[----:B------:R-:W-:Y:S05]  /*3a50*/  BSYNC B1 ;  /* 0x0000000000017941 */ /* 0x000fea0003800000 */
.L_x_9556:
        /* <DEDUP_REMOVED lines=18> */
.L_x_9559:
[----:B------:R-:W-:Y:S05]  /*3b80*/  BSYNC B1 ;  /* 0x0000000000017941 */ /* 0x000fea0003800000 */
.L_x_9558:
        /* <DEDUP_REMOVED lines=15> */
[----:B------:R-:W0:Y:S02]  /*3c80*/  @P0 LDC.64 R124, c[0x0][0x2f8] ;  /* 0x0000be00ff7c0b82 */ /* 0x000e240000000a00 */
[----:B0-----:R-:W-:-:S04]  /*3c90*/  @P0 IMAD.WIDE.U32 R124, R129, 0x10, R124 ;  /* 0x00000010817c0825 */ /* 0x001fc800078e007c */
[----:B------:R-:W-:Y:S01]  /*3ca0*/  VIADD R129, R129, 0x80 ;  /* 0x0000008081817836 */ /* 0x000fe20000000000 */
[----:B------:R3:W-:Y:S06]  /*3cb0*/  @P0 STG.E.128 desc[UR4][R124.64], R116 ;  /* 0x000000747c000986 */ /* 0x0007ec000c101d04 */
.L_x_9551:
[----:B------:R-:W-:Y:S05]  /*3cc0*/  BSYNC B0 ;  /* 0x0000000000007941 */ /* 0x000fea0003800000 */
.L_x_9550:
[----:B------:R-:W-:Y:S04]  /*3cd0*/  BSSY B0, `(.L_x_9560) ;  /* 0x000005c000007945 */ /* 0x000fe80003800000 */
[----:B------:R-:W-:Y:S05]  /*3ce0*/  @!P2 BRA `(.L_x_9561) ;  /* 0x000000040068a947 */ /* 0x000fea0003800000 */
[----:B0123--:R-:W0:Y:S01]  /*3cf0*/  @!P1 LDC.64 R124, c[0x0][0x2c8] ;  /* 0x0000b200ff7c9b82 */ /* 0x00fe220000000a00 */
        /* <DEDUP_REMOVED lines=16> */
.L_x_9563:
[----:B------:R-:W-:Y:S05]  /*3e00*/  BSYNC B1 ;  /* 0x0000000000017941 */ /* 0x000fea0003800000 */
.L_x_9562:
        /* <DEDUP_REMOVED lines=16> */
.L_x_9565:
[----:B------:R-:W-:Y:S05]  /*3f10*/  BSYNC B1 ;  /* 0x0000000000017941 */ /* 0x000fea0003800000 */
.L_x_9564:
        /* <DEDUP_REMOVED lines=16> */
.L_x_9567:
[----:B------:R-:W-:Y:S05]  /*4020*/  BSYNC B1 ;  /* 0x0000000000017941 */ /* 0x000fea0003800000 */
.L_x_9566:
        /* <DEDUP_REMOVED lines=18> */
.L_x_9569:
[----:B------:R-:W-:Y:S05]  /*4150*/  BSYNC B1 ;  /* 0x0000000000017941 */ /* 0x000fea0003800000 */
.L_x_9568:
        /* <DEDUP_REMOVED lines=10> */
[----:B-1----:R-:W-:-:S04]  /*4200*/  @P5 IMAD.WIDE.U32 R126, R11, 0x10, R126 ;  /* 0x000000100b7e5825 */ /* 0x002fc800078e007e */
[----:B------:R-:W-:Y:S01]  /*4210*/  VIADD R11, R11, 0x80 ;  /* 0x000000800b0b7836 */ /* 0x000fe20000000000 */
[----:B------:R4:W-:Y:S01]  /*4220*/  @P5 STG.E.128 desc[UR4][R126.64], R120 ;  /* 0x000000787e005986 */ /* 0x0009e2000c101d04 */
[----:B------:R-:W-:-:S04]  /*4230*/  @P0 LOP3.LUT P5, RZ, R4, 0xff000000, RZ, 0xc0, !PT ;  /* 0xff00000004ff0812 */ /* 0x000fc800078ac0ff */
[----:B------:R-:W-:Y:S02]  /*4240*/  @P0 SEL R119, R124, RZ, P5 ;  /* 0x000000ff7c770207 */ /* 0x000fe40002800000 */
[----:B------:R-:W0:Y:S02]  /*4250*/  @P0 LDC.64 R124, c[0x0][0x2f8] ;  /* 0x0000be00ff7c0b82 */ /* 0x000e240000000a00 */
[C---:B0-----:R-:W-:Y:S01]  /*4260*/  @P0 IMAD.WIDE.U32 R124, R129.reuse, 0x10, R124 ;  /* 0x00000010817c0825 */ /* 0x041fe200078e007c */
[----:B------:R-:W-:-:S04]  /*4270*/  IADD3 R129, R129, 0x80, RZ ;  /* 0x0000008081817810 */ /* 0x000fc80007ffe0ff */
[----:B------:R4:W-:Y:S03]  /*4280*/  @P0 STG.E.128 desc[UR4][R124.64], R116 ;  /* 0x000000747c000986 */ /* 0x0009e6000c101d04 */
.L_x_9561:
[----:B------:R-:W-:Y:S05]  /*4290*/  BSYNC B0 ;  /* 0x0000000000007941 */ /* 0x000fea0003800000 */
.L_x_9560:
[----:B------:R-:W-:Y:S01]  /*42a0*/  ISETP.NE.AND P5, PT, R2, RZ, PT ;  /* 0x000000ff0200720c */ /* 0x000fe20003fa5270 */
[----:B------:R-:W-:-:S12]  /*42b0*/  BSSY B0, `(.L_x_9570) ;  /* 0x000005a000007945 */ /* 0x000fd80003800000 */
[----:B------:R-:W-:Y:S05]  /*42c0*/  @!P5 BRA `(.L_x_9571) ;  /* 0x000000040060d947 */ /* 0x000fea0003800000 */
[----:B01234-:R-:W0:Y:S01]  /*42d0*/  @!P1 LDC.64 R124, c[0x0][0x2c8] ;  /* 0x0000b200ff7c9b82 */ /* 0x01fe220000000a00 */
        /* <DEDUP_REMOVED lines=16> */
.L_x_9573:
[----:B------:R-:W-:Y:S05]  /*43e0*/  BSYNC B1 ;  /* 0x0000000000017941 */ /* 0x000fea0003800000 */
.L_x_9572:
        /* <DEDUP_REMOVED lines=16> */
.L_x_9575:
[----:B------:R-:W-:Y:S05]  /*44f0*/  BSYNC B1 ;  /* 0x0000000000017941 */ /* 0x000fea0003800000 */
.L_x_9574:
        /* <DEDUP_REMOVED lines=16> */
.L_x_9577:
[----:B------:R-:W-:Y:S05]  /*4600*/  BSYNC B1 ;  /* 0x0000000000017941 */ /* 0x000fea0003800000 */
.L_x_9576:
        /* <DEDUP_REMOVED lines=18> */
.L_x_9579:
[----:B------:R-:W-:Y:S05]  /*4730*/  BSYNC B1 ;  /* 0x0000000000017941 */ /* 0x000fea0003800000 */
.L_x_9578:
[----:B------:R-:W-:Y:S02]  /*4740*/  ISETP.NE.U32.AND P1, PT, R126, RZ, PT ;  /* 0x000000ff7e00720c */ /* 0x000fe40003f25070 */
[----:B------:R-:W-:Y:S02]  /*4750*/  SEL R120, R131, R120, P5 ;  /* 0x0000007883787207 */ /* 0x000fe40002800000 */
[----:B------:R-:W-:Y:S02]  /*4760*/  ISETP.NE.AND.EX P1, PT, R127, RZ, PT, P1 ;  /* 0x000000ff7f00720c */ /* 0x000fe40003f25310 */
[----:B------:R-:W-:Y:S02]  /*4770*/  SEL R121, R130, R121, P5 ;  /* 0x0000007982797207 */ /* 0x000fe40002800000 */
[----:B------:R-:W-:Y:S02]  /*4780*/  SEL R122, R179, R122, P5 ;  /* 0x0000007ab37a7207 */ /* 0x000fe40002800000 */
[----:B------:R-:W-:-:S07]  /*4790*/  SEL R123, R178, R123, P5 ;  /* 0x0000007bb27b7207 */ /* 0x000fce0002800000 */
[----:B------:R-:W0:Y:S02]  /*47a0*/  @P1 LDC.64 R124, c[0x0][0x308] ;  /* 0x0000c200ff7c1b82 */ /* 0x000e240000000a00 */
[----:B0-----:R-:W-:-:S06]  /*47b0*/  @P1 IMAD.WIDE.U32 R126, R11, 0x10, R124 ;  /* 0x000000100b7e1825 */ /* 0x001fcc00078e007c */
[----:B------:R-:W0:Y:S01]  /*47c0*/  @P0 LDC.64 R124, c[0x0][0x298] ;  /* 0x0000a600ff7c0b82 */ /* 0x000e220000000a00 */
[----:B------:R1:W-:Y:S01]  /*47d0*/  @P1 STG.E.128 desc[UR4][R126.64], R120 ;  /* 0x000000787e001986 */ /* 0x0003e2000c101d04 */
[----:B------:R-:W-:Y:S01]  /*47e0*/  @P0 LOP3.LUT P1, RZ, R0, 0xff000000, RZ, 0xc0, !PT ;  /* 0xff00000000ff0812 */ /* 0x000fe2000782c0ff */
[----:B0-----:R-:W-:-:S04]  /*47f0*/  @P0 FMUL.FTZ R125, R178, R125 ;  /* 0x0000007db27d0220 */ /* 0x001fc80000410000 */
[----:B------:R-:W-:-:S05]  /*4800*/  @P0 FMUL.FTZ R124, R125, R124 ;  /* 0x0000007c7d7c0220 */ /* 0x000fca0000410000 */
[----:B------:R-:W-:Y:S02]  /*4810*/  @P0 SEL R119, R124, RZ, P1 ;  /* 0x000000ff7c770207 */ /* 0x000fe40000800000 */
[----:B------:R-:W0:Y:S02]  /*4820*/  @P0 LDC.64 R124, c[0x0][0x2f8] ;  /* 0x0000be00ff7c0b82 */ /* 0x000e240000000a00 */
[----:B0-----:R-:W-:-:S05]  /*4830*/  @P0 IMAD.WIDE.U32 R124, R129, 0x10, R124 ;  /* 0x00000010817c0825 */ /* 0x001fca00078e007c */
[----:B------:R1:W-:Y:S02]  /*4840*/  @P0 STG.E.128 desc[UR4][R124.64], R116 ;  /* 0x000000747c000986 */ /* 0x0003e4000c101d04 */
.L_x_9571:
[----:B------:R-:W-:Y:S05]  /*4850*/  BSYNC B0 ;  /* 0x0000000000007941 */ /* 0x000fea0003800000 */
.L_x_9570:
[----:B------:R-:W-:Y:S02]  /*4860*/  ISETP.NE.AND P0, PT, R177, RZ, PT ;  /* 0x000000ffb100720c */ /* 0x000fe40003f05270 */
[----:B------:R-:W-:Y:S02]  /*4870*/  IADD3 R38, R38, UR10, RZ ;  /* 0x0000000a26267c10 */ /* 0x000fe4000fffe0ff */
[----:B------:R-:W-:Y:S02]  /*4880*/  SEL R177, RZ, 0x1, P0 ;  /* 0x00000001ffb17807 */ /* 0x000fe40000000000 */
[----:B------:R-:W-:-:S13]  /*4890*/  ISETP.GE.AND P0, PT, R38, UR11, PT ;  /* 0x0000000b26007c0c */ /* 0x000fda000bf06270 */
[----:B------:R-:W-:Y:S05]  /*48a0*/  @!P0 BRA `(.L_x_9580) ;  /* 0xffffffbc00d08947 */ /* 0x000fea000383ffff */
.L_x_9495:
[----:B-----5:R-:W0:Y:S01]  /*48b0*/  S2R R0, SR_TID.X ;  /* 0x0000000000007919 */ /* 0x020e220000002100 */
[----:B------:R-:W0:Y:S01]  /*48c0*/  S2UR UR9, SR_CTAID.X ;  /* 0x00000000000979c3 */ /* 0x000e220000002500 */
[----:B------:R-:W-:Y:S02]  /*48d0*/  ISETP.NE.AND P5, PT, R10, RZ, PT ;  /* 0x000000ff0a00720c */ /* 0x000fe40003fa5270 */
[----:B------:R-:W-:Y:S02]  /*48e0*/  ISETP.NE.AND P1, PT, R8, RZ, PT ;  /* 0x000000ff0800720c */ /* 0x000fe40003f25270 */
[----:B------:R-:W-:-:S03]  /*48f0*/  ISETP.NE.AND P0, PT, R2, RZ, PT ;  /* 0x000000ff0200720c */ /* 0x000fc60003f05270 */
[----:B------:R-:W1:Y:S08]  /*4900*/  @P4 LDC.64 R10, c[0x0][0x2d0] ;  /* 0x0000b400ff0a4b82 */ /* 0x000e700000000a00 */
        /* <DEDUP_REMOVED lines=17> */
[----:B----4-:R-:W-:-:S04]  /*4a20*/  @P1 IMAD.WIDE.U32 R8, R39, 0x10, R8 ;  /* 0x0000001027081825 */ /* 0x010fc800078e0008 */
[----:B------:R-:W-:Y:S01]  /*4a30*/  @P1 VIADD R39, R39, 0x80 ;  /* 0x0000008027271836 */ /* 0x000fe20000000000 */
[----:B------:R4:W-:Y:S02]  /*4a40*/  @P1 STG.E.128 desc[UR4][R8.64], R112 ;  /* 0x0000007008001986 */ /* 0x0009e4000c101d04 */
[----:B------:R-:W4:Y:S01]  /*4a50*/  @P2 LDC.64 R18, c[0x0][0x2d0] ;  /* 0x0000b400ff122b82 */ /* 0x000f220000000a00 */
[----:B-1----:R-:W-:-:S04]  /*4a60*/  @P4 IMAD.WIDE.U32 R10, R39, 0x10, R10 ;  /* 0x00000010270a4825 */ /* 0x002fc800078e000a */
[C---:B--2---:R-:W-:Y:S01]  /*4a70*/  @P4 IMAD.WIDE.U32 R12, R39.reuse, 0x10, R12 ;  /* 0x00000010270c4825 */ /* 0x044fe200078e000c */
[----:B------:R-:W-:Y:S01]  /*4a80*/  @P4 IADD3 R39, R39, 0x80, RZ ;  /* 0x0000008027274810 */ /* 0x000fe20007ffe0ff */
[----:B------:R1:W-:Y:S01]  /*4a90*/  @P4 STG.E.128 desc[UR4][R10.64], R72 ;  /* 0x000000480a004986 */ /* 0x0003e2000c101d04 */
[----:B------:R-:W2:Y:S03]  /*4aa0*/  @P2 LDC.64 R20, c[0x0][0x2d8] ;  /* 0x0000b600ff142b82 */ /* 0x000ea60000000a00 */
[C---:B---3--:R-:W-:Y:S01]  /*4ab0*/  @P3 IMAD.WIDE.U32 R14, R39.reuse, 0x10, R14 ;  /* 0x00000010270e3825 */ /* 0x048fe200078e000e */
[----:B------:R1:W-:Y:S03]  /*4ac0*/  @P4 STG.E.128 desc[UR4][R12.64], R48 ;  /* 0x000000300c004986 */ /* 0x0003e6000c101d04 */
[C---:B0-----:R-:W-:Y:S01]  /*4ad0*/  @P3 IMAD.WIDE.U32 R16, R39.reuse, 0x10, R16 ;  /* 0x0000001027103825 */ /* 0x041fe200078e0010 */
[----:B------:R-:W-:Y:S01]  /*4ae0*/  @P3 IADD3 R39, R39, 0x80, RZ ;  /* 0x0000008027273810 */ /* 0x000fe20007ffe0ff */
[----:B------:R1:W-:Y:S04]  /*4af0*/  @P3 STG.E.128 desc[UR4][R14.64], R76 ;  /* 0x0000004c0e003986 */ /* 0x0003e8000c101d04 */
        /* <DEDUP_REMOVED lines=8> */
[----:B------:R-:W2:Y:S01]  /*4b80*/  LDC.64 R4, c[0x0][0x2d8] ;  /* 0x0000b600ff047b82 */ /* 0x000ea20000000a00 */
[----:B0-----:R-:W-:-:S05]  /*4b90*/  IMAD.WIDE.U32 R2, R39, 0x10, R2 ;  /* 0x0000001027027825 */ /* 0x001fca00078e0002 */
[----:B------:R-:W-:Y:S01]  /*4ba0*/  STG.E.128 desc[UR4][R2.64], R84 ;  /* 0x0000005402007986 */ /* 0x000fe2000c101d04 */
[----:B--2---:R-:W-:-:S05]  /*4bb0*/  IMAD.WIDE.U32 R4, R39, 0x10, R4 ;  /* 0x0000001027047825 */ /* 0x004fca00078e0004 */
[----:B------:R-:W-:Y:S01]  /*4bc0*/  STG.E.128 desc[UR4][R4.64], R60 ;  /* 0x0000003c04007986 */ /* 0x000fe2000c101d04 */
[----:B------:R-:W-:Y:S05]  /*4bd0*/  EXIT ;  /* 0x000000000000794d */ /* 0x000fea0003800000 */
.L_x_9519:
[----:B------:R-:W-:Y:S01]  /*4be0*/  HFMA2.MMA R187, -RZ, RZ, 0, 1.847743988037109375e-06 ;  /* 0x0000001fffbb7435 */ /* 0x000fe200000001ff */
[----:B------:R-:W-:Y:S01]  /*4bf0*/  MOV R183, R185 ;  /* 0x000000b900b77202 */ /* 0x000fe20000000f00 */
[----:B------:R-:W-:Y:S01]  /*4c00*/  IMAD.MOV.U32 R186, RZ, RZ, 0x10 ;  /* 0x00000010ffba7424 */ /* 0x000fe200078e00ff */
[----:B------:R-:W-:-:S08]  /*4c10*/  MOV R180, 0xffffffff ;  /* 0xffffffff00b47802 */ /* 0x000fd00000000f00 */
[----:B-----5:R-:W-:Y:S05]  /*4c20*/  WARPSYNC.COLLECTIVE R180, `(.L_x_9581) ;  /* 0x00000000b4087348 */ /* 0x020fea0003c00000 */
[----:B------:R0:W1:Y:S02]  /*4c30*/  SHFL.DOWN P6, R181, R183, R186, R187 ;  /* 0x080000bab7b57389 */ /* 0x00006400000c00bb */
[----:B01---5:R-:W-:Y:S01]  /*4c40*/  ENDCOLLECTIVE ;  /* 0x000000000000791b */ /* 0x023fe20003800000 */
.L_x_9581:
[----:B------:R-:W-:Y:S02]  /*4c50*/  MOV R183, R184 ;  /* 0x000000b800b77202 */ /* 0x000fe40000000f00 */
[----:B------:R-:W-:-:S07]  /*4c60*/  MOV R126, R181 ;  /* 0x000000b5007e7202 */ /* 0x000fce0000000f00 */
[----:B------:R-:W-:Y:S05]  /*4c70*/  WARPSYNC.COLLECTIVE R180, `(.L_x_9582) ;  /* 0x00000000b4087348 */ /* 0x000fea0003c00000 */
[----:B------:R0:W1:Y:S02]  /*4c80*/  SHFL.DOWN P6, R181, R183, R186, R187 ;  /* 0x080000bab7b57389 */ /* 0x00006400000c00bb */
[----:B01----:R-:W-:Y:S01]  /*4c90*/  ENDCOLLECTIVE ;  /* 0x000000000000791b */ /* 0x003fe20003800000 */
.L_x_9582:
[----:B------:R-:W-:Y:S01]  /*4ca0*/  FADD.FTZ R126, R126, R185 ;  /* 0x000000b97e7e7221 */ /* 0x000fe20000010000 */
[----:B------:R-:W-:-:S04]  /*4cb0*/  HFMA2.MMA R186, -RZ, RZ, 0, 4.76837158203125e-07 ;  /* 0x00000008ffba7435 */ /* 0x000fc800000001ff */
[----:B------:R-:W-:Y:S01]  /*4cc0*/  MOV R183, R126 ;  /* 0x0000007e00b77202 */ /* 0x000fe20000000f00 */
[----:B------:R-:W-:-:S07]  /*4cd0*/  IMAD.MOV.U32 R127, RZ, RZ, R181 ;  /* 0x000000ffff7f7224 */ /* 0x000fce00078e00b5 */
[----:B------:R-:W-:Y:S05]  /*4ce0*/  WARPSYNC.COLLECTIVE R180, `(.L_x_9583) ;  /* 0x00000000b4087348 */ /* 0x000fea0003c00000 */
[----:B------:R0:W1:Y:S02]  /*4cf0*/  SHFL.DOWN P6, R181, R183, R186, R187 ;  /* 0x080000bab7b57389 */ /* 0x00006400000c00bb */
[----:B01----:R-:W-:Y:S01]  /*4d00*/  ENDCOLLECTIVE ;  /* 0x000000000000791b */ /* 0x003fe20003800000 */
.L_x_9583:
[----:B------:R-:W-:-:S05]  /*4d10*/  FADD.FTZ R127, R127, R184 ;  /* 0x000000b87f7f7221 */ /* 0x000fca0000010000 */
[----:B------:R-:W-:Y:S02]  /*4d20*/  MOV R183, R127 ;  /* 0x0000007f00b77202 */ /* 0x000fe40000000f00 */
[----:B------:R-:W-:-:S07]  /*4d30*/  MOV R129, R181 ;  /* 0x000000b500817202 */ /* 0x000fce0000000f00 */
[----:B------:R-:W-:Y:S05]  /*4d40*/  WARPSYNC.COLLECTIVE R180, `(.L_x_9584) ;  /* 0x00000000b4087348 */ /* 0x000fea0003c00000 */
[----:B------:R0:W1:Y:S02]  /*4d50*/  SHFL.DOWN P6, R181, R183, R186, R187 ;  /* 0x080000bab7b57389 */ /* 0x00006400000c00bb */
[----:B01----:R-:W-:Y:S01]  /*4d60*/  ENDCOLLECTIVE ;  /* 0x000000000000791b */ /* 0x003fe20003800000 */
.L_x_9584:
[----:B------:R-:W-:Y:S01]  /*4d70*/  FADD.FTZ R129, R126, R129 ;  /* 0x000000817e817221 */ /* 0x000fe20000010000 */
[----:B------:R-:W-:-:S04]  /*4d80*/  HFMA2.MMA R186, -RZ, RZ, 0, 2.384185791015625e-07 ;  /* 0x00000004ffba7435 */ /* 0x000fc800000001ff */
[----:B------:R-:W-:Y:S01]  /*4d90*/  MOV R183, R129 ;  /* 0x0000008100b77202 */ /* 0x000fe20000000f00 */
[----:B------:R-:W-:-:S07]  /*4da0*/  IMAD.MOV.U32 R128, RZ, RZ, R181 ;  /* 0x000000ffff807224 */ /* 0x000fce00078e00b5 */
[----:B------:R-:W-:Y:S05]  /*4db0*/  WARPSYNC.COLLECTIVE R180, `(.L_x_9585) ;  /* 0x00000000b4087348 */ /* 0x000fea0003c00000 */
[----:B------:R0:W1:Y:S02]  /*4dc0*/  SHFL.DOWN P6, R181, R183, R186, R187 ;  /* 0x080000bab7b57389 */ /* 0x00006400000c00bb */
[----:B01----:R-:W-:Y:S01]  /*4dd0*/  ENDCOLLECTIVE ;  /* 0x000000000000791b */ /* 0x003fe20003800000 */
.L_x_9585:
[----:B------:R-:W-:-:S05]  /*4de0*/  FADD.FTZ R128, R127, R128 ;  /* 0x000000807f807221 */ /* 0x000fca0000010000 */
[----:B------:R-:W-:Y:S02]  /*4df0*/  MOV R183, R128 ;  /* 0x0000008000b77202 */ /* 0x000fe40000000f00 */
[----:B------:R-:W-:-:S07]  /*4e00*/  MOV R130, R181 ;  /* 0x000000b500827202 */ /* 0x000fce0000000f00 */
[----:B------:R-:W-:Y:S05]  /*4e10*/  WARPSYNC.COLLECTIVE R180, `(.L_x_9586) ;  /* 0x00000000b4087348 */ /* 0x000fea0003c00000 */
[----:B------:R0:W1:Y:S02]  /*4e20*/  SHFL.DOWN P6, R181, R183, R186, R187 ;  /* 0x080000bab7b57389 */ /* 0x00006400000c00bb */
[----:B01----:R-:W-:Y:S01]  /*4e30*/  ENDCOLLECTIVE ;  /* 0x000000000000791b */ /* 0x003fe20003800000 */
.L_x_9586:
[----:B------:R-:W-:Y:S01]  /*4e40*/  FADD.FTZ R130, R129, R130 ;  /* 0x0000008281827221 */ /* 0x000fe20000010000 */
[----:B------:R-:W-:-:S04]  /*4e50*/  HFMA2.MMA R186, -RZ, RZ, 0, 1.1920928955078125e-07 ;  /* 0x00000002ffba7435 */ /* 0x000fc800000001ff */
[----:B------:R-:W-:Y:S01]  /*4e60*/  MOV R183, R130 ;  /* 0x0000008200b77202 */ /* 0x000fe20000000f00 */
[----:B------:R-:W-:-:S07]  /*4e70*/  IMAD.MOV.U32 R131, RZ, RZ, R181 ;  /* 0x000000ffff837224 */ /* 0x000fce00078e00b5 */
[----:B------:R-:W-:Y:S05]  /*4e80*/  WARPSYNC.COLLECTIVE R180, `(.L_x_9587) ;  /* 0x00000000b4087348 */ /* 0x000fea0003c00000 */
[----:B------:R0:W1:Y:S02]  /*4e90*/  SHFL.DOWN P6, R181, R183, R186, R187 ;  /* 0x080000bab7b57389 */ /* 0x00006400000c00bb */
[----:B01----:R-:W-:Y:S01]  /*4ea0*/  ENDCOLLECTIVE ;  /* 0x000000000000791b */ /* 0x003fe20003800000 */
.L_x_9587:
[----:B------:R-:W-:-:S05]  /*4eb0*/  FADD.FTZ R131, R128, R131 ;  /* 0x0000008380837221 */ /* 0x000fca0000010000 */
[----:B------:R-:W-:Y:S02]  /*4ec0*/  MOV R183, R131 ;  /* 0x0000008300b77202 */ /* 0x000fe40000000f00 */
[----:B------:R-:W-:-:S07]  /*4ed0*/  MOV R179, R181 ;  /* 0x000000b500b37202 */ /* 0x000fce0000000f00 */
[----:B------:R-:W-:Y:S05]  /*4ee0*/  WARPSYNC.COLLECTIVE R180, `(.L_x_9588) ;  /* 0x00000000b4087348 */ /* 0x000fea0003c00000 */
[----:B------:R0:W1:Y:S02]  /*4ef0*/  SHFL.DOWN P6, R181, R183, R186, R187 ;  /* 0x080000bab7b57389 */ /* 0x00006400000c00bb */
[----:B01----:R-:W-:Y:S01]  /*4f00*/  ENDCOLLECTIVE ;  /* 0x000000000000791b */ /* 0x003fe20003800000 */
.L_x_9588:
[----:B------:R-:W-:Y:S01]  /*4f10*/  FADD.FTZ R179, R130, R179 ;  /* 0x000000b382b37221 */ /* 0x000fe20000010000 */
[----:B------:R-:W-:-:S04]  /*4f20*/  HFMA2.MMA R186, -RZ, RZ, 0, 5.9604644775390625e-08 ;  /* 0x00000001ffba7435 */ /* 0x000fc800000001ff */
[----:B------:R-:W-:Y:S01]  /*4f30*/  MOV R183, R179 ;  /* 0x000000b300b77202 */ /* 0x000fe20000000f00 */
[----:B------:R-:W-:-:S07]  /*4f40*/  IMAD.MOV.U32 R178, RZ, RZ, R181 ;  /* 0x000000ffffb27224 */ /* 0x000fce00078e00b5 */
[----:B------:R-:W-:Y:S05]  /*4f50*/  WARPSYNC.COLLECTIVE R180, `(.L_x_9589) ;  /* 0x00000000b4087348 */ /* 0x000fea0003c00000 */
[----:B------:R0:W1:Y:S02]  /*4f60*/  SHFL.DOWN P6, R181, R183, R186, R187 ;  /* 0x080000bab7b57389 */ /* 0x00006400000c00bb */
[----:B01----:R-:W-:Y:S01]  /*4f70*/  ENDCOLLECTIVE ;  /* 0x000000000000791b */ /* 0x003fe20003800000 */
.L_x_9589:
[----:B------:R-:W-:-:S05]  /*4f80*/  FADD.FTZ R126, R131, R178 ;  /* 0x000000b2837e7221 */ /* 0x000fca0000010000 */
[----:B------:R-:W-:Y:S02]  /*4f90*/  MOV R183, R126 ;  /* 0x0000007e00b77202 */ /* 0x000fe40000000f00 */
[----:B------:R-:W-:-:S07]  /*4fa0*/  MOV R178, R181 ;  /* 0x000000b500b27202 */ /* 0x000fce0000000f00 */
[----:B------:R-:W-:Y:S05]  /*4fb0*/  WARPSYNC.COLLECTIVE R180, `(.L_x_9590) ;  /* 0x00000000b4087348 */ /* 0x000fea0003c00000 */
[----:B------:R0:W1:Y:S02]  /*4fc0*/  SHFL.DOWN P6, R181, R183, R186, R187 ;  /* 0x080000bab7b57389 */ /* 0x00006400000c00bb */
[----:B01----:R-:W-:Y:S01]  /*4fd0*/  ENDCOLLECTIVE ;  /* 0x000000000000791b */ /* 0x003fe20003800000 */
.L_x_9590:
[----:B------:R-:W-:Y:S01]  /*4fe0*/  MOV R127, R181 ;  /* 0x000000b5007f7202 */ /* 0x000fe20000000f00 */
[----:B------:R-:W-:Y:S06]  /*4ff0*/  BRA `(.L_x_9591) ;  /* 0xffffffd000cc7947 */ /* 0x000fec000383ffff */
.L_x_9592:
        /* <DEDUP_REMOVED lines=16> */
.L_x_11430:


//--------------------- .text._ZN10layer_norm22ln_bwd_finalize_kernelINS_22Kernel_traits_finalizeILj3072E6__halfffffjLb0ELj1024ELj4ENS_18Kernel_traits_baseILj3072ES2_ffffjLj1024EEEEELb0ELb1EEEvNS_9BwdParamsE --------------------------
	.section	.text._ZN10layer_norm22ln_bwd_finalize_kernelINS_22Kernel_traits_finalizeILj3072E6__halfffffjLb0ELj1024ELj4ENS_18Kernel_traits_baseILj3072ES2_ffffjLj1024EEEEELb0ELb1EEEvNS_9BwdParamsE,"ax",@progbits
	.align	128
        .global         _ZN10layer_norm22ln_bwd_finalize_kernelINS_22Kernel_traits_finalizeILj3072E6__halfffffjLb0ELj1024ELj4ENS_18Kernel_traits_baseILj3072ES2_ffffjLj1024EEEEELb0ELb1EEEvNS_9BwdParamsE
        .type           _ZN10layer_norm22ln_bwd_finalize_kernelINS_22Kernel_traits_finalizeILj3072E6__halfffffjLb0ELj1024ELj4ENS_18Kernel_traits_baseILj3072ES2_ffffjLj1024EEEEELb0ELb1EEEvNS_9BwdParamsE,@function
        .size           _ZN10layer_norm22ln_bwd_finalize_kernelINS_22Kernel_traits_finalizeILj3072E6__halfffffjLb0ELj1024ELj4ENS_18Kernel_traits_baseILj3072ES2_ffffjLj1024EEEEELb0ELb1EEEvNS_9BwdParamsE,(.L_x_11431 - _ZN10layer_norm22ln_bwd_finalize_kernelINS_22Kernel_traits_finalizeILj3072E6__halfffffjLb0ELj1024ELj4ENS_18Kernel_traits_baseILj3072ES2_ffffjLj1024EEEEELb0ELb1EEEvNS_9BwdParamsE)
        .other          _ZN10layer_norm22ln_bwd_finalize_kernelINS_22Kernel_traits_finalizeILj3072E6__halfffffjLb0ELj1024ELj4ENS_18Kernel_traits_baseILj3072ES2_ffffjLj1024EEEEELb0ELb1EEEvNS_9BwdParamsE,@"STO_CUDA_ENTRY STV_DEFAULT"
_ZN10layer_norm22ln_bwd_finalize_kernelINS_22Kernel_traits_finalizeILj3072E6__halfffffjLb0ELj1024ELj4ENS_18Kernel_traits_baseILj3072ES2_ffffjLj1024EEEEELb0ELb1EEEvNS_9BwdParamsE:
.text._ZN10layer_norm22ln_bwd_finalize_kernelINS_22Kernel_traits_finalizeILj3072E6__halfffffjLb0ELj1024ELj4ENS_18Kernel_traits_baseILj3072ES2_ffffjLj1024EEEEELb0ELb1EEEvNS_9BwdParamsE:
        /* <DEDUP_REMOVED lines=26> */
.L_x_9604:
        /* <DEDUP_REMOVED lines=31> */
.L_x_9597:
        /* <DEDUP_REMOVED lines=34> */
.L_x_9596:
[----:B------:R-:W-:Y:S05]  /*05b0*/  BSYNC B1 ;  /* 0x0000000000017941 */ /* 0x000fea0003800000 */
.L_x_9595:
        /* <DEDUP_REMOVED lines=25> */
.L_x_9599:
[----:B------:R-:W-:Y:S05]  /*0750*/  BSYNC B1 ;  /* 0x0000000000017941 */ /* 0x000fea0003800000 */
.L_x_9598:
        /* <DEDUP_REMOVED lines=12> */
.L_x_9594:
[----:B------:R-:W-:Y:S05]  /*0820*/  BSYNC B0 ;  /* 0x0000000000007941 */ /* 0x000fea0003800000 */
.L_x_9593:
        /* <DEDUP_REMOVED lines=29> */
.L_x_9615:
[----:B------:R-:W-:Y:S01]  /*0a00*/  @!P1 SHF.R.U32.HI R12, RZ, 0x3, R0 ;  /* 0x00000003ff0c9819 */ /* 0x000fe20000011600 */
[----:B----4-:R-:W-:Y:S01]  /*0a10*/  FADD.FTZ R14, R9, R14 ;  /* 0x0000000e090e7221 */ /* 0x010fe20000010000 */
[----:B---3--:R-:W-:Y:S02]  /*0a20*/  FADD.FTZ R11, R10, R11 ;  /* 0x0000000b0a0b7221 */ /* 0x008fe40000010000 */
[----:B------:R-:W-:-:S05]  /*0a30*/  @!P1 LOP3.LUT R12, R12, 0x1ffffffc, RZ, 0xc0, !PT ;  /* 0x1ffffffc0c0c9812 */ /* 0x000fca00078ec0ff */
[----:B------:R3:W-:Y:S04]  /*0a40*/  @!P1 STS [R12+UR4+0x2000], R14 ;  /* 0x0020000e0c009988 */ /* 0x0007e80008000804 */
[----:B------:R3:W-:Y:S02]  /*0a50*/  @!P1 STS [R12+UR4+0x2080], R11 ;  /* 0x0020800b0c009988 */ /* 0x0007e40008000804 */
.L_x_9600:
        /* <DEDUP_REMOVED lines=14> */
.L_x_9603:
[----:B------:R-:W-:Y:S05]  /*0b40*/  BSYNC B0 ;  /* 0x0000000000007941 */ /* 0x000fea0003800000 */
.L_x_9602:
[C---:B------:R-:W-:Y:S02]  /*0b50*/  ISETP.GT.U32.AND P1, PT, R3.reuse, -0xc01, PT ;  /* 0xfffff3ff0300780c */ /* 0x040fe40003f24070 */
[----:B------:R-:W-:Y:S02]  /*0b60*/  IADD3 R3, R3, 0xc00, RZ ;  /* 0x00000c0003037810 */ /* 0x000fe40007ffe0ff */
[----:B------:R-:W-:-:S09]  /*0b70*/  IADD3 R4, R4, 0x600, RZ ;  /* 0x0000060004047810 */ /* 0x000fd20007ffe0ff */
[----:B------:R-:W-:Y:S05]  /*0b80*/  @P1 BRA `(.L_x_9604) ;  /* 0xfffffff400841947 */ /* 0x000fea000383ffff */
[----:B------:R-:W-:Y:S05]  /*0b90*/  EXIT ;  /* 0x000000000000794d */ /* 0x000fea0003800000 */
.L_x_9601:
[----:B------:R-:W-:Y:S01]  /*0ba0*/  HFMA2.MMA R22, -RZ, RZ, 0, 1.847743988037109375e-06 ;  /* 0x0000001fff167435 */ /* 0x000fe200000001ff */
[----:B0--3--:R-:W-:Y:S01]  /*0bb0*/  MOV R20, R10 ;  /* 0x0000000a00147202 */ /* 0x009fe20000000f00 */
[----:B------:R-:W-:Y:S01]  /*0bc0*/  IMAD.MOV.U32 R19, RZ, RZ, 0x1 ;  /* 0x00000001ff137424 */ /* 0x000fe200078e00ff */
[----:B------:R-:W-:-:S08]  /*0bd0*/  MOV R17, 0xffffffff ;  /* 0xffffffff00117802 */ /* 0x000fd00000000f00 */
[----:B-12---:R-:W-:Y:S05]  /*0be0*/  WARPSYNC.COLLECTIVE R17, `(.L_x_9605) ;  /* 0x0000000011087348 */ /* 0x006fea0003c00000 */
[----:B------:R0:W3:Y:S02]  /*0bf0*/  SHFL.BFLY P2, R18, R20, R19, R22 ;  /* 0x0c00001314127389 */ /* 0x0000e40000040016 */
[----:B0123--:R-:W-:Y:S01]  /*0c00*/  ENDCOLLECTIVE ;  /* 0x000000000000791b */ /* 0x00ffe20003800000 */
.L_x_9605:
[----:B------:R-:W-:Y:S01]  /*0c10*/  HFMA2.MMA R19, -RZ, RZ, 0, 1.1920928955078125e-07 ;  /* 0x00000002ff137435 */ /* 0x000fe200000001ff */
[----:B------:R-:W-:-:S05]  /*0c20*/  MOV R11, R18 ;  /* 0x00000012000b7202 */ /* 0x000fca0000000f00 */
[----:B------:R-:W-:-:S04]  /*0c30*/  FADD.FTZ R11, R10, R11 ;  /* 0x0000000b0a0b7221 */ /* 0x000fc80000010000 */
[----:B------:R-:W-:-:S07]  /*0c40*/  IMAD.MOV.U32 R20, RZ, RZ, R11 ;  /* 0x000000ffff147224 */ /* 0x000fce00078e000b */
[----:B------:R-:W-:Y:S05]  /*0c50*/  WARPSYNC.COLLECTIVE R17, `(.L_x_9606) ;  /* 0x0000000011087348 */ /* 0x000fea0003c00000 */
[----:B------:R0:W1:Y:S02]  /*0c60*/  SHFL.BFLY P2, R18, R20, R19, R22 ;  /* 0x0c00001314127389 */ /* 0x0000640000040016 */
[----:B01----:R-:W-:Y:S01]  /*0c70*/  ENDCOLLECTIVE ;  /* 0x000000000000791b */ /* 0x003fe20003800000 */
.L_x_9606:
[----:B------:R-:W-:Y:S01]  /*0c80*/  IMAD.MOV.U32 R19, RZ, RZ, 0x4 ;  /* 0x00000004ff137424 */ /* 0x000fe200078e00ff */
[----:B------:R-:W-:-:S05]  /*0c90*/  MOV R12, R18 ;  /* 0x00000012000c7202 */ /* 0x000fca0000000f00 */
[----:B------:R-:W-:-:S05]  /*0ca0*/  FADD.FTZ R12, R11, R12 ;  /* 0x0000000c0b0c7221 */ /* 0x000fca0000010000 */
[----:B------:R-:W-:-:S07]  /*0cb0*/  MOV R20, R12 ;  /* 0x0000000c00147202 */ /* 0x000fce0000000f00 */
[----:B------:R-:W-:Y:S05]  /*0cc0*/  WARPSYNC.COLLECTIVE R17, `(.L_x_9607) ;  /* 0x0000000011087348 */ /* 0x000fea0003c00000 */
[----:B------:R0:W1:Y:S02]  /*0cd0*/  SHFL.BFLY P2, R18, R20, R19, R22 ;  /* 0x0c00001314127389 */ /* 0x0000640000040016 */
[----:B01----:R-:W-:Y:S01]  /*0ce0*/  ENDCOLLECTIVE ;  /* 0x000000000000791b */ /* 0x003fe20003800000 */
.L_x_9607:
[----:B------:R-:W-:Y:S01]  /*0cf0*/  HFMA2.MMA R19, -RZ, RZ, 0, 4.76837158203125e-07 ;  /* 0x00000008ff137435 */ /* 0x000fe200000001ff */
[----:B------:R-:W-:-:S05]  /*0d00*/  MOV R13, R18 ;  /* 0x00000012000d7202 */ /* 0x000fca0000000f00 */
[----:B------:R-:W-:-:S05]  /*0d10*/  FADD.FTZ R13, R12, R13 ;  /* 0x0000000d0c0d7221 */ /* 0x000fca0000010000 */
[----:B------:R-:W-:-:S07]  /*0d20*/  MOV R20, R13 ;  /* 0x0000000d00147202 */ /* 0x000fce0000000f00 */
[----:B------:R-:W-:Y:S05]  /*0d30*/  WARPSYNC.COLLECTIVE R17, `(.L_x_9608) ;  /* 0x0000000011087348 */ /* 0x000fea0003c00000 */
[----:B------:R0:W1:Y:S02]  /*0d40*/  SHFL.BFLY P2, R18, R20, R19, R22 ;  /* 0x0c00001314127389 */ /* 0x0000640000040016 */
[----:B01----:R-:W-:Y:S01]  /*0d50*/  ENDCOLLECTIVE ;  /* 0x000000000000791b */ /* 0x003fe20003800000 */
.L_x_9608:
[----:B------:R-:W-:Y:S01]  /*0d60*/  HFMA2.MMA R19, -RZ, RZ, 0, 9.5367431640625e-07 ;  /* 0x00000010ff137435 */ /* 0x000fe200000001ff */
[----:B------:R-:W-:-:S04]  /*0d70*/  IMAD.MOV.U32 R10, RZ, RZ, R18 ;  /* 0x000000ffff0a7224 */ /* 0x000fc800078e0012 */
[----:B------:R-:W-:-:S05]  /*0d80*/  FADD.FTZ R10, R13, R10 ;  /* 0x0000000a0d0a7221 */ /* 0x000fca0000010000 */
[----:B------:R-:W-:-:S07]  /*0d90*/  MOV R20, R10 ;  /* 0x0000000a00147202 */ /* 0x000fce0000000f00 */
[----:B------:R-:W-:Y:S05]  /*0da0*/  WARPSYNC.COLLECTIVE R17, `(.L_x_9609) ;  /* 0x0000000011087348 */ /* 0x000fea0003c00000 */
[----:B------:R0:W1:Y:S02]  /*0db0*/  SHFL.BFLY P2, R18, R20, R19, R22 ;  /* 0x0c00001314127389 */ /* 0x0000640000040016 */
[----:B01----:R-:W-:Y:S01]  /*0dc0*/  ENDCOLLECTIVE ;  /* 0x000000000000791b */ /* 0x003fe20003800000 */
.L_x_9609:
[----:B------:R-:W-:Y:S01]  /*0dd0*/  HFMA2.MMA R19, -RZ, RZ, 0, 5.9604644775390625e-08 ;  /* 0x00000001ff137435 */ /* 0x000fe200000001ff */
[----:B------:R-:W-:Y:S01]  /*0de0*/  IMAD.MOV.U32 R20, RZ, RZ, R9 ;  /* 0x000000ffff147224 */ /* 0x000fe200078e0009 */
[----:B------:R-:W-:-:S09]  /*0df0*/  MOV R11, R18 ;  /* 0x00000012000b7202 */ /* 0x000fd20000000f00 */
[----:B------:R-:W-:Y:S05]  /*0e00*/  WARPSYNC.COLLECTIVE R17, `(.L_x_9610) ;  /* 0x0000000011087348 */ /* 0x000fea0003c00000 */
[----:B------:R0:W1:Y:S02]  /*0e10*/  SHFL.BFLY P2, R18, R20, R19, R22 ;  /* 0x0c00001314127389 */ /* 0x0000640000040016 */
[----:B01----:R-:W-:Y:S01]  /*0e20*/  ENDCOLLECTIVE ;  /* 0x000000000000791b */ /* 0x003fe20003800000 */
.L_x_9610:
[----:B------:R-:W-:Y:S01]  /*0e30*/  HFMA2.MMA R19, -RZ, RZ, 0, 1.1920928955078125e-07 ;  /* 0x00000002ff137435 */ /* 0x000fe200000001ff */
[----:B------:R-:W-:-:S05]  /*0e40*/  MOV R12, R18 ;  /* 0x00000012000c7202 */ /* 0x000fca0000000f00 */
[----:B------:R-:W-:-:S05]  /*0e50*/  FADD.FTZ R14, R9, R12 ;  /* 0x0000000c090e7221 */ /* 0x000fca0000010000 */
[----:B------:R-:W-:-:S07]  /*0e60*/  MOV R20, R14 ;  /* 0x0000000e00147202 */ /* 0x000fce0000000f00 */
[----:B------:R-:W-:Y:S05]  /*0e70*/  WARPSYNC.COLLECTIVE R17, `(.L_x_9611) ;  /* 0x0000000011087348 */ /* 0x000fea0003c00000 */
[----:B------:R0:W1:Y:S02]  /*0e80*/  SHFL.BFLY P2, R18, R20, R19, R22 ;  /* 0x0c00001314127389 */ /* 0x0000640000040016 */
[----:B01----:R-:W-:Y:S01]  /*0e90*/  ENDCOLLECTIVE ;  /* 0x000000000000791b */ /* 0x003fe20003800000 */
.L_x_9611:
[----:B------:R-:W-:Y:S01]  /*0ea0*/  HFMA2.MMA R19, -RZ, RZ, 0, 2.384185791015625e-07 ;  /* 0x00000004ff137435 */ /* 0x000fe200000001ff */
[----:B------:R-:W-:-:S04]  /*0eb0*/  IMAD.MOV.U32 R13, RZ, RZ, R18 ;  /* 0x000000ffff0d7224 */ /* 0x000fc800078e0012 */
[----:B------:R-:W-:-:S05]  /*0ec0*/  FADD.FTZ R15, R14, R13 ;  /* 0x0000000d0e0f7221 */ /* 0x000fca0000010000 */
[----:B------:R-:W-:-:S07]  /*0ed0*/  MOV R20, R15 ;  /* 0x0000000f00147202 */ /* 0x000fce0000000f00 */
[----:B------:R-:W-:Y:S05]  /*0ee0*/  WARPSYNC.COLLECTIVE R17, `(.L_x_9612) ;  /* 0x0000000011087348 */ /* 0x000fea0003c00000 */
[----:B------:R0:W1:Y:S02]  /*0ef0*/  SHFL.BFLY P2, R18, R20, R19, R22 ;  /* 0x0c00001314127389 */ /* 0x0000640000040016 */
[----:B01----:R-:W-:Y:S01]  /*0f00*/  ENDCOLLECTIVE ;  /* 0x000000000000791b */ /* 0x003fe20003800000 */
.L_x_9612:
[----:B------:R-:W-:Y:S01]  /*0f10*/  IMAD.MOV.U32 R19, RZ, RZ, 0x8 ;  /* 0x00000008ff137424 */ /* 0x000fe200078e00ff */
[----:B------:R-:W-:-:S05]  /*0f20*/  MOV R16, R18 ;  /* 0x0000001200107202 */ /* 0x000fca0000000f00 */
[----:B------:R-:W-:-:S05]  /*0f30*/  FADD.FTZ R16, R15, R16 ;  /* 0x000000100f107221 */ /* 0x000fca0000010000 */
[----:B------:R-:W-:-:S07]  /*0f40*/  MOV R20, R16 ;  /* 0x0000001000147202 */ /* 0x000fce0000000f00 */
[----:B------:R-:W-:Y:S05]  /*0f50*/  WARPSYNC.COLLECTIVE R17, `(.L_x_9613) ;  /* 0x0000000011087348 */ /* 0x000fea0003c00000 */
[----:B------:R0:W1:Y:S02]  /*0f60*/  SHFL.BFLY P2, R18, R20, R19, R22 ;  /* 0x0c00001314127389 */ /* 0x0000640000040016 */
[----:B01----:R-:W-:Y:S01]  /*0f70*/  ENDCOLLECTIVE ;  /* 0x000000000000791b */ /* 0x003fe20003800000 */
.L_x_9613:
[----:B------:R-:W-:Y:S01]  /*0f80*/  HFMA2.MMA R19, -RZ, RZ, 0, 9.5367431640625e-07 ;  /* 0x00000010ff137435 */ /* 0x000fe200000001ff */
[----:B------:R-:W-:-:S05]  /*0f90*/  MOV R9, R18 ;  /* 0x0000001200097202 */ /* 0x000fca0000000f00 */
[----:B------:R-:W-:-:S05]  /*0fa0*/  FADD.FTZ R9, R16, R9 ;  /* 0x0000000910097221 */ /* 0x000fca0000010000 */
[----:B------:R-:W-:-:S07]  /*0fb0*/  MOV R20, R9 ;  /* 0x0000000900147202 */ /* 0x000fce0000000f00 */
[----:B------:R-:W-:Y:S05]  /*0fc0*/  WARPSYNC.COLLECTIVE R17, `(.L_x_9614) ;  /* 0x0000000011087348 */ /* 0x000fea0003c00000 */
[----:B------:R0:W1:Y:S02]  /*0fd0*/  SHFL.BFLY P2, R18, R20, R19, R22 ;  /* 0x0c00001314127389 */ /* 0x0000640000040016 */
[----:B01----:R-:W-:Y:S01]  /*0fe0*/  ENDCOLLECTIVE ;  /* 0x000000000000791b */ /* 0x003fe20003800000 */
.L_x_9614:
[----:B------:R-:W-:Y:S01]  /*0ff0*/  MOV R14, R18 ;  /* 0x00000012000e7202 */ /* 0x000fe20000000f00 */
[----:B------:R-:W-:Y:S06]  /*1000*/  BRA `(.L_x_9615) ;  /* 0xfffffff8007c7947 */ /* 0x000fec000383ffff */
.L_x_9616:
        /* <DEDUP_REMOVED lines=15> */
.L_x_11431:


//--------------------- .text._ZN10layer_norm13ln_bwd_kernelINS_13Kernel_traitsI6__halfffffjLj3072ELj1ELj1ELj4ELj16ENS_18Kernel_traits_baseILj3072ES2_ffffjLj128EEEEELb1ELb0ELb1ELb1EEEvNS_9BwdParamsE --------------------------
	.section	.text._ZN10layer_norm13ln_bwd_kernelINS_13Kernel_traitsI6__halfffffjLj3072ELj1ELj1ELj4ELj16ENS_18Kernel_traits_baseILj3072ES2_ffffjLj128EEEEELb1ELb0ELb1ELb1EEEvNS_9BwdParamsE,"ax",@progbits
	.align	128
        .global         _ZN10layer_norm13ln_bwd_kernelINS_13Kernel_traitsI6__halfffffjLj3072ELj1ELj1ELj4ELj16ENS_18Kernel_traits_baseILj3072ES2_ffffjLj128EEEEELb1ELb0ELb1ELb1EEEvNS_9BwdParamsE
        .type           _ZN10layer_norm13ln_bwd_kernelINS_13Kernel_traitsI6__halfffffjLj3072ELj1ELj1ELj4ELj16ENS_18Kernel_traits_baseILj3072ES2_ffffjLj128EEEEELb1ELb0ELb1ELb1EEEvNS_9BwdParamsE,@function
        .size           _ZN10layer_norm13ln_bwd_kernelINS_13Kernel_traitsI6__halfffffjLj3072ELj1ELj1ELj4ELj16ENS_18Kernel_traits_baseILj3072ES2_ffffjLj128EEEEELb1ELb0ELb1ELb1EEEvNS_9BwdParamsE,(.L_x_11432 - _ZN10layer_norm13ln_bwd_kernelINS_13Kernel_traitsI6__halfffffjLj3072ELj1ELj1ELj4ELj16ENS_18Kernel_traits_baseILj3072ES2_ffffjLj128EEEEELb1ELb0ELb1ELb1EEEvNS_9BwdParamsE)
        .other          _ZN10layer_norm13ln_bwd_kernelINS_13Kernel_traitsI6__halfffffjLj3072ELj1ELj1ELj4ELj16ENS_18Kernel_traits_baseILj3072ES2_ffffjLj128EEEEELb1ELb0ELb1ELb1EEEvNS_9BwdParamsE,@"STO_CUDA_ENTRY STV_DEFAULT"
_ZN10layer_norm13ln_bwd_kernelINS_13Kernel_traitsI6__halfffffjLj3072ELj1ELj1ELj4ELj16ENS_18Kernel_traits_baseILj3072ES2_ffffjLj128EEEEELb1ELb0ELb1ELb1EEEvNS_9BwdParamsE:
.text._ZN10layer_norm13ln_bwd_kernelINS_13Kernel_traitsI6__halfffffjLj3072ELj1ELj1ELj4ELj16ENS_18Kernel_traits_baseILj3072ES2_ffffjLj128EEEEELb1ELb0ELb1ELb1EEEvNS_9BwdParamsE:
        /* <DEDUP_REMOVED lines=37> */
.L_x_9617:
[----:B------:R-:W-:Y:S01]  /*0250*/  SHF.L.U32 R0, R160, 0x3, RZ ;  /* 0x00000003a0007819 */ /* 0x000fe200000006ff */
[----:B------:R-:W-:-:S03]  /*0260*/  ULDC.64 UR6, c[0x0][0x260] ;  /* 0x0000980000067ab9 */ /* 0x000fc60000000a00 */
        /* <DEDUP_REMOVED lines=36> */
[----:B------:R-:W-:-:S02]  /*04b0*/  SHF.R.U32.HI R22, RZ, 0x10, R7 ;  /* 0x00000010ff167819 */ /* 0x000fc40000011607 */
[----:B------:R-:W0:Y:S01]  /*04c0*/  LDC.U8 R7, c[0x0][0x2a0] ;  /* 0x0000a800ff077b82 */ /* 0x000e220000000000 */
[----:B------:R-:W-:Y:S01]  /*04d0*/  HADD2.F32 R27, -RZ, R6.H0_H0 ;  /* 0x20000006ff1b7230 */ /* 0x000fe20000004100 */
[----:B---3--:R-:W-:Y:S01]  /*04e0*/  SHF.R.U64 R20, R8, 0x10, R9 ;  /* 0x0000001008147819 */ /* 0x008fe20000001209 */
[----:B------:R-:W-:Y:S01]  /*04f0*/  HADD2.F32 R23, -RZ, R8.H0_H0 ;  /* 0x20000008ff177230 */ /* 0x000fe20000004100 */
[----:B----4-:R-:W-:Y:S01]  /*0500*/  SHF.R.U64 R16, R10, 0x10, R11 ;  /* 0x000000100a107819 */ /* 0x010fe2000000120b */
[----:B------:R-:W-:Y:S01]  /*0510*/  HADD2.F32 R19, -RZ, R10.H0_H0 ;  /* 0x2000000aff137230 */ /* 0x000fe20000004100 */
[----:B------:R-:W-:Y:S02]  /*0520*/  SHF.R.U32.HI R18, RZ, 0x10, R9 ;  /* 0x00000010ff127819 */ /* 0x000fe40000011609 */
[--C-:B-----5:R-:W-:Y:S02]  /*0530*/  SHF.R.U64 R28, R4, 0x10, R5.reuse ;  /* 0x00000010041c7819 */ /* 0x120fe40000001205 */
[----:B------:R-:W-:-:S02]  /*0540*/  SHF.R.U32.HI R26, RZ, 0x10, R5 ;  /* 0x00000010ff1a7819 */ /* 0x000fc40000011605 */
[----:B------:R-:W-:Y:S02]  /*0550*/  SHF.R.U32.HI R14, RZ, 0x10, R11 ;  /* 0x00000010ff0e7819 */ /* 0x000fe4000001160b */
[--C-:B------:R-:W-:Y:S02]  /*0560*/  SHF.R.U64 R12, R32, 0x10, R33.reuse ;  /* 0x00000010200c7819 */ /* 0x100fe40000001221 */
[----:B------:R-:W-:Y:S02]  /*0570*/  SHF.R.U32.HI R10, RZ, 0x10, R33 ;  /* 0x00000010ff0a7819 */ /* 0x000fe40000011621 */
[--C-:B------:R-:W-:Y:S02]  /*0580*/  SHF.R.U64 R8, R34, 0x10, R35.reuse ;  /* 0x0000001022087819 */ /* 0x100fe40000001223 */
[----:B------:R-:W-:Y:S01]  /*0590*/  SHF.R.U32.HI R6, RZ, 0x10, R35 ;  /* 0x00000010ff067819 */ /* 0x000fe20000011623 */
        /* <DEDUP_REMOVED lines=20> */
.L_x_9671:
        /* <DEDUP_REMOVED lines=36> */
[----:B------:R-:W5:Y:S01]  /*0920*/  @P0 LDG.E.128 R52, desc[UR4][R182.64] ;  /* 0x00000004b6340981 */ /* 0x000f62000c1e1d00 */
[C---:B------:R-:W-:Y:S02]  /*0930*/  @P0 IADD3 R119, R4.reuse, 0x280, RZ ;  /* 0x0000028004770810 */ /* 0x040fe40007ffe0ff */
[----:B------:R-:W-:Y:S01]  /*0940*/  @P5 LEA.HI R117, R117, R116, RZ, 0x2 ;  /* 0x0000007475755211 */ /* 0x000fe200078f10ff */
[----:B------:R-:W5:Y:S02]  /*0950*/  @P0 LDG.E.128 R48, desc[UR4][R180.64] ;  /* 0x00000004b4300981 */ /* 0x000f64000c1e1d00 */
[----:B------:R-:W-:Y:S01]  /*0960*/  @P0 IMAD.WIDE.U32 R118, R119, 0x10, R162 ;  /* 0x0000001077760825 */ /* 0x000fe200078e00a2 */
[----:B------:R-:W-:Y:S01]  /*0970*/  @P5 LEA.HI.SX32 R123, R117, R190, 0x1e ;  /* 0x000000be757b5211 */ /* 0x000fe200078ff2ff */
[----:B------:R-:W5:Y:S01]  /*0980*/  @P0 LDG.E.128 R44, desc[UR4][R178.64] ;  /* 0x00000004b22c0981 */ /* 0x000f62000c1e1d00 */
[----:B------:R-:W-:-:S02]  /*0990*/  @P0 IADD3 R117, R4, 0x200, RZ ;  /* 0x0000020004750810 */ /* 0x000fc40007ffe0ff */
[C---:B------:R-:W-:Y:S01]  /*09a0*/  IADD3 R153, R123.reuse, 0x80, RZ ;  /* 0x000000807b997810 */ /* 0x040fe20007ffe0ff */
[C-C-:B0-----:R-:W-:Y:S01]  /*09b0*/  IMAD.WIDE.U32 R196, R123.reuse, 0x4, R120.reuse ;  /* 0x000000047bc47825 */ /* 0x141fe200078e0078 */
[C---:B------:R-:W-:Y:S01]  /*09c0*/  IADD3 R151, R123.reuse, 0x100, RZ ;  /* 0x000001007b977810 */ /* 0x040fe20007ffe0ff */
[----:B------:R-:W5:Y:S01]  /*09d0*/  @P0 LDG.E.128 R40, desc[UR4][R176.64] ;  /* 0x00000004b0280981 */ /* 0x000f62000c1e1d00 */
[C---:B------:R-:W-:Y:S02]  /*09e0*/  IADD3 R149, R123.reuse, 0x180, RZ ;  /* 0x000001807b957810 */ /* 0x040fe40007ffe0ff */
[C---:B------:R-:W-:Y:S01]  /*09f0*/  IADD3 R155, R123.reuse, 0x200, RZ ;  /* 0x000002007b9b7810 */ /* 0x040fe20007ffe0ff */
[----:B------:R-:W5:Y:S01]  /*0a00*/  @P0 LDG.E.128 R32, desc[UR4][R118.64] ;  /* 0x0000000476200981 */ /* 0x000f62000c1e1d00 */
[----:B------:R-:W-:Y:S01]  /*0a10*/  IADD3 R161, R123, 0x280, RZ ;  /* 0x000002807ba17810 */ /* 0x000fe20007ffe0ff */
[--C-:B------:R-:W-:Y:S02]  /*0a20*/  IMAD.WIDE.U32 R152, R153, 0x4, R120.reuse ;  /* 0x0000000499987825 */ /* 0x100fe400078e0078 */
[----:B------:R-:W5:Y:S02]  /*0a30*/  LDG.E R192, desc[UR4][R196.64] ;  /* 0x00000004c4c07981 */ /* 0x000f64000c1e1900 */
[----:B------:R-:W-:-:S02]  /*0a40*/  IMAD.WIDE.U32 R150, R151, 0x4, R120 ;  /* 0x0000000497967825 */ /* 0x000fc400078e0078 */
[----:B------:R0:W5:Y:S02]  /*0a50*/  LDG.E R170, desc[UR4][R152.64] ;  /* 0x0000000498aa7981 */ /* 0x000164000c1e1900 */
[--C-:B------:R-:W-:Y:S02]  /*0a60*/  IMAD.WIDE.U32 R148, R149, 0x4, R120.reuse ;  /* 0x0000000495947825 */ /* 0x100fe400078e0078 */
[----:B------:R1:W5:Y:S02]  /*0a70*/  LDG.E R169, desc[UR4][R150.64] ;  /* 0x0000000496a97981 */ /* 0x000364000c1e1900 */
[----:B------:R-:W-:-:S04]  /*0a80*/  IMAD.WIDE.U32 R122, R155, 0x4, R120 ;  /* 0x000000049b7a7825 */ /* 0x000fc800078e0078 */
[----:B------:R-:W-:Y:S02]  /*0a90*/  @P0 IMAD.WIDE.U32 R116, R117, 0x10, R162 ;  /* 0x0000001075740825 */ /* 0x000fe400078e00a2 */
[----:B------:R2:W5:Y:S02]  /*0aa0*/  LDG.E R163, desc[UR4][R148.64] ;  /* 0x0000000494a37981 */ /* 0x000564000c1e1900 */
[----:B------:R-:W-:Y:S02]  /*0ab0*/  IMAD.WIDE.U32 R120, R161, 0x4, R120 ;  /* 0x00000004a1787825 */ /* 0x000fe400078e0078 */
[----:B------:R2:W5:Y:S04]  /*0ac0*/  LDG.E R162, desc[UR4][R122.64] ;  /* 0x000000047aa27981 */ /* 0x000568000c1e1900 */
[----:B------:R2:W5:Y:S04]  /*0ad0*/  LDG.E R161, desc[UR4][R120.64] ;  /* 0x0000000478a17981 */ /* 0x000568000c1e1900 */
[----:B------:R2:W5:Y:S01]  /*0ae0*/  @P0 LDG.E.128 R36, desc[UR4][R116.64] ;  /* 0x0000000474240981 */ /* 0x000562000c1e1d00 */
[----:B0-----:R-:W-:Y:S01]  /*0af0*/  HFMA2.MMA R152, -RZ, RZ, 0, 0 ;  /* 0x00000000ff987435 */ /* 0x001fe200000001ff */
[----:B-1----:R-:W-:Y:S01]  /*0b00*/  MOV R150, RZ ;  /* 0x000000ff00967202 */ /* 0x002fe20000000f00 */
[----:B------:R-:W-:Y:S09]  /*0b10*/  BRA `(.L_x_9621) ;  /* 0x0000000c00e07947 */ /* 0x000ff20003800000 */
.L_x_9620:
        /* <DEDUP_REMOVED lines=8> */
[----:B------:R-:W-:-:S05]  /*0ba0*/  LEA.HI.SX32 R155, R113, R190, 0x1e ;  /* 0x000000be719b7211 */ /* 0x000fca00078ff2ff */
[----:B------:R-:W0:Y:S01]  /*0bb0*/  LDC.64 R168, c[0x0][0x240] ;  /* 0x00009000ffa87b82 */ /* 0x000e220000000a00 */
[----:B------:R3:W4:Y:S01]  /*0bc0*/  LDG.E R165, desc[UR4][R124.64] ;  /* 0x000000047ca57981 */ /* 0x000722000c1e1900 */
[----:B-1----:R-:W-:-:S04]  /*0bd0*/  IMAD.WIDE.U32 R116, R175, 0x10, R2 ;  /* 0x00000010af747825 */ /* 0x002fc800078e0002 */
[--C-:B------:R-:W-:Y:S02]  /*0be0*/  IMAD.WIDE.U32 R156, R4, 0x10, R2.reuse ;  /* 0x00000010049c7825 */ /* 0x100fe400078e0002 */
[----:B------:R-:W4:Y:S02]  /*0bf0*/  LDG.E.128 R116, desc[UR4][R116.64] ;  /* 0x0000000474747981 */ /* 0x000f24000c1e1d00 */
[----:B---3--:R-:W-:Y:S02]  /*0c00*/  IMAD.WIDE.U32 R124, R167, 0x10, R2 ;  /* 0x00000010a77c7825 */ /* 0x008fe400078e0002 */
[----:B------:R-:W3:Y:S02]  /*0c10*/  LDG.E.128 R156, desc[UR4][R156.64] ;  /* 0x000000049c9c7981 */ /* 0x000ee4000c1e1d00 */
[C---:B--2---:R-:W-:Y:S01]  /*0c20*/  IMAD.WIDE.U32 R112, R155.reuse, 0x10, R152 ;  /* 0x000000109b707825 */ /* 0x044fe200078e0098 */
[----:B------:R-:W-:Y:S01]  /*0c30*/  IADD3 R121, R155, 0x80, RZ ;  /* 0x000000809b797810 */ /* 0x000fe20007ffe0ff */
[----:B------:R-:W2:Y:S02]  /*0c40*/  LDG.E.128 R124, desc[UR4][R124.64] ;  /* 0x000000047c7c7981 */ /* 0x000ea4000c1e1d00 */
[----:B------:R-:W-:-:S02]  /*0c50*/  IMAD.WIDE.U32 R132, R164, 0x10, R2 ;  /* 0x00000010a4847825 */ /* 0x000fc400078e0002 */
[----:B------:R-:W2:Y:S02]  /*0c60*/  LDG.E.128 R112, desc[UR4][R112.64] ;  /* 0x0000000470707981 */ /* 0x000ea4000c1e1d00 */
[----:B------:R-:W-:Y:S02]  /*0c70*/  IMAD.WIDE.U32 R120, R121, 0x10, R152 ;  /* 0x0000001079787825 */ /* 0x000fe400078e0098 */
[----:B------:R-:W2:Y:S04]  /*0c80*/  LDG.E.128 R132, desc[UR4][R132.64] ;  /* 0x0000000484847981 */ /* 0x000ea8000c1e1d00 */
[----:B------:R-:W2:Y:S01]  /*0c90*/  LDG.E.128 R120, desc[UR4][R120.64] ;  /* 0x0000000478787981 */ /* 0x000ea2000c1e1d00 */
[----:B------:R-:W-:Y:S02]  /*0ca0*/  IADD3 R173, R4, 0x200, RZ ;  /* 0x0000020004ad7810 */ /* 0x000fe40007ffe0ff */
[----:B------:R-:W-:-:S03]  /*0cb0*/  IADD3 R129, R155, 0x100, RZ ;  /* 0x000001009b817810 */ /* 0x000fc60007ffe0ff */
[----:B------:R-:W-:-:S04]  /*0cc0*/  IMAD.WIDE.U32 R140, R173, 0x10, R2 ;  /* 0x00000010ad8c7825 */ /* 0x000fc800078e0002 */
[----:B------:R-:W-:Y:S02]  /*0cd0*/  IMAD.WIDE.U32 R128, R129, 0x10, R152 ;  /* 0x0000001081807825 */ /* 0x000fe400078e0098 */
[----:B------:R-:W2:Y:S04]  /*0ce0*/  LDG.E.128 R140, desc[UR4][R140.64] ;  /* 0x000000048c8c7981 */ /* 0x000ea8000c1e1d00 */
[----:B------:R-:W2:Y:S01]  /*0cf0*/  LDG.E.128 R128, desc[UR4][R128.64] ;  /* 0x0000000480807981 */ /* 0x000ea2000c1e1d00 */
[----:B------:R-:W-:-:S05]  /*0d00*/  IADD3 R137, R155, 0x180, RZ ;  /* 0x000001809b897810 */ /* 0x000fca0007ffe0ff */
[----:B------:R-:W-:Y:S01]  /*0d10*/  IMAD.WIDE.U32 R136, R137, 0x10, R152 ;  /* 0x0000001089887825 */ /* 0x000fe200078e0098 */
[----:B-----5:R-:W-:-:S05]  /*0d20*/  ISETP.GE.AND P5, PT, R194, 0x1, PT ;  /* 0x00000001c200780c */ /* 0x020fca0003fa6270 */
[----:B------:R-:W2:Y:S01]  /*0d30*/  LDG.E.128 R136, desc[UR4][R136.64] ;  /* 0x0000000488887981 */ /* 0x000ea2000c1e1d00 */
[----:B------:R-:W-:-:S05]  /*0d40*/  IADD3 R145, R155, 0x200, RZ ;  /* 0x000002009b917810 */ /* 0x000fca0007ffe0ff */
[----:B------:R-:W-:Y:S01]  /*0d50*/  IMAD.WIDE.U32 R144, R145, 0x10, R152 ;  /* 0x0000001091907825 */ /* 0x000fe200078e0098 */
[----:B------:R-:W-:Y:S02]  /*0d60*/  IADD3 R187, R4, 0x280, RZ ;  /* 0x0000028004bb7810 */ /* 0x000fe40007ffe0ff */
[----:B------:R-:W-:-:S03]  /*0d70*/  @P5 IADD3 R0, R194, -0x1, RZ ;  /* 0xffffffffc2005810 */ /* 0x000fc60007ffe0ff */
[----:B------:R-:W2:Y:S01]  /*0d80*/  LDG.E.128 R144, desc[UR4][R144.64] ;  /* 0x0000000490907981 */ /* 0x000ea2000c1e1d00 */
[----:B------:R-:W-:Y:S01]  /*0d90*/  IMAD.WIDE.U32 R148, R187, 0x10, R2 ;  /* 0x00000010bb947825 */ /* 0x000fe200078e0002 */
[----:B------:R-:W-:-:S03]  /*0da0*/  IADD3 R3, R155, 0x280, RZ ;  /* 0x000002809b037810 */ /* 0x000fc60007ffe0ff */
[----:B------:R-:W-:Y:S02]  /*0db0*/  @P5 IMAD R154, R0, R193, RZ ;  /* 0x000000c1009a5224 */ /* 0x000fe400078e02ff */
[----:B------:R-:W-:Y:S01]  /*0dc0*/  IMAD.WIDE.U32 R152, R3, 0x10, R152 ;  /* 0x0000001003987825 */ /* 0x000fe200078e0098 */
[----:B------:R-:W2:Y:S02]  /*0dd0*/  LDG.E.128 R148, desc[UR4][R148.64] ;  /* 0x0000000494947981 */ /* 0x000ea4000c1e1d00 */
[----:B------:R-:W-:Y:S02]  /*0de0*/  @P5 SHF.R.S32.HI R155, RZ, 0x1f, R154 ;  /* 0x0000001fff9b5819 */ /* 0x000fe4000001149a */
[----:B------:R-:W-:Y:S02]  /*0df0*/  MOV R2, UR14 ;  /* 0x0000000e00027c02 */ /* 0x000fe40008000f00 */
[----:B------:R-:W-:Y:S01]  /*0e00*/  @P5 LEA.HI R161, R155, R154, RZ, 0x2 ;  /* 0x0000009a9ba15211 */ /* 0x000fe200078f10ff */
[----:B------:R-:W-:Y:S01]  /*0e10*/  HFMA2.MMA R3, -RZ, RZ, 0, 0 ;  /* 0x00000000ff037435 */ /* 0x000fe200000001ff */
[----:B------:R-:W2:Y:S01]  /*0e20*/  LDG.E.128 R152, desc[UR4][R152.64] ;  /* 0x0000000498987981 */ /* 0x000ea2000c1e1d00 */
[----:B------:R-:W-:-:S02]  /*0e30*/  MOV R0, UR15 ;  /* 0x0000000f00007c02 */ /* 0x000fc40008000f00 */
[----:B------:R-:W-:Y:S02]  /*0e40*/  ISETP.NE.U32.AND P0, PT, R2, RZ, PT ;  /* 0x000000ff0200720c */ /* 0x000fe40003f05070 */
[----:B------:R-:W-:Y:S02]  /*0e50*/  @P5 LEA.HI.SX32 R3, R161, R190, 0x1e ;  /* 0x000000bea1035211 */ /* 0x000fe400078ff2ff */
[----:B------:R-:W-:Y:S02]  /*0e60*/  ISETP.NE.AND.EX P0, PT, R0, RZ, PT, P0 ;  /* 0x000000ff0000720c */ /* 0x000fe40003f05300 */
[C---:B------:R-:W-:Y:S02]  /*0e70*/  IADD3 R197, R3.reuse, 0x180, RZ ;  /* 0x0000018003c57810 */ /* 0x040fe40007ffe0ff */
[C---:B------:R-:W-:Y:S02]  /*0e80*/  IADD3 R199, R3.reuse, 0x200, RZ ;  /* 0x0000020003c77810 */ /* 0x040fe40007ffe0ff */
[----:B------:R-:W-:Y:S01]  /*0e90*/  IADD3 R201, R3, 0x280, RZ ;  /* 0x0000028003c97810 */ /* 0x000fe20007ffe0ff */
[----:B0-----:R-:W-:-:S04]  /*0ea0*/  IMAD.WIDE.U32 R196, R197, 0x4, R168 ;  /* 0x00000004c5c47825 */ /* 0x001fc800078e00a8 */
[--C-:B------:R-:W-:Y:S01]  /*0eb0*/  IMAD.WIDE.U32 R198, R199, 0x4, R168.reuse ;  /* 0x00000004c7c67825 */ /* 0x100fe200078e00a8 */
[----:B------:R-:W-:Y:S01]  /*0ec0*/  IADD3 R185, R3, 0x80, RZ ;  /* 0x0000008003b97810 */ /* 0x000fe20007ffe0ff */
[----:B------:R-:W5:Y:S02]  /*0ed0*/  @P0 LDG.E.128 R52, desc[UR4][R182.64] ;  /* 0x00000004b6340981 */ /* 0x000f64000c1e1d00 */
[----:B------:R-:W-:Y:S02]  /*0ee0*/  IMAD.WIDE.U32 R200, R201, 0x4, R168 ;  /* 0x00000004c9c87825 */ /* 0x000fe400078e00a8 */
[----:B------:R-:W5:Y:S02]  /*0ef0*/  @P0 LDG.E.128 R48, desc[UR4][R180.64] ;  /* 0x00000004b4300981 */ /* 0x000f64000c1e1d00 */
[--C-:B------:R-:W-:Y:S02]  /*0f00*/  @P0 IMAD.WIDE.U32 R172, R173, 0x10, R162.reuse ;  /* 0x00000010adac0825 */ /* 0x100fe400078e00a2 */
[----:B------:R-:W5:Y:S02]  /*0f10*/  LDG.E R161, desc[UR4][R200.64] ;  /* 0x00000004c8a17981 */ /* 0x000f64000c1e1900 */
[----:B------:R-:W-:-:S02]  /*0f20*/  @P0 IMAD.WIDE.U32 R186, R187, 0x10, R162 ;  /* 0x00000010bbba0825 */ /* 0x000fc400078e00a2 */
[----:B------:R-:W5:Y:S04]  /*0f30*/  LDG.E R163, desc[UR4][R196.64] ;  /* 0x00000004c4a37981 */ /* 0x000f68000c1e1900 */
[----:B------:R-:W5:Y:S01]  /*0f40*/  LDG.E R162, desc[UR4][R198.64] ;  /* 0x00000004c6a27981 */ /* 0x000f62000c1e1900 */
[----:B------:R-:W-:-:S03]  /*0f50*/  IMAD.WIDE.U32 R170, R3, 0x4, R168 ;  /* 0x0000000403aa7825 */ /* 0x000fc600078e00a8 */
[----:B------:R-:W5:Y:S01]  /*0f60*/  @P0 LDG.E.128 R44, desc[UR4][R178.64] ;  /* 0x00000004b22c0981 */ /* 0x000f62000c1e1d00 */
[----:B------:R-:W-:-:S03]  /*0f70*/  IMAD.WIDE.U32 R184, R185, 0x4, R168 ;  /* 0x00000004b9b87825 */ /* 0x000fc600078e00a8 */
[----:B------:R-:W5:Y:S04]  /*0f80*/  @P0 LDG.E.128 R40, desc[UR4][R176.64] ;  /* 0x00000004b0280981 */ /* 0x000f68000c1e1d00 */
[----:B------:R-:W5:Y:S04]  /*0f90*/  @P0 LDG.E.128 R36, desc[UR4][R172.64] ;  /* 0x00000004ac240981 */ /* 0x000f68000c1e1d00 */
[----:B------:R-:W5:Y:S01]  /*0fa0*/  @P0 LDG.E.128 R32, desc[UR4][R186.64] ;  /* 0x00000004ba200981 */ /* 0x000f62000c1e1d00 */
[----:B------:R-:W-:-:S03]  /*0fb0*/  ISETP.NE.AND P0, PT, R7, RZ, PT ;  /* 0x000000ff0700720c */ /* 0x000fc60003f05270 */
[----:B------:R-:W5:Y:S01]  /*0fc0*/  LDG.E R192, desc[UR4][R170.64] ;  /* 0x00000004aac07981 */ /* 0x000f62000c1e1900 */
[----:B------:R-:W-:-:S03]  /*0fd0*/  IADD3 R189, R3, 0x100, RZ ;  /* 0x0000010003bd7810 */ /* 0x000fc60007ffe0ff */
[----:B------:R4:W5:Y:S02]  /*0fe0*/  LDG.E R170, desc[UR4][R184.64] ;  /* 0x00000004b8aa7981 */ /* 0x000964000c1e1900 */
[----:B------:R-:W-:-:S05]  /*0ff0*/  IMAD.WIDE.U32 R188, R189, 0x4, R168 ;  /* 0x00000004bdbc7825 */ /* 0x000fca00078e00a8 */
[----:B------:R0:W5:Y:S01]  /*1000*/  LDG.E R169, desc[UR4][R188.64] ;  /* 0x00000004bca97981 */ /* 0x000162000c1e1900 */
[----:B----4-:R-:W-:-:S05]  /*1010*/  FSEL R184, R165, RZ, !P0 ;  /* 0x000000ffa5b87208 */ /* 0x010fca0004000000 */
[C---:B------:R-:W-:Y:S01]  /*1020*/  FADD.FTZ R116, -R184.reuse, R116 ;  /* 0x00000074b8747221 */ /* 0x040fe20000010100 */
[C---:B------:R-:W-:Y:S01]  /*1030*/  FADD.FTZ R118, -R184.reuse, R118 ;  /* 0x00000076b8767221 */ /* 0x040fe20000010100 */
[C---:B---3--:R-:W-:Y:S02]  /*1040*/  FADD.FTZ R156, -R184.reuse, R156 ;  /* 0x0000009cb89c7221 */ /* 0x048fe40000010100 */
[C---:B------:R-:W-:Y:S01]  /*1050*/  FMUL.FTZ R165, R5.reuse, R116 ;  /* 0x0000007405a57220 */ /* 0x040fe20000410000 */
[C---:B------:R-:W-:Y:S01]  /*1060*/  FADD.FTZ R166, -R184.reuse, R157 ;  /* 0x0000009db8a67221 */ /* 0x040fe20000010100 */
[C---:B------:R-:W-:Y:S01]  /*1070*/  FADD.FTZ R168, -R184.reuse, R159 ;  /* 0x0000009fb8a87221 */ /* 0x040fe20000010100 */
[C---:B--2---:R-:W-:Y:S01]  /*1080*/  FADD.FTZ R116, -R184.reuse, R125 ;  /* 0x0000007db8747221 */ /* 0x044fe20000010100 */
[C---:B------:R-:W-:Y:S01]  /*1090*/  FMUL.FTZ R3, R5.reuse, R156 ;  /* 0x0000009c05037220 */ /* 0x040fe20000410000 */
[C---:B------:R-:W-:Y:S01]  /*10a0*/  FMUL.FTZ R159, R5.reuse, R118 ;  /* 0x00000076059f7220 */ /* 0x040fe20000410000 */
[C---:B------:R-:W-:Y:S01]  /*10b0*/  FADD.FTZ R118, -R184.reuse, R126 ;  /* 0x0000007eb8767221 */ /* 0x040fe20000010100 */
[----:B------:R-:W-:Y:S01]  /*10c0*/  FADD.FTZ R158, -R184, R158 ;  /* 0x0000009eb89e7221 */ /* 0x000fe20000010100 */
[C---:B------:R-:W-:Y:S01]  /*10d0*/  FMUL.FTZ R126, R5.reuse, R116 ;  /* 0x00000074057e7220 */ /* 0x040fe20000410000 */
[----:B------:R-:W-:Y:S01]  /*10e0*/  FMUL.FTZ R156, R5, R166 ;  /* 0x000000a6059c7220 */ /* 0x000fe20000410000 */
[----:B------:R-:W-:Y:S01]  /*10f0*/  FFMA.FTZ R104, R112, R3, R104 ;  /* 0x0000000370687223 */ /* 0x000fe20000010068 */
[----:B------:R-:W-:Y:S01]  /*1100*/  FADD.FTZ R100, R100, R112 ;  /* 0x0000007064647221 */ /* 0x000fe20000010000 */
[C---:B------:R-:W-:Y:S01]  /*1110*/  FADD.FTZ R116, -R184.reuse, R133 ;  /* 0x00000085b8747221 */ /* 0x040fe20000010100 */
[----:B------:R-:W-:Y:S01]  /*1120*/  FMUL.FTZ R112, R31, R112 ;  /* 0x000000701f707220 */ /* 0x000fe20000410000 */
[C---:B------:R-:W-:Y:S01]  /*1130*/  FMUL.FTZ R125, R5.reuse, R118 ;  /* 0x00000076057d7220 */ /* 0x040fe20000410000 */
[C---:B------:R-:W-:Y:S01]  /*1140*/  FMUL.FTZ R157, R5.reuse, R158 ;  /* 0x0000009e059d7220 */ /* 0x040fe20000410000 */
[----:B------:R-:W-:Y:S01]  /*1150*/  FADD.FTZ R118, -R184, R134 ;  /* 0x00000086b8767221 */ /* 0x000fe20000010100 */
[----:B------:R-:W-:Y:S01]  /*1160*/  FMUL.FTZ R158, R5, R168 ;  /* 0x000000a8059e7220 */ /* 0x000fe20000410000 */
[----:B------:R-:W-:Y:S01]  /*1170*/  FFMA.FTZ R105, R113, R156, R105 ;  /* 0x0000009c71697223 */ /* 0x000fe20000010069 */
[----:B------:R-:W-:Y:S01]  /*1180*/  FADD.FTZ R101, R101, R113 ;  /* 0x0000007165657221 */ /* 0x000fe20000010000 */
[----:B------:R-:W-:Y:S01]  /*1190*/  FMUL.FTZ R134, R5, R116 ;  /* 0x0000007405867220 */ /* 0x000fe20000410000 */
[----:B------:R-:W-:Y:S01]  /*11a0*/  FMUL.FTZ R113, R28, R113 ;  /* 0x000000711c717220 */ /* 0x000fe20000410000 */
[----:B------:R-:W-:Y:S01]  /*11b0*/  FADD.FTZ R168, -R184, R117 ;  /* 0x00000075b8a87221 */ /* 0x000fe20000010100 */
[----:B------:R-:W-:Y:S01]  /*11c0*/  FADD.FTZ R116, RZ, R112 ;  /* 0x00000070ff747221 */ /* 0x000fe20000010000 */
[----:B------:R-:W-:Y:S01]  /*11d0*/  FFMA.FTZ R117, R3, R112, RZ ;  /* 0x0000007003757223 */ /* 0x000fe200000100ff */
[----:B------:R-:W-:Y:S01]  /*11e0*/  FFMA.FTZ R76, R120, R165, R76 ;  /* 0x000000a5784c7223 */ /* 0x000fe2000001004c */
[----:B------:R-:W-:Y:S01]  /*11f0*/  FADD.FTZ R96, R96, R120 ;  /* 0x0000007860607221 */ /* 0x000fe20000010000 */
[----:B------:R-:W-:Y:S01]  /*1200*/  FMUL.FTZ R172, R27, R120 ;  /* 0x000000781bac7220 */ /* 0x000fe20000410000 */
[----:B------:R-:W-:Y:S01]  /*1210*/  FADD.FTZ R124, -R184, R124 ;  /* 0x0000007cb87c7221 */ /* 0x000fe20000010100 */
[----:B------:R-:W-:Y:S01]  /*1220*/  FFMA.FTZ R106, R114, R157, R106 ;  /* 0x0000009d726a7223 */ /* 0x000fe2000001006a */
[----:B------:R-:W-:Y:S01]  /*1230*/  FADD.FTZ R102, R102, R114 ;  /* 0x0000007266667221 */ /* 0x000fe20000010000 */
[C---:B------:R-:W-:Y:S01]  /*1240*/  FADD.FTZ R166, -R184.reuse, R119 ;  /* 0x00000077b8a67221 */ /* 0x040fe20000010100 */
[----:B------:R-:W-:Y:S01]  /*1250*/  FADD.FTZ R120, -R184, R127 ;  /* 0x0000007fb8787221 */ /* 0x000fe20000010100 */
[----:B------:R-:W-:Y:S01]  /*1260*/  FMUL.FTZ R114, R29, R114 ;  /* 0x000000721d727220 */ /* 0x000fe20000410000 */
[----:B------:R-:W-:Y:S01]  /*1270*/  FADD.FTZ R119, R116, R113 ;  /* 0x0000007174777221 */ /* 0x000fe20000010000 */
[----:B------:R-:W-:Y:S01]  /*1280*/  FFMA.FTZ R116, R156, R113, R117 ;  /* 0x000000719c747223 */ /* 0x000fe20000010075 */
[----:B------:R-:W-:Y:S01]  /*1290*/  FMUL.FTZ R127, R5, R124 ;  /* 0x0000007c057f7220 */ /* 0x000fe20000410000 */
[----:B------:R-:W-:Y:S01]  /*12a0*/  FFMA.FTZ R107, R115, R158, R107 ;  /* 0x0000009e736b7223 */ /* 0x000fe2000001006b */
[----:B------:R-:W-:Y:S01]  /*12b0*/  FADD.FTZ R103, R103, R115 ;  /* 0x0000007367677221 */ /* 0x000fe20000010000 */
[C---:B------:R-:W-:Y:S01]  /*12c0*/  FMUL.FTZ R124, R5.reuse, R120 ;  /* 0x00000078057c7220 */ /* 0x040fe20000410000 */
[----:B------:R-:W-:Y:S01]  /*12d0*/  FADD.FTZ R132, -R184, R132 ;  /* 0x00000084b8847221 */ /* 0x000fe20000010100 */
[----:B------:R-:W-:Y:S01]  /*12e0*/  FMUL.FTZ R133, R5, R118 ;  /* 0x0000007605857220 */ /* 0x000fe20000410000 */
[----:B------:R-:W-:Y:S01]  /*12f0*/  FMUL.FTZ R115, R26, R115 ;  /* 0x000000731a737220 */ /* 0x000fe20000410000 */
[----:B------:R-:W-:Y:S01]  /*1300*/  FADD.FTZ R120, -R184, R135 ;  /* 0x00000087b8787221 */ /* 0x000fe20000010100 */
[----:B------:R-:W-:Y:S01]  /*1310*/  FADD.FTZ R118, R119, R114 ;  /* 0x0000007277767221 */ /* 0x000fe20000010000 */
[----:B------:R-:W-:Y:S01]  /*1320*/  FFMA.FTZ R117, R157, R114, R116 ;  /* 0x000000729d757223 */ /* 0x000fe20000010074 */
[C---:B------:R-:W-:Y:S01]  /*1330*/  FMUL.FTZ R135, R5.reuse, R132 ;  /* 0x0000008405877220 */ /* 0x040fe20000410000 */
[C---:B------:R-:W-:Y:S01]  /*1340*/  FMUL.FTZ R132, R5.reuse, R120 ;  /* 0x0000007805847220 */ /* 0x040fe20000410000 */
        /* <DEDUP_REMOVED lines=90> */
[----:B0-----:R-:W-:Y:S01]  /*18f0*/  FADD.FTZ R188, -R184, R151 ;  /* 0x00000097b8bc7221 */ /* 0x001fe20000010100 */
        /* <DEDUP_REMOVED lines=26> */
.L_x_9621:
[----:B------:R-:W-:Y:S05]  /*1aa0*/  BSYNC B0 ;  /* 0x0000000000007941 */ /* 0x000fea0003800000 */
.L_x_9619:
[----:B------:R-:W-:Y:S01]  /*1ab0*/  LOP3.LUT P4, RZ, R195, 0xff, RZ, 0xc0, !PT ;  /* 0x000000ffc3ff7812 */ /* 0x000fe2000788c0ff */
[----:B------:R-:W-:Y:S01]  /*1ac0*/  UMOV UR6, 0xffffffff ;  /* 0xffffffff00067882 */ /* 0x000fe20000000000 */
[----:B--2---:R-:W-:Y:S02]  /*1ad0*/  SHF.R.U32.HI R116, RZ, 0x5, R160 ;  /* 0x00000005ff747819 */ /* 0x004fe400000116a0 */
        /* <DEDUP_REMOVED lines=22> */
.L_x_9682:
        /* <DEDUP_REMOVED lines=9> */
[----:B------:R-:W-:Y:S02]  /*1cd0*/  ISETP.NE.U32.AND P1, PT, RZ, UR10, PT ;  /* 0x0000000aff007c0c */ /* 0x000fe4000bf25070 */
[----:B------:R-:W-:Y:S02]  /*1ce0*/  @!P6 ISETP.NE.AND.EX P2, PT, R0, RZ, PT, P2 ;  /* 0x000000ff0000e20c */ /* 0x000fe40003f45320 */
[----:B------:R-:W-:Y:S02]  /*1cf0*/  ISETP.NE.AND P3, PT, R7, RZ, PT ;  /* 0x000000ff0700720c */ /* 0x000fe40003f65270 */
[----:B------:R-:W-:Y:S02]  /*1d00*/  ISETP.NE.AND.EX P1, PT, RZ, UR11, PT, P1 ;  /* 0x0000000bff007c0c */ /* 0x000fe4000bf25310 */
[----:B---3--:R-:W-:-:S04]  /*1d10*/  LEA R118, R123, R118, 0x18 ;  /* 0x000000767b767211 */ /* 0x008fc800078ec0ff */
[-C--:B------:R-:W-:Y:S02]  /*1d20*/  @!P0 LEA R151, R116, R118.reuse, 0x3 ;  /* 0x0000007674978211 */ /* 0x080fe400078e18ff */
[----:B------:R-:W-:-:S03]  /*1d30*/  LEA R152, R117, R118, 0x3 ;  /* 0x0000007675987211 */ /* 0x000fc600078e18ff */
[----:B------:R1:W-:Y:S01]  /*1d40*/  @!P0 STS.64 [R151+0x3000], R148 ;  /* 0x0030009497008388 */ /* 0x0003e20000000a00 */
[----:B------:R-:W-:Y:S01]  /*1d50*/  BAR.SYNC.DEFER_BLOCKING 0x0 ;  /* 0x0000000000007b1d */ /* 0x000fe20000010000 */
[----:B------:R-:W-:-:S04]  /*1d60*/  @!P6 ISETP.NE.U32.AND P0, PT, R2, RZ, PT ;  /* 0x000000ff0200e20c */ /* 0x000fc80003f05070 */
[----:B------:R-:W-:Y:S02]  /*1d70*/  @!P6 ISETP.NE.AND.EX P0, PT, R0, RZ, PT, P0 ;  /* 0x000000ff0000e20c */ /* 0x000fe40003f05300 */
[----:B-1---5:R-:W-:Y:S01]  /*1d80*/  @!P6 FSEL R149, R52, RZ, P2 ;  /* 0x000000ff3495e208 */ /* 0x022fe20001000000 */
[----:B0-----:R-:W0:Y:S04]  /*1d90*/  LDS.128 R116, [R152+0x3000] ;  /* 0x0030000098747984 */ /* 0x001e280000000c00 */
[----:B------:R-:W1:Y:S01]  /*1da0*/  LDS.128 R120, [R152+0x3010] ;  /* 0x0030100098787984 */ /* 0x000e620000000c00 */
[----:B0-----:R-:W-:Y:S01]  /*1db0*/  FADD.FTZ R153, RZ, R116 ;  /* 0x00000074ff997221 */ /* 0x001fe20000010000 */
[----:B------:R-:W-:-:S03]  /*1dc0*/  FADD.FTZ R116, RZ, R117 ;  /* 0x00000075ff747221 */ /* 0x000fc60000010000 */
[----:B------:R-:W-:Y:S01]  /*1dd0*/  FADD.FTZ R153, R118, R153 ;  /* 0x0000009976997221 */ /* 0x000fe20000010000 */
[----:B------:R-:W-:Y:S02]  /*1de0*/  FADD.FTZ R150, R119, R116 ;  /* 0x0000007477967221 */ /* 0x000fe40000010000 */
[----:B------:R-:W0:Y:S01]  /*1df0*/  @P5 LDC.64 R116, c[0x0][0x298] ;  /* 0x0000a600ff745b82 */ /* 0x000e220000000a00 */
[----:B-1----:R-:W-:Y:S01]  /*1e00*/  FADD.FTZ R153, R153, R120 ;  /* 0x0000007899997221 */ /* 0x002fe20000010000 */
[----:B------:R-:W-:-:S03]  /*1e10*/  FADD.FTZ R150, R150, R121 ;  /* 0x0000007996967221 */ /* 0x000fc60000010000 */
[----:B------:R-:W-:Y:S01]  /*1e20*/  FADD.FTZ R122, R122, R153 ;  /* 0x000000997a7a7221 */ /* 0x000fe20000010000 */
[----:B------:R-:W-:Y:S02]  /*1e30*/  FADD.FTZ R123, R123, R150 ;  /* 0x000000967b7b7221 */ /* 0x000fe40000010000 */
[----:B------:R-:W1:Y:S01]  /*1e40*/  @P5 LDC.64 R118, c[0x0][0x298] ;  /* 0x0000a600ff765b82 */ /* 0x000e620000000a00 */
[----:B------:R-:W-:Y:S01]  /*1e50*/  FMUL.FTZ R122, R122, UR8 ;  /* 0x000000087a7a7c20 */ /* 0x000fe20008410000 */
[----:B------:R-:W-:-:S04]  /*1e60*/  FMUL.FTZ R196, R123, UR8 ;  /* 0x000000087bc47c20 */ /* 0x000fc80008410000 */
[----:B------:R-:W-:Y:S01]  /*1e70*/  FSEL R155, R122, RZ, !P3 ;  /* 0x000000ff7a9b7208 */ /* 0x000fe20005800000 */
[----:B------:R-:W-:Y:S06]  /*1e80*/  @!P6 BRA `(.L_x_9624) ;  /* 0x000000000018e947 */ /* 0x000fec0003800000 */
[----:B------:R-:W-:Y:S01]  /*1e90*/  ISETP.NE.U32.AND P2, PT, R2, RZ, PT ;  /* 0x000000ff0200720c */ /* 0x000fe20003f45070 */
[----:B------:R-:W-:-:S03]  /*1ea0*/  FFMA.FTZ R121, R3, R196, R155 ;  /* 0x000000c403797223 */ /* 0x000fc6000001009b */
[----:B------:R-:W-:Y:S01]  /*1eb0*/  ISETP.NE.AND.EX P2, PT, R0, RZ, PT, P2 ;  /* 0x000000ff0000720c */ /* 0x000fe20003f45320 */
[----:B------:R-:W-:-:S04]  /*1ec0*/  FADD.FTZ R120, R112, -R121 ;  /* 0x8000007970787221 */ /* 0x000fc80000010000 */
[----:B------:R-:W-:-:S08]  /*1ed0*/  FMUL.FTZ R149, R5, R120 ;  /* 0x0000007805957220 */ /* 0x000fd00000410000 */
[----:B------:R-:W-:-:S07]  /*1ee0*/  @P2 FADD.FTZ R149, R52, R149 ;  /* 0x0000009534952221 */ /* 0x000fce0000010000 */
.L_x_9624:
[----:B------:R-:W-:Y:S05]  /*1ef0*/  BSYNC B0 ;  /* 0x0000000000007941 */ /* 0x000fea0003800000 */
.L_x_9623:
[----:B------:R-:W-:Y:S01]  /*1f00*/  BSSY B0, `(.L_x_9625) ;  /* 0x000000a000007945 */ /* 0x000fe20003800000 */
[----:B0-----:R-:W-:Y:S01]  /*1f10*/  @P5 FMUL.FTZ R117, R149, R117 ;  /* 0x0000007595755220 */ /* 0x001fe20000410000 */
        /* <DEDUP_REMOVED lines=8> */
.L_x_9626:
[----:B------:R-:W-:Y:S05]  /*1fa0*/  BSYNC B0 ;  /* 0x0000000000007941 */ /* 0x000fea0003800000 */
.L_x_9625:
[----:B-1----:R-:W-:Y:S01]  /*1fb0*/  @P5 FMUL.FTZ R119, R150, R119 ;  /* 0x0000007796775220 */ /* 0x002fe20000410000 */
[----:B------:R-:W-:Y:S01]  /*1fc0*/  @P5 FMUL.FTZ R148, R117, R116 ;  /* 0x0000007475945220 */ /* 0x000fe20000410000 */
[----:B------:R-:W0:Y:S01]  /*1fd0*/  @P5 LDC.64 R120, c[0x0][0x2f8] ;  /* 0x0000be00ff785b82 */ /* 0x000e220000000a00 */
[----:B------:R-:W-:Y:S01]  /*1fe0*/  @P5 IADD3 R194, R194, -0x1, RZ ;  /* 0xffffffffc2c25810 */ /* 0x000fe20007ffe0ff */
[----:B------:R-:W-:Y:S01]  /*1ff0*/  @P5 FMUL.FTZ R151, R119, R118 ;  /* 0x0000007677975220 */ /* 0x000fe20000410000 */
[----:B------:R-:W-:Y:S01]  /*2000*/  @P5 LOP3.LUT P0, RZ, R192, 0xff00, RZ, 0xc0, !PT ;  /* 0x0000ff00c0ff5812 */ /* 0x000fe2000780c0ff */
[----:B------:R-:W-:Y:S01]  /*2010*/  BSSY B0, `(.L_x_9627) ;  /* 0x000001a000007945 */ /* 0x000fe20003800000 */
[----:B------:R-:W-:Y:S01]  /*2020*/  @!P6 ISETP.NE.U32.AND P2, PT, R2, RZ, PT ;  /* 0x000000ff0200e20c */ /* 0x000fe20003f45070 */
[----:B------:R-:W-:Y:S01]  /*2030*/  @P5 IMAD R194, R194, R193, RZ ;  /* 0x000000c1c2c25224 */ /* 0x000fe200078e02ff */
[----:B------:R-:W-:Y:S01]  /*2040*/  @P5 SEL R73, R151, RZ, P0 ;  /* 0x000000ff97495207 */ /* 0x000fe20000000000 */
[----:B------:R-:W1:Y:S01]  /*2050*/  @P5 LDC.64 R116, c[0x0][0x298] ;  /* 0x0000a600ff745b82 */ /* 0x000e620000000a00 */
[----:B------:R-:W-:Y:S01]  /*2060*/  @!P6 ISETP.NE.U32.AND P0, PT, R2, RZ, PT ;  /* 0x000000ff0200e20c */ /* 0x000fe20003f05070 */
[----:B------:R-:W-:Y:S01]  /*2070*/  HFMA2.MMA R193, -RZ, RZ, 0, 0 ;  /* 0x00000000ffc17435 */ /* 0x000fe200000001ff */
[----:B------:R-:W-:-:S02]  /*2080*/  @P5 LOP3.LUT P3, RZ, R192, 0xff, RZ, 0xc0, !PT ;  /* 0x000000ffc0ff5812 */ /* 0x000fc4000786c0ff */
[C---:B------:R-:W-:Y:S02]  /*2090*/  @!P6 ISETP.NE.AND.EX P2, PT, R0.reuse, RZ, PT, P2 ;  /* 0x000000ff0000e20c */ /* 0x040fe40003f45320 */
[----:B------:R-:W-:Y:S01]  /*20a0*/  @P5 SHF.R.S32.HI R153, RZ, 0x1f, R194 ;  /* 0x0000001fff995819 */ /* 0x000fe200000114c2 */
[----:B------:R-:W2:Y:S01]  /*20b0*/  @P5 LDC.64 R118, c[0x0][0x298] ;  /* 0x0000a600ff765b82 */ /* 0x000ea20000000a00 */
[----:B------:R-:W-:Y:S02]  /*20c0*/  @!P6 ISETP.NE.AND.EX P0, PT, R0, RZ, PT, P0 ;  /* 0x000000ff0000e20c */ /* 0x000fe40003f05300 */
[----:B------:R-:W-:Y:S02]  /*20d0*/  @P5 SEL R72, R148, RZ, P3 ;  /* 0x000000ff94485207 */ /* 0x000fe40001800000 */
[----:B------:R-:W-:Y:S02]  /*20e0*/  @!P6 FSEL R151, R54, RZ, P2 ;  /* 0x000000ff3697e208 */ /* 0x000fe40001000000 */
[C---:B------:R-:W-:Y:S01]  /*20f0*/  @P5 LOP3.LUT P3, RZ, R192.reuse, 0xff0000, RZ, 0xc0, !PT ;  /* 0x00ff0000c0ff5812 */ /* 0x040fe2000786c0ff */
[----:B------:R-:W3:Y:S01]  /*2100*/  @P1 LDC.64 R122, c[0x0][0x308] ;  /* 0x0000c200ff7a1b82 */ /* 0x000ee20000000a00 */
[----:B------:R-:W-:-:S02]  /*2110*/  @P5 LOP3.LUT P2, RZ, R192, 0xff000000, RZ, 0xc0, !PT ;  /* 0xff000000c0ff5812 */ /* 0x000fc4000784c0ff */
[----:B------:R-:W-:Y:S02]  /*2120*/  @P5 LEA.HI R153, R153, R194, RZ, 0x2 ;  /* 0x000000c299995211 */ /* 0x000fe400078f10ff */
        /* <DEDUP_REMOVED lines=8> */
.L_x_9628:
[----:B------:R-:W-:Y:S05]  /*21b0*/  BSYNC B0 ;  /* 0x0000000000007941 */ /* 0x000fea0003800000 */
.L_x_9627:
        /* <DEDUP_REMOVED lines=8> */
.L_x_9630:
[----:B------:R-:W-:Y:S05]  /*2240*/  BSYNC B0 ;  /* 0x0000000000007941 */ /* 0x000fea0003800000 */
.L_x_9629:
[----:B--2---:R-:W-:Y:S01]  /*2250*/  @P5 FMUL.FTZ R119, R152, R119 ;  /* 0x0000007798775220 */ /* 0x004fe20000410000 */
[----:B------:R-:W-:Y:S01]  /*2260*/  ISETP.NE.U32.AND P0, PT, RZ, UR10, PT ;  /* 0x0000000aff007c0c */ /* 0x000fe2000bf05070 */
[----:B-1----:R-:W-:Y:S01]  /*2270*/  @P5 FMUL.FTZ R117, R151, R117 ;  /* 0x0000007597755220 */ /* 0x002fe20000410000 */
[----:B------:R-:W-:Y:S01]  /*2280*/  @P5 LEA.HI.SX32 R193, R153, R190, 0x1e ;  /* 0x000000be99c15211 */ /* 0x000fe200078ff2ff */
[----:B------:R-:W-:Y:S01]  /*2290*/  @P5 FMUL.FTZ R153, R119, R118 ;  /* 0x0000007677995220 */ /* 0x000fe20000410000 */
[----:B------:R-:W-:Y:S01]  /*22a0*/  ISETP.NE.AND.EX P0, PT, RZ, UR11, PT, P0 ;  /* 0x0000000bff007c0c */ /* 0x000fe2000bf05300 */
[----:B------:R-:W-:Y:S01]  /*22b0*/  @P5 FMUL.FTZ R148, R117, R116 ;  /* 0x0000007475945220 */ /* 0x000fe20000410000 */
[----:B---3--:R-:W-:Y:S01]  /*22c0*/  @P1 IMAD.WIDE.U32 R176, R4, 0x10, R122 ;  /* 0x0000001004b01825 */ /* 0x008fe200078e007a */
[----:B------:R-:W1:Y:S01]  /*22d0*/  @P1 LDC.64 R182, c[0x0][0x308] ;  /* 0x0000c200ffb61b82 */ /* 0x000e620000000a00 */
[----:B------:R-:W-:Y:S01]  /*22e0*/  SEL R116, R149, R108, P0 ;  /* 0x0000006c95747207 */ /* 0x000fe20000000000 */
[----:B------:R-:W-:Y:S01]  /*22f0*/  BSSY B0, `(.L_x_9631) ;  /* 0x000001b000007945 */ /* 0x000fe20003800000 */
[----:B------:R-:W-:-:S02]  /*2300*/  SEL R117, R150, R109, P0 ;  /* 0x0000006d96757207 */ /* 0x000fc40000000000 */
[----:B------:R-:W-:Y:S02]  /*2310*/  SEL R118, R151, R110, P0 ;  /* 0x0000006e97767207 */ /* 0x000fe40000000000 */
[----:B------:R-:W-:Y:S01]  /*2320*/  SEL R119, R152, R111, P0 ;  /* 0x0000006f98777207 */ /* 0x000fe20000000000 */
[----:B------:R-:W2:Y:S01]  /*2330*/  @P5 LDC.64 R122, c[0x0][0x298] ;  /* 0x0000a600ff7a5b82 */ /* 0x000ea20000000a00 */
[----:B------:R-:W-:Y:S01]  /*2340*/  @P5 SEL R75, R153, RZ, P2 ;  /* 0x000000ff994b5207 */ /* 0x000fe20001000000 */
[----:B0-----:R-:W-:Y:S01]  /*2350*/  @P5 IMAD.WIDE.U32 R152, R193, 0x10, R120 ;  /* 0x00000010c1985825 */ /* 0x001fe200078e0078 */
[----:B------:R-:W-:Y:S01]  /*2360*/  @P5 SEL R74, R148, RZ, P3 ;  /* 0x000000ff944a5207 */ /* 0x000fe20001800000 */
[----:B------:R0:W-:Y:S01]  /*2370*/  @P1 STG.E.128 desc[UR4][R176.64], R116 ;  /* 0x00000074b0001986 */ /* 0x0001e2000c101d04 */
[C---:B------:R-:W-:Y:S02]  /*2380*/  @!P6 ISETP.NE.U32.AND P2, PT, R2.reuse, RZ, PT ;  /* 0x000000ff0200e20c */ /* 0x040fe40003f45070 */
[----:B------:R-:W-:Y:S01]  /*2390*/  @!P6 ISETP.NE.U32.AND P3, PT, R2, RZ, PT ;  /* 0x000000ff0200e20c */ /* 0x000fe20003f65070 */
[----:B------:R-:W3:Y:S01]  /*23a0*/  @P5 LDC.64 R120, c[0x0][0x298] ;  /* 0x0000a600ff785b82 */ /* 0x000ee20000000a00 */
[----:B------:R4:W-:Y:S01]  /*23b0*/  @P5 STG.E.128 desc[UR4][R152.64], R72 ;  /* 0x0000004898005986 */ /* 0x0009e2000c101d04 */
[----:B------:R-:W-:-:S02]  /*23c0*/  @!P6 ISETP.NE.AND.EX P2, PT, R0, RZ, PT, P2 ;  /* 0x000000ff0000e20c */ /* 0x000fc40003f45320 */
[----:B------:R-:W-:Y:S02]  /*23d0*/  @!P6 ISETP.NE.AND.EX P3, PT, R0, RZ, PT, P3 ;  /* 0x000000ff0000e20c */ /* 0x000fe40003f65330 */
[----:B------:R-:W-:Y:S02]  /*23e0*/  @!P6 FSEL R179, R48, RZ, P2 ;  /* 0x000000ff30b3e208 */ /* 0x000fe40001000000 */
[----:B------:R-:W1:Y:S01]  /*23f0*/  @P5 LDC.64 R148, c[0x0][0x298] ;  /* 0x0000a600ff945b82 */ /* 0x000e620000000a00 */
[----:B------:R-:W-:Y:S02]  /*2400*/  @!P6 ISETP.NE.U32.AND P2, PT, R2, RZ, PT ;  /* 0x000000ff0200e20c */ /* 0x000fe40003f45070 */
[----:B0-----:R-:W-:-:S05]  /*2410*/  @!P6 FSEL R118, R49, RZ, P3 ;  /* 0x000000ff3176e208 */ /* 0x001fca0001800000 */
[----:B------:R-:W0:Y:S01]  /*2420*/  @P5 LDC.64 R150, c[0x0][0x298] ;  /* 0x0000a600ff965b82 */ /* 0x000e220000000a00 */
[----:B----4-:R-:W-:Y:S05]  /*2430*/  @!P6 BRA `(.L_x_9632) ;  /* 0x000000000018e947 */ /* 0x010fea0003800000 */
[----:B------:R-:W-:Y:S01]  /*2440*/  ISETP.NE.U32.AND P3, PT, R2, RZ, PT ;  /* 0x000000ff0200720c */ /* 0x000fe20003f65070 */
[----:B------:R-:W-:-:S03]  /*2450*/  FFMA.FTZ R117, R165, R196, R155 ;  /* 0x000000c4a5757223 */ /* 0x000fc6000001009b */
[----:B------:R-:W-:Y:S01]  /*2460*/  ISETP.NE.AND.EX P3, PT, R0, RZ, PT, P3 ;  /* 0x000000ff0000720c */ /* 0x000fe20003f65330 */
[----:B------:R-:W-:-:S04]  /*2470*/  FADD.FTZ R116, R172, -R117 ;  /* 0x80000075ac747221 */ /* 0x000fc80000010000 */
[----:B------:R-:W-:-:S08]  /*2480*/  FMUL.FTZ R179, R5, R116 ;  /* 0x0000007405b37220 */ /* 0x000fd00000410000 */
[----:B------:R-:W-:-:S07]  /*2490*/  @P3 FADD.FTZ R179, R48, R179 ;  /* 0x000000b330b33221 */ /* 0x000fce0000010000 */
.L_x_9632:
[----:B------:R-:W-:Y:S05]  /*24a0*/  BSYNC B0 ;  /* 0x0000000000007941 */ /* 0x000fea0003800000 */
.L_x_9631:
        /* <DEDUP_REMOVED lines=8> */
.L_x_9634:
[----:B------:R-:W-:Y:S05]  /*2530*/  BSYNC B0 ;  /* 0x0000000000007941 */ /* 0x000fea0003800000 */
.L_x_9633:
[----:B------:R-:W-:Y:S01]  /*2540*/  @!P6 ISETP.NE.U32.AND P3, PT, R2, RZ, PT ;  /* 0x000000ff0200e20c */ /* 0x000fe20003f65070 */
[----:B------:R-:W-:Y:S01]  /*2550*/  BSSY B0, `(.L_x_9635) ;  /* 0x0000010000007945 */ /* 0x000fe20003800000 */
[C---:B------:R-:W-:Y:S01]  /*2560*/  @!P6 ISETP.NE.AND.EX P2, PT, R0.reuse, RZ, PT, P2 ;  /* 0x000000ff0000e20c */ /* 0x040fe20003f45320 */
[----:B-1----:R-:W-:Y:S01]  /*2570*/  @P1 IMAD.WIDE.U32 R182, R175, 0x10, R182 ;  /* 0x00000010afb61825 */ /* 0x002fe200078e00b6 */
[----:B------:R-:W-:-:S03]  /*2580*/  @!P6 ISETP.NE.AND.EX P3, PT, R0, RZ, PT, P3 ;  /* 0x000000ff0000e20c */ /* 0x000fc60003f65330 */
[C---:B---3--:R-:W-:Y:S01]  /*2590*/  @P5 FMUL.FTZ R121, R179.reuse, R121 ;  /* 0x00000079b3795220 */ /* 0x048fe20000410000 */
[----:B------:R-:W-:Y:S01]  /*25a0*/  SEL R116, R179, R108, P0 ;  /* 0x0000006cb3747207 */ /* 0x000fe20000000000 */
[C---:B--2---:R-:W-:Y:S01]  /*25b0*/  @P5 FMUL.FTZ R123, R118.reuse, R123 ;  /* 0x0000007b767b5220 */ /* 0x044fe20000410000 */
        /* <DEDUP_REMOVED lines=9> */
.L_x_9636:
[----:B------:R-:W-:Y:S05]  /*2650*/  BSYNC B0 ;  /* 0x0000000000007941 */ /* 0x000fea0003800000 */
.L_x_9635:
        /* <DEDUP_REMOVED lines=11> */
.L_x_9638:
[----:B------:R-:W-:Y:S05]  /*2710*/  BSYNC B0 ;  /* 0x0000000000007941 */ /* 0x000fea0003800000 */
.L_x_9637:
[----:B------:R-:W1:Y:S01]  /*2720*/  @P5 LDC.64 R180, c[0x0][0x2f8] ;  /* 0x0000be00ffb45b82 */ /* 0x000e620000000a00 */
[C---:B------:R-:W-:Y:S01]  /*2730*/  SEL R119, R152.reuse, R111, P0 ;  /* 0x0000006f98777207 */ /* 0x040fe20000000000 */
[----:B------:R-:W-:Y:S01]  /*2740*/  @P5 FMUL.FTZ R175, R121, R120 ;  /* 0x0000007879af5220 */ /* 0x000fe20000410000 */
[----:B------:R-:W-:Y:S01]  /*2750*/  @P5 FMUL.FTZ R190, R123, R122 ;  /* 0x0000007a7bbe5220 */ /* 0x000fe20000410000 */
[----:B------:R-:W-:Y:S01]  /*2760*/  @P5 FMUL.FTZ R192, R149, R148 ;  /* 0x0000009495c05220 */ /* 0x000fe20000410000 */
[----:B0-----:R-:W-:Y:S01]  /*2770*/  @P5 FMUL.FTZ R151, R152, R151 ;  /* 0x0000009798975220 */ /* 0x001fe20000410000 */
[C---:B------:R-:W-:Y:S01]  /*2780*/  @P5 LOP3.LUT P2, RZ, R170.reuse, 0xff00, RZ, 0xc0, !PT ;  /* 0x0000ff00aaff5812 */ /* 0x040fe2000784c0ff */
[----:B------:R0:W-:Y:S01]  /*2790*/  @P1 STG.E.128 desc[UR4][R182.64], R116 ;  /* 0x00000074b6001986 */ /* 0x0001e2000c101d04 */
[----:B------:R-:W2:Y:S01]  /*27a0*/  @P5 LDC.64 R176, c[0x0][0x2f8] ;  /* 0x0000be00ffb05b82 */ /* 0x000ea20000000a00 */
[----:B------:R-:W-:Y:S01]  /*27b0*/  @P5 LOP3.LUT P3, RZ, R170, 0xff, RZ, 0xc0, !PT ;  /* 0x000000ffaaff5812 */ /* 0x000fe2000786c0ff */
[----:B------:R-:W-:Y:S01]  /*27c0*/  @P5 FMUL.FTZ R150, R151, R150 ;  /* 0x0000009697965220 */ /* 0x000fe20000410000 */
[----:B------:R-:W-:Y:S01]  /*27d0*/  @P5 SEL R73, R190, RZ, P2 ;  /* 0x000000ffbe495207 */ /* 0x000fe20001000000 */
[----:B------:R-:W-:Y:S01]  /*27e0*/  BSSY B0, `(.L_x_9639) ;  /* 0x0000019000007945 */ /* 0x000fe20003800000 */
[----:B------:R-:W-:-:S02]  /*27f0*/  @P5 LOP3.LUT P2, RZ, R170, 0xff000000, RZ, 0xc0, !PT ;  /* 0xff000000aaff5812 */ /* 0x000fc4000784c0ff */
[----:B------:R-:W-:Y:S01]  /*2800*/  @P5 SEL R72, R175, RZ, P3 ;  /* 0x000000ffaf485207 */ /* 0x000fe20001800000 */
[----:B------:R-:W3:Y:S01]  /*2810*/  @P5 LDC.64 R120, c[0x0][0x298] ;  /* 0x0000a600ff785b82 */ /* 0x000ee20000000a00 */
[----:B------:R-:W-:Y:S02]  /*2820*/  @P5 LOP3.LUT P3, RZ, R170, 0xff0000, RZ, 0xc0, !PT ;  /* 0x00ff0000aaff5812 */ /* 0x000fe4000786c0ff */
[----:B------:R-:W-:Y:S02]  /*2830*/  @P5 SEL R75, R150, RZ, P2 ;  /* 0x000000ff964b5207 */ /* 0x000fe40001000000 */
[----:B------:R-:W-:Y:S02]  /*2840*/  @!P6 ISETP.NE.U32.AND P2, PT, R2, RZ, PT ;  /* 0x000000ff0200e20c */ /* 0x000fe40003f45070 */
[----:B------:R-:W-:Y:S01]  /*2850*/  @P5 SEL R74, R192, RZ, P3 ;  /* 0x000000ffc04a5207 */ /* 0x000fe20001800000 */
[----:B------:R-:W4:Y:S01]  /*2860*/  @P5 LDC.64 R122, c[0x0][0x298] ;  /* 0x0000a600ff7a5b82 */ /* 0x000f220000000a00 */
[----:B0-----:R-:W-:-:S02]  /*2870*/  @P5 IADD3 R117, R193, 0x80, RZ ;  /* 0x00000080c1755810 */ /* 0x001fc40007ffe0ff */
[----:B------:R-:W-:Y:S02]  /*2880*/  @!P6 ISETP.NE.U32.AND P3, PT, R2, RZ, PT ;  /* 0x000000ff0200e20c */ /* 0x000fe40003f65070 */
[C---:B------:R-:W-:Y:S01]  /*2890*/  @!P6 ISETP.NE.AND.EX P2, PT, R0.reuse, RZ, PT, P2 ;  /* 0x000000ff0000e20c */ /* 0x040fe20003f45320 */
[----:B-1----:R-:W-:Y:S01]  /*28a0*/  @P5 IMAD.WIDE.U32 R180, R117, 0x10, R180 ;  /* 0x0000001075b45825 */ /* 0x002fe200078e00b4 */
[----:B------:R-:W-:Y:S01]  /*28b0*/  @!P6 ISETP.NE.AND.EX P3, PT, R0, RZ, PT, P3 ;  /* 0x000000ff0000e20c */ /* 0x000fe20003f65330 */
[----:B------:R-:W0:Y:S01]  /*28c0*/  @P5 LDC.64 R148, c[0x0][0x298] ;  /* 0x0000a600ff945b82 */ /* 0x000e220000000a00 */
[----:B------:R-:W-:-:S07]  /*28d0*/  @!P6 FSEL R117, R44, RZ, P2 ;  /* 0x000000ff2c75e208 */ /* 0x000fce0001000000 */
[----:B------:R-:W1:Y:S08]  /*28e0*/  @P5 LDC.64 R152, c[0x0][0x298] ;  /* 0x0000a600ff985b82 */ /* 0x000e700000000a00 */
[----:B------:R-:W0:Y:S01]  /*28f0*/  @P1 LDC.64 R178, c[0x0][0x308] ;  /* 0x0000c200ffb21b82 */ /* 0x000e220000000a00 */
[----:B--23--:R-:W-:Y:S05]  /*2900*/  @!P6 BRA `(.L_x_9640) ;  /* 0x000000000018e947 */ /* 0x00cfea0003800000 */
[----:B------:R-:W-:Y:S01]  /*2910*/  ISETP.NE.U32.AND P2, PT, R2, RZ, PT ;  /* 0x000000ff0200720c */ /* 0x000fe20003f45070 */
[----:B------:R-:W-:-:S03]  /*2920*/  FFMA.FTZ R117, R127, R196, R155 ;  /* 0x000000c47f757223 */ /* 0x000fc6000001009b */
[----:B------:R-:W-:Y:S01]  /*2930*/  ISETP.NE.AND.EX P2, PT, R0, RZ, PT, P2 ;  /* 0x000000ff0000720c */ /* 0x000fe20003f45320 */
[----:B------:R-:W-:-:S04]  /*2940*/  FADD.FTZ R116, R128, -R117 ;  /* 0x8000007580747221 */ /* 0x000fc80000010000 */
[----:B------:R-:W-:-:S08]  /*2950*/  FMUL.FTZ R117, R5, R116 ;  /* 0x0000007405757220 */ /* 0x000fd00000410000 */
[----:B------:R-:W-:-:S07]  /*2960*/  @P2 FADD.FTZ R117, R44, R117 ;  /* 0x000000752c752221 */ /* 0x000fce0000010000 */
.L_x_9640:
[----:B------:R-:W-:Y:S05]  /*2970*/  BSYNC B0 ;  /* 0x0000000000007941 */ /* 0x000fea0003800000 */
.L_x_9639:
        /* <DEDUP_REMOVED lines=10> */
.L_x_9642:
[----:B------:R-:W-:Y:S05]  /*2a20*/  BSYNC B0 ;  /* 0x0000000000007941 */ /* 0x000fea0003800000 */
.L_x_9641:
[----:B----4-:R-:W-:Y:S01]  /*2a30*/  @P5 FMUL.FTZ R123, R118, R123 ;  /* 0x0000007b767b5220 */ /* 0x010fe20000410000 */
[----:B------:R-:W-:Y:S01]  /*2a40*/  @P5 LOP3.LUT P2, RZ, R169, 0xff00, RZ, 0xc0, !PT ;  /* 0x0000ff00a9ff5812 */ /* 0x000fe2000784c0ff */
[----:B------:R-:W-:Y:S01]  /*2a50*/  @P5 FMUL.FTZ R120, R121, R120 ;  /* 0x0000007879785220 */ /* 0x000fe20000410000 */
[----:B------:R2:W-:Y:S01]  /*2a60*/  @P5 STG.E.128 desc[UR4][R180.64], R72 ;  /* 0x00000048b4005986 */ /* 0x0005e2000c101d04 */
[----:B------:R-:W-:Y:S01]  /*2a70*/  @P5 FMUL.FTZ R122, R123, R122 ;  /* 0x0000007a7b7a5220 */ /* 0x000fe20000410000 */
[----:B------:R-:W-:Y:S01]  /*2a80*/  @P5 LOP3.LUT P3, RZ, R169, 0xff, RZ, 0xc0, !PT ;  /* 0x000000ffa9ff5812 */ /* 0x000fe2000786c0ff */
[----:B------:R-:W-:Y:S03]  /*2a90*/  BSSY B0, `(.L_x_9643) ;  /* 0x000000f000007945 */ /* 0x000fe60003800000 */
[----:B--2---:R-:W-:Y:S02]  /*2aa0*/  @P5 SEL R73, R122, RZ, P2 ;  /* 0x000000ff7a495207 */ /* 0x004fe40001000000 */
[----:B------:R-:W-:-:S02]  /*2ab0*/  @!P6 ISETP.NE.U32.AND P2, PT, R2, RZ, PT ;  /* 0x000000ff0200e20c */ /* 0x000fc40003f45070 */
[----:B------:R-:W-:Y:S02]  /*2ac0*/  @P5 SEL R72, R120, RZ, P3 ;  /* 0x000000ff78485207 */ /* 0x000fe40001800000 */
[----:B------:R-:W-:Y:S02]  /*2ad0*/  @!P6 ISETP.NE.U32.AND P3, PT, R2, RZ, PT ;  /* 0x000000ff0200e20c */ /* 0x000fe40003f65070 */
[C---:B------:R-:W-:Y:S02]  /*2ae0*/  @!P6 ISETP.NE.AND.EX P2, PT, R0.reuse, RZ, PT, P2 ;  /* 0x000000ff0000e20c */ /* 0x040fe40003f45320 */
[----:B------:R-:W-:Y:S02]  /*2af0*/  @!P6 ISETP.NE.AND.EX P3, PT, R0, RZ, PT, P3 ;  /* 0x000000ff0000e20c */ /* 0x000fe40003f65330 */
[----:B------:R-:W-:Y:S01]  /*2b00*/  @!P6 FSEL R119, R46, RZ, P2 ;  /* 0x000000ff2e77e208 */ /* 0x000fe20001000000 */
[----:B------:R-:W-:Y:S10]  /*2b10*/  @!P6 BRA `(.L_x_9644) ;  /* 0x000000000018e947 */ /* 0x000ff40003800000 */
[----:B------:R-:W-:Y:S01]  /*2b20*/  ISETP.NE.U32.AND P2, PT, R2, RZ, PT ;  /* 0x000000ff0200720c */ /* 0x000fe20003f45070 */
[----:B------:R-:W-:-:S03]  /*2b30*/  FFMA.FTZ R119, R125, R196, R155 ;  /* 0x000000c47d777223 */ /* 0x000fc6000001009b */
[----:B------:R-:W-:Y:S01]  /*2b40*/  ISETP.NE.AND.EX P2, PT, R0, RZ, PT, P2 ;  /* 0x000000ff0000720c */ /* 0x000fe20003f45320 */
[----:B------:R-:W-:-:S04]  /*2b50*/  FADD.FTZ R116, R130, -R119 ;  /* 0x8000007782747221 */ /* 0x000fc80000010000 */
[----:B------:R-:W-:-:S08]  /*2b60*/  FMUL.FTZ R119, R5, R116 ;  /* 0x0000007405777220 */ /* 0x000fd00000410000 */
[----:B------:R-:W-:-:S07]  /*2b70*/  @P2 FADD.FTZ R119, R46, R119 ;  /* 0x000000772e772221 */ /* 0x000fce0000010000 */
.L_x_9644:
[----:B------:R-:W-:Y:S05]  /*2b80*/  BSYNC B0 ;  /* 0x0000000000007941 */ /* 0x000fea0003800000 */
.L_x_9643:
        /* <DEDUP_REMOVED lines=10> */
.L_x_9646:
[----:B------:R-:W-:Y:S05]  /*2c30*/  BSYNC B0 ;  /* 0x0000000000007941 */ /* 0x000fea0003800000 */
.L_x_9645:
[----:B-1----:R-:W-:Y:S01]  /*2c40*/  @P5 FMUL.FTZ R153, R120, R153 ;  /* 0x0000009978995220 */ /* 0x002fe20000410000 */
[----:B------:R-:W-:Y:S01]  /*2c50*/  @P5 FMUL.FTZ R148, R149, R148 ;  /* 0x0000009495945220 */ /* 0x000fe20000410000 */
[----:B------:R-:W-:Y:S01]  /*2c60*/  @P5 IADD3 R121, R193, 0x100, RZ ;  /* 0x00000100c1795810 */ /* 0x000fe20007ffe0ff */
[----:B------:R-:W-:-:S04]  /*2c70*/  @P1 IMAD.WIDE.U32 R178, R167, 0x10, R178 ;  /* 0x00000010a7b21825 */ /* 0x000fc800078e00b2 */
[----:B------:R-:W-:Y:S01]  /*2c80*/  @P5 FMUL.FTZ R152, R153, R152 ;  /* 0x0000009899985220 */ /* 0x000fe20000410000 */
[C---:B------:R-:W-:Y:S01]  /*2c90*/  @P5 LOP3.LUT P2, RZ, R169.reuse, 0xff0000, RZ, 0xc0, !PT ;  /* 0x00ff0000a9ff5812 */ /* 0x040fe2000784c0ff */
[----:B------:R-:W0:Y:S01]  /*2ca0*/  @P5 LDC.64 R122, c[0x0][0x298] ;  /* 0x0000a600ff7a5b82 */ /* 0x000e220000000a00 */
[----:B------:R-:W-:Y:S01]  /*2cb0*/  @P5 LOP3.LUT P3, RZ, R169, 0xff000000, RZ, 0xc0, !PT ;  /* 0xff000000a9ff5812 */ /* 0x000fe2000786c0ff */
[----:B------:R-:W-:Y:S01]  /*2cc0*/  @P5 IMAD.WIDE.U32 R176, R121, 0x10, R176 ;  /* 0x0000001079b05825 */ /* 0x000fe200078e00b0 */
[----:B------:R-:W-:Y:S01]  /*2cd0*/  SEL R116, R117, R108, P0 ;  /* 0x0000006c75747207 */ /* 0x000fe20000000000 */
[----:B------:R-:W-:Y:S01]  /*2ce0*/  BSSY B0, `(.L_x_9647) ;  /* 0x000001a000007945 */ /* 0x000fe20003800000 */
[----:B------:R-:W-:Y:S02]  /*2cf0*/  SEL R117, R118, R109, P0 ;  /* 0x0000006d76757207 */ /* 0x000fe40000000000 */
[----:B------:R-:W-:Y:S01]  /*2d00*/  SEL R118, R119, R110, P0 ;  /* 0x0000006e77767207 */ /* 0x000fe20000000000 */
[----:B------:R-:W1:Y:S01]  /*2d10*/  @P5 LDC.64 R150, c[0x0][0x298] ;  /* 0x0000a600ff965b82 */ /* 0x000e620000000a00 */
[----:B------:R-:W-:-:S02]  /*2d20*/  SEL R119, R120, R111, P0 ;  /* 0x0000006f78777207 */ /* 0x000fc40000000000 */
[----:B------:R-:W-:Y:S02]  /*2d30*/  @P5 SEL R74, R148, RZ, P2 ;  /* 0x000000ff944a5207 */ /* 0x000fe40001000000 */
[----:B------:R-:W-:Y:S01]  /*2d40*/  @P5 SEL R75, R152, RZ, P3 ;  /* 0x000000ff984b5207 */ /* 0x000fe20001800000 */
[----:B------:R2:W-:Y:S01]  /*2d50*/  @P1 STG.E.128 desc[UR4][R178.64], R116 ;  /* 0x00000074b2001986 */ /* 0x0005e2000c101d04 */
[C---:B------:R-:W-:Y:S01]  /*2d60*/  @!P6 ISETP.NE.U32.AND P2, PT, R2.reuse, RZ, PT ;  /* 0x000000ff0200e20c */ /* 0x040fe20003f45070 */
[----:B------:R-:W3:Y:S01]  /*2d70*/  @P5 LDC.64 R120, c[0x0][0x298] ;  /* 0x0000a600ff785b82 */ /* 0x000ee20000000a00 */
[----:B------:R-:W-:Y:S01]  /*2d80*/  @!P6 ISETP.NE.U32.AND P3, PT, R2, RZ, PT ;  /* 0x000000ff0200e20c */ /* 0x000fe20003f65070 */
[----:B------:R4:W-:Y:S01]  /*2d90*/  @P5 STG.E.128 desc[UR4][R176.64], R72 ;  /* 0x00000048b0005986 */ /* 0x0009e2000c101d04 */
[C---:B------:R-:W-:Y:S02]  /*2da0*/  @!P6 ISETP.NE.AND.EX P2, PT, R0.reuse, RZ, PT, P2 ;  /* 0x000000ff0000e20c */ /* 0x040fe40003f45320 */
[----:B------:R-:W-:-:S02]  /*2db0*/  @!P6 ISETP.NE.AND.EX P3, PT, R0, RZ, PT, P3 ;  /* 0x000000ff0000e20c */ /* 0x000fc40003f65330 */
[----:B------:R-:W-:Y:S01]  /*2dc0*/  @!P6 FSEL R153, R40, RZ, P2 ;  /* 0x000000ff2899e208 */ /* 0x000fe20001000000 */
[----:B------:R-:W0:Y:S01]  /*2dd0*/  @P5 LDC.64 R148, c[0x0][0x298] ;  /* 0x0000a600ff945b82 */ /* 0x000e220000000a00 */
[----:B------:R-:W-:-:S07]  /*2de0*/  @!P6 ISETP.NE.U32.AND P2, PT, R2, RZ, PT ;  /* 0x000000ff0200e20c */ /* 0x000fce0003f45070 */
[----:B------:R-:W0:Y:S01]  /*2df0*/  @P1 LDC.64 R182, c[0x0][0x308] ;  /* 0x0000c200ffb61b82 */ /* 0x000e220000000a00 */
[----:B--2---:R-:W-:Y:S01]  /*2e00*/  @!P6 FSEL R118, R41, RZ, P3 ;  /* 0x000000ff2976e208 */ /* 0x004fe20001800000 */
[----:B------:R-:W-:Y:S06]  /*2e10*/  @!P6 BRA `(.L_x_9648) ;  /* 0x000000000018e947 */ /* 0x000fec0003800000 */
[----:B------:R-:W-:Y:S01]  /*2e20*/  ISETP.NE.U32.AND P3, PT, R2, RZ, PT ;  /* 0x000000ff0200720c */ /* 0x000fe20003f65070 */
[----:B------:R-:W-:-:S03]  /*2e30*/  FFMA.FTZ R117, R135, R196, R155 ;  /* 0x000000c487757223 */ /* 0x000fc6000001009b */
[----:B------:R-:W-:Y:S01]  /*2e40*/  ISETP.NE.AND.EX P3, PT, R0, RZ, PT, P3 ;  /* 0x000000ff0000720c */ /* 0x000fe20003f65330 */
[----:B------:R-:W-:-:S04]  /*2e50*/  FADD.FTZ R116, R136, -R117 ;  /* 0x8000007588747221 */ /* 0x000fc80000010000 */
[----:B------:R-:W-:-:S08]  /*2e60*/  FMUL.FTZ R153, R5, R116 ;  /* 0x0000007405997220 */ /* 0x000fd00000410000 */
[----:B------:R-:W-:-:S07]  /*2e70*/  @P3 FADD.FTZ R153, R40, R153 ;  /* 0x0000009928993221 */ /* 0x000fce0000010000 */
.L_x_9648:
[----:B------:R-:W-:Y:S05]  /*2e80*/  BSYNC B0 ;  /* 0x0000000000007941 */ /* 0x000fea0003800000 */
.L_x_9647:
        /* <DEDUP_REMOVED lines=8> */
.L_x_9650:
[----:B------:R-:W-:Y:S05]  /*2f10*/  BSYNC B0 ;  /* 0x0000000000007941 */ /* 0x000fea0003800000 */
.L_x_9649:
[----:B------:R-:W-:Y:S01]  /*2f20*/  @!P6 ISETP.NE.U32.AND P3, PT, R2, RZ, PT ;  /* 0x000000ff0200e20c */ /* 0x000fe20003f65070 */
[----:B------:R-:W-:Y:S01]  /*2f30*/  BSSY B0, `(.L_x_9651) ;  /* 0x0000010000007945 */ /* 0x000fe20003800000 */
[----:B------:R-:W-:Y:S01]  /*2f40*/  @!P6 ISETP.NE.AND.EX P2, PT, R0, RZ, PT, P2 ;  /* 0x000000ff0000e20c */ /* 0x000fe20003f45320 */
[----:B0-----:R-:W-:Y:S01]  /*2f50*/  @P1 IMAD.WIDE.U32 R182, R164, 0x10, R182 ;  /* 0x00000010a4b61825 */ /* 0x001fe200078e00b6 */
[----:B------:R-:W-:-:S03]  /*2f60*/  @!P6 ISETP.NE.AND.EX P3, PT, R0, RZ, PT, P3 ;  /* 0x000000ff0000e20c */ /* 0x000fc60003f65330 */
[C---:B---3--:R-:W-:Y:S01]  /*2f70*/  @P5 FMUL.FTZ R121, R153.reuse, R121 ;  /* 0x0000007999795220 */ /* 0x048fe20000410000 */
[----:B------:R-:W-:Y:S01]  /*2f80*/  SEL R116, R153, R108, P0 ;  /* 0x0000006c99747207 */ /* 0x000fe20000000000 */
        /* <DEDUP_REMOVED lines=10> */
.L_x_9652:
[----:B------:R-:W-:Y:S05]  /*3030*/  BSYNC B0 ;  /* 0x0000000000007941 */ /* 0x000fea0003800000 */
.L_x_9651:
        /* <DEDUP_REMOVED lines=11> */
.L_x_9654:
[----:B------:R-:W-:Y:S05]  /*30f0*/  BSYNC B0 ;  /* 0x0000000000007941 */ /* 0x000fea0003800000 */
.L_x_9653:
[----:B------:R-:W0:Y:S01]  /*3100*/  @P5 LDC.64 R180, c[0x0][0x2f8] ;  /* 0x0000be00ffb45b82 */ /* 0x000e220000000a00 */
[C---:B------:R-:W-:Y:S01]  /*3110*/  SEL R119, R152.reuse, R111, P0 ;  /* 0x0000006f98777207 */ /* 0x040fe20000000000 */
[----:B------:R-:W-:Y:S01]  /*3120*/  @P5 FMUL.FTZ R164, R121, R120 ;  /* 0x0000007879a45220 */ /* 0x000fe20000410000 */
[----:B------:R-:W-:Y:S01]  /*3130*/  @P5 FMUL.FTZ R167, R123, R122 ;  /* 0x0000007a7ba75220 */ /* 0x000fe20000410000 */
[----:B------:R-:W-:Y:S01]  /*3140*/  @P5 FMUL.FTZ R169, R149, R148 ;  /* 0x0000009495a95220 */ /* 0x000fe20000410000 */
[----:B-1----:R-:W-:Y:S01]  /*3150*/  @P5 FMUL.FTZ R151, R152, R151 ;  /* 0x0000009798975220 */ /* 0x002fe20000410000 */
[C---:B------:R-:W-:Y:S01]  /*3160*/  @P5 LOP3.LUT P2, RZ, R163.reuse, 0xff00, RZ, 0xc0, !PT ;  /* 0x0000ff00a3ff5812 */ /* 0x040fe2000784c0ff */
[----:B------:R1:W-:Y:S01]  /*3170*/  @P1 STG.E.128 desc[UR4][R182.64], R116 ;  /* 0x00000074b6001986 */ /* 0x0003e2000c101d04 */
[----:B----4-:R-:W2:Y:S01]  /*3180*/  @P5 LDC.64 R176, c[0x0][0x2f8] ;  /* 0x0000be00ffb05b82 */ /* 0x010ea20000000a00 */
        /* <DEDUP_REMOVED lines=12> */
[----:B-1----:R-:W-:-:S02]  /*3250*/  @P5 IADD3 R117, R193, 0x180, RZ ;  /* 0x00000180c1755810 */ /* 0x002fc40007ffe0ff */
[----:B------:R-:W-:Y:S02]  /*3260*/  @!P6 ISETP.NE.U32.AND P3, PT, R2, RZ, PT ;  /* 0x000000ff0200e20c */ /* 0x000fe40003f65070 */
[C---:B------:R-:W-:Y:S01]  /*3270*/  @!P6 ISETP.NE.AND.EX P2, PT, R0.reuse, RZ, PT, P2 ;  /* 0x000000ff0000e20c */ /* 0x040fe20003f45320 */
[----:B0-----:R-:W-:Y:S01]  /*3280*/  @P5 IMAD.WIDE.U32 R180, R117, 0x10, R180 ;  /* 0x0000001075b45825 */ /* 0x001fe200078e00b4 */
        /* <DEDUP_REMOVED lines=12> */
.L_x_9656:
[----:B------:R-:W-:Y:S05]  /*3350*/  BSYNC B0 ;  /* 0x0000000000007941 */ /* 0x000fea0003800000 */
.L_x_9655:
        /* <DEDUP_REMOVED lines=10> */
.L_x_9658:
[----:B------:R-:W-:Y:S05]  /*3400*/  BSYNC B0 ;  /* 0x0000000000007941 */ /* 0x000fea0003800000 */
.L_x_9657:
[----:B----4-:R-:W-:Y:S01]  /*3410*/  @P5 FMUL.FTZ R123, R118, R123 ;  /* 0x0000007b767b5220 */ /* 0x010fe20000410000 */
[C---:B------:R-:W-:Y:S01]  /*3420*/  @P5 LOP3.LUT P2, RZ, R162.reuse, 0xff00, RZ, 0xc0, !PT ;  /* 0x0000ff00a2ff5812 */ /* 0x040fe2000784c0ff */
[----:B------:R-:W-:Y:S01]  /*3430*/  @P5 FMUL.FTZ R120, R121, R120 ;  /* 0x0000007879785220 */ /* 0x000fe20000410000 */
[----:B------:R2:W-:Y:S01]  /*3440*/  @P5 STG.E.128 desc[UR4][R180.64], R72 ;  /* 0x00000048b4005986 */ /* 0x0005e2000c101d04 */
[----:B------:R-:W-:Y:S01]  /*3450*/  @P5 FMUL.FTZ R122, R123, R122 ;  /* 0x0000007a7b7a5220 */ /* 0x000fe20000410000 */
[----:B------:R-:W-:Y:S01]  /*3460*/  @P5 LOP3.LUT P3, RZ, R162, 0xff, RZ, 0xc0, !PT ;  /* 0x000000ffa2ff5812 */ /* 0x000fe2000786c0ff */
[----:B------:R-:W-:Y:S01]  /*3470*/  BSSY B0, `(.L_x_9659) ;  /* 0x0000010000007945 */ /* 0x000fe20003800000 */
[----:B------:R-:W-:Y:S02]  /*3480*/  @P1 IADD3 R121, R4, 0x200, RZ ;  /* 0x0000020004791810 */ /* 0x000fe40007ffe0ff */
        /* <DEDUP_REMOVED lines=14> */
.L_x_9660:
[----:B------:R-:W-:Y:S05]  /*3570*/  BSYNC B0 ;  /* 0x0000000000007941 */ /* 0x000fea0003800000 */
.L_x_9659:
        /* <DEDUP_REMOVED lines=10> */
.L_x_9662:
[----:B------:R-:W-:Y:S05]  /*3620*/  BSYNC B0 ;  /* 0x0000000000007941 */ /* 0x000fea0003800000 */
.L_x_9661:
[----:B-1----:R-:W-:Y:S01]  /*3630*/  @P5 FMUL.FTZ R153, R120, R153 ;  /* 0x0000009978995220 */ /* 0x002fe20000410000 */
[----:B------:R-:W-:-:S04]  /*3640*/  @P1 IMAD.WIDE.U32 R178, R121, 0x10, R178 ;  /* 0x0000001079b21825 */ /* 0x000fc800078e00b2 */
[----:B------:R-:W-:Y:S01]  /*3650*/  @P5 FMUL.FTZ R148, R149, R148 ;  /* 0x0000009495945220 */ /* 0x000fe20000410000 */
[----:B------:R-:W-:Y:S01]  /*3660*/  @P5 IADD3 R121, R193, 0x200, RZ ;  /* 0x00000200c1795810 */ /* 0x000fe20007ffe0ff */
        /* <DEDUP_REMOVED lines=8> */
[----:B------:R-:W-:-:S02]  /*36f0*/  SEL R118, R119, R110, P0 ;  /* 0x0000006e77767207 */ /* 0x000fc40000000000 */
[----:B------:R-:W-:Y:S02]  /*3700*/  SEL R119, R120, R111, P0 ;  /* 0x0000006f78777207 */ /* 0x000fe40000000000 */
[----:B------:R-:W-:Y:S01]  /*3710*/  @P5 SEL R74, R148, RZ, P2 ;  /* 0x000000ff944a5207 */ /* 0x000fe20001000000 */
[----:B------:R-:W1:Y:S01]  /*3720*/  @P5 LDC.64 R120, c[0x0][0x298] ;  /* 0x0000a600ff785b82 */ /* 0x000e620000000a00 */
[----:B------:R-:W-:Y:S01]  /*3730*/  @P5 SEL R75, R152, RZ, P3 ;  /* 0x000000ff984b5207 */ /* 0x000fe20001800000 */
[----:B------:R2:W-:Y:S01]  /*3740*/  @P1 STG.E.128 desc[UR4][R178.64], R116 ;  /* 0x00000074b2001986 */ /* 0x0005e2000c101d04 */
[C---:B------:R-:W-:Y:S02]  /*3750*/  @!P6 ISETP.NE.U32.AND P2, PT, R2.reuse, RZ, PT ;  /* 0x000000ff0200e20c */ /* 0x040fe40003f45070 */
[----:B------:R-:W-:Y:S01]  /*3760*/  @!P6 ISETP.NE.U32.AND P3, PT, R2, RZ, PT ;  /* 0x000000ff0200e20c */ /* 0x000fe20003f65070 */
[----:B------:R3:W-:Y:S01]  /*3770*/  @P5 STG.E.128 desc[UR4][R176.64], R72 ;  /* 0x00000048b0005986 */ /* 0x0007e2000c101d04 */
[C---:B------:R-:W-:Y:S01]  /*3780*/  @!P6 ISETP.NE.AND.EX P2, PT, R0.reuse, RZ, PT, P2 ;  /* 0x000000ff0000e20c */ /* 0x040fe20003f45320 */
[----:B------:R-:W4:Y:S01]  /*3790*/  @P5 LDC.64 R148, c[0x0][0x298] ;  /* 0x0000a600ff945b82 */ /* 0x000f220000000a00 */
[----:B------:R-:W-:-:S02]  /*37a0*/  @!P6 ISETP.NE.AND.EX P3, PT, R0, RZ, PT, P3 ;  /* 0x000000ff0000e20c */ /* 0x000fc40003f65330 */
[----:B------:R-:W-:Y:S02]  /*37b0*/  @!P6 FSEL R151, R32, RZ, P2 ;  /* 0x000000ff2097e208 */ /* 0x000fe40001000000 */
[----:B------:R-:W-:Y:S02]  /*37c0*/  @!P6 ISETP.NE.U32.AND P2, PT, R2, RZ, PT ;  /* 0x000000ff0200e20c */ /* 0x000fe40003f45070 */
[----:B--2---:R-:W-:Y:S01]  /*37d0*/  @!P6 FSEL R118, R33, RZ, P3 ;  /* 0x000000ff2176e208 */ /* 0x004fe20001800000 */
[----:B------:R-:W-:Y:S10]  /*37e0*/  @!P6 BRA `(.L_x_9664) ;  /* 0x000000000018e947 */ /* 0x000ff40003800000 */
[----:B------:R-:W-:Y:S01]  /*37f0*/  ISETP.NE.U32.AND P3, PT, R2, RZ, PT ;  /* 0x000000ff0200720c */ /* 0x000fe20003f65070 */
[----:B------:R-:W-:-:S03]  /*3800*/  FFMA.FTZ R117, R187, R196, R155 ;  /* 0x000000c4bb757223 */ /* 0x000fc6000001009b */
[----:B------:R-:W-:Y:S01]  /*3810*/  ISETP.NE.AND.EX P3, PT, R0, RZ, PT, P3 ;  /* 0x000000ff0000720c */ /* 0x000fe20003f65330 */
[----:B------:R-:W-:-:S04]  /*3820*/  FADD.FTZ R116, R186, -R117 ;  /* 0x80000075ba747221 */ /* 0x000fc80000010000 */
[----:B------:R-:W-:-:S08]  /*3830*/  FMUL.FTZ R151, R5, R116 ;  /* 0x0000007405977220 */ /* 0x000fd00000410000 */
[----:B------:R-:W-:-:S07]  /*3840*/  @P3 FADD.FTZ R151, R32, R151 ;  /* 0x0000009720973221 */ /* 0x000fce0000010000 */
.L_x_9664:
[----:B------:R-:W-:Y:S05]  /*3850*/  BSYNC B0 ;  /* 0x0000000000007941 */ /* 0x000fea0003800000 */
.L_x_9663:
        /* <DEDUP_REMOVED lines=8> */
.L_x_9666:
[----:B------:R-:W-:Y:S05]  /*38e0*/  BSYNC B0 ;  /* 0x0000000000007941 */ /* 0x000fea0003800000 */
.L_x_9665:
[----:B-1----:R-:W-:Y:S01]  /*38f0*/  @P5 FMUL.FTZ R121, R151, R121 ;  /* 0x0000007997795220 */ /* 0x002fe20000410000 */
[----:B0-----:R-:W-:Y:S01]  /*3900*/  @P5 FMUL.FTZ R123, R118, R123 ;  /* 0x0000007b767b5220 */ /* 0x001fe20000410000 */
[----:B------:R-:W-:Y:S01]  /*3910*/  @!P6 ISETP.NE.AND.EX P2, PT, R0, RZ, PT, P2 ;  /* 0x000000ff0000e20c */ /* 0x000fe20003f45320 */
[----:B------:R-:W-:Y:S01]  /*3920*/  BSSY B0, `(.L_x_9667) ;  /* 0x000000c000007945 */ /* 0x000fe20003800000 */
        /* <DEDUP_REMOVED lines=11> */
.L_x_9668:
[----:B------:R-:W-:Y:S05]  /*39e0*/  BSYNC B0 ;  /* 0x0000000000007941 */ /* 0x000fea0003800000 */
.L_x_9667:
[----:B----4-:R-:W-:Y:S01]  /*39f0*/  @P5 FMUL.FTZ R149, R117, R149 ;  /* 0x0000009575955220 */ /* 0x010fe20000410000 */
[----:B------:R-:W-:Y:S01]  /*3a00*/  @P5 LOP3.LUT P2, RZ, R161, 0xff00, RZ, 0xc0, !PT ;  /* 0x0000ff00a1ff5812 */ /* 0x000fe2000784c0ff */
[----:B------:R-:W-:Y:S01]  /*3a10*/  BSSY B0, `(.L_x_9669) ;  /* 0x0000013000007945 */ /* 0x000fe20003800000 */
[----:B---3--:R-:W-:Y:S01]  /*3a20*/  @P5 SEL R72, R120, RZ, P3 ;  /* 0x000000ff78485207 */ /* 0x008fe20001800000 */
[----:B------:R-:W-:Y:S01]  /*3a30*/  @P5 FMUL.FTZ R148, R149, R148 ;  /* 0x0000009495945220 */ /* 0x000fe20000410000 */
[----:B------:R-:W-:Y:S02]  /*3a40*/  @!P6 ISETP.NE.U32.AND P3, PT, R2, RZ, PT ;  /* 0x000000ff0200e20c */ /* 0x000fe40003f65070 */
[----:B------:R-:W-:Y:S02]  /*3a50*/  @P5 SEL R73, R122, RZ, P2 ;  /* 0x000000ff7a495207 */ /* 0x000fe40001000000 */
[----:B------:R-:W-:Y:S02]  /*3a60*/  @P5 LOP3.LUT P2, RZ, R161, 0xff0000, RZ, 0xc0, !PT ;  /* 0x00ff0000a1ff5812 */ /* 0x000fe4000784c0ff */
[----:B------:R-:W-:-:S02]  /*3a70*/  @!P6 ISETP.NE.AND.EX P3, PT, R0, RZ, PT, P3 ;  /* 0x000000ff0000e20c */ /* 0x000fc40003f65330 */
[----:B------:R-:W-:Y:S02]  /*3a80*/  SEL R108, R151, R108, P0 ;  /* 0x0000006c976c7207 */ /* 0x000fe40000000000 */
[----:B------:R-:W-:Y:S02]  /*3a90*/  SEL R109, R118, R109, P0 ;  /* 0x0000006d766d7207 */ /* 0x000fe40000000000 */
[----:B------:R-:W-:Y:S02]  /*3aa0*/  SEL R110, R117, R110, P0 ;  /* 0x0000006e756e7207 */ /* 0x000fe40000000000 */
[----:B------:R-:W-:Y:S02]  /*3ab0*/  @P5 SEL R74, R148, RZ, P2 ;  /* 0x000000ff944a5207 */ /* 0x000fe40001000000 */
        /* <DEDUP_REMOVED lines=8> */
.L_x_9670:
[----:B------:R-:W-:Y:S05]  /*3b40*/  BSYNC B0 ;  /* 0x0000000000007941 */ /* 0x000fea0003800000 */
.L_x_9669:
[----:B------:R-:W0:Y:S01]  /*3b50*/  @P5 LDC.64 R122, c[0x0][0x298] ;  /* 0x0000a600ff7a5b82 */ /* 0x000e220000000a00 */
[----:B------:R-:W-:Y:S02]  /*3b60*/  @P1 IADD3 R121, R4, 0x280, RZ ;  /* 0x0000028004791810 */ /* 0x000fe40007ffe0ff */
[----:B------:R-:W-:Y:S02]  /*3b70*/  @P5 IADD3 R193, R193, 0x280, RZ ;  /* 0x00000280c1c15810 */ /* 0x000fe40007ffe0ff */
[----:B------:R-:W-:Y:S02]  /*3b80*/  @P5 LOP3.LUT P2, RZ, R161, 0xff000000, RZ, 0xc0, !PT ;  /* 0xff000000a1ff5812 */ /* 0x000fe4000784c0ff */
[----:B------:R-:W-:Y:S01]  /*3b90*/  SEL R111, R120, R111, P0 ;  /* 0x0000006f786f7207 */ /* 0x000fe20000000000 */
[----:B------:R-:W1:Y:S01]  /*3ba0*/  @P1 LDC.64 R118, c[0x0][0x308] ;  /* 0x0000c200ff761b82 */ /* 0x000e620000000a00 */
[----:B------:R-:W-:Y:S02]  /*3bb0*/  IADD3 R30, R30, UR12, RZ ;  /* 0x0000000c1e1e7c10 */ /* 0x000fe4000fffe0ff */
[----:B------:R-:W-:-:S02]  /*3bc0*/  SEL R195, RZ, 0x1, P4 ;  /* 0x00000001ffc37807 */ /* 0x000fc40002000000 */
[----:B------:R-:W-:-:S03]  /*3bd0*/  ISETP.GE.AND P0, PT, R30, UR13, PT ;  /* 0x0000000d1e007c0c */ /* 0x000fc6000bf06270 */
[----:B------:R-:W2:Y:S01]  /*3be0*/  @P5 LDC.64 R116, c[0x0][0x2f8] ;  /* 0x0000be00ff745b82 */ /* 0x000ea20000000a00 */
[----:B0-----:R-:W-:-:S04]  /*3bf0*/  @P5 FMUL.FTZ R5, R120, R123 ;  /* 0x0000007b78055220 */ /* 0x001fc80000410000 */
[----:B------:R-:W-:Y:S01]  /*3c00*/  @P5 FMUL.FTZ R5, R5, R122 ;  /* 0x0000007a05055220 */ /* 0x000fe20000410000 */
[----:B-1----:R-:W-:-:S04]  /*3c10*/  @P1 IMAD.WIDE.U32 R118, R121, 0x10, R118 ;  /* 0x0000001079761825 */ /* 0x002fc800078e0076 */
[----:B------:R-:W-:Y:S01]  /*3c20*/  @P5 SEL R75, R5, RZ, P2 ;  /* 0x000000ff054b5207 */ /* 0x000fe20001000000 */
[----:B------:R0:W-:Y:S01]  /*3c30*/  @P1 STG.E.128 desc[UR4][R118.64], R108 ;  /* 0x0000006c76001986 */ /* 0x0001e2000c101d04 */
[----:B--2---:R-:W-:-:S05]  /*3c40*/  @P5 IMAD.WIDE.U32 R116, R193, 0x10, R116 ;  /* 0x00000010c1745825 */ /* 0x004fca00078e0074 */
[----:B------:R0:W-:Y:S01]  /*3c50*/  @P5 STG.E.128 desc[UR4][R116.64], R72 ;  /* 0x0000004874005986 */ /* 0x0001e2000c101d04 */
[----:B------:R-:W-:Y:S05]  /*3c60*/  @!P0 BRA `(.L_x_9671) ;  /* 0xffffffc8009c8947 */ /* 0x000fea000383ffff */
.L_x_9618:
        /* <DEDUP_REMOVED lines=23> */
.L_x_9622:
[----:B------:R-:W-:Y:S01]  /*3de0*/  HFMA2.MMA R153, -RZ, RZ, 0, 9.5367431640625e-07 ;  /* 0x00000010ff997435 */ /* 0x000fe200000001ff */
[----:B------:R-:W-:Y:S02]  /*3df0*/  MOV R176, R152 ;  /* 0x0000009800b07202 */ /* 0x000fe40000000f00 */
[----:B------:R-:W-:Y:S02]  /*3e00*/  MOV R178, 0x1f ;  /* 0x0000001f00b27802 */ /* 0x000fe40000000f00 */
[----:B------:R-:W-:-:S07]  /*3e10*/  MOV R151, 0xffffffff ;  /* 0xffffffff00977802 */ /* 0x000fce0000000f00 */
[----:B-----5:R-:W-:Y:S05]  /*3e20*/  WARPSYNC.COLLECTIVE R151, `(.L_x_9672) ;  /* 0x0000000097087348 */ /* 0x020fea0003c00000 */
[----:B------:R0:W1:Y:S02]  /*3e30*/  SHFL.DOWN P1, R148, R176, R153, R178 ;  /* 0x08000099b0947389 */ /* 0x00006400000200b2 */
[----:B01---5:R-:W-:Y:S01]  /*3e40*/  ENDCOLLECTIVE ;  /* 0x000000000000791b */ /* 0x023fe20003800000 */
.L_x_9672:
[----:B------:R-:W-:Y:S02]  /*3e50*/  MOV R176, R150 ;  /* 0x0000009600b07202 */ /* 0x000fe40000000f00 */
[----:B------:R-:W-:-:S07]  /*3e60*/  MOV R119, R148 ;  /* 0x0000009400777202 */ /* 0x000fce0000000f00 */
[----:B------:R-:W-:Y:S05]  /*3e70*/  WARPSYNC.COLLECTIVE R151, `(.L_x_9673) ;  /* 0x0000000097087348 */ /* 0x000fea0003c00000 */
[----:B------:R0:W1:Y:S02]  /*3e80*/  SHFL.DOWN P1, R148, R176, R153, R178 ;  /* 0x08000099b0947389 */ /* 0x00006400000200b2 */
[----:B01----:R-:W-:Y:S01]  /*3e90*/  ENDCOLLECTIVE ;  /* 0x000000000000791b */ /* 0x003fe20003800000 */
.L_x_9673:
[----:B------:R-:W-:Y:S01]  /*3ea0*/  FADD.FTZ R119, R119, R152 ;  /* 0x0000009877777221 */ /* 0x000fe20000010000 */
[----:B------:R-:W-:-:S04]  /*3eb0*/  HFMA2.MMA R153, -RZ, RZ, 0, 4.76837158203125e-07 ;  /* 0x00000008ff997435 */ /* 0x000fc800000001ff */
[----:B------:R-:W-:Y:S02]  /*3ec0*/  MOV R176, R119 ;  /* 0x0000007700b07202 */ /* 0x000fe40000000f00 */
[----:B------:R-:W-:-:S07]  /*3ed0*/  MOV R121, R148 ;  /* 0x0000009400797202 */ /* 0x000fce0000000f00 */
[----:B------:R-:W-:Y:S05]  /*3ee0*/  WARPSYNC.COLLECTIVE R151, `(.L_x_9674) ;  /* 0x0000000097087348 */ /* 0x000fea0003c00000 */
[----:B------:R0:W1:Y:S02]  /*3ef0*/  SHFL.DOWN P1, R148, R176, R153, R178 ;  /* 0x08000099b0947389 */ /* 0x00006400000200b2 */
[----:B01----:R-:W-:Y:S01]  /*3f00*/  ENDCOLLECTIVE ;  /* 0x000000000000791b */ /* 0x003fe20003800000 */
.L_x_9674:
[----:B------:R-:W-:-:S05]  /*3f10*/  FADD.FTZ R121, R121, R150 ;  /* 0x0000009679797221 */ /* 0x000fca0000010000 */
[----:B------:R-:W-:Y:S02]  /*3f20*/  MOV R176, R121 ;  /* 0x0000007900b07202 */ /* 0x000fe40000000f00 */
[----:B------:R-:W-:-:S07]  /*3f30*/  MOV R118, R148 ;  /* 0x0000009400767202 */ /* 0x000fce0000000f00 */
[----:B------:R-:W-:Y:S05]  /*3f40*/  WARPSYNC.COLLECTIVE R151, `(.L_x_9675) ;  /* 0x0000000097087348 */ /* 0x000fea0003c00000 */
[----:B------:R0:W1:Y:S02]  /*3f50*/  SHFL.DOWN P1, R148, R176, R153, R178 ;  /* 0x08000099b0947389 */ /* 0x00006400000200b2 */
[----:B01----:R-:W-:Y:S01]  /*3f60*/  ENDCOLLECTIVE ;  /* 0x000000000000791b */ /* 0x003fe20003800000 */
.L_x_9675:
[----:B------:R-:W-:Y:S01]  /*3f70*/  FADD.FTZ R118, R119, R118 ;  /* 0x0000007677767221 */ /* 0x000fe20000010000 */
[----:B------:R-:W-:-:S04]  /*3f80*/  HFMA2.MMA R153, -RZ, RZ, 0, 2.384185791015625e-07 ;  /* 0x00000004ff997435 */ /* 0x000fc800000001ff */
[----:B------:R-:W-:Y:S02]  /*3f90*/  MOV R176, R118 ;  /* 0x0000007600b07202 */ /* 0x000fe40000000f00 */
[----:B------:R-:W-:-:S07]  /*3fa0*/  MOV R120, R148 ;  /* 0x0000009400787202 */ /* 0x000fce0000000f00 */
[----:B------:R-:W-:Y:S05]  /*3fb0*/  WARPSYNC.COLLECTIVE R151, `(.L_x_9676) ;  /* 0x0000000097087348 */ /* 0x000fea0003c00000 */
[----:B------:R0:W1:Y:S02]  /*3fc0*/  SHFL.DOWN P1, R148, R176, R153, R178 ;  /* 0x08000099b0947389 */ /* 0x00006400000200b2 */
[----:B01----:R-:W-:Y:S01]  /*3fd0*/  ENDCOLLECTIVE ;  /* 0x000000000000791b */ /* 0x003fe20003800000 */
.L_x_9676:
[----:B------:R-:W-:-:S05]  /*3fe0*/  FADD.FTZ R120, R121, R120 ;  /* 0x0000007879787221 */ /* 0x000fca0000010000 */
[----:B------:R-:W-:Y:S02]  /*3ff0*/  MOV R176, R120 ;  /* 0x0000007800b07202 */ /* 0x000fe40000000f00 */
[----:B------:R-:W-:-:S07]  /*4000*/  MOV R123, R148 ;  /* 0x00000094007b7202 */ /* 0x000fce0000000f00 */
[----:B------:R-:W-:Y:S05]  /*4010*/  WARPSYNC.COLLECTIVE R151, `(.L_x_9677) ;  /* 0x0000000097087348 */ /* 0x000fea0003c00000 */
[----:B------:R0:W1:Y:S02]  /*4020*/  SHFL.DOWN P1, R148, R176, R153, R178 ;  /* 0x08000099b0947389 */ /* 0x00006400000200b2 */
[----:B01----:R-:W-:Y:S01]  /*4030*/  ENDCOLLECTIVE ;  /* 0x000000000000791b */ /* 0x003fe20003800000 */
.L_x_9677:
[----:B------:R-:W-:Y:S01]  /*4040*/  FADD.FTZ R123, R118, R123 ;  /* 0x0000007b767b7221 */ /* 0x000fe20000010000 */
[----:B------:R-:W-:-:S04]  /*4050*/  HFMA2.MMA R153, -RZ, RZ, 0, 1.1920928955078125e-07 ;  /* 0x00000002ff997435 */ /* 0x000fc800000001ff */
[----:B------:R-:W-:Y:S02]  /*4060*/  MOV R176, R123 ;  /* 0x0000007b00b07202 */ /* 0x000fe40000000f00 */
[----:B------:R-:W-:-:S07]  /*4070*/  MOV R149, R148 ;  /* 0x0000009400957202 */ /* 0x000fce0000000f00 */
[----:B------:R-:W-:Y:S05]  /*4080*/  WARPSYNC.COLLECTIVE R151, `(.L_x_9678) ;  /* 0x0000000097087348 */ /* 0x000fea0003c00000 */
[----:B------:R0:W1:Y:S02]  /*4090*/  SHFL.DOWN P1, R148, R176, R153, R178 ;  /* 0x08000099b0947389 */ /* 0x00006400000200b2 */
[----:B01----:R-:W-:Y:S01]  /*40a0*/  ENDCOLLECTIVE ;  /* 0x000000000000791b */ /* 0x003fe20003800000 */
.L_x_9678:
[----:B------:R-:W-:-:S05]  /*40b0*/  FADD.FTZ R149, R120, R149 ;  /* 0x0000009578957221 */ /* 0x000fca0000010000 */
[----:B------:R-:W-:Y:S02]  /*40c0*/  MOV R176, R149 ;  /* 0x0000009500b07202 */ /* 0x000fe40000000f00 */
[----:B------:R-:W-:-:S07]  /*40d0*/  MOV R122, R148 ;  /* 0x00000094007a7202 */ /* 0x000fce0000000f00 */
[----:B------:R-:W-:Y:S05]  /*40e0*/  WARPSYNC.COLLECTIVE R151, `(.L_x_9679) ;  /* 0x0000000097087348 */ /* 0x000fea0003c00000 */
[----:B------:R0:W1:Y:S02]  /*40f0*/  SHFL.DOWN P1, R148, R176, R153, R178 ;  /* 0x08000099b0947389 */ /* 0x00006400000200b2 */
[----:B01----:R-:W-:Y:S01]  /*4100*/  ENDCOLLECTIVE ;  /* 0x000000000000791b */ /* 0x003fe20003800000 */
.L_x_9679:
[----:B------:R-:W-:Y:S01]  /*4110*/  FADD.FTZ R122, R123, R122 ;  /* 0x0000007a7b7a7221 */ /* 0x000fe20000010000 */
[----:B------:R-:W-:-:S04]  /*4120*/  HFMA2.MMA R153, -RZ, RZ, 0, 5.9604644775390625e-08 ;  /* 0x00000001ff997435 */ /* 0x000fc800000001ff */
[----:B------:R-:W-:Y:S01]  /*4130*/  MOV R176, R122 ;  /* 0x0000007a00b07202 */ /* 0x000fe20000000f00 */
[----:B------:R-:W-:-:S07]  /*4140*/  FADD.FTZ R119, R149, R148 ;  /* 0x0000009495777221 */ /* 0x000fce0000010000 */
[----:B------:R-:W-:Y:S05]  /*4150*/  WARPSYNC.COLLECTIVE R151, `(.L_x_9680) ;  /* 0x0000000097087348 */ /* 0x000fea0003c00000 */
[----:B------:R0:W1:Y:S02]  /*4160*/  SHFL.DOWN P1, R148, R176, R153, R178 ;  /* 0x08000099b0947389 */ /* 0x00006400000200b2 */
[----:B01----:R-:W-:Y:S01]  /*4170*/  ENDCOLLECTIVE ;  /* 0x000000000000791b */ /* 0x003fe20003800000 */
.L_x_9680:
[----:B------:R-:W-:Y:S02]  /*4180*/  MOV R176, R119 ;  /* 0x0000007700b07202 */ /* 0x000fe40000000f00 */
[----:B------:R-:W-:-:S07]  /*4190*/  MOV R121, R148 ;  /* 0x0000009400797202 */ /* 0x000fce0000000f00 */
[----:B------:R-:W-:Y:S05]  /*41a0*/  WARPSYNC.COLLECTIVE R151, `(.L_x_9681) ;  /* 0x0000000097087348 */ /* 0x000fea0003c00000 */
[----:B------:R0:W1:Y:S02]  /*41b0*/  SHFL.DOWN P1, R148, R176, R153, R178 ;  /* 0x08000099b0947389 */ /* 0x00006400000200b2 */
[----:B01----:R-:W-:Y:S01]  /*41c0*/  ENDCOLLECTIVE ;  /* 0x000000000000791b */ /* 0x003fe20003800000 */
.L_x_9681:
[----:B------:R-:W-:Y:S01]  /*41d0*/  MOV R150, R148 ;  /* 0x0000009400967202 */ /* 0x000fe20000000f00 */
[----:B------:R-:W-:Y:S06]  /*41e0*/  BRA `(.L_x_9682) ;  /* 0xffffffd800947947 */ /* 0x000fec000383ffff */
.L_x_9683:
        /* <DEDUP_REMOVED lines=9> */
.L_x_11432:


//--------------------- .text._ZN10layer_norm13ln_bwd_kernelINS_13Kernel_traitsI6__halfffffjLj3072ELj1ELj1ELj4ELj16ENS_18Kernel_traits_baseILj3072ES2_ffffjLj128EEEEELb1ELb1ELb0ELb0EEEvNS_9BwdParamsE --------------------------
	.section	.text._ZN10layer_norm13ln_bwd_kernelINS_13Kernel_traitsI6__halfffffjLj3072ELj1ELj1ELj4ELj16ENS_18Kernel_traits_baseILj3072ES2_ffffjLj128EEEEELb1ELb1ELb0ELb0EEEvNS_9BwdParamsE,"ax",@progbits
	.align	128
        .global         _ZN10layer_norm13ln_bwd_kernelINS_13Kernel_traitsI6__halfffffjLj3072ELj1ELj1ELj4ELj16ENS_18Kernel_traits_baseILj3072ES2_ffffjLj128EEEEELb1ELb1ELb0ELb0EEEvNS_9BwdParamsE
        .type           _ZN10layer_norm13ln_bwd_kernelINS_13Kernel_traitsI6__halfffffjLj3072ELj1ELj1ELj4ELj16ENS_18Kernel_traits_baseILj3072ES2_ffffjLj128EEEEELb1ELb1ELb0ELb0EEEvNS_9BwdParamsE,@function
        .size           _ZN10layer_norm13ln_bwd_kernelINS_13Kernel_traitsI6__halfffffjLj3072ELj1ELj1ELj4ELj16ENS_18Kernel_traits_baseILj3072ES2_ffffjLj128EEEEELb1ELb1ELb0ELb0EEEvNS_9BwdParamsE,(.L_x_11433 - _ZN10layer_norm13ln_bwd_kernelINS_13Kernel_traitsI6__halfffffjLj3072ELj1ELj1ELj4ELj16ENS_18Kernel_traits_baseILj3072ES2_ffffjLj128EEEEELb1ELb1ELb0ELb0EEEvNS_9BwdParamsE)
        .other          _ZN10layer_norm13ln_bwd_kernelINS_13Kernel_traitsI6__halfffffjLj3072ELj1ELj1ELj4ELj16ENS_18Kernel_traits_baseILj3072ES2_ffffjLj128EEEEELb1ELb1ELb0ELb0EEEvNS_9BwdParamsE,@"STO_CUDA_ENTRY STV_DEFAULT"
_ZN10layer_norm13ln_bwd_kernelINS_13Kernel_traitsI6__halfffffjLj3072ELj1ELj1ELj4ELj16ENS_18Kernel_traits_baseILj3072ES2_ffffjLj128EEEEELb1ELb1ELb0ELb0EEEvNS_9BwdParamsE:
.text._ZN10layer_norm13ln_bwd_kernelINS_13Kernel_traitsI6__halfffffjLj3072ELj1ELj1ELj4ELj16ENS_18Kernel_traits_baseILj3072ES2_ffffjLj128EEEEELb1ELb1ELb0ELb0EEEvNS_9BwdParamsE:
        /* <DEDUP_REMOVED lines=112> */
[--C-:B-----5:R-:W-:Y:S01]  /*0700*/  SHF.R.U64 R162, R8, 0x10, R9.reuse ;  /* 0x0000001008a27819 */ /* 0x120fe20000001209 */
[----:B------:R-:W-:Y:S01]  /*0710*/  ULDC.64 UR6, c[0x0][0x270] ;  /* 0x00009c0000067ab9 */ /* 0x000fe20000000a00 */
[----:B------:R-:W-:Y:S01]  /*0720*/  MOV R159, R9 ;  /* 0x00000009009f7202 */ /* 0x000fe20000000f00 */
[----:B------:R-:W-:Y:S01]  /*0730*/  HFMA2.MMA R184, -RZ, RZ, 0, 5.9604644775390625e-08 ;  /* 0x00000001ffb87435 */ /* 0x000fe200000001ff */
[----:B------:R-:W-:Y:S01]  /*0740*/  SHF.R.U32.HI R160, RZ, 0x10, R9 ;  /* 0x00000010ffa07819 */ /* 0x000fe20000011609 */
[----:B------:R-:W-:Y:S01]  /*0750*/  HADD2.F32 R162, -RZ, R162.H0_H0 ;  /* 0x200000a2ffa27230 */ /* 0x000fe20000004100 */
[----:B------:R-:W-:Y:S01]  /*0760*/  MOV R9, R22 ;  /* 0x0000001600097202 */ /* 0x000fe20000000f00 */
[----:B------:R-:W-:Y:S01]  /*0770*/  HADD2.F32 R159, -RZ, R159.H0_H0 ;  /* 0x2000009fff9f7230 */ /* 0x000fe20000004100 */
[----:B------:R-:W-:Y:S01]  /*0780*/  SHF.R.U64 R116, R22, 0x10, R23 ;  /* 0x0000001016747819 */ /* 0x000fe20000001217 */
[----:B------:R-:W-:Y:S01]  /*0790*/  HADD2.F32 R160, -RZ, R160.H0_H0 ;  /* 0x200000a0ffa07230 */ /* 0x000fe20000004100 */
[----:B------:R-:W-:Y:S01]  /*07a0*/  MOV R10, R26 ;  /* 0x0000001a000a7202 */ /* 0x000fe20000000f00 */
[----:B------:R-:W-:Y:S01]  /*07b0*/  HADD2.F32 R9, -RZ, R9.H0_H0 ;  /* 0x20000009ff097230 */ /* 0x000fe20000004100 */
[----:B------:R-:W-:-:S02]  /*07c0*/  SHF.R.U64 R111, R26, 0x10, R27 ;  /* 0x000000101a6f7819 */ /* 0x000fc4000000121b */
[----:B------:R-:W-:Y:S02]  /*07d0*/  MOV R161, R8 ;  /* 0x0000000800a17202 */ /* 0x000fe40000000f00 */
[----:B------:R-:W-:Y:S02]  /*07e0*/  MOV R157, R14 ;  /* 0x0000000e009d7202 */ /* 0x000fe40000000f00 */
[--C-:B------:R-:W-:Y:S01]  /*07f0*/  SHF.R.U64 R158, R14, 0x10, R15.reuse ;  /* 0x000000100e9e7819 */ /* 0x100fe2000000120f */
[----:B------:R-:W-:Y:S01]  /*0800*/  HADD2.F32 R161, -RZ, R161.H0_H0 ;  /* 0x200000a1ffa17230 */ /* 0x000fe20000004100 */
[----:B------:R-:W-:Y:S01]  /*0810*/  MOV R0, R15 ;  /* 0x0000000f00007202 */ /* 0x000fe20000000f00 */
[----:B------:R-:W-:Y:S01]  /*0820*/  HADD2.F32 R157, -RZ, R157.H0_H0 ;  /* 0x2000009dff9d7230 */ /* 0x000fe20000004100 */
[----:B------:R-:W-:Y:S01]  /*0830*/  SHF.R.U32.HI R119, RZ, 0x10, R15 ;  /* 0x00000010ff777819 */ /* 0x000fe2000001160f */
[----:B------:R-:W-:Y:S01]  /*0840*/  HADD2.F32 R158, -RZ, R158.H0_H0 ;  /* 0x2000009eff9e7230 */ /* 0x000fe20000004100 */
[----:B------:R-:W-:-:S02]  /*0850*/  SHF.R.U64 R118, R18, 0x10, R19 ;  /* 0x0000001012767819 */ /* 0x000fc40000001213 */
[----:B------:R-:W-:Y:S02]  /*0860*/  MOV R7, R19 ;  /* 0x0000001300077202 */ /* 0x000fe40000000f00 */
[----:B------:R-:W-:Y:S02]  /*0870*/  SHF.R.U32.HI R117, RZ, 0x10, R19 ;  /* 0x00000010ff757819 */ /* 0x000fe40000011613 */
[----:B------:R-:W-:Y:S01]  /*0880*/  MOV R22, R13 ;  /* 0x0000000d00167202 */ /* 0x000fe20000000f00 */
[----:B------:R-:W-:Y:S01]  /*0890*/  HADD2.F32 R7, -RZ, R7.H0_H0 ;  /* 0x20000007ff077230 */ /* 0x000fe20000004100 */
[----:B------:R-:W-:Y:S02]  /*08a0*/  MOV R26, R17 ;  /* 0x00000011001a7202 */ /* 0x000fe40000000f00 */
[----:B------:R-:W-:Y:S02]  /*08b0*/  MOV R6, R18 ;  /* 0x0000001200067202 */ /* 0x000fe40000000f00 */
[----:B------:R-:W-:-:S02]  /*08c0*/  MOV R11, R23 ;  /* 0x00000017000b7202 */ /* 0x000fc40000000f00 */
[----:B------:R-:W-:Y:S02]  /*08d0*/  SHF.R.U32.HI R8, RZ, 0x10, R23 ;  /* 0x00000010ff087819 */ /* 0x000fe40000011617 */
[----:B------:R-:W-:Y:S01]  /*08e0*/  MOV R15, R27 ;  /* 0x0000001b000f7202 */ /* 0x000fe20000000f00 */
[----:B------:R-:W-:Y:S01]  /*08f0*/  HADD2.F32 R11, -RZ, R11.H0_H0 ;  /* 0x2000000bff0b7230 */ /* 0x000fe20000004100 */
[----:B------:R-:W-:Y:S01]  /*0900*/  SHF.R.U32.HI R110, RZ, 0x10, R27 ;  /* 0x00000010ff6e7819 */ /* 0x000fe2000001161b */
[----:B------:R-:W-:Y:S01]  /*0910*/  HADD2.F32 R8, -RZ, R8.H0_H0 ;  /* 0x20000008ff087230 */ /* 0x000fe20000004100 */
[----:B------:R-:W-:Y:S01]  /*0920*/  MOV R14, R30 ;  /* 0x0000001e000e7202 */ /* 0x000fe20000000f00 */
[----:B------:R-:W-:Y:S01]  /*0930*/  HADD2.F32 R15, -RZ, R15.H0_H0 ;  /* 0x2000000fff0f7230 */ /* 0x000fe20000004100 */
[----:B------:R-:W-:Y:S02]  /*0940*/  SHF.R.U64 R109, R30, 0x10, R31 ;  /* 0x000000101e6d7819 */ /* 0x000fe4000000121f */
[----:B------:R-:W-:-:S02]  /*0950*/  MOV R19, R31 ;  /* 0x0000001f00137202 */ /* 0x000fc40000000f00 */
[----:B------:R-:W-:Y:S02]  /*0960*/  SHF.R.U32.HI R108, RZ, 0x10, R31 ;  /* 0x00000010ff6c7819 */ /* 0x000fe4000001161f */
[----:B------:R-:W-:Y:S01]  /*0970*/  SHF.R.U32.HI R32, RZ, 0x10, R13 ;  /* 0x00000010ff207819 */ /* 0x000fe2000001160d */
[----:B------:R-:W-:Y:S01]  /*0980*/  HADD2.F32 R19, -RZ, R19.H0_H0 ;  /* 0x20000013ff137230 */ /* 0x000fe20000004100 */
[----:B------:R-:W-:Y:S02]  /*0990*/  SHF.R.U32.HI R28, RZ, 0x10, R17 ;  /* 0x00000010ff1c7819 */ /* 0x000fe40000011611 */
[----:B------:R-:W-:Y:S02]  /*09a0*/  MOV R18, R12 ;  /* 0x0000000c00127202 */ /* 0x000fe40000000f00 */
[----:B------:R-:W-:Y:S01]  /*09b0*/  SHF.R.U64 R107, R12, 0x10, R13 ;  /* 0x000000100c6b7819 */ /* 0x000fe2000000120d */
[----:B------:R-:W-:Y:S01]  /*09c0*/  HADD2.F32 R13, -RZ, R10.H0_H0 ;  /* 0x2000000aff0d7230 */ /* 0x000fe20000004100 */
[----:B------:R-:W-:Y:S01]  /*09d0*/  MOV R23, R16 ;  /* 0x0000001000177202 */ /* 0x000fe20000000f00 */
        /* <DEDUP_REMOVED lines=54> */
[----:B0-----:R-:W-:-:S07]  /*0d40*/  HADD2.F32 R150, -RZ, R150.H0_H0 ;  /* 0x20000096ff967230 */ /* 0x001fce0000004100 */
.L_x_9710:
[----:B0-----:R-:W0:Y:S01]  /*0d50*/  @P3 LDC.64 R136, c[0x0][0x270] ;  /* 0x00009c00ff883b82 */ /* 0x001e220000000a00 */
[----:B------:R-:W-:Y:S02]  /*0d60*/  SHF.R.S32.HI R138, RZ, 0x1f, R167 ;  /* 0x0000001fff8a7819 */ /* 0x000fe400000114a7 */
[----:B------:R-:W-:Y:S02]  /*0d70*/  MOV R171, 0x3f800000 ;  /* 0x3f80000000ab7802 */ /* 0x000fe40000000f00 */
[----:B------:R-:W-:Y:S02]  /*0d80*/  ISETP.NE.AND P5, PT, R170, RZ, PT ;  /* 0x000000ffaa00720c */ /* 0x000fe40003fa5270 */
[----:B01234-:R-:W-:-:S04]  /*0d90*/  @P3 LEA R140, P4, R167, R136, 0x2 ;  /* 0x00000088a78c3211 */ /* 0x01ffc800078810ff */
        /* <DEDUP_REMOVED lines=39> */
[C---:B------:R-:W-:Y:S01]  /*1010*/  FADD.FTZ R228, -R196.reuse, R137 ;  /* 0x00000089c4e47221 */ /* 0x040fe20000010100 */
[C---:B------:R-:W-:Y:S01]  /*1020*/  FADD.FTZ R138, -R196.reuse, R138 ;  /* 0x0000008ac48a7221 */ /* 0x040fe20000010100 */
[----:B------:R-:W-:Y:S01]  /*1030*/  FADD.FTZ R230, -R196, R139 ;  /* 0x0000008bc4e67221 */ /* 0x000fe20000010100 */
[----:B--2---:R-:W-:Y:S01]  /*1040*/  FMUL.FTZ R196, R161, R140 ;  /* 0x0000008ca1c47220 */ /* 0x004fe20000410000 */
[C---:B0-----:R-:W-:Y:S01]  /*1050*/  FMUL.FTZ R183, R217.reuse, R226 ;  /* 0x000000e2d9b77220 */ /* 0x041fe20000410000 */
[----:B------:R-:W-:Y:S01]  /*1060*/  FMUL.FTZ R209, R162, R141 ;  /* 0x0000008da2d17220 */ /* 0x000fe20000410000 */
[----:B------:R-:W-:Y:S01]  /*1070*/  FMUL.FTZ R182, R217, R228 ;  /* 0x000000e4d9b67220 */ /* 0x000fe20000410000 */
[----:B------:R-:W-:Y:S01]  /*1080*/  FADD.FTZ R136, RZ, R196 ;  /* 0x000000c4ff887221 */ /* 0x000fe20000010000 */
        /* <DEDUP_REMOVED lines=19> */
.L_x_9686:
[----:B------:R-:W-:Y:S05]  /*11c0*/  BSYNC B0 ;  /* 0x0000000000007941 */ /* 0x000fea0003800000 */
.L_x_9685:
[----:B------:R-:W-:Y:S01]  /*11d0*/  ISETP.NE.AND P4, PT, R169, RZ, PT ;  /* 0x000000ffa900720c */ /* 0x000fe20003f85270 */
[----:B------:R-:W-:-:S12]  /*11e0*/  BSSY B0, `(.L_x_9687) ;  /* 0x000002f000007945 */ /* 0x000fd80003800000 */
        /* <DEDUP_REMOVED lines=20> */
[----:B0-----:R-:W-:Y:S01]  /*1330*/  FMUL.FTZ R181, R217, R194 ;  /* 0x000000c2d9b57220 */ /* 0x001fe20000410000 */
[----:B--2---:R-:W-:Y:S01]  /*1340*/  FMUL.FTZ R194, R157, R140 ;  /* 0x0000008c9dc27220 */ /* 0x004fe20000410000 */
[----:B------:R-:W-:Y:S01]  /*1350*/  FMUL.FTZ R205, R158, R141 ;  /* 0x0000008d9ecd7220 */ /* 0x000fe20000410000 */
[C---:B------:R-:W-:Y:S01]  /*1360*/  FADD.FTZ R138, -R232.reuse, R138 ;  /* 0x0000008ae88a7221 */ /* 0x040fe20000010100 */
[----:B------:R-:W-:Y:S01]  /*1370*/  FMUL.FTZ R180, R217, R220 ;  /* 0x000000dcd9b47220 */ /* 0x000fe20000410000 */
        /* <DEDUP_REMOVED lines=21> */
.L_x_9688:
[----:B------:R-:W-:Y:S05]  /*14d0*/  BSYNC B0 ;  /* 0x0000000000007941 */ /* 0x000fea0003800000 */
.L_x_9687:
        /* <DEDUP_REMOVED lines=47> */
.L_x_9690:
[----:B------:R-:W-:Y:S05]  /*17d0*/  BSYNC B0 ;  /* 0x0000000000007941 */ /* 0x000fea0003800000 */
.L_x_9689:
        /* <DEDUP_REMOVED lines=47> */
.L_x_9692:
[----:B------:R-:W-:Y:S05]  /*1ad0*/  BSYNC B0 ;  /* 0x0000000000007941 */ /* 0x000fea0003800000 */
.L_x_9691:
        /* <DEDUP_REMOVED lines=47> */
.L_x_9694:
[----:B------:R-:W-:Y:S05]  /*1dd0*/  BSYNC B0 ;  /* 0x0000000000007941 */ /* 0x000fea0003800000 */
.L_x_9693:
        /* <DEDUP_REMOVED lines=12> */
[----:B------:R0:W5:Y:S01]  /*1ea0*/  @P4 LDG.E.128 R128, desc[UR4][R172.64] ;  /* 0x00000004ac804981 */ /* 0x000162000c1e1d00 */
        /* <DEDUP_REMOVED lines=34> */
.L_x_9696:
[----:B------:R-:W-:Y:S05]  /*20d0*/  BSYNC B0 ;  /* 0x0000000000007941 */ /* 0x000fea0003800000 */
.L_x_9695:
        /* <DEDUP_REMOVED lines=23> */
.L_x_9731:
        /* <DEDUP_REMOVED lines=32> */
[-C--:B------:R-:W-:Y:S01]  /*2450*/  FFMA.FTZ R139, R207, R184.reuse, R141 ;  /* 0x000000b8cf8b7223 */ /* 0x080fe2000001008d */
[----:B------:R-:W-:Y:S01]  /*2460*/  ISETP.NE.AND.EX P5, PT, RZ, UR9, PT, P5 ;  /* 0x00000009ff007c0c */ /* 0x000fe2000bfa5350 */
[----:B------:R-:W-:Y:S01]  /*2470*/  FADD.FTZ R136, R196, -R137 ;  /* 0x80000089c4887221 */ /* 0x000fe20000010000 */
[----:B------:R-:W-:Y:S01]  /*2480*/  FADD.FTZ R138, R209, -R138 ;  /* 0x8000008ad18a7221 */ /* 0x000fe20000010000 */
[----:B------:R-:W-:Y:S01]  /*2490*/  FADD.FTZ R140, R226, -R139 ;  /* 0x8000008be28c7221 */ /* 0x000fe20000010000 */
[----:B------:R-:W-:Y:S01]  /*24a0*/  FFMA.FTZ R142, R224, R184, R141 ;  /* 0x000000b8e08e7223 */ /* 0x000fe2000001008d */
[C---:B------:R-:W-:Y:S01]  /*24b0*/  FMUL.FTZ R221, R217.reuse, R136 ;  /* 0x00000088d9dd7220 */ /* 0x040fe20000410000 */
[----:B------:R-:W-:Y:S01]  /*24c0*/  FMUL.FTZ R228, R217, R138 ;  /* 0x0000008ad9e47220 */ /* 0x000fe20000410000 */
[----:B------:R-:W0:Y:S01]  /*24d0*/  LDC.64 R136, c[0x0][0x220] ;  /* 0x00008800ff887b82 */ /* 0x000e220000000a00 */
[----:B------:R-:W-:Y:S01]  /*24e0*/  FADD.FTZ R142, R215, -R142 ;  /* 0x8000008ed78e7221 */ /* 0x000fe20000010000 */
[----:B------:R-:W-:-:S03]  /*24f0*/  FMUL.FTZ R223, R217, R140 ;  /* 0x0000008cd9df7220 */ /* 0x000fc60000410000 */
[----:B------:R-:W-:Y:S01]  /*2500*/  FMUL.FTZ R230, R217, R142 ;  /* 0x0000008ed9e67220 */ /* 0x000fe20000410000 */
        /* <DEDUP_REMOVED lines=8> */
[----:B------:R-:W-:Y:S01]  /*2590*/  SEL R134, R223, R134, P5 ;  /* 0x00000086df867207 */ /* 0x000fe20002800000 */
[----:B0-----:R-:W-:Y:S01]  /*25a0*/  IMAD.WIDE.U32 R136, R219, 0x10, R136 ;  /* 0x00000010db887825 */ /* 0x001fe200078e0088 */
[----:B------:R-:W-:-:S05]  /*25b0*/  SEL R135, R230, R135, P5 ;  /* 0x00000087e6877207 */ /* 0x000fca0002800000 */
[----:B------:R-:W2:Y:S01]  /*25c0*/  LDG.E.128 R136, desc[UR4][R136.64] ;  /* 0x0000000488887981 */ /* 0x000ea2000c1e1d00 */
[----:B------:R-:W-:Y:S01]  /*25d0*/  ISETP.NE.U32.AND P5, PT, RZ, UR16, PT ;  /* 0x00000010ff007c0c */ /* 0x000fe2000bfa5070 */
[-C--:B------:R-:W-:Y:S01]  /*25e0*/  FMUL.FTZ R221, R221, R171.reuse ;  /* 0x000000abdddd7220 */ /* 0x080fe20000410000 */
[-C--:B------:R-:W-:Y:S01]  /*25f0*/  FMUL.FTZ R228, R228, R171.reuse ;  /* 0x000000abe4e47220 */ /* 0x080fe20000410000 */
[-C--:B------:R-:W-:Y:S01]  /*2600*/  FMUL.FTZ R223, R223, R171.reuse ;  /* 0x000000abdfdf7220 */ /* 0x080fe20000410000 */
[----:B------:R-:W-:Y:S01]  /*2610*/  ISETP.NE.AND.EX P5, PT, RZ, UR17, PT, P5 ;  /* 0x00000011ff007c0c */ /* 0x000fe2000bfa5350 */
[----:B------:R-:W-:Y:S01]  /*2620*/  FMUL.FTZ R221, R221, UR15 ;  /* 0x0000000fdddd7c20 */ /* 0x000fe20008410000 */
[----:B------:R-:W-:Y:S01]  /*2630*/  FMUL.FTZ R228, R228, UR15 ;  /* 0x0000000fe4e47c20 */ /* 0x000fe20008410000 */
[----:B------:R-:W-:Y:S01]  /*2640*/  FMUL.FTZ R223, R223, UR15 ;  /* 0x0000000fdfdf7c20 */ /* 0x000fe20008410000 */
[----:B------:R-:W-:-:S04]  /*2650*/  FMUL.FTZ R230, R230, R171 ;  /* 0x000000abe6e67220 */ /* 0x000fc80000410000 */
[----:B------:R-:W-:-:S05]  /*2660*/  FMUL.FTZ R230, R230, UR15 ;  /* 0x0000000fe6e67c20 */ /* 0x000fca0008410000 */
[----:B------:R-:W0:Y:S02]  /*2670*/  @P5 LDC.64 R140, c[0x0][0x308] ;  /* 0x0000c200ff8c5b82 */ /* 0x000e240000000a00 */
[----:B0-----:R-:W-:Y:S01]  /*2680*/  @P5 IMAD.WIDE.U32 R142, R219, 0x10, R140 ;  /* 0x00000010db8e5825 */ /* 0x001fe200078e008c */
[----:B------:R-:W-:-:S04]  /*2690*/  HFMA2.MMA R140, -RZ, RZ, 0, 0 ;  /* 0x00000000ff8c7435 */ /* 0x000fc800000001ff */
[----:B------:R0:W-:Y:S01]  /*26a0*/  @P5 STG.E.128 desc[UR4][R142.64], R132 ;  /* 0x000000848e005986 */ /* 0x0001e2000c101d04 */
[----:B------:R-:W-:-:S13]  /*26b0*/  LOP3.LUT P5, RZ, R151, 0xff, RZ, 0xc0, !PT ;  /* 0x000000ff97ff7812 */ /* 0x000fda00078ac0ff */
[----:B------:R-:W-:Y:S01]  /*26c0*/  @P5 FMUL.FTZ R140, R18, R221 ;  /* 0x000000dd128c5220 */ /* 0x000fe20000410000 */
[----:B0-----:R-:W-:Y:S01]  /*26d0*/  CS2R R142, SRZ ;  /* 0x00000000008e7805 */ /* 0x001fe2000001ff00 */
[----:B--2---:R-:W-:Y:S01]  /*26e0*/  FMUL.FTZ R141, R221, R136 ;  /* 0x00000088dd8d7220 */ /* 0x004fe20000410000 */
[----:B------:R-:W-:Y:S01]  /*26f0*/  FMUL.FTZ R137, R137, R228 ;  /* 0x000000e489897220 */ /* 0x000fe20000410000 */
[----:B------:R-:W-:Y:S01]  /*2700*/  FMUL.FTZ R138, R138, R223 ;  /* 0x000000df8a8a7220 */ /* 0x000fe20000410000 */
[----:B------:R-:W-:Y:S02]  /*2710*/  FMUL.FTZ R139, R139, R230 ;  /* 0x000000e68b8b7220 */ /* 0x000fe40000410000 */
[----:B------:R-:W-:Y:S02]  /*2720*/  FSEL R221, R141, RZ, P5 ;  /* 0x000000ff8ddd7208 */ /* 0x000fe40002800000 */
[----:B------:R-:W-:Y:S02]  /*2730*/  LOP3.LUT P5, RZ, R151, 0xff00, RZ, 0xc0, !PT ;  /* 0x0000ff0097ff7812 */ /* 0x000fe400078ac0ff */
[----:B------:R-:W-:Y:S01]  /*2740*/  MOV R141, RZ ;  /* 0x000000ff008d7202 */ /* 0x000fe20000000f00 */
[----:B------:R-:W-:-:S10]  /*2750*/  FADD.FTZ R76, R76, R221 ;  /* 0x000000dd4c4c7221 */ /* 0x000fd40000010000 */
[----:B------:R-:W-:Y:S01]  /*2760*/  @P5 FMUL.FTZ R141, R20, R228 ;  /* 0x000000e4148d5220 */ /* 0x000fe20000410000 */
[----:B------:R-:W-:Y:S02]  /*2770*/  FSEL R228, R137, RZ, P5 ;  /* 0x000000ff89e47208 */ /* 0x000fe40002800000 */
[----:B------:R-:W-:Y:S01]  /*2780*/  LOP3.LUT P5, RZ, R151, 0xff0000, RZ, 0xc0, !PT ;  /* 0x00ff000097ff7812 */ /* 0x000fe200078ac0ff */
[----:B------:R-:W0:Y:S02]  /*2790*/  LDC.64 R136, c[0x0][0x2f8] ;  /* 0x0000be00ff887b82 */ /* 0x000e240000000a00 */
[----:B------:R-:W-:-:S10]  /*27a0*/  FADD.FTZ R77, R77, R228 ;  /* 0x000000e44d4d7221 */ /* 0x000fd40000010000 */
[----:B------:R-:W-:Y:S01]  /*27b0*/  @P5 FMUL.FTZ R142, R21, R223 ;  /* 0x000000df158e5220 */ /* 0x000fe20000410000 */
[----:B------:R-:W-:Y:S02]  /*27c0*/  FSEL R223, R138, RZ, P5 ;  /* 0x000000ff8adf7208 */ /* 0x000fe40002800000 */
[----:B------:R-:W-:-:S03]  /*27d0*/  LOP3.LUT P5, RZ, R151, 0xff000000, RZ, 0xc0, !PT ;  /* 0xff00000097ff7812 */ /* 0x000fc600078ac0ff */
[----:B------:R-:W-:Y:S01]  /*27e0*/  FADD.FTZ R78, R78, R223 ;  /* 0x000000df4e4e7221 */ /* 0x000fe20000010000 */
[----:B------:R-:W-:Y:S01]  /*27f0*/  FSEL R138, R139, RZ, P5 ;  /* 0x000000ff8b8a7208 */ /* 0x000fe20002800000 */
[----:B0-----:R-:W-:-:S04]  /*2800*/  IMAD.WIDE.U32 R136, R219, 0x10, R136 ;  /* 0x00000010db887825 */ /* 0x001fc800078e0088 */
[----:B------:R-:W-:Y:S01]  /*2810*/  FADD.FTZ R79, R79, R138 ;  /* 0x0000008a4f4f7221 */ /* 0x000fe20000010000 */
[----:B------:R-:W-:-:S03]  /*2820*/  IADD3 R219, R219, 0x80, RZ ;  /* 0x00000080dbdb7810 */ /* 0x000fc60007ffe0ff */
[----:B------:R-:W-:-:S05]  /*2830*/  @P5 FMUL.FTZ R143, R22, R230 ;  /* 0x000000e6168f5220 */ /* 0x000fca0000410000 */
[----:B------:R0:W-:Y:S02]  /*2840*/  STG.E.128 desc[UR4][R136.64], R140 ;  /* 0x0000008c88007986 */ /* 0x0001e4000c101d04 */
.L_x_9699:
[----:B------:R-:W-:Y:S05]  /*2850*/  BSYNC B0 ;  /* 0x0000000000007941 */ /* 0x000fea0003800000 */
.L_x_9698:
[----:B------:R-:W-:Y:S01]  /*2860*/  ISETP.NE.AND P5, PT, R169, RZ, PT ;  /* 0x000000ffa900720c */ /* 0x000fe20003fa5270 */
[----:B------:R-:W-:-:S12]  /*2870*/  BSSY B0, `(.L_x_9700) ;  /* 0x0000047000007945 */ /* 0x000fd80003800000 */
[----:B------:R-:W-:Y:S05]  /*2880*/  @!P5 BRA `(.L_x_9701) ;  /* 0x000000040014d947 */ /* 0x000fea0003800000 */
[----:B------:R-:W-:-:S04]  /*2890*/  ISETP.NE.AND P5, PT, R163, RZ, PT ;  /* 0x000000ffa300720c */ /* 0x000fc80003fa5270 */
[----:B0-----:R-:W-:Y:S02]  /*28a0*/  FSEL R141, R185, RZ, !P5 ;  /* 0x000000ffb98d7208 */ /* 0x001fe40006800000 */
        /* <DEDUP_REMOVED lines=32> */
[----:B------:R-:W-:Y:S01]  /*2ab0*/  SEL R135, R232, R135, P6 ;  /* 0x00000087e8877207 */ /* 0x000fe20003000000 */
[----:B------:R-:W-:-:S04]  /*2ac0*/  FMUL.FTZ R141, R141, R171 ;  /* 0x000000ab8d8d7220 */ /* 0x000fc80000410000 */
[----:B------:R0:W-:Y:S01]  /*2ad0*/  @P5 STG.E.128 desc[UR4][R142.64], R132 ;  /* 0x000000848e005986 */ /* 0x0001e2000c101d04 */
[----:B------:R-:W-:Y:S01]  /*2ae0*/  LOP3.LUT P5, RZ, R152, 0xff, RZ, 0xc0, !PT ;  /* 0x000000ff98ff7812 */ /* 0x000fe200078ac0ff */
[----:B------:R-:W-:Y:S01]  /*2af0*/  FMUL.FTZ R221, R141, UR15 ;  /* 0x0000000f8ddd7c20 */ /* 0x000fe20008410000 */
[----:B------:R-:W-:Y:S01]  /*2b00*/  HFMA2.MMA R140, -RZ, RZ, 0, 0 ;  /* 0x00000000ff8c7435 */ /* 0x000fe200000001ff */
[----:B------:R-:W-:-:S04]  /*2b10*/  FMUL.FTZ R230, R230, R171 ;  /* 0x000000abe6e67220 */ /* 0x000fc80000410000 */
[----:B------:R-:W-:-:S06]  /*2b20*/  FMUL.FTZ R230, R230, UR15 ;  /* 0x0000000fe6e67c20 */ /* 0x000fcc0008410000 */
[----:B------:R-:W-:Y:S01]  /*2b30*/  @P5 FMUL.FTZ R140, R23, R221 ;  /* 0x000000dd178c5220 */ /* 0x000fe20000410000 */
[----:B------:R-:W-:-:S04]  /*2b40*/  FMUL.FTZ R223, R223, R171 ;  /* 0x000000abdfdf7220 */ /* 0x000fc80000410000 */
[----:B------:R-:W-:Y:S01]  /*2b50*/  FMUL.FTZ R223, R223, UR15 ;  /* 0x0000000fdfdf7c20 */ /* 0x000fe20008410000 */
[----:B0-----:R-:W-:Y:S01]  /*2b60*/  CS2R R142, SRZ ;  /* 0x00000000008e7805 */ /* 0x001fe2000001ff00 */
[----:B------:R-:W-:-:S04]  /*2b70*/  FMUL.FTZ R232, R232, R171 ;  /* 0x000000abe8e87220 */ /* 0x000fc80000410000 */
[----:B------:R-:W-:Y:S01]  /*2b80*/  FMUL.FTZ R232, R232, UR15 ;  /* 0x0000000fe8e87c20 */ /* 0x000fe20008410000 */
[----:B------:R-:W-:Y:S01]  /*2b90*/  IADD3 R219, R219, 0x80, RZ ;  /* 0x00000080dbdb7810 */ /* 0x000fe20007ffe0ff */
[----:B--2---:R-:W-:-:S05]  /*2ba0*/  FMUL.FTZ R141, R221, R136 ;  /* 0x00000088dd8d7220 */ /* 0x004fca0000410000 */
[----:B------:R-:W-:Y:S02]  /*2bb0*/  FSEL R221, R141, RZ, P5 ;  /* 0x000000ff8ddd7208 */ /* 0x000fe40002800000 */
[----:B------:R-:W-:Y:S01]  /*2bc0*/  LOP3.LUT P5, RZ, R152, 0xff00, RZ, 0xc0, !PT ;  /* 0x0000ff0098ff7812 */ /* 0x000fe200078ac0ff */
[----:B------:R-:W-:Y:S01]  /*2bd0*/  FMUL.FTZ R137, R137, R230 ;  /* 0x000000e689897220 */ /* 0x000fe20000410000 */
[----:B------:R-:W-:-:S04]  /*2be0*/  MOV R141, RZ ;  /* 0x000000ff008d7202 */ /* 0x000fc80000000f00 */
[----:B------:R-:W-:-:S07]  /*2bf0*/  FSEL R136, R137, RZ, P5 ;  /* 0x000000ff89887208 */ /* 0x000fce0002800000 */
[----:B------:R-:W-:Y:S01]  /*2c00*/  @P5 FMUL.FTZ R141, R24, R230 ;  /* 0x000000e6188d5220 */ /* 0x000fe20000410000 */
[----:B------:R-:W-:Y:S01]  /*2c10*/  LOP3.LUT P5, RZ, R152, 0xff0000, RZ, 0xc0, !PT ;  /* 0x00ff000098ff7812 */ /* 0x000fe200078ac0ff */
[----:B------:R-:W-:-:S05]  /*2c20*/  FMUL.FTZ R138, R138, R223 ;  /* 0x000000df8a8a7220 */ /* 0x000fca0000410000 */
[----:B------:R-:W-:-:S07]  /*2c30*/  FSEL R137, R138, RZ, P5 ;  /* 0x000000ff8a897208 */ /* 0x000fce0002800000 */
[----:B------:R-:W-:Y:S01]  /*2c40*/  @P5 FMUL.FTZ R142, R25, R223 ;  /* 0x000000df198e5220 */ /* 0x000fe20000410000 */
[----:B------:R-:W-:-:S13]  /*2c50*/  LOP3.LUT P5, RZ, R152, 0xff000000, RZ, 0xc0, !PT ;  /* 0xff00000098ff7812 */ /* 0x000fda00078ac0ff */
[----:B------:R-:W-:-:S05]  /*2c60*/  @P5 FMUL.FTZ R143, R26, R232 ;  /* 0x000000e81a8f5220 */ /* 0x000fca0000410000 */
[----:B------:R1:W-:Y:S01]  /*2c70*/  STG.E.128 desc[UR4][R228.64], R140 ;  /* 0x0000008ce4007986 */ /* 0x0003e2000c101d04 */
[----:B------:R-:W-:-:S05]  /*2c80*/  FMUL.FTZ R139, R139, R232 ;  /* 0x000000e88b8b7220 */ /* 0x000fca0000410000 */
[----:B------:R-:W-:Y:S01]  /*2c90*/  FSEL R138, R139, RZ, P5 ;  /* 0x000000ff8b8a7208 */ /* 0x000fe20002800000 */
[----:B------:R-:W-:Y:S01]  /*2ca0*/  FADD.FTZ R80, R80, R221 ;  /* 0x000000dd50507221 */ /* 0x000fe20000010000 */
[----:B------:R-:W-:Y:S01]  /*2cb0*/  FADD.FTZ R81, R81, R136 ;  /* 0x0000008851517221 */ /* 0x000fe20000010000 */
[----:B------:R-:W-:Y:S02]  /*2cc0*/  FADD.FTZ R82, R82, R137 ;  /* 0x0000008952527221 */ /* 0x000fe40000010000 */
[----:B------:R-:W-:-:S07]  /*2cd0*/  FADD.FTZ R83, R83, R138 ;  /* 0x0000008a53537221 */ /* 0x000fce0000010000 */
.L_x_9701:
[----:B------:R-:W-:Y:S05]  /*2ce0*/  BSYNC B0 ;  /* 0x0000000000007941 */ /* 0x000fea0003800000 */
.L_x_9700:
[----:B------:R-:W-:Y:S04]  /*2cf0*/  BSSY B0, `(.L_x_9702) ;  /* 0x0000047000007945 */ /* 0x000fe80003800000 */
[----:B------:R-:W-:Y:S05]  /*2d00*/  @!P0 BRA `(.L_x_9703) ;  /* 0x0000000400148947 */ /* 0x000fea0003800000 */
[----:B------:R-:W-:-:S04]  /*2d10*/  ISETP.NE.AND P5, PT, R163, RZ, PT ;  /* 0x000000ffa300720c */ /* 0x000fc80003fa5270 */
[----:B01----:R-:W-:Y:S02]  /*2d20*/  FSEL R141, R185, RZ, !P5 ;  /* 0x000000ffb98d7208 */ /* 0x003fe40006800000 */
        /* <DEDUP_REMOVED lines=67> */
.L_x_9703:
[----:B------:R-:W-:Y:S05]  /*3160*/  BSYNC B0 ;  /* 0x0000000000007941 */ /* 0x000fea0003800000 */
.L_x_9702:
[----:B------:R-:W-:Y:S04]  /*3170*/  BSSY B0, `(.L_x_9704) ;  /* 0x0000047000007945 */ /* 0x000fe80003800000 */
[----:B------:R-:W-:Y:S05]  /*3180*/  @!P1 BRA `(.L_x_9705) ;  /* 0x0000000400149947 */ /* 0x000fea0003800000 */
[----:B------:R-:W-:-:S04]  /*3190*/  ISETP.NE.AND P5, PT, R163, RZ, PT ;  /* 0x000000ffa300720c */ /* 0x000fc80003fa5270 */
[----:B012---:R-:W-:Y:S02]  /*31a0*/  FSEL R141, R185, RZ, !P5 ;  /* 0x000000ffb98d7208 */ /* 0x007fe40006800000 */
        /* <DEDUP_REMOVED lines=67> */
.L_x_9705:
[----:B------:R-:W-:Y:S05]  /*35e0*/  BSYNC B0 ;  /* 0x0000000000007941 */ /* 0x000fea0003800000 */
.L_x_9704:
[----:B------:R-:W-:Y:S04]  /*35f0*/  BSSY B0, `(.L_x_9706) ;  /* 0x0000047000007945 */ /* 0x000fe80003800000 */
[----:B------:R-:W-:Y:S05]  /*3600*/  @!P2 BRA `(.L_x_9707) ;  /* 0x000000040014a947 */ /* 0x000fea0003800000 */
[----:B------:R-:W-:-:S04]  /*3610*/  ISETP.NE.AND P5, PT, R163, RZ, PT ;  /* 0x000000ffa300720c */ /* 0x000fc80003fa5270 */
[----:B0123--:R-:W-:Y:S02]  /*3620*/  FSEL R141, R185, RZ, !P5 ;  /* 0x000000ffb98d7208 */ /* 0x00ffe40006800000 */
        /* <DEDUP_REMOVED lines=67> */
.L_x_9707:
[----:B------:R-:W-:Y:S05]  /*3a60*/  BSYNC B0 ;  /* 0x0000000000007941 */ /* 0x000fea0003800000 */
.L_x_9706:
[----:B------:R-:W-:Y:S01]  /*3a70*/  ISETP.NE.AND P5, PT, R168, RZ, PT ;  /* 0x000000ffa800720c */ /* 0x000fe20003fa5270 */
[----:B------:R-:W-:-:S12]  /*3a80*/  BSSY B0, `(.L_x_9708) ;  /* 0x0000046000007945 */ /* 0x000fd80003800000 */
[----:B------:R-:W-:Y:S05]  /*3a90*/  @!P5 BRA `(.L_x_9709) ;  /* 0x000000040010d947 */ /* 0x000fea0003800000 */
[----:B------:R-:W-:-:S04]  /*3aa0*/  ISETP.NE.AND P5, PT, R163, RZ, PT ;  /* 0x000000ffa300720c */ /* 0x000fc80003fa5270 */
[----:B01234-:R-:W-:Y:S02]  /*3ab0*/  FSEL R141, R185, RZ, !P5 ;  /* 0x000000ffb98d7208 */ /* 0x01ffe40006800000 */
        /* <DEDUP_REMOVED lines=66> */
.L_x_9709:
[----:B------:R-:W-:Y:S05]  /*3ee0*/  BSYNC B0 ;  /* 0x0000000000007941 */ /* 0x000fea0003800000 */
.L_x_9708:
[----:B------:R-:W-:Y:S02]  /*3ef0*/  IADD3 R167, R167, UR20, RZ ;  /* 0x00000014a7a77c10 */ /* 0x000fe4000fffe0ff */
[----:B------:R-:W-:Y:S02]  /*3f00*/  SEL R184, RZ, 0x1, P4 ;  /* 0x00000001ffb87807 */ /* 0x000fe40002000000 */
[----:B------:R-:W-:-:S13]  /*3f10*/  ISETP.GE.AND P4, PT, R167, UR21, PT ;  /* 0x00000015a7007c0c */ /* 0x000fda000bf86270 */
[----:B------:R-:W-:Y:S05]  /*3f20*/  @!P4 BRA `(.L_x_9710) ;  /* 0xffffffcc0088c947 */ /* 0x000fea000383ffff */
.L_x_9684:
        /* <DEDUP_REMOVED lines=9> */
[----:B------:R-:W5:Y:S08]  /*3fc0*/  LDC.64 R4, c[0x0][0x2d8] ;  /* 0x0000b600ff047b82 */ /* 0x000f700000000a00 */
[----:B------:R-:W1:Y:S01]  /*3fd0*/  LDC.64 R6, c[0x0][0x2f0] ;  /* 0x0000bc00ff067b82 */ /* 0x000e620000000a00 */
[----:B0-----:R-:W-:-:S05]  /*3fe0*/  IMAD.WIDE.U32 R2, R9, 0x10, R2 ;  /* 0x0000001009027825 */ /* 0x001fca00078e0002 */
[----:B------:R0:W-:Y:S01]  /*3ff0*/  STG.E.128 desc[UR4][R2.64], R56 ;  /* 0x0000003802007986 */ /* 0x0001e2000c101d04 */
[----:B-----5:R-:W-:-:S05]  /*4000*/  IMAD.WIDE.U32 R4, R9, 0x10, R4 ;  /* 0x0000001009047825 */ /* 0x020fca00078e0004 */
[----:B------:R0:W-:Y:S01]  /*4010*/  STG.E.128 desc[UR4][R4.64], R36 ;  /* 0x0000002404007986 */ /* 0x0001e2000c101d04 */
[C---:B-1----:R-:W-:Y:S01]  /*4020*/  IMAD.WIDE.U32 R6, R9.reuse, 0x10, R6 ;  /* 0x0000001009067825 */ /* 0x042fe200078e0006 */
[----:B------:R-:W-:-:S04]  /*4030*/  IADD3 R9, R9, 0x80, RZ ;  /* 0x0000008009097810 */ /* 0x000fc80007ffe0ff */
[----:B------:R0:W-:Y:S03]  /*4040*/  STG.E.128 desc[UR4][R6.64], R76 ;  /* 0x0000004c06007986 */ /* 0x0001e6000c101d04 */
.L_x_9712:
[----:B------:R-:W-:Y:S05]  /*4050*/  BSYNC B0 ;  /* 0x0000000000007941 */ /* 0x000fea0003800000 */
.L_x_9711:
[----:B------:R-:W-:Y:S01]  /*4060*/  ISETP.NE.AND P3, PT, R169, RZ, PT ;  /* 0x000000ffa900720c */ /* 0x000fe20003f65270 */
[----:B------:R-:W-:-:S12]  /*4070*/  BSSY B0, `(.L_x_9713) ;  /* 0x000000c000007945 */ /* 0x000fd80003800000 */
[----:B------:R-:W-:Y:S05]  /*4080*/  @!P3 BRA `(.L_x_9714) ;  /* 0x000000000028b947 */ /* 0x000fea0003800000 */
[----:B0-----:R-:W0:Y:S08]  /*4090*/  LDC.64 R2, c[0x0][0x2d0] ;  /* 0x0000b400ff027b82 */ /* 0x001e300000000a00 */
        /* <DEDUP_REMOVED lines=9> */
.L_x_9714:
[----:B------:R-:W-:Y:S05]  /*4130*/  BSYNC B0 ;  /* 0x0000000000007941 */ /* 0x000fea0003800000 */
.L_x_9713:
[----:B------:R-:W-:Y:S04]  /*4140*/  BSSY B0, `(.L_x_9715) ;  /* 0x000000c000007945 */ /* 0x000fe80003800000 */
        /* <DEDUP_REMOVED lines=11> */
.L_x_9716:
[----:B------:R-:W-:Y:S05]  /*4200*/  BSYNC B0 ;  /* 0x0000000000007941 */ /* 0x000fea0003800000 */
.L_x_9715:
        /* <DEDUP_REMOVED lines=12> */
.L_x_9718:
[----:B------:R-:W-:Y:S05]  /*42d0*/  BSYNC B0 ;  /* 0x0000000000007941 */ /* 0x000fea0003800000 */
.L_x_9717:
        /* <DEDUP_REMOVED lines=12> */
.L_x_9720:
[----:B------:R-:W-:Y:S05]  /*43a0*/  BSYNC B0 ;  /* 0x0000000000007941 */ /* 0x000fea0003800000 */
.L_x_9719:
[----:B------:R-:W-:-:S13]  /*43b0*/  ISETP.NE.AND P0, PT, R168, RZ, PT ;  /* 0x000000ffa800720c */ /* 0x000fda0003f05270 */
[----:B------:R-:W-:Y:S05]  /*43c0*/  @!P0 EXIT ;  /* 0x000000000000894d */ /* 0x000fea0003800000 */
[----:B0-----:R-:W0:Y:S08]  /*43d0*/  LDC.64 R2, c[0x0][0x2d0] ;  /* 0x0000b400ff027b82 */ /* 0x001e300000000a00 */
[----:B------:R-:W5:Y:S08]  /*43e0*/  LDC.64 R4, c[0x0][0x2d8] ;  /* 0x0000b600ff047b82 */ /* 0x000f700000000a00 */
[----:B------:R-:W1:Y:S01]  /*43f0*/  LDC.64 R6, c[0x0][0x2f0] ;  /* 0x0000bc00ff067b82 */ /* 0x000e620000000a00 */
[----:B0-----:R-:W-:-:S05]  /*4400*/  IMAD.WIDE.U32 R2, R9, 0x10, R2 ;  /* 0x0000001009027825 */ /* 0x001fca00078e0002 */
[----:B------:R-:W-:Y:S01]  /*4410*/  STG.E.128 desc[UR4][R2.64], R72 ;  /* 0x0000004802007986 */ /* 0x000fe2000c101d04 */
[----:B-----5:R-:W-:-:S05]  /*4420*/  IMAD.WIDE.U32 R4, R9, 0x10, R4 ;  /* 0x0000001009047825 */ /* 0x020fca00078e0004 */
[----:B------:R-:W-:Y:S01]  /*4430*/  STG.E.128 desc[UR4][R4.64], R52 ;  /* 0x0000003404007986 */ /* 0x000fe2000c101d04 */
[----:B-1----:R-:W-:-:S05]  /*4440*/  IMAD.WIDE.U32 R6, R9, 0x10, R6 ;  /* 0x0000001009067825 */ /* 0x002fca00078e0006 */
[----:B------:R-:W-:Y:S01]  /*4450*/  STG.E.128 desc[UR4][R6.64], R96 ;  /* 0x0000006006007986 */ /* 0x000fe2000c101d04 */
[----:B------:R-:W-:Y:S05]  /*4460*/  EXIT ;  /* 0x000000000000794d */ /* 0x000fea0003800000 */
.L_x_9697:
[----:B------:R-:W-:Y:S01]  /*4470*/  HFMA2.MMA R229, -RZ, RZ, 0, 9.5367431640625e-07 ;  /* 0x00000010ffe57435 */ /* 0x000fe200000001ff */
[----:B------:R-:W-:Y:S02]  /*4480*/  MOV R230, R225 ;  /* 0x000000e100e67202 */ /* 0x000fe40000000f00 */
[----:B------:R-:W-:Y:S02]  /*4490*/  MOV R232, 0x1f ;  /* 0x0000001f00e87802 */ /* 0x000fe40000000f00 */
[----:B-----5:R-:W-:-:S07]  /*44a0*/  MOV R223, 0xffffffff ;  /* 0xffffffff00df7802 */ /* 0x020fce0000000f00 */
[----:B------:R-:W-:Y:S05]  /*44b0*/  WARPSYNC.COLLECTIVE R223, `(.L_x_9721) ;  /* 0x00000000df087348 */ /* 0x000fea0003c00000 */
[----:B------:R0:W1:Y:S02]  /*44c0*/  SHFL.DOWN P6, R227, R230, R229, R232 ;  /* 0x080000e5e6e37389 */ /* 0x00006400000c00e8 */
[----:B01----:R-:W-:Y:S01]  /*44d0*/  ENDCOLLECTIVE ;  /* 0x000000000000791b */ /* 0x003fe20003800000 */
.L_x_9721:
[----:B------:R-:W-:Y:S02]  /*44e0*/  MOV R230, R228 ;  /* 0x000000e400e67202 */ /* 0x000fe40000000f00 */
[----:B------:R-:W-:-:S07]  /*44f0*/  MOV R136, R227 ;  /* 0x000000e300887202 */ /* 0x000fce0000000f00 */
[----:B------:R-:W-:Y:S05]  /*4500*/  WARPSYNC.COLLECTIVE R223, `(.L_x_9722) ;  /* 0x00000000df087348 */ /* 0x000fea0003c00000 */
[----:B------:R0:W1:Y:S02]  /*4510*/  SHFL.DOWN P6, R227, R230, R229, R232 ;  /* 0x080000e5e6e37389 */ /* 0x00006400000c00e8 */
[----:B01----:R-:W-:Y:S01]  /*4520*/  ENDCOLLECTIVE ;  /* 0x000000000000791b */ /* 0x003fe20003800000 */
.L_x_9722:
[----:B------:R-:W-:Y:S01]  /*4530*/  FADD.FTZ R136, R136, R225 ;  /* 0x000000e188887221 */ /* 0x000fe20000010000 */
[----:B------:R-:W-:-:S04]  /*4540*/  HFMA2.MMA R229, -RZ, RZ, 0, 4.76837158203125e-07 ;  /* 0x00000008ffe57435 */ /* 0x000fc800000001ff */
[----:B------:R-:W-:Y:S02]  /*4550*/  MOV R230, R136 ;  /* 0x0000008800e67202 */ /* 0x000fe40000000f00 */
[----:B------:R-:W-:-:S07]  /*4560*/  MOV R137, R227 ;  /* 0x000000e300897202 */ /* 0x000fce0000000f00 */
[----:B------:R-:W-:Y:S05]  /*4570*/  WARPSYNC.COLLECTIVE R223, `(.L_x_9723) ;  /* 0x00000000df087348 */ /* 0x000fea0003c00000 */
[----:B------:R0:W1:Y:S02]  /*4580*/  SHFL.DOWN P6, R227, R230, R229, R232 ;  /* 0x080000e5e6e37389 */ /* 0x00006400000c00e8 */
[----:B01----:R-:W-:Y:S01]  /*4590*/  ENDCOLLECTIVE ;  /* 0x000000000000791b */ /* 0x003fe20003800000 */
.L_x_9723:
[----:B------:R-:W-:-:S05]  /*45a0*/  FADD.FTZ R137, R137, R228 ;  /* 0x000000e489897221 */ /* 0x000fca0000010000 */
[----:B------:R-:W-:Y:S02]  /*45b0*/  MOV R230, R137 ;  /* 0x0000008900e67202 */ /* 0x000fe40000000f00 */
[----:B------:R-:W-:-:S07]  /*45c0*/  MOV R139, R227 ;  /* 0x000000e3008b7202 */ /* 0x000fce0000000f00 */
[----:B------:R-:W-:Y:S05]  /*45d0*/  WARPSYNC.COLLECTIVE R223, `(.L_x_9724) ;  /* 0x00000000df087348 */ /* 0x000fea0003c00000 */
[----:B------:R0:W1:Y:S02]  /*45e0*/  SHFL.DOWN P6, R227, R230, R229, R232 ;  /* 0x080000e5e6e37389 */ /* 0x00006400000c00e8 */
[----:B01----:R-:W-:Y:S01]  /*45f0*/  ENDCOLLECTIVE ;  /* 0x000000000000791b */ /* 0x003fe20003800000 */
.L_x_9724:
[----:B------:R-:W-:Y:S01]  /*4600*/  FADD.FTZ R139, R136, R139 ;  /* 0x0000008b888b7221 */ /* 0x000fe20000010000 */
[----:B------:R-:W-:-:S04]  /*4610*/  HFMA2.MMA R229, -RZ, RZ, 0, 2.384185791015625e-07 ;  /* 0x00000004ffe57435 */ /* 0x000fc800000001ff */
[----:B------:R-:W-:Y:S02]  /*4620*/  MOV R230, R139 ;  /* 0x0000008b00e67202 */ /* 0x000fe40000000f00 */
[----:B------:R-:W-:-:S07]  /*4630*/  MOV R138, R227 ;  /* 0x000000e3008a7202 */ /* 0x000fce0000000f00 */
[----:B------:R-:W-:Y:S05]  /*4640*/  WARPSYNC.COLLECTIVE R223, `(.L_x_9725) ;  /* 0x00000000df087348 */ /* 0x000fea0003c00000 */
[----:B------:R0:W1:Y:S02]  /*4650*/  SHFL.DOWN P6, R227, R230, R229, R232 ;  /* 0x080000e5e6e37389 */ /* 0x00006400000c00e8 */
[----:B01----:R-:W-:Y:S01]  /*4660*/  ENDCOLLECTIVE ;  /* 0x000000000000791b */ /* 0x003fe20003800000 */
.L_x_9725:
[----:B------:R-:W-:-:S05]  /*4670*/  FADD.FTZ R138, R137, R138 ;  /* 0x0000008a898a7221 */ /* 0x000fca0000010000 */
[----:B------:R-:W-:Y:S02]  /*4680*/  MOV R230, R138 ;  /* 0x0000008a00e67202 */ /* 0x000fe40000000f00 */
[----:B------:R-:W-:-:S07]  /*4690*/  MOV R140, R227 ;  /* 0x000000e3008c7202 */ /* 0x000fce0000000f00 */
[----:B------:R-:W-:Y:S05]  /*46a0*/  WARPSYNC.COLLECTIVE R223, `(.L_x_9726) ;  /* 0x00000000df087348 */ /* 0x000fea0003c00000 */
[----:B------:R0:W1:Y:S02]  /*46b0*/  SHFL.DOWN P6, R227, R230, R229, R232 ;  /* 0x080000e5e6e37389 */ /* 0x00006400000c00e8 */
[----:B01----:R-:W-:Y:S01]  /*46c0*/  ENDCOLLECTIVE ;  /* 0x000000000000791b */ /* 0x003fe20003800000 */
.L_x_9726:
[----:B------:R-:W-:Y:S01]  /*46d0*/  FADD.FTZ R140, R139, R140 ;  /* 0x0000008c8b8c7221 */ /* 0x000fe20000010000 */
[----:B------:R-:W-:-:S04]  /*46e0*/  HFMA2.MMA R229, -RZ, RZ, 0, 1.1920928955078125e-07 ;  /* 0x00000002ffe57435 */ /* 0x000fc800000001ff */
[----:B------:R-:W-:Y:S02]  /*46f0*/  MOV R230, R140 ;  /* 0x0000008c00e67202 */ /* 0x000fe40000000f00 */
[----:B------:R-:W-:-:S07]  /*4700*/  MOV R141, R227 ;  /* 0x000000e3008d7202 */ /* 0x000fce0000000f00 */
[----:B------:R-:W-:Y:S05]  /*4710*/  WARPSYNC.COLLECTIVE R223, `(.L_x_9727) ;  /* 0x00000000df087348 */ /* 0x000fea0003c00000 */
[----:B------:R0:W1:Y:S02]  /*4720*/  SHFL.DOWN P6, R227, R230, R229, R232 ;  /* 0x080000e5e6e37389 */ /* 0x00006400000c00e8 */
[----:B01----:R-:W-:Y:S01]  /*4730*/  ENDCOLLECTIVE ;  /* 0x000000000000791b */ /* 0x003fe20003800000 */
.L_x_9727:
[----:B------:R-:W-:-:S05]  /*4740*/  FADD.FTZ R141, R138, R141 ;  /* 0x0000008d8a8d7221 */ /* 0x000fca0000010000 */
[----:B------:R-:W-:Y:S02]  /*4750*/  MOV R230, R141 ;  /* 0x0000008d00e67202 */ /* 0x000fe40000000f00 */
[----:B------:R-:W-:-:S07]  /*4760*/  MOV R143, R227 ;  /* 0x000000e3008f7202 */ /* 0x000fce0000000f00 */
[----:B------:R-:W-:Y:S05]  /*4770*/  WARPSYNC.COLLECTIVE R223, `(.L_x_9728) ;  /* 0x00000000df087348 */ /* 0x000fea0003c00000 */
[----:B------:R0:W1:Y:S02]  /*4780*/  SHFL.DOWN P6, R227, R230, R229, R232 ;  /* 0x080000e5e6e37389 */ /* 0x00006400000c00e8 */
[----:B01----:R-:W-:Y:S01]  /*4790*/  ENDCOLLECTIVE ;  /* 0x000000000000791b */ /* 0x003fe20003800000 */
.L_x_9728:
[----:B------:R-:W-:Y:S01]  /*47a0*/  FADD.FTZ R143, R140, R143 ;  /* 0x0000008f8c8f7221 */ /* 0x000fe20000010000 */
[----:B------:R-:W-:-:S04]  /*47b0*/  HFMA2.MMA R229, -RZ, RZ, 0, 5.9604644775390625e-08 ;  /* 0x00000001ffe57435 */ /* 0x000fc800000001ff */
[----:B------:R-:W-:Y:S02]  /*47c0*/  MOV R230, R143 ;  /* 0x0000008f00e67202 */ /* 0x000fe40000000f00 */
[----:B------:R-:W-:-:S07]  /*47d0*/  MOV R142, R227 ;  /* 0x000000e3008e7202 */ /* 0x000fce0000000f00 */
[----:B------:R-:W-:Y:S05]  /*47e0*/  WARPSYNC.COLLECTIVE R223, `(.L_x_9729) ;  /* 0x00000000df087348 */ /* 0x000fea0003c00000 */
[----:B------:R0:W1:Y:S02]  /*47f0*/  SHFL.DOWN P6, R227, R230, R229, R232 ;  /* 0x080000e5e6e37389 */ /* 0x00006400000c00e8 */
[----:B01----:R-:W-:Y:S01]  /*4800*/  ENDCOLLECTIVE ;  /* 0x000000000000791b */ /* 0x003fe20003800000 */
.L_x_9729:
[----:B------:R-:W-:-:S05]  /*4810*/  FADD.FTZ R142, R141, R142 ;  /* 0x0000008e8d8e7221 */ /* 0x000fca0000010000 */
[----:B------:R-:W-:Y:S02]  /*4820*/  MOV R230, R142 ;  /* 0x0000008e00e67202 */ /* 0x000fe40000000f00 */
[----:B------:R-:W-:-:S07]  /*4830*/  MOV R184, R227 ;  /* 0x000000e300b87202 */ /* 0x000fce0000000f00 */
[----:B------:R-:W-:Y:S05]  /*4840*/  WARPSYNC.COLLECTIVE R223, `(.L_x_9730) ;  /* 0x00000000df087348 */ /* 0x000fea0003c00000 */
[----:B------:R0:W1:Y:S02]  /*4850*/  SHFL.DOWN P6, R227, R230, R229, R232 ;  /* 0x080000e5e6e37389 */ /* 0x00006400000c00e8 */
[----:B01----:R-:W-:Y:S01]  /*4860*/  ENDCOLLECTIVE ;  /* 0x000000000000791b */ /* 0x003fe20003800000 */
.L_x_9730:
[----:B------:R-:W-:Y:S01]  /*4870*/  MOV R137, R227 ;  /* 0x000000e300897202 */ /* 0x000fe20000000f00 */
[----:B------:R-:W-:Y:S06]  /*4880*/  BRA `(.L_x_9731) ;  /* 0xffffffd800707947 */ /* 0x000fec000383ffff */
.L_x_9732:
        /* <DEDUP_REMOVED lines=15> */
.L_x_11433:


//--------------------- .text._ZN10layer_norm13ln_bwd_kernelINS_13Kernel_traitsI6__halfffffjLj3072ELj1ELj1ELj4ELj16ENS_18Kernel_traits_baseILj3072ES2_ffffjLj128EEEEELb1ELb1ELb0ELb1EEEvNS_9BwdParamsE --------------------------
	.section	.text._ZN10layer_norm13ln_bwd_kernelINS_13Kernel_traitsI6__halfffffjLj3072ELj1ELj1ELj4ELj16ENS_18Kernel_traits_baseILj3072ES2_ffffjLj128EEEEELb1ELb1ELb0ELb1EEEvNS_9BwdParamsE,"ax",@progbits
	.align	128
        .global         _ZN10layer_norm13ln_bwd_kernelINS_13Kernel_traitsI6__halfffffjLj3072ELj1ELj1ELj4ELj16ENS_18Kernel_traits_baseILj3072ES2_ffffjLj128EEEEELb1ELb1ELb0ELb1EEEvNS_9BwdParamsE
        .type           _ZN10layer_norm13ln_bwd_kernelINS_13Kernel_traitsI6__halfffffjLj3072ELj1ELj1ELj4ELj16ENS_18Kernel_traits_baseILj3072ES2_ffffjLj128EEEEELb1ELb1ELb0ELb1EEEvNS_9BwdParamsE,@function
        .size           _ZN10layer_norm13ln_bwd_kernelINS_13Kernel_traitsI6__halfffffjLj3072ELj1ELj1ELj4ELj16ENS_18Kernel_traits_baseILj3072ES2_ffffjLj128EEEEELb1ELb1ELb0ELb1EEEvNS_9BwdParamsE,(.L_x_11434 - _ZN10layer_norm13ln_bwd_kernelINS_13Kernel_traitsI6__halfffffjLj3072ELj1ELj1ELj4ELj16ENS_18Kernel_traits_baseILj3072ES2_ffffjLj128EEEEELb1ELb1ELb0ELb1EEEvNS_9BwdParamsE)
        .other          _ZN10layer_norm13ln_bwd_kernelINS_13Kernel_traitsI6__halfffffjLj3072ELj1ELj1ELj4ELj16ENS_18Kernel_traits_baseILj3072ES2_ffffjLj128EEEEELb1ELb1ELb0ELb1EEEvNS_9BwdParamsE,@"STO_CUDA_ENTRY STV_DEFAULT"
_ZN10layer_norm13ln_bwd_kernelINS_13Kernel_traitsI6__halfffffjLj3072ELj1ELj1ELj4ELj16ENS_18Kernel_traits_baseILj3072ES2_ffffjLj128EEEEELb1ELb1ELb0ELb1EEEvNS_9BwdParamsE:
.text._ZN10layer_norm13ln_bwd_kernelINS_13Kernel_traitsI6__halfffffjLj3072ELj1ELj1ELj4ELj16ENS_18Kernel_traits_baseILj3072ES2_ffffjLj128EEEEELb1ELb1ELb0ELb1EEEvNS_9BwdParamsE:
        /* <DEDUP_REMOVED lines=52> */
.L_x_9733:
        /* <DEDUP_REMOVED lines=102> */
[----:B------:R-:W-:-:S02]  /*09a0*/  CS2R R6, SRZ ;  /* 0x0000000000067805 */ /* 0x000fc4000001ff00 */
[----:B------:R-:W-:Y:S02]  /*09b0*/  CS2R R8, SRZ ;  /* 0x0000000000087805 */ /* 0x000fe4000001ff00 */
[----:B------:R-:W-:Y:S02]  /*09c0*/  CS2R R10, SRZ ;  /* 0x00000000000a7805 */ /* 0x000fe4000001ff00 */
[----:B------:R-:W-:Y:S02]  /*09d0*/  CS2R R12, SRZ ;  /* 0x00000000000c7805 */ /* 0x000fe4000001ff00 */
[----:B------:R-:W-:Y:S02]  /*09e0*/  CS2R R14, SRZ ;  /* 0x00000000000e7805 */ /* 0x000fe4000001ff00 */
[----:B------:R-:W-:Y:S01]  /*09f0*/  CS2R R16, SRZ ;  /* 0x0000000000107805 */ /* 0x000fe2000001ff00 */
        /* <DEDUP_REMOVED lines=23> */
[----:B------:R-:W-:-:S07]  /*0b70*/  HADD2.F32 R175, -RZ, R175.H0_H0 ;  /* 0x200000afffaf7230 */ /* 0x000fce0000004100 */
.L_x_9736:
[----:B------:R-:W0:Y:S01]  /*0b80*/  LDC.64 R86, c[0x0][0x250] ;  /* 0x00009400ff567b82 */ /* 0x000e220000000a00 */
[----:B------:R-:W-:Y:S01]  /*0b90*/  IMAD R72, R203, UR8, RZ ;  /* 0x00000008cb487c24 */ /* 0x000fe2000f8e02ff */
[----:B------:R-:W-:-:S04]  /*0ba0*/  LOP3.LUT R220, R0, 0x7f, RZ, 0xc0, !PT ;  /* 0x0000007f00dc7812 */ /* 0x000fc800078ec0ff */
[----:B------:R-:W-:Y:S02]  /*0bb0*/  SHF.R.S32.HI R73, RZ, 0x1f, R72 ;  /* 0x0000001fff497819 */ /* 0x000fe40000011448 */
[----:B------:R-:W1:Y:S02]  /*0bc0*/  LDC.64 R112, c[0x0][0x238] ;  /* 0x00008e00ff707b82 */ /* 0x000e640000000a00 */
[----:B------:R-:W-:-:S04]  /*0bd0*/  LEA.HI R73, R73, R72, RZ, 0x2 ;  /* 0x0000004849497211 */ /* 0x000fc800078f10ff */
[----:B------:R-:W-:Y:S02]  /*0be0*/  LEA.HI.SX32 R220, R73, R220, 0x1e ;  /* 0x000000dc49dc7211 */ /* 0x000fe400078ff2ff */
[----:B------:R-:W2:Y:S08]  /*0bf0*/  LDC.64 R116, c[0x0][0x2b8] ;  /* 0x0000ae00ff747b82 */ /* 0x000eb00000000a00 */
[----:B------:R-:W3:Y:S01]  /*0c00*/  LDC.64 R204, c[0x0][0x258] ;  /* 0x00009600ffcc7b82 */ /* 0x000ee20000000a00 */
[----:B0-----:R-:W-:-:S05]  /*0c10*/  IMAD.WIDE R86, R203, 0x4, R86 ;  /* 0x00000004cb567825 */ /* 0x001fca00078e0256 */
[----:B------:R-:W4:Y:S01]  /*0c20*/  LDG.E R243, desc[UR4][R86.64] ;  /* 0x0000000456f37981 */ /* 0x000f22000c1e1900 */
[C---:B-1----:R-:W-:Y:S01]  /*0c30*/  IMAD.WIDE.U32 R72, R220.reuse, 0x10, R112 ;  /* 0x00000010dc487825 */ /* 0x042fe200078e0070 */
[C---:B------:R-:W-:Y:S01]  /*0c40*/  IADD3 R211, R220.reuse, 0x80, RZ ;  /* 0x00000080dcd37810 */ /* 0x040fe20007ffe0ff */
[----:B------:R-:W0:Y:S04]  /*0c50*/  LDC.64 R158, c[0x0][0x2c8] ;  /* 0x0000b200ff9e7b82 */ /* 0x000e280000000a00 */
[----:B------:R-:W4:Y:S01]  /*0c60*/  LDG.E.128 R72, desc[UR4][R72.64] ;  /* 0x0000000448487981 */ /* 0x000f22000c1e1d00 */
[----:B--2---:R-:W-:-:S03]  /*0c70*/  IMAD.WIDE.U32 R76, R220, 0x10, R116 ;  /* 0x00000010dc4c7825 */ /* 0x004fc600078e0074 */
[----:B------:R-:W1:Y:S03]  /*0c80*/  @P0 LDC.64 R164, c[0x0][0x270] ;  /* 0x00009c00ffa40b82 */ /* 0x000e660000000a00 */
[----:B------:R-:W2:Y:S01]  /*0c90*/  LDG.E.128 R76, desc[UR4][R76.64] ;  /* 0x000000044c4c7981 */ /* 0x000ea2000c1e1d00 */
[----:B---3--:R-:W-:-:S04]  /*0ca0*/  IMAD.WIDE R204, R203, 0x4, R204 ;  /* 0x00000004cbcc7825 */ /* 0x008fc800078e02cc */
[----:B------:R-:W3:Y:S02]  /*0cb0*/  LDC.64 R230, c[0x0][0x240] ;  /* 0x00009000ffe67b82 */ /* 0x000ee40000000a00 */
[----:B------:R0:W2:Y:S01]  /*0cc0*/  LDG.E R204, desc[UR4][R204.64] ;  /* 0x00000004cccc7981 */ /* 0x0000a2000c1e1900 */
[----:B------:R-:W-:-:S04]  /*0cd0*/  IMAD.WIDE.U32 R80, R211, 0x10, R112 ;  /* 0x00000010d3507825 */ /* 0x000fc800078e0070 */
[----:B------:R-:W-:Y:S02]  /*0ce0*/  IMAD.WIDE.U32 R84, R211, 0x10, R116 ;  /* 0x00000010d3547825 */ /* 0x000fe400078e0074 */
[----:B------:R-:W2:Y:S01]  /*0cf0*/  LDG.E.128 R80, desc[UR4][R80.64] ;  /* 0x0000000450507981 */ /* 0x000ea2000c1e1d00 */
[----:B------:R-:W-:-:S03]  /*0d00*/  IADD3 R209, R220, 0x100, RZ ;  /* 0x00000100dcd17810 */ /* 0x000fc60007ffe0ff */
[----:B------:R-:W2:Y:S02]  /*0d10*/  LDG.E.128 R84, desc[UR4][R84.64] ;  /* 0x0000000454547981 */ /* 0x000ea4000c1e1d00 */
[----:B------:R-:W-:-:S04]  /*0d20*/  IMAD.WIDE.U32 R88, R209, 0x10, R112 ;  /* 0x00000010d1587825 */ /* 0x000fc800078e0070 */
[----:B------:R-:W-:Y:S02]  /*0d30*/  IMAD.WIDE.U32 R92, R209, 0x10, R116 ;  /* 0x00000010d15c7825 */ /* 0x000fe400078e0074 */
[----:B------:R-:W2:Y:S01]  /*0d40*/  LDG.E.128 R88, desc[UR4][R88.64] ;  /* 0x0000000458587981 */ /* 0x000ea2000c1e1d00 */
[----:B------:R-:W-:-:S03]  /*0d50*/  IADD3 R207, R220, 0x180, RZ ;  /* 0x00000180dccf7810 */ /* 0x000fc60007ffe0ff */
[----:B------:R-:W2:Y:S02]  /*0d60*/  LDG.E.128 R92, desc[UR4][R92.64] ;  /* 0x000000045c5c7981 */ /* 0x000ea4000c1e1d00 */
[----:B------:R-:W-:Y:S01]  /*0d70*/  IMAD.WIDE.U32 R96, R207, 0x10, R112 ;  /* 0x00000010cf607825 */ /* 0x000fe200078e0070 */
[----:B0-----:R-:W-:-:S03]  /*0d80*/  IADD3 R205, R220, 0x200, RZ ;  /* 0x00000200dccd7810 */ /* 0x001fc60007ffe0ff */
[----:B------:R-:W-:Y:S02]  /*0d90*/  IMAD.WIDE.U32 R100, R207, 0x10, R116 ;  /* 0x00000010cf647825 */ /* 0x000fe400078e0074 */
[----:B------:R-:W2:Y:S02]  /*0da0*/  LDG.E.128 R96, desc[UR4][R96.64] ;  /* 0x0000000460607981 */ /* 0x000ea4000c1e1d00 */
[C---:B------:R-:W-:Y:S02]  /*0db0*/  IMAD.WIDE.U32 R104, R205.reuse, 0x10, R112 ;  /* 0x00000010cd687825 */ /* 0x040fe400078e0070 */
[----:B------:R-:W2:Y:S04]  /*0dc0*/  LDG.E.128 R100, desc[UR4][R100.64] ;  /* 0x0000000464647981 */ /* 0x000ea8000c1e1d00 */
[----:B------:R-:W2:Y:S01]  /*0dd0*/  LDG.E.128 R104, desc[UR4][R104.64] ;  /* 0x0000000468687981 */ /* 0x000ea2000c1e1d00 */
[----:B------:R-:W-:Y:S01]  /*0de0*/  IMAD.WIDE.U32 R108, R205, 0x10, R116 ;  /* 0x00000010cd6c7825 */ /* 0x000fe200078e0074 */
[----:B------:R-:W-:-:S05]  /*0df0*/  IADD3 R176, R220, 0x280, RZ ;  /* 0x00000280dcb07810 */ /* 0x000fca0007ffe0ff */
[----:B------:R-:W2:Y:S01]  /*0e00*/  LDG.E.128 R108, desc[UR4][R108.64] ;  /* 0x000000046c6c7981 */ /* 0x000ea2000c1e1d00 */
[----:B------:R-:W-:-:S04]  /*0e10*/  IMAD.WIDE.U32 R112, R176, 0x10, R112 ;  /* 0x00000010b0707825 */ /* 0x000fc800078e0070 */
[----:B------:R-:W-:Y:S02]  /*0e20*/  IMAD.WIDE.U32 R116, R176, 0x10, R116 ;  /* 0x00000010b0747825 */ /* 0x000fe400078e0074 */
[----:B------:R-:W2:Y:S04]  /*0e30*/  LDG.E.128 R112, desc[UR4][R112.64] ;  /* 0x0000000470707981 */ /* 0x000ea8000c1e1d00 */
[----:B------:R-:W2:Y:S01]  /*0e40*/  LDG.E.128 R116, desc[UR4][R116.64] ;  /* 0x0000000474747981 */ /* 0x000ea2000c1e1d00 */
[----:B------:R-:W-:-:S04]  /*0e50*/  ISETP.NE.U32.AND P1, PT, R158, RZ, PT ;  /* 0x000000ff9e00720c */ /* 0x000fc80003f25070 */
[----:B------:R-:W-:Y:S02]  /*0e60*/  ISETP.NE.AND.EX P1, PT, R159, RZ, PT, P1 ;  /* 0x000000ff9f00720c */ /* 0x000fe40003f25310 */
[----:B------:R-:W-:Y:S02]  /*0e70*/  SHF.R.S32.HI R206, RZ, 0x1f, R203 ;  /* 0x0000001fffce7819 */ /* 0x000fe400000114cb */
[----:B-1----:R-:W-:-:S04]  /*0e80*/  @P0 LEA R238, P2, R203, R164, 0x2 ;  /* 0x000000a4cbee0211 */ /* 0x002fc800078410ff */
[----:B------:R-:W-:-:S05]  /*0e90*/  @P0 LEA.HI.X R239, R203, R165, R206, 0x2, P2 ;  /* 0x000000a5cbef0211 */ /* 0x000fca00010f14ce */
[----:B------:R-:W0:Y:S01]  /*0ea0*/  @P1 LDC.64 R224, c[0x0][0x2c8] ;  /* 0x0000b200ffe01b82 */ /* 0x000e220000000a00 */
[----:B------:R-:W-:Y:S01]  /*0eb0*/  ISETP.NE.AND P2, PT, RZ, UR9, PT ;  /* 0x00000009ff007c0c */ /* 0x000fe2000bf45270 */
[----:B---3--:R-:W-:-:S04]  /*0ec0*/  IMAD.WIDE.U32 R236, R209, 0x4, R230 ;  /* 0x00000004d1ec7825 */ /* 0x008fc800078e00e6 */
[--C-:B------:R-:W-:Y:S01]  /*0ed0*/  IMAD.WIDE.U32 R240, R211, 0x4, R230.reuse ;  /* 0x00000004d3f07825 */ /* 0x100fe200078e00e6 */
[----:B------:R1:W5:Y:S01]  /*0ee0*/  LDG.E R210, desc[UR4][R236.64] ;  /* 0x00000004ecd27981 */ /* 0x000362000c1e1900 */
[----:B------:R-:W3:Y:S02]  /*0ef0*/  @P1 LDC.64 R228, c[0x0][0x2c8] ;  /* 0x0000b200ffe41b82 */ /* 0x000ee40000000a00 */
[----:B------:R-:W-:Y:S01]  /*0f00*/  IMAD.WIDE.U32 R234, R207, 0x4, R230 ;  /* 0x00000004cfea7825 */ /* 0x000fe200078e00e6 */
[----:B------:R-:W5:Y:S01]  /*0f10*/  LDG.E R212, desc[UR4][R240.64] ;  /* 0x00000004f0d47981 */ /* 0x000f62000c1e1900 */
[----:B------:R-:W-:-:S03]  /*0f20*/  MOV R165, 0x3f800000 ;  /* 0x3f80000000a57802 */ /* 0x000fc60000000f00 */
[----:B------:R1:W5:Y:S01]  /*0f30*/  LDG.E R208, desc[UR4][R234.64] ;  /* 0x00000004ead07981 */ /* 0x000362000c1e1900 */
[----:B------:R-:W1:Y:S01]  /*0f40*/  @P1 LDC.64 R216, c[0x0][0x2c8] ;  /* 0x0000b200ffd81b82 */ /* 0x000e620000000a00 */
[--C-:B------:R-:W-:Y:S02]  /*0f50*/  IMAD.WIDE.U32 R226, R220, 0x4, R230.reuse ;  /* 0x00000004dce27825 */ /* 0x100fe400078e00e6 */
[----:B------:R2:W5:Y:S02]  /*0f60*/  @P0 LDG.E R165, desc[UR4][R238.64] ;  /* 0x00000004eea50981 */ /* 0x000564000c1e1900 */
[----:B------:R-:W-:Y:S02]  /*0f70*/  IMAD.WIDE.U32 R232, R205, 0x4, R230 ;  /* 0x00000004cde87825 */ /* 0x000fe400078e00e6 */
[----:B------:R-:W5:Y:S01]  /*0f80*/  LDG.E R227, desc[UR4][R226.64] ;  /* 0x00000004e2e37981 */ /* 0x000f62000c1e1900 */
[----:B------:R-:W1:Y:S01]  /*0f90*/  @P1 LDC.64 R222, c[0x0][0x2c8] ;  /* 0x0000b200ffde1b82 */ /* 0x000e620000000a00 */
[----:B0-----:R-:W-:-:S02]  /*0fa0*/  @P1 IMAD.WIDE.U32 R224, R211, 0x10, R224 ;  /* 0x00000010d3e01825 */ /* 0x001fc400078e00e0 */
[----:B------:R-:W5:Y:S02]  /*0fb0*/  LDG.E R206, desc[UR4][R232.64] ;  /* 0x00000004e8ce7981 */ /* 0x000f64000c1e1900 */
[----:B------:R-:W-:Y:S02]  /*0fc0*/  IMAD.WIDE.U32 R230, R176, 0x4, R230 ;  /* 0x00000004b0e67825 */ /* 0x000fe400078e00e6 */
[----:B------:R0:W5:Y:S01]  /*0fd0*/  @P1 LDG.E.128 R48, desc[UR4][R224.64] ;  /* 0x00000004e0301981 */ /* 0x000162000c1e1d00 */
[----:B------:R-:W0:Y:S01]  /*0fe0*/  @P1 LDC.64 R218, c[0x0][0x2c8] ;  /* 0x0000b200ffda1b82 */ /* 0x000e220000000a00 */
[----:B---3--:R-:W-:Y:S02]  /*0ff0*/  @P1 IMAD.WIDE.U32 R228, R220, 0x10, R228 ;  /* 0x00000010dce41825 */ /* 0x008fe400078e00e4 */
[----:B------:R3:W5:Y:S04]  /*1000*/  LDG.E R164, desc[UR4][R230.64] ;  /* 0x00000004e6a47981 */ /* 0x000768000c1e1900 */
[----:B------:R3:W5:Y:S01]  /*1010*/  @P1 LDG.E.128 R44, desc[UR4][R228.64] ;  /* 0x00000004e42c1981 */ /* 0x000762000c1e1d00 */
[----:B------:R-:W3:Y:S01]  /*1020*/  @P1 LDC.64 R214, c[0x0][0x2c8] ;  /* 0x0000b200ffd61b82 */ /* 0x000ee20000000a00 */
[----:B-1----:R-:W-:-:S05]  /*1030*/  @P1 IMAD.WIDE.U32 R216, R205, 0x10, R216 ;  /* 0x00000010cdd81825 */ /* 0x002fca00078e00d8 */
[----:B------:R1:W5:Y:S01]  /*1040*/  @P1 LDG.E.128 R60, desc[UR4][R216.64] ;  /* 0x00000004d83c1981 */ /* 0x000362000c1e1d00 */
[----:B------:R-:W-:-:S05]  /*1050*/  @P1 IMAD.WIDE.U32 R222, R209, 0x10, R222 ;  /* 0x00000010d1de1825 */ /* 0x000fca00078e00de */
[----:B------:R1:W5:Y:S01]  /*1060*/  @P1 LDG.E.128 R52, desc[UR4][R222.64] ;  /* 0x00000004de341981 */ /* 0x000362000c1e1d00 */
[----:B0-----:R-:W-:-:S05]  /*1070*/  @P1 IMAD.WIDE.U32 R218, R207, 0x10, R218 ;  /* 0x00000010cfda1825 */ /* 0x001fca00078e00da */
[----:B------:R0:W5:Y:S01]  /*1080*/  @P1 LDG.E.128 R56, desc[UR4][R218.64] ;  /* 0x00000004da381981 */ /* 0x000162000c1e1d00 */
[----:B---3--:R-:W-:Y:S01]  /*1090*/  @P1 IMAD.WIDE.U32 R214, R176, 0x10, R214 ;  /* 0x00000010b0d61825 */ /* 0x008fe200078e00d6 */
[----:B------:R-:W-:-:S04]  /*10a0*/  LOP3.LUT P4, RZ, R213, 0xff, RZ, 0xc0, !PT ;  /* 0x000000ffd5ff7812 */ /* 0x000fc8000788c0ff */
[----:B------:R3:W5:Y:S01]  /*10b0*/  @P1 LDG.E.128 R64, desc[UR4][R214.64] ;  /* 0x00000004d6401981 */ /* 0x000762000c1e1d00 */
[----:B------:R-:W-:Y:S01]  /*10c0*/  UMOV UR6, 0xffffffff ;  /* 0xffffffff00067882 */ /* 0x000fe20000000000 */
[----:B------:R-:W-:Y:S02]  /*10d0*/  LOP3.LUT P1, RZ, R0, 0x1f, RZ, 0xc0, !PT ;  /* 0x0000001f00ff7812 */ /* 0x000fe4000782c0ff */
[----:B----4-:R-:W-:-:S05]  /*10e0*/  FSEL R243, R243, RZ, !P2 ;  /* 0x000000fff3f37208 */ /* 0x010fca0005000000 */
[C---:B------:R-:W-:Y:S01]  /*10f0*/  FADD.FTZ R237, -R243.reuse, R72 ;  /* 0x00000048f3ed7221 */ /* 0x040fe20000010100 */
[C---:B------:R-:W-:Y:S01]  /*1100*/  FADD.FTZ R73, -R243.reuse, R73 ;  /* 0x00000049f3497221 */ /* 0x040fe20000010100 */
[----:B------:R-:W-:Y:S01]  /*1110*/  FADD.FTZ R235, -R243, R74 ;  /* 0x0000004af3eb7221 */ /* 0x000fe20000010100 */
[----:B--2---:R-:W-:Y:S01]  /*1120*/  FMUL.FTZ R240, R201, R76 ;  /* 0x0000004cc9f07220 */ /* 0x004fe20000410000 */
[----:B------:R-:W-:Y:S01]  /*1130*/  FMUL.FTZ R244, R202, R77 ;  /* 0x0000004dcaf47220 */ /* 0x000fe20000410000 */
[C---:B------:R-:W-:Y:S01]  /*1140*/  FMUL.FTZ R237, R204.reuse, R237 ;  /* 0x000000edcced7220 */ /* 0x040fe20000410000 */
[C---:B------:R-:W-:Y:S01]  /*1150*/  FMUL.FTZ R241, R204.reuse, R73 ;  /* 0x00000049ccf17220 */ /* 0x040fe20000410000 */
[----:B------:R-:W-:Y:S02]  /*1160*/  FADD.FTZ R73, RZ, R240 ;  /* 0x000000f0ff497221 */ /* 0x000fe40000010000 */
[----:B------:R-:W-:Y:S01]  /*1170*/  FFMA.FTZ R72, R237, R240, RZ ;  /* 0x000000f0ed487223 */ /* 0x000fe200000100ff */
[----:B------:R-:W-:Y:S01]  /*1180*/  FMUL.FTZ R238, R199, R78 ;  /* 0x0000004ec7ee7220 */ /* 0x000fe20000410000 */
[----:B------:R-:W-:Y:S01]  /*1190*/  FADD.FTZ R73, R73, R244 ;  /* 0x000000f449497221 */ /* 0x000fe20000010000 */
[----:B------:R-:W-:Y:S01]  /*11a0*/  FADD.FTZ R75, -R243, R75 ;  /* 0x0000004bf34b7221 */ /* 0x000fe20000010100 */
[----:B------:R-:W-:Y:S01]  /*11b0*/  FMUL.FTZ R235, R204, R235 ;  /* 0x000000ebcceb7220 */ /* 0x000fe20000410000 */
[----:B------:R-:W-:Y:S01]  /*11c0*/  FFMA.FTZ R72, R241, R244, R72 ;  /* 0x000000f4f1487223 */ /* 0x000fe20000010048 */
[----:B------:R-:W-:Y:S01]  /*11d0*/  FMUL.FTZ R242, R200, R79 ;  /* 0x0000004fc8f27220 */ /* 0x000fe20000410000 */
[----:B------:R-:W-:Y:S01]  /*11e0*/  FADD.FTZ R73, R73, R238 ;  /* 0x000000ee49497221 */ /* 0x000fe20000010000 */
[C---:B------:R-:W-:Y:S01]  /*11f0*/  FMUL.FTZ R239, R204.reuse, R75 ;  /* 0x0000004bccef7220 */ /* 0x040fe20000410000 */
        /* <DEDUP_REMOVED lines=20> */
[----:B-1----:R-:W-:Y:S01]  /*1340*/  FADD.FTZ R217, -R243, R88 ;  /* 0x00000058f3d97221 */ /* 0x002fe20000010100 */
        /* <DEDUP_REMOVED lines=9> */
[C---:B0-----:R-:W-:Y:S01]  /*13e0*/  FMUL.FTZ R219, R204.reuse, R89 ;  /* 0x00000059ccdb7220 */ /* 0x041fe20000410000 */
        /* <DEDUP_REMOVED lines=10> */
[----:B------:R-:W-:Y:S01]  /*1490*/  FADD.FTZ R213, -R243, R96 ;  /* 0x00000060f3d57221 */ /* 0x000fe20000010100 */
[----:B------:R-:W-:Y:S01]  /*14a0*/  FFMA.FTZ R72, R221, R226, R72 ;  /* 0x000000e2dd487223 */ /* 0x000fe20000010048 */
[----:B---3--:R-:W-:Y:S01]  /*14b0*/  FADD.FTZ R215, -R243, R98 ;  /* 0x00000062f3d77221 */ /* 0x008fe20000010100 */
[C---:B------:R-:W-:Y:S01]  /*14c0*/  FMUL.FTZ R214, R204.reuse, R97 ;  /* 0x00000061ccd67220 */ /* 0x040fe20000410000 */
[----:B------:R-:W-:Y:S01]  /*14d0*/  FMUL.FTZ R216, R189, R100 ;  /* 0x00000064bdd87220 */ /* 0x000fe20000410000 */
[----:B------:R-:W-:Y:S01]  /*14e0*/  FADD.FTZ R73, R73, R228 ;  /* 0x000000e449497221 */ /* 0x000fe20000010000 */
[C---:B------:R-:W-:Y:S01]  /*14f0*/  FMUL.FTZ R213, R204.reuse, R213 ;  /* 0x000000d5ccd57220 */ /* 0x040fe20000410000 */
[----:B------:R-:W-:Y:S01]  /*1500*/  FFMA.FTZ R74, R223, R228, R72 ;  /* 0x000000e4df4a7223 */ /* 0x000fe20000010048 */
[----:B------:R-:W-:Y:S01]  /*1510*/  FMUL.FTZ R215, R204, R215 ;  /* 0x000000d7ccd77220 */ /* 0x000fe20000410000 */
[----:B------:R-:W-:Y:S01]  /*1520*/  FADD.FTZ R99, -R243, R99 ;  /* 0x00000063f3637221 */ /* 0x000fe20000010100 */
[C---:B------:R-:W-:Y:S01]  /*1530*/  FADD.FTZ R36, R101.reuse, R36 ;  /* 0x0000002465247221 */ /* 0x040fe20000010000 */
[----:B------:R-:W-:Y:S01]  /*1540*/  FFMA.FTZ R128, R101, R214, R128 ;  /* 0x000000d665807223 */ /* 0x000fe20000010080 */
[----:B------:R-:W-:Y:S01]  /*1550*/  FADD.FTZ R75, -R243, R104 ;  /* 0x00000068f34b7221 */ /* 0x000fe20000010100 */
        /* <DEDUP_REMOVED lines=8> */
[C---:B------:R-:W-:Y:S01]  /*15e0*/  FMUL.FTZ R102, R204.reuse, R99 ;  /* 0x00000063cc667220 */ /* 0x040fe20000410000 */
        /* <DEDUP_REMOVED lines=14> */
[C---:B------:R-:W-:Y:S01]  /*16d0*/  FADD.FTZ R95, -R243.reuse, R105 ;  /* 0x00000069f35f7221 */ /* 0x040fe20000010100 */
[----:B------:R-:W-:Y:S01]  /*16e0*/  FFMA.FTZ R75, R102, R103, R73 ;  /* 0x00000067664b7223 */ /* 0x000fe20000010049 */
[----:B------:R-:W-:Y:S01]  /*16f0*/  FADD.FTZ R107, -R243, R107 ;  /* 0x0000006bf36b7221 */ /* 0x000fe20000010100 */
        /* <DEDUP_REMOVED lines=9> */
[C---:B------:R-:W-:Y:S01]  /*1790*/  FMUL.FTZ R100, R204.reuse, R107 ;  /* 0x0000006bcc647220 */ /* 0x040fe20000410000 */
[----:B------:R-:W-:Y:S01]  /*17a0*/  FMUL.FTZ R99, R183, R110 ;  /* 0x0000006eb7637220 */ /* 0x000fe20000410000 */
[----:B------:R-:W-:Y:S01]  /*17b0*/  FADD.FTZ R78, R73, R98 ;  /* 0x00000062494e7221 */ /* 0x000fe20000010000 */
[----:B------:R-:W-:Y:S01]  /*17c0*/  FMUL.FTZ R96, R204, R77 ;  /* 0x0000004dcc607220 */ /* 0x000fe20000410000 */
[----:B------:R-:W-:Y:S01]  /*17d0*/  FFMA.FTZ R73, R95, R98, R74 ;  /* 0x000000625f497223 */ /* 0x000fe2000001004a */
[C---:B------:R-:W-:Y:S01]  /*17e0*/  FADD.FTZ R30, R111.reuse, R30 ;  /* 0x0000001e6f1e7221 */ /* 0x040fe20000010000 */
[----:B------:R-:W-:Y:S01]  /*17f0*/  FFMA.FTZ R122, R111, R100, R122 ;  /* 0x000000646f7a7223 */ /* 0x000fe2000001007a */
[C---:B------:R-:W-:Y:S01]  /*1800*/  FADD.FTZ R113, -R243.reuse, R113 ;  /* 0x00000071f3717221 */ /* 0x040fe20000010100 */
[----:B------:R-:W-:Y:S01]  /*1810*/  FMUL.FTZ R111, R184, R111 ;  /* 0x0000006fb86f7220 */ /* 0x000fe20000410000 */
[----:B------:R-:W-:Y:S01]  /*1820*/  FADD.FTZ R78, R78, R99 ;  /* 0x000000634e4e7221 */ /* 0x000fe20000010000 */
[C---:B------:R-:W-:Y:S01]  /*1830*/  FADD.FTZ R77, -R243.reuse, R112 ;  /* 0x00000070f34d7221 */ /* 0x040fe20000010100 */
        /* <DEDUP_REMOVED lines=15> */
[----:B------:R-:W-:Y:S01]  /*1930*/  FADD.FTZ R75, R74, R117 ;  /* 0x000000754a4b7221 */ /* 0x000fe20000010000 */
[----:B------:R-:W-:Y:S01]  /*1940*/  FADD.FTZ R115, -R243, R115 ;  /* 0x00000073f3737221 */ /* 0x000fe20000010100 */
[----:B------:R-:W-:Y:S01]  /*1950*/  SHF.R.U32.HI R72, RZ, 0x5, R0 ;  /* 0x00000005ff487819 */ /* 0x000fe20000011600 */
        /* <DEDUP_REMOVED lines=8> */
[----:B------:R-:W-:Y:S01]  /*19e0*/  LOP3.LUT R76, R72, 0x7fffffc, RZ, 0xc0, !PT ;  /* 0x07fffffc484c7812 */ /* 0x000fe200078ec0ff */
        /* <DEDUP_REMOVED lines=46> */
.L_x_9747:
[----:B------:R-:W3:Y:S01]  /*1cd0*/  S2R R80, SR_CgaCtaId ;  /* 0x0000000000507919 */ /* 0x000ee20000008800 */
[----:B------:R-:W-:Y:S01]  /*1ce0*/  MOV R79, 0x400 ;  /* 0x00000400004f7802 */ /* 0x000fe20000000f00 */
[----:B------:R-:W0:Y:S01]  /*1cf0*/  LDC.64 R114, c[0x0][0x220] ;  /* 0x00008800ff727b82 */ /* 0x000e220000000a00 */
[----:B------:R-:W-:Y:S01]  /*1d00*/  @!P1 LOP3.LUT R77, R72, 0x3, RZ, 0xc0, !PT ;  /* 0x00000003484d9812 */ /* 0x000fe200078ec0ff */
[----:B--2---:R-:W-:Y:S01]  /*1d10*/  FADD.FTZ R85, R73, R74 ;  /* 0x0000004a49557221 */ /* 0x004fe20000010000 */
[----:B-1----:R-:W-:Y:S01]  /*1d20*/  FADD.FTZ R84, R78, R75 ;  /* 0x0000004b4e547221 */ /* 0x002fe20000010000 */
[----:B------:R-:W-:Y:S05]  /*1d30*/  WARPSYNC.ALL ;  /* 0x0000000000007948 */ /* 0x000fea0003800000 */
[----:B------:R-:W-:Y:S01]  /*1d40*/  @!P1 IADD3 R77, R76, R77, RZ ;  /* 0x0000004d4c4d9210 */ /* 0x000fe20007ffe0ff */
[----:B0-----:R-:W-:Y:S01]  /*1d50*/  IMAD.WIDE.U32 R72, R220, 0x10, R114 ;  /* 0x00000010dc487825 */ /* 0x001fe200078e0072 */
[----:B---3--:R-:W-:-:S04]  /*1d60*/  LEA R79, R80, R79, 0x18 ;  /* 0x0000004f504f7211 */ /* 0x008fc800078ec0ff */
[----:B------:R-:W-:-:S05]  /*1d70*/  @!P1 LEA R86, R77, R79, 0x3 ;  /* 0x0000004f4d569211 */ /* 0x000fca00078e18ff */
[----:B------:R-:W-:Y:S01]  /*1d80*/  @!P1 STS.64 [R86+0x3000], R84 ;  /* 0x0030005456009388 */ /* 0x000fe20000000a00 */
[----:B------:R-:W-:Y:S06]  /*1d90*/  BAR.SYNC.DEFER_BLOCKING 0x0 ;  /* 0x0000000000007b1d */ /* 0x000fec0000010000 */
[----:B------:R-:W2:Y:S01]  /*1da0*/  LDG.E.128 R72, desc[UR4][R72.64] ;  /* 0x0000000448487981 */ /* 0x000ea2000c1e1d00 */
[----:B------:R-:W-:Y:S02]  /*1db0*/  LEA R87, R76, R79, 0x3 ;  /* 0x0000004f4c577211 */ /* 0x000fe400078e18ff */
[----:B------:R-:W-:-:S02]  /*1dc0*/  ISETP.NE.U32.AND P1, PT, R158, RZ, PT ;  /* 0x000000ff9e00720c */ /* 0x000fc40003f25070 */
[----:B-----5:R-:W-:Y:S01]  /*1dd0*/  LOP3.LUT P5, RZ, R227, 0xff, RZ, 0xc0, !PT ;  /* 0x000000ffe3ff7812 */ /* 0x020fe200078ac0ff */
[----:B------:R-:W0:Y:S01]  /*1de0*/  LDS.128 R76, [R87+0x3000] ;  /* 0x00300000574c7984 */ /* 0x000e220000000c00 */
[----:B------:R-:W-:Y:S02]  /*1df0*/  ISETP.NE.AND.EX P1, PT, R159, RZ, PT, P1 ;  /* 0x000000ff9f00720c */ /* 0x000fe40003f25310 */
[C---:B------:R-:W-:Y:S01]  /*1e00*/  LOP3.LUT P3, RZ, R227.reuse, 0xff00, RZ, 0xc0, !PT ;  /* 0x0000ff00e3ff7812 */ /* 0x040fe2000786c0ff */
[----:B------:R-:W1:Y:S01]  /*1e10*/  LDS.128 R80, [R87+0x3010] ;  /* 0x0030100057507984 */ /* 0x000e620000000c00 */
[----:B------:R-:W-:Y:S01]  /*1e20*/  LOP3.LUT P6, RZ, R227, 0xff000000, RZ, 0xc0, !PT ;  /* 0xff000000e3ff7812 */ /* 0x000fe200078cc0ff */
[----:B0-----:R-:W-:Y:S01]  /*1e30*/  FADD.FTZ R105, RZ, R76 ;  /* 0x0000004cff697221 */ /* 0x001fe20000010000 */
[----:B------:R-:W-:-:S03]  /*1e40*/  FADD.FTZ R76, RZ, R77 ;  /* 0x0000004dff4c7221 */ /* 0x000fc60000010000 */
[----:B------:R-:W-:Y:S01]  /*1e50*/  FADD.FTZ R105, R78, R105 ;  /* 0x000000694e697221 */ /* 0x000fe20000010000 */
[----:B------:R-:W-:Y:S02]  /*1e60*/  FADD.FTZ R76, R79, R76 ;  /* 0x0000004c4f4c7221 */ /* 0x000fe40000010000 */
[----:B------:R-:W0:Y:S01]  /*1e70*/  LDC.64 R78, c[0x0][0x2f8] ;  /* 0x0000be00ff4e7b82 */ /* 0x000e220000000a00 */
        /* <DEDUP_REMOVED lines=10> */
[----:B------:R-:W-:Y:S01]  /*1f20*/  ISETP.NE.AND.EX P2, PT, RZ, UR13, PT, P2 ;  /* 0x0000000dff007c0c */ /* 0x000fe2000bf45320 */
[-CC-:B------:R-:W-:Y:S01]  /*1f30*/  FFMA.FTZ R235, R235, R105.reuse, R104.reuse ;  /* 0x00000069ebeb7223 */ /* 0x180fe20000010068 */
[----:B------:R-:W-:Y:S01]  /*1f40*/  FADD.FTZ R237, R240, -R237 ;  /* 0x800000edf0ed7221 */ /* 0x000fe20000010000 */
[----:B------:R-:W-:Y:S01]  /*1f50*/  FADD.FTZ R241, R244, -R241 ;  /* 0x800000f1f4f17221 */ /* 0x000fe20000010000 */
[----:B------:R-:W-:Y:S01]  /*1f60*/  FFMA.FTZ R239, R239, R105, R104 ;  /* 0x00000069efef7223 */ /* 0x000fe20000010068 */
[----:B------:R-:W-:Y:S01]  /*1f70*/  FADD.FTZ R235, R238, -R235 ;  /* 0x800000ebeeeb7221 */ /* 0x000fe20000010000 */
[C---:B------:R-:W-:Y:S01]  /*1f80*/  FMUL.FTZ R237, R204.reuse, R237 ;  /* 0x000000edcced7220 */ /* 0x040fe20000410000 */
[----:B------:R-:W-:Y:S01]  /*1f90*/  FMUL.FTZ R82, R204, R241 ;  /* 0x000000f1cc527220 */ /* 0x000fe20000410000 */
[----:B------:R-:W-:Y:S01]  /*1fa0*/  FADD.FTZ R239, R242, -R239 ;  /* 0x800000eff2ef7221 */ /* 0x000fe20000010000 */
[----:B------:R-:W-:Y:S01]  /*1fb0*/  FMUL.FTZ R235, R204, R235 ;  /* 0x000000ebcceb7220 */ /* 0x000fe20000410000 */
[----:B------:R-:W-:Y:S01]  /*1fc0*/  @P1 FADD.FTZ R237, R44, R237 ;  /* 0x000000ed2ced1221 */ /* 0x000fe20000010000 */
[----:B------:R-:W-:Y:S01]  /*1fd0*/  @P1 FADD.FTZ R82, R45, R82 ;  /* 0x000000522d521221 */ /* 0x000fe20000010000 */
[----:B0-----:R-:W-:Y:S01]  /*1fe0*/  IMAD.WIDE.U32 R112, R220, 0x10, R78 ;  /* 0x00000010dc707825 */ /* 0x001fe200078e004e */
[----:B------:R-:W0:Y:S03]  /*1ff0*/  @P2 LDC.64 R80, c[0x0][0x308] ;  /* 0x0000c200ff502b82 */ /* 0x000e260000000a00 */
[----:B------:R-:W-:Y:S01]  /*2000*/  FMUL.FTZ R76, R237, R165 ;  /* 0x000000a5ed4c7220 */ /* 0x000fe20000410000 */
[----:B------:R-:W-:Y:S01]  /*2010*/  @P1 FADD.FTZ R235, R46, R235 ;  /* 0x000000eb2eeb1221 */ /* 0x000fe20000010000 */
[----:B------:R-:W-:-:S02]  /*2020*/  CS2R R78, SRZ ;  /* 0x00000000004e7805 */ /* 0x000fc4000001ff00 */
[----:B------:R-:W-:Y:S01]  /*2030*/  FMUL.FTZ R77, R76, UR11 ;  /* 0x0000000b4c4d7c20 */ /* 0x000fe20008410000 */
[----:B------:R-:W-:Y:S01]  /*2040*/  MOV R76, RZ ;  /* 0x000000ff004c7202 */ /* 0x000fe20000000f00 */
[----:B------:R-:W-:Y:S02]  /*2050*/  FMUL.FTZ R83, R235, R165 ;  /* 0x000000a5eb537220 */ /* 0x000fe40000410000 */
[----:B------:R-:W-:Y:S02]  /*2060*/  @P5 FMUL.FTZ R76, R178, R77 ;  /* 0x0000004db24c5220 */ /* 0x000fe40000410000 */
[----:B------:R-:W-:Y:S01]  /*2070*/  FMUL.FTZ R109, R83, UR11 ;  /* 0x0000000b536d7c20 */ /* 0x000fe20008410000 */
[----:B--2---:R-:W-:Y:S01]  /*2080*/  FMUL.FTZ R72, R77, R72 ;  /* 0x000000484d487220 */ /* 0x004fe20000410000 */
[----:B------:R-:W-:-:S04]  /*2090*/  FMUL.FTZ R77, R82, R165 ;  /* 0x000000a5524d7220 */ /* 0x000fc80000410000 */
[----:B------:R-:W-:Y:S01]  /*20a0*/  FMUL.FTZ R84, R77, UR11 ;  /* 0x0000000b4d547c20 */ /* 0x000fe20008410000 */
[----:B------:R-:W-:Y:S01]  /*20b0*/  HFMA2.MMA R77, -RZ, RZ, 0, 0 ;  /* 0x00000000ff4d7435 */ /* 0x000fe200000001ff */
[----:B------:R-:W-:Y:S02]  /*20c0*/  FSEL R107, R72, RZ, P5 ;  /* 0x000000ff486b7208 */ /* 0x000fe40002800000 */
[----:B------:R-:W-:Y:S01]  /*20d0*/  FMUL.FTZ R106, R73, R84 ;  /* 0x00000054496a7220 */ /* 0x000fe20000410000 */
[----:B------:R-:W-:Y:S01]  /*20e0*/  LOP3.LUT P5, RZ, R227, 0xff0000, RZ, 0xc0, !PT ;  /* 0x00ff0000e3ff7812 */ /* 0x000fe200078ac0ff */
[----:B0-----:R-:W-:-:S04]  /*20f0*/  @P2 IMAD.WIDE.U32 R72, R220, 0x10, R80 ;  /* 0x00000010dc482825 */ /* 0x001fc800078e0050 */
[----:B------:R-:W-:Y:S01]  /*2100*/  @P3 FMUL.FTZ R77, R177, R84 ;  /* 0x00000054b14d3220 */ /* 0x000fe20000410000 */
[----:B------:R-:W-:Y:S01]  /*2110*/  FMUL.FTZ R84, R204, R239 ;  /* 0x000000efcc547220 */ /* 0x000fe20000410000 */
[----:B------:R-:W-:Y:S02]  /*2120*/  FSEL R106, R106, RZ, P3 ;  /* 0x000000ff6a6a7208 */ /* 0x000fe40001800000 */
[----:B------:R-:W-:Y:S01]  /*2130*/  ISETP.NE.U32.AND P3, PT, RZ, UR12, PT ;  /* 0x0000000cff007c0c */ /* 0x000fe2000bf65070 */
[----:B------:R-:W-:-:S03]  /*2140*/  @P1 FADD.FTZ R84, R47, R84 ;  /* 0x000000542f541221 */ /* 0x000fc60000010000 */
[----:B------:R-:W-:Y:S01]  /*2150*/  ISETP.NE.AND.EX P3, PT, RZ, UR13, PT, P3 ;  /* 0x0000000dff007c0c */ /* 0x000fe2000bf65330 */
[----:B------:R-:W-:Y:S01]  /*2160*/  FMUL.FTZ R85, R84, R165 ;  /* 0x000000a554557220 */ /* 0x000fe20000410000 */
[----:B------:R-:W-:Y:S02]  /*2170*/  @P5 FMUL.FTZ R78, R162, R109 ;  /* 0x0000006da24e5220 */ /* 0x000fe40000410000 */
[----:B------:R-:W-:Y:S01]  /*2180*/  SEL R81, R82, R69, P3 ;  /* 0x0000004552517207 */ /* 0x000fe20001800000 */
[----:B------:R-:W-:Y:S01]  /*2190*/  FMUL.FTZ R108, R85, UR11 ;  /* 0x0000000b556c7c20 */ /* 0x000fe20008410000 */
[----:B------:R-:W-:Y:S02]  /*21a0*/  SEL R80, R237, R68, P3 ;  /* 0x00000044ed507207 */ /* 0x000fe40001800000 */
[----:B------:R-:W-:Y:S01]  /*21b0*/  SEL R82, R235, R70, P3 ;  /* 0x00000046eb527207 */ /* 0x000fe20001800000 */
[----:B------:R-:W-:Y:S01]  /*21c0*/  @P6 FMUL.FTZ R79, R163, R108 ;  /* 0x0000006ca34f6220 */ /* 0x000fe20000410000 */
[----:B------:R-:W-:Y:S01]  /*21d0*/  SEL R83, R84, R71, P3 ;  /* 0x0000004754537207 */ /* 0x000fe20001800000 */
[----:B------:R-:W-:-:S04]  /*21e0*/  IMAD.WIDE.U32 R84, R211, 0x10, R114 ;  /* 0x00000010d3547825 */ /* 0x000fc800078e0072 */
[----:B------:R-:W-:Y:S04]  /*21f0*/  @P2 STG.E.128 desc[UR4][R72.64], R80 ;  /* 0x0000005048002986 */ /* 0x000fe8000c101d04 */
[----:B------:R0:W-:Y:S04]  /*2200*/  STG.E.128 desc[UR4][R112.64], R76 ;  /* 0x0000004c70007986 */ /* 0x0001e8000c101d04 */
[----:B------:R-:W2:Y:S01]  /*2210*/  LDG.E.128 R84, desc[UR4][R84.64] ;  /* 0x0000000454547981 */ /* 0x000ea2000c1e1d00 */
[-CC-:B------:R-:W-:Y:S01]  /*2220*/  FFMA.FTZ R225, R225, R105.reuse, R104.reuse ;  /* 0x00000069e1e17223 */ /* 0x180fe20000010068 */
[--C-:B------:R-:W-:Y:S01]  /*2230*/  FFMA.FTZ R229, R229, R105, R104.reuse ;  /* 0x00000069e5e57223 */ /* 0x100fe20000010068 */
[----:B------:R-:W-:Y:S01]  /*2240*/  FMUL.FTZ R74, R74, R109 ;  /* 0x0000006d4a4a7220 */ /* 0x000fe20000410000 */
[----:B------:R-:W-:Y:S01]  /*2250*/  FMUL.FTZ R108, R75, R108 ;  /* 0x0000006c4b6c7220 */ /* 0x000fe20000410000 */
[----:B------:R-:W-:Y:S01]  /*2260*/  FADD.FTZ R225, R230, -R225 ;  /* 0x800000e1e6e17221 */ /* 0x000fe20000010000 */
[----:B------:R-:W-:Y:S01]  /*2270*/  FADD.FTZ R229, R232, -R229 ;  /* 0x800000e5e8e57221 */ /* 0x000fe20000010000 */
[--C-:B------:R-:W-:Y:S01]  /*2280*/  FFMA.FTZ R231, R231, R105, R104.reuse ;  /* 0x00000069e7e77223 */ /* 0x100fe20000010068 */
[----:B------:R-:W-:Y:S01]  /*2290*/  FSEL R109, R74, RZ, P5 ;  /* 0x000000ff4a6d7208 */ /* 0x000fe20002800000 */
[----:B------:R-:W-:Y:S01]  /*22a0*/  FMUL.FTZ R225, R204, R225 ;  /* 0x000000e1cce17220 */ /* 0x000fe20000410000 */
[----:B------:R-:W-:Y:S01]  /*22b0*/  LOP3.LUT P5, RZ, R212, 0xff, RZ, 0xc0, !PT ;  /* 0x000000ffd4ff7812 */ /* 0x000fe200078ac0ff */
[----:B------:R-:W1:Y:S01]  /*22c0*/  @P2 LDC.64 R74, c[0x0][0x308] ;  /* 0x0000c200ff4a2b82 */ /* 0x000e620000000a00 */
[----:B------:R-:W-:Y:S01]  /*22d0*/  FSEL R108, R108, RZ, P6 ;  /* 0x000000ff6c6c7208 */ /* 0x000fe20003000000 */
[----:B------:R-:W-:Y:S01]  /*22e0*/  @P1 FADD.FTZ R225, R48, R225 ;  /* 0x000000e130e11221 */ /* 0x000fe20000010000 */
[----:B0-----:R-:W-:Y:S01]  /*22f0*/  FMUL.FTZ R78, R204, R229 ;  /* 0x000000e5cc4e7220 */ /* 0x001fe20000410000 */
[----:B------:R-:W-:Y:S01]  /*2300*/  LOP3.LUT P6, RZ, R212, 0xff00, RZ, 0xc0, !PT ;  /* 0x0000ff00d4ff7812 */ /* 0x000fe200078cc0ff */
[----:B------:R-:W-:Y:S01]  /*2310*/  FFMA.FTZ R233, R233, R105, R104 ;  /* 0x00000069e9e97223 */ /* 0x000fe20000010068 */
[-C--:B------:R-:W-:Y:S01]  /*2320*/  FMUL.FTZ R72, R225, R165.reuse ;  /* 0x000000a5e1487220 */ /* 0x080fe20000410000 */
[----:B------:R-:W-:Y:S01]  /*2330*/  @P1 FADD.FTZ R78, R49, R78 ;  /* 0x0000004e314e1221 */ /* 0x000fe20000010000 */
[----:B------:R-:W-:Y:S01]  /*2340*/  FADD.FTZ R231, R234, -R231 ;  /* 0x800000e7eae77221 */ /* 0x000fe20000010000 */
[----:B------:R-:W-:Y:S01]  /*2350*/  FADD.FTZ R233, R236, -R233 ;  /* 0x800000e9ece97221 */ /* 0x000fe20000010000 */
[----:B------:R-:W-:Y:S01]  /*2360*/  FMUL.FTZ R76, R72, UR11 ;  /* 0x0000000b484c7c20 */ /* 0x000fe20008410000 */
[----:B------:R-:W-:Y:S01]  /*2370*/  FMUL.FTZ R73, R78, R165 ;  /* 0x000000a54e497220 */ /* 0x000fe20000410000 */
[C---:B------:R-:W-:Y:S01]  /*2380*/  FMUL.FTZ R231, R204.reuse, R231 ;  /* 0x000000e7cce77220 */ /* 0x040fe20000410000 */
[----:B------:R-:W-:-:S02]  /*2390*/  FMUL.FTZ R80, R204, R233 ;  /* 0x000000e9cc507220 */ /* 0x000fc40000410000 */
[----:B------:R-:W-:Y:S01]  /*23a0*/  FMUL.FTZ R77, R73, UR11 ;  /* 0x0000000b494d7c20 */ /* 0x000fe20008410000 */
[----:B------:R-:W-:Y:S01]  /*23b0*/  CS2R R72, SRZ ;  /* 0x0000000000487805 */ /* 0x000fe2000001ff00 */
[----:B------:R-:W-:Y:S01]  /*23c0*/  @P1 FADD.FTZ R231, R50, R231 ;  /* 0x000000e732e71221 */ /* 0x000fe20000010000 */
[----:B------:R-:W-:Y:S01]  /*23d0*/  @P5 FMUL.FTZ R72, R161, R76 ;  /* 0x0000004ca1485220 */ /* 0x000fe20000410000 */
[----:B------:R-:W-:Y:S01]  /*23e0*/  @P6 FMUL.FTZ R73, R166, R77 ;  /* 0x0000004da6496220 */ /* 0x000fe20000410000 */
[----:B------:R-:W-:Y:S01]  /*23f0*/  @P1 FADD.FTZ R80, R51, R80 ;  /* 0x0000005033501221 */ /* 0x000fe20000010000 */
[----:B------:R-:W-:-:S03]  /*2400*/  FMUL.FTZ R79, R231, R165 ;  /* 0x000000a5e74f7220 */ /* 0x000fc60000410000 */
[----:B------:R-:W-:Y:S01]  /*2410*/  FMUL.FTZ R81, R80, R165 ;  /* 0x000000a550517220 */ /* 0x000fe20000410000 */
[----:B------:R-:W-:Y:S01]  /*2420*/  FMUL.FTZ R119, R79, UR11 ;  /* 0x0000000b4f777c20 */ /* 0x000fe20008410000 */
[----:B-1----:R-:W-:Y:S01]  /*2430*/  @P2 IMAD.WIDE.U32 R158, R211, 0x10, R74 ;  /* 0x00000010d39e2825 */ /* 0x002fe200078e004a */
[----:B------:R-:W-:-:S03]  /*2440*/  CS2R R74, SRZ ;  /* 0x00000000004a7805 */ /* 0x000fc6000001ff00 */
[----:B------:R-:W-:Y:S01]  /*2450*/  FMUL.FTZ R112, R81, UR11 ;  /* 0x0000000b51707c20 */ /* 0x000fe20008410000 */
[----:B------:R-:W-:Y:S01]  /*2460*/  SEL R79, R80, R71, P3 ;  /* 0x00000047504f7207 */ /* 0x000fe20001800000 */
[----:B------:R-:W-:-:S04]  /*2470*/  IMAD.WIDE.U32 R80, R209, 0x10, R114 ;  /* 0x00000010d1507825 */ /* 0x000fc800078e0072 */
[----:B--2---:R-:W-:Y:S01]  /*2480*/  FMUL.FTZ R84, R76, R84 ;  /* 0x000000544c547220 */ /* 0x004fe20000410000 */
[----:B------:R-:W-:Y:S01]  /*2490*/  FMUL.FTZ R85, R85, R77 ;  /* 0x0000004d55557220 */ /* 0x000fe20000410000 */
[----:B------:R-:W-:Y:S02]  /*24a0*/  SEL R77, R78, R69, P3 ;  /* 0x000000454e4d7207 */ /* 0x000fe40001800000 */
[----:B------:R-:W-:Y:S02]  /*24b0*/  SEL R76, R225, R68, P3 ;  /* 0x00000044e14c7207 */ /* 0x000fe40001800000 */
[----:B------:R-:W-:Y:S02]  /*24c0*/  FSEL R113, R84, RZ, P5 ;  /* 0x000000ff54717208 */ /* 0x000fe40002800000 */
[----:B------:R-:W-:Y:S02]  /*24d0*/  LEA R84, P5, R211, UR14, 0x4 ;  /* 0x0000000ed3547c11 */ /* 0x000fe4000f8a20ff */
[----:B------:R-:W-:-:S02]  /*24e0*/  FSEL R110, R85, RZ, P6 ;  /* 0x000000ff556e7208 */ /* 0x000fc40003000000 */
[----:B------:R-:W-:Y:S02]  /*24f0*/  LEA.HI.X R85, R211, UR15, RZ, 0x4, P5 ;  /* 0x0000000fd3557c11 */ /* 0x000fe4000a8f24ff */
[C---:B------:R-:W-:Y:S02]  /*2500*/  LOP3.LUT P6, RZ, R212.reuse, 0xff0000, RZ, 0xc0, !PT ;  /* 0x00ff0000d4ff7812 */ /* 0x040fe400078cc0ff */
[----:B------:R-:W-:Y:S02]  /*2510*/  LOP3.LUT P5, RZ, R212, 0xff000000, RZ, 0xc0, !PT ;  /* 0xff000000d4ff7812 */ /* 0x000fe400078ac0ff */
[----:B------:R-:W-:-:S05]  /*2520*/  SEL R78, R231, R70, P3 ;  /* 0x00000046e74e7207 */ /* 0x000fca0001800000 */
[----:B------:R0:W-:Y:S04]  /*2530*/  @P2 STG.E.128 desc[UR4][R158.64], R76 ;  /* 0x0000004c9e002986 */ /* 0x0001e8000c101d04 */
[----:B------:R-:W-:Y:S02]  /*2540*/  @P6 FMUL.FTZ R74, R160, R119 ;  /* 0x00000077a04a6220 */ /* 0x000fe40000410000 */
[----:B------:R-:W-:-:S05]  /*2550*/  @P5 FMUL.FTZ R75, R167, R112 ;  /* 0x00000070a74b5220 */ /* 0x000fca0000410000 */
        /* <DEDUP_REMOVED lines=10> */
[C---:B------:R-:W-:Y:S01]  /*2600*/  FMUL.FTZ R217, R204.reuse, R217 ;  /* 0x000000d9ccd97220 */ /* 0x040fe20000410000 */
[----:B0-----:R-:W-:Y:S01]  /*2610*/  FMUL.FTZ R78, R204, R219 ;  /* 0x000000dbcc4e7220 */ /* 0x001fe20000410000 */
[----:B------:R-:W-:Y:S01]  /*2620*/  LOP3.LUT P6, RZ, R210, 0xff, RZ, 0xc0, !PT ;  /* 0x000000ffd2ff7812 */ /* 0x000fe200078cc0ff */
[----:B------:R-:W-:Y:S01]  /*2630*/  FFMA.FTZ R223, R223, R105, R104 ;  /* 0x00000069dfdf7223 */ /* 0x000fe20000010068 */
[----:B------:R-:W-:Y:S01]  /*2640*/  @P1 FADD.FTZ R217, R52, R217 ;  /* 0x000000d934d91221 */ /* 0x000fe20000010000 */
[----:B------:R-:W-:Y:S01]  /*2650*/  @P1 FADD.FTZ R78, R53, R78 ;  /* 0x0000004e354e1221 */ /* 0x000fe20000010000 */
[----:B-1----:R-:W0:Y:S01]  /*2660*/  @P2 LDC.64 R74, c[0x0][0x308] ;  /* 0x0000c200ff4a2b82 */ /* 0x002e220000000a00 */
[----:B------:R-:W-:Y:S01]  /*2670*/  FSEL R112, R87, RZ, P5 ;  /* 0x000000ff57707208 */ /* 0x000fe20002800000 */
[-C--:B------:R-:W-:Y:S01]  /*2680*/  FMUL.FTZ R72, R217, R165.reuse ;  /* 0x000000a5d9487220 */ /* 0x080fe20000410000 */
[----:B------:R-:W-:Y:S01]  /*2690*/  FMUL.FTZ R73, R78, R165 ;  /* 0x000000a54e497220 */ /* 0x000fe20000410000 */
[----:B------:R-:W-:Y:S01]  /*26a0*/  LOP3.LUT P5, RZ, R210, 0xff00, RZ, 0xc0, !PT ;  /* 0x0000ff00d2ff7812 */ /* 0x000fe200078ac0ff */
[----:B------:R-:W-:Y:S01]  /*26b0*/  FADD.FTZ R221, R226, -R221 ;  /* 0x800000dde2dd7221 */ /* 0x000fe20000010000 */
[----:B------:R-:W-:Y:S01]  /*26c0*/  FMUL.FTZ R76, R72, UR11 ;  /* 0x0000000b484c7c20 */ /* 0x000fe20008410000 */
[----:B------:R-:W-:Y:S01]  /*26d0*/  FMUL.FTZ R77, R73, UR11 ;  /* 0x0000000b494d7c20 */ /* 0x000fe20008410000 */
[----:B------:R-:W-:Y:S01]  /*26e0*/  CS2R R72, SRZ ;  /* 0x0000000000487805 */ /* 0x000fe2000001ff00 */
[----:B------:R-:W-:Y:S01]  /*26f0*/  FADD.FTZ R223, R228, -R223 ;  /* 0x800000dfe4df7221 */ /* 0x000fe20000010000 */
[----:B------:R-:W-:Y:S01]  /*2700*/  @P6 FMUL.FTZ R72, R157, R76 ;  /* 0x0000004c9d486220 */ /* 0x000fe20000410000 */
[----:B------:R-:W-:-:S02]  /*2710*/  FMUL.FTZ R221, R204, R221 ;  /* 0x000000ddccdd7220 */ /* 0x000fc40000410000 */
[----:B------:R-:W-:Y:S02]  /*2720*/  FMUL.FTZ R84, R204, R223 ;  /* 0x000000dfcc547220 */ /* 0x000fe40000410000 */
[----:B------:R-:W-:Y:S02]  /*2730*/  @P1 FADD.FTZ R221, R54, R221 ;  /* 0x000000dd36dd1221 */ /* 0x000fe40000010000 */
[----:B------:R-:W-:Y:S01]  /*2740*/  @P5 FMUL.FTZ R73, R168, R77 ;  /* 0x0000004da8495220 */ /* 0x000fe20000410000 */
[----:B------:R-:W-:Y:S01]  /*2750*/  @P1 FADD.FTZ R84, R55, R84 ;  /* 0x0000005437541221 */ /* 0x000fe20000010000 */
[----:B------:R-:W-:-:S03]  /*2760*/  FMUL.FTZ R79, R221, R165 ;  /* 0x000000a5dd4f7220 */ /* 0x000fc60000410000 */
[----:B------:R-:W-:Y:S01]  /*2770*/  FMUL.FTZ R85, R84, R165 ;  /* 0x000000a554557220 */ /* 0x000fe20000410000 */
[----:B0-----:R-:W-:Y:S01]  /*2780*/  @P2 IMAD.WIDE.U32 R158, R209, 0x10, R74 ;  /* 0x00000010d19e2825 */ /* 0x001fe200078e004a */
[----:B------:R-:W-:-:S03]  /*2790*/  CS2R R74, SRZ ;  /* 0x00000000004a7805 */ /* 0x000fc6000001ff00 */
[----:B--2---:R-:W-:Y:S01]  /*27a0*/  FMUL.FTZ R80, R76, R80 ;  /* 0x000000504c507220 */ /* 0x004fe20000410000 */
[----:B------:R-:W-:Y:S01]  /*27b0*/  FMUL.FTZ R81, R81, R77 ;  /* 0x0000004d51517220 */ /* 0x000fe20000410000 */
[----:B------:R-:W-:Y:S02]  /*27c0*/  SEL R77, R78, R69, P3 ;  /* 0x000000454e4d7207 */ /* 0x000fe40001800000 */
[----:B------:R-:W-:Y:S02]  /*27d0*/  SEL R76, R217, R68, P3 ;  /* 0x00000044d94c7207 */ /* 0x000fe40001800000 */
[----:B------:R-:W-:Y:S02]  /*27e0*/  FSEL R211, R80, RZ, P6 ;  /* 0x000000ff50d37208 */ /* 0x000fe40003000000 */
[----:B------:R-:W-:Y:S02]  /*27f0*/  LEA R80, P6, R209, UR14, 0x4 ;  /* 0x0000000ed1507c11 */ /* 0x000fe4000f8c20ff */
[----:B------:R-:W-:-:S02]  /*2800*/  FSEL R116, R81, RZ, P5 ;  /* 0x000000ff51747208 */ /* 0x000fc40002800000 */
[----:B------:R-:W-:Y:S01]  /*2810*/  LEA.HI.X R81, R209, UR15, RZ, 0x4, P6 ;  /* 0x0000000fd1517c11 */ /* 0x000fe2000b0f24ff */
[----:B------:R-:W-:Y:S01]  /*2820*/  FMUL.FTZ R209, R79, UR11 ;  /* 0x0000000b4fd17c20 */ /* 0x000fe20008410000 */
[C---:B------:R-:W-:Y:S02]  /*2830*/  LOP3.LUT P5, RZ, R210.reuse, 0xff0000, RZ, 0xc0, !PT ;  /* 0x00ff0000d2ff7812 */ /* 0x040fe400078ac0ff */
[----:B------:R-:W-:Y:S01]  /*2840*/  LOP3.LUT P6, RZ, R210, 0xff000000, RZ, 0xc0, !PT ;  /* 0xff000000d2ff7812 */ /* 0x000fe200078cc0ff */
[----:B------:R-:W-:Y:S01]  /*2850*/  FMUL.FTZ R210, R85, UR11 ;  /* 0x0000000b55d27c20 */ /* 0x000fe20008410000 */
[----:B------:R-:W-:Y:S02]  /*2860*/  SEL R78, R221, R70, P3 ;  /* 0x00000046dd4e7207 */ /* 0x000fe40001800000 */
[----:B------:R-:W-:Y:S01]  /*2870*/  SEL R79, R84, R71, P3 ;  /* 0x00000047544f7207 */ /* 0x000fe20001800000 */
[----:B------:R-:W-:-:S04]  /*2880*/  IMAD.WIDE.U32 R84, R207, 0x10, R114 ;  /* 0x00000010cf547825 */ /* 0x000fc800078e0072 */
[----:B------:R0:W-:Y:S02]  /*2890*/  @P2 STG.E.128 desc[UR4][R158.64], R76 ;  /* 0x0000004c9e002986 */ /* 0x0001e4000c101d04 */
[----:B------:R-:W-:Y:S02]  /*28a0*/  @P5 FMUL.FTZ R74, R156, R209 ;  /* 0x000000d19c4a5220 */ /* 0x000fe40000410000 */
[----:B------:R-:W-:-:S05]  /*28b0*/  @P6 FMUL.FTZ R75, R169, R210 ;  /* 0x000000d2a94b6220 */ /* 0x000fca0000410000 */
[----:B------:R1:W-:Y:S04]  /*28c0*/  STG.E.128 desc[UR4][R80.64], R72 ;  /* 0x0000004850007986 */ /* 0x0003e8000c101d04 */
[----:B------:R-:W2:Y:S01]  /*28d0*/  LDG.E.128 R84, desc[UR4][R84.64] ;  /* 0x0000000454547981 */ /* 0x000ea2000c1e1d00 */
[-CC-:B------:R-:W-:Y:S01]  /*28e0*/  FFMA.FTZ R213, R213, R105.reuse, R104.reuse ;  /* 0x00000069d5d57223 */ /* 0x180fe20000010068 */
[----:B------:R-:W-:Y:S01]  /*28f0*/  FFMA.FTZ R214, R214, R105, R104 ;  /* 0x00000069d6d67223 */ /* 0x000fe20000010068 */
        /* <DEDUP_REMOVED lines=58> */
[-CC-:B0-----:R-:W-:Y:S01]  /*2ca0*/  FFMA.FTZ R76, R96, R105.reuse, R104.reuse ;  /* 0x00000069604c7223 */ /* 0x181fe20000010068 */
[----:B------:R-:W-:Y:S01]  /*2cb0*/  FFMA.FTZ R100, R100, R105, R104 ;  /* 0x0000006964647223 */ /* 0x000fe20000010068 */
[C---:B------:R-:W-:Y:S01]  /*2cc0*/  FMUL.FTZ R207, R204.reuse, R97 ;  /* 0x00000061cccf7220 */ /* 0x040fe20000410000 */
[----:B------:R-:W-:Y:S01]  /*2cd0*/  FMUL.FTZ R78, R204, R95 ;  /* 0x0000005fcc4e7220 */ /* 0x000fe20000410000 */
[----:B------:R-:W-:Y:S01]  /*2ce0*/  FSEL R97, R86, RZ, P6 ;  /* 0x000000ff56617208 */ /* 0x000fe20003000000 */
[----:B------:R-:W-:Y:S01]  /*2cf0*/  FADD.FTZ R77, R99, -R76 ;  /* 0x8000004c634d7221 */ /* 0x000fe20000010000 */
[----:B------:R-:W-:Y:S01]  /*2d00*/  @P1 FADD.FTZ R207, R60, R207 ;  /* 0x000000cf3ccf1221 */ /* 0x000fe20000010000 */
[----:B------:R-:W-:Y:S01]  /*2d10*/  LOP3.LUT P6, RZ, R206, 0xff, RZ, 0xc0, !PT ;  /* 0x000000ffceff7812 */ /* 0x000fe200078cc0ff */
[----:B------:R-:W-:Y:S01]  /*2d20*/  @P1 FADD.FTZ R78, R61, R78 ;  /* 0x0000004e3d4e1221 */ /* 0x000fe20000010000 */
[----:B------:R-:W-:Y:S01]  /*2d30*/  FSEL R96, R87, RZ, P5 ;  /* 0x000000ff57607208 */ /* 0x000fe20002800000 */
[-C--:B-1----:R-:W-:Y:S01]  /*2d40*/  FMUL.FTZ R72, R207, R165.reuse ;  /* 0x000000a5cf487220 */ /* 0x082fe20000410000 */
[----:B------:R-:W0:Y:S01]  /*2d50*/  @P2 LDC.64 R74, c[0x0][0x308] ;  /* 0x0000c200ff4a2b82 */ /* 0x000e220000000a00 */
[----:B------:R-:W-:Y:S01]  /*2d60*/  FMUL.FTZ R73, R78, R165 ;  /* 0x000000a54e497220 */ /* 0x000fe20000410000 */
[----:B------:R-:W-:Y:S01]  /*2d70*/  LOP3.LUT P5, RZ, R206, 0xff00, RZ, 0xc0, !PT ;  /* 0x0000ff00ceff7812 */ /* 0x000fe200078ac0ff */
[----:B------:R-:W-:Y:S01]  /*2d80*/  FMUL.FTZ R79, R72, UR11 ;  /* 0x0000000b484f7c20 */ /* 0x000fe20008410000 */
[----:B------:R-:W-:Y:S01]  /*2d90*/  FADD.FTZ R111, R111, -R100 ;  /* 0x800000646f6f7221 */ /* 0x000fe20000010000 */
[----:B------:R-:W-:Y:S01]  /*2da0*/  FMUL.FTZ R76, R73, UR11 ;  /* 0x0000000b494c7c20 */ /* 0x000fe20008410000 */
[----:B------:R-:W-:-:S02]  /*2db0*/  CS2R R72, SRZ ;  /* 0x0000000000487805 */ /* 0x000fc4000001ff00 */
[----:B------:R-:W-:Y:S01]  /*2dc0*/  FMUL.FTZ R86, R204, R111 ;  /* 0x0000006fcc567220 */ /* 0x000fe20000410000 */
[----:B------:R-:W-:-:S03]  /*2dd0*/  @P6 FMUL.FTZ R72, R153, R79 ;  /* 0x0000004f99486220 */ /* 0x000fc60000410000 */
[----:B------:R-:W-:-:S03]  /*2de0*/  @P1 FADD.FTZ R86, R63, R86 ;  /* 0x000000563f561221 */ /* 0x000fc60000010000 */
[----:B------:R-:W-:Y:S01]  /*2df0*/  @P5 FMUL.FTZ R73, R172, R76 ;  /* 0x0000004cac495220 */ /* 0x000fe20000410000 */
[----:B------:R-:W-:-:S04]  /*2e00*/  FMUL.FTZ R85, R86, R165 ;  /* 0x000000a556557220 */ /* 0x000fc80000410000 */
[----:B------:R-:W-:Y:S01]  /*2e10*/  FMUL.FTZ R100, R85, UR11 ;  /* 0x0000000b55647c20 */ /* 0x000fe20008410000 */
[----:B0-----:R-:W-:Y:S01]  /*2e20*/  @P2 IMAD.WIDE.U32 R94, R205, 0x10, R74 ;  /* 0x00000010cd5e2825 */ /* 0x001fe200078e004a */
[----:B------:R-:W-:-:S03]  /*2e30*/  CS2R R74, SRZ ;  /* 0x00000000004a7805 */ /* 0x000fc6000001ff00 */
[----:B--2---:R-:W-:Y:S01]  /*2e40*/  FMUL.FTZ R80, R79, R80 ;  /* 0x000000504f507220 */ /* 0x004fe20000410000 */
[----:B------:R-:W-:Y:S01]  /*2e50*/  FMUL.FTZ R81, R81, R76 ;  /* 0x0000004c51517220 */ /* 0x000fe20000410000 */
[----:B------:R-:W-:Y:S01]  /*2e60*/  FMUL.FTZ R79, R204, R77 ;  /* 0x0000004dcc4f7220 */ /* 0x000fe20000410000 */
[----:B------:R-:W-:Y:S02]  /*2e70*/  SEL R77, R78, R69, P3 ;  /* 0x000000454e4d7207 */ /* 0x000fe40001800000 */
[----:B------:R-:W-:Y:S01]  /*2e80*/  FSEL R99, R80, RZ, P6 ;  /* 0x000000ff50637208 */ /* 0x000fe20003000000 */
[----:B------:R-:W-:Y:S01]  /*2e90*/  @P1 FADD.FTZ R79, R62, R79 ;  /* 0x0000004f3e4f1221 */ /* 0x000fe20000010000 */
[----:B------:R-:W-:Y:S02]  /*2ea0*/  LEA R80, P6, R205, UR14, 0x4 ;  /* 0x0000000ecd507c11 */ /* 0x000fe4000f8c20ff */
[----:B------:R-:W-:Y:S01]  /*2eb0*/  FSEL R98, R81, RZ, P5 ;  /* 0x000000ff51627208 */ /* 0x000fe20002800000 */
[----:B------:R-:W-:Y:S01]  /*2ec0*/  FMUL.FTZ R84, R79, R165 ;  /* 0x000000a54f547220 */ /* 0x000fe20000410000 */
[----:B------:R-:W-:-:S02]  /*2ed0*/  LEA.HI.X R81, R205, UR15, RZ, 0x4, P6 ;  /* 0x0000000fcd517c11 */ /* 0x000fc4000b0f24ff */
[----:B------:R-:W-:Y:S01]  /*2ee0*/  LOP3.LUT P5, RZ, R206, 0xff0000, RZ, 0xc0, !PT ;  /* 0x00ff0000ceff7812 */ /* 0x000fe200078ac0ff */
[----:B------:R-:W-:Y:S01]  /*2ef0*/  FMUL.FTZ R103, R84, UR11 ;  /* 0x0000000b54677c20 */ /* 0x000fe20008410000 */
[----:B------:R-:W-:Y:S01]  /*2f00*/  LOP3.LUT P6, RZ, R206, 0xff000000, RZ, 0xc0, !PT ;  /* 0xff000000ceff7812 */ /* 0x000fe200078cc0ff */
[----:B------:R-:W-:Y:S01]  /*2f10*/  IMAD.WIDE.U32 R84, R176, 0x10, R114 ;  /* 0x00000010b0547825 */ /* 0x000fe200078e0072 */
[----:B------:R-:W-:Y:S02]  /*2f20*/  SEL R78, R79, R70, P3 ;  /* 0x000000464f4e7207 */ /* 0x000fe40001800000 */
[----:B------:R-:W-:Y:S02]  /*2f30*/  SEL R76, R207, R68, P3 ;  /* 0x00000044cf4c7207 */ /* 0x000fe40001800000 */
[----:B------:R-:W-:-:S05]  /*2f40*/  SEL R79, R86, R71, P3 ;  /* 0x00000047564f7207 */ /* 0x000fca0001800000 */
[----:B------:R-:W-:Y:S01]  /*2f50*/  @P5 FMUL.FTZ R74, R152, R103 ;  /* 0x00000067984a5220 */ /* 0x000fe20000410000 */
[----:B------:R-:W-:Y:S01]  /*2f60*/  @P2 STG.E.128 desc[UR4][R94.64], R76 ;  /* 0x0000004c5e002986 */ /* 0x000fe2000c101d04 */
[----:B------:R-:W-:-:S05]  /*2f70*/  @P6 FMUL.FTZ R75, R173, R100 ;  /* 0x00000064ad4b6220 */ /* 0x000fca0000410000 */
[----:B------:R0:W-:Y:S04]  /*2f80*/  STG.E.128 desc[UR4][R80.64], R72 ;  /* 0x0000004850007986 */ /* 0x0001e8000c101d04 */
[----:B------:R-:W2:Y:S01]  /*2f90*/  LDG.E.128 R84, desc[UR4][R84.64] ;  /* 0x0000000454547981 */ /* 0x000ea2000c1e1d00 */
        /* <DEDUP_REMOVED lines=8> */
[----:B------:R-:W-:Y:S01]  /*3020*/  FMUL.FTZ R89, R204, R89 ;  /* 0x00000059cc597220 */ /* 0x000fe20000410000 */
[----:B------:R-:W-:Y:S01]  /*3030*/  FMUL.FTZ R82, R82, R103 ;  /* 0x0000006752527220 */ /* 0x000fe20000410000 */
[----:B------:R-:W-:Y:S01]  /*3040*/  FMUL.FTZ R91, R204, R91 ;  /* 0x0000005bcc5b7220 */ /* 0x000fe20000410000 */
[----:B------:R-:W-:Y:S01]  /*3050*/  FMUL.FTZ R83, R83, R100 ;  /* 0x0000006453537220 */ /* 0x000fe20000410000 */
[----:B------:R-:W-:Y:S01]  /*3060*/  @P1 FADD.FTZ R89, R64, R89 ;  /* 0x0000005940591221 */ /* 0x000fe20000010000 */
[----:B0-----:R-:W0:Y:S01]  /*3070*/  @P2 LDC.64 R72, c[0x0][0x308] ;  /* 0x0000c200ff482b82 */ /* 0x001e220000000a00 */
[C---:B------:R-:W-:Y:S01]  /*3080*/  FMUL.FTZ R74, R204.reuse, R117 ;  /* 0x00000075cc4a7220 */ /* 0x040fe20000410000 */
[----:B------:R-:W-:Y:S01]  /*3090*/  FMUL.FTZ R204, R204, R93 ;  /* 0x0000005dcccc7220 */ /* 0x000fe20000410000 */
[----:B------:R-:W-:Y:S01]  /*30a0*/  @P1 FADD.FTZ R91, R66, R91 ;  /* 0x0000005b425b1221 */ /* 0x000fe20000010000 */
[----:B------:R-:W-:Y:S01]  /*30b0*/  FSEL R82, R82, RZ, P5 ;  /* 0x000000ff52527208 */ /* 0x000fe20002800000 */
[----:B------:R-:W-:Y:S01]  /*30c0*/  @P1 FADD.FTZ R74, R65, R74 ;  /* 0x0000004a414a1221 */ /* 0x000fe20000010000 */
[----:B------:R-:W-:Y:S01]  /*30d0*/  @P1 FADD.FTZ R204, R67, R204 ;  /* 0x000000cc43cc1221 */ /* 0x000fe20000010000 */
[----:B------:R-:W-:Y:S01]  /*30e0*/  FSEL R83, R83, RZ, P6 ;  /* 0x000000ff53537208 */ /* 0x000fe20003000000 */
[----:B------:R-:W-:Y:S01]  /*30f0*/  FADD.FTZ R24, R107, R24 ;  /* 0x000000186b187221 */ /* 0x000fe20000010000 */
        /* <DEDUP_REMOVED lines=8> */
[C---:B------:R-:W-:Y:S01]  /*3180*/  LOP3.LUT P5, RZ, R164.reuse, 0xff, RZ, 0xc0, !PT ;  /* 0x000000ffa4ff7812 */ /* 0x040fe200078ac0ff */
[----:B------:R-:W-:Y:S01]  /*3190*/  FMUL.FTZ R89, R89, UR11 ;  /* 0x0000000b59597c20 */ /* 0x000fe20008410000 */
[----:B------:R-:W-:Y:S01]  /*31a0*/  LOP3.LUT P6, RZ, R164, 0xff00, RZ, 0xc0, !PT ;  /* 0x0000ff00a4ff7812 */ /* 0x000fe200078cc0ff */
[----:B------:R-:W-:Y:S01]  /*31b0*/  FMUL.FTZ R80, R80, UR11 ;  /* 0x0000000b50507c20 */ /* 0x000fe20008410000 */
[C---:B------:R-:W-:Y:S01]  /*31c0*/  LOP3.LUT P1, RZ, R164.reuse, 0xff0000, RZ, 0xc0, !PT ;  /* 0x00ff0000a4ff7812 */ /* 0x040fe2000782c0ff */
[----:B------:R-:W-:Y:S01]  /*31d0*/  FMUL.FTZ R91, R91, UR11 ;  /* 0x0000000b5b5b7c20 */ /* 0x000fe20008410000 */
[----:B------:R-:W-:Y:S01]  /*31e0*/  LOP3.LUT P3, RZ, R164, 0xff000000, RZ, 0xc0, !PT ;  /* 0xff000000a4ff7812 */ /* 0x000fe2000786c0ff */
[----:B0-----:R-:W-:-:S04]  /*31f0*/  @P2 IMAD.WIDE.U32 R78, R176, 0x10, R72 ;  /* 0x00000010b04e2825 */ /* 0x001fc800078e0048 */
[----:B------:R-:W-:Y:S01]  /*3200*/  FMUL.FTZ R88, R165, UR11 ;  /* 0x0000000ba5587c20 */ /* 0x000fe20008410000 */
[----:B------:R-:W-:Y:S02]  /*3210*/  CS2R R72, SRZ ;  /* 0x0000000000487805 */ /* 0x000fe4000001ff00 */
[----:B------:R-:W-:Y:S02]  /*3220*/  CS2R R74, SRZ ;  /* 0x00000000004a7805 */ /* 0x000fe4000001ff00 */
[----:B------:R-:W-:Y:S01]  /*3230*/  IADD3 R203, R203, UR16, RZ ;  /* 0x00000010cbcb7c10 */ /* 0x000fe2000fffe0ff */
[----:B------:R0:W-:Y:S01]  /*3240*/  @P2 STG.E.128 desc[UR4][R78.64], R68 ;  /* 0x000000444e002986 */ /* 0x0001e2000c101d04 */
[----:B------:R-:W-:Y:S01]  /*3250*/  LEA R76, P2, R176, UR14, 0x4 ;  /* 0x0000000eb04c7c11 */ /* 0x000fe2000f8420ff */
[----:B------:R-:W-:Y:S01]  /*3260*/  @P5 FMUL.FTZ R72, R151, R89 ;  /* 0x0000005997485220 */ /* 0x000fe20000410000 */
[----:B------:R-:W-:Y:S01]  /*3270*/  @P6 FMUL.FTZ R73, R174, R80 ;  /* 0x00000050ae496220 */ /* 0x000fe20000410000 */
[----:B------:R-:W-:Y:S01]  /*3280*/  FADD.FTZ R25, R106, R25 ;  /* 0x000000196a197221 */ /* 0x000fe20000010000 */
[----:B------:R-:W-:Y:S01]  /*3290*/  LEA.HI.X R77, R176, UR15, RZ, 0x4, P2 ;  /* 0x0000000fb04d7c11 */ /* 0x000fe200090f24ff */
[-C--:B------:R-:W-:Y:S01]  /*32a0*/  @P1 FMUL.FTZ R74, R150, R91.reuse ;  /* 0x0000005b964a1220 */ /* 0x080fe20000410000 */
[----:B------:R-:W-:Y:S01]  /*32b0*/  @P3 FMUL.FTZ R75, R175, R88 ;  /* 0x00000058af4b3220 */ /* 0x000fe20000410000 */
[----:B------:R-:W-:Y:S01]  /*32c0*/  ISETP.GE.AND P2, PT, R203, UR17, PT ;  /* 0x00000011cb007c0c */ /* 0x000fe2000bf46270 */
[----:B------:R-:W-:Y:S01]  /*32d0*/  FADD.FTZ R22, R109, R22 ;  /* 0x000000166d167221 */ /* 0x000fe20000010000 */
[----:B------:R-:W-:Y:S01]  /*32e0*/  FADD.FTZ R23, R108, R23 ;  /* 0x000000176c177221 */ /* 0x000fe20000010000 */
[----:B------:R-:W-:Y:S01]  /*32f0*/  FADD.FTZ R20, R113, R20 ;  /* 0x0000001471147221 */ /* 0x000fe20000010000 */
[----:B------:R0:W-:Y:S01]  /*3300*/  STG.E.128 desc[UR4][R76.64], R72 ;  /* 0x000000484c007986 */ /* 0x0001e2000c101d04 */
        /* <DEDUP_REMOVED lines=16> */
[----:B--2---:R-:W-:Y:S01]  /*3410*/  FMUL.FTZ R84, R89, R84 ;  /* 0x0000005459547220 */ /* 0x004fe20000410000 */
[----:B------:R-:W-:Y:S01]  /*3420*/  FMUL.FTZ R85, R85, R80 ;  /* 0x0000005055557220 */ /* 0x000fe20000410000 */
[----:B------:R-:W-:Y:S01]  /*3430*/  FMUL.FTZ R86, R86, R91 ;  /* 0x0000005b56567220 */ /* 0x000fe20000410000 */
[----:B------:R-:W-:-:S02]  /*3440*/  FMUL.FTZ R87, R87, R88 ;  /* 0x0000005857577220 */ /* 0x000fc40000410000 */
[----:B------:R-:W-:Y:S02]  /*3450*/  FSEL R84, R84, RZ, P5 ;  /* 0x000000ff54547208 */ /* 0x000fe40002800000 */
[----:B------:R-:W-:Y:S02]  /*3460*/  FSEL R85, R85, RZ, P6 ;  /* 0x000000ff55557208 */ /* 0x000fe40003000000 */
[----:B------:R-:W-:Y:S01]  /*3470*/  FSEL R86, R86, RZ, P1 ;  /* 0x000000ff56567208 */ /* 0x000fe20000800000 */
[----:B------:R-:W-:Y:S01]  /*3480*/  FADD.FTZ R5, R84, R5 ;  /* 0x0000000554057221 */ /* 0x000fe20000010000 */
[----:B------:R-:W-:Y:S01]  /*3490*/  FSEL R87, R87, RZ, P3 ;  /* 0x000000ff57577208 */ /* 0x000fe20001800000 */
[----:B------:R-:W-:Y:S02]  /*34a0*/  FADD.FTZ R4, R85, R4 ;  /* 0x0000000455047221 */ /* 0x000fe40000010000 */
[----:B------:R-:W-:Y:S02]  /*34b0*/  FADD.FTZ R7, R86, R7 ;  /* 0x0000000756077221 */ /* 0x000fe40000010000 */
        /* <DEDUP_REMOVED lines=64> */
.L_x_9734:
        /* <DEDUP_REMOVED lines=31> */
.L_x_9735:
[----:B------:R-:W-:Y:S01]  /*3ab0*/  HFMA2.MMA R85, -RZ, RZ, 0, 9.5367431640625e-07 ;  /* 0x00000010ff557435 */ /* 0x000fe200000001ff */
[----:B------:R-:W-:Y:S02]  /*3ac0*/  MOV R84, R78 ;  /* 0x0000004e00547202 */ /* 0x000fe40000000f00 */
[----:B------:R-:W-:Y:S02]  /*3ad0*/  MOV R86, 0x1f ;  /* 0x0000001f00567802 */ /* 0x000fe40000000f00 */
[----:B------:R-:W-:-:S07]  /*3ae0*/  MOV R81, 0xffffffff ;  /* 0xffffffff00517802 */ /* 0x000fce0000000f00 */
[----:B-----5:R-:W-:Y:S05]  /*3af0*/  WARPSYNC.COLLECTIVE R81, `(.L_x_9737) ;  /* 0x0000000051087348 */ /* 0x020fea0003c00000 */
[----:B------:R0:W1:Y:S02]  /*3b00*/  SHFL.DOWN P3, R83, R84, R85, R86 ;  /* 0x0800005554537389 */ /* 0x0000640000060056 */
[----:B01---5:R-:W-:Y:S01]  /*3b10*/  ENDCOLLECTIVE ;  /* 0x000000000000791b */ /* 0x023fe20003800000 */
.L_x_9737:
[----:B------:R-:W-:Y:S02]  /*3b20*/  MOV R84, R73 ;  /* 0x0000004900547202 */ /* 0x000fe40000000f00 */
[----:B------:R-:W-:-:S07]  /*3b30*/  MOV R75, R83 ;  /* 0x00000053004b7202 */ /* 0x000fce0000000f00 */
[----:B------:R-:W-:Y:S05]  /*3b40*/  WARPSYNC.COLLECTIVE R81, `(.L_x_9738) ;  /* 0x0000000051087348 */ /* 0x000fea0003c00000 */
[----:B------:R0:W1:Y:S02]  /*3b50*/  SHFL.DOWN P3, R83, R84, R85, R86 ;  /* 0x0800005554537389 */ /* 0x0000640000060056 */
[----:B01----:R-:W-:Y:S01]  /*3b60*/  ENDCOLLECTIVE ;  /* 0x000000000000791b */ /* 0x003fe20003800000 */
.L_x_9738:
[----:B------:R-:W-:Y:S01]  /*3b70*/  FADD.FTZ R75, R78, R75 ;  /* 0x0000004b4e4b7221 */ /* 0x000fe20000010000 */
[----:B------:R-:W-:-:S04]  /*3b80*/  HFMA2.MMA R85, -RZ, RZ, 0, 4.76837158203125e-07 ;  /* 0x00000008ff557435 */ /* 0x000fc800000001ff */
[----:B------:R-:W-:Y:S02]  /*3b90*/  MOV R84, R75 ;  /* 0x0000004b00547202 */ /* 0x000fe40000000f00 */
[----:B------:R-:W-:-:S07]  /*3ba0*/  MOV R74, R83 ;  /* 0x00000053004a7202 */ /* 0x000fce0000000f00 */
[----:B------:R-:W-:Y:S05]  /*3bb0*/  WARPSYNC.COLLECTIVE R81, `(.L_x_9739) ;  /* 0x0000000051087348 */ /* 0x000fea0003c00000 */
[----:B------:R0:W1:Y:S02]  /*3bc0*/  SHFL.DOWN P3, R83, R84, R85, R86 ;  /* 0x0800005554537389 */ /* 0x0000640000060056 */
[----:B01----:R-:W-:Y:S01]  /*3bd0*/  ENDCOLLECTIVE ;  /* 0x000000000000791b */ /* 0x003fe20003800000 */
.L_x_9739:
[----:B------:R-:W-:-:S05]  /*3be0*/  FADD.FTZ R74, R73, R74 ;  /* 0x0000004a494a7221 */ /* 0x000fca0000010000 */
[----:B------:R-:W-:Y:S02]  /*3bf0*/  MOV R84, R74 ;  /* 0x0000004a00547202 */ /* 0x000fe40000000f00 */
[----:B------:R-:W-:-:S07]  /*3c00*/  MOV R80, R83 ;  /* 0x0000005300507202 */ /* 0x000fce0000000f00 */
[----:B------:R-:W-:Y:S05]  /*3c10*/  WARPSYNC.COLLECTIVE R81, `(.L_x_9740) ;  /* 0x0000000051087348 */ /* 0x000fea0003c00000 */
[----:B------:R0:W1:Y:S02]  /*3c20*/  SHFL.DOWN P3, R83, R84, R85, R86 ;  /* 0x0800005554537389 */ /* 0x0000640000060056 */
[----:B01----:R-:W-:Y:S01]  /*3c30*/  ENDCOLLECTIVE ;  /* 0x000000000000791b */ /* 0x003fe20003800000 */
.L_x_9740:
[----:B------:R-:W-:Y:S01]  /*3c40*/  FADD.FTZ R80, R75, R80 ;  /* 0x000000504b507221 */ /* 0x000fe20000010000 */
[----:B------:R-:W-:-:S04]  /*3c50*/  HFMA2.MMA R85, -RZ, RZ, 0, 2.384185791015625e-07 ;  /* 0x00000004ff557435 */ /* 0x000fc800000001ff */
[----:B------:R-:W-:Y:S02]  /*3c60*/  MOV R84, R80 ;  /* 0x0000005000547202 */ /* 0x000fe40000000f00 */
[----:B------:R-:W-:-:S07]  /*3c70*/  MOV R77, R83 ;  /* 0x00000053004d7202 */ /* 0x000fce0000000f00 */
[----:B------:R-:W-:Y:S05]  /*3c80*/  WARPSYNC.COLLECTIVE R81, `(.L_x_9741) ;  /* 0x0000000051087348 */ /* 0x000fea0003c00000 */
[----:B------:R0:W1:Y:S02]  /*3c90*/  SHFL.DOWN P3, R83, R84, R85, R86 ;  /* 0x0800005554537389 */ /* 0x0000640000060056 */
[----:B01----:R-:W-:Y:S01]  /*3ca0*/  ENDCOLLECTIVE ;  /* 0x000000000000791b */ /* 0x003fe20003800000 */
.L_x_9741:
[----:B------:R-:W-:-:S05]  /*3cb0*/  FADD.FTZ R77, R74, R77 ;  /* 0x0000004d4a4d7221 */ /* 0x000fca0000010000 */
[----:B------:R-:W-:Y:S02]  /*3cc0*/  MOV R84, R77 ;  /* 0x0000004d00547202 */ /* 0x000fe40000000f00 */
[----:B------:R-:W-:-:S07]  /*3cd0*/  MOV R79, R83 ;  /* 0x00000053004f7202 */ /* 0x000fce0000000f00 */
[----:B------:R-:W-:Y:S05]  /*3ce0*/  WARPSYNC.COLLECTIVE R81, `(.L_x_9742) ;  /* 0x0000000051087348 */ /* 0x000fea0003c00000 */
[----:B------:R0:W1:Y:S02]  /*3cf0*/  SHFL.DOWN P3, R83, R84, R85, R86 ;  /* 0x0800005554537389 */ /* 0x0000640000060056 */
[----:B01----:R-:W-:Y:S01]  /*3d00*/  ENDCOLLECTIVE ;  /* 0x000000000000791b */ /* 0x003fe20003800000 */
.L_x_9742:
[----:B------:R-:W-:Y:S01]  /*3d10*/  FADD.FTZ R79, R80, R79 ;  /* 0x0000004f504f7221 */ /* 0x000fe20000010000 */
[----:B------:R-:W-:-:S04]  /*3d20*/  HFMA2.MMA R85, -RZ, RZ, 0, 1.1920928955078125e-07 ;  /* 0x00000002ff557435 */ /* 0x000fc800000001ff */
[----:B------:R-:W-:Y:S02]  /*3d30*/  MOV R84, R79 ;  /* 0x0000004f00547202 */ /* 0x000fe40000000f00 */
[----:B------:R-:W-:-:S07]  /*3d40*/  MOV R82, R83 ;  /* 0x0000005300527202 */ /* 0x000fce0000000f00 */
[----:B------:R-:W-:Y:S05]  /*3d50*/  WARPSYNC.COLLECTIVE R81, `(.L_x_9743) ;  /* 0x0000000051087348 */ /* 0x000fea0003c00000 */
[----:B------:R0:W1:Y:S02]  /*3d60*/  SHFL.DOWN P3, R83, R84, R85, R86 ;  /* 0x0800005554537389 */ /* 0x0000640000060056 */
[----:B01----:R-:W-:Y:S01]  /*3d70*/  ENDCOLLECTIVE ;  /* 0x000000000000791b */ /* 0x003fe20003800000 */
.L_x_9743:
[----:B------:R-:W-:-:S05]  /*3d80*/  FADD.FTZ R82, R77, R82 ;  /* 0x000000524d527221 */ /* 0x000fca0000010000 */
[----:B------:R-:W-:Y:S02]  /*3d90*/  MOV R84, R82 ;  /* 0x0000005200547202 */ /* 0x000fe40000000f00 */
[----:B------:R-:W-:-:S07]  /*3da0*/  MOV R78, R83 ;  /* 0x00000053004e7202 */ /* 0x000fce0000000f00 */
[----:B------:R-:W-:Y:S05]  /*3db0*/  WARPSYNC.COLLECTIVE R81, `(.L_x_9744) ;  /* 0x0000000051087348 */ /* 0x000fea0003c00000 */
[----:B------:R0:W1:Y:S02]  /*3dc0*/  SHFL.DOWN P3, R83, R84, R85, R86 ;  /* 0x0800005554537389 */ /* 0x0000640000060056 */
[----:B01----:R-:W-:Y:S01]  /*3dd0*/  ENDCOLLECTIVE ;  /* 0x000000000000791b */ /* 0x003fe20003800000 */
.L_x_9744:
[----:B------:R-:W-:Y:S01]  /*3de0*/  FADD.FTZ R78, R79, R78 ;  /* 0x0000004e4f4e7221 */ /* 0x000fe20000010000 */
[----:B------:R-:W-:-:S04]  /*3df0*/  HFMA2.MMA R85, -RZ, RZ, 0, 5.9604644775390625e-08 ;  /* 0x00000001ff557435 */ /* 0x000fc800000001ff */
[----:B------:R-:W-:Y:S02]  /*3e00*/  MOV R84, R78 ;  /* 0x0000004e00547202 */ /* 0x000fe40000000f00 */
[----:B------:R-:W-:-:S07]  /*3e10*/  MOV R73, R83 ;  /* 0x0000005300497202 */ /* 0x000fce0000000f00 */
[----:B------:R-:W-:Y:S05]  /*3e20*/  WARPSYNC.COLLECTIVE R81, `(.L_x_9745) ;  /* 0x0000000051087348 */ /* 0x000fea0003c00000 */
[----:B------:R0:W1:Y:S02]  /*3e30*/  SHFL.DOWN P3, R83, R84, R85, R86 ;  /* 0x0800005554537389 */ /* 0x0000640000060056 */
[----:B01----:R-:W-:Y:S01]  /*3e40*/  ENDCOLLECTIVE ;  /* 0x000000000000791b */ /* 0x003fe20003800000 */
.L_x_9745:
[----:B------:R-:W-:-:S05]  /*3e50*/  FADD.FTZ R73, R82, R73 ;  /* 0x0000004952497221 */ /* 0x000fca0000010000 */
[----:B------:R-:W-:Y:S02]  /*3e60*/  MOV R84, R73 ;  /* 0x0000004900547202 */ /* 0x000fe40000000f00 */
[----:B------:R-:W-:-:S07]  /*3e70*/  MOV R75, R83 ;  /* 0x00000053004b7202 */ /* 0x000fce0000000f00 */
[----:B------:R-:W-:Y:S05]  /*3e80*/  WARPSYNC.COLLECTIVE R81, `(.L_x_9746) ;  /* 0x0000000051087348 */ /* 0x000fea0003c00000 */
[----:B------:R0:W1:Y:S02]  /*3e90*/  SHFL.DOWN P3, R83, R84, R85, R86 ;  /* 0x0800005554537389 */ /* 0x0000640000060056 */
[----:B01----:R-:W-:Y:S01]  /*3ea0*/  ENDCOLLECTIVE ;  /* 0x000000000000791b */ /* 0x003fe20003800000 */
.L_x_9746:
[----:B------:R-:W-:Y:S01]  /*3eb0*/  MOV R74, R83 ;  /* 0x00000053004a7202 */ /* 0x000fe20000000f00 */
[----:B------:R-:W-:Y:S06]  /*3ec0*/  BRA `(.L_x_9747) ;  /* 0xffffffdc00807947 */ /* 0x000fec000383ffff */
.L_x_9748:
        /* <DEDUP_REMOVED lines=11> */
.L_x_11434:


//--------------------- .text._ZN10layer_norm22ln_bwd_finalize_kernelINS_22Kernel_traits_finalizeILj3072E6__halfffffjLb1ELj1024ELj4ENS_18Kernel_traits_baseILj3072ES2_ffffjLj1024EEEEELb1ELb0EEEvNS_9BwdParamsE --------------------------
	.section	.text._ZN10layer_norm22ln_bwd_finalize_kernelINS_22Kernel_traits_finalizeILj3072E6__halfffffjLb1ELj1024ELj4ENS_18Kernel_traits_baseILj3072ES2_ffffjLj1024EEEEELb1ELb0EEEvNS_9BwdParamsE,"ax",@progbits
	.align	128
        .global         _ZN10layer_norm22ln_bwd_finalize_kernelINS_22Kernel_traits_finalizeILj3072E6__halfffffjLb1ELj1024ELj4ENS_18Kernel_traits_baseILj3072ES2_ffffjLj1024EEEEELb1ELb0EEEvNS_9BwdParamsE
        .type           _ZN10layer_norm22ln_bwd_finalize_kernelINS_22Kernel_traits_finalizeILj3072E6__halfffffjLb1ELj1024ELj4ENS_18Kernel_traits_baseILj3072ES2_ffffjLj1024EEEEELb1ELb0EEEvNS_9BwdParamsE,@function
        .size           _ZN10layer_norm22ln_bwd_finalize_kernelINS_22Kernel_traits_finalizeILj3072E6__halfffffjLb1ELj1024ELj4ENS_18Kernel_traits_baseILj3072ES2_ffffjLj1024EEEEELb1ELb0EEEvNS_9BwdParamsE,(.L_x_11435 - _ZN10layer_norm22ln_bwd_finalize_kernelINS_22Kernel_traits_finalizeILj3072E6__halfffffjLb1ELj1024ELj4ENS_18Kernel_traits_baseILj3072ES2_ffffjLj1024EEEEELb1ELb0EEEvNS_9BwdParamsE)
        .other          _ZN10layer_norm22ln_bwd_finalize_kernelINS_22Kernel_traits_finalizeILj3072E6__halfffffjLb1ELj1024ELj4ENS_18Kernel_traits_baseILj3072ES2_ffffjLj1024EEEEELb1ELb0EEEvNS_9BwdParamsE,@"STO_CUDA_ENTRY STV_DEFAULT"
_ZN10layer_norm22ln_bwd_finalize_kernelINS_22Kernel_traits_finalizeILj3072E6__halfffffjLb1ELj1024ELj4ENS_18Kernel_traits_baseILj3072ES2_ffffjLj1024EEEEELb1ELb0EEEvNS_9BwdParamsE:
.text._ZN10layer_norm22ln_bwd_finalize_kernelINS_22Kernel_traits_finalizeILj3072E6__halfffffjLb1ELj1024ELj4ENS_18Kernel_traits_baseILj3072ES2_ffffjLj1024EEEEELb1ELb0EEEvNS_9BwdParamsE:
        /* <DEDUP_REMOVED lines=24> */
.L_x_9761:
        /* <DEDUP_REMOVED lines=36> */
.L_x_9753:
        /* <DEDUP_REMOVED lines=49> */
.L_x_9752:
[----:B------:R-:W-:Y:S05]  /*06d0*/  BSYNC B1 ;  /* 0x0000000000017941 */ /* 0x000fea0003800000 */
.L_x_9751:
        /* <DEDUP_REMOVED lines=31> */
.L_x_9755:
[----:B------:R-:W-:Y:S05]  /*08d0*/  BSYNC B1 ;  /* 0x0000000000017941 */ /* 0x000fea0003800000 */
.L_x_9754:
        /* <DEDUP_REMOVED lines=16> */
.L_x_9756:
[----:B------:R-:W-:Y:S05]  /*09e0*/  BSYNC B1 ;  /* 0x0000000000017941 */ /* 0x000fea0003800000 */
.L_x_9750:
[----:B------:R-:W-:Y:S05]  /*09f0*/  BSYNC B0 ;  /* 0x0000000000007941 */ /* 0x000fea0003800000 */
.L_x_9749:
        /* <DEDUP_REMOVED lines=40> */
.L_x_9777:
        /* <DEDUP_REMOVED lines=8> */
.L_x_9757:
        /* <DEDUP_REMOVED lines=23> */
.L_x_9760:
[----:B------:R-:W-:Y:S05]  /*0e70*/  BSYNC B0 ;  /* 0x0000000000007941 */ /* 0x000fea0003800000 */
.L_x_9759:
[C---:B------:R-:W-:Y:S01]  /*0e80*/  ISETP.GT.U32.AND P1, PT, R4.reuse, -0xc01, PT ;  /* 0xfffff3ff0400780c */ /* 0x040fe20003f24070 */
[----:B------:R-:W-:Y:S01]  /*0e90*/  VIADD R4, R4, 0xc00 ;  /* 0x00000c0004047836 */ /* 0x000fe20000000000 */
[----:B------:R-:W-:-:S11]  /*0ea0*/  IADD3 R5, R5, 0x600, RZ ;  /* 0x0000060005057810 */ /* 0x000fd60007ffe0ff */
[----:B------:R-:W-:Y:S05]  /*0eb0*/  @P1 BRA `(.L_x_9761) ;  /* 0xfffffff000b01947 */ /* 0x000fea000383ffff */
[----:B------:R-:W-:Y:S05]  /*0ec0*/  EXIT ;  /* 0x000000000000794d */ /* 0x000fea0003800000 */
.L_x_9758:
[----:B0-----:R-:W-:Y:S01]  /*0ed0*/  HFMA2.MMA R24, -RZ, RZ, 0, 5.9604644775390625e-08 ;  /* 0x00000001ff187435 */ /* 0x001fe200000001ff */
[----:B----4-:R-:W-:Y:S02]  /*0ee0*/  MOV R23, R10 ;  /* 0x0000000a00177202 */ /* 0x010fe40000000f00 */
[----:B------:R-:W-:Y:S02]  /*0ef0*/  MOV R25, 0x1f ;  /* 0x0000001f00197802 */ /* 0x000fe40000000f00 */
[----:B------:R-:W-:-:S07]  /*0f00*/  MOV R20, 0xffffffff ;  /* 0xffffffff00147802 */ /* 0x000fce0000000f00 */
[----:B-123--:R-:W-:Y:S05]  /*0f10*/  WARPSYNC.COLLECTIVE R20, `(.L_x_9762) ;  /* 0x0000000014087348 */ /* 0x00efea0003c00000 */
[----:B------:R0:W4:Y:S02]  /*0f20*/  SHFL.BFLY P2, R22, R23, R24, R25 ;  /* 0x0c00001817167389 */ /* 0x0001240000040019 */
[----:B01234-:R-:W-:Y:S01]  /*0f30*/  ENDCOLLECTIVE ;  /* 0x000000000000791b */ /* 0x01ffe20003800000 */
.L_x_9762:
[----:B------:R-:W-:Y:S01]  /*0f40*/  HFMA2.MMA R24, -RZ, RZ, 0, 1.1920928955078125e-07 ;  /* 0x00000002ff187435 */ /* 0x000fe200000001ff */
[----:B------:R-:W-:-:S05]  /*0f50*/  MOV R11, R22 ;  /* 0x00000016000b7202 */ /* 0x000fca0000000f00 */
[----:B------:R-:W-:-:S04]  /*0f60*/  FADD.FTZ R11, R10, R11 ;  /* 0x0000000b0a0b7221 */ /* 0x000fc80000010000 */
[----:B------:R-:W-:-:S07]  /*0f70*/  IMAD.MOV.U32 R23, RZ, RZ, R11 ;  /* 0x000000ffff177224 */ /* 0x000fce00078e000b */
[----:B------:R-:W-:Y:S05]  /*0f80*/  WARPSYNC.COLLECTIVE R20, `(.L_x_9763) ;  /* 0x0000000014087348 */ /* 0x000fea0003c00000 */
[----:B------:R0:W1:Y:S02]  /*0f90*/  SHFL.BFLY P2, R22, R23, R24, R25 ;  /* 0x0c00001817167389 */ /* 0x0000640000040019 */
[----:B01----:R-:W-:Y:S01]  /*0fa0*/  ENDCOLLECTIVE ;  /* 0x000000000000791b */ /* 0x003fe20003800000 */
.L_x_9763:
[----:B------:R-:W-:Y:S01]  /*0fb0*/  HFMA2.MMA R24, -RZ, RZ, 0, 2.384185791015625e-07 ;  /* 0x00000004ff187435 */ /* 0x000fe200000001ff */
[----:B------:R-:W-:-:S05]  /*0fc0*/  MOV R14, R22 ;  /* 0x00000016000e7202 */ /* 0x000fca0000000f00 */
[----:B------:R-:W-:-:S05]  /*0fd0*/  FADD.FTZ R14, R11, R14 ;  /* 0x0000000e0b0e7221 */ /* 0x000fca0000010000 */
[----:B------:R-:W-:-:S07]  /*0fe0*/  MOV R23, R14 ;  /* 0x0000000e00177202 */ /* 0x000fce0000000f00 */
[----:B------:R-:W-:Y:S05]  /*0ff0*/  WARPSYNC.COLLECTIVE R20, `(.L_x_9764) ;  /* 0x0000000014087348 */ /* 0x000fea0003c00000 */
[----:B------:R0:W1:Y:S02]  /*1000*/  SHFL.BFLY P2, R22, R23, R24, R25 ;  /* 0x0c00001817167389 */ /* 0x0000640000040019 */
[----:B01----:R-:W-:Y:S01]  /*1010*/  ENDCOLLECTIVE ;  /* 0x000000000000791b */ /* 0x003fe20003800000 */
.L_x_9764:
[----:B------:R-:W-:Y:S01]  /*1020*/  IMAD.MOV.U32 R24, RZ, RZ, 0x8 ;  /* 0x00000008ff187424 */ /* 0x000fe200078e00ff */
[----:B------:R-:W-:-:S05]  /*1030*/  MOV R13, R22 ;  /* 0x00000016000d7202 */ /* 0x000fca0000000f00 */
[----:B------:R-:W-:-:S05]  /*1040*/  FADD.FTZ R13, R14, R13 ;  /* 0x0000000d0e0d7221 */ /* 0x000fca0000010000 */
[----:B------:R-:W-:-:S07]  /*1050*/  MOV R23, R13 ;  /* 0x0000000d00177202 */ /* 0x000fce0000000f00 */
[----:B------:R-:W-:Y:S05]  /*1060*/  WARPSYNC.COLLECTIVE R20, `(.L_x_9765) ;  /* 0x0000000014087348 */ /* 0x000fea0003c00000 */
[----:B------:R0:W1:Y:S02]  /*1070*/  SHFL.BFLY P2, R22, R23, R24, R25 ;  /* 0x0c00001817167389 */ /* 0x0000640000040019 */
[----:B01----:R-:W-:Y:S01]  /*1080*/  ENDCOLLECTIVE ;  /* 0x000000000000791b */ /* 0x003fe20003800000 */
.L_x_9765:
[----:B------:R-:W-:Y:S01]  /*1090*/  HFMA2.MMA R24, -RZ, RZ, 0, 9.5367431640625e-07 ;  /* 0x00000010ff187435 */ /* 0x000fe200000001ff */
[----:B------:R-:W-:-:S05]  /*10a0*/  MOV R10, R22 ;  /* 0x00000016000a7202 */ /* 0x000fca0000000f00 */
[----:B------:R-:W-:-:S05]  /*10b0*/  FADD.FTZ R11, R13, R10 ;  /* 0x0000000a0d0b7221 */ /* 0x000fca0000010000 */
[----:B------:R-:W-:-:S07]  /*10c0*/  MOV R23, R11 ;  /* 0x0000000b00177202 */ /* 0x000fce0000000f00 */
[----:B------:R-:W-:Y:S05]  /*10d0*/  WARPSYNC.COLLECTIVE R20, `(.L_x_9766) ;  /* 0x0000000014087348 */ /* 0x000fea0003c00000 */
[----:B------:R0:W1:Y:S02]  /*10e0*/  SHFL.BFLY P2, R22, R23, R24, R25 ;  /* 0x0c00001817167389 */ /* 0x0000640000040019 */
[----:B01----:R-:W-:Y:S01]  /*10f0*/  ENDCOLLECTIVE ;  /* 0x000000000000791b */ /* 0x003fe20003800000 */
.L_x_9766:
[----:B------:R-:W-:Y:S01]  /*1100*/  HFMA2.MMA R24, -RZ, RZ, 0, 5.9604644775390625e-08 ;  /* 0x00000001ff187435 */ /* 0x000fe200000001ff */
[----:B------:R-:W-:Y:S02]  /*1110*/  MOV R23, R12 ;  /* 0x0000000c00177202 */ /* 0x000fe40000000f00 */
[----:B------:R-:W-:-:S08]  /*1120*/  MOV R10, R22 ;  /* 0x00000016000a7202 */ /* 0x000fd00000000f00 */
[----:B------:R-:W-:Y:S05]  /*1130*/  WARPSYNC.COLLECTIVE R20, `(.L_x_9767) ;  /* 0x0000000014087348 */ /* 0x000fea0003c00000 */
[----:B------:R0:W1:Y:S02]  /*1140*/  SHFL.BFLY P2, R22, R23, R24, R25 ;  /* 0x0c00001817167389 */ /* 0x0000640000040019 */
[----:B01----:R-:W-:Y:S01]  /*1150*/  ENDCOLLECTIVE ;  /* 0x000000000000791b */ /* 0x003fe20003800000 */
.L_x_9767:
[----:B------:R-:W-:Y:S01]  /*1160*/  HFMA2.MMA R24, -RZ, RZ, 0, 1.1920928955078125e-07 ;  /* 0x00000002ff187435 */ /* 0x000fe200000001ff */
[----:B------:R-:W-:-:S04]  /*1170*/  IMAD.MOV.U32 R13, RZ, RZ, R22 ;  /* 0x000000ffff0d7224 */ /* 0x000fc800078e0016 */
[----:B------:R-:W-:-:S05]  /*1180*/  FADD.FTZ R15, R12, R13 ;  /* 0x0000000d0c0f7221 */ /* 0x000fca0000010000 */
[----:B------:R-:W-:-:S07]  /*1190*/  MOV R23, R15 ;  /* 0x0000000f00177202 */ /* 0x000fce0000000f00 */
[----:B------:R-:W-:Y:S05]  /*11a0*/  WARPSYNC.COLLECTIVE R20, `(.L_x_9768) ;  /* 0x0000000014087348 */ /* 0x000fea0003c00000 */
[----:B------:R0:W1:Y:S02]  /*11b0*/  SHFL.BFLY P2, R22, R23, R24, R25 ;  /* 0x0c00001817167389 */ /* 0x0000640000040019 */
[----:B01----:R-:W-:Y:S01]  /*11c0*/  ENDCOLLECTIVE ;  /* 0x000000000000791b */ /* 0x003fe20003800000 */
.L_x_9768:
[----:B------:R-:W-:Y:S01]  /*11d0*/  HFMA2.MMA R24, -RZ, RZ, 0, 2.384185791015625e-07 ;  /* 0x00000004ff187435 */ /* 0x000fe200000001ff */
[----:B------:R-:W-:-:S05]  /*11e0*/  MOV R16, R22 ;  /* 0x0000001600107202 */ /* 0x000fca0000000f00 */
[----:B------:R-:W-:-:S05]  /*11f0*/  FADD.FTZ R16, R15, R16 ;  /* 0x000000100f107221 */ /* 0x000fca0000010000 */
[----:B------:R-:W-:-:S07]  /*1200*/  MOV R23, R16 ;  /* 0x0000001000177202 */ /* 0x000fce0000000f00 */
[----:B------:R-:W-:Y:S05]  /*1210*/  WARPSYNC.COLLECTIVE R20, `(.L_x_9769) ;  /* 0x0000000014087348 */ /* 0x000fea0003c00000 */
[----:B------:R0:W1:Y:S02]  /*1220*/  SHFL.BFLY P2, R22, R23, R24, R25 ;  /* 0x0c00001817167389 */ /* 0x0000640000040019 */
[----:B01----:R-:W-:Y:S01]  /*1230*/  ENDCOLLECTIVE ;  /* 0x000000000000791b */ /* 0x003fe20003800000 */
.L_x_9769:
[----:B------:R-:W-:Y:S01]  /*1240*/  HFMA2.MMA R24, -RZ, RZ, 0, 4.76837158203125e-07 ;  /* 0x00000008ff187435 */ /* 0x000fe200000001ff */
[----:B------:R-:W-:-:S05]  /*1250*/  MOV R17, R22 ;  /* 0x0000001600117202 */ /* 0x000fca0000000f00 */
[----:B------:R-:W-:-:S04]  /*1260*/  FADD.FTZ R17, R16, R17 ;  /* 0x0000001110117221 */ /* 0x000fc80000010000 */
[----:B------:R-:W-:-:S07]  /*1270*/  IMAD.MOV.U32 R23, RZ, RZ, R17 ;  /* 0x000000ffff177224 */ /* 0x000fce00078e0011 */
[----:B------:R-:W-:Y:S05]  /*1280*/  WARPSYNC.COLLECTIVE R20, `(.L_x_9770) ;  /* 0x0000000014087348 */ /* 0x000fea0003c00000 */
[----:B------:R0:W1:Y:S02]  /*1290*/  SHFL.BFLY P2, R22, R23, R24, R25 ;  /* 0x0c00001817167389 */ /* 0x0000640000040019 */
[----:B01----:R-:W-:Y:S01]  /*12a0*/  ENDCOLLECTIVE ;  /* 0x000000000000791b */ /* 0x003fe20003800000 */
.L_x_9770:
[----:B------:R-:W-:Y:S01]  /*12b0*/  HFMA2.MMA R24, -RZ, RZ, 0, 9.5367431640625e-07 ;  /* 0x00000010ff187435 */ /* 0x000fe200000001ff */
[----:B------:R-:W-:-:S05]  /*12c0*/  MOV R12, R22 ;  /* 0x00000016000c7202 */ /* 0x000fca0000000f00 */
[----:B------:R-:W-:-:S05]  /*12d0*/  FADD.FTZ R12, R17, R12 ;  /* 0x0000000c110c7221 */ /* 0x000fca0000010000 */
[----:B------:R-:W-:-:S07]  /*12e0*/  MOV R23, R12 ;  /* 0x0000000c00177202 */ /* 0x000fce0000000f00 */
[----:B------:R-:W-:Y:S05]  /*12f0*/  WARPSYNC.COLLECTIVE R20, `(.L_x_9771) ;  /* 0x0000000014087348 */ /* 0x000fea0003c00000 */
[----:B------:R0:W1:Y:S02]  /*1300*/  SHFL.BFLY P2, R22, R23, R24, R25 ;  /* 0x0c00001817167389 */ /* 0x0000640000040019 */
[----:B01----:R-:W-:Y:S01]  /*1310*/  ENDCOLLECTIVE ;  /* 0x000000000000791b */ /* 0x003fe20003800000 */
.L_x_9771:
[----:B------:R-:W-:Y:S01]  /*1320*/  MOV R23, R8 ;  /* 0x0000000800177202 */ /* 0x000fe20000000f00 */
[----:B------:R-:W-:Y:S01]  /*1330*/  IMAD.MOV.U32 R24, RZ, RZ, 0x1 ;  /* 0x00000001ff187424 */ /* 0x000fe200078e00ff */
[----:B------:R-:W-:-:S07]  /*1340*/  MOV R15, R22 ;  /* 0x00000016000f7202 */ /* 0x000fce0000000f00 */
[----:B------:R-:W-:Y:S05]  /*1350*/  WARPSYNC.COLLECTIVE R20, `(.L_x_9772) ;  /* 0x0000000014087348 */ /* 0x000fea0003c00000 */
[----:B------:R0:W1:Y:S02]  /*1360*/  SHFL.BFLY P2, R22, R23, R24, R25 ;  /* 0x0c00001817167389 */ /* 0x0000640000040019 */
[----:B01----:R-:W-:Y:S01]  /*1370*/  ENDCOLLECTIVE ;  /* 0x000000000000791b */ /* 0x003fe20003800000 */
.L_x_9772:
[----:B------:R-:W-:Y:S01]  /*1380*/  HFMA2.MMA R24, -RZ, RZ, 0, 1.1920928955078125e-07 ;  /* 0x00000002ff187435 */ /* 0x000fe200000001ff */
[----:B------:R-:W-:-:S05]  /*1390*/  MOV R17, R22 ;  /* 0x0000001600117202 */ /* 0x000fca0000000f00 */
[----:B------:R-:W-:-:S05]  /*13a0*/  FADD.FTZ R18, R8, R17 ;  /* 0x0000001108127221 */ /* 0x000fca0000010000 */
[----:B------:R-:W-:-:S07]  /*13b0*/  MOV R23, R18 ;  /* 0x0000001200177202 */ /* 0x000fce0000000f00 */
[----:B------:R-:W-:Y:S05]  /*13c0*/  WARPSYNC.COLLECTIVE R20, `(.L_x_9773) ;  /* 0x0000000014087348 */ /* 0x000fea0003c00000 */
[----:B------:R0:W1:Y:S02]  /*13d0*/  SHFL.BFLY P2, R22, R23, R24, R25 ;  /* 0x0c00001817167389 */ /* 0x0000640000040019 */
[----:B01----:R-:W-:Y:S01]  /*13e0*/  ENDCOLLECTIVE ;  /* 0x000000000000791b */ /* 0x003fe20003800000 */
.L_x_9773:
[----:B------:R-:W-:Y:S01]  /*13f0*/  HFMA2.MMA R24, -RZ, RZ, 0, 2.384185791015625e-07 ;  /* 0x00000004ff187435 */ /* 0x000fe200000001ff */
[----:B------:R-:W-:-:S05]  /*1400*/  MOV R13, R22 ;  /* 0x00000016000d7202 */ /* 0x000fca0000000f00 */
[----:B------:R-:W-:-:S05]  /*1410*/  FADD.FTZ R19, R18, R13 ;  /* 0x0000000d12137221 */ /* 0x000fca0000010000 */
[----:B------:R-:W-:-:S07]  /*1420*/  MOV R23, R19 ;  /* 0x0000001300177202 */ /* 0x000fce0000000f00 */
[----:B------:R-:W-:Y:S05]  /*1430*/  WARPSYNC.COLLECTIVE R20, `(.L_x_9774) ;  /* 0x0000000014087348 */ /* 0x000fea0003c00000 */
[----:B------:R0:W1:Y:S02]  /*1440*/  SHFL.BFLY P2, R22, R23, R24, R25 ;  /* 0x0c00001817167389 */ /* 0x0000640000040019 */
[----:B01----:R-:W-:Y:S01]  /*1450*/  ENDCOLLECTIVE ;  /* 0x000000000000791b */ /* 0x003fe20003800000 */
.L_x_9774:
[----:B------:R-:W-:Y:S01]  /*1460*/  HFMA2.MMA R24, -RZ, RZ, 0, 4.76837158203125e-07 ;  /* 0x00000008ff187435 */ /* 0x000fe200000001ff */
[----:B------:R-:W-:-:S04]  /*1470*/  IMAD.MOV.U32 R8, RZ, RZ, R22 ;  /* 0x000000ffff087224 */ /* 0x000fc800078e0016 */
[----:B------:R-:W-:-:S05]  /*1480*/  FADD.FTZ R8, R19, R8 ;  /* 0x0000000813087221 */ /* 0x000fca0000010000 */
[----:B------:R-:W-:-:S07]  /*1490*/  MOV R23, R8 ;  /* 0x0000000800177202 */ /* 0x000fce0000000f00 */
[----:B------:R-:W-:Y:S05]  /*14a0*/  WARPSYNC.COLLECTIVE R20, `(.L_x_9775) ;  /* 0x0000000014087348 */ /* 0x000fea0003c00000 */
[----:B------:R0:W1:Y:S02]  /*14b0*/  SHFL.BFLY P2, R22, R23, R24, R25 ;  /* 0x0c00001817167389 */ /* 0x0000640000040019 */
[----:B01----:R-:W-:Y:S01]  /*14c0*/  ENDCOLLECTIVE ;  /* 0x000000000000791b */ /* 0x003fe20003800000 */
.L_x_9775:
[----:B------:R-:W-:Y:S01]  /*14d0*/  HFMA2.MMA R24, -RZ, RZ, 0, 9.5367431640625e-07 ;  /* 0x00000010ff187435 */ /* 0x000fe200000001ff */
[----:B------:R-:W-:-:S05]  /*14e0*/  MOV R21, R22 ;  /* 0x0000001600157202 */ /* 0x000fca0000000f00 */
[----:B------:R-:W-:-:S05]  /*14f0*/  FADD.FTZ R21, R8, R21 ;  /* 0x0000001508157221 */ /* 0x000fca0000010000 */
[----:B------:R-:W-:-:S07]  /*1500*/  MOV R23, R21 ;  /* 0x0000001500177202 */ /* 0x000fce0000000f00 */
[----:B------:R-:W-:Y:S05]  /*1510*/  WARPSYNC.COLLECTIVE R20, `(.L_x_9776) ;  /* 0x0000000014087348 */ /* 0x000fea0003c00000 */
[----:B------:R0:W1:Y:S02]  /*1520*/  SHFL.BFLY P2, R22, R23, R24, R25 ;  /* 0x0c00001817167389 */ /* 0x0000640000040019 */
[----:B01----:R-:W-:Y:S01]  /*1530*/  ENDCOLLECTIVE ;  /* 0x000000000000791b */ /* 0x003fe20003800000 */
.L_x_9776:
[----:B------:R-:W-:Y:S01]  /*1540*/  MOV R14, R22 ;  /* 0x00000016000e7202 */ /* 0x000fe20000000f00 */
[----:B------:R-:W-:Y:S06]  /*1550*/  BRA `(.L_x_9777) ;  /* 0xfffffff400c87947 */ /* 0x000fec000383ffff */
.L_x_9778:
        /* <DEDUP_REMOVED lines=10> */
.L_x_11435:


//--------------------- .text._ZN10layer_norm13ln_bwd_kernelINS_13Kernel_traitsI6__halfffffjLj3072ELj1ELj1ELj4ELj16ENS_18Kernel_traits_baseILj3072ES2_ffffjLj128EEEEELb1ELb1ELb1ELb0EEEvNS_9BwdParamsE --------------------------
	.section	.text._ZN10layer_norm13ln_bwd_kernelINS_13Kernel_traitsI6__halfffffjLj3072ELj1ELj1ELj4ELj16ENS_18Kernel_traits_baseILj3072ES2_ffffjLj128EEEEELb1ELb1ELb1ELb0EEEvNS_9BwdParamsE,"ax",@progbits
	.align	128
        .global         _ZN10layer_norm13ln_bwd_kernelINS_13Kernel_traitsI6__halfffffjLj3072ELj1ELj1ELj4ELj16ENS_18Kernel_traits_baseILj3072ES2_ffffjLj128EEEEELb1ELb1ELb1ELb0EEEvNS_9BwdParamsE
        .type           _ZN10layer_norm13ln_bwd_kernelINS_13Kernel_traitsI6__halfffffjLj3072ELj1ELj1ELj4ELj16ENS_18Kernel_traits_baseILj3072ES2_ffffjLj128EEEEELb1ELb1ELb1ELb0EEEvNS_9BwdParamsE,@function
        .size           _ZN10layer_norm13ln_bwd_kernelINS_13Kernel_traitsI6__halfffffjLj3072ELj1ELj1ELj4ELj16ENS_18Kernel_traits_baseILj3072ES2_ffffjLj128EEEEELb1ELb1ELb1ELb0EEEvNS_9BwdParamsE,(.L_x_11436 - _ZN10layer_norm13ln_bwd_kernelINS_13Kernel_traitsI6__halfffffjLj3072ELj1ELj1ELj4ELj16ENS_18Kernel_traits_baseILj3072ES2_ffffjLj128EEEEELb1ELb1ELb1ELb0EEEvNS_9BwdParamsE)
        .other          _ZN10layer_norm13ln_bwd_kernelINS_13Kernel_traitsI6__halfffffjLj3072ELj1ELj1ELj4ELj16ENS_18Kernel_traits_baseILj3072ES2_ffffjLj128EEEEELb1ELb1ELb1ELb0EEEvNS_9BwdParamsE,@"STO_CUDA_ENTRY STV_DEFAULT"
_ZN10layer_norm13ln_bwd_kernelINS_13Kernel_traitsI6__halfffffjLj3072ELj1ELj1ELj4ELj16ENS_18Kernel_traits_baseILj3072ES2_ffffjLj128EEEEELb1ELb1ELb1ELb0EEEvNS_9BwdParamsE:
.text._ZN10layer_norm13ln_bwd_kernelINS_13Kernel_traitsI6__halfffffjLj3072ELj1ELj1ELj4ELj16ENS_18Kernel_traits_baseILj3072ES2_ffffjLj128EEEEELb1ELb1ELb1ELb0EEEvNS_9BwdParamsE:
        /* <DEDUP_REMOVED lines=32> */
[----:B------:R-:W-:Y:S01]  /*0200*/  @P0 LOP3.LUT R8, R8, 0x8, RZ, 0xfc, !PT ;  /* 0x0000000808080812 */ /* 0x000fe200078efcff */
[----:B0-----:R-:W-:-:S06]  /*0210*/  @P5 IMAD.WIDE.U32 R4, R9, 0x8, R4 ;  /* 0x0000000809045825 */ /* 0x001fcc00078e0004 */
[----:B------:R-:W0:Y:S01]  /*0220*/  @P1 LDC.64 R36, c[0x0][0x278] ;  /* 0x00009e00ff241b82 */ /* 0x000e220000000a00 */
[----:B------:R-:W5:Y:S01]  /*0230*/  @P5 LDG.E.64 R6, desc[UR4][R4.64] ;  /* 0x0000000404065981 */ /* 0x000f62000c1e1b00 */
[C---:B--2---:R-:W-:Y:S01]  /*0240*/  @P5 IMAD.WIDE.U32 R10, R9.reuse, 0x8, R10 ;  /* 0x00000008090a5825 */ /* 0x044fe200078e000a */
[----:B------:R-:W-:-:S05]  /*0250*/  @P5 LOP3.LUT R9, R9, 0x80, RZ, 0xfc, !PT ;  /* 0x0000008009095812 */ /* 0x000fca00078efcff */
[----:B------:R-:W2:Y:S01]  /*0260*/  @P4 LDC.64 R38, c[0x0][0x260] ;  /* 0x00009800ff264b82 */ /* 0x000ea20000000a00 */
[----:B------:R-:W5:Y:S01]  /*0270*/  @P5 LDG.E.64 R12, desc[UR4][R10.64] ;  /* 0x000000040a0c5981 */ /* 0x000f62000c1e1b00 */
[----:B-1----:R-:W-:-:S06]  /*0280*/  @P1 IMAD.WIDE.U32 R34, R9, 0x8, R30 ;  /* 0x0000000809221825 */ /* 0x002fcc00078e001e */
[----:B------:R-:W1:Y:S01]  /*0290*/  @P4 LDC.64 R40, c[0x0][0x278] ;  /* 0x00009e00ff284b82 */ /* 0x000e620000000a00 */
[----:B------:R-:W5:Y:S01]  /*02a0*/  @P1 LDG.E.64 R14, desc[UR4][R34.64] ;  /* 0x00000004220e1981 */ /* 0x000f62000c1e1b00 */
[----:B0-----:R-:W-:-:S06]  /*02b0*/  @P1 IMAD.WIDE.U32 R36, R9, 0x8, R36 ;  /* 0x0000000809241825 */ /* 0x001fcc00078e0024 */
[----:B------:R-:W0:Y:S01]  /*02c0*/  @P3 LDC.64 R42, c[0x0][0x260] ;  /* 0x00009800ff2a3b82 */ /* 0x000e220000000a00 */
[----:B------:R-:W-:Y:S02]  /*02d0*/  @P1 IADD3 R9, R9, 0x80, RZ ;  /* 0x0000008009091810 */ /* 0x000fe40007ffe0ff */
[----:B------:R-:W-:Y:S02]  /*02e0*/  CS2R R128, SRZ ;  /* 0x0000000000807805 */ /* 0x000fe4000001ff00 */
[----:B------:R-:W-:Y:S01]  /*02f0*/  CS2R R130, SRZ ;  /* 0x0000000000827805 */ /* 0x000fe2000001ff00 */
[----:B------:R3:W5:Y:S02]  /*0300*/  @P1 LDG.E.64 R16, desc[UR4][R36.64] ;  /* 0x0000000424101981 */ /* 0x000764000c1e1b00 */
[----:B------:R-:W4:Y:S01]  /*0310*/  @P3 LDC.64 R44, c[0x0][0x278] ;  /* 0x00009e00ff2c3b82 */ /* 0x000f220000000a00 */
[----:B--2---:R-:W-:Y:S01]  /*0320*/  @P4 IMAD.WIDE.U32 R38, R9, 0x8, R38 ;  /* 0x0000000809264825 */ /* 0x004fe200078e0026 */
[----:B------:R-:W-:-:S02]  /*0330*/  CS2R R52, SRZ ;  /* 0x0000000000347805 */ /* 0x000fc4000001ff00 */
[----:B------:R-:W-:Y:S02]  /*0340*/  CS2R R54, SRZ ;  /* 0x0000000000367805 */ /* 0x000fe4000001ff00 */
[----:B------:R-:W-:Y:S02]  /*0350*/  CS2R R56, SRZ ;  /* 0x0000000000387805 */ /* 0x000fe4000001ff00 */
[----:B------:R-:W-:Y:S01]  /*0360*/  CS2R R58, SRZ ;  /* 0x00000000003a7805 */ /* 0x000fe2000001ff00 */
[----:B------:R2:W5:Y:S01]  /*0370*/  @P4 LDG.E.64 R18, desc[UR4][R38.64] ;  /* 0x0000000426124981 */ /* 0x000562000c1e1b00 */
[----:B------:R-:W3:Y:S01]  /*0380*/  @P2 LDC.64 R46, c[0x0][0x260] ;  /* 0x00009800ff2e2b82 */ /* 0x000ee20000000a00 */
[C---:B-1----:R-:W-:Y:S01]  /*0390*/  @P4 IMAD.WIDE.U32 R40, R9.reuse, 0x8, R40 ;  /* 0x0000000809284825 */ /* 0x042fe200078e0028 */
[----:B------:R-:W-:-:S06]  /*03a0*/  @P4 IADD3 R9, R9, 0x80, RZ ;  /* 0x0000008009094810 */ /* 0x000fcc0007ffe0ff */
[----:B------:R-:W1:Y:S01]  /*03b0*/  @P2 LDC.64 R48, c[0x0][0x278] ;  /* 0x00009e00ff302b82 */ /* 0x000e620000000a00 */
[C---:B0-----:R-:W-:Y:S01]  /*03c0*/  @P3 IMAD.WIDE.U32 R42, R9.reuse, 0x8, R42 ;  /* 0x00000008092a3825 */ /* 0x041fe200078e002a */
[----:B------:R0:W5:Y:S06]  /*03d0*/  @P4 LDG.E.64 R20, desc[UR4][R40.64] ;  /* 0x0000000428144981 */ /* 0x00016c000c1e1b00 */
[----:B------:R-:W0:Y:S01]  /*03e0*/  @P0 LDC.64 R30, c[0x0][0x260] ;  /* 0x00009800ff1e0b82 */ /* 0x000e220000000a00 */
[C---:B----4-:R-:W-:Y:S01]  /*03f0*/  @P3 IMAD.WIDE.U32 R44, R9.reuse, 0x8, R44 ;  /* 0x00000008092c3825 */ /* 0x050fe200078e002c */
[----:B------:R-:W-:Y:S01]  /*0400*/  @P3 IADD3 R9, R9, 0x80, RZ ;  /* 0x0000008009093810 */ /* 0x000fe20007ffe0ff */
[----:B------:R4:W5:Y:S05]  /*0410*/  @P3 LDG.E.64 R22, desc[UR4][R42.64] ;  /* 0x000000042a163981 */ /* 0x00096a000c1e1b00 */
[----:B------:R-:W4:Y:S01]  /*0420*/  @P0 LDC.64 R50, c[0x0][0x278] ;  /* 0x00009e00ff320b82 */ /* 0x000f220000000a00 */
[C---:B---3--:R-:W-:Y:S01]  /*0430*/  @P2 IMAD.WIDE.U32 R46, R9.reuse, 0x8, R46 ;  /* 0x00000008092e2825 */ /* 0x048fe200078e002e */
[----:B------:R3:W5:Y:S03]  /*0440*/  @P3 LDG.E.64 R24, desc[UR4][R44.64] ;  /* 0x000000042c183981 */ /* 0x000766000c1e1b00 */
[C---:B-1----:R-:W-:Y:S01]  /*0450*/  @P2 IMAD.WIDE.U32 R48, R9.reuse, 0x8, R48 ;  /* 0x0000000809302825 */ /* 0x042fe200078e0030 */
[----:B------:R-:W-:Y:S01]  /*0460*/  @P2 IADD3 R9, R9, 0x80, RZ ;  /* 0x0000008009092810 */ /* 0x000fe20007ffe0ff */
[----:B------:R1:W5:Y:S01]  /*0470*/  @P2 LDG.E.64 R26, desc[UR4][R46.64] ;  /* 0x000000042e1a2981 */ /* 0x000362000c1e1b00 */
[----:B------:R-:W-:-:S02]  /*0480*/  CS2R R36, SRZ ;  /* 0x0000000000247805 */ /* 0x000fc4000001ff00 */
[----:B--2---:R-:W-:Y:S02]  /*0490*/  CS2R R38, SRZ ;  /* 0x0000000000267805 */ /* 0x004fe4000001ff00 */
[----:B0-----:R-:W-:Y:S01]  /*04a0*/  CS2R R40, SRZ ;  /* 0x0000000000287805 */ /* 0x001fe2000001ff00 */
[----:B------:R0:W5:Y:S01]  /*04b0*/  @P2 LDG.E.64 R28, desc[UR4][R48.64] ;  /* 0x00000004301c2981 */ /* 0x000162000c1e1b00 */
[----:B------:R-:W-:-:S05]  /*04c0*/  @P0 IMAD.WIDE.U32 R30, R9, 0x8, R30 ;  /* 0x00000008091e0825 */ /* 0x000fca00078e001e */
[----:B------:R2:W5:Y:S01]  /*04d0*/  @P0 LDG.E.64 R32, desc[UR4][R30.64] ;  /* 0x000000041e200981 */ /* 0x000562000c1e1b00 */
[----:B----4-:R-:W-:-:S05]  /*04e0*/  @P0 IMAD.WIDE.U32 R4, R9, 0x8, R50 ;  /* 0x0000000809040825 */ /* 0x010fca00078e0032 */
[----:B------:R2:W5:Y:S01]  /*04f0*/  @P0 LDG.E.64 R2, desc[UR4][R4.64] ;  /* 0x0000000404020981 */ /* 0x000562000c1e1b00 */
[----:B------:R-:W-:Y:S01]  /*0500*/  ISETP.GE.AND P0, PT, R176, UR7, PT ;  /* 0x00000007b0007c0c */ /* 0x000fe2000bf06270 */
[----:B------:R-:W-:Y:S01]  /*0510*/  ULDC.64 UR6, c[0x0][0x2c8] ;  /* 0x0000b20000067ab9 */ /* 0x000fe20000000a00 */
[----:B------:R-:W-:Y:S02]  /*0520*/  CS2R R42, SRZ ;  /* 0x00000000002a7805 */ /* 0x000fe4000001ff00 */
[----:B---3--:R-:W-:Y:S02]  /*0530*/  CS2R R44, SRZ ;  /* 0x00000000002c7805 */ /* 0x008fe4000001ff00 */
[----:B-1----:R-:W-:Y:S02]  /*0540*/  CS2R R46, SRZ ;  /* 0x00000000002e7805 */ /* 0x002fe4000001ff00 */
        /* <DEDUP_REMOVED lines=25> */
[----:B------:R-:W0:Y:S01]  /*06e0*/  LDC.U8 R175, c[0x0][0x2a0] ;  /* 0x0000a800ffaf7b82 */ /* 0x000e220000000000 */
[----:B-----5:R-:W-:Y:S01]  /*06f0*/  MOV R173, R6 ;  /* 0x0000000600ad7202 */ /* 0x020fe20000000f00 */
[----:B------:R-:W-:Y:S01]  /*0700*/  HFMA2.MMA R229, -RZ, RZ, 0, 5.9604644775390625e-08 ;  /* 0x00000001ffe57435 */ /* 0x000fe200000001ff */
[----:B------:R-:W-:Y:S02]  /*0710*/  SHF.R.U64 R174, R6, 0x10, R7 ;  /* 0x0000001006ae7819 */ /* 0x000fe40000001207 */
        /* <DEDUP_REMOVED lines=54> */
[----:B------:R-:W-:-:S02]  /*0a80*/  SHF.R.U32.HI R27, RZ, 0x10, R17 ;  /* 0x00000010ff1b7819 */ /* 0x000fc40000011611 */
[----:B------:R-:W-:Y:S02]  /*0a90*/  MOV R26, R20 ;  /* 0x00000014001a7202 */ /* 0x000fe40000000f00 */
[--C-:B------:R-:W-:Y:S01]  /*0aa0*/  SHF.R.U64 R5, R20, 0x10, R21.reuse ;  /* 0x0000001014057819 */ /* 0x100fe20000001215 */
[----:B------:R-:W-:Y:S01]  /*0ab0*/  HADD2.F32 R27, -RZ, R27.H0_H0 ;  /* 0x2000001bff1b7230 */ /* 0x000fe20000004100 */
[----:B------:R-:W-:Y:S01]  /*0ac0*/  MOV R4, R21 ;  /* 0x0000001500047202 */ /* 0x000fe20000000f00 */
[----:B------:R-:W-:Y:S01]  /*0ad0*/  HADD2.F32 R26, -RZ, R26.H0_H0 ;  /* 0x2000001aff1a7230 */ /* 0x000fe20000004100 */
[----:B------:R-:W-:Y:S02]  /*0ae0*/  SHF.R.U32.HI R23, RZ, 0x10, R21 ;  /* 0x00000010ff177819 */ /* 0x000fe40000011615 */
        /* <DEDUP_REMOVED lines=27> */
[----:B------:R-:W-:Y:S01]  /*0ca0*/  MOV R37, RZ ;  /* 0x000000ff00257202 */ /* 0x000fe20000000f00 */
[----:B------:R-:W-:-:S02]  /*0cb0*/  HADD2.F32 R16, -RZ, R16.H0_H0 ;  /* 0x20000010ff107230 */ /* 0x000fc40000004100 */
[----:B------:R-:W-:Y:S02]  /*0cc0*/  HADD2.F32 R15, -RZ, R15.H0_H0 ;  /* 0x2000000fff0f7230 */ /* 0x000fe40000004100 */
[----:B------:R-:W-:Y:S02]  /*0cd0*/  HADD2.F32 R14, -RZ, R14.H0_H0 ;  /* 0x2000000eff0e7230 */ /* 0x000fe40000004100 */
[----:B------:R-:W-:Y:S02]  /*0ce0*/  HADD2.F32 R13, -RZ, R13.H0_H0 ;  /* 0x2000000dff0d7230 */ /* 0x000fe40000004100 */
[----:B------:R-:W-:Y:S02]  /*0cf0*/  HADD2.F32 R12, -RZ, R12.H0_H0 ;  /* 0x2000000cff0c7230 */ /* 0x000fe40000004100 */
[----:B0-----:R-:W-:-:S07]  /*0d00*/  HADD2.F32 R11, -RZ, R11.H0_H0 ;  /* 0x2000000bff0b7230 */ /* 0x001fce0000004100 */
.L_x_9914:
[----:B0-----:R-:W0:Y:S08]  /*0d10*/  LDC.64 R148, c[0x0][0x288] ;  /* 0x0000a200ff947b82 */ /* 0x001e300000000a00 */
[----:B-1----:R-:W1:Y:S08]  /*0d20*/  LDC.64 R150, c[0x0][0x250] ;  /* 0x00009400ff967b82 */ /* 0x002e700000000a00 */
[----:B--2---:R-:W2:Y:S08]  /*0d30*/  LDC.64 R146, c[0x0][0x258] ;  /* 0x00009600ff927b82 */ /* 0x004eb00000000a00 */
[----:B---34-:R-:W3:Y:S01]  /*0d40*/  LDC.64 R144, c[0x0][0x280] ;  /* 0x0000a000ff907b82 */ /* 0x018ee20000000a00 */
[----:B0-----:R-:W-:-:S06]  /*0d50*/  IMAD.WIDE R232, R176, 0x4, R148 ;  /* 0x00000004b0e87825 */ /* 0x001fcc00078e0294 */
[----:B------:R-:W4:Y:S01]  /*0d60*/  LDG.E R232, desc[UR4][R232.64] ;  /* 0x00000004e8e87981 */ /* 0x000f22000c1e1900 */
[C---:B-1----:R-:W-:Y:S01]  /*0d70*/  IMAD.WIDE R148, R176.reuse, 0x4, R150 ;  /* 0x00000004b0947825 */ /* 0x042fe200078e0296 */
[----:B------:R-:W0:Y:S04]  /*0d80*/  LDC.64 R236, c[0x0][0x2c8] ;  /* 0x0000b200ffec7b82 */ /* 0x000e280000000a00 */
[----:B-----5:R1:W5:Y:S01]  /*0d90*/  LDG.E R231, desc[UR4][R148.64] ;  /* 0x0000000494e77981 */ /* 0x020362000c1e1900 */
[----:B--2---:R-:W-:-:S05]  /*0da0*/  IMAD.WIDE R146, R176, 0x4, R146 ;  /* 0x00000004b0927825 */ /* 0x004fca00078e0292 */
[----:B------:R1:W5:Y:S01]  /*0db0*/  LDG.E R10, desc[UR4][R146.64] ;  /* 0x00000004920a7981 */ /* 0x000362000c1e1900 */
[----:B---3--:R-:W-:-:S05]  /*0dc0*/  IMAD.WIDE R144, R176, 0x4, R144 ;  /* 0x00000004b0907825 */ /* 0x008fca00078e0290 */
[----:B------:R1:W5:Y:S01]  /*0dd0*/  LDG.E R227, desc[UR4][R144.64] ;  /* 0x0000000490e37981 */ /* 0x000362000c1e1900 */
[----:B------:R-:W2:Y:S01]  /*0de0*/  S2R R190, SR_TID.X ;  /* 0x0000000000be7919 */ /* 0x000ea20000002100 */
[----:B------:R-:W-:-:S05]  /*0df0*/  MOV R179, UR14 ;  /* 0x0000000e00b37c02 */ /* 0x000fca0008000f00 */
[----:B------:R-:W-:-:S05]  /*0e00*/  IMAD R9, R176, R179, RZ ;  /* 0x000000b3b0097224 */ /* 0x000fca00078e02ff */
[----:B------:R-:W-:-:S04]  /*0e10*/  SHF.R.S32.HI R150, RZ, 0x1f, R9 ;  /* 0x0000001fff967819 */ /* 0x000fc80000011409 */
[----:B------:R-:W-:Y:S01]  /*0e20*/  LEA.HI R150, R150, R9, RZ, 0x2 ;  /* 0x0000000996967211 */ /* 0x000fe200078f10ff */
[----:B------:R-:W-:Y:S01]  /*0e30*/  BSSY B0, `(.L_x_9780) ;  /* 0x0000188000007945 */ /* 0x000fe20003800000 */
[----:B--2---:R-:W-:-:S04]  /*0e40*/  LOP3.LUT R177, R190, 0x7f, RZ, 0xc0, !PT ;  /* 0x0000007fbeb17812 */ /* 0x004fc800078ec0ff */
[----:B------:R-:W-:-:S05]  /*0e50*/  LEA.HI.SX32 R9, R150, R177, 0x1e ;  /* 0x000000b196097211 */ /* 0x000fca00078ff2ff */
[----:B0-----:R-:W-:Y:S01]  /*0e60*/  IMAD.WIDE.U32 R238, R9, 0x10, R236 ;  /* 0x0000001009ee7825 */ /* 0x001fe200078e00ec */
[----:B----4-:R-:W-:-:S13]  /*0e70*/  ISETP.GT.AND P1, PT, R232, RZ, PT ;  /* 0x000000ffe800720c */ /* 0x010fda0003f24270 */
[----:B-1----:R-:W-:Y:S05]  /*0e80*/  @P1 BRA `(.L_x_9781) ;  /* 0x0000000400441947 */ /* 0x002fea0003800000 */
[----:B-----5:R-:W-:Y:S01]  /*0e90*/  ISETP.GE.AND P0, PT, R227, 0x1, PT ;  /* 0x00000001e300780c */ /* 0x020fe20003f06270 */
[----:B------:R-:W-:Y:S01]  /*0ea0*/  HFMA2.MMA R151, -RZ, RZ, 0, 0 ;  /* 0x00000000ff977435 */ /* 0x000fe200000001ff */
[----:B------:R-:W-:Y:S01]  /*0eb0*/  LOP3.LUT P5, RZ, R8, 0x2, RZ, 0xc0, !PT ;  /* 0x0000000208ff7812 */ /* 0x000fe200078ac0ff */
[----:B------:R-:W-:Y:S01]  /*0ec0*/  BSSY B1, `(.L_x_9782) ;  /* 0x0000010000017945 */ /* 0x000fe20003800000 */
[----:B------:R-:W-:-:S09]  /*0ed0*/  MOV R149, R9 ;  /* 0x0000000900957202 */ /* 0x000fd20000000f00 */
        /* <DEDUP_REMOVED lines=12> */
[----:B------:R-:W-:Y:S02]  /*0fa0*/  IADD3 R149, R9, 0x80, RZ ;  /* 0x0000008009957810 */ /* 0x000fe40007ffe0ff */
[----:B------:R-:W-:-:S07]  /*0fb0*/  IADD3 R151, R151, 0x80, RZ ;  /* 0x0000008097977810 */ /* 0x000fce0007ffe0ff */
.L_x_9783:
[----:B------:R-:W-:Y:S05]  /*0fc0*/  BSYNC B1 ;  /* 0x0000000000017941 */ /* 0x000fea0003800000 */
.L_x_9782:
[----:B------:R-:W-:Y:S01]  /*0fd0*/  LOP3.LUT P5, RZ, R8, 0x1, RZ, 0xc0, !PT ;  /* 0x0000000108ff7812 */ /* 0x000fe200078ac0ff */
        /* <DEDUP_REMOVED lines=11> */
.L_x_9785:
[----:B------:R-:W-:Y:S05]  /*1090*/  BSYNC B1 ;  /* 0x0000000000017941 */ /* 0x000fea0003800000 */
.L_x_9784:
        /* <DEDUP_REMOVED lines=11> */
.L_x_9787:
[----:B------:R-:W-:Y:S05]  /*1150*/  BSYNC B1 ;  /* 0x0000000000017941 */ /* 0x000fea0003800000 */
.L_x_9786:
        /* <DEDUP_REMOVED lines=11> */
.L_x_9789:
[----:B------:R-:W-:Y:S05]  /*1210*/  BSYNC B1 ;  /* 0x0000000000017941 */ /* 0x000fea0003800000 */
.L_x_9788:
        /* <DEDUP_REMOVED lines=11> */
.L_x_9791:
[----:B------:R-:W-:Y:S05]  /*12d0*/  BSYNC B1 ;  /* 0x0000000000017941 */ /* 0x000fea0003800000 */
.L_x_9790:
[----:B------:R-:W-:Y:S02]  /*12e0*/  LOP3.LUT P5, RZ, R8, 0x8, RZ, 0xc0, !PT ;  /* 0x0000000808ff7812 */ /* 0x000fe400078ac0ff */
        /* <DEDUP_REMOVED lines=9> */
[----:B------:R-:W-:Y:S01]  /*1380*/  HFMA2.MMA R232, -RZ, RZ, 0, 0 ;  /* 0x00000000ffe87435 */ /* 0x000fe200000001ff */
[----:B------:R-:W-:Y:S10]  /*1390*/  BRA `(.L_x_9792) ;  /* 0x0000001000c47947 */ /* 0x000ff40003800000 */
.L_x_9781:
[----:B-----5:R-:W-:Y:S01]  /*13a0*/  ISETP.GE.AND P0, PT, R227, 0x1, PT ;  /* 0x00000001e300780c */ /* 0x020fe20003f06270 */
[----:B------:R-:W-:Y:S01]  /*13b0*/  BSSY B1, `(.L_x_9793) ;  /* 0x000003d000017945 */ /* 0x000fe20003800000 */
[----:B------:R-:W-:Y:S02]  /*13c0*/  IADD3 R144, R232, -0x1, RZ ;  /* 0xffffffffe8907810 */ /* 0x000fe40007ffe0ff */
[----:B------:R-:W-:Y:S02]  /*13d0*/  CS2R R232, SRZ ;  /* 0x0000000000e87805 */ /* 0x000fe4000001ff00 */
[----:B------:R-:W-:Y:S02]  /*13e0*/  LOP3.LUT P5, RZ, R8, 0x2, RZ, 0xc0, !PT ;  /* 0x0000000208ff7812 */ /* 0x000fe400078ac0ff */
        /* <DEDUP_REMOVED lines=24> */
[----:B--2---:R-:W-:Y:S01]  /*1570*/  IMAD.WIDE.U32 R232, R191, 0x4, R232 ;  /* 0x00000004bfe87825 */ /* 0x004fe200078e00e8 */
[----:B------:R-:W-:Y:S02]  /*1580*/  IADD3 R234, R9, 0x80, RZ ;  /* 0x0000008009ea7810 */ /* 0x000fe40007ffe0ff */
[----:B------:R-:W-:Y:S02]  /*1590*/  IADD3 R191, R191, 0x80, RZ ;  /* 0x00000080bfbf7810 */ /* 0x000fe40007ffe0ff */
[----:B------:R0:W5:Y:S01]  /*15a0*/  LDG.E R7, desc[UR4][R232.64] ;  /* 0x00000004e8077981 */ /* 0x000162000c1e1900 */
        /* <DEDUP_REMOVED lines=8> */
[----:B------:R-:W-:Y:S01]  /*1630*/  FMUL.FTZ R226, R10, R147 ;  /* 0x000000930ae27220 */ /* 0x000fe20000410000 */
        /* <DEDUP_REMOVED lines=18> */
[----:B0-----:R-:W-:Y:S01]  /*1760*/  FADD.FTZ R233, R146, R225 ;  /* 0x000000e192e97221 */ /* 0x001fe20000010000 */
[----:B------:R-:W-:-:S07]  /*1770*/  FFMA.FTZ R232, R226, R225, R145 ;  /* 0x000000e1e2e87223 */ /* 0x000fce0000010091 */
.L_x_9794:
[----:B------:R-:W-:Y:S05]  /*1780*/  BSYNC B1 ;  /* 0x0000000000017941 */ /* 0x000fea0003800000 */
.L_x_9793:
[----:B------:R-:W-:Y:S01]  /*1790*/  LOP3.LUT P5, RZ, R8, 0x1, RZ, 0xc0, !PT ;  /* 0x0000000108ff7812 */ /* 0x000fe200078ac0ff */
        /* <DEDUP_REMOVED lines=13> */
[----:B------:R-:W5:Y:S05]  /*1870*/  @P5 LDG.E.128 R108, desc[UR4][R238.64] ;  /* 0x00000004ee6c5981 */ /* 0x000f6a000c1e1d00 */
        /* <DEDUP_REMOVED lines=12> */
[----:B----4-:R-:W-:Y:S01]  /*1940*/  FMUL.FTZ R200, R169, R148 ;  /* 0x00000094a9c87220 */ /* 0x010fe20000410000 */
[----:B------:R-:W-:Y:S01]  /*1950*/  FMUL.FTZ R199, R10, R213 ;  /* 0x000000d50ac77220 */ /* 0x000fe20000410000 */
[----:B------:R-:W-:-:S02]  /*1960*/  FMUL.FTZ R213, R170, R149 ;  /* 0x00000095aad57220 */ /* 0x000fc40000410000 */
[----:B------:R-:W-:Y:S01]  /*1970*/  FADD.FTZ R144, R233, R200 ;  /* 0x000000c8e9907221 */ /* 0x000fe20000010000 */
[----:B------:R-:W-:Y:S01]  /*1980*/  FFMA.FTZ R145, R189, R200, R232 ;  /* 0x000000c8bd917223 */ /* 0x000fe200000100e8 */
[----:B0-----:R-:W-:Y:S01]  /*1990*/  FMUL.FTZ R222, R10, R147 ;  /* 0x000000930ade7220 */ /* 0x001fe20000410000 */
        /* <DEDUP_REMOVED lines=16> */
.L_x_9796:
[----:B------:R-:W-:Y:S05]  /*1aa0*/  BSYNC B1 ;  /* 0x0000000000017941 */ /* 0x000fea0003800000 */
.L_x_9795:
        /* <DEDUP_REMOVED lines=31> */
[----:B------:R-:W-:Y:S01]  /*1ca0*/  FMUL.FTZ R208, R10, R147 ;  /* 0x000000930ad07220 */ /* 0x000fe20000410000 */
[----:B0-----:R-:W-:Y:S01]  /*1cb0*/  FMUL.FTZ R220, R163, R150 ;  /* 0x00000096a3dc7220 */ /* 0x001fe20000410000 */
        /* <DEDUP_REMOVED lines=15> */
.L_x_9798:
[----:B------:R-:W-:Y:S05]  /*1db0*/  BSYNC B1 ;  /* 0x0000000000017941 */ /* 0x000fea0003800000 */
.L_x_9797:
        /* <DEDUP_REMOVED lines=48> */
.L_x_9800:
[----:B------:R-:W-:Y:S05]  /*20c0*/  BSYNC B1 ;  /* 0x0000000000017941 */ /* 0x000fea0003800000 */
.L_x_9799:
        /* <DEDUP_REMOVED lines=48> */
.L_x_9802:
[----:B------:R-:W-:Y:S05]  /*23d0*/  BSYNC B1 ;  /* 0x0000000000017941 */ /* 0x000fea0003800000 */
.L_x_9801:
[----:B------:R-:W-:-:S13]  /*23e0*/  LOP3.LUT P5, RZ, R8, 0x8, RZ, 0xc0, !PT ;  /* 0x0000000808ff7812 */ /* 0x000fda00078ac0ff */
        /* <DEDUP_REMOVED lines=44> */
.L_x_9792:
[----:B------:R-:W-:Y:S05]  /*26b0*/  BSYNC B0 ;  /* 0x0000000000007941 */ /* 0x000fea0003800000 */
.L_x_9780:
[----:B------:R-:W-:Y:S01]  /*26c0*/  LOP3.LUT P5, RZ, R229, 0xff, RZ, 0xc0, !PT ;  /* 0x000000ffe5ff7812 */ /* 0x000fe200078ac0ff */
[----:B------:R-:W-:Y:S01]  /*26d0*/  UMOV UR9, 0xffffffff ;  /* 0xffffffff00097882 */ /* 0x000fe20000000000 */
[----:B-1234-:R-:W-:Y:S02]  /*26e0*/  SHF.R.U32.HI R145, RZ, 0x5, R190 ;  /* 0x00000005ff917819 */ /* 0x01efe400000116be */
[----:B------:R-:W-:Y:S02]  /*26f0*/  LOP3.LUT R8, R8, 0xfffffffb, RZ, 0xc0, !PT ;  /* 0xfffffffb08087812 */ /* 0x000fe400078ec0ff */
[----:B------:R-:W-:-:S07]  /*2700*/  LOP3.LUT R144, R145, 0x7fffffc, RZ, 0xc0, !PT ;  /* 0x07fffffc91907812 */ /* 0x000fce00078ec0ff */
[----:B------:R-:W-:Y:S02]  /*2710*/  @P5 LOP3.LUT R8, R8, 0x4, RZ, 0xfc, !PT ;  /* 0x0000000408085812 */ /* 0x000fe400078efcff */
[----:B------:R-:W-:Y:S02]  /*2720*/  @!P5 IADD3 R144, R144, 0x4, RZ ;  /* 0x000000049090d810 */ /* 0x000fe40007ffe0ff */
        /* <DEDUP_REMOVED lines=20> */
.L_x_9935:
        /* <DEDUP_REMOVED lines=9> */
[----:B------:R-:W-:-:S03]  /*2900*/  LOP3.LUT P6, RZ, R8, 0x2, RZ, 0xc0, !PT ;  /* 0x0000000208ff7812 */ /* 0x000fc600078cc0ff */
        /* <DEDUP_REMOVED lines=27> */
[----:B-----5:R-:W-:Y:S01]  /*2ac0*/  @!P1 FSEL R151, R104, RZ, P5 ;  /* 0x000000ff68979208 */ /* 0x020fe20002800000 */
[----:B------:R-:W-:Y:S08]  /*2ad0*/  @!P0 BRA `(.L_x_9807) ;  /* 0x00000000000c8947 */ /* 0x000ff00003800000 */
[----:B------:R-:W0:Y:S02]  /*2ae0*/  LDC.64 R132, c[0x0][0x220] ;  /* 0x00008800ff847b82 */ /* 0x000e240000000a00 */
[----:B0-----:R-:W-:-:S06]  /*2af0*/  IMAD.WIDE.U32 R132, R149, 0x10, R132 ;  /* 0x0000001095847825 */ /* 0x001fcc00078e0084 */
[----:B------:R-:W5:Y:S02]  /*2b00*/  LDG.E.128 R132, desc[UR4][R132.64] ;  /* 0x0000000484847981 */ /* 0x000f64000c1e1d00 */
.L_x_9807:
[----:B------:R-:W-:Y:S05]  /*2b10*/  BSYNC B1 ;  /* 0x0000000000017941 */ /* 0x000fea0003800000 */
.L_x_9806:
        /* <DEDUP_REMOVED lines=12> */
.L_x_9809:
[----:B------:R-:W-:Y:S05]  /*2be0*/  BSYNC B1 ;  /* 0x0000000000017941 */ /* 0x000fea0003800000 */
.L_x_9808:
[----:B------:R-:W-:Y:S04]  /*2bf0*/  BSSY B1, `(.L_x_9810) ;  /* 0x000000a000017945 */ /* 0x000fe80003800000 */
[----:B------:R-:W-:Y:S05]  /*2c00*/  @!P0 BRA `(.L_x_9811) ;  /* 0x0000000000208947 */ /* 0x000fea0003800000 */
[----:B------:R-:W-:Y:S01]  /*2c10*/  FMUL.FTZ R136, R151, UR11 ;  /* 0x0000000b97887c20 */ /* 0x000fe20008410000 */
[----:B------:R-:W-:-:S03]  /*2c20*/  LOP3.LUT P5, RZ, R7, 0xff, RZ, 0xc0, !PT ;  /* 0x000000ff07ff7812 */ /* 0x000fc600078ac0ff */
[----:B------:R-:W-:Y:S01]  /*2c30*/  FMUL.FTZ R191, R136, UR10 ;  /* 0x0000000a88bf7c20 */ /* 0x000fe20008410000 */
[----:B------:R-:W-:-:S03]  /*2c40*/  MOV R136, RZ ;  /* 0x000000ff00887202 */ /* 0x000fc60000000f00 */
[----:B-----5:R-:W-:-:S05]  /*2c50*/  FMUL.FTZ R146, R132, R191 ;  /* 0x000000bf84927220 */ /* 0x020fca0000410000 */
[----:B------:R-:W-:Y:S01]  /*2c60*/  FSEL R147, R146, RZ, P5 ;  /* 0x000000ff92937208 */ /* 0x000fe20002800000 */
[----:B------:R-:W-:-:S04]  /*2c70*/  @P5 FMUL.FTZ R136, R34, R191 ;  /* 0x000000bf22885220 */ /* 0x000fc80000410000 */
[----:B------:R-:W-:-:S07]  /*2c80*/  FADD.FTZ R80, R80, R147 ;  /* 0x0000009350507221 */ /* 0x000fce0000010000 */
.L_x_9811:
[----:B------:R-:W-:Y:S05]  /*2c90*/  BSYNC B1 ;  /* 0x0000000000017941 */ /* 0x000fea0003800000 */
.L_x_9810:
        /* <DEDUP_REMOVED lines=13> */
.L_x_9813:
[----:B------:R-:W-:Y:S05]  /*2d70*/  BSYNC B1 ;  /* 0x0000000000017941 */ /* 0x000fea0003800000 */
.L_x_9812:
[----:B------:R-:W-:Y:S04]  /*2d80*/  BSSY B1, `(.L_x_9814) ;  /* 0x000000a000017945 */ /* 0x000fe80003800000 */
[----:B------:R-:W-:Y:S05]  /*2d90*/  @!P0 BRA `(.L_x_9815) ;  /* 0x0000000000208947 */ /* 0x000fea0003800000 */
[----:B------:R-:W-:Y:S01]  /*2da0*/  FMUL.FTZ R137, R190, UR11 ;  /* 0x0000000bbe897c20 */ /* 0x000fe20008410000 */
[----:B------:R-:W-:-:S03]  /*2db0*/  LOP3.LUT P5, RZ, R7, 0xff00, RZ, 0xc0, !PT ;  /* 0x0000ff0007ff7812 */ /* 0x000fc600078ac0ff */
[----:B------:R-:W-:Y:S01]  /*2dc0*/  FMUL.FTZ R230, R137, UR10 ;  /* 0x0000000a89e67c20 */ /* 0x000fe20008410000 */
[----:B------:R-:W-:-:S03]  /*2dd0*/  HFMA2.MMA R137, -RZ, RZ, 0, 0 ;  /* 0x00000000ff897435 */ /* 0x000fc600000001ff */
[----:B-----5:R-:W-:-:S05]  /*2de0*/  FMUL.FTZ R146, R133, R230 ;  /* 0x000000e685927220 */ /* 0x020fca0000410000 */
[----:B------:R-:W-:Y:S01]  /*2df0*/  FSEL R146, R146, RZ, P5 ;  /* 0x000000ff92927208 */ /* 0x000fe20002800000 */
[----:B------:R-:W-:-:S04]  /*2e00*/  @P5 FMUL.FTZ R137, R33, R230 ;  /* 0x000000e621895220 */ /* 0x000fc80000410000 */
[----:B------:R-:W-:-:S07]  /*2e10*/  FADD.FTZ R81, R81, R146 ;  /* 0x0000009251517221 */ /* 0x000fce0000010000 */
.L_x_9815:
[----:B------:R-:W-:Y:S05]  /*2e20*/  BSYNC B1 ;  /* 0x0000000000017941 */ /* 0x000fea0003800000 */
.L_x_9814:
        /* <DEDUP_REMOVED lines=13> */
.L_x_9817:
[----:B------:R-:W-:Y:S05]  /*2f00*/  BSYNC B1 ;  /* 0x0000000000017941 */ /* 0x000fea0003800000 */
.L_x_9816:
        /* <DEDUP_REMOVED lines=10> */
.L_x_9819:
[----:B------:R-:W-:Y:S05]  /*2fb0*/  BSYNC B1 ;  /* 0x0000000000017941 */ /* 0x000fea0003800000 */
.L_x_9818:
        /* <DEDUP_REMOVED lines=18> */
.L_x_9821:
[----:B------:R-:W-:Y:S05]  /*30e0*/  BSYNC B1 ;  /* 0x0000000000017941 */ /* 0x000fea0003800000 */
.L_x_9820:
[----:B------:R-:W-:Y:S01]  /*30f0*/  SEL R142, R191, R142, P5 ;  /* 0x0000008ebf8e7207 */ /* 0x000fe20002800000 */
[----:B------:R-:W-:Y:S01]  /*3100*/  BSSY B1, `(.L_x_9822) ;  /* 0x0000012000017945 */ /* 0x000fe20003800000 */
[----:B------:R-:W-:Y:S02]  /*3110*/  SEL R143, R230, R143, P5 ;  /* 0x0000008fe68f7207 */ /* 0x000fe40002800000 */
[----:B------:R-:W-:-:S04]  /*3120*/  ISETP.NE.U32.AND P5, PT, R146, RZ, PT ;  /* 0x000000ff9200720c */ /* 0x000fc80003fa5070 */
[----:B------:R-:W-:-:S13]  /*3130*/  ISETP.NE.AND.EX P5, PT, R147, RZ, PT, P5 ;  /* 0x000000ff9300720c */ /* 0x000fda0003fa5350 */
[----:B------:R-:W0:Y:S02]  /*3140*/  @P5 LDC.64 R144, c[0x0][0x308] ;  /* 0x0000c200ff905b82 */ /* 0x000e240000000a00 */
[----:B0-----:R-:W-:-:S06]  /*3150*/  @P5 IMAD.WIDE.U32 R146, R9, 0x10, R144 ;  /* 0x0000001009925825 */ /* 0x001fcc00078e0090 */
[----:B------:R-:W0:Y:S01]  /*3160*/  @P0 LDC.64 R144, c[0x0][0x2f8] ;  /* 0x0000be00ff900b82 */ /* 0x000e220000000a00 */
[----:B------:R1:W-:Y:S01]  /*3170*/  @P5 STG.E.128 desc[UR4][R146.64], R140 ;  /* 0x0000008c92005986 */ /* 0x0003e2000c101d04 */
[----:B0-----:R-:W-:Y:S01]  /*3180*/  @P0 IMAD.WIDE.U32 R144, R149, 0x10, R144 ;  /* 0x0000001095900825 */ /* 0x001fe200078e0090 */
[----:B-1----:R-:W-:Y:S06]  /*3190*/  @!P0 BRA `(.L_x_9823) ;  /* 0x0000000000208947 */ /* 0x002fec0003800000 */
[----:B------:R-:W-:Y:S01]  /*31a0*/  FMUL.FTZ R230, R230, UR11 ;  /* 0x0000000be6e67c20 */ /* 0x000fe20008410000 */
[----:B------:R-:W-:Y:S01]  /*31b0*/  LOP3.LUT P5, RZ, R7, 0xff000000, RZ, 0xc0, !PT ;  /* 0xff00000007ff7812 */ /* 0x000fe200078ac0ff */
[----:B------:R-:W-:Y:S02]  /*31c0*/  HFMA2.MMA R139, -RZ, RZ, 0, 0 ;  /* 0x00000000ff8b7435 */ /* 0x000fe400000001ff */
[----:B------:R-:W-:-:S04]  /*31d0*/  FMUL.FTZ R230, R230, UR10 ;  /* 0x0000000ae6e67c20 */ /* 0x000fc80008410000 */
[----:B-----5:R-:W-:-:S05]  /*31e0*/  FMUL.FTZ R146, R135, R230 ;  /* 0x000000e687927220 */ /* 0x020fca0000410000 */
[----:B------:R-:W-:Y:S01]  /*31f0*/  FSEL R146, R146, RZ, P5 ;  /* 0x000000ff92927208 */ /* 0x000fe20002800000 */
[----:B------:R-:W-:-:S04]  /*3200*/  @P5 FMUL.FTZ R139, R31, R230 ;  /* 0x000000e61f8b5220 */ /* 0x000fc80000410000 */
[----:B------:R-:W-:-:S07]  /*3210*/  FADD.FTZ R83, R83, R146 ;  /* 0x0000009253537221 */ /* 0x000fce0000010000 */
.L_x_9823:
[----:B------:R-:W-:Y:S05]  /*3220*/  BSYNC B1 ;  /* 0x0000000000017941 */ /* 0x000fea0003800000 */
.L_x_9822:
[----:B------:R0:W-:Y:S01]  /*3230*/  @P0 STG.E.128 desc[UR4][R144.64], R136 ;  /* 0x0000008890000986 */ /* 0x0001e2000c101d04 */
[----:B------:R-:W-:Y:S02]  /*3240*/  IADD3 R9, R9, 0x80, RZ ;  /* 0x0000008009097810 */ /* 0x000fe40007ffe0ff */
[----:B------:R-:W-:-:S07]  /*3250*/  IADD3 R149, R149, 0x80, RZ ;  /* 0x0000008095957810 */ /* 0x000fce0007ffe0ff */
.L_x_9805:
[----:B------:R-:W-:Y:S05]  /*3260*/  BSYNC B0 ;  /* 0x0000000000007941 */ /* 0x000fea0003800000 */
.L_x_9804:
[----:B------:R-:W-:Y:S01]  /*3270*/  LOP3.LUT P5, RZ, R8, 0x1, RZ, 0xc0, !PT ;  /* 0x0000000108ff7812 */ /* 0x000fe200078ac0ff */
[----:B------:R-:W-:-:S12]  /*3280*/  BSSY B0, `(.L_x_9824) ;  /* 0x0000077000007945 */ /* 0x000fd80003800000 */
[----:B------:R-:W-:Y:S05]  /*3290*/  @!P5 BRA `(.L_x_9825) ;  /* 0x0000000400d4d947 */ /* 0x000fea0003800000 */
[----:B------:R-:W1:Y:S01]  /*32a0*/  @P0 LDC.64 R146, c[0x0][0x220] ;  /* 0x00008800ff920b82 */ /* 0x000e620000000a00 */
[----:B------:R-:W-:-:S04]  /*32b0*/  ISETP.NE.AND P5, PT, R175, RZ, PT ;  /* 0x000000ffaf00720c */ /* 0x000fc80003fa5270 */
[----:B------:R-:W-:-:S03]  /*32c0*/  FSEL R229, R150, RZ, !P5 ;  /* 0x000000ff96e57208 */ /* 0x000fc60006800000 */
[----:B0-----:R-:W0:Y:S01]  /*32d0*/  @!P1 LDC.64 R144, c[0x0][0x2c8] ;  /* 0x0000b200ff909b82 */ /* 0x001e220000000a00 */
[----:B-1----:R-:W-:-:S05]  /*32e0*/  @P0 IMAD.WIDE.U32 R146, R149, 0x10, R146 ;  /* 0x0000001095920825 */ /* 0x002fca00078e0092 */
[----:B-----5:R1:W5:Y:S01]  /*32f0*/  @P0 LDG.E.128 R132, desc[UR4][R146.64] ;  /* 0x0000000492840981 */ /* 0x020362000c1e1d00 */
[----:B0-----:R-:W-:Y:S01]  /*3300*/  @!P1 ISETP.NE.U32.AND P5, PT, R144, RZ, PT ;  /* 0x000000ff9000920c */ /* 0x001fe20003fa5070 */
[----:B------:R-:W-:Y:S03]  /*3310*/  BSSY B1, `(.L_x_9826) ;  /* 0x000000c000017945 */ /* 0x000fe60003800000 */
[----:B------:R-:W-:-:S04]  /*3320*/  @!P1 ISETP.NE.AND.EX P5, PT, R145, RZ, PT, P5 ;  /* 0x000000ff9100920c */ /* 0x000fc80003fa5350 */
[----:B------:R-:W-:Y:S01]  /*3330*/  @!P1 FSEL R151, R108, RZ, P5 ;  /* 0x000000ff6c979208 */ /* 0x000fe20002800000 */
        /* <DEDUP_REMOVED lines=9> */
.L_x_9827:
[----:B------:R-:W-:Y:S05]  /*33d0*/  BSYNC B1 ;  /* 0x0000000000017941 */ /* 0x000fea0003800000 */
.L_x_9826:
        /* <DEDUP_REMOVED lines=10> */
.L_x_9829:
[----:B------:R-:W-:Y:S05]  /*3480*/  BSYNC B1 ;  /* 0x0000000000017941 */ /* 0x000fea0003800000 */
.L_x_9828:
        /* <DEDUP_REMOVED lines=11> */
.L_x_9831:
[----:B------:R-:W-:Y:S05]  /*3540*/  BSYNC B1 ;  /* 0x0000000000017941 */ /* 0x000fea0003800000 */
.L_x_9830:
        /* <DEDUP_REMOVED lines=10> */
.L_x_9833:
[----:B------:R-:W-:Y:S05]  /*35f0*/  BSYNC B1 ;  /* 0x0000000000017941 */ /* 0x000fea0003800000 */
.L_x_9832:
        /* <DEDUP_REMOVED lines=11> */
.L_x_9835:
[----:B------:R-:W-:Y:S05]  /*36b0*/  BSYNC B1 ;  /* 0x0000000000017941 */ /* 0x000fea0003800000 */
.L_x_9834:
        /* <DEDUP_REMOVED lines=10> */
.L_x_9837:
[----:B------:R-:W-:Y:S05]  /*3760*/  BSYNC B1 ;  /* 0x0000000000017941 */ /* 0x000fea0003800000 */
.L_x_9836:
        /* <DEDUP_REMOVED lines=16> */
.L_x_9839:
[----:B------:R-:W-:Y:S05]  /*3870*/  BSYNC B1 ;  /* 0x0000000000017941 */ /* 0x000fea0003800000 */
.L_x_9838:
        /* <DEDUP_REMOVED lines=19> */
.L_x_9841:
[----:B------:R-:W-:Y:S05]  /*39b0*/  BSYNC B1 ;  /* 0x0000000000017941 */ /* 0x000fea0003800000 */
.L_x_9840:
[----:B------:R1:W-:Y:S01]  /*39c0*/  @P0 STG.E.128 desc[UR4][R144.64], R136 ;  /* 0x0000008890000986 */ /* 0x0003e2000c101d04 */
[----:B------:R-:W-:Y:S02]  /*39d0*/  IADD3 R149, R149, 0x80, RZ ;  /* 0x0000008095957810 */ /* 0x000fe40007ffe0ff */
[----:B------:R-:W-:-:S07]  /*39e0*/  IADD3 R9, R9, 0x80, RZ ;  /* 0x0000008009097810 */ /* 0x000fce0007ffe0ff */
.L_x_9825:
[----:B------:R-:W-:Y:S05]  /*39f0*/  BSYNC B0 ;  /* 0x0000000000007941 */ /* 0x000fea0003800000 */
.L_x_9824:
[----:B------:R-:W-:Y:S04]  /*3a00*/  BSSY B0, `(.L_x_9842) ;  /* 0x0000077000007945 */ /* 0x000fe80003800000 */
[----:B------:R-:W-:Y:S05]  /*3a10*/  @!P4 BRA `(.L_x_9843) ;  /* 0x0000000400d4c947 */ /* 0x000fea0003800000 */
[----:B------:R-:W2:Y:S01]  /*3a20*/  @P0 LDC.64 R146, c[0x0][0x220] ;  /* 0x00008800ff920b82 */ /* 0x000ea20000000a00 */
[----:B------:R-:W-:-:S04]  /*3a30*/  ISETP.NE.AND P5, PT, R175, RZ, PT ;  /* 0x000000ffaf00720c */ /* 0x000fc80003fa5270 */
[----:B------:R-:W-:-:S03]  /*3a40*/  FSEL R229, R150, RZ, !P5 ;  /* 0x000000ff96e57208 */ /* 0x000fc60006800000 */
[----:B01----:R-:W0:Y:S01]  /*3a50*/  @!P1 LDC.64 R144, c[0x0][0x2c8] ;  /* 0x0000b200ff909b82 */ /* 0x003e220000000a00 */
[----:B--2---:R-:W-:-:S05]  /*3a60*/  @P0 IMAD.WIDE.U32 R146, R149, 0x10, R146 ;  /* 0x0000001095920825 */ /* 0x004fca00078e0092 */
        /* <DEDUP_REMOVED lines=14> */
.L_x_9845:
[----:B------:R-:W-:Y:S05]  /*3b50*/  BSYNC B1 ;  /* 0x0000000000017941 */ /* 0x000fea0003800000 */
.L_x_9844:
        /* <DEDUP_REMOVED lines=10> */
.L_x_9847:
[----:B------:R-:W-:Y:S05]  /*3c00*/  BSYNC B1 ;  /* 0x0000000000017941 */ /* 0x000fea0003800000 */
.L_x_9846:
        /* <DEDUP_REMOVED lines=11> */
.L_x_9849:
[----:B------:R-:W-:Y:S05]  /*3cc0*/  BSYNC B1 ;  /* 0x0000000000017941 */ /* 0x000fea0003800000 */
.L_x_9848:
        /* <DEDUP_REMOVED lines=10> */
.L_x_9851:
[----:B------:R-:W-:Y:S05]  /*3d70*/  BSYNC B1 ;  /* 0x0000000000017941 */ /* 0x000fea0003800000 */
.L_x_9850:
        /* <DEDUP_REMOVED lines=11> */
.L_x_9853:
[----:B------:R-:W-:Y:S05]  /*3e30*/  BSYNC B1 ;  /* 0x0000000000017941 */ /* 0x000fea0003800000 */
.L_x_9852:
        /* <DEDUP_REMOVED lines=10> */
.L_x_9855:
[----:B------:R-:W-:Y:S05]  /*3ee0*/  BSYNC B1 ;  /* 0x0000000000017941 */ /* 0x000fea0003800000 */
.L_x_9854:
        /* <DEDUP_REMOVED lines=16> */
.L_x_9857:
[----:B------:R-:W-:Y:S05]  /*3ff0*/  BSYNC B1 ;  /* 0x0000000000017941 */ /* 0x000fea0003800000 */
.L_x_9856:
[----:B------:R-:W-:Y:S01]  /*4000*/  SEL R142, R191, R142, P5 ;  /* 0x0000008ebf8e7207 */ /* 0x000fe20002800000 */
[----:B------:R-:W0:Y:S01]  /*4010*/  @P0 LDC.64 R144, c[0x0][0x2f8] ;  /* 0x0000be00ff900b82 */ /* 0x000e220000000a00 */
[----:B------:R-:W-:Y:S01]  /*4020*/  SEL R143, R230, R143, P5 ;  /* 0x0000008fe68f7207 */ /* 0x000fe20002800000 */
[----:B------:R-:W-:Y:S01]  /*4030*/  BSSY B1, `(.L_x_9858) ;  /* 0x0000010000017945 */ /* 0x000fe20003800000 */
[----:B------:R-:W-:-:S04]  /*4040*/  ISETP.NE.U32.AND P5, PT, R146, RZ, PT ;  /* 0x000000ff9200720c */ /* 0x000fc80003fa5070 */
[----:B------:R-:W-:-:S13]  /*4050*/  ISETP.NE.AND.EX P5, PT, R147, RZ, PT, P5 ;  /* 0x000000ff9300720c */ /* 0x000fda0003fa5350 */
[----:B------:R-:W1:Y:S01]  /*4060*/  @P5 LDC.64 R146, c[0x0][0x308] ;  /* 0x0000c200ff925b82 */ /* 0x000e620000000a00 */
[----:B0-----:R-:W-:-:S04]  /*4070*/  @P0 IMAD.WIDE.U32 R144, R149, 0x10, R144 ;  /* 0x0000001095900825 */ /* 0x001fc800078e0090 */
[----:B-1----:R-:W-:-:S05]  /*4080*/  @P5 IMAD.WIDE.U32 R146, R9, 0x10, R146 ;  /* 0x0000001009925825 */ /* 0x002fca00078e0092 */
[----:B------:R0:W-:Y:S01]  /*4090*/  @P5 STG.E.128 desc[UR4][R146.64], R140 ;  /* 0x0000008c92005986 */ /* 0x0001e2000c101d04 */
[----:B------:R-:W-:Y:S05]  /*40a0*/  @!P0 BRA `(.L_x_9859) ;  /* 0x0000000000208947 */ /* 0x000fea0003800000 */
[----:B------:R-:W-:Y:S01]  /*40b0*/  FMUL.FTZ R230, R230, UR11 ;  /* 0x0000000be6e67c20 */ /* 0x000fe20008410000 */
[----:B------:R-:W-:Y:S01]  /*40c0*/  LOP3.LUT P5, RZ, R5, 0xff000000, RZ, 0xc0, !PT ;  /* 0xff00000005ff7812 */ /* 0x000fe200078ac0ff */
[----:B------:R-:W-:Y:S02]  /*40d0*/  HFMA2.MMA R139, -RZ, RZ, 0, 0 ;  /* 0x00000000ff8b7435 */ /* 0x000fe400000001ff */
[----:B------:R-:W-:-:S04]  /*40e0*/  FMUL.FTZ R230, R230, UR10 ;  /* 0x0000000ae6e67c20 */ /* 0x000fc80008410000 */
[----:B0----5:R-:W-:-:S05]  /*40f0*/  FMUL.FTZ R146, R135, R230 ;  /* 0x000000e687927220 */ /* 0x021fca0000410000 */
[----:B------:R-:W-:Y:S01]  /*4100*/  FSEL R146, R146, RZ, P5 ;  /* 0x000000ff92927208 */ /* 0x000fe20002800000 */
[----:B------:R-:W-:-:S04]  /*4110*/  @P5 FMUL.FTZ R139, R23, R230 ;  /* 0x000000e6178b5220 */ /* 0x000fc80000410000 */
[----:B------:R-:W-:-:S07]  /*4120*/  FADD.FTZ R91, R91, R146 ;  /* 0x000000925b5b7221 */ /* 0x000fce0000010000 */
.L_x_9859:
[----:B------:R-:W-:Y:S05]  /*4130*/  BSYNC B1 ;  /* 0x0000000000017941 */ /* 0x000fea0003800000 */
.L_x_9858:
[----:B------:R2:W-:Y:S01]  /*4140*/  @P0 STG.E.128 desc[UR4][R144.64], R136 ;  /* 0x0000008890000986 */ /* 0x0005e2000c101d04 */
[----:B------:R-:W-:Y:S02]  /*4150*/  IADD3 R149, R149, 0x80, RZ ;  /* 0x0000008095957810 */ /* 0x000fe40007ffe0ff */
[----:B------:R-:W-:-:S07]  /*4160*/  IADD3 R9, R9, 0x80, RZ ;  /* 0x0000008009097810 */ /* 0x000fce0007ffe0ff */
.L_x_9843:
[----:B------:R-:W-:Y:S05]  /*4170*/  BSYNC B0 ;  /* 0x0000000000007941 */ /* 0x000fea0003800000 */
.L_x_9842:
[----:B------:R-:W-:Y:S04]  /*4180*/  BSSY B0, `(.L_x_9860) ;  /* 0x0000077000007945 */ /* 0x000fe80003800000 */
[----:B------:R-:W-:Y:S05]  /*4190*/  @!P3 BRA `(.L_x_9861) ;  /* 0x0000000400d4b947 */ /* 0x000fea0003800000 */
[----:B0-----:R-:W0:Y:S01]  /*41a0*/  @P0 LDC.64 R146, c[0x0][0x220] ;  /* 0x00008800ff920b82 */ /* 0x001e220000000a00 */
[----:B------:R-:W-:-:S04]  /*41b0*/  ISETP.NE.AND P5, PT, R175, RZ, PT ;  /* 0x000000ffaf00720c */ /* 0x000fc80003fa5270 */
[----:B------:R-:W-:-:S03]  /*41c0*/  FSEL R229, R150, RZ, !P5 ;  /* 0x000000ff96e57208 */ /* 0x000fc60006800000 */
[----:B-12---:R-:W1:Y:S01]  /*41d0*/  @!P1 LDC.64 R144, c[0x0][0x2c8] ;  /* 0x0000b200ff909b82 */ /* 0x006e620000000a00 */
[----:B0-----:R-:W-:-:S05]  /*41e0*/  @P0 IMAD.WIDE.U32 R146, R149, 0x10, R146 ;  /* 0x0000001095920825 */ /* 0x001fca00078e0092 */
[----:B-----5:R0:W5:Y:S01]  /*41f0*/  @P0 LDG.E.128 R132, desc[UR4][R146.64] ;  /* 0x0000000492840981 */ /* 0x020162000c1e1d00 */
[----:B-1----:R-:W-:Y:S01]  /*4200*/  @!P1 ISETP.NE.U32.AND P5, PT, R144, RZ, PT ;  /* 0x000000ff9000920c */ /* 0x002fe20003fa5070 */
[----:B------:R-:W-:Y:S03]  /*4210*/  BSSY B1, `(.L_x_9862) ;  /* 0x000000c000017945 */ /* 0x000fe60003800000 */
[----:B------:R-:W-:-:S04]  /*4220*/  @!P1 ISETP.NE.AND.EX P5, PT, R145, RZ, PT, P5 ;  /* 0x000000ff9100920c */ /* 0x000fc80003fa5350 */
[----:B------:R-:W-:Y:S01]  /*4230*/  @!P1 FSEL R151, R116, RZ, P5 ;  /* 0x000000ff74979208 */ /* 0x000fe20002800000 */
[----:B0-----:R-:W-:Y:S08]  /*4240*/  @!P1 BRA `(.L_x_9863) ;  /* 0x0000000000209947 */ /* 0x001ff00003800000 */
        /* <DEDUP_REMOVED lines=8> */
.L_x_9863:
[----:B------:R-:W-:Y:S05]  /*42d0*/  BSYNC B1 ;  /* 0x0000000000017941 */ /* 0x000fea0003800000 */
.L_x_9862:
        /* <DEDUP_REMOVED lines=10> */
.L_x_9865:
[----:B------:R-:W-:Y:S05]  /*4380*/  BSYNC B1 ;  /* 0x0000000000017941 */ /* 0x000fea0003800000 */
.L_x_9864:
        /* <DEDUP_REMOVED lines=11> */
.L_x_9867:
[----:B------:R-:W-:Y:S05]  /*4440*/  BSYNC B1 ;  /* 0x0000000000017941 */ /* 0x000fea0003800000 */
.L_x_9866:
        /* <DEDUP_REMOVED lines=10> */
.L_x_9869:
[----:B------:R-:W-:Y:S05]  /*44f0*/  BSYNC B1 ;  /* 0x0000000000017941 */ /* 0x000fea0003800000 */
.L_x_9868:
        /* <DEDUP_REMOVED lines=11> */
.L_x_9871:
[----:B------:R-:W-:Y:S05]  /*45b0*/  BSYNC B1 ;  /* 0x0000000000017941 */ /* 0x000fea0003800000 */
.L_x_9870:
        /* <DEDUP_REMOVED lines=10> */
.L_x_9873:
[----:B------:R-:W-:Y:S05]  /*4660*/  BSYNC B1 ;  /* 0x0000000000017941 */ /* 0x000fea0003800000 */
.L_x_9872:
        /* <DEDUP_REMOVED lines=16> */
.L_x_9875:
[----:B------:R-:W-:Y:S05]  /*4770*/  BSYNC B1 ;  /* 0x0000000000017941 */ /* 0x000fea0003800000 */
.L_x_9874:
        /* <DEDUP_REMOVED lines=19> */
.L_x_9877:
[----:B------:R-:W-:Y:S05]  /*48b0*/  BSYNC B1 ;  /* 0x0000000000017941 */ /* 0x000fea0003800000 */
.L_x_9876:
[----:B------:R3:W-:Y:S01]  /*48c0*/  @P0 STG.E.128 desc[UR4][R144.64], R136 ;  /* 0x0000008890000986 */ /* 0x0007e2000c101d04 */
[----:B------:R-:W-:Y:S02]  /*48d0*/  IADD3 R149, R149, 0x80, RZ ;  /* 0x0000008095957810 */ /* 0x000fe40007ffe0ff */
[----:B------:R-:W-:-:S07]  /*48e0*/  IADD3 R9, R9, 0x80, RZ ;  /* 0x0000008009097810 */ /* 0x000fce0007ffe0ff */
.L_x_9861:
[----:B------:R-:W-:Y:S05]  /*48f0*/  BSYNC B0 ;  /* 0x0000000000007941 */ /* 0x000fea0003800000 */
.L_x_9860:
[----:B------:R-:W-:Y:S04]  /*4900*/  BSSY B0, `(.L_x_9878) ;  /* 0x0000077000007945 */ /* 0x000fe80003800000 */
[----:B------:R-:W-:Y:S05]  /*4910*/  @!P2 BRA `(.L_x_9879) ;  /* 0x0000000400d4a947 */ /* 0x000fea0003800000 */
[----:B0-----:R-:W0:Y:S01]  /*4920*/  @P0 LDC.64 R146, c[0x0][0x220] ;  /* 0x00008800ff920b82 */ /* 0x001e220000000a00 */
[----:B------:R-:W-:-:S04]  /*4930*/  ISETP.NE.AND P5, PT, R175, RZ, PT ;  /* 0x000000ffaf00720c */ /* 0x000fc80003fa5270 */
[----:B------:R-:W-:-:S03]  /*4940*/  FSEL R229, R150, RZ, !P5 ;  /* 0x000000ff96e57208 */ /* 0x000fc60006800000 */
[----:B-123--:R-:W1:Y:S01]  /*4950*/  @!P1 LDC.64 R144, c[0x0][0x2c8] ;  /* 0x0000b200ff909b82 */ /* 0x00ee620000000a00 */
        /* <DEDUP_REMOVED lines=15> */
.L_x_9881:
[----:B------:R-:W-:Y:S05]  /*4a50*/  BSYNC B1 ;  /* 0x0000000000017941 */ /* 0x000fea0003800000 */
.L_x_9880:
        /* <DEDUP_REMOVED lines=10> */
.L_x_9883:
[----:B------:R-:W-:Y:S05]  /*4b00*/  BSYNC B1 ;  /* 0x0000000000017941 */ /* 0x000fea0003800000 */
.L_x_9882:
        /* <DEDUP_REMOVED lines=11> */
.L_x_9885:
[----:B------:R-:W-:Y:S05]  /*4bc0*/  BSYNC B1 ;  /* 0x0000000000017941 */ /* 0x000fea0003800000 */
.L_x_9884:
        /* <DEDUP_REMOVED lines=10> */
.L_x_9887:
[----:B------:R-:W-:Y:S05]  /*4c70*/  BSYNC B1 ;  /* 0x0000000000017941 */ /* 0x000fea0003800000 */
.L_x_9886:
        /* <DEDUP_REMOVED lines=11> */
.L_x_9889:
[----:B------:R-:W-:Y:S05]  /*4d30*/  BSYNC B1 ;  /* 0x0000000000017941 */ /* 0x000fea0003800000 */
.L_x_9888:
        /* <DEDUP_REMOVED lines=10> */
.L_x_9891:
[----:B------:R-:W-:Y:S05]  /*4de0*/  BSYNC B1 ;  /* 0x0000000000017941 */ /* 0x000fea0003800000 */
.L_x_9890:
        /* <DEDUP_REMOVED lines=16> */
.L_x_9893:
[----:B------:R-:W-:Y:S05]  /*4ef0*/  BSYNC B1 ;  /* 0x0000000000017941 */ /* 0x000fea0003800000 */
.L_x_9892:
        /* <DEDUP_REMOVED lines=19> */
.L_x_9895:
[----:B------:R-:W-:Y:S05]  /*5030*/  BSYNC B1 ;  /* 0x0000000000017941 */ /* 0x000fea0003800000 */
.L_x_9894:
[----:B------:R4:W-:Y:S01]  /*5040*/  @P0 STG.E.128 desc[UR4][R144.64], R136 ;  /* 0x0000008890000986 */ /* 0x0009e2000c101d04 */
[----:B------:R-:W-:Y:S02]  /*5050*/  IADD3 R149, R149, 0x80, RZ ;  /* 0x0000008095957810 */ /* 0x000fe40007ffe0ff */
[----:B------:R-:W-:-:S07]  /*5060*/  IADD3 R9, R9, 0x80, RZ ;  /* 0x0000008009097810 */ /* 0x000fce0007ffe0ff */
.L_x_9879:
[----:B------:R-:W-:Y:S05]  /*5070*/  BSYNC B0 ;  /* 0x0000000000007941 */ /* 0x000fea0003800000 */
.L_x_9878:
[----:B------:R-:W-:Y:S01]  /*5080*/  LOP3.LUT P5, RZ, R8, 0x8, RZ, 0xc0, !PT ;  /* 0x0000000808ff7812 */ /* 0x000fe200078ac0ff */
[----:B------:R-:W-:-:S12]  /*5090*/  BSSY B0, `(.L_x_9896) ;  /* 0x0000075000007945 */ /* 0x000fd80003800000 */
[----:B------:R-:W-:Y:S05]  /*50a0*/  @!P5 BRA `(.L_x_9897) ;  /* 0x0000000400ccd947 */ /* 0x000fea0003800000 */
[----:B0-----:R-:W0:Y:S01]  /*50b0*/  @P0 LDC.64 R146, c[0x0][0x220] ;  /* 0x00008800ff920b82 */ /* 0x001e220000000a00 */
[----:B------:R-:W-:-:S04]  /*50c0*/  ISETP.NE.AND P5, PT, R175, RZ, PT ;  /* 0x000000ffaf00720c */ /* 0x000fc80003fa5270 */
[----:B------:R-:W-:-:S03]  /*50d0*/  FSEL R229, R150, RZ, !P5 ;  /* 0x000000ff96e57208 */ /* 0x000fc60006800000 */
[----:B-1234-:R-:W1:Y:S01]  /*50e0*/  @!P1 LDC.64 R144, c[0x0][0x2c8] ;  /* 0x0000b200ff909b82 */ /* 0x01ee620000000a00 */
        /* <DEDUP_REMOVED lines=15> */
.L_x_9899:
[----:B------:R-:W-:Y:S05]  /*51e0*/  BSYNC B1 ;  /* 0x0000000000017941 */ /* 0x000fea0003800000 */
.L_x_9898:
        /* <DEDUP_REMOVED lines=10> */
.L_x_9901:
[----:B------:R-:W-:Y:S05]  /*5290*/  BSYNC B1 ;  /* 0x0000000000017941 */ /* 0x000fea0003800000 */
.L_x_9900:
        /* <DEDUP_REMOVED lines=11> */
.L_x_9903:
[----:B------:R-:W-:Y:S05]  /*5350*/  BSYNC B1 ;  /* 0x0000000000017941 */ /* 0x000fea0003800000 */
.L_x_9902:
        /* <DEDUP_REMOVED lines=10> */
.L_x_9905:
[----:B------:R-:W-:Y:S05]  /*5400*/  BSYNC B1 ;  /* 0x0000000000017941 */ /* 0x000fea0003800000 */
.L_x_9904:
        /* <DEDUP_REMOVED lines=11> */
.L_x_9907:
[----:B------:R-:W-:Y:S05]  /*54c0*/  BSYNC B1 ;  /* 0x0000000000017941 */ /* 0x000fea0003800000 */
.L_x_9906:
        /* <DEDUP_REMOVED lines=10> */
.L_x_9909:
[----:B------:R-:W-:Y:S05]  /*5570*/  BSYNC B1 ;  /* 0x0000000000017941 */ /* 0x000fea0003800000 */
.L_x_9908:
        /* <DEDUP_REMOVED lines=16> */
.L_x_9911:
[----:B------:R-:W-:Y:S05]  /*5680*/  BSYNC B1 ;  /* 0x0000000000017941 */ /* 0x000fea0003800000 */
.L_x_9910:
[----:B------:R-:W-:Y:S01]  /*5690*/  ISETP.NE.U32.AND P1, PT, R146, RZ, PT ;  /* 0x000000ff9200720c */ /* 0x000fe20003f25070 */
[----:B------:R-:W-:Y:S01]  /*56a0*/  BSSY B1, `(.L_x_9912) ;  /* 0x0000012000017945 */ /* 0x000fe20003800000 */
[----:B------:R-:W-:Y:S02]  /*56b0*/  SEL R142, R191, R142, P5 ;  /* 0x0000008ebf8e7207 */ /* 0x000fe40002800000 */
[----:B------:R-:W-:Y:S02]  /*56c0*/  ISETP.NE.AND.EX P1, PT, R147, RZ, PT, P1 ;  /* 0x000000ff9300720c */ /* 0x000fe40003f25310 */
[----:B------:R-:W-:-:S11]  /*56d0*/  SEL R143, R190, R143, P5 ;  /* 0x0000008fbe8f7207 */ /* 0x000fd60002800000 */
        /* <DEDUP_REMOVED lines=14> */
.L_x_9913:
[----:B------:R-:W-:Y:S05]  /*57c0*/  BSYNC B1 ;  /* 0x0000000000017941 */ /* 0x000fea0003800000 */
.L_x_9912:
[----:B------:R0:W-:Y:S02]  /*57d0*/  @P0 STG.E.128 desc[UR4][R144.64], R136 ;  /* 0x0000008890000986 */ /* 0x0001e4000c101d04 */
.L_x_9897:
[----:B------:R-:W-:Y:S05]  /*57e0*/  BSYNC B0 ;  /* 0x0000000000007941 */ /* 0x000fea0003800000 */
.L_x_9896:
[----:B------:R-:W-:Y:S02]  /*57f0*/  LOP3.LUT P0, RZ, R8, 0x4, RZ, 0xc0, !PT ;  /* 0x0000000408ff7812 */ /* 0x000fe4000780c0ff */
[----:B------:R-:W-:Y:S02]  /*5800*/  IADD3 R176, R176, UR12, RZ ;  /* 0x0000000cb0b07c10 */ /* 0x000fe4000fffe0ff */
[----:B------:R-:W-:Y:S02]  /*5810*/  SEL R229, RZ, 0x1, P0 ;  /* 0x00000001ffe57807 */ /* 0x000fe40000000000 */
[----:B------:R-:W-:-:S13]  /*5820*/  ISETP.GE.AND P0, PT, R176, UR13, PT ;  /* 0x0000000db0007c0c */ /* 0x000fda000bf06270 */
[----:B------:R-:W-:Y:S05]  /*5830*/  @!P0 BRA `(.L_x_9914) ;  /* 0xffffffb400348947 */ /* 0x000fea000383ffff */
.L_x_9779:
[----:B-----5:R-:W0:Y:S01]  /*5840*/  S2R R0, SR_TID.X ;  /* 0x0000000000007919 */ /* 0x020e220000002100 */
[----:B------:R-:W0:Y:S01]  /*5850*/  S2UR UR9, SR_CTAID.X ;  /* 0x00000000000979c3 */ /* 0x000e220000002500 */
[----:B------:R-:W-:Y:S01]  /*5860*/  LOP3.LUT P0, RZ, R8, 0x2, RZ, 0xc0, !PT ;  /* 0x0000000208ff7812 */ /* 0x000fe2000780c0ff */
[----:B------:R-:W-:Y:S01]  /*5870*/  BSSY B0, `(.L_x_9915) ;  /* 0x000000f000007945 */ /* 0x000fe20003800000 */
[----:B0-----:R-:W-:-:S05]  /*5880*/  LEA.HI R0, R0, UR9, RZ, 0x19 ;  /* 0x0000000900007c11 */ /* 0x001fca000f8fc8ff */
        /* <DEDUP_REMOVED lines=13> */
.L_x_9916:
[----:B------:R-:W-:Y:S05]  /*5960*/  BSYNC B0 ;  /* 0x0000000000007941 */ /* 0x000fea0003800000 */
.L_x_9915:
[----:B------:R-:W-:Y:S01]  /*5970*/  LOP3.LUT P0, RZ, R8, 0x1, RZ, 0xc0, !PT ;  /* 0x0000000108ff7812 */ /* 0x000fe2000780c0ff */
        /* <DEDUP_REMOVED lines=12> */
.L_x_9918:
[----:B------:R-:W-:Y:S05]  /*5a40*/  BSYNC B0 ;  /* 0x0000000000007941 */ /* 0x000fea0003800000 */
.L_x_9917:
        /* <DEDUP_REMOVED lines=12> */
.L_x_9920:
[----:B------:R-:W-:Y:S05]  /*5b10*/  BSYNC B0 ;  /* 0x0000000000007941 */ /* 0x000fea0003800000 */
.L_x_9919:
        /* <DEDUP_REMOVED lines=12> */
.L_x_9922:
[----:B------:R-:W-:Y:S05]  /*5be0*/  BSYNC B0 ;  /* 0x0000000000007941 */ /* 0x000fea0003800000 */
.L_x_9921:
        /* <DEDUP_REMOVED lines=12> */
.L_x_9924:
[----:B------:R-:W-:Y:S05]  /*5cb0*/  BSYNC B0 ;  /* 0x0000000000007941 */ /* 0x000fea0003800000 */
.L_x_9923:
[----:B------:R-:W-:-:S13]  /*5cc0*/  LOP3.LUT P0, RZ, R8, 0x8, RZ, 0xc0, !PT ;  /* 0x0000000808ff7812 */ /* 0x000fda000780c0ff */
        /* <DEDUP_REMOVED lines=11> */
.L_x_9803:
[----:B------:R-:W-:Y:S01]  /*5d80*/  HFMA2.MMA R231, -RZ, RZ, 0, 9.5367431640625e-07 ;  /* 0x00000010ffe77435 */ /* 0x000fe200000001ff */
[----:B------:R-:W-:Y:S02]  /*5d90*/  MOV R234, R233 ;  /* 0x000000e900ea7202 */ /* 0x000fe40000000f00 */
[----:B------:R-:W-:Y:S02]  /*5da0*/  MOV R236, 0x1f ;  /* 0x0000001f00ec7802 */ /* 0x000fe40000000f00 */
[----:B------:R-:W-:-:S07]  /*5db0*/  MOV R229, 0xffffffff ;  /* 0xffffffff00e57802 */ /* 0x000fce0000000f00 */
[----:B-----5:R-:W-:Y:S05]  /*5dc0*/  WARPSYNC.COLLECTIVE R229, `(.L_x_9925) ;  /* 0x00000000e5087348 */ /* 0x020fea0003c00000 */
[----:B------:R0:W1:Y:S02]  /*5dd0*/  SHFL.DOWN P6, R230, R234, R231, R236 ;  /* 0x080000e7eae67389 */ /* 0x00006400000c00ec */
[----:B01---5:R-:W-:Y:S01]  /*5de0*/  ENDCOLLECTIVE ;  /* 0x000000000000791b */ /* 0x023fe20003800000 */
.L_x_9925:
[----:B------:R-:W-:Y:S02]  /*5df0*/  MOV R234, R232 ;  /* 0x000000e800ea7202 */ /* 0x000fe40000000f00 */
[----:B------:R-:W-:-:S07]  /*5e00*/  MOV R146, R230 ;  /* 0x000000e600927202 */ /* 0x000fce0000000f00 */
[----:B------:R-:W-:Y:S05]  /*5e10*/  WARPSYNC.COLLECTIVE R229, `(.L_x_9926) ;  /* 0x00000000e5087348 */ /* 0x000fea0003c00000 */
[----:B------:R0:W1:Y:S02]  /*5e20*/  SHFL.DOWN P6, R230, R234, R231, R236 ;  /* 0x080000e7eae67389 */ /* 0x00006400000c00ec */
[----:B01----:R-:W-:Y:S01]  /*5e30*/  ENDCOLLECTIVE ;  /* 0x000000000000791b */ /* 0x003fe20003800000 */
.L_x_9926:
[----:B------:R-:W-:Y:S01]  /*5e40*/  FADD.FTZ R146, R146, R233 ;  /* 0x000000e992927221 */ /* 0x000fe20000010000 */
[----:B------:R-:W-:-:S04]  /*5e50*/  HFMA2.MMA R231, -RZ, RZ, 0, 4.76837158203125e-07 ;  /* 0x00000008ffe77435 */ /* 0x000fc800000001ff */
[----:B------:R-:W-:Y:S02]  /*5e60*/  MOV R234, R146 ;  /* 0x0000009200ea7202 */ /* 0x000fe40000000f00 */
[----:B------:R-:W-:-:S07]  /*5e70*/  MOV R147, R230 ;  /* 0x000000e600937202 */ /* 0x000fce0000000f00 */
[----:B------:R-:W-:Y:S05]  /*5e80*/  WARPSYNC.COLLECTIVE R229, `(.L_x_9927) ;  /* 0x00000000e5087348 */ /* 0x000fea0003c00000 */
[----:B------:R0:W1:Y:S02]  /*5e90*/  SHFL.DOWN P6, R230, R234, R231, R236 ;  /* 0x080000e7eae67389 */ /* 0x00006400000c00ec */
[----:B01----:R-:W-:Y:S01]  /*5ea0*/  ENDCOLLECTIVE ;  /* 0x000000000000791b */ /* 0x003fe20003800000 */
.L_x_9927:
[----:B------:R-:W-:-:S05]  /*5eb0*/  FADD.FTZ R147, R147, R232 ;  /* 0x000000e893937221 */ /* 0x000fca0000010000 */
[----:B------:R-:W-:Y:S02]  /*5ec0*/  MOV R234, R147 ;  /* 0x0000009300ea7202 */ /* 0x000fe40000000f00 */
[----:B------:R-:W-:-:S07]  /*5ed0*/  MOV R149, R230 ;  /* 0x000000e600957202 */ /* 0x000fce0000000f00 */
[----:B------:R-:W-:Y:S05]  /*5ee0*/  WARPSYNC.COLLECTIVE R229, `(.L_x_9928) ;  /* 0x00000000e5087348 */ /* 0x000fea0003c00000 */
[----:B------:R0:W1:Y:S02]  /*5ef0*/  SHFL.DOWN P6, R230, R234, R231, R236 ;  /* 0x080000e7eae67389 */ /* 0x00006400000c00ec */
[----:B01----:R-:W-:Y:S01]  /*5f00*/  ENDCOLLECTIVE ;  /* 0x000000000000791b */ /* 0x003fe20003800000 */
.L_x_9928:
[----:B------:R-:W-:Y:S01]  /*5f10*/  FADD.FTZ R149, R146, R149 ;  /* 0x0000009592957221 */ /* 0x000fe20000010000 */
[----:B------:R-:W-:-:S04]  /*5f20*/  HFMA2.MMA R231, -RZ, RZ, 0, 2.384185791015625e-07 ;  /* 0x00000004ffe77435 */ /* 0x000fc800000001ff */
[----:B------:R-:W-:Y:S02]  /*5f30*/  MOV R234, R149 ;  /* 0x0000009500ea7202 */ /* 0x000fe40000000f00 */
[----:B------:R-:W-:-:S07]  /*5f40*/  MOV R148, R230 ;  /* 0x000000e600947202 */ /* 0x000fce0000000f00 */
[----:B------:R-:W-:Y:S05]  /*5f50*/  WARPSYNC.COLLECTIVE R229, `(.L_x_9929) ;  /* 0x00000000e5087348 */ /* 0x000fea0003c00000 */
[----:B------:R0:W1:Y:S02]  /*5f60*/  SHFL.DOWN P6, R230, R234, R231, R236 ;  /* 0x080000e7eae67389 */ /* 0x00006400000c00ec */
[----:B01----:R-:W-:Y:S01]  /*5f70*/  ENDCOLLECTIVE ;  /* 0x000000000000791b */ /* 0x003fe20003800000 */
.L_x_9929:
[----:B------:R-:W-:-:S05]  /*5f80*/  FADD.FTZ R148, R147, R148 ;  /* 0x0000009493947221 */ /* 0x000fca0000010000 */
[----:B------:R-:W-:Y:S02]  /*5f90*/  MOV R234, R148 ;  /* 0x0000009400ea7202 */ /* 0x000fe40000000f00 */
[----:B------:R-:W-:-:S07]  /*5fa0*/  MOV R150, R230 ;  /* 0x000000e600967202 */ /* 0x000fce0000000f00 */
[----:B------:R-:W-:Y:S05]  /*5fb0*/  WARPSYNC.COLLECTIVE R229, `(.L_x_9930) ;  /* 0x00000000e5087348 */ /* 0x000fea0003c00000 */
[----:B------:R0:W1:Y:S02]  /*5fc0*/  SHFL.DOWN P6, R230, R234, R231, R236 ;  /* 0x080000e7eae67389 */ /* 0x00006400000c00ec */
[----:B01----:R-:W-:Y:S01]  /*5fd0*/  ENDCOLLECTIVE ;  /* 0x000000000000791b */ /* 0x003fe20003800000 */
.L_x_9930:
[----:B------:R-:W-:Y:S01]  /*5fe0*/  FADD.FTZ R150, R149, R150 ;  /* 0x0000009695967221 */ /* 0x000fe20000010000 */
[----:B------:R-:W-:-:S04]  /*5ff0*/  HFMA2.MMA R231, -RZ, RZ, 0, 1.1920928955078125e-07 ;  /* 0x00000002ffe77435 */ /* 0x000fc800000001ff */
[----:B------:R-:W-:Y:S02]  /*6000*/  MOV R234, R150 ;  /* 0x0000009600ea7202 */ /* 0x000fe40000000f00 */
[----:B------:R-:W-:-:S07]  /*6010*/  MOV R151, R230 ;  /* 0x000000e600977202 */ /* 0x000fce0000000f00 */
[----:B------:R-:W-:Y:S05]  /*6020*/  WARPSYNC.COLLECTIVE R229, `(.L_x_9931) ;  /* 0x00000000e5087348 */ /* 0x000fea0003c00000 */
[----:B------:R0:W1:Y:S02]  /*6030*/  SHFL.DOWN P6, R230, R234, R231, R236 ;  /* 0x080000e7eae67389 */ /* 0x00006400000c00ec */
[----:B01----:R-:W-:Y:S01]  /*6040*/  ENDCOLLECTIVE ;  /* 0x000000000000791b */ /* 0x003fe20003800000 */
.L_x_9931:
[----:B------:R-:W-:-:S05]  /*6050*/  FADD.FTZ R151, R148, R151 ;  /* 0x0000009794977221 */ /* 0x000fca0000010000 */
[----:B------:R-:W-:Y:S02]  /*6060*/  MOV R234, R151 ;  /* 0x0000009700ea7202 */ /* 0x000fe40000000f00 */
[----:B------:R-:W-:-:S07]  /*6070*/  MOV R191, R230 ;  /* 0x000000e600bf7202 */ /* 0x000fce0000000f00 */
[----:B------:R-:W-:Y:S05]  /*6080*/  WARPSYNC.COLLECTIVE R229, `(.L_x_9932) ;  /* 0x00000000e5087348 */ /* 0x000fea0003c00000 */
[----:B------:R0:W1:Y:S02]  /*6090*/  SHFL.DOWN P6, R230, R234, R231, R236 ;  /* 0x080000e7eae67389 */ /* 0x00006400000c00ec */
[----:B01----:R-:W-:Y:S01]  /*60a0*/  ENDCOLLECTIVE ;  /* 0x000000000000791b */ /* 0x003fe20003800000 */
.L_x_9932:
[----:B------:R-:W-:Y:S01]  /*60b0*/  FADD.FTZ R191, R150, R191 ;  /* 0x000000bf96bf7221 */ /* 0x000fe20000010000 */
[----:B------:R-:W-:-:S04]  /*60c0*/  HFMA2.MMA R231, -RZ, RZ, 0, 5.9604644775390625e-08 ;  /* 0x00000001ffe77435 */ /* 0x000fc800000001ff */
[----:B------:R-:W-:Y:S02]  /*60d0*/  MOV R234, R191 ;  /* 0x000000bf00ea7202 */ /* 0x000fe40000000f00 */
[----:B------:R-:W-:-:S07]  /*60e0*/  MOV R190, R230 ;  /* 0x000000e600be7202 */ /* 0x000fce0000000f00 */
[----:B------:R-:W-:Y:S05]  /*60f0*/  WARPSYNC.COLLECTIVE R229, `(.L_x_9933) ;  /* 0x00000000e5087348 */ /* 0x000fea0003c00000 */
[----:B------:R0:W1:Y:S02]  /*6100*/  SHFL.DOWN P6, R230, R234, R231, R236 ;  /* 0x080000e7eae67389 */ /* 0x00006400000c00ec */
[----:B01----:R-:W-:Y:S01]  /*6110*/  ENDCOLLECTIVE ;  /* 0x000000000000791b */ /* 0x003fe20003800000 */
.L_x_9933:
[----:B------:R-:W-:-:S05]  /*6120*/  FADD.FTZ R146, R151, R190 ;  /* 0x000000be97927221 */ /* 0x000fca0000010000 */
[----:B------:R-:W-:Y:S02]  /*6130*/  MOV R234, R146 ;  /* 0x0000009200ea7202 */ /* 0x000fe40000000f00 */
[----:B------:R-:W-:-:S07]  /*6140*/  MOV R190, R230 ;  /* 0x000000e600be7202 */ /* 0x000fce0000000f00 */
[----:B------:R-:W-:Y:S05]  /*6150*/  WARPSYNC.COLLECTIVE R229, `(.L_x_9934) ;  /* 0x00000000e5087348 */ /* 0x000fea0003c00000 */
[----:B------:R0:W1:Y:S02]  /*6160*/  SHFL.DOWN P6, R230, R234, R231, R236 ;  /* 0x080000e7eae67389 */ /* 0x00006400000c00ec */
[----:B01----:R-:W-:Y:S01]  /*6170*/  ENDCOLLECTIVE ;  /* 0x000000000000791b */ /* 0x003fe20003800000 */
.L_x_9934:
[----:B------:R-:W-:Y:S01]  /*6180*/  MOV R147, R230 ;  /* 0x000000e600937202 */ /* 0x000fe20000000f00 */
[----:B------:R-:W-:Y:S06]  /*6190*/  BRA `(.L_x_9935) ;  /* 0xffffffc400b47947 */ /* 0x000fec000383ffff */
.L_x_9936:
        /* <DEDUP_REMOVED lines=14> */
.L_x_11436:


//--------------------- .text._ZN10layer_norm22ln_bwd_finalize_kernelINS_22Kernel_traits_finalizeILj3072E6__halfffffjLb1ELj1024ELj4ENS_18Kernel_traits_baseILj3072ES2_ffffjLj1024EEEEELb1ELb1EEEvNS_9BwdParamsE --------------------------
	.section	.text._ZN10layer_norm22ln_bwd_finalize_kernelINS_22Kernel_traits_finalizeILj3072E6__halfffffjLb1ELj1024ELj4ENS_18Kernel_traits_baseILj3072ES2_ffffjLj1024EEEEELb1ELb1EEEvNS_9BwdParamsE,"ax",@progbits
	.align	128
        .global         _ZN10layer_norm22ln_bwd_finalize_kernelINS_22Kernel_traits_finalizeILj3072E6__halfffffjLb1ELj1024ELj4ENS_18Kernel_traits_baseILj3072ES2_ffffjLj1024EEEEELb1ELb1EEEvNS_9BwdParamsE
        .type           _ZN10layer_norm22ln_bwd_finalize_kernelINS_22Kernel_traits_finalizeILj3072E6__halfffffjLb1ELj1024ELj4ENS_18Kernel_traits_baseILj3072ES2_ffffjLj1024EEEEELb1ELb1EEEvNS_9BwdParamsE,@function
        .size           _ZN10layer_norm22ln_bwd_finalize_kernelINS_22Kernel_traits_finalizeILj3072E6__halfffffjLb1ELj1024ELj4ENS_18Kernel_traits_baseILj3072ES2_ffffjLj1024EEEEELb1ELb1EEEvNS_9BwdParamsE,(.L_x_11437 - _ZN10layer_norm22ln_bwd_finalize_kernelINS_22Kernel_traits_finalizeILj3072E6__halfffffjLb1ELj1024ELj4ENS_18Kernel_traits_baseILj3072ES2_ffffjLj1024EEEEELb1ELb1EEEvNS_9BwdParamsE)
        .other          _ZN10layer_norm22ln_bwd_finalize_kernelINS_22Kernel_traits_finalizeILj3072E6__halfffffjLb1ELj1024ELj4ENS_18Kernel_traits_baseILj3072ES2_ffffjLj1024EEEEELb1ELb1EEEvNS_9BwdParamsE,@"STO_CUDA_ENTRY STV_DEFAULT"
_ZN10layer_norm22ln_bwd_finalize_kernelINS_22Kernel_traits_finalizeILj3072E6__halfffffjLb1ELj1024ELj4ENS_18Kernel_traits_baseILj3072ES2_ffffjLj1024EEEEELb1ELb1EEEvNS_9BwdParamsE:
.text._ZN10layer_norm22ln_bwd_finalize_kernelINS_22Kernel_traits_finalizeILj3072E6__halfffffjLb1ELj1024ELj4ENS_18Kernel_traits_baseILj3072ES2_ffffjLj1024EEEEELb1ELb1EEEvNS_9BwdParamsE:
        /* <DEDUP_REMOVED lines=25> */
.L_x_9948:
        /* <DEDUP_REMOVED lines=33> */
.L_x_9941:
        /* <DEDUP_REMOVED lines=49> */
.L_x_9940:
[----:B------:R-:W-:Y:S05]  /*06b0*/  BSYNC B1 ;  /* 0x0000000000017941 */ /* 0x000fea0003800000 */
.L_x_9939:
        /* <DEDUP_REMOVED lines=32> */
.L_x_9943:
[----:B------:R-:W-:Y:S05]  /*08c0*/  BSYNC B1 ;  /* 0x0000000000017941 */ /* 0x000fea0003800000 */
.L_x_9942:
        /* <DEDUP_REMOVED lines=16> */
.L_x_9938:
[----:B------:R-:W-:Y:S05]  /*09d0*/  BSYNC B0 ;  /* 0x0000000000007941 */ /* 0x000fea0003800000 */
.L_x_9937:
        /* <DEDUP_REMOVED lines=40> */
.L_x_9964:
        /* <DEDUP_REMOVED lines=8> */
.L_x_9944:
        /* <DEDUP_REMOVED lines=21> */
.L_x_9947:
[----:B------:R-:W-:Y:S05]  /*0e30*/  BSYNC B0 ;  /* 0x0000000000007941 */ /* 0x000fea0003800000 */
.L_x_9946:
[C---:B------:R-:W-:Y:S02]  /*0e40*/  ISETP.GT.U32.AND P1, PT, R4.reuse, -0xc01, PT ;  /* 0xfffff3ff0400780c */ /* 0x040fe40003f24070 */
[----:B------:R-:W-:Y:S02]  /*0e50*/  IADD3 R4, R4, 0xc00, RZ ;  /* 0x00000c0004047810 */ /* 0x000fe40007ffe0ff */
[----:B------:R-:W-:-:S09]  /*0e60*/  IADD3 R5, R5, 0x600, RZ ;  /* 0x0000060005057810 */ /* 0x000fd20007ffe0ff */
[----:B------:R-:W-:Y:S05]  /*0e70*/  @P1 BRA `(.L_x_9948) ;  /* 0xfffffff000c41947 */ /* 0x000fea000383ffff */
[----:B------:R-:W-:Y:S05]  /*0e80*/  EXIT ;  /* 0x000000000000794d */ /* 0x000fea0003800000 */
.L_x_9945:
[----:B------:R-:W-:Y:S01]  /*0e90*/  HFMA2.MMA R22, -RZ, RZ, 0, 5.9604644775390625e-08 ;  /* 0x00000001ff167435 */ /* 0x000fe200000001ff */
[----:B---3--:R-:W-:Y:S01]  /*0ea0*/  MOV R23, R8 ;  /* 0x0000000800177202 */ /* 0x008fe20000000f00 */
[----:B------:R-:W-:Y:S01]  /*0eb0*/  IMAD.MOV.U32 R20, RZ, RZ, -0x1 ;  /* 0xffffffffff147424 */ /* 0x000fe200078e00ff */
[----:B------:R-:W-:-:S08]  /*0ec0*/  MOV R25, 0x1f ;  /* 0x0000001f00197802 */ /* 0x000fd00000000f00 */
[----:B012---:R-:W-:Y:S05]  /*0ed0*/  WARPSYNC.COLLECTIVE R20, `(.L_x_9949) ;  /* 0x0000000014087348 */ /* 0x007fea0003c00000 */
[----:B------:R3:W4:Y:S02]  /*0ee0*/  SHFL.BFLY P2, R21, R23, R22, R25 ;  /* 0x0c00001617157389 */ /* 0x0007240000040019 */
[----:B01234-:R-:W-:Y:S01]  /*0ef0*/  ENDCOLLECTIVE ;  /* 0x000000000000791b */ /* 0x01ffe20003800000 */
.L_x_9949:
[----:B------:R-:W-:Y:S01]  /*0f00*/  HFMA2.MMA R22, -RZ, RZ, 0, 1.1920928955078125e-07 ;  /* 0x00000002ff167435 */ /* 0x000fe200000001ff */
[----:B------:R-:W-:-:S05]  /*0f10*/  MOV R9, R21 ;  /* 0x0000001500097202 */ /* 0x000fca0000000f00 */
[----:B------:R-:W-:-:S05]  /*0f20*/  FADD.FTZ R9, R8, R9 ;  /* 0x0000000908097221 */ /* 0x000fca0000010000 */
[----:B------:R-:W-:-:S07]  /*0f30*/  MOV R23, R9 ;  /* 0x0000000900177202 */ /* 0x000fce0000000f00 */
[----:B------:R-:W-:Y:S05]  /*0f40*/  WARPSYNC.COLLECTIVE R20, `(.L_x_9950) ;  /* 0x0000000014087348 */ /* 0x000fea0003c00000 */
[----:B------:R0:W1:Y:S02]  /*0f50*/  SHFL.BFLY P2, R21, R23, R22, R25 ;  /* 0x0c00001617157389 */ /* 0x0000640000040019 */
[----:B01----:R-:W-:Y:S01]  /*0f60*/  ENDCOLLECTIVE ;  /* 0x000000000000791b */ /* 0x003fe20003800000 */
.L_x_9950:
[----:B------:R-:W-:Y:S01]  /*0f70*/  HFMA2.MMA R22, -RZ, RZ, 0, 2.384185791015625e-07 ;  /* 0x00000004ff167435 */ /* 0x000fe200000001ff */
[----:B------:R-:W-:-:S05]  /*0f80*/  MOV R12, R21 ;  /* 0x00000015000c7202 */ /* 0x000fca0000000f00 */
[----:B------:R-:W-:-:S05]  /*0f90*/  FADD.FTZ R12, R9, R12 ;  /* 0x0000000c090c7221 */ /* 0x000fca0000010000 */
[----:B------:R-:W-:-:S07]  /*0fa0*/  MOV R23, R12 ;  /* 0x0000000c00177202 */ /* 0x000fce0000000f00 */
[----:B------:R-:W-:Y:S05]  /*0fb0*/  WARPSYNC.COLLECTIVE R20, `(.L_x_9951) ;  /* 0x0000000014087348 */ /* 0x000fea0003c00000 */
[----:B------:R0:W1:Y:S02]  /*0fc0*/  SHFL.BFLY P2, R21, R23, R22, R25 ;  /* 0x0c00001617157389 */ /* 0x0000640000040019 */
[----:B01----:R-:W-:Y:S01]  /*0fd0*/  ENDCOLLECTIVE ;  /* 0x000000000000791b */ /* 0x003fe20003800000 */
.L_x_9951:
[----:B------:R-:W-:Y:S01]  /*0fe0*/  HFMA2.MMA R22, -RZ, RZ, 0, 4.76837158203125e-07 ;  /* 0x00000008ff167435 */ /* 0x000fe200000001ff */
[----:B------:R-:W-:-:S05]  /*0ff0*/  MOV R13, R21 ;  /* 0x00000015000d7202 */ /* 0x000fca0000000f00 */
[----:B------:R-:W-:-:S04]  /*1000*/  FADD.FTZ R13, R12, R13 ;  /* 0x0000000d0c0d7221 */ /* 0x000fc80000010000 */
[----:B------:R-:W-:-:S07]  /*1010*/  IMAD.MOV.U32 R23, RZ, RZ, R13 ;  /* 0x000000ffff177224 */ /* 0x000fce00078e000d */
[----:B------:R-:W-:Y:S05]  /*1020*/  WARPSYNC.COLLECTIVE R20, `(.L_x_9952) ;  /* 0x0000000014087348 */ /* 0x000fea0003c00000 */
[----:B------:R0:W1:Y:S02]  /*1030*/  SHFL.BFLY P2, R21, R23, R22, R25 ;  /* 0x0c00001617157389 */ /* 0x0000640000040019 */
[----:B01----:R-:W-:Y:S01]  /*1040*/  ENDCOLLECTIVE ;  /* 0x000000000000791b */ /* 0x003fe20003800000 */
.L_x_9952:
[----:B------:R-:W-:Y:S01]  /*1050*/  HFMA2.MMA R22, -RZ, RZ, 0, 9.5367431640625e-07 ;  /* 0x00000010ff167435 */ /* 0x000fe200000001ff */
[----:B------:R-:W-:-:S05]  /*1060*/  MOV R8, R21 ;  /* 0x0000001500087202 */ /* 0x000fca0000000f00 */
[----:B------:R-:W-:-:S05]  /*1070*/  FADD.FTZ R9, R13, R8 ;  /* 0x000000080d097221 */ /* 0x000fca0000010000 */
[----:B------:R-:W-:-:S07]  /*1080*/  MOV R23, R9 ;  /* 0x0000000900177202 */ /* 0x000fce0000000f00 */
[----:B------:R-:W-:Y:S05]  /*1090*/  WARPSYNC.COLLECTIVE R20, `(.L_x_9953) ;  /* 0x0000000014087348 */ /* 0x000fea0003c00000 */
[----:B------:R0:W1:Y:S02]  /*10a0*/  SHFL.BFLY P2, R21, R23, R22, R25 ;  /* 0x0c00001617157389 */ /* 0x0000640000040019 */
[----:B01----:R-:W-:Y:S01]  /*10b0*/  ENDCOLLECTIVE ;  /* 0x000000000000791b */ /* 0x003fe20003800000 */
.L_x_9953:
[----:B------:R-:W-:Y:S01]  /*10c0*/  HFMA2.MMA R22, -RZ, RZ, 0, 5.9604644775390625e-08 ;  /* 0x00000001ff167435 */ /* 0x000fe200000001ff */
[----:B------:R-:W-:Y:S02]  /*10d0*/  MOV R23, R11 ;  /* 0x0000000b00177202 */ /* 0x000fe40000000f00 */
[----:B------:R-:W-:-:S08]  /*10e0*/  MOV R8, R21 ;  /* 0x0000001500087202 */ /* 0x000fd00000000f00 */
[----:B------:R-:W-:Y:S05]  /*10f0*/  WARPSYNC.COLLECTIVE R20, `(.L_x_9954) ;  /* 0x0000000014087348 */ /* 0x000fea0003c00000 */
[----:B------:R0:W1:Y:S02]  /*1100*/  SHFL.BFLY P2, R21, R23, R22, R25 ;  /* 0x0c00001617157389 */ /* 0x0000640000040019 */
[----:B01----:R-:W-:Y:S01]  /*1110*/  ENDCOLLECTIVE ;  /* 0x000000000000791b */ /* 0x003fe20003800000 */
.L_x_9954:
[----:B------:R-:W-:Y:S01]  /*1120*/  HFMA2.MMA R22, -RZ, RZ, 0, 1.1920928955078125e-07 ;  /* 0x00000002ff167435 */ /* 0x000fe200000001ff */
[----:B------:R-:W-:-:S05]  /*1130*/  MOV R12, R21 ;  /* 0x00000015000c7202 */ /* 0x000fca0000000f00 */
[----:B------:R-:W-:-:S04]  /*1140*/  FADD.FTZ R14, R11, R12 ;  /* 0x0000000c0b0e7221 */ /* 0x000fc80000010000 */
[----:B------:R-:W-:-:S07]  /*1150*/  IMAD.MOV.U32 R23, RZ, RZ, R14 ;  /* 0x000000ffff177224 */ /* 0x000fce00078e000e */
[----:B------:R-:W-:Y:S05]  /*1160*/  WARPSYNC.COLLECTIVE R20, `(.L_x_9955) ;  /* 0x0000000014087348 */ /* 0x000fea0003c00000 */
[----:B------:R0:W1:Y:S02]  /*1170*/  SHFL.BFLY P2, R21, R23, R22, R25 ;  /* 0x0c00001617157389 */ /* 0x0000640000040019 */
[----:B01----:R-:W-:Y:S01]  /*1180*/  ENDCOLLECTIVE ;  /* 0x000000000000791b */ /* 0x003fe20003800000 */
.L_x_9955:
[----:B------:R-:W-:Y:S01]  /*1190*/  HFMA2.MMA R22, -RZ, RZ, 0, 2.384185791015625e-07 ;  /* 0x00000004ff167435 */ /* 0x000fe200000001ff */
[----:B------:R-:W-:-:S05]  /*11a0*/  MOV R13, R21 ;  /* 0x00000015000d7202 */ /* 0x000fca0000000f00 */
[----:B------:R-:W-:-:S05]  /*11b0*/  FADD.FTZ R15, R14, R13 ;  /* 0x0000000d0e0f7221 */ /* 0x000fca0000010000 */
[----:B------:R-:W-:-:S07]  /*11c0*/  MOV R23, R15 ;  /* 0x0000000f00177202 */ /* 0x000fce0000000f00 */
[----:B------:R-:W-:Y:S05]  /*11d0*/  WARPSYNC.COLLECTIVE R20, `(.L_x_9956) ;  /* 0x0000000014087348 */ /* 0x000fea0003c00000 */
[----:B------:R0:W1:Y:S02]  /*11e0*/  SHFL.BFLY P2, R21, R23, R22, R25 ;  /* 0x0c00001617157389 */ /* 0x0000640000040019 */
[----:B01----:R-:W-:Y:S01]  /*11f0*/  ENDCOLLECTIVE ;  /* 0x000000000000791b */ /* 0x003fe20003800000 */
.L_x_9956:
[----:B------:R-:W-:Y:S01]  /*1200*/  HFMA2.MMA R22, -RZ, RZ, 0, 4.76837158203125e-07 ;  /* 0x00000008ff167435 */ /* 0x000fe200000001ff */
[----:B------:R-:W-:-:S05]  /*1210*/  MOV R16, R21 ;  /* 0x0000001500107202 */ /* 0x000fca0000000f00 */
[----:B------:R-:W-:-:S05]  /*1220*/  FADD.FTZ R16, R15, R16 ;  /* 0x000000100f107221 */ /* 0x000fca0000010000 */
[----:B------:R-:W-:-:S07]  /*1230*/  MOV R23, R16 ;  /* 0x0000001000177202 */ /* 0x000fce0000000f00 */
[----:B------:R-:W-:Y:S05]  /*1240*/  WARPSYNC.COLLECTIVE R20, `(.L_x_9957) ;  /* 0x0000000014087348 */ /* 0x000fea0003c00000 */
[----:B------:R0:W1:Y:S02]  /*1250*/  SHFL.BFLY P2, R21, R23, R22, R25 ;  /* 0x0c00001617157389 */ /* 0x0000640000040019 */
[----:B01----:R-:W-:Y:S01]  /*1260*/  ENDCOLLECTIVE ;  /* 0x000000000000791b */ /* 0x003fe20003800000 */
.L_x_9957:
[----:B------:R-:W-:Y:S01]  /*1270*/  HFMA2.MMA R22, -RZ, RZ, 0, 9.5367431640625e-07 ;  /* 0x00000010ff167435 */ /* 0x000fe200000001ff */
[----:B------:R-:W-:-:S05]  /*1280*/  MOV R11, R21 ;  /* 0x00000015000b7202 */ /* 0x000fca0000000f00 */
[----:B------:R-:W-:-:S04]  /*1290*/  FADD.FTZ R11, R16, R11 ;  /* 0x0000000b100b7221 */ /* 0x000fc80000010000 */
[----:B------:R-:W-:-:S07]  /*12a0*/  IMAD.MOV.U32 R23, RZ, RZ, R11 ;  /* 0x000000ffff177224 */ /* 0x000fce00078e000b */
[----:B------:R-:W-:Y:S05]  /*12b0*/  WARPSYNC.COLLECTIVE R20, `(.L_x_9958) ;  /* 0x0000000014087348 */ /* 0x000fea0003c00000 */
[----:B------:R0:W1:Y:S02]  /*12c0*/  SHFL.BFLY P2, R21, R23, R22, R25 ;  /* 0x0c00001617157389 */ /* 0x0000640000040019 */
[----:B01----:R-:W-:Y:S01]  /*12d0*/  ENDCOLLECTIVE ;  /* 0x000000000000791b */ /* 0x003fe20003800000 */
.L_x_9958:
[----:B------:R-:W-:Y:S01]  /*12e0*/  HFMA2.MMA R22, -RZ, RZ, 0, 5.9604644775390625e-08 ;  /* 0x00000001ff167435 */ /* 0x000fe200000001ff */
[----:B------:R-:W-:Y:S02]  /*12f0*/  MOV R23, R10 ;  /* 0x0000000a00177202 */ /* 0x000fe40000000f00 */
[----:B------:R-:W-:-:S08]  /*1300*/  MOV R12, R21 ;  /* 0x00000015000c7202 */ /* 0x000fd00000000f00 */
[----:B------:R-:W-:Y:S05]  /*1310*/  WARPSYNC.COLLECTIVE R20, `(.L_x_9959) ;  /* 0x0000000014087348 */ /* 0x000fea0003c00000 */
[----:B------:R0:W1:Y:S02]  /*1320*/  SHFL.BFLY P2, R21, R23, R22, R25 ;  /* 0x0c00001617157389 */ /* 0x0000640000040019 */
[----:B01----:R-:W-:Y:S01]  /*1330*/  ENDCOLLECTIVE ;  /* 0x000000000000791b */ /* 0x003fe20003800000 */
.L_x_9959:
[----:B------:R-:W-:Y:S01]  /*1340*/  HFMA2.MMA R22, -RZ, RZ, 0, 1.1920928955078125e-07 ;  /* 0x00000002ff167435 */ /* 0x000fe200000001ff */
[----:B------:R-:W-:-:S05]  /*1350*/  MOV R13, R21 ;  /* 0x00000015000d7202 */ /* 0x000fca0000000f00 */
[----:B------:R-:W-:-:S05]  /*1360*/  FADD.FTZ R17, R10, R13 ;  /* 0x0000000d0a117221 */ /* 0x000fca0000010000 */
[----:B------:R-:W-:-:S07]  /*1370*/  MOV R23, R17 ;  /* 0x0000001100177202 */ /* 0x000fce0000000f00 */
[----:B------:R-:W-:Y:S05]  /*1380*/  WARPSYNC.COLLECTIVE R20, `(.L_x_9960) ;  /* 0x0000000014087348 */ /* 0x000fea0003c00000 */
[----:B------:R0:W1:Y:S02]  /*1390*/  SHFL.BFLY P2, R21, R23, R22, R25 ;  /* 0x0c00001617157389 */ /* 0x0000640000040019 */
[----:B01----:R-:W-:Y:S01]  /*13a0*/  ENDCOLLECTIVE ;  /* 0x000000000000791b */ /* 0x003fe20003800000 */
.L_x_9960:
[----:B------:R-:W-:Y:S01]  /*13b0*/  HFMA2.MMA R22, -RZ, RZ, 0, 2.384185791015625e-07 ;  /* 0x00000004ff167435 */ /* 0x000fe200000001ff */
[----:B------:R-:W-:-:S05]  /*13c0*/  MOV R16, R21 ;  /* 0x0000001500107202 */ /* 0x000fca0000000f00 */
[----:B------:R-:W-:-:S04]  /*13d0*/  FADD.FTZ R18, R17, R16 ;  /* 0x0000001011127221 */ /* 0x000fc80000010000 */
[----:B------:R-:W-:-:S07]  /*13e0*/  IMAD.MOV.U32 R23, RZ, RZ, R18 ;  /* 0x000000ffff177224 */ /* 0x000fce00078e0012 */
[----:B------:R-:W-:Y:S05]  /*13f0*/  WARPSYNC.COLLECTIVE R20, `(.L_x_9961) ;  /* 0x0000000014087348 */ /* 0x000fea0003c00000 */
[----:B------:R0:W1:Y:S02]  /*1400*/  SHFL.BFLY P2, R21, R23, R22, R25 ;  /* 0x0c00001617157389 */ /* 0x0000640000040019 */
[----:B01----:R-:W-:Y:S01]  /*1410*/  ENDCOLLECTIVE ;  /* 0x000000000000791b */ /* 0x003fe20003800000 */
.L_x_9961:
[----:B------:R-:W-:Y:S01]  /*1420*/  HFMA2.MMA R22, -RZ, RZ, 0, 4.76837158203125e-07 ;  /* 0x00000008ff167435 */ /* 0x000fe200000001ff */
[----:B------:R-:W-:-:S05]  /*1430*/  MOV R19, R21 ;  /* 0x0000001500137202 */ /* 0x000fca0000000f00 */
[----:B------:R-:W-:-:S05]  /*1440*/  FADD.FTZ R19, R18, R19 ;  /* 0x0000001312137221 */ /* 0x000fca0000010000 */
[----:B------:R-:W-:-:S07]  /*1450*/  MOV R23, R19 ;  /* 0x0000001300177202 */ /* 0x000fce0000000f00 */
[----:B------:R-:W-:Y:S05]  /*1460*/  WARPSYNC.COLLECTIVE R20, `(.L_x_9962) ;  /* 0x0000000014087348 */ /* 0x000fea0003c00000 */
[----:B------:R0:W1:Y:S02]  /*1470*/  SHFL.BFLY P2, R21, R23, R22, R25 ;  /* 0x0c00001617157389 */ /* 0x0000640000040019 */
[----:B01----:R-:W-:Y:S01]  /*1480*/  ENDCOLLECTIVE ;  /* 0x000000000000791b */ /* 0x003fe20003800000 */
.L_x_9962:
[----:B------:R-:W-:Y:S01]  /*1490*/  HFMA2.MMA R22, -RZ, RZ, 0, 9.5367431640625e-07 ;  /* 0x00000010ff167435 */ /* 0x000fe200000001ff */
[----:B------:R-:W-:-:S05]  /*14a0*/  MOV R10, R21 ;  /* 0x00000015000a7202 */ /* 0x000fca0000000f00 */
[----:B------:R-:W-:-:S05]  /*14b0*/  FADD.FTZ R10, R19, R10 ;  /* 0x0000000a130a7221 */ /* 0x000fca0000010000 */
[----:B------:R-:W-:-:S07]  /*14c0*/  MOV R23, R10 ;  /* 0x0000000a00177202 */ /* 0x000fce0000000f00 */
[----:B------:R-:W-:Y:S05]  /*14d0*/  WARPSYNC.COLLECTIVE R20, `(.L_x_9963) ;  /* 0x0000000014087348 */ /* 0x000fea0003c00000 */
[----:B------:R0:W1:Y:S02]  /*14e0*/  SHFL.BFLY P2, R21, R23, R22, R25 ;  /* 0x0c00001617157389 */ /* 0x0000640000040019 */
[----:B01----:R-:W-:Y:S01]  /*14f0*/  ENDCOLLECTIVE ;  /* 0x000000000000791b */ /* 0x003fe20003800000 */
.L_x_9963:
[----:B------:R-:W-:Y:S01]  /*1500*/  MOV R15, R21 ;  /* 0x00000015000f7202 */ /* 0x000fe20000000f00 */
[----:B------:R-:W-:Y:S06]  /*1510*/  BRA `(.L_x_9964) ;  /* 0xfffffff400d07947 */ /* 0x000fec000383ffff */
.L_x_9965:
        /* <DEDUP_REMOVED lines=14> */
.L_x_11437:


//--------------------- .text._ZN10layer_norm13ln_bwd_kernelINS_13Kernel_traitsI6__halfffffjLj3072ELj1ELj1ELj4ELj16ENS_18Kernel_traits_baseILj3072ES2_ffffjLj128EEEEELb1ELb1ELb1ELb1EEEvNS_9BwdParamsE --------------------------
	.section	.text._ZN10layer_norm13ln_bwd_kernelINS_13Kernel_traitsI6__halfffffjLj3072ELj1ELj1ELj4ELj16ENS_18Kernel_traits_baseILj3072ES2_ffffjLj128EEEEELb1ELb1ELb1ELb1EEEvNS_9BwdParamsE,"ax",@progbits
	.align	128
        .global         _ZN10layer_norm13ln_bwd_kernelINS_13Kernel_traitsI6__halfffffjLj3072ELj1ELj1ELj4ELj16ENS_18Kernel_traits_baseILj3072ES2_ffffjLj128EEEEELb1ELb1ELb1ELb1EEEvNS_9BwdParamsE
        .type           _ZN10layer_norm13ln_bwd_kernelINS_13Kernel_traitsI6__halfffffjLj3072ELj1ELj1ELj4ELj16ENS_18Kernel_traits_baseILj3072ES2_ffffjLj128EEEEELb1ELb1ELb1ELb1EEEvNS_9BwdParamsE,@function
        .size           _ZN10layer_norm13ln_bwd_kernelINS_13Kernel_traitsI6__halfffffjLj3072ELj1ELj1ELj4ELj16ENS_18Kernel_traits_baseILj3072ES2_ffffjLj128EEEEELb1ELb1ELb1ELb1EEEvNS_9BwdParamsE,(.L_x_11438 - _ZN10layer_norm13ln_bwd_kernelINS_13Kernel_traitsI6__halfffffjLj3072ELj1ELj1ELj4ELj16ENS_18Kernel_traits_baseILj3072ES2_ffffjLj128EEEEELb1ELb1ELb1ELb1EEEvNS_9BwdParamsE)
        .other          _ZN10layer_norm13ln_bwd_kernelINS_13Kernel_traitsI6__halfffffjLj3072ELj1ELj1ELj4ELj16ENS_18Kernel_traits_baseILj3072ES2_ffffjLj128EEEEELb1ELb1ELb1ELb1EEEvNS_9BwdParamsE,@"STO_CUDA_ENTRY STV_DEFAULT"
_ZN10layer_norm13ln_bwd_kernelINS_13Kernel_traitsI6__halfffffjLj3072ELj1ELj1ELj4ELj16ENS_18Kernel_traits_baseILj3072ES2_ffffjLj128EEEEELb1ELb1ELb1ELb1EEEvNS_9BwdParamsE:
.text._ZN10layer_norm13ln_bwd_kernelINS_13Kernel_traitsI6__halfffffjLj3072ELj1ELj1ELj4ELj16ENS_18Kernel_traits_baseILj3072ES2_ffffjLj128EEEEELb1ELb1ELb1ELb1EEEvNS_9BwdParamsE:
        /* <DEDUP_REMOVED lines=50> */
.L_x_9966:
        /* <DEDUP_REMOVED lines=62> */
[----:B---3--:R-:W-:-:S02]  /*0700*/  SHF.R.U64 R198, R220, 0x10, R221 ;  /* 0x00000010dcc67819 */ /* 0x008fc400000012dd */
[----:B------:R-:W-:Y:S02]  /*0710*/  SHF.R.U32.HI R196, RZ, 0x10, R221 ;  /* 0x00000010ffc47819 */ /* 0x000fe400000116dd */
[--C-:B----4-:R-:W-:Y:S01]  /*0720*/  SHF.R.U64 R18, R6, 0x10, R7.reuse ;  /* 0x0000001006127819 */ /* 0x110fe20000001207 */
[----:B------:R-:W-:Y:S01]  /*0730*/  HADD2.F32 R197, -RZ, R7.H0_H0 ;  /* 0x20000007ffc57230 */ /* 0x000fe20000004100 */
[----:B------:R-:W-:Y:S02]  /*0740*/  SHF.R.U32.HI R17, RZ, 0x10, R7 ;  /* 0x00000010ff117819 */ /* 0x000fe40000011607 */
        /* <DEDUP_REMOVED lines=62> */
[----:B0-----:R-:W-:-:S07]  /*0b30*/  HADD2.F32 R7, -RZ, R7.H0_H0 ;  /* 0x20000007ff077230 */ /* 0x001fce0000004100 */
.L_x_10078:
        /* <DEDUP_REMOVED lines=8> */
[----:B------:R-:W4:Y:S01]  /*0bc0*/  S2R R226, SR_TID.X ;  /* 0x0000000000e27919 */ /* 0x000f220000002100 */
[----:B------:R-:W-:Y:S01]  /*0bd0*/  BSSY B0, `(.L_x_9968) ;  /* 0x0000134000007945 */ /* 0x000fe20003800000 */
[----:B-----5:R4:W5:Y:S01]  /*0be0*/  LDG.E R6, desc[UR4][R144.64] ;  /* 0x0000000490067981 */ /* 0x020962000c1e1900 */
[----:B--2---:R-:W-:-:S05]  /*0bf0*/  IMAD.WIDE R142, R200, 0x4, R4 ;  /* 0x00000004c88e7825 */ /* 0x004fca00078e0204 */
[----:B------:R2:W5:Y:S01]  /*0c00*/  LDG.E R224, desc[UR4][R142.64] ;  /* 0x000000048ee07981 */ /* 0x000562000c1e1900 */
[----:B0-----:R-:W-:-:S05]  /*0c10*/  IMAD R0, R200, R233, RZ ;  /* 0x000000e9c8007224 */ /* 0x001fca00078e02ff */
[----:B------:R-:W-:-:S04]  /*0c20*/  SHF.R.S32.HI R5, RZ, 0x1f, R0 ;  /* 0x0000001fff057819 */ /* 0x000fc80000011400 */
[----:B------:R-:W-:Y:S02]  /*0c30*/  LEA.HI R5, R5, R0, RZ, 0x2 ;  /* 0x0000000005057211 */ /* 0x000fe400078f10ff */
[----:B----4-:R-:W-:-:S04]  /*0c40*/  LOP3.LUT R222, R226, 0x7f, RZ, 0xc0, !PT ;  /* 0x0000007fe2de7812 */ /* 0x010fc800078ec0ff */
[----:B------:R-:W-:-:S04]  /*0c50*/  LEA.HI.SX32 R5, R5, R222, 0x1e ;  /* 0x000000de05057211 */ /* 0x000fc800078ff2ff */
        /* <DEDUP_REMOVED lines=8> */
[----:B--2---:R-:W-:Y:S05]  /*0ce0*/  @P4 BRA `(.L_x_9969) ;  /* 0x0000000000a84947 */ /* 0x004fea0003800000 */
        /* <DEDUP_REMOVED lines=10> */
[----:B------:R-:W5:Y:S03]  /*0d90*/  @P0 LDG.E.128 R52, desc[UR4][R242.64] ;  /* 0x00000004f2340981 */ /* 0x000f66000c1e1d00 */
[----:B------:R-:W-:Y:S01]  /*0da0*/  @P5 LEA.HI R141, R141, R0, RZ, 0x2 ;  /* 0x000000008d8d5211 */ /* 0x000fe200078f10ff */
[----:B------:R-:W5:Y:S03]  /*0db0*/  @P0 LDG.E.128 R48, desc[UR4][R240.64] ;  /* 0x00000004f0300981 */ /* 0x000f66000c1e1d00 */
[----:B------:R-:W-:Y:S01]  /*0dc0*/  @P5 LEA.HI.SX32 R145, R141, R222, 0x1e ;  /* 0x000000de8d915211 */ /* 0x000fe200078ff2ff */
[----:B------:R-:W5:Y:S03]  /*0dd0*/  @P0 LDG.E.128 R44, desc[UR4][R238.64] ;  /* 0x00000004ee2c0981 */ /* 0x000f66000c1e1d00 */
[C---:B------:R-:W-:Y:S01]  /*0de0*/  IADD3 R183, R145.reuse, 0x200, RZ ;  /* 0x0000020091b77810 */ /* 0x040fe20007ffe0ff */
[C---:B0-----:R-:W-:Y:S01]  /*0df0*/  IMAD.WIDE.U32 R140, R145.reuse, 0x4, R142 ;  /* 0x00000004918c7825 */ /* 0x041fe200078e008e */
[C---:B------:R-:W-:Y:S01]  /*0e00*/  IADD3 R247, R145.reuse, 0x80, RZ ;  /* 0x0000008091f77810 */ /* 0x040fe20007ffe0ff */
[----:B------:R-:W5:Y:S01]  /*0e10*/  @P0 LDG.E.128 R40, desc[UR4][R236.64] ;  /* 0x00000004ec280981 */ /* 0x000f62000c1e1d00 */
[----:B------:R-:W-:-:S02]  /*0e20*/  IADD3 R149, R145, 0x100, RZ ;  /* 0x0000010091957810 */ /* 0x000fc40007ffe0ff */
[C---:B------:R-:W-:Y:S01]  /*0e30*/  IADD3 R147, R145.reuse, 0x180, RZ ;  /* 0x0000018091937810 */ /* 0x040fe20007ffe0ff */
[----:B------:R0:W5:Y:S01]  /*0e40*/  LDG.E R220, desc[UR4][R140.64] ;  /* 0x000000048cdc7981 */ /* 0x000162000c1e1900 */
[----:B------:R-:W-:Y:S01]  /*0e50*/  IADD3 R249, R145, 0x280, RZ ;  /* 0x0000028091f97810 */ /* 0x000fe20007ffe0ff */
[----:B------:R-:W-:Y:S01]  /*0e60*/  IMAD.WIDE.U32 R144, R183, 0x4, R142 ;  /* 0x00000004b7907825 */ /* 0x000fe200078e008e */
[----:B------:R-:W-:-:S03]  /*0e70*/  @P0 IADD3 R183, R5, 0x280, RZ ;  /* 0x0000028005b70810 */ /* 0x000fc60007ffe0ff */
[--C-:B------:R-:W-:Y:S01]  /*0e80*/  IMAD.WIDE.U32 R246, R247, 0x4, R142.reuse ;  /* 0x00000004f7f67825 */ /* 0x100fe200078e008e */
[----:B------:R1:W5:Y:S01]  /*0e90*/  LDG.E R202, desc[UR4][R144.64] ;  /* 0x0000000490ca7981 */ /* 0x000362000c1e1900 */
[----:B0-----:R-:W-:Y:S02]  /*0ea0*/  @P0 IADD3 R141, R5, 0x200, RZ ;  /* 0x00000200058d0810 */ /* 0x001fe40007ffe0ff */
[--C-:B------:R-:W-:Y:S01]  /*0eb0*/  IMAD.WIDE.U32 R148, R149, 0x4, R142.reuse ;  /* 0x0000000495947825 */ /* 0x100fe200078e008e */
[----:B------:R0:W5:Y:S03]  /*0ec0*/  LDG.E R218, desc[UR4][R246.64] ;  /* 0x00000004f6da7981 */ /* 0x000166000c1e1900 */
[----:B------:R-:W-:Y:S01]  /*0ed0*/  IMAD.WIDE.U32 R146, R147, 0x4, R142 ;  /* 0x0000000493927825 */ /* 0x000fe200078e008e */
[----:B------:R0:W5:Y:S03]  /*0ee0*/  LDG.E R214, desc[UR4][R148.64] ;  /* 0x0000000494d67981 */ /* 0x000166000c1e1900 */
[----:B------:R-:W-:Y:S01]  /*0ef0*/  @P0 IMAD.WIDE.U32 R140, R141, 0x10, R244 ;  /* 0x000000108d8c0825 */ /* 0x000fe200078e00f4 */
[----:B------:R0:W5:Y:S03]  /*0f00*/  LDG.E R208, desc[UR4][R146.64] ;  /* 0x0000000492d07981 */ /* 0x000166000c1e1900 */
[----:B------:R-:W-:Y:S01]  /*0f10*/  IMAD.WIDE.U32 R142, R249, 0x4, R142 ;  /* 0x00000004f98e7825 */ /* 0x000fe200078e008e */
[----:B------:R0:W5:Y:S03]  /*0f20*/  @P0 LDG.E.128 R36, desc[UR4][R140.64] ;  /* 0x000000048c240981 */ /* 0x000166000c1e1d00 */
[----:B------:R-:W-:Y:S01]  /*0f30*/  @P0 IMAD.WIDE.U32 R244, R183, 0x10, R244 ;  /* 0x00000010b7f40825 */ /* 0x000fe200078e00f4 */
[----:B------:R0:W5:Y:S04]  /*0f40*/  LDG.E R0, desc[UR4][R142.64] ;  /* 0x000000048e007981 */ /* 0x000168000c1e1900 */
[----:B------:R0:W5:Y:S01]  /*0f50*/  @P0 LDG.E.128 R32, desc[UR4][R244.64] ;  /* 0x00000004f4200981 */ /* 0x000162000c1e1d00 */
[----:B-1----:R-:W-:Y:S01]  /*0f60*/  HFMA2.MMA R144, -RZ, RZ, 0, 0 ;  /* 0x00000000ff907435 */ /* 0x002fe200000001ff */
[----:B------:R-:W-:Y:S01]  /*0f70*/  MOV R145, RZ ;  /* 0x000000ff00917202 */ /* 0x000fe20000000f00 */
[----:B------:R-:W-:Y:S09]  /*0f80*/  BRA `(.L_x_9970) ;  /* 0x0000000c00e07947 */ /* 0x000ff20003800000 */
.L_x_9969:
        /* <DEDUP_REMOVED lines=9> */
[----:B------:R0:W3:Y:S01]  /*1020*/  LDG.E R3, desc[UR4][R2.64] ;  /* 0x0000000402037981 */ /* 0x0000e2000c1e1900 */
[----:B-1----:R-:W-:-:S04]  /*1030*/  IMAD.WIDE.U32 R184, R5, 0x10, R176 ;  /* 0x0000001005b87825 */ /* 0x002fc800078e00b0 */
[----:B------:R-:W-:Y:S02]  /*1040*/  IMAD.WIDE.U32 R144, R145, 0x10, R176 ;  /* 0x0000001091907825 */ /* 0x000fe400078e00b0 */
[----:B------:R-:W4:Y:S02]  /*1050*/  LDG.E.128 R184, desc[UR4][R184.64] ;  /* 0x00000004b8b87981 */ /* 0x000f24000c1e1d00 */
[----:B--2---:R-:W-:Y:S02]  /*1060*/  IMAD.WIDE.U32 R140, R225, 0x10, R180 ;  /* 0x00000010e18c7825 */ /* 0x004fe400078e00b4 */
[----:B------:R-:W2:Y:S02]  /*1070*/  LDG.E.128 R144, desc[UR4][R144.64] ;  /* 0x0000000490907981 */ /* 0x000ea4000c1e1d00 */
[--C-:B------:R-:W-:Y:S02]  /*1080*/  IMAD.WIDE.U32 R152, R247, 0x10, R176.reuse ;  /* 0x00000010f7987825 */ /* 0x100fe400078e00b0 */
[----:B------:R-:W2:Y:S01]  /*1090*/  LDG.E.128 R140, desc[UR4][R140.64] ;  /* 0x000000048c8c7981 */ /* 0x000ea2000c1e1d00 */
[----:B------:R-:W-:Y:S01]  /*10a0*/  IADD3 R149, R225, 0x80, RZ ;  /* 0x00000080e1957810 */ /* 0x000fe20007ffe0ff */
[----:B------:R-:W-:Y:S01]  /*10b0*/  IMAD.WIDE.U32 R160, R183, 0x10, R176 ;  /* 0x00000010b7a07825 */ /* 0x000fe200078e00b0 */
[C---:B------:R-:W-:Y:S01]  /*10c0*/  IADD3 R157, R225.reuse, 0x100, RZ ;  /* 0x00000100e19d7810 */ /* 0x040fe20007ffe0ff */
[----:B------:R-:W2:Y:S01]  /*10d0*/  LDG.E.128 R152, desc[UR4][R152.64] ;  /* 0x0000000498987981 */ /* 0x000ea2000c1e1d00 */
[----:B------:R-:W-:Y:S01]  /*10e0*/  IADD3 R165, R225, 0x180, RZ ;  /* 0x00000180e1a57810 */ /* 0x000fe20007ffe0ff */
[----:B------:R-:W1:Y:S02]  /*10f0*/  LDC.64 R246, c[0x0][0x240] ;  /* 0x00009000fff67b82 */ /* 0x000e640000000a00 */
[----:B------:R-:W2:Y:S01]  /*1100*/  LDG.E.128 R160, desc[UR4][R160.64] ;  /* 0x00000004a0a07981 */ /* 0x000ea2000c1e1d00 */
[----:B------:R-:W-:-:S06]  /*1110*/  IMAD.WIDE.U32 R148, R149, 0x10, R180 ;  /* 0x0000001095947825 */ /* 0x000fcc00078e00b4 */
[----:B------:R-:W2:Y:S01]  /*1120*/  LDG.E.128 R148, desc[UR4][R148.64] ;  /* 0x0000000494947981 */ /* 0x000ea2000c1e1d00 */
[----:B------:R-:W-:-:S06]  /*1130*/  IMAD.WIDE.U32 R156, R157, 0x10, R180 ;  /* 0x000000109d9c7825 */ /* 0x000fcc00078e00b4 */
[----:B------:R-:W2:Y:S01]  /*1140*/  LDG.E.128 R156, desc[UR4][R156.64] ;  /* 0x000000049c9c7981 */ /* 0x000ea2000c1e1d00 */
[----:B------:R-:W-:Y:S01]  /*1150*/  IMAD.WIDE.U32 R164, R165, 0x10, R180 ;  /* 0x00000010a5a47825 */ /* 0x000fe200078e00b4 */
[----:B------:R-:W-:Y:S02]  /*1160*/  IADD3 R235, R5, 0x200, RZ ;  /* 0x0000020005eb7810 */ /* 0x000fe40007ffe0ff */
[----:B-----5:R-:W-:-:S03]  /*1170*/  ISETP.GE.AND P5, PT, R224, 0x1, PT ;  /* 0x00000001e000780c */ /* 0x020fc60003fa6270 */
[----:B------:R-:W2:Y:S01]  /*1180*/  LDG.E.128 R164, desc[UR4][R164.64] ;  /* 0x00000004a4a47981 */ /* 0x000ea2000c1e1d00 */
[----:B------:R-:W-:Y:S01]  /*1190*/  IMAD.WIDE.U32 R168, R235, 0x10, R176 ;  /* 0x00000010eba87825 */ /* 0x000fe200078e00b0 */
[----:B------:R-:W-:Y:S02]  /*11a0*/  IADD3 R173, R225, 0x200, RZ ;  /* 0x00000200e1ad7810 */ /* 0x000fe40007ffe0ff */
[----:B------:R-:W-:-:S03]  /*11b0*/  IADD3 R229, R5, 0x280, RZ ;  /* 0x0000028005e57810 */ /* 0x000fc60007ffe0ff */
[----:B------:R-:W2:Y:S01]  /*11c0*/  LDG.E.128 R168, desc[UR4][R168.64] ;  /* 0x00000004a8a87981 */ /* 0x000ea2000c1e1d00 */
[----:B------:R-:W-:-:S04]  /*11d0*/  IMAD.WIDE.U32 R172, R173, 0x10, R180 ;  /* 0x00000010adac7825 */ /* 0x000fc800078e00b4 */
[----:B------:R-:W-:Y:S01]  /*11e0*/  IMAD.WIDE.U32 R176, R229, 0x10, R176 ;  /* 0x00000010e5b07825 */ /* 0x000fe200078e00b0 */
[----:B------:R-:W-:Y:S01]  /*11f0*/  @P5 IADD3 R0, R224, -0x1, RZ ;  /* 0xffffffffe0005810 */ /* 0x000fe20007ffe0ff */
[----:B------:R-:W2:Y:S01]  /*1200*/  LDG.E.128 R172, desc[UR4][R172.64] ;  /* 0x00000004acac7981 */ /* 0x000ea2000c1e1d00 */
[----:B------:R-:W-:-:S03]  /*1210*/  MOV R4, UR16 ;  /* 0x0000001000047c02 */ /* 0x000fc60008000f00 */
[----:B------:R-:W2:Y:S01]  /*1220*/  LDG.E.128 R176, desc[UR4][R176.64] ;  /* 0x00000004b0b07981 */ /* 0x000ea2000c1e1d00 */
[----:B------:R-:W-:Y:S01]  /*1230*/  @P5 IMAD R0, R0, R233, RZ ;  /* 0x000000e900005224 */ /* 0x000fe200078e02ff */
[----:B------:R-:W-:Y:S02]  /*1240*/  IADD3 R225, R225, 0x280, RZ ;  /* 0x00000280e1e17810 */ /* 0x000fe40007ffe0ff */
[----:B0-----:R-:W-:Y:S02]  /*1250*/  MOV R2, UR17 ;  /* 0x0000001100027c02 */ /* 0x001fe40008000f00 */
[----:B------:R-:W-:Y:S01]  /*1260*/  ISETP.NE.U32.AND P0, PT, R4, RZ, PT ;  /* 0x000000ff0400720c */ /* 0x000fe20003f05070 */
[----:B------:R-:W-:Y:S01]  /*1270*/  IMAD.WIDE.U32 R180, R225, 0x10, R180 ;  /* 0x00000010e1b47825 */ /* 0x000fe200078e00b4 */
[----:B------:R-:W-:Y:S02]  /*1280*/  @P5 SHF.R.S32.HI R183, RZ, 0x1f, R0 ;  /* 0x0000001fffb75819 */ /* 0x000fe40000011400 */
[----:B------:R-:W-:Y:S01]  /*1290*/  ISETP.NE.AND.EX P0, PT, R2, RZ, PT, P0 ;  /* 0x000000ff0200720c */ /* 0x000fe20003f05300 */
[----:B------:R-:W-:Y:S01]  /*12a0*/  HFMA2.MMA R225, -RZ, RZ, 0, 0 ;  /* 0x00000000ffe17435 */ /* 0x000fe200000001ff */
[----:B------:R-:W-:-:S02]  /*12b0*/  @P5 LEA.HI R227, R183, R0, RZ, 0x2 ;  /* 0x00000000b7e35211 */ /* 0x000fc400078f10ff */
[----:B------:R-:W2:Y:S03]  /*12c0*/  LDG.E.128 R180, desc[UR4][R180.64] ;  /* 0x00000004b4b47981 */ /* 0x000ea6000c1e1d00 */
[----:B------:R-:W-:-:S04]  /*12d0*/  @P5 LEA.HI.SX32 R225, R227, R222, 0x1e ;  /* 0x000000dee3e15211 */ /* 0x000fc800078ff2ff */
[C---:B------:R-:W-:Y:S01]  /*12e0*/  IADD3 R227, R225.reuse, 0x80, RZ ;  /* 0x00000080e1e37810 */ /* 0x040fe20007ffe0ff */
[C---:B-1----:R-:W-:Y:S01]  /*12f0*/  IMAD.WIDE.U32 R230, R225.reuse, 0x4, R246 ;  /* 0x00000004e1e67825 */ /* 0x042fe200078e00f6 */
[----:B------:R-:W-:Y:S01]  /*1300*/  IADD3 R251, R225, 0x180, RZ ;  /* 0x00000180e1fb7810 */ /* 0x000fe20007ffe0ff */
[----:B------:R0:W5:Y:S02]  /*1310*/  @P0 LDG.E.128 R52, desc[UR4][R242.64] ;  /* 0x00000004f2340981 */ /* 0x000164000c1e1d00 */
[--C-:B------:R-:W-:Y:S01]  /*1320*/  @P0 IMAD.WIDE.U32 R234, R235, 0x10, R244.reuse ;  /* 0x00000010ebea0825 */ /* 0x100fe200078e00f4 */
[----:B------:R-:W-:Y:S01]  /*1330*/  IADD3 R249, R225, 0x200, RZ ;  /* 0x00000200e1f97810 */ /* 0x000fe20007ffe0ff */
[----:B------:R1:W5:Y:S02]  /*1340*/  LDG.E R220, desc[UR4][R230.64] ;  /* 0x00000004e6dc7981 */ /* 0x000364000c1e1900 */
[----:B------:R-:W-:Y:S01]  /*1350*/  @P0 IMAD.WIDE.U32 R244, R229, 0x10, R244 ;  /* 0x00000010e5f40825 */ /* 0x000fe200078e00f4 */
[C---:B------:R-:W-:Y:S01]  /*1360*/  IADD3 R229, R225.reuse, 0x100, RZ ;  /* 0x00000100e1e57810 */ /* 0x040fe20007ffe0ff */
[----:B------:R-:W5:Y:S01]  /*1370*/  @P0 LDG.E.128 R48, desc[UR4][R240.64] ;  /* 0x00000004f0300981 */ /* 0x000f62000c1e1d00 */
[----:B------:R-:W-:Y:S01]  /*1380*/  IADD3 R225, R225, 0x280, RZ ;  /* 0x00000280e1e17810 */ /* 0x000fe20007ffe0ff */
[----:B0-----:R-:W-:-:S02]  /*1390*/  IMAD.WIDE.U32 R242, R227, 0x4, R246 ;  /* 0x00000004e3f27825 */ /* 0x001fc400078e00f6 */
[----:B------:R-:W5:Y:S02]  /*13a0*/  @P0 LDG.E.128 R44, desc[UR4][R238.64] ;  /* 0x00000004ee2c0981 */ /* 0x000f64000c1e1d00 */
[--C-:B-1----:R-:W-:Y:S02]  /*13b0*/  IMAD.WIDE.U32 R230, R229, 0x4, R246.reuse ;  /* 0x00000004e5e67825 */ /* 0x102fe400078e00f6 */
[----:B------:R-:W5:Y:S02]  /*13c0*/  LDG.E R218, desc[UR4][R242.64] ;  /* 0x00000004f2da7981 */ /* 0x000f64000c1e1900 */
[--C-:B------:R-:W-:Y:S02]  /*13d0*/  IMAD.WIDE.U32 R250, R251, 0x4, R246.reuse ;  /* 0x00000004fbfa7825 */ /* 0x100fe400078e00f6 */
[----:B------:R-:W5:Y:S02]  /*13e0*/  @P0 LDG.E.128 R40, desc[UR4][R236.64] ;  /* 0x00000004ec280981 */ /* 0x000f64000c1e1d00 */
[----:B------:R-:W-:-:S02]  /*13f0*/  IMAD.WIDE.U32 R248, R249, 0x4, R246 ;  /* 0x00000004f9f87825 */ /* 0x000fc400078e00f6 */
[----:B------:R-:W5:Y:S02]  /*1400*/  LDG.E R208, desc[UR4][R250.64] ;  /* 0x00000004fad07981 */ /* 0x000f64000c1e1900 */
[----:B------:R-:W-:Y:S02]  /*1410*/  IMAD.WIDE.U32 R246, R225, 0x4, R246 ;  /* 0x00000004e1f67825 */ /* 0x000fe400078e00f6 */
[----:B------:R-:W5:Y:S04]  /*1420*/  LDG.E R202, desc[UR4][R248.64] ;  /* 0x00000004f8ca7981 */ /* 0x000f68000c1e1900 */
[----:B------:R-:W5:Y:S04]  /*1430*/  LDG.E R0, desc[UR4][R246.64] ;  /* 0x00000004f6007981 */ /* 0x000f68000c1e1900 */
[----:B------:R-:W5:Y:S04]  /*1440*/  @P0 LDG.E.128 R36, desc[UR4][R234.64] ;  /* 0x00000004ea240981 */ /* 0x000f68000c1e1d00 */
[----:B------:R-:W5:Y:S01]  /*1450*/  @P0 LDG.E.128 R32, desc[UR4][R244.64] ;  /* 0x00000004f4200981 */ /* 0x000f62000c1e1d00 */
[----:B------:R-:W-:-:S03]  /*1460*/  ISETP.NE.AND P0, PT, R19, RZ, PT ;  /* 0x000000ff1300720c */ /* 0x000fc60003f05270 */
[----:B------:R3:W5:Y:S02]  /*1470*/  LDG.E R214, desc[UR4][R230.64] ;  /* 0x00000004e6d67981 */ /* 0x000764000c1e1900 */
[----:B---3--:R-:W-:-:S05]  /*1480*/  FSEL R230, R3, RZ, !P0 ;  /* 0x000000ff03e67208 */ /* 0x008fca0004000000 */
[C---:B----4-:R-:W-:Y:S01]  /*1490*/  FADD.FTZ R185, -R230.reuse, R185 ;  /* 0x000000b9e6b97221 */ /* 0x050fe20000010100 */
[C---:B------:R-:W-:Y:S01]  /*14a0*/  FADD.FTZ R225, -R230.reuse, R186 ;  /* 0x000000bae6e17221 */ /* 0x040fe20000010100 */
[----:B------:R-:W-:Y:S02]  /*14b0*/  FADD.FTZ R187, -R230, R187 ;  /* 0x000000bbe6bb7221 */ /* 0x000fe40000010100 */
[----:B------:R-:W-:Y:S01]  /*14c0*/  FMUL.FTZ R186, R6, R185 ;  /* 0x000000b906ba7220 */ /* 0x000fe20000410000 */
[----:B------:R-:W-:Y:S01]  /*14d0*/  FADD.FTZ R3, -R230, R184 ;  /* 0x000000b8e6037221 */ /* 0x000fe20000010100 */
[----:B------:R-:W-:Y:S01]  /*14e0*/  FMUL.FTZ R184, R6, R187 ;  /* 0x000000bb06b87220 */ /* 0x000fe20000410000 */
[----:B--2---:R-:W-:Y:S01]  /*14f0*/  FADD.FTZ R145, -R230, R145 ;  /* 0x00000091e6917221 */ /* 0x004fe20000010100 */
[----:B------:R-:W-:Y:S01]  /*1500*/  FFMA.FTZ R133, R141, R186, R133 ;  /* 0x000000ba8d857223 */ /* 0x000fe20000010085 */
[----:B------:R-:W-:Y:S01]  /*1510*/  FADD.FTZ R129, R129, R141 ;  /* 0x0000008d81817221 */ /* 0x000fe20000010000 */
[----:B------:R-:W-:Y:S01]  /*1520*/  FMUL.FTZ R187, R198, R141 ;  /* 0x0000008dc6bb7220 */ /* 0x000fe20000410000 */
[----:B------:R-:W-:Y:S01]  /*1530*/  FMUL.FTZ R185, R6, R225 ;  /* 0x000000e106b97220 */ /* 0x000fe20000410000 */
[----:B------:R-:W-:Y:S01]  /*1540*/  FADD.FTZ R141, -R230, R152 ;  /* 0x00000098e68d7221 */ /* 0x000fe20000010100 */
[----:B------:R-:W-:Y:S01]  /*1550*/  FFMA.FTZ R135, R143, R184, R135 ;  /* 0x000000b88f877223 */ /* 0x000fe20000010087 */
[----:B------:R-:W-:Y:S01]  /*1560*/  FADD.FTZ R131, R131, R143 ;  /* 0x0000008f83837221 */ /* 0x000fe20000010000 */
[----:B------:R-:W-:Y:S01]  /*1570*/  FMUL.FTZ R225, R196, R143 ;  /* 0x0000008fc4e17220 */ /* 0x000fe20000410000 */
[----:B------:R-:W-:Y:S01]  /*1580*/  FMUL.FTZ R212, R6, R145 ;  /* 0x0000009106d47220 */ /* 0x000fe20000410000 */
[C---:B------:R-:W-:Y:S01]  /*1590*/  FADD.FTZ R153, -R230.reuse, R153 ;  /* 0x00000099e6997221 */ /* 0x040fe20000010100 */
[C---:B------:R-:W-:Y:S01]  /*15a0*/  FADD.FTZ R143, -R230.reuse, R154 ;  /* 0x0000009ae68f7221 */ /* 0x040fe20000010100 */
[----:B------:R-:W-:Y:S01]  /*15b0*/  FADD.FTZ R145, -R230, R155 ;  /* 0x0000009be6917221 */ /* 0x000fe20000010100 */
[C---:B------:R-:W-:Y:S01]  /*15c0*/  FMUL.FTZ R3, R6.reuse, R3 ;  /* 0x0000000306037220 */ /* 0x040fe20000410000 */
[----:B------:R-:W-:Y:S01]  /*15d0*/  FMUL.FTZ R155, R6, R141 ;  /* 0x0000008d069b7220 */ /* 0x000fe20000410000 */
[----:B------:R-:W-:Y:S01]  /*15e0*/  FMUL.FTZ R204, R223, R140 ;  /* 0x0000008cdfcc7220 */ /* 0x000fe20000410000 */
[----:B------:R-:W-:Y:S01]  /*15f0*/  FADD.FTZ R141, -R230, R160 ;  /* 0x000000a0e68d7221 */ /* 0x000fe20000010100 */
[C---:B------:R-:W-:Y:S01]  /*1600*/  FMUL.FTZ R154, R6.reuse, R153 ;  /* 0x00000099069a7220 */ /* 0x040fe20000410000 */
        /* <DEDUP_REMOVED lines=8> */
[----:B------:R-:W-:Y:S01]  /*1690*/  FMUL.FTZ R206, R221, R142 ;  /* 0x0000008eddce7220 */ /* 0x000fe20000410000 */
[----:B------:R-:W-:Y:S01]  /*16a0*/  FADD.FTZ R143, R140, R187 ;  /* 0x000000bb8c8f7221 */ /* 0x000fe20000010000 */
[----:B------:R-:W-:Y:S01]  /*16b0*/  FFMA.FTZ R140, R186, R187, R141 ;  /* 0x000000bbba8c7223 */ /* 0x000fe2000001008d */
[----:B------:R-:W-:Y:S01]  /*16c0*/  FFMA.FTZ R134, R142, R185, R134 ;  /* 0x000000b98e867223 */ /* 0x000fe20000010086 */
[----:B------:R-:W-:Y:S01]  /*16d0*/  FADD.FTZ R130, R130, R142 ;  /* 0x0000008e82827221 */ /* 0x000fe20000010000 */
        /* <DEDUP_REMOVED lines=76> */
[C---:B------:R-:W-:Y:S01]  /*1ba0*/  FMUL.FTZ R170, R6.reuse, R169 ;  /* 0x000000a906aa7220 */ /* 0x040fe20000410000 */
        /* <DEDUP_REMOVED lines=13> */
[----:B------:R-:W-:Y:S01]  /*1c80*/  FADD.FTZ R145, -R230, R176 ;  /* 0x000000b0e6917221 */ /* 0x000fe20000010100 */
        /* <DEDUP_REMOVED lines=40> */
.L_x_9970:
[----:B------:R-:W-:Y:S05]  /*1f10*/  BSYNC B0 ;  /* 0x0000000000007941 */ /* 0x000fea0003800000 */
.L_x_9968:
        /* <DEDUP_REMOVED lines=25> */
.L_x_10089:
[----:B------:R-:W3:Y:S01]  /*20b0*/  S2R R147, SR_CgaCtaId ;  /* 0x0000000000937919 */ /* 0x000ee20000008800 */
[----:B------:R-:W-:Y:S01]  /*20c0*/  @P5 IADD3 R224, R224, -0x1, RZ ;  /* 0xffffffffe0e05810 */ /* 0x000fe20007ffe0ff */
[----:B-1----:R-:W-:Y:S01]  /*20d0*/  FADD.FTZ R148, R144, R143 ;  /* 0x0000008f90947221 */ /* 0x002fe20000010000 */
[----:B------:R-:W-:Y:S01]  /*20e0*/  MOV R146, 0x400 ;  /* 0x0000040000927802 */ /* 0x000fe20000000f00 */
[----:B--2---:R-:W-:Y:S01]  /*20f0*/  FADD.FTZ R149, R145, R142 ;  /* 0x0000008e91957221 */ /* 0x004fe20000010000 */
[----:B------:R-:W-:Y:S01]  /*2100*/  @!P0 LOP3.LUT R141, R141, 0x3, RZ, 0xc0, !PT ;  /* 0x000000038d8d8812 */ /* 0x000fe200078ec0ff */
[----:B------:R-:W-:Y:S01]  /*2110*/  @P5 IMAD R224, R224, R233, RZ ;  /* 0x000000e9e0e05224 */ /* 0x000fe200078e02ff */
[----:B------:R-:W-:Y:S05]  /*2120*/  WARPSYNC.ALL ;  /* 0x0000000000007948 */ /* 0x000fea0003800000 */
[----:B------:R-:W-:-:S02]  /*2130*/  @P5 SHF.R.S32.HI R233, RZ, 0x1f, R224 ;  /* 0x0000001fffe95819 */ /* 0x000fc400000114e0 */
[----:B------:R-:W-:Y:S02]  /*2140*/  @!P0 IADD3 R141, R140, R141, RZ ;  /* 0x0000008d8c8d8210 */ /* 0x000fe40007ffe0ff */
[----:B------:R-:W-:Y:S02]  /*2150*/  @P5 LEA.HI R239, R233, R224, RZ, 0x2 ;  /* 0x000000e0e9ef5211 */ /* 0x000fe400078f10ff */
[----:B------:R-:W1:Y:S01]  /*2160*/  @P5 LDC.64 R232, c[0x0][0x220] ;  /* 0x00008800ffe85b82 */ /* 0x000e620000000a00 */
[C---:B------:R-:W-:Y:S02]  /*2170*/  @!P4 ISETP.NE.U32.AND P3, PT, R4.reuse, RZ, PT ;  /* 0x000000ff0400c20c */ /* 0x040fe40003f65070 */
[----:B------:R-:W-:Y:S02]  /*2180*/  @!P4 ISETP.NE.U32.AND P2, PT, R4, RZ, PT ;  /* 0x000000ff0400c20c */ /* 0x000fe40003f45070 */
[----:B------:R-:W-:Y:S02]  /*2190*/  @!P4 ISETP.NE.AND.EX P3, PT, R2, RZ, PT, P3 ;  /* 0x000000ff0200c20c */ /* 0x000fe40003f65330 */
[----:B------:R-:W-:-:S02]  /*21a0*/  @!P4 ISETP.NE.U32.AND P1, PT, R4, RZ, PT ;  /* 0x000000ff0400c20c */ /* 0x000fc40003f25070 */
[C---:B------:R-:W-:Y:S02]  /*21b0*/  @!P4 ISETP.NE.AND.EX P2, PT, R2.reuse, RZ, PT, P2 ;  /* 0x000000ff0200c20c */ /* 0x040fe40003f45320 */
[----:B------:R-:W-:Y:S02]  /*21c0*/  @!P4 ISETP.NE.AND.EX P1, PT, R2, RZ, PT, P1 ;  /* 0x000000ff0200c20c */ /* 0x000fe40003f25310 */
[----:B---3--:R-:W-:Y:S02]  /*21d0*/  LEA R146, R147, R146, 0x18 ;  /* 0x0000009293927211 */ /* 0x008fe400078ec0ff */
[----:B-----5:R-:W-:Y:S02]  /*21e0*/  @!P4 FSEL R243, R54, RZ, P1 ;  /* 0x000000ff36f3c208 */ /* 0x020fe40000800000 */
[-C--:B------:R-:W-:Y:S02]  /*21f0*/  @!P0 LEA R183, R141, R146.reuse, 0x3 ;  /* 0x000000928db78211 */ /* 0x080fe400078e18ff */
[----:B------:R-:W-:Y:S01]  /*2200*/  LEA R226, R140, R146, 0x3 ;  /* 0x000000928ce27211 */ /* 0x000fe200078e18ff */
[----:B------:R-:W-:Y:S01]  /*2210*/  BSSY B0, `(.L_x_9972) ;  /* 0x0000027000007945 */ /* 0x000fe20003800000 */
[----:B------:R-:W-:Y:S01]  /*2220*/  ISETP.NE.AND P1, PT, R19, RZ, PT ;  /* 0x000000ff1300720c */ /* 0x000fe20003f25270 */
[----:B------:R2:W-:Y:S01]  /*2230*/  @!P0 STS.64 [R183+0x3000], R148 ;  /* 0x00300094b7008388 */ /* 0x0005e20000000a00 */
[----:B------:R-:W-:Y:S01]  /*2240*/  BAR.SYNC.DEFER_BLOCKING 0x0 ;  /* 0x0000000000007b1d */ /* 0x000fe20000010000 */
[----:B------:R-:W-:-:S04]  /*2250*/  ISETP.NE.U32.AND P0, PT, RZ, UR12, PT ;  /* 0x0000000cff007c0c */ /* 0x000fc8000bf05070 */
[----:B------:R-:W-:Y:S01]  /*2260*/  ISETP.NE.AND.EX P0, PT, RZ, UR13, PT, P0 ;  /* 0x0000000dff007c0c */ /* 0x000fe2000bf05300 */
[----:B--2---:R-:W-:-:S06]  /*2270*/  HFMA2.MMA R149, -RZ, RZ, 0, 0 ;  /* 0x00000000ff957435 */ /* 0x004fcc00000001ff */
[----:B------:R-:W-:-:S05]  /*2280*/  @P5 LEA.HI.SX32 R149, R239, R222, 0x1e ;  /* 0x000000deef955211 */ /* 0x000fca00078ff2ff */
[----:B-1----:R-:W-:-:S05]  /*2290*/  @P5 IMAD.WIDE.U32 R232, R149, 0x10, R232 ;  /* 0x0000001095e85825 */ /* 0x002fca00078e00e8 */
[----:B------:R1:W5:Y:S04]  /*22a0*/  @P5 LDG.E.128 R88, desc[UR4][R232.64] ;  /* 0x00000004e8585981 */ /* 0x000368000c1e1d00 */
[----:B------:R-:W2:Y:S04]  /*22b0*/  LDS.128 R140, [R226+0x3000] ;  /* 0x00300000e28c7984 */ /* 0x000ea80000000c00 */
[----:B0-----:R-:W0:Y:S01]  /*22c0*/  LDS.128 R144, [R226+0x3010] ;  /* 0x00301000e2907984 */ /* 0x001e220000000c00 */
[----:B--2---:R-:W-:Y:S01]  /*22d0*/  FADD.FTZ R237, RZ, R140 ;  /* 0x0000008cffed7221 */ /* 0x004fe20000010000 */
[----:B------:R-:W-:-:S03]  /*22e0*/  FADD.FTZ R140, RZ, R141 ;  /* 0x0000008dff8c7221 */ /* 0x000fc60000010000 */
[----:B------:R-:W-:Y:S01]  /*22f0*/  FADD.FTZ R237, R142, R237 ;  /* 0x000000ed8eed7221 */ /* 0x000fe20000010000 */
[----:B------:R-:W-:Y:S01]  /*2300*/  FADD.FTZ R140, R143, R140 ;  /* 0x0000008c8f8c7221 */ /* 0x000fe20000010000 */
[----:B------:R-:W-:Y:S02]  /*2310*/  @!P4 FSEL R143, R52, RZ, P3 ;  /* 0x000000ff348fc208 */ /* 0x000fe40001800000 */
[----:B0-----:R-:W-:Y:S01]  /*2320*/  FADD.FTZ R237, R237, R144 ;  /* 0x00000090eded7221 */ /* 0x001fe20000010000 */
[----:B------:R-:W-:Y:S01]  /*2330*/  FADD.FTZ R142, R140, R145 ;  /* 0x000000918c8e7221 */ /* 0x000fe20000010000 */
[----:B------:R-:W-:Y:S01]  /*2340*/  @!P4 ISETP.NE.U32.AND P3, PT, R4, RZ, PT ;  /* 0x000000ff0400c20c */ /* 0x000fe20003f65070 */
[----:B------:R-:W0:Y:S01]  /*2350*/  @P5 LDC.64 R144, c[0x0][0x2f8] ;  /* 0x0000be00ff905b82 */ /* 0x000e220000000a00 */
[----:B------:R-:W-:Y:S01]  /*2360*/  FADD.FTZ R146, R146, R237 ;  /* 0x000000ed92927221 */ /* 0x000fe20000010000 */
[----:B------:R-:W-:Y:S01]  /*2370*/  FADD.FTZ R147, R147, R142 ;  /* 0x0000008e93937221 */ /* 0x000fe20000010000 */
[----:B------:R-:W-:-:S02]  /*2380*/  @!P4 FSEL R142, R53, RZ, P2 ;  /* 0x000000ff358ec208 */ /* 0x000fc40001000000 */
[----:B------:R-:W-:Y:S01]  /*2390*/  FMUL.FTZ R146, R146, UR8 ;  /* 0x0000000892927c20 */ /* 0x000fe20008410000 */
[----:B------:R-:W-:Y:S02]  /*23a0*/  @!P4 ISETP.NE.U32.AND P2, PT, R4, RZ, PT ;  /* 0x000000ff0400c20c */ /* 0x000fe40003f45070 */
[----:B------:R-:W2:Y:S01]  /*23b0*/  @P0 LDC.64 R140, c[0x0][0x308] ;  /* 0x0000c200ff8c0b82 */ /* 0x000ea20000000a00 */
[C---:B------:R-:W-:Y:S01]  /*23c0*/  @!P4 ISETP.NE.AND.EX P3, PT, R2.reuse, RZ, PT, P3 ;  /* 0x000000ff0200c20c */ /* 0x040fe20003f65330 */
[----:B------:R-:W-:Y:S01]  /*23d0*/  FMUL.FTZ R183, R147, UR8 ;  /* 0x0000000893b77c20 */ /* 0x000fe20008410000 */
[----:B------:R-:W-:Y:S02]  /*23e0*/  @!P4 ISETP.NE.AND.EX P2, PT, R2, RZ, PT, P2 ;  /* 0x000000ff0200c20c */ /* 0x000fe40003f45320 */
[----:B------:R-:W-:Y:S02]  /*23f0*/  @!P4 FSEL R222, R55, RZ, P3 ;  /* 0x000000ff37dec208 */ /* 0x000fe40001800000 */
[----:B------:R-:W-:Y:S01]  /*2400*/  FSEL R148, R146, RZ, !P1 ;  /* 0x000000ff92947208 */ /* 0x000fe20004800000 */
[----:B-1----:R-:W-:Y:S08]  /*2410*/  @!P4 BRA `(.L_x_9973) ;  /* 0x000000000018c947 */ /* 0x002ff00003800000 */
[----:B------:R-:W-:Y:S01]  /*2420*/  ISETP.NE.U32.AND P1, PT, R4, RZ, PT ;  /* 0x000000ff0400720c */ /* 0x000fe20003f25070 */
[----:B------:R-:W-:-:S03]  /*2430*/  FFMA.FTZ R143, R3, R183, R148 ;  /* 0x000000b7038f7223 */ /* 0x000fc60000010094 */
[----:B------:R-:W-:Y:S01]  /*2440*/  ISETP.NE.AND.EX P1, PT, R2, RZ, PT, P1 ;  /* 0x000000ff0200720c */ /* 0x000fe20003f25310 */
[----:B------:R-:W-:-:S04]  /*2450*/  FADD.FTZ R143, R204, -R143 ;  /* 0x8000008fcc8f7221 */ /* 0x000fc80000010000 */
[----:B------:R-:W-:-:S08]  /*2460*/  FMUL.FTZ R143, R6, R143 ;  /* 0x0000008f068f7220 */ /* 0x000fd00000410000 */
[----:B------:R-:W-:-:S07]  /*2470*/  @P1 FADD.FTZ R143, R52, R143 ;  /* 0x0000008f348f1221 */ /* 0x000fce0000010000 */
.L_x_9973:
[----:B------:R-:W-:Y:S05]  /*2480*/  BSYNC B0 ;  /* 0x0000000000007941 */ /* 0x000fea0003800000 */
.L_x_9972:
        /* <DEDUP_REMOVED lines=10> */
.L_x_9975:
[----:B------:R-:W-:Y:S05]  /*2530*/  BSYNC B0 ;  /* 0x0000000000007941 */ /* 0x000fea0003800000 */
.L_x_9974:
        /* <DEDUP_REMOVED lines=8> */
.L_x_9977:
[----:B------:R-:W-:Y:S05]  /*25c0*/  BSYNC B0 ;  /* 0x0000000000007941 */ /* 0x000fea0003800000 */
.L_x_9976:
        /* <DEDUP_REMOVED lines=10> */
.L_x_9979:
[----:B------:R-:W-:Y:S05]  /*2670*/  BSYNC B0 ;  /* 0x0000000000007941 */ /* 0x000fea0003800000 */
.L_x_9978:
        /* <DEDUP_REMOVED lines=8> */
.L_x_9981:
[----:B------:R-:W-:Y:S05]  /*2700*/  BSYNC B0 ;  /* 0x0000000000007941 */ /* 0x000fea0003800000 */
.L_x_9980:
        /* <DEDUP_REMOVED lines=10> */
.L_x_9983:
[----:B------:R-:W-:Y:S05]  /*27b0*/  BSYNC B0 ;  /* 0x0000000000007941 */ /* 0x000fea0003800000 */
.L_x_9982:
        /* <DEDUP_REMOVED lines=8> */
.L_x_9985:
[----:B------:R-:W-:Y:S05]  /*2840*/  BSYNC B0 ;  /* 0x0000000000007941 */ /* 0x000fea0003800000 */
.L_x_9984:
        /* <DEDUP_REMOVED lines=10> */
.L_x_9987:
[----:B------:R-:W-:Y:S05]  /*28f0*/  BSYNC B0 ;  /* 0x0000000000007941 */ /* 0x000fea0003800000 */
.L_x_9986:
[----:B------:R-:W-:Y:S01]  /*2900*/  ISETP.NE.U32.AND P1, PT, RZ, UR12, PT ;  /* 0x0000000cff007c0c */ /* 0x000fe2000bf25070 */
[----:B--2---:R-:W-:Y:S01]  /*2910*/  @P0 IMAD.WIDE.U32 R236, R5, 0x10, R140 ;  /* 0x0000001005ec0825 */ /* 0x004fe200078e008c */
[----:B------:R-:W1:Y:S01]  /*2920*/  @P5 LDC.64 R146, c[0x0][0x2f8] ;  /* 0x0000be00ff925b82 */ /* 0x000e620000000a00 */
[----:B------:R-:W-:Y:S01]  /*2930*/  @!P4 ISETP.NE.U32.AND P3, PT, R4, RZ, PT ;  /* 0x000000ff0400c20c */ /* 0x000fe20003f65070 */
[----:B------:R-:W-:Y:S01]  /*2940*/  BSSY B0, `(.L_x_9988) ;  /* 0x000001a000007945 */ /* 0x000fe20003800000 */
[----:B------:R-:W-:Y:S01]  /*2950*/  ISETP.NE.AND.EX P1, PT, RZ, UR13, PT, P1 ;  /* 0x0000000dff007c0c */ /* 0x000fe2000bf25310 */
[----:B0-----:R-:W-:Y:S01]  /*2960*/  @P5 IMAD.WIDE.U32 R144, R149, 0x10, R144 ;  /* 0x0000001095905825 */ /* 0x001fe200078e0090 */
[----:B------:R-:W-:Y:S02]  /*2970*/  @!P4 ISETP.NE.AND.EX P3, PT, R2, RZ, PT, P3 ;  /* 0x000000ff0200c20c */ /* 0x000fe40003f65330 */
[----:B------:R-:W-:Y:S01]  /*2980*/  SEL R140, R143, R68, P1 ;  /* 0x000000448f8c7207 */ /* 0x000fe20000800000 */
[----:B------:R-:W0:Y:S01]  /*2990*/  @P0 LDC.64 R232, c[0x0][0x308] ;  /* 0x0000c200ffe80b82 */ /* 0x000e220000000a00 */
[----:B------:R-:W-:-:S02]  /*29a0*/  SEL R141, R142, R69, P1 ;  /* 0x000000458e8d7207 */ /* 0x000fc40000800000 */
[----:B------:R-:W-:Y:S02]  /*29b0*/  SEL R142, R243, R70, P1 ;  /* 0x00000046f38e7207 */ /* 0x000fe40000800000 */
[----:B------:R-:W-:Y:S02]  /*29c0*/  SEL R143, R222, R71, P1 ;  /* 0x00000047de8f7207 */ /* 0x000fe40000800000 */
[----:B------:R-:W-:Y:S02]  /*29d0*/  @!P4 FSEL R241, R48, RZ, P2 ;  /* 0x000000ff30f1c208 */ /* 0x000fe40001000000 */
[C---:B------:R-:W-:Y:S01]  /*29e0*/  @!P4 ISETP.NE.U32.AND P2, PT, R4.reuse, RZ, PT ;  /* 0x000000ff0400c20c */ /* 0x040fe20003f45070 */
[----:B------:R2:W-:Y:S01]  /*29f0*/  @P0 STG.E.128 desc[UR4][R236.64], R140 ;  /* 0x0000008cec000986 */ /* 0x0005e2000c101d04 */
[----:B------:R-:W-:Y:S02]  /*2a00*/  @!P4 FSEL R220, R49, RZ, P3 ;  /* 0x000000ff31dcc208 */ /* 0x000fe40001800000 */
[----:B------:R-:W-:Y:S01]  /*2a10*/  @!P4 ISETP.NE.U32.AND P3, PT, R4, RZ, PT ;  /* 0x000000ff0400c20c */ /* 0x000fe20003f65070 */
[----:B------:R2:W-:Y:S01]  /*2a20*/  @P5 STG.E.128 desc[UR4][R144.64], R80 ;  /* 0x0000005090005986 */ /* 0x0005e2000c101d04 */
[----:B------:R-:W-:-:S02]  /*2a30*/  @!P4 ISETP.NE.AND.EX P2, PT, R2, RZ, PT, P2 ;  /* 0x000000ff0200c20c */ /* 0x000fc40003f45320 */
[----:B------:R-:W-:Y:S02]  /*2a40*/  @!P4 ISETP.NE.AND.EX P3, PT, R2, RZ, PT, P3 ;  /* 0x000000ff0200c20c */ /* 0x000fe40003f65330 */
[----:B------:R-:W-:Y:S02]  /*2a50*/  @!P4 FSEL R239, R50, RZ, P2 ;  /* 0x000000ff32efc208 */ /* 0x000fe40001000000 */
[----:B------:R-:W-:Y:S02]  /*2a60*/  @!P4 ISETP.NE.U32.AND P2, PT, R4, RZ, PT ;  /* 0x000000ff0400c20c */ /* 0x000fe40003f45070 */
[----:B------:R-:W-:Y:S02]  /*2a70*/  IADD3 R243, R5, 0x80, RZ ;  /* 0x0000008005f37810 */ /* 0x000fe40007ffe0ff */
[----:B------:R-:W-:Y:S01]  /*2a80*/  @!P4 FSEL R222, R51, RZ, P3 ;  /* 0x000000ff33dec208 */ /* 0x000fe20001800000 */
[----:B------:R-:W-:Y:S08]  /*2a90*/  @!P5 BRA `(.L_x_9989) ;  /* 0x000000000010d947 */ /* 0x000ff00003800000 */
[----:B-----5:R-:W3:Y:S01]  /*2aa0*/  LDC.64 R88, c[0x0][0x220] ;  /* 0x00008800ff587b82 */ /* 0x020ee20000000a00 */
[----:B------:R-:W-:-:S05]  /*2ab0*/  IADD3 R91, R149, 0x80, RZ ;  /* 0x00000080955b7810 */ /* 0x000fca0007ffe0ff */
[----:B---3--:R-:W-:-:S06]  /*2ac0*/  IMAD.WIDE.U32 R88, R91, 0x10, R88 ;  /* 0x000000105b587825 */ /* 0x008fcc00078e0058 */
[----:B------:R-:W5:Y:S02]  /*2ad0*/  LDG.E.128 R88, desc[UR4][R88.64] ;  /* 0x0000000458587981 */ /* 0x000f64000c1e1d00 */
.L_x_9989:
[----:B------:R-:W-:Y:S05]  /*2ae0*/  BSYNC B0 ;  /* 0x0000000000007941 */ /* 0x000fea0003800000 */
.L_x_9988:
[----:B------:R-:W-:Y:S04]  /*2af0*/  BSSY B0, `(.L_x_9990) ;  /* 0x0000008000007945 */ /* 0x000fe80003800000 */
[----:B------:R-:W-:Y:S05]  /*2b00*/  @!P4 BRA `(.L_x_9991) ;  /* 0x000000000018c947 */ /* 0x000fea0003800000 */
[----:B------:R-:W-:Y:S01]  /*2b10*/  ISETP.NE.U32.AND P3, PT, R4, RZ, PT ;  /* 0x000000ff0400720c */ /* 0x000fe20003f65070 */
[----:B--2---:R-:W-:-:S03]  /*2b20*/  FFMA.FTZ R141, R229, R183, R148 ;  /* 0x000000b7e58d7223 */ /* 0x004fc60000010094 */
[----:B------:R-:W-:Y:S01]  /*2b30*/  ISETP.NE.AND.EX P3, PT, R2, RZ, PT, P3 ;  /* 0x000000ff0200720c */ /* 0x000fe20003f65330 */
[----:B------:R-:W-:-:S04]  /*2b40*/  FADD.FTZ R141, R216, -R141 ;  /* 0x8000008dd88d7221 */ /* 0x000fc80000010000 */
[----:B------:R-:W-:-:S08]  /*2b50*/  FMUL.FTZ R241, R6, R141 ;  /* 0x0000008d06f17220 */ /* 0x000fd00000410000 */
[----:B------:R-:W-:-:S07]  /*2b60*/  @P3 FADD.FTZ R241, R48, R241 ;  /* 0x000000f130f13221 */ /* 0x000fce0000010000 */
.L_x_9991:
[----:B------:R-:W-:Y:S05]  /*2b70*/  BSYNC B0 ;  /* 0x0000000000007941 */ /* 0x000fea0003800000 */
.L_x_9990:
[----:B------:R-:W-:Y:S04]  /*2b80*/  BSSY B0, `(.L_x_9992) ;  /* 0x000000a000007945 */ /* 0x000fe80003800000 */
[----:B------:R-:W-:Y:S05]  /*2b90*/  @!P5 BRA `(.L_x_9993) ;  /* 0x000000000020d947 */ /* 0x000fea0003800000 */
[----:B--2---:R-:W-:Y:S01]  /*2ba0*/  FMUL.FTZ R80, R241, UR11 ;  /* 0x0000000bf1507c20 */ /* 0x004fe20008410000 */
[----:B------:R-:W-:-:S03]  /*2bb0*/  LOP3.LUT P3, RZ, R218, 0xff, RZ, 0xc0, !PT ;  /* 0x000000ffdaff7812 */ /* 0x000fc6000786c0ff */
[----:B------:R-:W-:Y:S01]  /*2bc0*/  FMUL.FTZ R142, R80, UR10 ;  /* 0x0000000a508e7c20 */ /* 0x000fe20008410000 */
[----:B------:R-:W-:-:S03]  /*2bd0*/  MOV R80, RZ ;  /* 0x000000ff00507202 */ /* 0x000fc60000000f00 */
[----:B-----5:R-:W-:-:S05]  /*2be0*/  FMUL.FTZ R140, R88, R142 ;  /* 0x0000008e588c7220 */ /* 0x020fca0000410000 */
[----:B------:R-:W-:Y:S01]  /*2bf0*/  FSEL R141, R140, RZ, P3 ;  /* 0x000000ff8c8d7208 */ /* 0x000fe20001800000 */
[----:B------:R-:W-:-:S04]  /*2c00*/  @P3 FMUL.FTZ R80, R195, R142 ;  /* 0x0000008ec3503220 */ /* 0x000fc80000410000 */
[----:B------:R-:W-:-:S07]  /*2c10*/  FADD.FTZ R100, R100, R141 ;  /* 0x0000008d64647221 */ /* 0x000fce0000010000 */
.L_x_9993:
[----:B------:R-:W-:Y:S05]  /*2c20*/  BSYNC B0 ;  /* 0x0000000000007941 */ /* 0x000fea0003800000 */
.L_x_9992:
        /* <DEDUP_REMOVED lines=8> */
.L_x_9995:
[----:B------:R-:W-:Y:S05]  /*2cb0*/  BSYNC B0 ;  /* 0x0000000000007941 */ /* 0x000fea0003800000 */
.L_x_9994:
[----:B------:R-:W-:Y:S04]  /*2cc0*/  BSSY B0, `(.L_x_9996) ;  /* 0x000000a000007945 */ /* 0x000fe80003800000 */
[----:B------:R-:W-:Y:S05]  /*2cd0*/  @!P5 BRA `(.L_x_9997) ;  /* 0x000000000020d947 */ /* 0x000fea0003800000 */
[----:B--2---:R-:W-:Y:S01]  /*2ce0*/  FMUL.FTZ R81, R220, UR11 ;  /* 0x0000000bdc517c20 */ /* 0x004fe20008410000 */
[----:B------:R-:W-:-:S03]  /*2cf0*/  LOP3.LUT P3, RZ, R218, 0xff00, RZ, 0xc0, !PT ;  /* 0x0000ff00daff7812 */ /* 0x000fc6000786c0ff */
[----:B------:R-:W-:Y:S01]  /*2d00*/  FMUL.FTZ R141, R81, UR10 ;  /* 0x0000000a518d7c20 */ /* 0x000fe20008410000 */
[----:B------:R-:W-:-:S03]  /*2d10*/  HFMA2.MMA R81, -RZ, RZ, 0, 0 ;  /* 0x00000000ff517435 */ /* 0x000fc600000001ff */
[----:B-----5:R-:W-:-:S05]  /*2d20*/  FMUL.FTZ R140, R89, R141 ;  /* 0x0000008d598c7220 */ /* 0x020fca0000410000 */
[----:B------:R-:W-:Y:S01]  /*2d30*/  FSEL R140, R140, RZ, P3 ;  /* 0x000000ff8c8c7208 */ /* 0x000fe20001800000 */
[----:B------:R-:W-:-:S04]  /*2d40*/  @P3 FMUL.FTZ R81, R16, R141 ;  /* 0x0000008d10513220 */ /* 0x000fc80000410000 */
[----:B------:R-:W-:-:S07]  /*2d50*/  FADD.FTZ R101, R101, R140 ;  /* 0x0000008c65657221 */ /* 0x000fce0000010000 */
.L_x_9997:
[----:B------:R-:W-:Y:S05]  /*2d60*/  BSYNC B0 ;  /* 0x0000000000007941 */ /* 0x000fea0003800000 */
.L_x_9996:
        /* <DEDUP_REMOVED lines=8> */
.L_x_9999:
[----:B------:R-:W-:Y:S05]  /*2df0*/  BSYNC B0 ;  /* 0x0000000000007941 */ /* 0x000fea0003800000 */
.L_x_9998:
        /* <DEDUP_REMOVED lines=10> */
.L_x_10001:
[----:B------:R-:W-:Y:S05]  /*2ea0*/  BSYNC B0 ;  /* 0x0000000000007941 */ /* 0x000fea0003800000 */
.L_x_10000:
        /* <DEDUP_REMOVED lines=8> */
.L_x_10003:
[----:B------:R-:W-:Y:S05]  /*2f30*/  BSYNC B0 ;  /* 0x0000000000007941 */ /* 0x000fea0003800000 */
.L_x_10002:
        /* <DEDUP_REMOVED lines=10> */
.L_x_10005:
[----:B------:R-:W-:Y:S05]  /*2fe0*/  BSYNC B0 ;  /* 0x0000000000007941 */ /* 0x000fea0003800000 */
.L_x_10004:
[----:B--2---:R-:W-:Y:S01]  /*2ff0*/  @P5 IADD3 R141, R149, 0x80, RZ ;  /* 0x00000080958d5810 */ /* 0x004fe20007ffe0ff */
[----:B0-----:R-:W-:Y:S01]  /*3000*/  @P0 IMAD.WIDE.U32 R236, R243, 0x10, R232 ;  /* 0x00000010f3ec0825 */ /* 0x001fe200078e00e8 */
[----:B------:R-:W-:Y:S01]  /*3010*/  SEL R140, R241, R68, P1 ;  /* 0x00000044f18c7207 */ /* 0x000fe20000800000 */
[----:B------:R-:W0:Y:S01]  /*3020*/  @P5 LDC.64 R144, c[0x0][0x2f8] ;  /* 0x0000be00ff905b82 */ /* 0x000e220000000a00 */
[----:B------:R-:W-:Y:S01]  /*3030*/  SEL R142, R239, R70, P1 ;  /* 0x00000046ef8e7207 */ /* 0x000fe20000800000 */
[----:B-1----:R-:W-:Y:S01]  /*3040*/  @P5 IMAD.WIDE.U32 R146, R141, 0x10, R146 ;  /* 0x000000108d925825 */ /* 0x002fe200078e0092 */
[----:B------:R-:W-:Y:S01]  /*3050*/  SEL R141, R220, R69, P1 ;  /* 0x00000045dc8d7207 */ /* 0x000fe20000800000 */
[----:B------:R-:W-:Y:S01]  /*3060*/  BSSY B0, `(.L_x_10006) ;  /* 0x0000017000007945 */ /* 0x000fe20003800000 */
[----:B------:R-:W-:Y:S02]  /*3070*/  SEL R143, R222, R71, P1 ;  /* 0x00000047de8f7207 */ /* 0x000fe40000800000 */
[----:B------:R-:W-:Y:S01]  /*3080*/  @!P4 ISETP.NE.U32.AND P3, PT, R4, RZ, PT ;  /* 0x000000ff0400c20c */ /* 0x000fe20003f65070 */
[----:B------:R-:W1:Y:S01]  /*3090*/  @P0 LDC.64 R232, c[0x0][0x308] ;  /* 0x0000c200ffe80b82 */ /* 0x000e620000000a00 */
[C---:B------:R-:W-:Y:S01]  /*30a0*/  @!P4 ISETP.NE.AND.EX P2, PT, R2.reuse, RZ, PT, P2 ;  /* 0x000000ff0200c20c */ /* 0x040fe20003f45320 */
[----:B------:R2:W-:Y:S01]  /*30b0*/  @P0 STG.E.128 desc[UR4][R236.64], R140 ;  /* 0x0000008cec000986 */ /* 0x0005e2000c101d04 */
[----:B------:R-:W-:-:S02]  /*30c0*/  @!P4 ISETP.NE.AND.EX P3, PT, R2, RZ, PT, P3 ;  /* 0x000000ff0200c20c */ /* 0x000fc40003f65330 */
[----:B------:R-:W-:Y:S01]  /*30d0*/  @!P4 FSEL R243, R44, RZ, P2 ;  /* 0x000000ff2cf3c208 */ /* 0x000fe20001000000 */
[----:B------:R2:W-:Y:S01]  /*30e0*/  @P5 STG.E.128 desc[UR4][R146.64], R80 ;  /* 0x0000005092005986 */ /* 0x0005e2000c101d04 */
[C---:B------:R-:W-:Y:S02]  /*30f0*/  @!P4 ISETP.NE.U32.AND P2, PT, R4.reuse, RZ, PT ;  /* 0x000000ff0400c20c */ /* 0x040fe40003f45070 */
[----:B------:R-:W-:Y:S02]  /*3100*/  @!P4 FSEL R218, R45, RZ, P3 ;  /* 0x000000ff2ddac208 */ /* 0x000fe40001800000 */
[----:B------:R-:W-:Y:S02]  /*3110*/  @!P4 ISETP.NE.U32.AND P3, PT, R4, RZ, PT ;  /* 0x000000ff0400c20c */ /* 0x000fe40003f65070 */
[C---:B------:R-:W-:Y:S02]  /*3120*/  @!P4 ISETP.NE.AND.EX P2, PT, R2.reuse, RZ, PT, P2 ;  /* 0x000000ff0200c20c */ /* 0x040fe40003f45320 */
[----:B------:R-:W-:-:S02]  /*3130*/  @!P4 ISETP.NE.AND.EX P3, PT, R2, RZ, PT, P3 ;  /* 0x000000ff0200c20c */ /* 0x000fc40003f65330 */
[----:B------:R-:W-:Y:S02]  /*3140*/  @!P4 FSEL R241, R46, RZ, P2 ;  /* 0x000000ff2ef1c208 */ /* 0x000fe40001000000 */
[----:B------:R-:W-:Y:S02]  /*3150*/  @!P4 ISETP.NE.U32.AND P2, PT, R4, RZ, PT ;  /* 0x000000ff0400c20c */ /* 0x000fe40003f45070 */
[----:B------:R-:W-:Y:S02]  /*3160*/  IADD3 R239, R5, 0x100, RZ ;  /* 0x0000010005ef7810 */ /* 0x000fe40007ffe0ff */
[----:B------:R-:W-:Y:S02]  /*3170*/  @!P4 FSEL R220, R47, RZ, P3 ;  /* 0x000000ff2fdcc208 */ /* 0x000fe40001800000 */
[----:B------:R-:W-:Y:S01]  /*3180*/  IADD3 R245, R149, 0x100, RZ ;  /* 0x0000010095f57810 */ /* 0x000fe20007ffe0ff */
[----:B--2---:R-:W-:Y:S06]  /*3190*/  @!P5 BRA `(.L_x_10007) ;  /* 0x00000000000cd947 */ /* 0x004fec0003800000 */
[----:B-----5:R-:W2:Y:S02]  /*31a0*/  LDC.64 R88, c[0x0][0x220] ;  /* 0x00008800ff587b82 */ /* 0x020ea40000000a00 */
[----:B--2---:R-:W-:-:S06]  /*31b0*/  IMAD.WIDE.U32 R88, R245, 0x10, R88 ;  /* 0x00000010f5587825 */ /* 0x004fcc00078e0058 */
[----:B------:R-:W5:Y:S02]  /*31c0*/  LDG.E.128 R88, desc[UR4][R88.64] ;  /* 0x0000000458587981 */ /* 0x000f64000c1e1d00 */
.L_x_10007:
[----:B------:R-:W-:Y:S05]  /*31d0*/  BSYNC B0 ;  /* 0x0000000000007941 */ /* 0x000fea0003800000 */
.L_x_10006:
        /* <DEDUP_REMOVED lines=8> */
.L_x_10009:
[----:B------:R-:W-:Y:S05]  /*3260*/  BSYNC B0 ;  /* 0x0000000000007941 */ /* 0x000fea0003800000 */
.L_x_10008:
        /* <DEDUP_REMOVED lines=10> */
.L_x_10011:
[----:B------:R-:W-:Y:S05]  /*3310*/  BSYNC B0 ;  /* 0x0000000000007941 */ /* 0x000fea0003800000 */
.L_x_10010:
        /* <DEDUP_REMOVED lines=8> */
.L_x_10013:
[----:B------:R-:W-:Y:S05]  /*33a0*/  BSYNC B0 ;  /* 0x0000000000007941 */ /* 0x000fea0003800000 */
.L_x_10012:
        /* <DEDUP_REMOVED lines=10> */
.L_x_10015:
[----:B------:R-:W-:Y:S05]  /*3450*/  BSYNC B0 ;  /* 0x0000000000007941 */ /* 0x000fea0003800000 */
.L_x_10014:
        /* <DEDUP_REMOVED lines=8> */
.L_x_10017:
[----:B------:R-:W-:Y:S05]  /*34e0*/  BSYNC B0 ;  /* 0x0000000000007941 */ /* 0x000fea0003800000 */
.L_x_10016:
        /* <DEDUP_REMOVED lines=10> */
.L_x_10019:
[----:B------:R-:W-:Y:S05]  /*3590*/  BSYNC B0 ;  /* 0x0000000000007941 */ /* 0x000fea0003800000 */
.L_x_10018:
        /* <DEDUP_REMOVED lines=8> */
.L_x_10021:
[----:B------:R-:W-:Y:S05]  /*3620*/  BSYNC B0 ;  /* 0x0000000000007941 */ /* 0x000fea0003800000 */
.L_x_10020:
        /* <DEDUP_REMOVED lines=10> */
.L_x_10023:
[----:B------:R-:W-:Y:S05]  /*36d0*/  BSYNC B0 ;  /* 0x0000000000007941 */ /* 0x000fea0003800000 */
.L_x_10022:
[----:B-1----:R-:W-:Y:S01]  /*36e0*/  @P0 IMAD.WIDE.U32 R236, R239, 0x10, R232 ;  /* 0x00000010efec0825 */ /* 0x002fe200078e00e8 */
[----:B------:R-:W-:Y:S01]  /*36f0*/  SEL R140, R243, R68, P1 ;  /* 0x00000044f38c7207 */ /* 0x000fe20000800000 */
[----:B------:R-:W1:Y:S01]  /*3700*/  @P5 LDC.64 R146, c[0x0][0x2f8] ;  /* 0x0000be00ff925b82 */ /* 0x000e620000000a00 */
[----:B------:R-:W-:Y:S01]  /*3710*/  SEL R141, R218, R69, P1 ;  /* 0x00000045da8d7207 */ /* 0x000fe20000800000 */
[----:B0-----:R-:W-:Y:S01]  /*3720*/  @P5 IMAD.WIDE.U32 R144, R245, 0x10, R144 ;  /* 0x00000010f5905825 */ /* 0x001fe200078e0090 */
[----:B------:R-:W-:Y:S01]  /*3730*/  SEL R142, R241, R70, P1 ;  /* 0x00000046f18e7207 */ /* 0x000fe20000800000 */
[----:B------:R-:W-:Y:S01]  /*3740*/  BSSY B0, `(.L_x_10024) ;  /* 0x0000017000007945 */ /* 0x000fe20003800000 */
[----:B------:R-:W-:Y:S02]  /*3750*/  SEL R143, R220, R71, P1 ;  /* 0x00000047dc8f7207 */ /* 0x000fe40000800000 */
[----:B------:R-:W-:Y:S01]  /*3760*/  @!P4 ISETP.NE.U32.AND P3, PT, R4, RZ, PT ;  /* 0x000000ff0400c20c */ /* 0x000fe20003f65070 */
[----:B------:R-:W0:Y:S01]  /*3770*/  @P0 LDC.64 R232, c[0x0][0x308] ;  /* 0x0000c200ffe80b82 */ /* 0x000e220000000a00 */
        /* <DEDUP_REMOVED lines=19> */
.L_x_10025:
[----:B------:R-:W-:Y:S05]  /*38b0*/  BSYNC B0 ;  /* 0x0000000000007941 */ /* 0x000fea0003800000 */
.L_x_10024:
        /* <DEDUP_REMOVED lines=8> */
.L_x_10027:
[----:B------:R-:W-:Y:S05]  /*3940*/  BSYNC B0 ;  /* 0x0000000000007941 */ /* 0x000fea0003800000 */
.L_x_10026:
        /* <DEDUP_REMOVED lines=10> */
.L_x_10029:
[----:B------:R-:W-:Y:S05]  /*39f0*/  BSYNC B0 ;  /* 0x0000000000007941 */ /* 0x000fea0003800000 */
.L_x_10028:
        /* <DEDUP_REMOVED lines=8> */
.L_x_10031:
[----:B------:R-:W-:Y:S05]  /*3a80*/  BSYNC B0 ;  /* 0x0000000000007941 */ /* 0x000fea0003800000 */
.L_x_10030:
        /* <DEDUP_REMOVED lines=10> */
.L_x_10033:
[----:B------:R-:W-:Y:S05]  /*3b30*/  BSYNC B0 ;  /* 0x0000000000007941 */ /* 0x000fea0003800000 */
.L_x_10032:
        /* <DEDUP_REMOVED lines=8> */
.L_x_10035:
[----:B------:R-:W-:Y:S05]  /*3bc0*/  BSYNC B0 ;  /* 0x0000000000007941 */ /* 0x000fea0003800000 */
.L_x_10034:
        /* <DEDUP_REMOVED lines=10> */
.L_x_10037:
[----:B------:R-:W-:Y:S05]  /*3c70*/  BSYNC B0 ;  /* 0x0000000000007941 */ /* 0x000fea0003800000 */
.L_x_10036:
        /* <DEDUP_REMOVED lines=8> */
.L_x_10039:
[----:B------:R-:W-:Y:S05]  /*3d00*/  BSYNC B0 ;  /* 0x0000000000007941 */ /* 0x000fea0003800000 */
.L_x_10038:
        /* <DEDUP_REMOVED lines=10> */
.L_x_10041:
[----:B------:R-:W-:Y:S05]  /*3db0*/  BSYNC B0 ;  /* 0x0000000000007941 */ /* 0x000fea0003800000 */
.L_x_10040:
        /* <DEDUP_REMOVED lines=22> */
[----:B------:R-:W-:Y:S02]  /*3f20*/  @!P4 FSEL R214, R39, RZ, P3 ;  /* 0x000000ff27d6c208 */ /* 0x000fe40001800000 */
[----:B------:R-:W-:Y:S02]  /*3f30*/  @P0 IADD3 R243, R5, 0x200, RZ ;  /* 0x0000020005f30810 */ /* 0x000fe40007ffe0ff */
[----:B------:R-:W-:Y:S01]  /*3f40*/  IADD3 R241, R149, 0x200, RZ ;  /* 0x0000020095f17810 */ /* 0x000fe20007ffe0ff */
[----:B--2---:R-:W-:Y:S06]  /*3f50*/  @!P5 BRA `(.L_x_10043) ;  /* 0x00000000000cd947 */ /* 0x004fec0003800000 */
[----:B-----5:R-:W2:Y:S02]  /*3f60*/  LDC.64 R88, c[0x0][0x220] ;  /* 0x00008800ff587b82 */ /* 0x020ea40000000a00 */
[----:B--2---:R-:W-:-:S06]  /*3f70*/  IMAD.WIDE.U32 R88, R241, 0x10, R88 ;  /* 0x00000010f1587825 */ /* 0x004fcc00078e0058 */
[----:B------:R-:W5:Y:S02]  /*3f80*/  LDG.E.128 R88, desc[UR4][R88.64] ;  /* 0x0000000458587981 */ /* 0x000f64000c1e1d00 */
.L_x_10043:
[----:B------:R-:W-:Y:S05]  /*3f90*/  BSYNC B0 ;  /* 0x0000000000007941 */ /* 0x000fea0003800000 */
.L_x_10042:
        /* <DEDUP_REMOVED lines=8> */
.L_x_10045:
[----:B------:R-:W-:Y:S05]  /*4020*/  BSYNC B0 ;  /* 0x0000000000007941 */ /* 0x000fea0003800000 */
.L_x_10044:
        /* <DEDUP_REMOVED lines=10> */
.L_x_10047:
[----:B------:R-:W-:Y:S05]  /*40d0*/  BSYNC B0 ;  /* 0x0000000000007941 */ /* 0x000fea0003800000 */
.L_x_10046:
        /* <DEDUP_REMOVED lines=8> */
.L_x_10049:
[----:B------:R-:W-:Y:S05]  /*4160*/  BSYNC B0 ;  /* 0x0000000000007941 */ /* 0x000fea0003800000 */
.L_x_10048:
        /* <DEDUP_REMOVED lines=10> */
.L_x_10051:
[----:B------:R-:W-:Y:S05]  /*4210*/  BSYNC B0 ;  /* 0x0000000000007941 */ /* 0x000fea0003800000 */
.L_x_10050:
        /* <DEDUP_REMOVED lines=8> */
.L_x_10053:
[----:B------:R-:W-:Y:S05]  /*42a0*/  BSYNC B0 ;  /* 0x0000000000007941 */ /* 0x000fea0003800000 */
.L_x_10052:
        /* <DEDUP_REMOVED lines=10> */
.L_x_10055:
[----:B------:R-:W-:Y:S05]  /*4350*/  BSYNC B0 ;  /* 0x0000000000007941 */ /* 0x000fea0003800000 */
.L_x_10054:
        /* <DEDUP_REMOVED lines=8> */
.L_x_10057:
[----:B------:R-:W-:Y:S05]  /*43e0*/  BSYNC B0 ;  /* 0x0000000000007941 */ /* 0x000fea0003800000 */
.L_x_10056:
        /* <DEDUP_REMOVED lines=10> */
.L_x_10059:
[----:B------:R-:W-:Y:S05]  /*4490*/  BSYNC B0 ;  /* 0x0000000000007941 */ /* 0x000fea0003800000 */
.L_x_10058:
[----:B-1----:R-:W-:Y:S01]  /*44a0*/  @P0 IMAD.WIDE.U32 R232, R243, 0x10, R232 ;  /* 0x00000010f3e80825 */ /* 0x002fe200078e00e8 */
[----:B------:R-:W-:Y:S01]  /*44b0*/  SEL R140, R245, R68, P1 ;  /* 0x00000044f58c7207 */ /* 0x000fe20000800000 */
[----:B------:R-:W-:Y:S01]  /*44c0*/  BSSY B0, `(.L_x_10060) ;  /* 0x0000012000007945 */ /* 0x000fe20003800000 */
[----:B------:R-:W-:Y:S01]  /*44d0*/  SEL R141, R208, R69, P1 ;  /* 0x00000045d08d7207 */ /* 0x000fe20000800000 */
[----:B0-----:R-:W-:Y:S01]  /*44e0*/  @P5 IMAD.WIDE.U32 R144, R241, 0x10, R144 ;  /* 0x00000010f1905825 */ /* 0x001fe200078e0090 */
[----:B------:R-:W-:Y:S02]  /*44f0*/  SEL R142, R239, R70, P1 ;  /* 0x00000046ef8e7207 */ /* 0x000fe40000800000 */
[----:B------:R-:W-:Y:S02]  /*4500*/  SEL R143, R214, R71, P1 ;  /* 0x00000047d68f7207 */ /* 0x000fe40000800000 */
[----:B------:R-:W-:Y:S02]  /*4510*/  @!P4 ISETP.NE.U32.AND P3, PT, R4, RZ, PT ;  /* 0x000000ff0400c20c */ /* 0x000fe40003f65070 */
[C---:B------:R-:W-:Y:S01]  /*4520*/  @!P4 ISETP.NE.AND.EX P2, PT, R2.reuse, RZ, PT, P2 ;  /* 0x000000ff0200c20c */ /* 0x040fe20003f45320 */
[----:B------:R0:W-:Y:S01]  /*4530*/  @P0 STG.E.128 desc[UR4][R232.64], R140 ;  /* 0x0000008ce8000986 */ /* 0x0001e2000c101d04 */
[----:B------:R-:W-:-:S02]  /*4540*/  @!P4 ISETP.NE.AND.EX P3, PT, R2, RZ, PT, P3 ;  /* 0x000000ff0200c20c */ /* 0x000fc40003f65330 */
[----:B------:R-:W-:Y:S01]  /*4550*/  @!P4 FSEL R147, R32, RZ, P2 ;  /* 0x000000ff2093c208 */ /* 0x000fe20001000000 */
[----:B------:R0:W-:Y:S01]  /*4560*/  @P5 STG.E.128 desc[UR4][R144.64], R80 ;  /* 0x0000005090005986 */ /* 0x0001e2000c101d04 */
[----:B------:R-:W-:Y:S02]  /*4570*/  @!P4 ISETP.NE.U32.AND P2, PT, R4, RZ, PT ;  /* 0x000000ff0400c20c */ /* 0x000fe40003f45070 */
[----:B------:R-:W-:Y:S02]  /*4580*/  @!P4 FSEL R146, R33, RZ, P3 ;  /* 0x000000ff2192c208 */ /* 0x000fe40001800000 */
[----:B------:R-:W-:Y:S01]  /*4590*/  IADD3 R149, R149, 0x280, RZ ;  /* 0x0000028095957810 */ /* 0x000fe20007ffe0ff */
[----:B------:R-:W-:Y:S08]  /*45a0*/  @!P5 BRA `(.L_x_10061) ;  /* 0x00000000000cd947 */ /* 0x000ff00003800000 */
[----:B-----5:R-:W1:Y:S02]  /*45b0*/  LDC.64 R88, c[0x0][0x220] ;  /* 0x00008800ff587b82 */ /* 0x020e640000000a00 */
[----:B-1----:R-:W-:-:S06]  /*45c0*/  IMAD.WIDE.U32 R88, R149, 0x10, R88 ;  /* 0x0000001095587825 */ /* 0x002fcc00078e0058 */
[----:B------:R-:W5:Y:S02]  /*45d0*/  LDG.E.128 R88, desc[UR4][R88.64] ;  /* 0x0000000458587981 */ /* 0x000f64000c1e1d00 */
.L_x_10061:
[----:B------:R-:W-:Y:S05]  /*45e0*/  BSYNC B0 ;  /* 0x0000000000007941 */ /* 0x000fea0003800000 */
.L_x_10060:
[----:B------:R-:W-:Y:S04]  /*45f0*/  BSSY B0, `(.L_x_10062) ;  /* 0x0000008000007945 */ /* 0x000fe80003800000 */
[----:B------:R-:W-:Y:S05]  /*4600*/  @!P4 BRA `(.L_x_10063) ;  /* 0x000000000018c947 */ /* 0x000fea0003800000 */
[----:B------:R-:W-:Y:S01]  /*4610*/  ISETP.NE.U32.AND P3, PT, R4, RZ, PT ;  /* 0x000000ff0400720c */ /* 0x000fe20003f65070 */
[----:B0-----:R-:W-:-:S03]  /*4620*/  FFMA.FTZ R141, R179, R183, R148 ;  /* 0x000000b7b38d7223 */ /* 0x001fc60000010094 */
[----:B------:R-:W-:Y:S01]  /*4630*/  ISETP.NE.AND.EX P3, PT, R2, RZ, PT, P3 ;  /* 0x000000ff0200720c */ /* 0x000fe20003f65330 */
[----:B------:R-:W-:-:S04]  /*4640*/  FADD.FTZ R141, R180, -R141 ;  /* 0x8000008db48d7221 */ /* 0x000fc80000010000 */
[----:B------:R-:W-:-:S08]  /*4650*/  FMUL.FTZ R147, R6, R141 ;  /* 0x0000008d06937220 */ /* 0x000fd00000410000 */
[----:B------:R-:W-:-:S07]  /*4660*/  @P3 FADD.FTZ R147, R32, R147 ;  /* 0x0000009320933221 */ /* 0x000fce0000010000 */
.L_x_10063:
[----:B------:R-:W-:Y:S05]  /*4670*/  BSYNC B0 ;  /* 0x0000000000007941 */ /* 0x000fea0003800000 */
.L_x_10062:
[----:B------:R-:W-:Y:S04]  /*4680*/  BSSY B0, `(.L_x_10064) ;  /* 0x000000a000007945 */ /* 0x000fe80003800000 */
[----:B------:R-:W-:Y:S05]  /*4690*/  @!P5 BRA `(.L_x_10065) ;  /* 0x000000000020d947 */ /* 0x000fea0003800000 */
[----:B0-----:R-:W-:Y:S01]  /*46a0*/  FMUL.FTZ R80, R147, UR11 ;  /* 0x0000000b93507c20 */ /* 0x001fe20008410000 */
[----:B------:R-:W-:-:S03]  /*46b0*/  LOP3.LUT P3, RZ, R0, 0xff, RZ, 0xc0, !PT ;  /* 0x000000ff00ff7812 */ /* 0x000fc6000786c0ff */
[----:B------:R-:W-:Y:S01]  /*46c0*/  FMUL.FTZ R142, R80, UR10 ;  /* 0x0000000a508e7c20 */ /* 0x000fe20008410000 */
[----:B------:R-:W-:-:S03]  /*46d0*/  MOV R80, RZ ;  /* 0x000000ff00507202 */ /* 0x000fc60000000f00 */
[----:B-----5:R-:W-:-:S05]  /*46e0*/  FMUL.FTZ R140, R88, R142 ;  /* 0x0000008e588c7220 */ /* 0x020fca0000410000 */
[----:B------:R-:W-:Y:S01]  /*46f0*/  FSEL R141, R140, RZ, P3 ;  /* 0x000000ff8c8d7208 */ /* 0x000fe20001800000 */
[----:B------:R-:W-:-:S04]  /*4700*/  @P3 FMUL.FTZ R80, R23, R142 ;  /* 0x0000008e17503220 */ /* 0x000fc80000410000 */
[----:B------:R-:W-:-:S07]  /*4710*/  FADD.FTZ R116, R116, R141 ;  /* 0x0000008d74747221 */ /* 0x000fce0000010000 */
.L_x_10065:
[----:B------:R-:W-:Y:S05]  /*4720*/  BSYNC B0 ;  /* 0x0000000000007941 */ /* 0x000fea0003800000 */
.L_x_10064:
        /* <DEDUP_REMOVED lines=8> */
.L_x_10067:
[----:B------:R-:W-:Y:S05]  /*47b0*/  BSYNC B0 ;  /* 0x0000000000007941 */ /* 0x000fea0003800000 */
.L_x_10066:
[----:B------:R-:W-:Y:S04]  /*47c0*/  BSSY B0, `(.L_x_10068) ;  /* 0x000000a000007945 */ /* 0x000fe80003800000 */
[----:B------:R-:W-:Y:S05]  /*47d0*/  @!P5 BRA `(.L_x_10069) ;  /* 0x000000000020d947 */ /* 0x000fea0003800000 */
[----:B0-----:R-:W-:Y:S01]  /*47e0*/  FMUL.FTZ R81, R146, UR11 ;  /* 0x0000000b92517c20 */ /* 0x001fe20008410000 */
[----:B------:R-:W-:-:S03]  /*47f0*/  LOP3.LUT P3, RZ, R0, 0xff00, RZ, 0xc0, !PT ;  /* 0x0000ff0000ff7812 */ /* 0x000fc6000786c0ff */
[----:B------:R-:W-:Y:S01]  /*4800*/  FMUL.FTZ R141, R81, UR10 ;  /* 0x0000000a518d7c20 */ /* 0x000fe20008410000 */
[----:B------:R-:W-:-:S03]  /*4810*/  HFMA2.MMA R81, -RZ, RZ, 0, 0 ;  /* 0x00000000ff517435 */ /* 0x000fc600000001ff */
[----:B-----5:R-:W-:-:S05]  /*4820*/  FMUL.FTZ R140, R89, R141 ;  /* 0x0000008d598c7220 */ /* 0x020fca0000410000 */
[----:B------:R-:W-:Y:S01]  /*4830*/  FSEL R140, R140, RZ, P3 ;  /* 0x000000ff8c8c7208 */ /* 0x000fe20001800000 */
[----:B------:R-:W-:-:S04]  /*4840*/  @P3 FMUL.FTZ R81, R8, R141 ;  /* 0x0000008d08513220 */ /* 0x000fc80000410000 */
[----:B------:R-:W-:-:S07]  /*4850*/  FADD.FTZ R117, R117, R140 ;  /* 0x0000008c75757221 */ /* 0x000fce0000010000 */
.L_x_10069:
[----:B------:R-:W-:Y:S05]  /*4860*/  BSYNC B0 ;  /* 0x0000000000007941 */ /* 0x000fea0003800000 */
.L_x_10068:
[----:B------:R-:W-:Y:S01]  /*4870*/  @!P4 ISETP.NE.U32.AND P3, PT, R4, RZ, PT ;  /* 0x000000ff0400c20c */ /* 0x000fe20003f65070 */
[----:B------:R-:W-:Y:S01]  /*4880*/  BSSY B0, `(.L_x_10070) ;  /* 0x000000e000007945 */ /* 0x000fe20003800000 */
[C---:B------:R-:W-:Y:S02]  /*4890*/  @!P4 ISETP.NE.AND.EX P2, PT, R2.reuse, RZ, PT, P2 ;  /* 0x000000ff0200c20c */ /* 0x040fe40003f45320 */
[----:B------:R-:W-:Y:S02]  /*48a0*/  @!P4 ISETP.NE.AND.EX P3, PT, R2, RZ, PT, P3 ;  /* 0x000000ff0200c20c */ /* 0x000fe40003f65330 */
[----:B------:R-:W-:Y:S02]  /*48b0*/  SEL R68, R147, R68, P1 ;  /* 0x0000004493447207 */ /* 0x000fe40000800000 */
[----:B------:R-:W-:Y:S02]  /*48c0*/  SEL R69, R146, R69, P1 ;  /* 0x0000004592457207 */ /* 0x000fe40000800000 */
[----:B0-----:R-:W-:-:S02]  /*48d0*/  @!P4 FSEL R142, R35, RZ, P2 ;  /* 0x000000ff238ec208 */ /* 0x001fc40001000000 */
        /* <DEDUP_REMOVED lines=8> */
.L_x_10071:
[----:B------:R-:W-:Y:S05]  /*4960*/  BSYNC B0 ;  /* 0x0000000000007941 */ /* 0x000fea0003800000 */
.L_x_10070:
        /* <DEDUP_REMOVED lines=10> */
.L_x_10073:
[----:B------:R-:W-:Y:S05]  /*4a10*/  BSYNC B0 ;  /* 0x0000000000007941 */ /* 0x000fea0003800000 */
.L_x_10072:
        /* <DEDUP_REMOVED lines=8> */
.L_x_10075:
[----:B------:R-:W-:Y:S05]  /*4aa0*/  BSYNC B0 ;  /* 0x0000000000007941 */ /* 0x000fea0003800000 */
.L_x_10074:
[----:B------:R-:W-:Y:S01]  /*4ab0*/  BSSY B0, `(.L_x_10076) ;  /* 0x000000c000007945 */ /* 0x000fe20003800000 */
[----:B------:R-:W-:Y:S02]  /*4ac0*/  SEL R70, R141, R70, P1 ;  /* 0x000000468d467207 */ /* 0x000fe40000800000 */
[----:B------:R-:W-:Y:S01]  /*4ad0*/  SEL R71, R142, R71, P1 ;  /* 0x000000478e477207 */ /* 0x000fe20000800000 */
[----:B------:R-:W-:Y:S06]  /*4ae0*/  @!P5 BRA `(.L_x_10077) ;  /* 0x000000000020d947 */ /* 0x000fec0003800000 */
        /* <DEDUP_REMOVED lines=8> */
.L_x_10077:
[----:B------:R-:W-:Y:S05]  /*4b70*/  BSYNC B0 ;  /* 0x0000000000007941 */ /* 0x000fea0003800000 */
.L_x_10076:
[----:B------:R-:W0:Y:S01]  /*4b80*/  @P0 LDC.64 R142, c[0x0][0x308] ;  /* 0x0000c200ff8e0b82 */ /* 0x000e220000000a00 */
[----:B------:R-:W-:Y:S02]  /*4b90*/  @P0 IADD3 R5, R5, 0x280, RZ ;  /* 0x0000028005050810 */ /* 0x000fe40007ffe0ff */
[----:B------:R-:W-:Y:S02]  /*4ba0*/  IADD3 R200, R200, UR14, RZ ;  /* 0x0000000ec8c87c10 */ /* 0x000fe4000fffe0ff */
[----:B------:R-:W-:-:S03]  /*4bb0*/  SEL R228, RZ, 0x1, P6 ;  /* 0x00000001ffe47807 */ /* 0x000fc60003000000 */
[----:B------:R-:W1:Y:S01]  /*4bc0*/  @P5 LDC.64 R140, c[0x0][0x2f8] ;  /* 0x0000be00ff8c5b82 */ /* 0x000e620000000a00 */
[----:B0-----:R-:W-:-:S05]  /*4bd0*/  @P0 IMAD.WIDE.U32 R142, R5, 0x10, R142 ;  /* 0x00000010058e0825 */ /* 0x001fca00078e008e */
[----:B------:R0:W-:Y:S01]  /*4be0*/  @P0 STG.E.128 desc[UR4][R142.64], R68 ;  /* 0x000000448e000986 */ /* 0x0001e2000c101d04 */
[----:B------:R-:W-:Y:S01]  /*4bf0*/  ISETP.GE.AND P0, PT, R200, UR15, PT ;  /* 0x0000000fc8007c0c */ /* 0x000fe2000bf06270 */
[----:B-1----:R-:W-:-:S05]  /*4c00*/  @P5 IMAD.WIDE.U32 R140, R149, 0x10, R140 ;  /* 0x00000010958c5825 */ /* 0x002fca00078e008c */
[----:B------:R0:W-:Y:S07]  /*4c10*/  @P5 STG.E.128 desc[UR4][R140.64], R80 ;  /* 0x000000508c005986 */ /* 0x0001ee000c101d04 */
[----:B------:R-:W-:Y:S05]  /*4c20*/  @!P0 BRA `(.L_x_10078) ;  /* 0xffffffbc00c48947 */ /* 0x000fea000383ffff */
.L_x_9967:
[----:B------:R-:W1:Y:S01]  /*4c30*/  S2R R9, SR_TID.X ;  /* 0x0000000000097919 */ /* 0x000e620000002100 */
[----:B------:R-:W1:Y:S08]  /*4c40*/  S2UR UR6, SR_CTAID.X ;  /* 0x00000000000679c3 */ /* 0x000e700000002500 */
[----:B------:R-:W2:Y:S08]  /*4c50*/  LDC.64 R2, c[0x0][0x2d0] ;  /* 0x0000b400ff027b82 */ /* 0x000eb00000000a00 */
[----:B------:R-:W3:Y:S08]  /*4c60*/  LDC.64 R4, c[0x0][0x2d8] ;  /* 0x0000b600ff047b82 */ /* 0x000ef00000000a00 */
[----:B------:R-:W4:Y:S01]  /*4c70*/  LDC.64 R6, c[0x0][0x2f0] ;  /* 0x0000bc00ff067b82 */ /* 0x000f220000000a00 */
[C---:B-1----:R-:W-:Y:S01]  /*4c80*/  LEA.HI R0, R9.reuse, UR6, RZ, 0x19 ;  /* 0x0000000609007c11 */ /* 0x042fe2000f8fc8ff */
[----:B------:R-:W-:Y:S01]  /*4c90*/  ULDC UR6, c[0x0][0x218] ;  /* 0x0000860000067ab9 */ /* 0x000fe20000000800 */
[----:B------:R-:W-:-:S03]  /*4ca0*/  LOP3.LUT R9, R9, 0x7f, RZ, 0xc0, !PT ;  /* 0x0000007f09097812 */ /* 0x000fc600078ec0ff */
        /* <DEDUP_REMOVED lines=24> */
.L_x_9971:
[----:B------:R-:W-:Y:S01]  /*4e30*/  HFMA2.MMA R230, -RZ, RZ, 0, 9.5367431640625e-07 ;  /* 0x00000010ffe67435 */ /* 0x000fe200000001ff */
[----:B------:R-:W-:Y:S02]  /*4e40*/  MOV R228, R144 ;  /* 0x0000009000e47202 */ /* 0x000fe40000000f00 */
[----:B------:R-:W-:Y:S02]  /*4e50*/  MOV R237, 0x1f ;  /* 0x0000001f00ed7802 */ /* 0x000fe40000000f00 */
[----:B------:R-:W-:-:S07]  /*4e60*/  MOV R183, 0xffffffff ;  /* 0xffffffff00b77802 */ /* 0x000fce0000000f00 */
[----:B-----5:R-:W-:Y:S05]  /*4e70*/  WARPSYNC.COLLECTIVE R183, `(.L_x_10079) ;  /* 0x00000000b7087348 */ /* 0x020fea0003c00000 */
[----:B------:R0:W1:Y:S02]  /*4e80*/  SHFL.DOWN P1, R226, R228, R230, R237 ;  /* 0x080000e6e4e27389 */ /* 0x00006400000200ed */
[----:B01---5:R-:W-:Y:S01]  /*4e90*/  ENDCOLLECTIVE ;  /* 0x000000000000791b */ /* 0x023fe20003800000 */
.L_x_10079:
[----:B------:R-:W-:Y:S02]  /*4ea0*/  MOV R228, R145 ;  /* 0x0000009100e47202 */ /* 0x000fe40000000f00 */
[----:B------:R-:W-:-:S07]  /*4eb0*/  MOV R143, R226 ;  /* 0x000000e2008f7202 */ /* 0x000fce0000000f00 */
[----:B------:R-:W-:Y:S05]  /*4ec0*/  WARPSYNC.COLLECTIVE R183, `(.L_x_10080) ;  /* 0x00000000b7087348 */ /* 0x000fea0003c00000 */
[----:B------:R0:W1:Y:S02]  /*4ed0*/  SHFL.DOWN P1, R226, R228, R230, R237 ;  /* 0x080000e6e4e27389 */ /* 0x00006400000200ed */
[----:B01----:R-:W-:Y:S01]  /*4ee0*/  ENDCOLLECTIVE ;  /* 0x000000000000791b */ /* 0x003fe20003800000 */
.L_x_10080:
[----:B------:R-:W-:Y:S01]  /*4ef0*/  FADD.FTZ R143, R143, R144 ;  /* 0x000000908f8f7221 */ /* 0x000fe20000010000 */
[----:B------:R-:W-:-:S04]  /*4f00*/  HFMA2.MMA R230, -RZ, RZ, 0, 4.76837158203125e-07 ;  /* 0x00000008ffe67435 */ /* 0x000fc800000001ff */
[----:B------:R-:W-:Y:S02]  /*4f10*/  MOV R228, R143 ;  /* 0x0000008f00e47202 */ /* 0x000fe40000000f00 */
[----:B------:R-:W-:-:S07]  /*4f20*/  MOV R142, R226 ;  /* 0x000000e2008e7202 */ /* 0x000fce0000000f00 */
[----:B------:R-:W-:Y:S05]  /*4f30*/  WARPSYNC.COLLECTIVE R183, `(.L_x_10081) ;  /* 0x00000000b7087348 */ /* 0x000fea0003c00000 */
[----:B------:R0:W1:Y:S02]  /*4f40*/  SHFL.DOWN P1, R226, R228, R230, R237 ;  /* 0x080000e6e4e27389 */ /* 0x00006400000200ed */
[----:B01----:R-:W-:Y:S01]  /*4f50*/  ENDCOLLECTIVE ;  /* 0x000000000000791b */ /* 0x003fe20003800000 */
.L_x_10081:
[----:B------:R-:W-:-:S05]  /*4f60*/  FADD.FTZ R142, R142, R145 ;  /* 0x000000918e8e7221 */ /* 0x000fca0000010000 */
[----:B------:R-:W-:Y:S02]  /*4f70*/  MOV R228, R142 ;  /* 0x0000008e00e47202 */ /* 0x000fe40000000f00 */
[----:B------:R-:W-:-:S07]  /*4f80*/  MOV R146, R226 ;  /* 0x000000e200927202 */ /* 0x000fce0000000f00 */
[----:B------:R-:W-:Y:S05]  /*4f90*/  WARPSYNC.COLLECTIVE R183, `(.L_x_10082) ;  /* 0x00000000b7087348 */ /* 0x000fea0003c00000 */
[----:B------:R0:W1:Y:S02]  /*4fa0*/  SHFL.DOWN P1, R226, R228, R230, R237 ;  /* 0x080000e6e4e27389 */ /* 0x00006400000200ed */
[----:B01----:R-:W-:Y:S01]  /*4fb0*/  ENDCOLLECTIVE ;  /* 0x000000000000791b */ /* 0x003fe20003800000 */
.L_x_10082:
[----:B------:R-:W-:Y:S01]  /*4fc0*/  FADD.FTZ R146, R143, R146 ;  /* 0x000000928f927221 */ /* 0x000fe20000010000 */
[----:B------:R-:W-:-:S04]  /*4fd0*/  HFMA2.MMA R230, -RZ, RZ, 0, 2.384185791015625e-07 ;  /* 0x00000004ffe67435 */ /* 0x000fc800000001ff */
[----:B------:R-:W-:Y:S02]  /*4fe0*/  MOV R228, R146 ;  /* 0x0000009200e47202 */ /* 0x000fe40000000f00 */
[----:B------:R-:W-:-:S07]  /*4ff0*/  MOV R147, R226 ;  /* 0x000000e200937202 */ /* 0x000fce0000000f00 */
[----:B------:R-:W-:Y:S05]  /*5000*/  WARPSYNC.COLLECTIVE R183, `(.L_x_10083) ;  /* 0x00000000b7087348 */ /* 0x000fea0003c00000 */
[----:B------:R0:W1:Y:S02]  /*5010*/  SHFL.DOWN P1, R226, R228, R230, R237 ;  /* 0x080000e6e4e27389 */ /* 0x00006400000200ed */
[----:B01----:R-:W-:Y:S01]  /*5020*/  ENDCOLLECTIVE ;  /* 0x000000000000791b */ /* 0x003fe20003800000 */
.L_x_10083:
[----:B------:R-:W-:-:S05]  /*5030*/  FADD.FTZ R147, R142, R147 ;  /* 0x000000938e937221 */ /* 0x000fca0000010000 */
[----:B------:R-:W-:Y:S02]  /*5040*/  MOV R228, R147 ;  /* 0x0000009300e47202 */ /* 0x000fe40000000f00 */
[----:B------:R-:W-:-:S07]  /*5050*/  MOV R149, R226 ;  /* 0x000000e200957202 */ /* 0x000fce0000000f00 */
[----:B------:R-:W-:Y:S05]  /*5060*/  WARPSYNC.COLLECTIVE R183, `(.L_x_10084) ;  /* 0x00000000b7087348 */ /* 0x000fea0003c00000 */
[----:B------:R0:W1:Y:S02]  /*5070*/  SHFL.DOWN P1, R226, R228, R230, R237 ;  /* 0x080000e6e4e27389 */ /* 0x00006400000200ed */
[----:B01----:R-:W-:Y:S01]  /*5080*/  ENDCOLLECTIVE ;  /* 0x000000000000791b */ /* 0x003fe20003800000 */
.L_x_10084:
[----:B------:R-:W-:Y:S01]  /*5090*/  FADD.FTZ R149, R146, R149 ;  /* 0x0000009592957221 */ /* 0x000fe20000010000 */
[----:B------:R-:W-:-:S04]  /*50a0*/  HFMA2.MMA R230, -RZ, RZ, 0, 1.1920928955078125e-07 ;  /* 0x00000002ffe67435 */ /* 0x000fc800000001ff */
[----:B------:R-:W-:Y:S02]  /*50b0*/  MOV R228, R149 ;  /* 0x0000009500e47202 */ /* 0x000fe40000000f00 */
[----:B------:R-:W-:-:S07]  /*50c0*/  MOV R148, R226 ;  /* 0x000000e200947202 */ /* 0x000fce0000000f00 */
[----:B------:R-:W-:Y:S05]  /*50d0*/  WARPSYNC.COLLECTIVE R183, `(.L_x_10085) ;  /* 0x00000000b7087348 */ /* 0x000fea0003c00000 */
[----:B------:R0:W1:Y:S02]  /*50e0*/  SHFL.DOWN P1, R226, R228, R230, R237 ;  /* 0x080000e6e4e27389 */ /* 0x00006400000200ed */
[----:B01----:R-:W-:Y:S01]  /*50f0*/  ENDCOLLECTIVE ;  /* 0x000000000000791b */ /* 0x003fe20003800000 */
.L_x_10085:
[----:B------:R-:W-:-:S05]  /*5100*/  FADD.FTZ R148, R147, R148 ;  /* 0x0000009493947221 */ /* 0x000fca0000010000 */
[----:B------:R-:W-:Y:S02]  /*5110*/  MOV R228, R148 ;  /* 0x0000009400e47202 */ /* 0x000fe40000000f00 */
[----:B------:R-:W-:-:S07]  /*5120*/  MOV R144, R226 ;  /* 0x000000e200907202 */ /* 0x000fce0000000f00 */
[----:B------:R-:W-:Y:S05]  /*5130*/  WARPSYNC.COLLECTIVE R183, `(.L_x_10086) ;  /* 0x00000000b7087348 */ /* 0x000fea0003c00000 */
[----:B------:R0:W1:Y:S02]  /*5140*/  SHFL.DOWN P1, R226, R228, R230, R237 ;  /* 0x080000e6e4e27389 */ /* 0x00006400000200ed */
[----:B01----:R-:W-:Y:S01]  /*5150*/  ENDCOLLECTIVE ;  /* 0x000000000000791b */ /* 0x003fe20003800000 */
.L_x_10086:
[----:B------:R-:W-:Y:S01]  /*5160*/  FADD.FTZ R144, R149, R144 ;  /* 0x0000009095907221 */ /* 0x000fe20000010000 */
[----:B------:R-:W-:-:S04]  /*5170*/  HFMA2.MMA R230, -RZ, RZ, 0, 5.9604644775390625e-08 ;  /* 0x00000001ffe67435 */ /* 0x000fc800000001ff */
[----:B------:R-:W-:Y:S02]  /*5180*/  MOV R228, R144 ;  /* 0x0000009000e47202 */ /* 0x000fe40000000f00 */
[----:B------:R-:W-:-:S07]  /*5190*/  MOV R145, R226 ;  /* 0x000000e200917202 */ /* 0x000fce0000000f00 */
[----:B------:R-:W-:Y:S05]  /*51a0*/  WARPSYNC.COLLECTIVE R183, `(.L_x_10087) ;  /* 0x00000000b7087348 */ /* 0x000fea0003c00000 */
[----:B------:R0:W1:Y:S02]  /*51b0*/  SHFL.DOWN P1, R226, R228, R230, R237 ;  /* 0x080000e6e4e27389 */ /* 0x00006400000200ed */
[----:B01----:R-:W-:Y:S01]  /*51c0*/  ENDCOLLECTIVE ;  /* 0x000000000000791b */ /* 0x003fe20003800000 */
.L_x_10087:
[----:B------:R-:W-:-:S05]  /*51d0*/  FADD.FTZ R145, R148, R145 ;  /* 0x0000009194917221 */ /* 0x000fca0000010000 */
[----:B------:R-:W-:Y:S02]  /*51e0*/  MOV R228, R145 ;  /* 0x0000009100e47202 */ /* 0x000fe40000000f00 */
[----:B------:R-:W-:-:S07]  /*51f0*/  MOV R143, R226 ;  /* 0x000000e2008f7202 */ /* 0x000fce0000000f00 */
[----:B------:R-:W-:Y:S05]  /*5200*/  WARPSYNC.COLLECTIVE R183, `(.L_x_10088) ;  /* 0x00000000b7087348 */ /* 0x000fea0003c00000 */
[----:B------:R0:W1:Y:S02]  /*5210*/  SHFL.DOWN P1, R226, R228, R230, R237 ;  /* 0x080000e6e4e27389 */ /* 0x00006400000200ed */
[----:B01----:R-:W-:Y:S01]  /*5220*/  ENDCOLLECTIVE ;  /* 0x000000000000791b */ /* 0x003fe20003800000 */
.L_x_10088:
[----:B------:R-:W-:Y:S01]  /*5230*/  MOV R142, R226 ;  /* 0x000000e2008e7202 */ /* 0x000fe20000000f00 */
[----:B------:R-:W-:Y:S06]  /*5240*/  BRA `(.L_x_10089) ;  /* 0xffffffcc00987947 */ /* 0x000fec000383ffff */
.L_x_10090:
        /* <DEDUP_REMOVED lines=11> */
.L_x_11438:


//--------------------- .text._ZN10layer_norm13ln_bwd_kernelINS_13Kernel_traitsIfffffjLj3072ELj1ELj1ELj4ELj16ENS_18Kernel_traits_baseILj3072EfffffjLj128EEEEELb0ELb0ELb0ELb0EEEvNS_9BwdParamsE --------------------------
	.section	.text._ZN10layer_norm13ln_bwd_kernelINS_13Kernel_traitsIfffffjLj3072ELj1ELj1ELj4ELj16ENS_18Kernel_traits_baseILj3072EfffffjLj128EEEEELb0ELb0ELb0ELb0EEEvNS_9BwdParamsE,"ax",@progbits
	.align	128
        .global         _ZN10layer_norm13ln_bwd_kernelINS_13Kernel_traitsIfffffjLj3072ELj1ELj1ELj4ELj16ENS_18Kernel_traits_baseILj3072EfffffjLj128EEEEELb0ELb0ELb0ELb0EEEvNS_9BwdParamsE
        .type           _ZN10layer_norm13ln_bwd_kernelINS_13Kernel_traitsIfffffjLj3072ELj1ELj1ELj4ELj16ENS_18Kernel_traits_baseILj3072EfffffjLj128EEEEELb0ELb0ELb0ELb0EEEvNS_9BwdParamsE,@function
        .size           _ZN10layer_norm13ln_bwd_kernelINS_13Kernel_traitsIfffffjLj3072ELj1ELj1ELj4ELj16ENS_18Kernel_traits_baseILj3072EfffffjLj128EEEEELb0ELb0ELb0ELb0EEEvNS_9BwdParamsE,(.L_x_11439 - _ZN10layer_norm13ln_bwd_kernelINS_13Kernel_traitsIfffffjLj3072ELj1ELj1ELj4ELj16ENS_18Kernel_traits_baseILj3072EfffffjLj128EEEEELb0ELb0ELb0ELb0EEEvNS_9BwdParamsE)
        .other          _ZN10layer_norm13ln_bwd_kernelINS_13Kernel_traitsIfffffjLj3072ELj1ELj1ELj4ELj16ENS_18Kernel_traits_baseILj3072EfffffjLj128EEEEELb0ELb0ELb0ELb0EEEvNS_9BwdParamsE,@"STO_CUDA_ENTRY STV_DEFAULT"
_ZN10layer_norm13ln_bwd_kernelINS_13Kernel_traitsIfffffjLj3072ELj1ELj1ELj4ELj16ENS_18Kernel_traits_baseILj3072EfffffjLj128EEEEELb0ELb0ELb0ELb0EEEvNS_9BwdParamsE:
.text._ZN10layer_norm13ln_bwd_kernelINS_13Kernel_traitsIfffffjLj3072ELj1ELj1ELj4ELj16ENS_18Kernel_traits_baseILj3072EfffffjLj128EEEEELb0ELb0ELb0ELb0EEEvNS_9BwdParamsE:
        /* <DEDUP_REMOVED lines=34> */
[----:B------:R-:W-:-:S04]  /*0220*/  @P1 LOP3.LUT R3, R3, 0x80, RZ, 0xfc, !PT ;  /* 0x0000008003031812 */ /* 0x000fc800078efcff */
[----:B------:R0:W5:Y:S02]  /*0230*/  @P1 LDG.E.128 R84, desc[UR4][R4.64] ;  /* 0x0000000404541981 */ /* 0x000164000c1e1d00 */
[----:B------:R-:W4:Y:S01]  /*0240*/  @P2 LDC.64 R14, c[0x0][0x260] ;  /* 0x00009800ff0e2b82 */ /* 0x000f220000000a00 */
[C---:B-1----:R-:W-:Y:S01]  /*0250*/  @P5 IMAD.WIDE.U32 R8, R3.reuse, 0x10, R6 ;  /* 0x0000001003085825 */ /* 0x042fe200078e0006 */
[----:B------:R-:W-:-:S04]  /*0260*/  @P5 IADD3 R3, R3, 0x80, RZ ;  /* 0x0000008003035810 */ /* 0x000fc80007ffe0ff */
[----:B------:R0:W5:Y:S01]  /*0270*/  @P5 LDG.E.128 R80, desc[UR4][R8.64] ;  /* 0x0000000408505981 */ /* 0x000162000c1e1d00 */
[C---:B--2---:R-:W-:Y:S01]  /*0280*/  @P4 IMAD.WIDE.U32 R10, R3.reuse, 0x10, R10 ;  /* 0x00000010030a4825 */ /* 0x044fe200078e000a */
[----:B------:R-:W-:Y:S01]  /*0290*/  @P4 IADD3 R3, R3, 0x80, RZ ;  /* 0x0000008003034810 */ /* 0x000fe20007ffe0ff */
[----:B------:R-:W1:Y:S03]  /*02a0*/  @P0 LDC.64 R16, c[0x0][0x260] ;  /* 0x00009800ff100b82 */ /* 0x000e660000000a00 */
[----:B------:R0:W5:Y:S01]  /*02b0*/  @P4 LDG.E.128 R76, desc[UR4][R10.64] ;  /* 0x000000040a4c4981 */ /* 0x000162000c1e1d00 */
[C---:B---3--:R-:W-:Y:S01]  /*02c0*/  @P3 IMAD.WIDE.U32 R12, R3.reuse, 0x10, R12 ;  /* 0x00000010030c3825 */ /* 0x048fe200078e000c */
[----:B------:R-:W-:-:S04]  /*02d0*/  @P3 IADD3 R3, R3, 0x80, RZ ;  /* 0x0000008003033810 */ /* 0x000fc80007ffe0ff */
[----:B------:R0:W5:Y:S01]  /*02e0*/  @P3 LDG.E.128 R72, desc[UR4][R12.64] ;  /* 0x000000040c483981 */ /* 0x000162000c1e1d00 */
[C---:B----4-:R-:W-:Y:S01]  /*02f0*/  @P2 IMAD.WIDE.U32 R14, R3.reuse, 0x10, R14 ;  /* 0x00000010030e2825 */ /* 0x050fe200078e000e */
[----:B------:R-:W-:-:S04]  /*0300*/  @P2 IADD3 R3, R3, 0x80, RZ ;  /* 0x0000008003032810 */ /* 0x000fc80007ffe0ff */
[----:B------:R0:W5:Y:S01]  /*0310*/  @P2 LDG.E.128 R68, desc[UR4][R14.64] ;  /* 0x000000040e442981 */ /* 0x000162000c1e1d00 */
[----:B-1----:R-:W-:-:S05]  /*0320*/  @P0 IMAD.WIDE.U32 R6, R3, 0x10, R16 ;  /* 0x0000001003060825 */ /* 0x002fca00078e0010 */
        /* <DEDUP_REMOVED lines=32> */
.L_x_10117:
[----:B01234-:R-:W1:Y:S01]  /*0530*/  LDC.64 R104, c[0x0][0x250] ;  /* 0x00009400ff687b82 */ /* 0x01fe620000000a00 */
[----:B------:R-:W-:Y:S02]  /*0540*/  SHF.R.S32.HI R0, RZ, 0x1f, R113 ;  /* 0x0000001fff007819 */ /* 0x000fe40000011471 */
[----:B------:R-:W-:Y:S02]  /*0550*/  ISETP.NE.AND P6, PT, R168, RZ, PT ;  /* 0x000000ffa800720c */ /* 0x000fe40003fc5270 */
[----:B------:R-:W-:-:S03]  /*0560*/  MOV R112, 0x3f800000 ;  /* 0x3f80000000707802 */ /* 0x000fc60000000f00 */
[----:B------:R-:W2:Y:S08]  /*0570*/  LDC.64 R106, c[0x0][0x258] ;  /* 0x00009600ff6a7b82 */ /* 0x000eb00000000a00 */
[----:B------:R-:W3:Y:S01]  /*0580*/  @P1 LDC.64 R108, c[0x0][0x270] ;  /* 0x00009c00ff6c1b82 */ /* 0x000ee20000000a00 */
[----:B-1----:R-:W-:-:S05]  /*0590*/  IMAD.WIDE R104, R113, 0x4, R104 ;  /* 0x0000000471687825 */ /* 0x002fca00078e0268 */
[----:B-----5:R-:W5:Y:S01]  /*05a0*/  LDG.E R164, desc[UR4][R104.64] ;  /* 0x0000000468a47981 */ /* 0x020f62000c1e1900 */
[----:B--2---:R-:W-:-:S05]  /*05b0*/  IMAD.WIDE R106, R113, 0x4, R106 ;  /* 0x00000004716a7825 */ /* 0x004fca00078e026a */
[----:B------:R-:W5:Y:S01]  /*05c0*/  LDG.E R161, desc[UR4][R106.64] ;  /* 0x000000046aa17981 */ /* 0x000f62000c1e1900 */
[----:B---3--:R-:W-:-:S04]  /*05d0*/  @P1 LEA R108, P0, R113, R108, 0x2 ;  /* 0x0000006c716c1211 */ /* 0x008fc800078010ff */
        /* <DEDUP_REMOVED lines=11> */
[----:B-1----:R-:W-:Y:S01]  /*0690*/  MOV R108, R120 ;  /* 0x00000078006c7202 */ /* 0x002fe20000000f00 */
[----:B------:R-:W-:Y:S06]  /*06a0*/  @!P6 BRA `(.L_x_10093) ;  /* 0x0000000000a8e947 */ /* 0x000fec0003800000 */
[----:B------:R-:W-:Y:S01]  /*06b0*/  ISETP.NE.U32.AND P0, PT, RZ, UR8, PT ;  /* 0x00000008ff007c0c */ /* 0x000fe2000bf05070 */
[----:B------:R-:W1:Y:S03]  /*06c0*/  LDC.64 R104, c[0x0][0x2b8] ;  /* 0x0000ae00ff687b82 */ /* 0x000e660000000a00 */
[----:B------:R-:W-:-:S13]  /*06d0*/  ISETP.NE.AND.EX P0, PT, RZ, UR9, PT, P0 ;  /* 0x00000009ff007c0c */ /* 0x000fda000bf05300 */
[----:B------:R-:W-:-:S04]  /*06e0*/  @P0 LEA R154, P6, R120, UR8, 0x4 ;  /* 0x00000008789a0c11 */ /* 0x000fc8000f8c20ff */
[----:B------:R-:W-:-:S05]  /*06f0*/  @P0 LEA.HI.X R155, R120, UR9, RZ, 0x4, P6 ;  /* 0x00000009789b0c11 */ /* 0x000fca000b0f24ff */
[----:B------:R2:W5:Y:S01]  /*0700*/  @P0 LDG.E.128 R12, desc[UR4][R154.64] ;  /* 0x000000049a0c0981 */ /* 0x000562000c1e1d00 */
[C---:B------:R-:W-:Y:S01]  /*0710*/  LEA R108, P0, R120.reuse, UR10, 0x4 ;  /* 0x0000000a786c7c11 */ /* 0x040fe2000f8020ff */
[----:B-1----:R-:W-:-:S03]  /*0720*/  IMAD.WIDE.U32 R104, R120, 0x10, R104 ;  /* 0x0000001078687825 */ /* 0x002fc600078e0068 */
[----:B------:R-:W-:Y:S02]  /*0730*/  LEA.HI.X R109, R120, UR11, RZ, 0x4, P0 ;  /* 0x0000000b786d7c11 */ /* 0x000fe400080f24ff */
[----:B0-----:R-:W-:Y:S01]  /*0740*/  ISETP.NE.AND P0, PT, R170, RZ, PT ;  /* 0x000000ffaa00720c */ /* 0x001fe20003f05270 */
[----:B------:R-:W3:Y:S03]  /*0750*/  LDG.E.128 R104, desc[UR4][R104.64] ;  /* 0x0000000468687981 */ /* 0x000ee6000c1e1d00 */
[----:B-----5:R-:W-:Y:S01]  /*0760*/  FSEL R3, R164, RZ, !P0 ;  /* 0x000000ffa4037208 */ /* 0x020fe20004000000 */
[----:B------:R-:W4:Y:S04]  /*0770*/  LDG.E.128 R108, desc[UR4][R108.64] ;  /* 0x000000046c6c7981 */ /* 0x000f28000c1e1d00 */
[C---:B----4-:R-:W-:Y:S01]  /*0780*/  FADD.FTZ R122, -R3.reuse, R108 ;  /* 0x0000006c037a7221 */ /* 0x050fe20000010100 */
[C---:B------:R-:W-:Y:S01]  /*0790*/  FADD.FTZ R134, -R3.reuse, R109 ;  /* 0x0000006d03867221 */ /* 0x040fe20000010100 */
[C---:B------:R-:W-:Y:S01]  /*07a0*/  FADD.FTZ R110, -R3.reuse, R110 ;  /* 0x0000006e036e7221 */ /* 0x040fe20000010100 */
[----:B--2---:R-:W-:Y:S01]  /*07b0*/  FADD.FTZ R154, -R3, R111 ;  /* 0x0000006f039a7221 */ /* 0x004fe20000010100 */
        /* <DEDUP_REMOVED lines=10> */
[C---:B------:R-:W-:Y:S01]  /*0860*/  FMUL.FTZ R137, R161.reuse, R110 ;  /* 0x0000006ea1897220 */ /* 0x040fe20000410000 */
        /* <DEDUP_REMOVED lines=14> */
.L_x_10093:
[----:B------:R-:W-:Y:S05]  /*0950*/  BSYNC B0 ;  /* 0x0000000000007941 */ /* 0x000fea0003800000 */
.L_x_10092:
[----:B------:R-:W-:Y:S04]  /*0960*/  BSSY B0, `(.L_x_10094) ;  /* 0x000002c000007945 */ /* 0x000fe80003800000 */
[----:B------:R-:W-:Y:S05]  /*0970*/  @!P5 BRA `(.L_x_10095) ;  /* 0x0000000000a8d947 */ /* 0x000fea0003800000 */
[----:B------:R-:W-:Y:S01]  /*0980*/  ISETP.NE.U32.AND P0, PT, RZ, UR8, PT ;  /* 0x00000008ff007c0c */ /* 0x000fe2000bf05070 */
[----:B------:R-:W1:Y:S03]  /*0990*/  LDC.64 R110, c[0x0][0x2b8] ;  /* 0x0000ae00ff6e7b82 */ /* 0x000e660000000a00 */
[----:B------:R-:W-:-:S13]  /*09a0*/  ISETP.NE.AND.EX P0, PT, RZ, UR9, PT, P0 ;  /* 0x00000009ff007c0c */ /* 0x000fda000bf05300 */
[----:B------:R-:W-:-:S04]  /*09b0*/  @P0 LEA R156, P6, R108, UR8, 0x4 ;  /* 0x000000086c9c0c11 */ /* 0x000fc8000f8c20ff */
[----:B------:R-:W-:-:S05]  /*09c0*/  @P0 LEA.HI.X R157, R108, UR9, RZ, 0x4, P6 ;  /* 0x000000096c9d0c11 */ /* 0x000fca000b0f24ff */
[----:B------:R2:W5:Y:S01]  /*09d0*/  @P0 LDG.E.128 R8, desc[UR4][R156.64] ;  /* 0x000000049c080981 */ /* 0x000562000c1e1d00 */
[----:B------:R-:W-:-:S04]  /*09e0*/  LEA R172, P0, R108, UR10, 0x4 ;  /* 0x0000000a6cac7c11 */ /* 0x000fc8000f8020ff */
[----:B------:R-:W-:Y:S02]  /*09f0*/  LEA.HI.X R173, R108, UR11, RZ, 0x4, P0 ;  /* 0x0000000b6cad7c11 */ /* 0x000fe400080f24ff */
[----:B0-----:R-:W-:-:S03]  /*0a00*/  ISETP.NE.AND P0, PT, R170, RZ, PT ;  /* 0x000000ffaa00720c */ /* 0x001fc60003f05270 */
[----:B------:R-:W3:Y:S01]  /*0a10*/  LDG.E.128 R104, desc[UR4][R172.64] ;  /* 0x00000004ac687981 */ /* 0x000ee2000c1e1d00 */
[----:B-----5:R-:W-:Y:S01]  /*0a20*/  FSEL R174, R164, RZ, !P0 ;  /* 0x000000ffa4ae7208 */ /* 0x020fe20004000000 */
[----:B-1----:R-:W-:-:S04]  /*0a30*/  IMAD.WIDE.U32 R110, R108, 0x10, R110 ;  /* 0x000000106c6e7825 */ /* 0x002fc800078e006e */
[C---:B---3--:R-:W-:Y:S01]  /*0a40*/  FADD.FTZ R124, -R174.reuse, R104 ;  /* 0x00000068ae7c7221 */ /* 0x048fe20000010100 */
[C---:B------:R-:W-:Y:S01]  /*0a50*/  FADD.FTZ R136, -R174.reuse, R105 ;  /* 0x00000069ae887221 */ /* 0x040fe20000010100 */
[C---:B------:R-:W-:Y:S01]  /*0a60*/  FADD.FTZ R158, -R174.reuse, R106 ;  /* 0x0000006aae9e7221 */ /* 0x040fe20000010100 */
[----:B------:R-:W-:Y:S02]  /*0a70*/  FADD.FTZ R174, -R174, R107 ;  /* 0x0000006baeae7221 */ /* 0x000fe40000010100 */
[----:B------:R-:W3:Y:S01]  /*0a80*/  LDG.E.128 R104, desc[UR4][R110.64] ;  /* 0x000000046e687981 */ /* 0x000ee2000c1e1d00 */
[C---:B------:R-:W-:Y:S01]  /*0a90*/  FMUL.FTZ R121, R161.reuse, R124 ;  /* 0x0000007ca1797220 */ /* 0x040fe20000410000 */
[C---:B------:R-:W-:Y:S01]  /*0aa0*/  FMUL.FTZ R124, R161.reuse, R136 ;  /* 0x00000088a17c7220 */ /* 0x040fe20000410000 */
[C---:B------:R-:W-:Y:S01]  /*0ab0*/  FMUL.FTZ R141, R161.reuse, R158 ;  /* 0x0000009ea18d7220 */ /* 0x040fe20000410000 */
[----:B------:R-:W-:Y:S01]  /*0ac0*/  FMUL.FTZ R158, R161, R174 ;  /* 0x000000aea19e7220 */ /* 0x000fe20000410000 */
[----:B------:R-:W-:Y:S01]  /*0ad0*/  IADD3 R108, R108, 0x80, RZ ;  /* 0x000000806c6c7810 */ /* 0x000fe20007ffe0ff */
[----:B---3--:R-:W-:Y:S01]  /*0ae0*/  FMUL.FTZ R136, R80, R104 ;  /* 0x0000006850887220 */ /* 0x008fe20000410000 */
[----:B------:R-:W-:Y:S01]  /*0af0*/  FADD.FTZ R32, R32, R104 ;  /* 0x0000006820207221 */ /* 0x000fe20000010000 */
[----:B------:R-:W-:Y:S01]  /*0b00*/  FFMA.FTZ R56, R104, R121, R56 ;  /* 0x0000007968387223 */ /* 0x000fe20000010038 */
[----:B------:R-:W-:Y:S01]  /*0b10*/  FADD.FTZ R33, R33, R105 ;  /* 0x0000006921217221 */ /* 0x000fe20000010000 */
[----:B------:R-:W-:Y:S01]  /*0b20*/  FFMA.FTZ R57, R105, R124, R57 ;  /* 0x0000007c69397223 */ /* 0x000fe20000010039 */
[----:B------:R-:W-:Y:S01]  /*0b30*/  FMUL.FTZ R143, R81, R105 ;  /* 0x00000069518f7220 */ /* 0x000fe20000410000 */
[----:B------:R-:W-:Y:S01]  /*0b40*/  FADD.FTZ R104, R165, R136 ;  /* 0x00000088a5687221 */ /* 0x000fe20000010000 */
[----:B------:R-:W-:Y:S01]  /*0b50*/  FFMA.FTZ R105, R121, R136, R166 ;  /* 0x0000008879697223 */ /* 0x000fe200000100a6 */
[----:B--2---:R-:W-:-:S02]  /*0b60*/  FMUL.FTZ R156, R82, R106 ;  /* 0x0000006a529c7220 */ /* 0x004fc40000410000 */
        /* <DEDUP_REMOVED lines=11> */
.L_x_10095:
[----:B------:R-:W-:Y:S05]  /*0c20*/  BSYNC B0 ;  /* 0x0000000000007941 */ /* 0x000fea0003800000 */
.L_x_10094:
        /* <DEDUP_REMOVED lines=43> */
[----:B--2---:R-:W-:-:S07]  /*0ee0*/  FFMA.FTZ R166, R140, R145, R105 ;  /* 0x000000918ca67223 */ /* 0x004fce0000010069 */
.L_x_10097:
[----:B------:R-:W-:Y:S05]  /*0ef0*/  BSYNC B0 ;  /* 0x0000000000007941 */ /* 0x000fea0003800000 */
.L_x_10096:
        /* <DEDUP_REMOVED lines=17> */
[----:B--2---:R-:W-:Y:S02]  /*1010*/  FADD.FTZ R110, -R109, R107 ;  /* 0x0000006b6d6e7221 */ /* 0x004fe40000010100 */
        /* <DEDUP_REMOVED lines=26> */
.L_x_10099:
[----:B------:R-:W-:Y:S05]  /*11c0*/  BSYNC B0 ;  /* 0x0000000000007941 */ /* 0x000fea0003800000 */
.L_x_10098:
        /* <DEDUP_REMOVED lines=18> */
[----:B------:R0:W2:Y:S01]  /*12f0*/  LDG.E.128 R104, desc[UR4][R148.64] ;  /* 0x0000000494687981 */ /* 0x0000a2000c1e1d00 */
[C---:B------:R-:W-:Y:S01]  /*1300*/  FMUL.FTZ R119, R161.reuse, R118 ;  /* 0x00000076a1777220 */ /* 0x040fe20000410000 */
[C---:B------:R-:W-:Y:S01]  /*1310*/  FMUL.FTZ R118, R161.reuse, R146 ;  /* 0x00000092a1767220 */ /* 0x040fe20000410000 */
[C---:B------:R-:W-:Y:S01]  /*1320*/  FMUL.FTZ R131, R161.reuse, R172 ;  /* 0x000000aca1837220 */ /* 0x040fe20000410000 */
[----:B------:R-:W-:Y:S01]  /*1330*/  IADD3 R108, R108, 0x80, RZ ;  /* 0x000000806c6c7810 */ /* 0x000fe20007ffe0ff */
[----:B0-----:R-:W-:Y:S01]  /*1340*/  FMUL.FTZ R148, R161, R110 ;  /* 0x0000006ea1947220 */ /* 0x001fe20000410000 */
        /* <DEDUP_REMOVED lines=20> */
.L_x_10101:
[----:B------:R-:W-:Y:S05]  /*1490*/  BSYNC B0 ;  /* 0x0000000000007941 */ /* 0x000fea0003800000 */
.L_x_10100:
[----:B------:R-:W-:Y:S01]  /*14a0*/  ISETP.NE.AND P0, PT, R169, RZ, PT ;  /* 0x000000ffa900720c */ /* 0x000fe20003f05270 */
[----:B------:R-:W-:-:S12]  /*14b0*/  BSSY B0, `(.L_x_10102) ;  /* 0x000002b000007945 */ /* 0x000fd80003800000 */
[----:B------:R-:W-:Y:S05]  /*14c0*/  @!P0 BRA `(.L_x_10103) ;  /* 0x0000000000a48947 */ /* 0x000fea0003800000 */
[----:B------:R-:W-:Y:S01]  /*14d0*/  ISETP.NE.U32.AND P0, PT, RZ, UR8, PT ;  /* 0x00000008ff007c0c */ /* 0x000fe2000bf05070 */
[----:B------:R-:W1:Y:S03]  /*14e0*/  LDC.64 R104, c[0x0][0x2b8] ;  /* 0x0000ae00ff687b82 */ /* 0x000e660000000a00 */
[----:B------:R-:W-:-:S13]  /*14f0*/  ISETP.NE.AND.EX P0, PT, RZ, UR9, PT, P0 ;  /* 0x00000009ff007c0c */ /* 0x000fda000bf05300 */
[----:B------:R-:W-:-:S04]  /*1500*/  @P0 LEA R150, P6, R108, UR8, 0x4 ;  /* 0x000000086c960c11 */ /* 0x000fc8000f8c20ff */
[----:B------:R-:W-:-:S05]  /*1510*/  @P0 LEA.HI.X R151, R108, UR9, RZ, 0x4, P6 ;  /* 0x000000096c970c11 */ /* 0x000fca000b0f24ff */
[----:B------:R2:W5:Y:S01]  /*1520*/  @P0 LDG.E.128 R96, desc[UR4][R150.64] ;  /* 0x0000000496600981 */ /* 0x000562000c1e1d00 */
[----:B0-----:R-:W-:Y:S01]  /*1530*/  ISETP.NE.AND P0, PT, R170, RZ, PT ;  /* 0x000000ffaa00720c */ /* 0x001fe20003f05270 */
[----:B-1----:R-:W-:-:S03]  /*1540*/  IMAD.WIDE.U32 R104, R108, 0x10, R104 ;  /* 0x000000106c687825 */ /* 0x002fc600078e0068 */
        /* <DEDUP_REMOVED lines=11> */
[----:B------:R-:W-:Y:S01]  /*1600*/  FADD.FTZ R160, -R162, R110 ;  /* 0x0000006ea2a07221 */ /* 0x000fe20000010100 */
[----:B------:R-:W-:Y:S01]  /*1610*/  FADD.FTZ R17, R17, R105 ;  /* 0x0000006911117221 */ /* 0x000fe20000010000 */
[----:B------:R-:W-:Y:S01]  /*1620*/  FFMA.FTZ R40, R104, R135, R40 ;  /* 0x0000008768287223 */ /* 0x000fe20000010028 */
[----:B------:R-:W-:Y:S01]  /*1630*/  FFMA.FTZ R41, R105, R132, R41 ;  /* 0x0000008469297223 */ /* 0x000fe20000010029 */
[----:B------:R-:W-:Y:S01]  /*1640*/  FMUL.FTZ R153, R65, R105 ;  /* 0x0000006941997220 */ /* 0x000fe20000410000 */
[----:B------:R-:W-:Y:S01]  /*1650*/  FADD.FTZ R104, R165, R150 ;  /* 0x00000096a5687221 */ /* 0x000fe20000010000 */
[----:B------:R-:W-:Y:S01]  /*1660*/  FFMA.FTZ R105, R135, R150, R166 ;  /* 0x0000009687697223 */ /* 0x000fe200000100a6 */
[C---:B------:R-:W-:Y:S01]  /*1670*/  FMUL.FTZ R151, R161.reuse, R160 ;  /* 0x000000a0a1977220 */ /* 0x040fe20000410000 */
        /* <DEDUP_REMOVED lines=14> */
.L_x_10103:
[----:B------:R-:W-:Y:S05]  /*1760*/  BSYNC B0 ;  /* 0x0000000000007941 */ /* 0x000fea0003800000 */
.L_x_10102:
        /* <DEDUP_REMOVED lines=21> */
[----:B-----5:R-:W2:Y:S01]  /*18c0*/  SHFL.DOWN PT, R164, R111, 0x2, 0x1f ;  /* 0x08401f006fa47f89 */ /* 0x020ea200000e0000 */
[----:B-1----:R-:W-:Y:S01]  /*18d0*/  FADD.FTZ R163, R110, R163 ;  /* 0x000000a36ea37221 */ /* 0x002fe20000010000 */
[----:B--2---:R-:W-:-:S04]  /*18e0*/  FADD.FTZ R164, R111, R164 ;  /* 0x000000a46fa47221 */ /* 0x004fc80000010000 */
[----:B------:R1:W2:Y:S04]  /*18f0*/  SHFL.DOWN PT, R106, R163, 0x1, 0x1f ;  /* 0x08201f00a36a7f89 */ /* 0x0002a800000e0000 */
[----:B------:R1:W3:Y:S02]  /*1900*/  SHFL.DOWN PT, R107, R164, 0x1, 0x1f ;  /* 0x08201f00a46b7f89 */ /* 0x0002e400000e0000 */
.L_x_10128:
[----:B---3--:R-:W-:Y:S01]  /*1910*/  FADD.FTZ R173, R164, R107 ;  /* 0x0000006ba4ad7221 */ /* 0x008fe20000010000 */
[----:B------:R-:W-:Y:S01]  /*1920*/  LOP3.LUT P6, RZ, R167, 0x1f, RZ, 0xc0, !PT ;  /* 0x0000001fa7ff7812 */ /* 0x000fe200078cc0ff */
[----:B------:R-:W3:Y:S01]  /*1930*/  S2R R107, SR_CgaCtaId ;  /* 0x00000000006b7919 */ /* 0x000ee20000008800 */
[----:B--2---:R-:W-:Y:S01]  /*1940*/  FADD.FTZ R172, R163, R106 ;  /* 0x0000006aa3ac7221 */ /* 0x004fe20000010000 */
[----:B------:R-:W-:Y:S01]  /*1950*/  MOV R106, 0x400 ;  /* 0x00000400006a7802 */ /* 0x000fe20000000f00 */
        /* <DEDUP_REMOVED lines=9> */
[----:B0-----:R-:W-:-:S05]  /*19f0*/  ISETP.NE.AND P6, PT, R170, RZ, PT ;  /* 0x000000ffaa00720c */ /* 0x001fca0003fc5270 */
[----:B------:R-:W0:Y:S02]  /*1a00*/  LDS.128 R104, [R110+0x3000] ;  /* 0x003000006e687984 */ /* 0x000e240000000c00 */
[----:B0-----:R-:W-:Y:S01]  /*1a10*/  FADD.FTZ R109, RZ, R104 ;  /* 0x00000068ff6d7221 */ /* 0x001fe20000010000 */
[----:B------:R-:W-:-:S03]  /*1a20*/  FADD.FTZ R104, RZ, R105 ;  /* 0x00000069ff687221 */ /* 0x000fc60000010000 */
[----:B------:R-:W-:Y:S01]  /*1a30*/  FADD.FTZ R109, R106, R109 ;  /* 0x0000006d6a6d7221 */ /* 0x000fe20000010000 */
[----:B-1----:R-:W-:Y:S02]  /*1a40*/  FADD.FTZ R164, R107, R104 ;  /* 0x000000686ba47221 */ /* 0x002fe40000010000 */
        /* <DEDUP_REMOVED lines=18> */
[----:B------:R-:W-:Y:S02]  /*1b70*/  FADD.FTZ R164, R155, -R164 ;  /* 0x800000a49ba47221 */ /* 0x000fe40000010000 */
        /* <DEDUP_REMOVED lines=22> */
[C---:B-1----:R-:W-:Y:S01]  /*1ce0*/  @P6 IMAD.WIDE.U32 R110, R120.reuse, 0x10, R110 ;  /* 0x00000010786e6825 */ /* 0x042fe200078e006e */
[----:B------:R-:W-:-:S04]  /*1cf0*/  IADD3 R120, R120, 0x80, RZ ;  /* 0x0000008078787810 */ /* 0x000fc80007ffe0ff */
[----:B------:R0:W-:Y:S04]  /*1d00*/  @P6 STG.E.128 desc[UR4][R110.64], R100 ;  /* 0x000000646e006986 */ /* 0x0001e8000c101d04 */
[----:B------:R0:W-:Y:S02]  /*1d10*/  STG.E.128 desc[UR4][R164.64], R104 ;  /* 0x00000068a4007986 */ /* 0x0001e4000c101d04 */
.L_x_10106:
[----:B------:R-:W-:Y:S05]  /*1d20*/  BSYNC B0 ;  /* 0x0000000000007941 */ /* 0x000fea0003800000 */
.L_x_10105:
[----:B------:R-:W-:Y:S04]  /*1d30*/  BSSY B0, `(.L_x_10107) ;  /* 0x0000025000007945 */ /* 0x000fe80003800000 */
[----:B------:R-:W-:Y:S05]  /*1d40*/  @!P5 BRA `(.L_x_10108) ;  /* 0x00000000008cd947 */ /* 0x000fea0003800000 */
[-CC-:B0-----:R-:W-:Y:S01]  /*1d50*/  FFMA.FTZ R105, R121, R109.reuse, R108.reuse ;  /* 0x0000006d79697223 */ /* 0x181fe2000001006c */
        /* <DEDUP_REMOVED lines=34> */
.L_x_10108:
[----:B------:R-:W-:Y:S05]  /*1f80*/  BSYNC B0 ;  /* 0x0000000000007941 */ /* 0x000fea0003800000 */
.L_x_10107:
[----:B------:R-:W-:Y:S04]  /*1f90*/  BSSY B0, `(.L_x_10109) ;  /* 0x0000025000007945 */ /* 0x000fe80003800000 */
[----:B------:R-:W-:Y:S05]  /*1fa0*/  @!P4 BRA `(.L_x_10110) ;  /* 0x00000000008cc947 */ /* 0x000fea0003800000 */
[-CC-:B01----:R-:W-:Y:S01]  /*1fb0*/  FFMA.FTZ R105, R115, R109.reuse, R108.reuse ;  /* 0x0000006d73697223 */ /* 0x183fe2000001006c */
        /* <DEDUP_REMOVED lines=34> */
.L_x_10110:
[----:B------:R-:W-:Y:S05]  /*21e0*/  BSYNC B0 ;  /* 0x0000000000007941 */ /* 0x000fea0003800000 */
.L_x_10109:
[----:B------:R-:W-:Y:S04]  /*21f0*/  BSSY B0, `(.L_x_10111) ;  /* 0x0000025000007945 */ /* 0x000fe80003800000 */
[----:B------:R-:W-:Y:S05]  /*2200*/  @!P3 BRA `(.L_x_10112) ;  /* 0x00000000008cb947 */ /* 0x000fea0003800000 */
[-CC-:B012---:R-:W-:Y:S01]  /*2210*/  FFMA.FTZ R105, R117, R109.reuse, R108.reuse ;  /* 0x0000006d75697223 */ /* 0x187fe2000001006c */
        /* <DEDUP_REMOVED lines=34> */
.L_x_10112:
[----:B------:R-:W-:Y:S05]  /*2440*/  BSYNC B0 ;  /* 0x0000000000007941 */ /* 0x000fea0003800000 */
.L_x_10111:
[----:B------:R-:W-:Y:S04]  /*2450*/  BSSY B0, `(.L_x_10113) ;  /* 0x0000025000007945 */ /* 0x000fe80003800000 */
[----:B------:R-:W-:Y:S05]  /*2460*/  @!P2 BRA `(.L_x_10114) ;  /* 0x00000000008ca947 */ /* 0x000fea0003800000 */
[-CC-:B0123--:R-:W-:Y:S01]  /*2470*/  FFMA.FTZ R105, R119, R109.reuse, R108.reuse ;  /* 0x0000006d77697223 */ /* 0x18ffe2000001006c */
        /* <DEDUP_REMOVED lines=34> */
.L_x_10114:
[----:B------:R-:W-:Y:S05]  /*26a0*/  BSYNC B0 ;  /* 0x0000000000007941 */ /* 0x000fea0003800000 */
.L_x_10113:
        /* <DEDUP_REMOVED lines=37> */
.L_x_10116:
[----:B------:R-:W-:Y:S05]  /*2900*/  BSYNC B0 ;  /* 0x0000000000007941 */ /* 0x000fea0003800000 */
.L_x_10115:
[----:B------:R-:W-:Y:S02]  /*2910*/  IADD3 R113, R113, UR16, RZ ;  /* 0x0000001071717c10 */ /* 0x000fe4000fffe0ff */
[----:B------:R-:W-:Y:S02]  /*2920*/  SEL R163, RZ, 0x1, P0 ;  /* 0x00000001ffa37807 */ /* 0x000fe40000000000 */
[----:B------:R-:W-:-:S13]  /*2930*/  ISETP.GE.AND P0, PT, R113, UR17, PT ;  /* 0x0000001171007c0c */ /* 0x000fda000bf06270 */
[----:B------:R-:W-:Y:S05]  /*2940*/  @!P0 BRA `(.L_x_10117) ;  /* 0xffffffd800f88947 */ /* 0x000fea000383ffff */
.L_x_10091:
[----:B------:R-:W0:Y:S01]  /*2950*/  S2R R3, SR_TID.X ;  /* 0x0000000000037919 */ /* 0x000e220000002100 */
[----:B------:R-:W0:Y:S01]  /*2960*/  S2UR UR6, SR_CTAID.X ;  /* 0x00000000000679c3 */ /* 0x000e220000002500 */
[----:B------:R-:W-:Y:S02]  /*2970*/  ISETP.NE.AND P6, PT, R168, RZ, PT ;  /* 0x000000ffa800720c */ /* 0x000fe40003fc5270 */
[----:B------:R-:W-:-:S05]  /*2980*/  ISETP.NE.AND P0, PT, R169, RZ, PT ;  /* 0x000000ffa900720c */ /* 0x000fca0003f05270 */
[----:B------:R-:W1:Y:S08]  /*2990*/  @P5 LDC.64 R8, c[0x0][0x2d0] ;  /* 0x0000b400ff085b82 */ /* 0x000e700000000a00 */
[----:B------:R-:W2:Y:S08]  /*29a0*/  @P6 LDC.64 R4, c[0x0][0x2d0] ;  /* 0x0000b400ff046b82 */ /* 0x000eb00000000a00 */
[----:B------:R-:W3:Y:S01]  /*29b0*/  @P6 LDC.64 R6, c[0x0][0x2d8] ;  /* 0x0000b600ff066b82 */ /* 0x000ee20000000a00 */
[----:B0-----:R-:W-:-:S07]  /*29c0*/  LEA.HI R3, R3, UR6, RZ, 0x19 ;  /* 0x0000000603037c11 */ /* 0x001fce000f8fc8ff */
[----:B------:R-:W0:Y:S01]  /*29d0*/  @P5 LDC.64 R10, c[0x0][0x2d8] ;  /* 0x0000b600ff0a5b82 */ /* 0x000e220000000a00 */
[----:B------:R-:W-:-:S07]  /*29e0*/  IMAD R3, R3, R0, RZ ;  /* 0x0000000003037224 */ /* 0x000fce00078e02ff */
[----:B------:R-:W4:Y:S01]  /*29f0*/  @P4 LDC.64 R12, c[0x0][0x2d0] ;  /* 0x0000b400ff0c4b82 */ /* 0x000f220000000a00 */
[----:B-----5:R-:W-:-:S05]  /*2a00*/  LEA.HI R71, R3, R2, RZ, 0x1e ;  /* 0x0000000203477211 */ /* 0x020fca00078ff0ff */
        /* <DEDUP_REMOVED lines=38> */
.L_x_10104:
[----:B------:R-:W-:Y:S01]  /*2c70*/  HFMA2.MMA R173, -RZ, RZ, 0, 9.5367431640625e-07 ;  /* 0x00000010ffad7435 */ /* 0x000fe200000001ff */
[----:B------:R-:W-:Y:S02]  /*2c80*/  MOV R174, R165 ;  /* 0x000000a500ae7202 */ /* 0x000fe40000000f00 */
[----:B------:R-:W-:Y:S02]  /*2c90*/  MOV R176, 0x1f ;  /* 0x0000001f00b07802 */ /* 0x000fe40000000f00 */
[----:B------:R-:W-:-:S07]  /*2ca0*/  MOV R171, 0xffffffff ;  /* 0xffffffff00ab7802 */ /* 0x000fce0000000f00 */
[----:B0----5:R-:W-:Y:S05]  /*2cb0*/  WARPSYNC.COLLECTIVE R171, `(.L_x_10118) ;  /* 0x00000000ab087348 */ /* 0x021fea0003c00000 */
[----:B------:R1:W2:Y:S02]  /*2cc0*/  SHFL.DOWN P6, R172, R174, R173, R176 ;  /* 0x080000adaeac7389 */ /* 0x0002a400000c00b0 */
[----:B012--5:R-:W-:Y:S01]  /*2cd0*/  ENDCOLLECTIVE ;  /* 0x000000000000791b */ /* 0x027fe20003800000 */
.L_x_10118:
[----:B------:R-:W-:Y:S02]  /*2ce0*/  MOV R174, R166 ;  /* 0x000000a600ae7202 */ /* 0x000fe40000000f00 */
[----:B------:R-:W-:-:S07]  /*2cf0*/  MOV R106, R172 ;  /* 0x000000ac006a7202 */ /* 0x000fce0000000f00 */
[----:B------:R-:W-:Y:S05]  /*2d00*/  WARPSYNC.COLLECTIVE R171, `(.L_x_10119) ;  /* 0x00000000ab087348 */ /* 0x000fea0003c00000 */
[----:B------:R0:W1:Y:S02]  /*2d10*/  SHFL.DOWN P6, R172, R174, R173, R176 ;  /* 0x080000adaeac7389 */ /* 0x00006400000c00b0 */
[----:B01----:R-:W-:Y:S01]  /*2d20*/  ENDCOLLECTIVE ;  /* 0x000000000000791b */ /* 0x003fe20003800000 */
.L_x_10119:
[----:B------:R-:W-:Y:S01]  /*2d30*/  FADD.FTZ R106, R106, R165 ;  /* 0x000000a56a6a7221 */ /* 0x000fe20000010000 */
[----:B------:R-:W-:-:S04]  /*2d40*/  HFMA2.MMA R173, -RZ, RZ, 0, 4.76837158203125e-07 ;  /* 0x00000008ffad7435 */ /* 0x000fc800000001ff */
[----:B------:R-:W-:Y:S02]  /*2d50*/  MOV R174, R106 ;  /* 0x0000006a00ae7202 */ /* 0x000fe40000000f00 */
[----:B------:R-:W-:-:S07]  /*2d60*/  MOV R107, R172 ;  /* 0x000000ac006b7202 */ /* 0x000fce0000000f00 */
[----:B------:R-:W-:Y:S05]  /*2d70*/  WARPSYNC.COLLECTIVE R171, `(.L_x_10120) ;  /* 0x00000000ab087348 */ /* 0x000fea0003c00000 */
[----:B------:R0:W1:Y:S02]  /*2d80*/  SHFL.DOWN P6, R172, R174, R173, R176 ;  /* 0x080000adaeac7389 */ /* 0x00006400000c00b0 */
[----:B01----:R-:W-:Y:S01]  /*2d90*/  ENDCOLLECTIVE ;  /* 0x000000000000791b */ /* 0x003fe20003800000 */
.L_x_10120:
[----:B------:R-:W-:-:S05]  /*2da0*/  FADD.FTZ R107, R107, R166 ;  /* 0x000000a66b6b7221 */ /* 0x000fca0000010000 */
[----:B------:R-:W-:Y:S02]  /*2db0*/  MOV R174, R107 ;  /* 0x0000006b00ae7202 */ /* 0x000fe40000000f00 */
[----:B------:R-:W-:-:S07]  /*2dc0*/  MOV R109, R172 ;  /* 0x000000ac006d7202 */ /* 0x000fce0000000f00 */
[----:B------:R-:W-:Y:S05]  /*2dd0*/  WARPSYNC.COLLECTIVE R171, `(.L_x_10121) ;  /* 0x00000000ab087348 */ /* 0x000fea0003c00000 */
[----:B------:R0:W1:Y:S02]  /*2de0*/  SHFL.DOWN P6, R172, R174, R173, R176 ;  /* 0x080000adaeac7389 */ /* 0x00006400000c00b0 */
[----:B01----:R-:W-:Y:S01]  /*2df0*/  ENDCOLLECTIVE ;  /* 0x000000000000791b */ /* 0x003fe20003800000 */
.L_x_10121:
[----:B------:R-:W-:Y:S01]  /*2e00*/  FADD.FTZ R109, R106, R109 ;  /* 0x0000006d6a6d7221 */ /* 0x000fe20000010000 */
[----:B------:R-:W-:-:S04]  /*2e10*/  HFMA2.MMA R173, -RZ, RZ, 0, 2.384185791015625e-07 ;  /* 0x00000004ffad7435 */ /* 0x000fc800000001ff */
[----:B------:R-:W-:Y:S02]  /*2e20*/  MOV R174, R109 ;  /* 0x0000006d00ae7202 */ /* 0x000fe40000000f00 */
[----:B------:R-:W-:-:S07]  /*2e30*/  MOV R108, R172 ;  /* 0x000000ac006c7202 */ /* 0x000fce0000000f00 */
[----:B------:R-:W-:Y:S05]  /*2e40*/  WARPSYNC.COLLECTIVE R171, `(.L_x_10122) ;  /* 0x00000000ab087348 */ /* 0x000fea0003c00000 */
[----:B------:R0:W1:Y:S02]  /*2e50*/  SHFL.DOWN P6, R172, R174, R173, R176 ;  /* 0x080000adaeac7389 */ /* 0x00006400000c00b0 */
[----:B01----:R-:W-:Y:S01]  /*2e60*/  ENDCOLLECTIVE ;  /* 0x000000000000791b */ /* 0x003fe20003800000 */
.L_x_10122:
[----:B------:R-:W-:-:S05]  /*2e70*/  FADD.FTZ R108, R107, R108 ;  /* 0x0000006c6b6c7221 */ /* 0x000fca0000010000 */
[----:B------:R-:W-:Y:S02]  /*2e80*/  MOV R174, R108 ;  /* 0x0000006c00ae7202 */ /* 0x000fe40000000f00 */
[----:B------:R-:W-:-:S07]  /*2e90*/  MOV R110, R172 ;  /* 0x000000ac006e7202 */ /* 0x000fce0000000f00 */
[----:B------:R-:W-:Y:S05]  /*2ea0*/  WARPSYNC.COLLECTIVE R171, `(.L_x_10123) ;  /* 0x00000000ab087348 */ /* 0x000fea0003c00000 */
[----:B------:R0:W1:Y:S02]  /*2eb0*/  SHFL.DOWN P6, R172, R174, R173, R176 ;  /* 0x080000adaeac7389 */ /* 0x00006400000c00b0 */
[----:B01----:R-:W-:Y:S01]  /*2ec0*/  ENDCOLLECTIVE ;  /* 0x000000000000791b */ /* 0x003fe20003800000 */
.L_x_10123:
[----:B------:R-:W-:Y:S01]  /*2ed0*/  FADD.FTZ R110, R109, R110 ;  /* 0x0000006e6d6e7221 */ /* 0x000fe20000010000 */
[----:B------:R-:W-:-:S04]  /*2ee0*/  HFMA2.MMA R173, -RZ, RZ, 0, 1.1920928955078125e-07 ;  /* 0x00000002ffad7435 */ /* 0x000fc800000001ff */
[----:B------:R-:W-:Y:S02]  /*2ef0*/  MOV R174, R110 ;  /* 0x0000006e00ae7202 */ /* 0x000fe40000000f00 */
[----:B------:R-:W-:-:S07]  /*2f00*/  MOV R111, R172 ;  /* 0x000000ac006f7202 */ /* 0x000fce0000000f00 */
[----:B------:R-:W-:Y:S05]  /*2f10*/  WARPSYNC.COLLECTIVE R171, `(.L_x_10124) ;  /* 0x00000000ab087348 */ /* 0x000fea0003c00000 */
[----:B------:R0:W1:Y:S02]  /*2f20*/  SHFL.DOWN P6, R172, R174, R173, R176 ;  /* 0x080000adaeac7389 */ /* 0x00006400000c00b0 */
[----:B01----:R-:W-:Y:S01]  /*2f30*/  ENDCOLLECTIVE ;  /* 0x000000000000791b */ /* 0x003fe20003800000 */
.L_x_10124:
[----:B------:R-:W-:-:S05]  /*2f40*/  FADD.FTZ R111, R108, R111 ;  /* 0x0000006f6c6f7221 */ /* 0x000fca0000010000 */
[----:B------:R-:W-:Y:S02]  /*2f50*/  MOV R174, R111 ;  /* 0x0000006f00ae7202 */ /* 0x000fe40000000f00 */
[----:B------:R-:W-:-:S07]  /*2f60*/  MOV R163, R172 ;  /* 0x000000ac00a37202 */ /* 0x000fce0000000f00 */
[----:B------:R-:W-:Y:S05]  /*2f70*/  WARPSYNC.COLLECTIVE R171, `(.L_x_10125) ;  /* 0x00000000ab087348 */ /* 0x000fea0003c00000 */
[----:B------:R0:W1:Y:S02]  /*2f80*/  SHFL.DOWN P6, R172, R174, R173, R176 ;  /* 0x080000adaeac7389 */ /* 0x00006400000c00b0 */
[----:B01----:R-:W-:Y:S01]  /*2f90*/  ENDCOLLECTIVE ;  /* 0x000000000000791b */ /* 0x003fe20003800000 */
.L_x_10125:
[----:B------:R-:W-:Y:S01]  /*2fa0*/  FADD.FTZ R163, R110, R163 ;  /* 0x000000a36ea37221 */ /* 0x000fe20000010000 */
[----:B------:R-:W-:-:S04]  /*2fb0*/  HFMA2.MMA R173, -RZ, RZ, 0, 5.9604644775390625e-08 ;  /* 0x00000001ffad7435 */ /* 0x000fc800000001ff */
[----:B------:R-:W-:Y:S02]  /*2fc0*/  MOV R174, R163 ;  /* 0x000000a300ae7202 */ /* 0x000fe40000000f00 */
[----:B------:R-:W-:-:S07]  /*2fd0*/  MOV R164, R172 ;  /* 0x000000ac00a47202 */ /* 0x000fce0000000f00 */
[----:B------:R-:W-:Y:S05]  /*2fe0*/  WARPSYNC.COLLECTIVE R171, `(.L_x_10126) ;  /* 0x00000000ab087348 */ /* 0x000fea0003c00000 */
[----:B------:R0:W1:Y:S02]  /*2ff0*/  SHFL.DOWN P6, R172, R174, R173, R176 ;  /* 0x080000adaeac7389 */ /* 0x00006400000c00b0 */
[----:B01----:R-:W-:Y:S01]  /*3000*/  ENDCOLLECTIVE ;  /* 0x000000000000791b */ /* 0x003fe20003800000 */
.L_x_10126:
[----:B------:R-:W-:-:S05]  /*3010*/  FADD.FTZ R164, R111, R164 ;  /* 0x000000a46fa47221 */ /* 0x000fca0000010000 */
[----:B------:R-:W-:Y:S02]  /*3020*/  MOV R174, R164 ;  /* 0x000000a400ae7202 */ /* 0x000fe40000000f00 */
[----:B------:R-:W-:-:S07]  /*3030*/  MOV R106, R172 ;  /* 0x000000ac006a7202 */ /* 0x000fce0000000f00 */
[----:B------:R-:W-:Y:S05]  /*3040*/  WARPSYNC.COLLECTIVE R171, `(.L_x_10127) ;  /* 0x00000000ab087348 */ /* 0x000fea0003c00000 */
[----:B------:R0:W1:Y:S02]  /*3050*/  SHFL.DOWN P6, R172, R174, R173, R176 ;  /* 0x080000adaeac7389 */ /* 0x00006400000c00b0 */
[----:B01----:R-:W-:Y:S01]  /*3060*/  ENDCOLLECTIVE ;  /* 0x000000000000791b */ /* 0x003fe20003800000 */
.L_x_10127:
[----:B------:R-:W-:Y:S01]  /*3070*/  MOV R107, R172 ;  /* 0x000000ac006b7202 */ /* 0x000fe20000000f00 */
[----:B------:R-:W-:Y:S06]  /*3080*/  BRA `(.L_x_10128) ;  /* 0xffffffe800207947 */ /* 0x000fec000383ffff */
.L_x_10129:
        /* <DEDUP_REMOVED lines=15> */
.L_x_11439:


//--------------------- .text._ZN10layer_norm13ln_bwd_kernelINS_13Kernel_traitsIfffffjLj3072ELj1ELj1ELj4ELj16ENS_18Kernel_traits_baseILj3072EfffffjLj128EEEEELb0ELb0ELb0ELb1EEEvNS_9BwdParamsE --------------------------
	.section	.text._ZN10layer_norm13ln_bwd_kernelINS_13Kernel_traitsIfffffjLj3072ELj1ELj1ELj4ELj16ENS_18Kernel_traits_baseILj3072EfffffjLj128EEEEELb0ELb0ELb0ELb1EEEvNS_9BwdParamsE,"ax",@progbits
	.align	128
        .global         _ZN10layer_norm13ln_bwd_kernelINS_13Kernel_traitsIfffffjLj3072ELj1ELj1ELj4ELj16ENS_18Kernel_traits_baseILj3072EfffffjLj128EEEEELb0ELb0ELb0ELb1EEEvNS_9BwdParamsE
        .type           _ZN10layer_norm13ln_bwd_kernelINS_13Kernel_traitsIfffffjLj3072ELj1ELj1ELj4ELj16ENS_18Kernel_traits_baseILj3072EfffffjLj128EEEEELb0ELb0ELb0ELb1EEEvNS_9BwdParamsE,@function
        .size           _ZN10layer_norm13ln_bwd_kernelINS_13Kernel_traitsIfffffjLj3072ELj1ELj1ELj4ELj16ENS_18Kernel_traits_baseILj3072EfffffjLj128EEEEELb0ELb0ELb0ELb1EEEvNS_9BwdParamsE,(.L_x_11440 - _ZN10layer_norm13ln_bwd_kernelINS_13Kernel_traitsIfffffjLj3072ELj1ELj1ELj4ELj16ENS_18Kernel_traits_baseILj3072EfffffjLj128EEEEELb0ELb0ELb0ELb1EEEvNS_9BwdParamsE)
        .other          _ZN10layer_norm13ln_bwd_kernelINS_13Kernel_traitsIfffffjLj3072ELj1ELj1ELj4ELj16ENS_18Kernel_traits_baseILj3072EfffffjLj128EEEEELb0ELb0ELb0ELb1EEEvNS_9BwdParamsE,@"STO_CUDA_ENTRY STV_DEFAULT"
_ZN10layer_norm13ln_bwd_kernelINS_13Kernel_traitsIfffffjLj3072ELj1ELj1ELj4ELj16ENS_18Kernel_traits_baseILj3072EfffffjLj128EEEEELb0ELb0ELb0ELb1EEEvNS_9BwdParamsE:
.text._ZN10layer_norm13ln_bwd_kernelINS_13Kernel_traitsIfffffjLj3072ELj1ELj1ELj4ELj16ENS_18Kernel_traits_baseILj3072EfffffjLj128EEEEELb0ELb0ELb0ELb1EEEvNS_9BwdParamsE:
[----:B------:R-:W-:Y:S01]  /*0000*/  LDC R1, c[0x0][0x28] ;  /* 0x00000a00ff017b82 */ /* 0x000fe20000000800 */
[----:B------:R-:W0:Y:S07]  /*0010*/  S2R R154, SR_TID.X ;  /* 0x00000000009a7919 */ /* 0x000e2e0000002100 */
[----:B------:R-:W0:Y:S01]  /*0020*/  S2UR UR4, SR_CTAID.X ;  /* 0x00000000000479c3 */ /* 0x000e220000002500 */
        /* <DEDUP_REMOVED lines=37> */
.L_x_10130:
[----:B------:R-:W-:Y:S01]  /*0280*/  SHF.L.U32 R0, R154, 0x4, RZ ;  /* 0x000000049a007819 */ /* 0x000fe200000006ff */
[----:B------:R-:W-:-:S03]  /*0290*/  ULDC.64 UR6, c[0x0][0x260] ;  /* 0x0000980000067ab9 */ /* 0x000fc60000000a00 */
[----:B------:R-:W-:-:S04]  /*02a0*/  LOP3.LUT R0, R0, 0x7f0, RZ, 0xc0, !PT ;  /* 0x000007f000007812 */ /* 0x000fc800078ec0ff */
[----:B------:R-:W-:Y:S01]  /*02b0*/  IADD3 R2, P0, R0, UR6, RZ ;  /* 0x0000000600027c10 */ /* 0x000fe2000ff1e0ff */
[----:B------:R-:W-:-:S03]  /*02c0*/  HFMA2.MMA R0, -RZ, RZ, 0, 5.9604644775390625e-08 ;  /* 0x00000001ff007435 */ /* 0x000fc600000001ff */
[----:B------:R-:W-:Y:S01]  /*02d0*/  IADD3.X R3, RZ, UR7, RZ, P0, !PT ;  /* 0x00000007ff037c10 */ /* 0x000fe200087fe4ff */
[----:B------:R-:W-:Y:S02]  /*02e0*/  ULDC.64 UR6, c[0x0][0x270] ;  /* 0x00009c0000067ab9 */ /* 0x000fe40000000a00 */
[----:B------:R-:W-:Y:S02]  /*02f0*/  ISETP.NE.U32.AND P2, PT, RZ, UR6, PT ;  /* 0x00000006ff007c0c */ /* 0x000fe4000bf45070 */
[----:B------:R-:W5:Y:S01]  /*0300*/  LDG.E.128 R24, desc[UR4][R2.64] ;  /* 0x0000000402187981 */ /* 0x000f62000c1e1d00 */
[----:B------:R-:W-:-:S03]  /*0310*/  MOV R153, RZ ;  /* 0x000000ff00997202 */ /* 0x000fc60000000f00 */
[----:B------:R-:W5:Y:S01]  /*0320*/  LDG.E.128 R20, desc[UR4][R2.64+0x800] ;  /* 0x0008000402147981 */ /* 0x000f62000c1e1d00 */
[----:B------:R-:W-:-:S03]  /*0330*/  ISETP.NE.AND.EX P2, PT, RZ, UR7, PT, P2 ;  /* 0x00000007ff007c0c */ /* 0x000fc6000bf45320 */
[----:B------:R-:W5:Y:S01]  /*0340*/  LDG.E.128 R16, desc[UR4][R2.64+0x1000] ;  /* 0x0010000402107981 */ /* 0x000f62000c1e1d00 */
[----:B------:R-:W-:-:S03]  /*0350*/  CS2R R150, SRZ ;  /* 0x0000000000967805 */ /* 0x000fc6000001ff00 */
[----:B------:R-:W5:Y:S01]  /*0360*/  LDG.E.128 R12, desc[UR4][R2.64+0x1800] ;  /* 0x00180004020c7981 */ /* 0x000f62000c1e1d00 */
[----:B------:R-:W-:-:S03]  /*0370*/  CS2R R148, SRZ ;  /* 0x0000000000947805 */ /* 0x000fc6000001ff00 */
[----:B------:R-:W5:Y:S01]  /*0380*/  LDG.E.128 R8, desc[UR4][R2.64+0x2000] ;  /* 0x0020000402087981 */ /* 0x000f62000c1e1d00 */
[----:B------:R-:W-:-:S03]  /*0390*/  CS2R R146, SRZ ;  /* 0x0000000000927805 */ /* 0x000fc6000001ff00 */
[----:B------:R0:W5:Y:S01]  /*03a0*/  LDG.E.128 R4, desc[UR4][R2.64+0x2800] ;  /* 0x0028000402047981 */ /* 0x000162000c1e1d00 */
        /* <DEDUP_REMOVED lines=9> */
[----:B0-----:R-:W-:Y:S01]  /*0440*/  HFMA2.MMA R2, -RZ, RZ, 0, 0 ;  /* 0x00000000ff027435 */ /* 0x001fe200000001ff */
        /* <DEDUP_REMOVED lines=11> */
[----:B------:R-:W-:-:S07]  /*0500*/  PRMT R3, R0, 0x7610, R3 ;  /* 0x0000761000037816 */ /* 0x000fce0000000003 */
.L_x_10138:
[----:B0-----:R-:W0:Y:S01]  /*0510*/  LDC.64 R64, c[0x0][0x250] ;  /* 0x00009400ff407b82 */ /* 0x001e220000000a00 */
[----:B------:R-:W-:-:S05]  /*0520*/  IMAD R0, R152, UR8, RZ ;  /* 0x0000000898007c24 */ /* 0x000fca000f8e02ff */
[----:B------:R-:W-:Y:S02]  /*0530*/  SHF.R.S32.HI R57, RZ, 0x1f, R0 ;  /* 0x0000001fff397819 */ /* 0x000fe40000011400 */
[----:B------:R-:W1:Y:S02]  /*0540*/  LDC.64 R72, c[0x0][0x258] ;  /* 0x00009600ff487b82 */ /* 0x000e640000000a00 */
[----:B------:R-:W-:Y:S02]  /*0550*/  LEA.HI R57, R57, R0, RZ, 0x2 ;  /* 0x0000000039397211 */ /* 0x000fe400078f10ff */
[----:B------:R-:W-:-:S04]  /*0560*/  LOP3.LUT R0, R154, 0x7f, RZ, 0xc0, !PT ;  /* 0x0000007f9a007812 */ /* 0x000fc800078ec0ff */
[----:B------:R-:W-:Y:S01]  /*0570*/  LEA.HI.SX32 R167, R57, R0, 0x1e ;  /* 0x0000000039a77211 */ /* 0x000fe200078ff2ff */
[----:B------:R-:W2:Y:S03]  /*0580*/  LDC.64 R100, c[0x0][0x2b8] ;  /* 0x0000ae00ff647b82 */ /* 0x000ea60000000a00 */
[C---:B------:R-:W-:Y:S02]  /*0590*/  SHF.L.U32 R166, R167.reuse, 0x4, RZ ;  /* 0x00000004a7a67819 */ /* 0x040fe400000006ff */
[----:B------:R-:W-:Y:S01]  /*05a0*/  SHF.R.U32.HI R188, RZ, 0x1c, R167 ;  /* 0x0000001cffbc7819 */ /* 0x000fe200000116a7 */
[----:B0-----:R-:W-:Y:S01]  /*05b0*/  IMAD.WIDE R64, R152, 0x4, R64 ;  /* 0x0000000498407825 */ /* 0x001fe200078e0240 */
[----:B------:R-:W-:Y:S01]  /*05c0*/  IADD3 R56, P0, R166, UR10, RZ ;  /* 0x0000000aa6387c10 */ /* 0x000fe2000ff1e0ff */
[----:B------:R-:W0:Y:S01]  /*05d0*/  LDC.64 R104, c[0x0][0x2c8] ;  /* 0x0000b200ff687b82 */ /* 0x000e220000000a00 */
[----:B------:R-:W-:-:S02]  /*05e0*/  IADD3 R171, R167, 0x80, RZ ;  /* 0x00000080a7ab7810 */ /* 0x000fc40007ffe0ff */
[----:B------:R-:W-:Y:S01]  /*05f0*/  IADD3.X R57, R188, UR11, RZ, P0, !PT ;  /* 0x0000000bbc397c10 */ /* 0x000fe200087fe4ff */
[----:B------:R-:W3:Y:S01]  /*0600*/  LDG.E R187, desc[UR4][R64.64] ;  /* 0x0000000440bb7981 */ /* 0x000ee2000c1e1900 */
[----:B------:R-:W-:Y:S01]  /*0610*/  SHF.L.U32 R165, R171, 0x4, RZ ;  /* 0x00000004aba57819 */ /* 0x000fe200000006ff */
[----:B-1----:R-:W-:Y:S01]  /*0620*/  IMAD.WIDE R72, R152, 0x4, R72 ;  /* 0x0000000498487825 */ /* 0x002fe200078e0248 */
[----:B------:R-:W-:Y:S01]  /*0630*/  IADD3 R173, R167, 0x100, RZ ;  /* 0x00000100a7ad7810 */ /* 0x000fe20007ffe0ff */
[----:B------:R-:W1:Y:S01]  /*0640*/  @P2 LDC.64 R168, c[0x0][0x270] ;  /* 0x00009c00ffa82b82 */ /* 0x000e620000000a00 */
[----:B------:R-:W4:Y:S01]  /*0650*/  LDG.E.128 R56, desc[UR4][R56.64] ;  /* 0x0000000438387981 */ /* 0x000f22000c1e1d00 */
[----:B------:R-:W-:Y:S02]  /*0660*/  SHF.R.U32.HI R164, RZ, 0x1c, R171 ;  /* 0x0000001cffa47819 */ /* 0x000fe400000116ab */
[----:B------:R-:W-:Y:S01]  /*0670*/  IADD3 R66, P0, R165, UR10, RZ ;  /* 0x0000000aa5427c10 */ /* 0x000fe2000ff1e0ff */
[----:B------:R2:W4:Y:S01]  /*0680*/  LDG.E R159, desc[UR4][R72.64] ;  /* 0x00000004489f7981 */ /* 0x000522000c1e1900 */
[----:B------:R-:W-:Y:S01]  /*0690*/  SHF.L.U32 R163, R173, 0x4, RZ ;  /* 0x00000004ada37819 */ /* 0x000fe200000006ff */
[----:B--2---:R-:W-:Y:S01]  /*06a0*/  IMAD.WIDE.U32 R60, R167, 0x10, R100 ;  /* 0x00000010a73c7825 */ /* 0x004fe200078e0064 */
[----:B------:R-:W-:-:S02]  /*06b0*/  IADD3.X R67, R164, UR11, RZ, P0, !PT ;  /* 0x0000000ba4437c10 */ /* 0x000fc400087fe4ff */
[----:B------:R-:W-:Y:S02]  /*06c0*/  SHF.R.U32.HI R162, RZ, 0x1c, R173 ;  /* 0x0000001cffa27819 */ /* 0x000fe400000116ad */
[----:B------:R-:W-:Y:S01]  /*06d0*/  IADD3 R177, R167, 0x180, RZ ;  /* 0x00000180a7b17810 */ /* 0x000fe20007ffe0ff */
[----:B------:R-:W2:Y:S01]  /*06e0*/  LDG.E.128 R60, desc[UR4][R60.64] ;  /* 0x000000043c3c7981 */ /* 0x000ea2000c1e1d00 */
[----:B------:R-:W-:-:S03]  /*06f0*/  IADD3 R72, P0, R163, UR10, RZ ;  /* 0x0000000aa3487c10 */ /* 0x000fc6000ff1e0ff */
[----:B------:R-:W2:Y:S01]  /*0700*/  LDG.E.128 R64, desc[UR4][R66.64] ;  /* 0x0000000442407981 */ /* 0x000ea2000c1e1d00 */
[----:B------:R-:W-:Y:S02]  /*0710*/  IADD3.X R73, R162, UR11, RZ, P0, !PT ;  /* 0x0000000ba2497c10 */ /* 0x000fe400087fe4ff */
[----:B------:R-:W-:Y:S02]  /*0720*/  SHF.L.U32 R161, R177, 0x4, RZ ;  /* 0x00000004b1a17819 */ /* 0x000fe400000006ff */
[----:B------:R-:W-:Y:S02]  /*0730*/  SHF.R.U32.HI R160, RZ, 0x1c, R177 ;  /* 0x0000001cffa07819 */ /* 0x000fe400000116b1 */
[----:B------:R-:W2:Y:S01]  /*0740*/  LDG.E.128 R72, desc[UR4][R72.64] ;  /* 0x0000000448487981 */ /* 0x000ea2000c1e1d00 */
[----:B------:R-:W-:-:S04]  /*0750*/  IADD3 R80, P0, R161, UR10, RZ ;  /* 0x0000000aa1507c10 */ /* 0x000fc8000ff1e0ff */
[----:B------:R-:W-:-:S06]  /*0760*/  IADD3.X R81, R160, UR11, RZ, P0, !PT ;  /* 0x0000000ba0517c10 */ /* 0x000fcc00087fe4ff */
[----:B------:R-:W2:Y:S01]  /*0770*/  LDG.E.128 R80, desc[UR4][R80.64] ;  /* 0x0000000450507981 */ /* 0x000ea2000c1e1d00 */
[----:B------:R-:W-:-:S06]  /*0780*/  IMAD.WIDE.U32 R68, R171, 0x10, R100 ;  /* 0x00000010ab447825 */ /* 0x000fcc00078e0064 */
[----:B------:R-:W2:Y:S01]  /*0790*/  LDG.E.128 R68, desc[UR4][R68.64] ;  /* 0x0000000444447981 */ /* 0x000ea2000c1e1d00 */
[----:B------:R-:W-:-:S04]  /*07a0*/  IMAD.WIDE.U32 R76, R173, 0x10, R100 ;  /* 0x00000010ad4c7825 */ /* 0x000fc800078e0064 */
[----:B------:R-:W-:Y:S02]  /*07b0*/  IMAD.WIDE.U32 R84, R177, 0x10, R100 ;  /* 0x00000010b1547825 */ /* 0x000fe400078e0064 */
[----:B------:R-:W2:Y:S04]  /*07c0*/  LDG.E.128 R76, desc[UR4][R76.64] ;  /* 0x000000044c4c7981 */ /* 0x000ea8000c1e1d00 */
[----:B------:R-:W2:Y:S01]  /*07d0*/  LDG.E.128 R84, desc[UR4][R84.64] ;  /* 0x0000000454547981 */ /* 0x000ea2000c1e1d00 */
[----:B------:R-:W-:-:S04]  /*07e0*/  IADD3 R179, R167, 0x200, RZ ;  /* 0x00000200a7b37810 */ /* 0x000fc80007ffe0ff */
[----:B------:R-:W-:Y:S02]  /*07f0*/  SHF.L.U32 R158, R179, 0x4, RZ ;  /* 0x00000004b39e7819 */ /* 0x000fe400000006ff */
[----:B------:R-:W-:Y:S02]  /*0800*/  SHF.R.U32.HI R157, RZ, 0x1c, R179 ;  /* 0x0000001cff9d7819 */ /* 0x000fe400000116b3 */
[----:B------:R-:W-:Y:S02]  /*0810*/  IADD3 R88, P0, R158, UR10, RZ ;  /* 0x0000000a9e587c10 */ /* 0x000fe4000ff1e0ff */
[----:B------:R-:W-:Y:S02]  /*0820*/  IADD3 R181, R167, 0x280, RZ ;  /* 0x00000280a7b57810 */ /* 0x000fe40007ffe0ff */
[----:B------:R-:W-:Y:S01]  /*0830*/  IADD3.X R89, R157, UR11, RZ, P0, !PT ;  /* 0x0000000b9d597c10 */ /* 0x000fe200087fe4ff */
[----:B------:R-:W-:Y:S01]  /*0840*/  IMAD.WIDE.U32 R92, R179, 0x10, R100 ;  /* 0x00000010b35c7825 */ /* 0x000fe200078e0064 */
[----:B------:R-:W-:-:S02]  /*0850*/  SHF.L.U32 R156, R181, 0x4, RZ ;  /* 0x00000004b59c7819 */ /* 0x000fc400000006ff */
[----:B------:R-:W-:Y:S02]  /*0860*/  SHF.R.U32.HI R0, RZ, 0x1c, R181 ;  /* 0x0000001cff007819 */ /* 0x000fe400000116b5 */
[----:B------:R-:W2:Y:S01]  /*0870*/  LDG.E.128 R88, desc[UR4][R88.64] ;  /* 0x0000000458587981 */ /* 0x000ea2000c1e1d00 */
[----:B------:R-:W-:-:S03]  /*0880*/  IADD3 R96, P0, R156, UR10, RZ ;  /* 0x0000000a9c607c10 */ /* 0x000fc6000ff1e0ff */
[----:B------:R-:W2:Y:S01]  /*0890*/  LDG.E.128 R92, desc[UR4][R92.64] ;  /* 0x000000045c5c7981 */ /* 0x000ea2000c1e1d00 */
[----:B------:R-:W-:Y:S01]  /*08a0*/  IADD3.X R97, R0, UR11, RZ, P0, !PT ;  /* 0x0000000b00617c10 */ /* 0x000fe200087fe4ff */
[----:B------:R-:W-:-:S05]  /*08b0*/  IMAD.WIDE.U32 R100, R181, 0x10, R100 ;  /* 0x00000010b5647825 */ /* 0x000fca00078e0064 */
[----:B------:R-:W2:Y:S04]  /*08c0*/  LDG.E.128 R96, desc[UR4][R96.64] ;  /* 0x0000000460607981 */ /* 0x000ea8000c1e1d00 */
[----:B------:R-:W2:Y:S01]  /*08d0*/  LDG.E.128 R100, desc[UR4][R100.64] ;  /* 0x0000000464647981 */ /* 0x000ea2000c1e1d00 */
[----:B0-----:R-:W-:-:S04]  /*08e0*/  ISETP.NE.U32.AND P0, PT, R104, RZ, PT ;  /* 0x000000ff6800720c */ /* 0x001fc80003f05070 */
[----:B------:R-:W-:Y:S02]  /*08f0*/  ISETP.NE.AND.EX P0, PT, R105, RZ, PT, P0 ;  /* 0x000000ff6900720c */ /* 0x000fe40003f05300 */
[----:B------:R-:W-:Y:S02]  /*0900*/  SHF.R.S32.HI R155, RZ, 0x1f, R152 ;  /* 0x0000001fff9b7819 */ /* 0x000fe40000011498 */
[----:B-1----:R-:W-:-:S09]  /*0910*/  @P2 LEA R168, P1, R152, R168, 0x2 ;  /* 0x000000a898a82211 */ /* 0x002fd200078210ff */
[----:B------:R-:W-:-:S04]  /*0920*/  @P0 LEA R172, P3, R173, R104, 0x4 ;  /* 0x00000068adac0211 */ /* 0x000fc800078620ff */
[----:B------:R-:W-:Y:S02]  /*0930*/  @P0 LEA.HI.X R173, R173, R105, RZ, 0x4, P3 ;  /* 0x00000069adad0211 */ /* 0x000fe400018f24ff */
[CC--:B------:R-:W-:Y:S02]  /*0940*/  @P0 LEA R180, P3, R181.reuse, R104.reuse, 0x4 ;  /* 0x00000068b5b40211 */ /* 0x0c0fe400078620ff */
[----:B------:R-:W-:Y:S01]  /*0950*/  @P2 LEA.HI.X R169, R152, R169, R155, 0x2, P1 ;  /* 0x000000a998a92211 */ /* 0x000fe200008f149b */
[----:B-----5:R-:W5:Y:S01]  /*0960*/  @P0 LDG.E.128 R36, desc[UR4][R172.64] ;  /* 0x00000004ac240981 */ /* 0x020f62000c1e1d00 */
[-C--:B------:R-:W-:Y:S02]  /*0970*/  @P0 LEA.HI.X R181, R181, R105.reuse, RZ, 0x4, P3 ;  /* 0x00000069b5b50211 */ /* 0x080fe400018f24ff */
[----:B------:R-:W-:Y:S02]  /*0980*/  ISETP.NE.AND P3, PT, RZ, UR9, PT ;  /* 0x00000009ff007c0c */ /* 0x000fe4000bf65270 */
[C---:B------:R-:W-:Y:S01]  /*0990*/  @P0 LEA R174, P1, R167.reuse, R104, 0x4 ;  /* 0x00000068a7ae0211 */ /* 0x040fe200078220ff */
[----:B------:R-:W5:Y:S03]  /*09a0*/  @P0 LDG.E.128 R48, desc[UR4][R180.64] ;  /* 0x00000004b4300981 */ /* 0x000f66000c1e1d00 */
[----:B------:R-:W-:-:S02]  /*09b0*/  @P0 LEA.HI.X R175, R167, R105, RZ, 0x4, P1 ;  /* 0x00000069a7af0211 */ /* 0x000fc400008f24ff */
[-C--:B------:R-:W-:Y:S02]  /*09c0*/  @P0 LEA R170, P1, R171, R104.reuse, 0x4 ;  /* 0x00000068abaa0211 */ /* 0x080fe400078220ff */
[----:B------:R-:W-:Y:S01]  /*09d0*/  LOP3.LUT P5, RZ, R3, 0xff, RZ, 0xc0, !PT ;  /* 0x000000ff03ff7812 */ /* 0x000fe200078ac0ff */
[----:B------:R-:W5:Y:S01]  /*09e0*/  @P0 LDG.E.128 R28, desc[UR4][R174.64] ;  /* 0x00000004ae1c0981 */ /* 0x000f62000c1e1d00 */
[-C--:B------:R-:W-:Y:S02]  /*09f0*/  @P0 LEA.HI.X R171, R171, R105.reuse, RZ, 0x4, P1 ;  /* 0x00000069abab0211 */ /* 0x080fe400008f24ff */
[----:B------:R-:W-:Y:S02]  /*0a00*/  MOV R155, 0x3f800000 ;  /* 0x3f800000009b7802 */ /* 0x000fe40000000f00 */
[CC--:B------:R-:W-:Y:S01]  /*0a10*/  @P0 LEA R178, P4, R179.reuse, R104.reuse, 0x4 ;  /* 0x00000068b3b20211 */ /* 0x0c0fe200078820ff */
[----:B------:R0:W5:Y:S03]  /*0a20*/  @P0 LDG.E.128 R32, desc[UR4][R170.64] ;  /* 0x00000004aa200981 */ /* 0x000166000c1e1d00 */
[----:B------:R-:W-:Y:S01]  /*0a30*/  @P0 LEA.HI.X R179, R179, R105, RZ, 0x4, P4 ;  /* 0x00000069b3b30211 */ /* 0x000fe200020f24ff */
[----:B------:R1:W5:Y:S04]  /*0a40*/  @P2 LDG.E R155, desc[UR4][R168.64] ;  /* 0x00000004a89b2981 */ /* 0x000368000c1e1900 */
[----:B------:R2:W5:Y:S01]  /*0a50*/  @P0 LDG.E.128 R44, desc[UR4][R178.64] ;  /* 0x00000004b22c0981 */ /* 0x000562000c1e1d00 */
[----:B------:R-:W-:-:S04]  /*0a60*/  @P0 LEA R176, P1, R177, R104, 0x4 ;  /* 0x00000068b1b00211 */ /* 0x000fc800078220ff */
[----:B------:R-:W-:-:S05]  /*0a70*/  @P0 LEA.HI.X R177, R177, R105, RZ, 0x4, P1 ;  /* 0x00000069b1b10211 */ /* 0x000fca00008f24ff */
[----:B------:R2:W5:Y:S01]  /*0a80*/  @P0 LDG.E.128 R40, desc[UR4][R176.64] ;  /* 0x00000004b0280981 */ /* 0x000562000c1e1d00 */
[----:B------:R-:W-:Y:S01]  /*0a90*/  UMOV UR6, 0xffffffff ;  /* 0xffffffff00067882 */ /* 0x000fe20000000000 */
[----:B------:R-:W-:Y:S02]  /*0aa0*/  LOP3.LUT P0, RZ, R154, 0x1f, RZ, 0xc0, !PT ;  /* 0x0000001f9aff7812 */ /* 0x000fe4000780c0ff */
[----:B---3--:R-:W-:-:S05]  /*0ab0*/  FSEL R187, R187, RZ, !P3 ;  /* 0x000000ffbbbb7208 */ /* 0x008fca0005800000 */
[----:B----4-:R-:W-:-:S04]  /*0ac0*/  FADD.FTZ R56, -R187, R56 ;  /* 0x00000038bb387221 */ /* 0x010fc80000010100 */
[----:B------:R-:W-:Y:S01]  /*0ad0*/  FMUL.FTZ R3, R159, R56 ;  /* 0x000000389f037220 */ /* 0x000fe20000410000 */
[C---:B------:R-:W-:Y:S01]  /*0ae0*/  FADD.FTZ R56, -R187.reuse, R59 ;  /* 0x0000003bbb387221 */ /* 0x040fe20000010100 */
[----:B------:R-:W-:-:S03]  /*0af0*/  FADD.FTZ R58, -R187, R58 ;  /* 0x0000003abb3a7221 */ /* 0x000fc60000010100 */
[C---:B0-----:R-:W-:Y:S01]  /*0b00*/  FMUL.FTZ R171, R159.reuse, R56 ;  /* 0x000000389fab7220 */ /* 0x041fe20000410000 */
[----:B-1----:R-:W-:Y:S01]  /*0b10*/  FMUL.FTZ R169, R159, R58 ;  /* 0x0000003a9fa97220 */ /* 0x002fe20000410000 */
[C---:B--2---:R-:W-:Y:S01]  /*0b20*/  FADD.FTZ R56, -R187.reuse, R65 ;  /* 0x00000041bb387221 */ /* 0x044fe20000010100 */
[----:B------:R-:W-:-:S03]  /*0b30*/  FADD.FTZ R58, -R187, R67 ;  /* 0x00000043bb3a7221 */ /* 0x000fc60000010100 */
[C---:B------:R-:W-:Y:S01]  /*0b40*/  FMUL.FTZ R175, R159.reuse, R56 ;  /* 0x000000389faf7220 */ /* 0x040fe20000410000 */
[----:B------:R-:W-:Y:S01]  /*0b50*/  FMUL.FTZ R179, R159, R58 ;  /* 0x0000003a9fb37220 */ /* 0x000fe20000410000 */
[C---:B------:R-:W-:Y:S01]  /*0b60*/  FADD.FTZ R56, -R187.reuse, R72 ;  /* 0x00000048bb387221 */ /* 0x040fe20000010100 */
[C---:B------:R-:W-:Y:S01]  /*0b70*/  FADD.FTZ R58, -R187.reuse, R73 ;  /* 0x00000049bb3a7221 */ /* 0x040fe20000010100 */
[----:B------:R-:W-:Y:S02]  /*0b80*/  FADD.FTZ R168, -R187, R57 ;  /* 0x00000039bba87221 */ /* 0x000fe40000010100 */
[----:B------:R-:W-:Y:S01]  /*0b90*/  FMUL.FTZ R73, R159, R56 ;  /* 0x000000389f497220 */ /* 0x000fe20000410000 */
[----:B------:R-:W-:Y:S01]  /*0ba0*/  FADD.FTZ R56, -R187, R75 ;  /* 0x0000004bbb387221 */ /* 0x000fe20000010100 */
[C---:B------:R-:W-:Y:S01]  /*0bb0*/  FMUL.FTZ R167, R159.reuse, R168 ;  /* 0x000000a89fa77220 */ /* 0x040fe20000410000 */
[----:B------:R-:W-:Y:S02]  /*0bc0*/  FMUL.FTZ R168, R24, R60 ;  /* 0x0000003c18a87220 */ /* 0x000fe40000410000 */
[----:B------:R-:W-:Y:S01]  /*0bd0*/  FMUL.FTZ R181, R159, R56 ;  /* 0x000000389fb57220 */ /* 0x000fe20000410000 */
[----:B------:R-:W-:Y:S01]  /*0be0*/  FADD.FTZ R56, -R187, R81 ;  /* 0x00000051bb387221 */ /* 0x000fe20000010100 */
[----:B------:R-:W-:Y:S01]  /*0bf0*/  FMUL.FTZ R170, R25, R61 ;  /* 0x0000003d19aa7220 */ /* 0x000fe20000410000 */
[----:B------:R-:W-:-:S02]  /*0c00*/  FADD.FTZ R57, RZ, R168 ;  /* 0x000000a8ff397221 */ /* 0x000fc40000010000 */
[----:B------:R-:W-:Y:S01]  /*0c10*/  FMUL.FTZ R81, R159, R56 ;  /* 0x000000389f517220 */ /* 0x000fe20000410000 */
[----:B------:R-:W-:Y:S01]  /*0c20*/  FFMA.FTZ R56, R3, R168, RZ ;  /* 0x000000a803387223 */ /* 0x000fe200000100ff */
[----:B------:R-:W-:Y:S01]  /*0c30*/  FMUL.FTZ R172, R26, R62 ;  /* 0x0000003e1aac7220 */ /* 0x000fe20000410000 */
[----:B------:R-:W-:Y:S02]  /*0c40*/  FADD.FTZ R57, R57, R170 ;  /* 0x000000aa39397221 */ /* 0x000fe40000010000 */
[----:B------:R-:W-:Y:S01]  /*0c50*/  FFMA.FTZ R56, R167, R170, R56 ;  /* 0x000000aaa7387223 */ /* 0x000fe20000010038 */
        /* <DEDUP_REMOVED lines=27> */
[C---:B------:R-:W-:Y:S01]  /*0e10*/  FMUL.FTZ R75, R159.reuse, R58 ;  /* 0x0000003a9f4b7220 */ /* 0x040fe20000410000 */
[----:B------:R-:W-:Y:S01]  /*0e20*/  FMUL.FTZ R184, R159, R82 ;  /* 0x000000529fb87220 */ /* 0x000fe20000410000 */
[C---:B------:R-:W-:Y:S01]  /*0e30*/  FADD.FTZ R74, -R187.reuse, R74 ;  /* 0x0000004abb4a7221 */ /* 0x040fe20000010100 */
[----:B------:R-:W-:Y:S01]  /*0e40*/  FADD.FTZ R58, -R187, R83 ;  /* 0x00000053bb3a7221 */ /* 0x000fe20000010100 */
        /* <DEDUP_REMOVED lines=9> */
[C---:B------:R-:W-:Y:S01]  /*0ee0*/  FMUL.FTZ R180, R159.reuse, R74 ;  /* 0x0000004a9fb47220 */ /* 0x040fe20000410000 */
        /* <DEDUP_REMOVED lines=8> */
[----:B------:R-:W-:Y:S01]  /*0f70*/  FADD.FTZ R80, -R187, R80 ;  /* 0x00000050bb507221 */ /* 0x000fe20000010100 */
[----:B------:R-:W-:Y:S01]  /*0f80*/  FFMA.FTZ R56, R180, R183, R57 ;  /* 0x000000b7b4387223 */ /* 0x000fe20000010039 */
[----:B------:R-:W-:Y:S01]  /*0f90*/  FMUL.FTZ R83, R12, R84 ;  /* 0x000000540c537220 */ /* 0x000fe20000410000 */
[----:B------:R-:W-:Y:S01]  /*0fa0*/  FADD.FTZ R58, R59, R78 ;  /* 0x0000004e3b3a7221 */ /* 0x000fe20000010000 */
[----:B------:R-:W-:Y:S01]  /*0fb0*/  FMUL.FTZ R80, R159, R80 ;  /* 0x000000509f507220 */ /* 0x000fe20000410000 */
[----:B------:R-:W-:-:S02]  /*0fc0*/  FFMA.FTZ R59, R181, R78, R56 ;  /* 0x0000004eb53b7223 */ /* 0x000fc40000010038 */
[----:B------:R-:W-:Y:S02]  /*0fd0*/  FADD.FTZ R57, R58, R83 ;  /* 0x000000533a397221 */ /* 0x000fe40000010000 */
[----:B------:R-:W-:Y:S02]  /*0fe0*/  FFMA.FTZ R56, R80, R83, R59 ;  /* 0x0000005350387223 */ /* 0x000fe4000001003b */
[----:B------:R-:W-:Y:S01]  /*0ff0*/  FADD.FTZ R58, R57, R186 ;  /* 0x000000ba393a7221 */ /* 0x000fe20000010000 */
[C---:B------:R-:W-:Y:S01]  /*1000*/  FADD.FTZ R135, R68.reuse, R135 ;  /* 0x0000008744877221 */ /* 0x040fe20000010000 */
[----:B------:R-:W-:Y:S01]  /*1010*/  FFMA.FTZ R57, R81, R186, R56 ;  /* 0x000000ba51397223 */ /* 0x000fe20000010038 */
[----:B------:R-:W-:Y:S01]  /*1020*/  FFMA.FTZ R111, R68, R173, R111 ;  /* 0x000000ad446f7223 */ /* 0x000fe2000001006f */
[----:B------:R-:W-:Y:S01]  /*1030*/  FADD.FTZ R68, -R187, R89 ;  /* 0x00000059bb447221 */ /* 0x000fe20000010100 */
[----:B------:R-:W-:Y:S01]  /*1040*/  FMUL.FTZ R185, R15, R87 ;  /* 0x000000570fb97220 */ /* 0x000fe20000410000 */
[----:B------:R-:W-:Y:S01]  /*1050*/  FADD.FTZ R58, R58, R85 ;  /* 0x000000553a3a7221 */ /* 0x000fe20000010000 */
[C---:B------:R-:W-:Y:S01]  /*1060*/  FADD.FTZ R66, -R187.reuse, R88 ;  /* 0x00000058bb427221 */ /* 0x040fe20000010100 */
[----:B------:R-:W-:Y:S01]  /*1070*/  FFMA.FTZ R57, R184, R85, R57 ;  /* 0x00000055b8397223 */ /* 0x000fe20000010039 */
[----:B------:R-:W-:Y:S01]  /*1080*/  FADD.FTZ R90, -R187, R90 ;  /* 0x0000005abb5a7221 */ /* 0x000fe20000010100 */
[C---:B------:R-:W-:Y:S01]  /*1090*/  FMUL.FTZ R68, R159.reuse, R68 ;  /* 0x000000449f447220 */ /* 0x040fe20000410000 */
        /* <DEDUP_REMOVED lines=14> */
[C---:B------:R-:W-:Y:S01]  /*1180*/  FADD.FTZ R96, -R187.reuse, R96 ;  /* 0x00000060bb607221 */ /* 0x040fe20000010100 */
[C---:B------:R-:W-:Y:S01]  /*1190*/  FADD.FTZ R131, R60.reuse, R131 ;  /* 0x000000833c837221 */ /* 0x040fe20000010000 */
[----:B------:R-:W-:Y:S01]  /*11a0*/  FFMA.FTZ R107, R60, R3, R107 ;  /* 0x000000033c6b7223 */ /* 0x000fe2000001006b */
[----:B------:R-:W-:Y:S01]  /*11b0*/  FMUL.FTZ R94, R10, R94 ;  /* 0x0000005e0a5e7220 */ /* 0x000fe20000410000 */
[----:B------:R-:W-:Y:S01]  /*11c0*/  FADD.FTZ R59, R56, R93 ;  /* 0x0000005d383b7221 */ /* 0x000fe20000010000 */
[----:B------:R-:W-:Y:S01]  /*11d0*/  FADD.FTZ R60, -R187, R91 ;  /* 0x0000005bbb3c7221 */ /* 0x000fe20000010100 */
        /* <DEDUP_REMOVED lines=32> */
[----:B------:R-:W-:Y:S01]  /*13e0*/  FADD.FTZ R62, -R187, R99 ;  /* 0x00000063bb3e7221 */ /* 0x000fe20000010100 */
[----:B------:R-:W-:Y:S01]  /*13f0*/  SHF.R.U32.HI R61, RZ, 0x5, R154 ;  /* 0x00000005ff3d7819 */ /* 0x000fe2000001169a */
[----:B------:R-:W-:Y:S01]  /*1400*/  FMUL.FTZ R84, R159, R84 ;  /* 0x000000549f547220 */ /* 0x000fe20000410000 */
[----:B------:R-:W-:Y:S01]  /*1410*/  FMUL.FTZ R87, R6, R102 ;  /* 0x0000006606577220 */ /* 0x000fe20000410000 */
        /* <DEDUP_REMOVED lines=40> */
.L_x_10149:
[----:B------:R-:W3:Y:S01]  /*16a0*/  S2R R65, SR_CgaCtaId ;  /* 0x0000000000417919 */ /* 0x000ee20000008800 */
[----:B------:R-:W-:Y:S01]  /*16b0*/  MOV R60, 0x400 ;  /* 0x00000400003c7802 */ /* 0x000fe20000000f00 */
[----:B-1----:R-:W-:Y:S01]  /*16c0*/  FADD.FTZ R64, R59, R64 ;  /* 0x000000403b407221 */ /* 0x002fe20000010000 */
[----:B------:R-:W-:Y:S01]  /*16d0*/  @!P0 LOP3.LUT R58, R61, 0x3, RZ, 0xc0, !PT ;  /* 0x000000033d3a8812 */ /* 0x000fe200078ec0ff */
[----:B------:R-:W-:Y:S05]  /*16e0*/  WARPSYNC.ALL ;  /* 0x0000000000007948 */ /* 0x000fea0003800000 */
[----:B------:R-:W-:Y:S02]  /*16f0*/  @!P0 IADD3 R58, R63, R58, RZ ;  /* 0x0000003a3f3a8210 */ /* 0x000fe40007ffe0ff */
[----:B------:R-:W-:-:S04]  /*1700*/  ISETP.NE.U32.AND P1, PT, R104, RZ, PT ;  /* 0x000000ff6800720c */ /* 0x000fc80003f25070 */
[----:B------:R-:W-:Y:S02]  /*1710*/  ISETP.NE.AND.EX P1, PT, R105, RZ, PT, P1 ;  /* 0x000000ff6900720c */ /* 0x000fe40003f25310 */
[----:B---3--:R-:W-:Y:S01]  /*1720*/  LEA R60, R65, R60, 0x18 ;  /* 0x0000003c413c7211 */ /* 0x008fe200078ec0ff */
[----:B--2---:R-:W-:-:S03]  /*1730*/  FADD.FTZ R65, R56, R57 ;  /* 0x0000003938417221 */ /* 0x004fc60000010000 */
[-C--:B------:R-:W-:Y:S02]  /*1740*/  @!P0 LEA R90, R58, R60.reuse, 0x3 ;  /* 0x0000003c3a5a8211 */ /* 0x080fe400078e18ff */
[----:B------:R-:W-:-:S03]  /*1750*/  LEA R91, R63, R60, 0x3 ;  /* 0x0000003c3f5b7211 */ /* 0x000fc600078e18ff */
[----:B------:R1:W-:Y:S01]  /*1760*/  @!P0 STS.64 [R90+0x3000], R64 ;  /* 0x003000405a008388 */ /* 0x0003e20000000a00 */
[----:B------:R-:W-:Y:S01]  /*1770*/  BAR.SYNC.DEFER_BLOCKING 0x0 ;  /* 0x0000000000007b1d */ /* 0x000fe20000010000 */
[----:B------:R-:W-:-:S04]  /*1780*/  ISETP.NE.U32.AND P0, PT, RZ, UR14, PT ;  /* 0x0000000eff007c0c */ /* 0x000fc8000bf05070 */
[----:B------:R-:W-:Y:S02]  /*1790*/  ISETP.NE.AND.EX P0, PT, RZ, UR15, PT, P0 ;  /* 0x0000000fff007c0c */ /* 0x000fe4000bf05300 */
[----:B-1----:R-:W-:Y:S01]  /*17a0*/  IADD3 R64, P4, R165, UR16, RZ ;  /* 0x00000010a5407c10 */ /* 0x002fe2000ff9e0ff */
        /* <DEDUP_REMOVED lines=36> */
[----:B------:R-:W-:Y:S01]  /*19f0*/  IADD3 R72, P6, R166, UR16, RZ ;  /* 0x00000010a6487c10 */ /* 0x000fe2000ffde0ff */
[C---:B------:R-:W-:Y:S01]  /*1a00*/  FMUL.FTZ R3, R159.reuse, R168 ;  /* 0x000000a89f037220 */ /* 0x040fe20000410000 */
        /* <DEDUP_REMOVED lines=14> */
[----:B------:R-:W-:Y:S01]  /*1af0*/  IADD3.X R73, R188, UR17, RZ, P6, !PT ;  /* 0x00000011bc497c10 */ /* 0x000fe2000b7fe4ff */
[----:B-----5:R-:W-:Y:S01]  /*1b00*/  @P1 FADD.FTZ R3, R28, R3 ;  /* 0x000000031c031221 */ /* 0x020fe20000010000 */
[----:B------:R-:W-:Y:S01]  /*1b10*/  @P1 FADD.FTZ R170, R29, R170 ;  /* 0x000000aa1daa1221 */ /* 0x000fe20000010000 */
[----:B------:R-:W-:Y:S01]  /*1b20*/  @P1 FADD.FTZ R61, R30, R61 ;  /* 0x0000003d1e3d1221 */ /* 0x000fe20000010000 */
[----:B------:R-:W-:Y:S01]  /*1b30*/  @P1 FADD.FTZ R174, R31, R174 ;  /* 0x000000ae1fae1221 */ /* 0x000fe20000010000 */
[----:B------:R-:W-:Y:S06]  /*1b40*/  @!P3 BRA `(.L_x_10133) ;  /* 0x00000000001cb947 */ /* 0x000fec0003800000 */
[----:B------:R-:W-:Y:S02]  /*1b50*/  IADD3 R166, P6, R166, UR14, RZ ;  /* 0x0000000ea6a67c10 */ /* 0x000fe4000ffde0ff */
[----:B------:R-:W-:Y:S02]  /*1b60*/  SEL R59, R174, R55, P0 ;  /* 0x00000037ae3b7207 */ /* 0x000fe40000000000 */
[----:B------:R-:W-:Y:S02]  /*1b70*/  SEL R58, R61, R54, P0 ;  /* 0x000000363d3a7207 */ /* 0x000fe40000000000 */
[----:B------:R-:W-:Y:S02]  /*1b80*/  SEL R57, R170, R53, P0 ;  /* 0x00000035aa397207 */ /* 0x000fe40000000000 */
[----:B------:R-:W-:Y:S02]  /*1b90*/  IADD3.X R167, R188, UR15, RZ, P6, !PT ;  /* 0x0000000fbca77c10 */ /* 0x000fe4000b7fe4ff */
[----:B------:R-:W-:-:S05]  /*1ba0*/  SEL R56, R3, R52, P0 ;  /* 0x0000003403387207 */ /* 0x000fca0000000000 */
[----:B------:R0:W-:Y:S02]  /*1bb0*/  STG.E.128 desc[UR4][R166.64], R56 ;  /* 0x00000038a6007986 */ /* 0x0001e4000c101d04 */
.L_x_10133:
[C---:B------:R-:W-:Y:S01]  /*1bc0*/  FMUL.FTZ R81, R159.reuse, R70 ;  /* 0x000000469f517220 */ /* 0x040fe20000410000 */
[----:B------:R-:W-:Y:S01]  /*1bd0*/  FMUL.FTZ R70, R159, R60 ;  /* 0x0000003c9f467220 */ /* 0x000fe20000410000 */
[-C--:B------:R-:W-:Y:S01]  /*1be0*/  FMUL.FTZ R62, R61, R155.reuse ;  /* 0x0000009b3d3e7220 */ /* 0x080fe20000410000 */
[-C--:B------:R-:W-:Y:S01]  /*1bf0*/  FMUL.FTZ R63, R174, R155.reuse ;  /* 0x0000009bae3f7220 */ /* 0x080fe20000410000 */
[-C--:B------:R-:W-:Y:S01]  /*1c00*/  FMUL.FTZ R61, R170, R155.reuse ;  /* 0x0000009baa3d7220 */ /* 0x080fe20000410000 */
[-C--:B------:R-:W-:Y:S01]  /*1c10*/  FMUL.FTZ R60, R3, R155.reuse ;  /* 0x0000009b033c7220 */ /* 0x080fe20000410000 */
[C---:B------:R-:W-:Y:S01]  /*1c20*/  FMUL.FTZ R75, R159.reuse, R176 ;  /* 0x000000b09f4b7220 */ /* 0x040fe20000410000 */
[----:B------:R-:W-:Y:S01]  /*1c30*/  FMUL.FTZ R178, R159, R178 ;  /* 0x000000b29fb27220 */ /* 0x000fe20000410000 */
[----:B------:R-:W-:Y:S01]  /*1c40*/  @P1 FADD.FTZ R81, R34, R81 ;  /* 0x0000005122511221 */ /* 0x000fe20000010000 */
[----:B------:R-:W-:Y:S01]  /*1c50*/  @P1 FADD.FTZ R70, R35, R70 ;  /* 0x0000004623461221 */ /* 0x000fe20000010000 */
[----:B------:R1:W-:Y:S01]  /*1c60*/  STG.E.128 desc[UR4][R72.64], R60 ;  /* 0x0000003c48007986 */ /* 0x0003e2000c101d04 */
[----:B------:R-:W-:Y:S01]  /*1c70*/  @P1 FADD.FTZ R75, R32, R75 ;  /* 0x0000004b204b1221 */ /* 0x000fe20000010000 */
[----:B------:R-:W-:Y:S01]  /*1c80*/  @P1 FADD.FTZ R178, R33, R178 ;  /* 0x000000b221b21221 */ /* 0x000fe20000010000 */
[----:B------:R-:W-:Y:S01]  /*1c90*/  IADD3.X R65, R164, UR17, RZ, P4, !PT ;  /* 0x00000011a4417c10 */ /* 0x000fe2000a7fe4ff */
[-C--:B0-----:R-:W-:Y:S01]  /*1ca0*/  FMUL.FTZ R59, R70, R155.reuse ;  /* 0x0000009b463b7220 */ /* 0x081fe20000410000 */
[-C--:B------:R-:W-:Y:S01]  /*1cb0*/  FMUL.FTZ R58, R81, R155.reuse ;  /* 0x0000009b513a7220 */ /* 0x080fe20000410000 */
[-C--:B------:R-:W-:Y:S01]  /*1cc0*/  FMUL.FTZ R57, R178, R155.reuse ;  /* 0x0000009bb2397220 */ /* 0x080fe20000410000 */
[----:B------:R-:W-:Y:S01]  /*1cd0*/  FMUL.FTZ R56, R75, R155 ;  /* 0x0000009b4b387220 */ /* 0x000fe20000410000 */
[----:B------:R-:W-:Y:S06]  /*1ce0*/  @!P3 BRA `(.L_x_10134) ;  /* 0x00000000001cb947 */ /* 0x000fec0003800000 */
[----:B-1----:R-:W-:Y:S02]  /*1cf0*/  IADD3 R72, P4, R165, UR14, RZ ;  /* 0x0000000ea5487c10 */ /* 0x002fe4000ff9e0ff */
[----:B------:R-:W-:Y:S02]  /*1d00*/  SEL R63, R70, R55, P0 ;  /* 0x00000037463f7207 */ /* 0x000fe40000000000 */
[----:B------:R-:W-:Y:S02]  /*1d10*/  SEL R62, R81, R54, P0 ;  /* 0x00000036513e7207 */ /* 0x000fe40000000000 */
[----:B------:R-:W-:Y:S02]  /*1d20*/  SEL R61, R178, R53, P0 ;  /* 0x00000035b23d7207 */ /* 0x000fe40000000000 */
[----:B------:R-:W-:Y:S02]  /*1d30*/  IADD3.X R73, R164, UR15, RZ, P4, !PT ;  /* 0x0000000fa4497c10 */ /* 0x000fe4000a7fe4ff */
[----:B------:R-:W-:-:S05]  /*1d40*/  SEL R60, R75, R52, P0 ;  /* 0x000000344b3c7207 */ /* 0x000fca0000000000 */
[----:B------:R0:W-:Y:S02]  /*1d50*/  STG.E.128 desc[UR4][R72.64], R60 ;  /* 0x0000003c48007986 */ /* 0x0001e4000c101d04 */
.L_x_10134:
[----:B------:R2:W-:Y:S01]  /*1d60*/  STG.E.128 desc[UR4][R64.64], R56 ;  /* 0x0000003840007986 */ /* 0x0005e2000c101d04 */
[----:B------:R-:W-:Y:S01]  /*1d70*/  IADD3 R80, P6, R163, UR16, RZ ;  /* 0x00000010a3507c10 */ /* 0x000fe2000ffde0ff */
[C---:B------:R-:W-:Y:S01]  /*1d80*/  FMUL.FTZ R3, R159.reuse, R76 ;  /* 0x0000004c9f037220 */ /* 0x040fe20000410000 */
[C---:B------:R-:W-:Y:S01]  /*1d90*/  FMUL.FTZ R182, R159.reuse, R182 ;  /* 0x000000b69fb67220 */ /* 0x040fe20000410000 */
[C---:B------:R-:W-:Y:S01]  /*1da0*/  FMUL.FTZ R75, R159.reuse, R180 ;  /* 0x000000b49f4b7220 */ /* 0x040fe20000410000 */
[----:B------:R-:W-:Y:S01]  /*1db0*/  FMUL.FTZ R78, R159, R78 ;  /* 0x0000004e9f4e7220 */ /* 0x000fe20000410000 */
[----:B01----:R-:W-:Y:S01]  /*1dc0*/  IADD3 R72, P4, R161, UR16, RZ ;  /* 0x00000010a1487c10 */ /* 0x003fe2000ff9e0ff */
[----:B------:R-:W-:Y:S01]  /*1dd0*/  @P1 FADD.FTZ R3, R36, R3 ;  /* 0x0000000324031221 */ /* 0x000fe20000010000 */
[----:B------:R-:W-:Y:S01]  /*1de0*/  IADD3.X R81, R162, UR17, RZ, P6, !PT ;  /* 0x00000011a2517c10 */ /* 0x000fe2000b7fe4ff */
[----:B------:R-:W-:Y:S01]  /*1df0*/  @P1 FADD.FTZ R182, R37, R182 ;  /* 0x000000b625b61221 */ /* 0x000fe20000010000 */
[----:B------:R-:W-:Y:S01]  /*1e00*/  @P1 FADD.FTZ R75, R38, R75 ;  /* 0x0000004b264b1221 */ /* 0x000fe20000010000 */
[----:B------:R-:W-:Y:S01]  /*1e10*/  @P1 FADD.FTZ R78, R39, R78 ;  /* 0x0000004e274e1221 */ /* 0x000fe20000010000 */
[----:B------:R-:W-:Y:S07]  /*1e20*/  @!P3 BRA `(.L_x_10135) ;  /* 0x00000000001cb947 */ /* 0x000fee0003800000 */
[----:B------:R-:W-:Y:S02]  /*1e30*/  IADD3 R60, P6, R163, UR14, RZ ;  /* 0x0000000ea33c7c10 */ /* 0x000fe4000ffde0ff */
[----:B--2---:R-:W-:Y:S02]  /*1e40*/  SEL R59, R78, R55, P0 ;  /* 0x000000374e3b7207 */ /* 0x004fe40000000000 */
[----:B------:R-:W-:Y:S02]  /*1e50*/  SEL R58, R75, R54, P0 ;  /* 0x000000364b3a7207 */ /* 0x000fe40000000000 */
[----:B------:R-:W-:Y:S02]  /*1e60*/  SEL R57, R182, R53, P0 ;  /* 0x00000035b6397207 */ /* 0x000fe40000000000 */
[----:B------:R-:W-:Y:S02]  /*1e70*/  IADD3.X R61, R162, UR15, RZ, P6, !PT ;  /* 0x0000000fa23d7c10 */ /* 0x000fe4000b7fe4ff */
[----:B------:R-:W-:-:S05]  /*1e80*/  SEL R56, R3, R52, P0 ;  /* 0x0000003403387207 */ /* 0x000fca0000000000 */
[----:B------:R0:W-:Y:S02]  /*1e90*/  STG.E.128 desc[UR4][R60.64], R56 ;  /* 0x000000383c007986 */ /* 0x0001e4000c101d04 */
.L_x_10135:
[-C--:B------:R-:W-:Y:S01]  /*1ea0*/  FMUL.FTZ R63, R78, R155.reuse ;  /* 0x0000009b4e3f7220 */ /* 0x080fe20000410000 */
[-C--:B------:R-:W-:Y:S01]  /*1eb0*/  FMUL.FTZ R62, R75, R155.reuse ;  /* 0x0000009b4b3e7220 */ /* 0x080fe20000410000 */
[-C--:B0-----:R-:W-:Y:S01]  /*1ec0*/  FMUL.FTZ R61, R182, R155.reuse ;  /* 0x0000009bb63d7220 */ /* 0x081fe20000410000 */
[-C--:B------:R-:W-:Y:S01]  /*1ed0*/  FMUL.FTZ R60, R3, R155.reuse ;  /* 0x0000009b033c7220 */ /* 0x080fe20000410000 */
[C---:B------:R-:W-:Y:S01]  /*1ee0*/  FMUL.FTZ R83, R159.reuse, R86 ;  /* 0x000000569f537220 */ /* 0x040fe20000410000 */
[C---:B------:R-:W-:Y:S01]  /*1ef0*/  FMUL.FTZ R186, R159.reuse, R186 ;  /* 0x000000ba9fba7220 */ /* 0x040fe20000410000 */
[C---:B--2---:R-:W-:Y:S01]  /*1f00*/  FMUL.FTZ R65, R159.reuse, R184 ;  /* 0x000000b89f417220 */ /* 0x044fe20000410000 */
[----:B------:R-:W-:Y:S01]  /*1f10*/  FMUL.FTZ R92, R159, R92 ;  /* 0x0000005c9f5c7220 */ /* 0x000fe20000410000 */
[----:B------:R0:W-:Y:S01]  /*1f20*/  STG.E.128 desc[UR4][R80.64], R60 ;  /* 0x0000003c50007986 */ /* 0x0001e2000c101d04 */
[----:B------:R-:W-:Y:S01]  /*1f30*/  @P1 FADD.FTZ R83, R40, R83 ;  /* 0x0000005328531221 */ /* 0x000fe20000010000 */
[----:B------:R-:W-:Y:S01]  /*1f40*/  @P1 FADD.FTZ R186, R41, R186 ;  /* 0x000000ba29ba1221 */ /* 0x000fe20000010000 */
[----:B------:R-:W-:Y:S01]  /*1f50*/  @P1 FADD.FTZ R65, R42, R65 ;  /* 0x000000412a411221 */ /* 0x000fe20000010000 */
[----:B------:R-:W-:Y:S01]  /*1f60*/  @P1 FADD.FTZ R92, R43, R92 ;  /* 0x0000005c2b5c1221 */ /* 0x000fe20000010000 */
[----:B------:R-:W-:Y:S01]  /*1f70*/  IADD3.X R73, R160, UR17, RZ, P4, !PT ;  /* 0x00000011a0497c10 */ /* 0x000fe2000a7fe4ff */
[-C--:B------:R-:W-:Y:S01]  /*1f80*/  FMUL.FTZ R57, R186, R155.reuse ;  /* 0x0000009bba397220 */ /* 0x080fe20000410000 */
[-C--:B------:R-:W-:Y:S01]  /*1f90*/  FMUL.FTZ R58, R65, R155.reuse ;  /* 0x0000009b413a7220 */ /* 0x080fe20000410000 */
[-C--:B------:R-:W-:Y:S01]  /*1fa0*/  FMUL.FTZ R59, R92, R155.reuse ;  /* 0x0000009b5c3b7220 */ /* 0x080fe20000410000 */
[----:B------:R-:W-:Y:S01]  /*1fb0*/  FMUL.FTZ R56, R83, R155 ;  /* 0x0000009b53387220 */ /* 0x000fe20000410000 */
[----:B------:R-:W-:Y:S06]  /*1fc0*/  @!P3 BRA `(.L_x_10136) ;  /* 0x00000000001cb947 */ /* 0x000fec0003800000 */
[----:B------:R-:W-:Y:S02]  /*1fd0*/  IADD3 R64, P4, R161, UR14, RZ ;  /* 0x0000000ea1407c10 */ /* 0x000fe4000ff9e0ff */
[----:B0-----:R-:W-:Y:S02]  /*1fe0*/  SEL R62, R65, R54, P0 ;  /* 0x00000036413e7207 */ /* 0x001fe40000000000 */
[----:B------:R-:W-:Y:S02]  /*1ff0*/  SEL R63, R92, R55, P0 ;  /* 0x000000375c3f7207 */ /* 0x000fe40000000000 */
[----:B------:R-:W-:Y:S02]  /*2000*/  SEL R61, R186, R53, P0 ;  /* 0x00000035ba3d7207 */ /* 0x000fe40000000000 */
[----:B------:R-:W-:Y:S02]  /*2010*/  IADD3.X R65, R160, UR15, RZ, P4, !PT ;  /* 0x0000000fa0417c10 */ /* 0x000fe4000a7fe4ff */
[----:B------:R-:W-:-:S05]  /*2020*/  SEL R60, R83, R52, P0 ;  /* 0x00000034533c7207 */ /* 0x000fca0000000000 */
[----:B------:R1:W-:Y:S02]  /*2030*/  STG.E.128 desc[UR4][R64.64], R60 ;  /* 0x0000003c40007986 */ /* 0x0003e4000c101d04 */
.L_x_10136:
        /* <DEDUP_REMOVED lines=11> */
[C---:B01----:R-:W-:Y:S01]  /*20f0*/  FMUL.FTZ R63, R159.reuse, R94 ;  /* 0x0000005e9f3f7220 */ /* 0x043fe20000410000 */
[----:B------:R-:W-:Y:S01]  /*2100*/  FMUL.FTZ R74, R159, R74 ;  /* 0x0000004a9f4a7220 */ /* 0x000fe20000410000 */
[----:B------:R-:W-:Y:S01]  /*2110*/  @P1 FADD.FTZ R3, R44, R3 ;  /* 0x000000032c031221 */ /* 0x000fe20000010000 */
[----:B------:R-:W-:Y:S01]  /*2120*/  @P1 FADD.FTZ R68, R45, R68 ;  /* 0x000000442d441221 */ /* 0x000fe20000010000 */
[----:B------:R-:W-:Y:S01]  /*2130*/  @P1 FADD.FTZ R63, R46, R63 ;  /* 0x0000003f2e3f1221 */ /* 0x000fe20000010000 */
[----:B------:R-:W-:Y:S01]  /*2140*/  @P1 FADD.FTZ R74, R47, R74 ;  /* 0x0000004a2f4a1221 */ /* 0x000fe20000010000 */
[----:B------:R-:W-:Y:S06]  /*2150*/  @!P3 BRA `(.L_x_10137) ;  /* 0x00000000001cb947 */ /* 0x000fec0003800000 */
[----:B------:R-:W-:Y:S02]  /*2160*/  IADD3 R60, P4, R158, UR14, RZ ;  /* 0x0000000e9e3c7c10 */ /* 0x000fe4000ff9e0ff */
[----:B--2---:R-:W-:Y:S02]  /*2170*/  SEL R59, R74, R55, P0 ;  /* 0x000000374a3b7207 */ /* 0x004fe40000000000 */
[----:B------:R-:W-:Y:S02]  /*2180*/  SEL R58, R63, R54, P0 ;  /* 0x000000363f3a7207 */ /* 0x000fe40000000000 */
[----:B------:R-:W-:Y:S02]  /*2190*/  SEL R57, R68, R53, P0 ;  /* 0x0000003544397207 */ /* 0x000fe40000000000 */
[----:B------:R-:W-:Y:S02]  /*21a0*/  IADD3.X R61, R157, UR15, RZ, P4, !PT ;  /* 0x0000000f9d3d7c10 */ /* 0x000fe4000a7fe4ff */
[----:B------:R-:W-:-:S05]  /*21b0*/  SEL R56, R3, R52, P0 ;  /* 0x0000003403387207 */ /* 0x000fca0000000000 */
[----:B------:R0:W-:Y:S02]  /*21c0*/  STG.E.128 desc[UR4][R60.64], R56 ;  /* 0x000000383c007986 */ /* 0x0001e4000c101d04 */
.L_x_10137:
        /* <DEDUP_REMOVED lines=8> */
[C---:B0-----:R-:W-:Y:S01]  /*2250*/  FMUL.FTZ R61, R159.reuse, R100 ;  /* 0x000000649f3d7220 */ /* 0x041fe20000410000 */
[C---:B------:R-:W-:Y:S01]  /*2260*/  FMUL.FTZ R82, R159.reuse, R82 ;  /* 0x000000529f527220 */ /* 0x040fe20000410000 */
[C---:B------:R-:W-:Y:S01]  /*2270*/  FMUL.FTZ R67, R159.reuse, R84 ;  /* 0x000000549f437220 */ /* 0x040fe20000410000 */
[----:B------:R-:W-:Y:S01]  /*2280*/  FMUL.FTZ R88, R159, R88 ;  /* 0x000000589f587220 */ /* 0x000fe20000410000 */
[----:B------:R-:W-:Y:S01]  /*2290*/  IADD3 R158, P6, R158, UR16, RZ ;  /* 0x000000109e9e7c10 */ /* 0x000fe2000ffde0ff */
[----:B------:R-:W-:Y:S01]  /*22a0*/  @P1 FADD.FTZ R61, R48, R61 ;  /* 0x0000003d303d1221 */ /* 0x000fe20000010000 */
[----:B------:R-:W-:Y:S01]  /*22b0*/  @P1 FADD.FTZ R82, R49, R82 ;  /* 0x0000005231521221 */ /* 0x000fe20000010000 */
[----:B------:R-:W-:Y:S01]  /*22c0*/  @P1 FADD.FTZ R67, R50, R67 ;  /* 0x0000004332431221 */ /* 0x000fe20000010000 */
[----:B------:R-:W-:Y:S01]  /*22d0*/  @P1 FADD.FTZ R88, R51, R88 ;  /* 0x0000005833581221 */ /* 0x000fe20000010000 */
[----:B------:R-:W-:Y:S01]  /*22e0*/  @P3 IADD3 R64, P4, R156, UR14, RZ ;  /* 0x0000000e9c403c10 */ /* 0x000fe2000ff9e0ff */
[-C--:B--2---:R-:W-:Y:S01]  /*22f0*/  FMUL.FTZ R59, R74, R155.reuse ;  /* 0x0000009b4a3b7220 */ /* 0x084fe20000410000 */
[----:B------:R-:W-:Y:S01]  /*2300*/  IADD3.X R159, R157, UR17, RZ, P6, !PT ;  /* 0x000000119d9f7c10 */ /* 0x000fe2000b7fe4ff */
[-C--:B------:R-:W-:Y:S01]  /*2310*/  FMUL.FTZ R58, R63, R155.reuse ;  /* 0x0000009b3f3a7220 */ /* 0x080fe20000410000 */
[----:B------:R-:W-:Y:S01]  /*2320*/  IADD3 R156, P6, R156, UR16, RZ ;  /* 0x000000109c9c7c10 */ /* 0x000fe2000ffde0ff */
[-C--:B------:R-:W-:Y:S01]  /*2330*/  FMUL.FTZ R57, R68, R155.reuse ;  /* 0x0000009b44397220 */ /* 0x080fe20000410000 */
[-C--:B------:R-:W-:Y:S01]  /*2340*/  FMUL.FTZ R56, R3, R155.reuse ;  /* 0x0000009b03387220 */ /* 0x080fe20000410000 */
[----:B------:R-:W-:Y:S01]  /*2350*/  @P3 IADD3.X R65, R0, UR15, RZ, P4, !PT ;  /* 0x0000000f00413c10 */ /* 0x000fe2000a7fe4ff */
[CC--:B------:R-:W-:Y:S01]  /*2360*/  FMUL.FTZ R60, R61.reuse, R155.reuse ;  /* 0x0000009b3d3c7220 */ /* 0x0c0fe20000410000 */
[----:B------:R-:W-:Y:S01]  /*2370*/  SEL R52, R61, R52, P0 ;  /* 0x000000343d347207 */ /* 0x000fe20000000000 */
[C---:B------:R-:W-:Y:S01]  /*2380*/  FMUL.FTZ R61, R82.reuse, R155 ;  /* 0x0000009b523d7220 */ /* 0x040fe20000410000 */
[----:B------:R-:W-:Y:S01]  /*2390*/  SEL R53, R82, R53, P0 ;  /* 0x0000003552357207 */ /* 0x000fe20000000000 */
[CC--:B------:R-:W-:Y:S01]  /*23a0*/  FMUL.FTZ R62, R67.reuse, R155.reuse ;  /* 0x0000009b433e7220 */ /* 0x0c0fe20000410000 */
[----:B------:R-:W-:Y:S01]  /*23b0*/  SEL R54, R67, R54, P0 ;  /* 0x0000003643367207 */ /* 0x000fe20000000000 */
[C---:B------:R-:W-:Y:S01]  /*23c0*/  FMUL.FTZ R63, R88.reuse, R155 ;  /* 0x0000009b583f7220 */ /* 0x040fe20000410000 */
[----:B------:R-:W-:Y:S01]  /*23d0*/  SEL R55, R88, R55, P0 ;  /* 0x0000003758377207 */ /* 0x000fe20000000000 */
[----:B------:R0:W-:Y:S01]  /*23e0*/  STG.E.128 desc[UR4][R158.64], R56 ;  /* 0x000000389e007986 */ /* 0x0001e2000c101d04 */
[----:B------:R-:W-:-:S02]  /*23f0*/  IADD3.X R157, R0, UR17, RZ, P6, !PT ;  /* 0x00000011009d7c10 */ /* 0x000fc4000b7fe4ff */
[----:B------:R-:W-:Y:S01]  /*2400*/  IADD3 R152, R152, UR18, RZ ;  /* 0x0000001298987c10 */ /* 0x000fe2000fffe0ff */
[----:B------:R0:W-:Y:S01]  /*2410*/  @P3 STG.E.128 desc[UR4][R64.64], R52 ;  /* 0x0000003440003986 */ /* 0x0001e2000c101d04 */
[----:B------:R-:W-:Y:S02]  /*2420*/  SEL R3, RZ, 0x1, P5 ;  /* 0x00000001ff037807 */ /* 0x000fe40002800000 */
[----:B------:R-:W-:Y:S01]  /*2430*/  ISETP.GE.AND P0, PT, R152, UR19, PT ;  /* 0x0000001398007c0c */ /* 0x000fe2000bf06270 */
[----:B------:R0:W-:-:S12]  /*2440*/  STG.E.128 desc[UR4][R156.64], R60 ;  /* 0x0000003c9c007986 */ /* 0x0001d8000c101d04 */
        /* <DEDUP_REMOVED lines=49> */
.L_x_10131:
        /* <DEDUP_REMOVED lines=23> */
.L_x_10132:
[----:B------:R-:W-:Y:S01]  /*28d0*/  HFMA2.MMA R96, -RZ, RZ, 0, 9.5367431640625e-07 ;  /* 0x00000010ff607435 */ /* 0x000fe200000001ff */
[----:B------:R-:W-:Y:S02]  /*28e0*/  MOV R95, R59 ;  /* 0x0000003b005f7202 */ /* 0x000fe40000000f00 */
[----:B------:R-:W-:Y:S02]  /*28f0*/  MOV R97, 0x1f ;  /* 0x0000001f00617802 */ /* 0x000fe40000000f00 */
[----:B------:R-:W-:-:S07]  /*2900*/  MOV R90, 0xffffffff ;  /* 0xffffffff005a7802 */ /* 0x000fce0000000f00 */
[----:B-----5:R-:W-:Y:S05]  /*2910*/  WARPSYNC.COLLECTIVE R90, `(.L_x_10139) ;  /* 0x000000005a087348 */ /* 0x020fea0003c00000 */
[----:B------:R0:W1:Y:S02]  /*2920*/  SHFL.DOWN P1, R92, R95, R96, R97 ;  /* 0x080000605f5c7389 */ /* 0x0000640000020061 */
[----:B01---5:R-:W-:Y:S01]  /*2930*/  ENDCOLLECTIVE ;  /* 0x000000000000791b */ /* 0x023fe20003800000 */
.L_x_10139:
[----:B------:R-:W-:Y:S02]  /*2940*/  MOV R95, R56 ;  /* 0x00000038005f7202 */ /* 0x000fe40000000f00 */
[----:B------:R-:W-:-:S07]  /*2950*/  MOV R58, R92 ;  /* 0x0000005c003a7202 */ /* 0x000fce0000000f00 */
[----:B------:R-:W-:Y:S05]  /*2960*/  WARPSYNC.COLLECTIVE R90, `(.L_x_10140) ;  /* 0x000000005a087348 */ /* 0x000fea0003c00000 */
[----:B------:R0:W1:Y:S02]  /*2970*/  SHFL.DOWN P1, R92, R95, R96, R97 ;  /* 0x080000605f5c7389 */ /* 0x0000640000020061 */
[----:B01----:R-:W-:Y:S01]  /*2980*/  ENDCOLLECTIVE ;  /* 0x000000000000791b */ /* 0x003fe20003800000 */
.L_x_10140:
[----:B------:R-:W-:Y:S01]  /*2990*/  FADD.FTZ R58, R59, R58 ;  /* 0x0000003a3b3a7221 */ /* 0x000fe20000010000 */
[----:B------:R-:W-:-:S04]  /*29a0*/  HFMA2.MMA R96, -RZ, RZ, 0, 4.76837158203125e-07 ;  /* 0x00000008ff607435 */ /* 0x000fc800000001ff */
[----:B------:R-:W-:Y:S02]  /*29b0*/  MOV R95, R58 ;  /* 0x0000003a005f7202 */ /* 0x000fe40000000f00 */
[----:B------:R-:W-:-:S07]  /*29c0*/  MOV R57, R92 ;  /* 0x0000005c00397202 */ /* 0x000fce0000000f00 */
[----:B------:R-:W-:Y:S05]  /*29d0*/  WARPSYNC.COLLECTIVE R90, `(.L_x_10141) ;  /* 0x000000005a087348 */ /* 0x000fea0003c00000 */
[----:B------:R0:W1:Y:S02]  /*29e0*/  SHFL.DOWN P1, R92, R95, R96, R97 ;  /* 0x080000605f5c7389 */ /* 0x0000640000020061 */
[----:B01----:R-:W-:Y:S01]  /*29f0*/  ENDCOLLECTIVE ;  /* 0x000000000000791b */ /* 0x003fe20003800000 */
.L_x_10141:
[----:B------:R-:W-:-:S05]  /*2a00*/  FADD.FTZ R57, R56, R57 ;  /* 0x0000003938397221 */ /* 0x000fca0000010000 */
[----:B------:R-:W-:Y:S02]  /*2a10*/  MOV R95, R57 ;  /* 0x00000039005f7202 */ /* 0x000fe40000000f00 */
[----:B------:R-:W-:-:S07]  /*2a20*/  MOV R65, R92 ;  /* 0x0000005c00417202 */ /* 0x000fce0000000f00 */
[----:B------:R-:W-:Y:S05]  /*2a30*/  WARPSYNC.COLLECTIVE R90, `(.L_x_10142) ;  /* 0x000000005a087348 */ /* 0x000fea0003c00000 */
[----:B------:R0:W1:Y:S02]  /*2a40*/  SHFL.DOWN P1, R92, R95, R96, R97 ;  /* 0x080000605f5c7389 */ /* 0x0000640000020061 */
[----:B01----:R-:W-:Y:S01]  /*2a50*/  ENDCOLLECTIVE ;  /* 0x000000000000791b */ /* 0x003fe20003800000 */
.L_x_10142:
[----:B------:R-:W-:Y:S01]  /*2a60*/  FADD.FTZ R65, R58, R65 ;  /* 0x000000413a417221 */ /* 0x000fe20000010000 */
[----:B------:R-:W-:-:S04]  /*2a70*/  HFMA2.MMA R96, -RZ, RZ, 0, 2.384185791015625e-07 ;  /* 0x00000004ff607435 */ /* 0x000fc800000001ff */
[----:B------:R-:W-:Y:S02]  /*2a80*/  MOV R95, R65 ;  /* 0x00000041005f7202 */ /* 0x000fe40000000f00 */
[----:B------:R-:W-:-:S07]  /*2a90*/  MOV R60, R92 ;  /* 0x0000005c003c7202 */ /* 0x000fce0000000f00 */
[----:B------:R-:W-:Y:S05]  /*2aa0*/  WARPSYNC.COLLECTIVE R90, `(.L_x_10143) ;  /* 0x000000005a087348 */ /* 0x000fea0003c00000 */
[----:B------:R0:W1:Y:S02]  /*2ab0*/  SHFL.DOWN P1, R92, R95, R96, R97 ;  /* 0x080000605f5c7389 */ /* 0x0000640000020061 */
[----:B01----:R-:W-:Y:S01]  /*2ac0*/  ENDCOLLECTIVE ;  /* 0x000000000000791b */ /* 0x003fe20003800000 */
.L_x_10143:
[----:B------:R-:W-:-:S05]  /*2ad0*/  FADD.FTZ R60, R57, R60 ;  /* 0x0000003c393c7221 */ /* 0x000fca0000010000 */
[----:B------:R-:W-:Y:S02]  /*2ae0*/  MOV R95, R60 ;  /* 0x0000003c005f7202 */ /* 0x000fe40000000f00 */
[----:B------:R-:W-:-:S07]  /*2af0*/  MOV R62, R92 ;  /* 0x0000005c003e7202 */ /* 0x000fce0000000f00 */
[----:B------:R-:W-:Y:S05]  /*2b00*/  WARPSYNC.COLLECTIVE R90, `(.L_x_10144) ;  /* 0x000000005a087348 */ /* 0x000fea0003c00000 */
[----:B------:R0:W1:Y:S02]  /*2b10*/  SHFL.DOWN P1, R92, R95, R96, R97 ;  /* 0x080000605f5c7389 */ /* 0x0000640000020061 */
[----:B01----:R-:W-:Y:S01]  /*2b20*/  ENDCOLLECTIVE ;  /* 0x000000000000791b */ /* 0x003fe20003800000 */
.L_x_10144:
[----:B------:R-:W-:Y:S01]  /*2b30*/  FADD.FTZ R62, R65, R62 ;  /* 0x0000003e413e7221 */ /* 0x000fe20000010000 */
[----:B------:R-:W-:-:S04]  /*2b40*/  HFMA2.MMA R96, -RZ, RZ, 0, 1.1920928955078125e-07 ;  /* 0x00000002ff607435 */ /* 0x000fc800000001ff */
[----:B------:R-:W-:Y:S02]  /*2b50*/  MOV R95, R62 ;  /* 0x0000003e005f7202 */ /* 0x000fe40000000f00 */
[----:B------:R-:W-:-:S07]  /*2b60*/  MOV R91, R92 ;  /* 0x0000005c005b7202 */ /* 0x000fce0000000f00 */
[----:B------:R-:W-:Y:S05]  /*2b70*/  WARPSYNC.COLLECTIVE R90, `(.L_x_10145) ;  /* 0x000000005a087348 */ /* 0x000fea0003c00000 */
[----:B------:R0:W1:Y:S02]  /*2b80*/  SHFL.DOWN P1, R92, R95, R96, R97 ;  /* 0x080000605f5c7389 */ /* 0x0000640000020061 */
[----:B01----:R-:W-:Y:S01]  /*2b90*/  ENDCOLLECTIVE ;  /* 0x000000000000791b */ /* 0x003fe20003800000 */
.L_x_10145:
[----:B------:R-:W-:-:S05]  /*2ba0*/  FADD.FTZ R91, R60, R91 ;  /* 0x0000005b3c5b7221 */ /* 0x000fca0000010000 */
[----:B------:R-:W-:Y:S02]  /*2bb0*/  MOV R95, R91 ;  /* 0x0000005b005f7202 */ /* 0x000fe40000000f00 */
[----:B------:R-:W-:-:S07]  /*2bc0*/  MOV R59, R92 ;  /* 0x0000005c003b7202 */ /* 0x000fce0000000f00 */
[----:B------:R-:W-:Y:S05]  /*2bd0*/  WARPSYNC.COLLECTIVE R90, `(.L_x_10146) ;  /* 0x000000005a087348 */ /* 0x000fea0003c00000 */
[----:B------:R0:W1:Y:S02]  /*2be0*/  SHFL.DOWN P1, R92, R95, R96, R97 ;  /* 0x080000605f5c7389 */ /* 0x0000640000020061 */
[----:B01----:R-:W-:Y:S01]  /*2bf0*/  ENDCOLLECTIVE ;  /* 0x000000000000791b */ /* 0x003fe20003800000 */
.L_x_10146:
[----:B------:R-:W-:Y:S01]  /*2c00*/  FADD.FTZ R59, R62, R59 ;  /* 0x0000003b3e3b7221 */ /* 0x000fe20000010000 */
[----:B------:R-:W-:-:S04]  /*2c10*/  HFMA2.MMA R96, -RZ, RZ, 0, 5.9604644775390625e-08 ;  /* 0x00000001ff607435 */ /* 0x000fc800000001ff */
[----:B------:R-:W-:Y:S02]  /*2c20*/  MOV R95, R59 ;  /* 0x0000003b005f7202 */ /* 0x000fe40000000f00 */
[----:B------:R-:W-:-:S07]  /*2c30*/  MOV R56, R92 ;  /* 0x0000005c00387202 */ /* 0x000fce0000000f00 */
[----:B------:R-:W-:Y:S05]  /*2c40*/  WARPSYNC.COLLECTIVE R90, `(.L_x_10147) ;  /* 0x000000005a087348 */ /* 0x000fea0003c00000 */
[----:B------:R0:W1:Y:S02]  /*2c50*/  SHFL.DOWN P1, R92, R95, R96, R97 ;  /* 0x080000605f5c7389 */ /* 0x0000640000020061 */
[----:B01----:R-:W-:Y:S01]  /*2c60*/  ENDCOLLECTIVE ;  /* 0x000000000000791b */ /* 0x003fe20003800000 */
.L_x_10147:
[----:B------:R-:W-:-:S05]  /*2c70*/  FADD.FTZ R56, R91, R56 ;  /* 0x000000385b387221 */ /* 0x000fca0000010000 */
[----:B------:R-:W-:Y:S02]  /*2c80*/  MOV R95, R56 ;  /* 0x00000038005f7202 */ /* 0x000fe40000000f00 */
[----:B------:R-:W-:-:S07]  /*2c90*/  MOV R64, R92 ;  /* 0x0000005c00407202 */ /* 0x000fce0000000f00 */
[----:B------:R-:W-:Y:S05]  /*2ca0*/  WARPSYNC.COLLECTIVE R90, `(.L_x_10148) ;  /* 0x000000005a087348 */ /* 0x000fea0003c00000 */
[----:B------:R0:W1:Y:S02]  /*2cb0*/  SHFL.DOWN P1, R92, R95, R96, R97 ;  /* 0x080000605f5c7389 */ /* 0x0000640000020061 */
[----:B01----:R-:W-:Y:S01]  /*2cc0*/  ENDCOLLECTIVE ;  /* 0x000000000000791b */ /* 0x003fe20003800000 */
.L_x_10148:
[----:B------:R-:W-:Y:S01]  /*2cd0*/  MOV R57, R92 ;  /* 0x0000005c00397202 */ /* 0x000fe20000000f00 */
[----:B------:R-:W-:Y:S06]  /*2ce0*/  BRA `(.L_x_10149) ;  /* 0xffffffe8006c7947 */ /* 0x000fec000383ffff */
.L_x_10150:
        /* <DEDUP_REMOVED lines=9> */
.L_x_11440:


//--------------------- .text._ZN10layer_norm13ln_bwd_kernelINS_13Kernel_traitsIfffffjLj3072ELj1ELj1ELj4ELj16ENS_18Kernel_traits_baseILj3072EfffffjLj128EEEEELb0ELb0ELb1ELb0EEEvNS_9BwdParamsE --------------------------
	.section	.text._ZN10layer_norm13ln_bwd_kernelINS_13Kernel_traitsIfffffjLj3072ELj1ELj1ELj4ELj16ENS_18Kernel_traits_baseILj3072EfffffjLj128EEEEELb0ELb0ELb1ELb0EEEvNS_9BwdParamsE,"ax",@progbits
	.align	128
        .global         _ZN10layer_norm13ln_bwd_kernelINS_13Kernel_traitsIfffffjLj3072ELj1ELj1ELj4ELj16ENS_18Kernel_traits_baseILj3072EfffffjLj128EEEEELb0ELb0ELb1ELb0EEEvNS_9BwdParamsE
        .type           _ZN10layer_norm13ln_bwd_kernelINS_13Kernel_traitsIfffffjLj3072ELj1ELj1ELj4ELj16ENS_18Kernel_traits_baseILj3072EfffffjLj128EEEEELb0ELb0ELb1ELb0EEEvNS_9BwdParamsE,@function
        .size           _ZN10layer_norm13ln_bwd_kernelINS_13Kernel_traitsIfffffjLj3072ELj1ELj1ELj4ELj16ENS_18Kernel_traits_baseILj3072EfffffjLj128EEEEELb0ELb0ELb1ELb0EEEvNS_9BwdParamsE,(.L_x_11441 - _ZN10layer_norm13ln_bwd_kernelINS_13Kernel_traitsIfffffjLj3072ELj1ELj1ELj4ELj16ENS_18Kernel_traits_baseILj3072EfffffjLj128EEEEELb0ELb0ELb1ELb0EEEvNS_9BwdParamsE)
        .other          _ZN10layer_norm13ln_bwd_kernelINS_13Kernel_traitsIfffffjLj3072ELj1ELj1ELj4ELj16ENS_18Kernel_traits_baseILj3072EfffffjLj128EEEEELb0ELb0ELb1ELb0EEEvNS_9BwdParamsE,@"STO_CUDA_ENTRY STV_DEFAULT"
_ZN10layer_norm13ln_bwd_kernelINS_13Kernel_traitsIfffffjLj3072ELj1ELj1ELj4ELj16ENS_18Kernel_traits_baseILj3072EfffffjLj128EEEEELb0ELb0ELb1ELb0EEEvNS_9BwdParamsE:
.text._ZN10layer_norm13ln_bwd_kernelINS_13Kernel_traitsIfffffjLj3072ELj1ELj1ELj4ELj16ENS_18Kernel_traits_baseILj3072EfffffjLj128EEEEELb0ELb0ELb1ELb0EEEvNS_9BwdParamsE:
        /* <DEDUP_REMOVED lines=23> */
[----:B------:R-:W-:Y:S02]  /*0170*/  CS2R R72, SRZ ;  /* 0x0000000000487805 */ /* 0x000fe4000001ff00 */
[----:B------:R-:W-:Y:S01]  /*0180*/  P2R R178, PR, RZ, 0x20 ;  /* 0x00000020ffb27803 */ /* 0x000fe20000000000 */
[----:B------:R-:W0:Y:S01]  /*0190*/  @P5 LDC.64 R4, c[0x0][0x260] ;  /* 0x00009800ff045b82 */ /* 0x000e220000000a00 */
[----:B------:R-:W-:Y:S02]  /*01a0*/  P2R R180, PR, RZ, 0x8 ;  /* 0x00000008ffb47803 */ /* 0x000fe40000000000 */
[----:B------:R-:W-:-:S02]  /*01b0*/  CS2R R74, SRZ ;  /* 0x00000000004a7805 */ /* 0x000fc4000001ff00 */
[----:B------:R-:W-:-:S03]  /*01c0*/  P2R R179, PR, RZ, 0x10 ;  /* 0x00000010ffb37803 */ /* 0x000fc60000000000 */
[----:B------:R-:W2:Y:S08]  /*01d0*/  @P4 LDC.64 R6, c[0x0][0x260] ;  /* 0x00009800ff064b82 */ /* 0x000eb00000000a00 */
[----:B------:R-:W3:Y:S08]  /*01e0*/  @P0 LDC.64 R10, c[0x0][0x260] ;  /* 0x00009800ff0a0b82 */ /* 0x000ef00000000a00 */
[----:B------:R-:W4:Y:S01]  /*01f0*/  @P1 LDC.64 R12, c[0x0][0x260] ;  /* 0x00009800ff0c1b82 */ /* 0x000f220000000a00 */
[C---:B0-----:R-:W-:Y:S01]  /*0200*/  @P5 IMAD.WIDE.U32 R4, R3.reuse, 0x10, R4 ;  /* 0x0000001003045825 */ /* 0x041fe200078e0004 */
[----:B------:R-:W-:-:S04]  /*0210*/  @P5 LOP3.LUT R3, R3, 0x80, RZ, 0xfc, !PT ;  /* 0x0000008003035812 */ /* 0x000fc800078efcff */
[----:B------:R0:W5:Y:S02]  /*0220*/  @P5 LDG.E.128 R96, desc[UR4][R4.64] ;  /* 0x0000000404605981 */ /* 0x000164000c1e1d00 */
[----:B------:R-:W1:Y:S01]  /*0230*/  @P2 LDC.64 R14, c[0x0][0x260] ;  /* 0x00009800ff0e2b82 */ /* 0x000e620000000a00 */
[----:B--2---:R-:W-:-:S04]  /*0240*/  @P4 IMAD.WIDE.U32 R8, R3, 0x10, R6 ;  /* 0x0000001003084825 */ /* 0x004fc800078e0006 */
[----:B------:R-:W-:Y:S01]  /*0250*/  @P4 VIADD R3, R3, 0x80 ;  /* 0x0000008003034836 */ /* 0x000fe20000000000 */
[----:B------:R0:W5:Y:S02]  /*0260*/  @P4 LDG.E.128 R92, desc[UR4][R8.64] ;  /* 0x00000004085c4981 */ /* 0x000164000c1e1d00 */
[----:B------:R-:W2:Y:S01]  /*0270*/  @P3 LDC.64 R16, c[0x0][0x260] ;  /* 0x00009800ff103b82 */ /* 0x000ea20000000a00 */
[C---:B---3--:R-:W-:Y:S01]  /*0280*/  @P0 IMAD.WIDE.U32 R10, R3.reuse, 0x10, R10 ;  /* 0x00000010030a0825 */ /* 0x048fe200078e000a */
[----:B------:R-:W-:-:S04]  /*0290*/  @P0 IADD3 R3, R3, 0x80, RZ ;  /* 0x0000008003030810 */ /* 0x000fc80007ffe0ff */
[----:B------:R0:W5:Y:S01]  /*02a0*/  @P0 LDG.E.128 R88, desc[UR4][R10.64] ;  /* 0x000000040a580981 */ /* 0x000162000c1e1d00 */
[C---:B----4-:R-:W-:Y:S01]  /*02b0*/  @P1 IMAD.WIDE.U32 R12, R3.reuse, 0x10, R12 ;  /* 0x00000010030c1825 */ /* 0x050fe200078e000c */
[----:B------:R-:W-:-:S04]  /*02c0*/  @P1 IADD3 R3, R3, 0x80, RZ ;  /* 0x0000008003031810 */ /* 0x000fc80007ffe0ff */
[----:B------:R0:W5:Y:S01]  /*02d0*/  @P1 LDG.E.128 R84, desc[UR4][R12.64] ;  /* 0x000000040c541981 */ /* 0x000162000c1e1d00 */
[----:B-1----:R-:W-:-:S04]  /*02e0*/  @P2 IMAD.WIDE.U32 R14, R3, 0x10, R14 ;  /* 0x00000010030e2825 */ /* 0x002fc800078e000e */
[----:B------:R-:W-:Y:S01]  /*02f0*/  @P2 VIADD R3, R3, 0x80 ;  /* 0x0000008003032836 */ /* 0x000fe20000000000 */
[----:B------:R0:W5:Y:S03]  /*0300*/  @P2 LDG.E.128 R80, desc[UR4][R14.64] ;  /* 0x000000040e502981 */ /* 0x000166000c1e1d00 */
[----:B--2---:R-:W-:Y:S01]  /*0310*/  @P3 IMAD.WIDE.U32 R6, R3, 0x10, R16 ;  /* 0x0000001003063825 */ /* 0x004fe200078e0010 */
[----:B------:R-:W-:-:S04]  /*0320*/  LEA.HI R3, R174, UR6, RZ, 0x19 ;  /* 0x00000006ae037c11 */ /* 0x000fc8000f8fc8ff */
        /* <DEDUP_REMOVED lines=29> */
[----:B------:R-:W-:-:S03]  /*0500*/  IMAD.MOV.U32 R73, RZ, RZ, RZ ;  /* 0x000000ffff497224 */ /* 0x000fc600078e00ff */
[----:B------:R-:W-:-:S04]  /*0510*/  ISETP.NE.AND.EX P3, PT, RZ, UR7, PT, P3 ;  /* 0x00000007ff007c0c */ /* 0x000fc8000bf65330 */
[----:B------:R-:W-:Y:S02]  /*0520*/  ISETP.LT.U32.OR P3, PT, R0, 0x300, !P3 ;  /* 0x000003000000780c */ /* 0x000fe40005f61470 */
[----:B------:R-:W-:Y:S02]  /*0530*/  MOV R0, R3 ;  /* 0x0000000300007202 */ /* 0x000fe40000000f00 */
[----:B------:R-:W-:-:S09]  /*0540*/  P2R R182, PR, RZ, 0x8 ;  /* 0x00000008ffb67803 */ /* 0x000fd20000000000 */
.L_x_10241:
[----:B01234-:R-:W1:Y:S08]  /*0550*/  LDC.64 R112, c[0x0][0x288] ;  /* 0x0000a200ff707b82 */ /* 0x01fe700000000a00 */
[----:B------:R-:W2:Y:S08]  /*0560*/  LDC.64 R108, c[0x0][0x250] ;  /* 0x00009400ff6c7b82 */ /* 0x000eb00000000a00 */
[----:B------:R-:W3:Y:S08]  /*0570*/  LDC.64 R110, c[0x0][0x258] ;  /* 0x00009600ff6e7b82 */ /* 0x000ef00000000a00 */
[----:B------:R-:W4:Y:S01]  /*0580*/  LDC.64 R114, c[0x0][0x280] ;  /* 0x0000a000ff727b82 */ /* 0x000f220000000a00 */
[----:B-1----:R-:W-:-:S06]  /*0590*/  IMAD.WIDE R112, R0, 0x4, R112 ;  /* 0x0000000400707825 */ /* 0x002fcc00078e0270 */
[----:B------:R-:W4:Y:S01]  /*05a0*/  LDG.E R112, desc[UR4][R112.64] ;  /* 0x0000000470707981 */ /* 0x000f22000c1e1900 */
[C---:B--2---:R-:W-:Y:S01]  /*05b0*/  IMAD.WIDE R108, R0.reuse, 0x4, R108 ;  /* 0x00000004006c7825 */ /* 0x044fe200078e026c */
[----:B------:R-:W-:Y:S01]  /*05c0*/  MOV R125, UR9 ;  /* 0x00000009007d7c02 */ /* 0x000fe20008000f00 */
[----:B------:R-:W1:Y:S03]  /*05d0*/  LDC.64 R116, c[0x0][0x2c8] ;  /* 0x0000b200ff747b82 */ /* 0x000e660000000a00 */
[----:B-----5:R2:W5:Y:S01]  /*05e0*/  LDG.E R171, desc[UR4][R108.64] ;  /* 0x000000046cab7981 */ /* 0x020562000c1e1900 */
[----:B---3--:R-:W-:-:S05]  /*05f0*/  IMAD.WIDE R110, R0, 0x4, R110 ;  /* 0x00000004006e7825 */ /* 0x008fca00078e026e */
[----:B------:R2:W5:Y:S01]  /*0600*/  LDG.E R130, desc[UR4][R110.64] ;  /* 0x000000046e827981 */ /* 0x000562000c1e1900 */
[----:B----4-:R-:W-:-:S05]  /*0610*/  IMAD.WIDE R114, R0, 0x4, R114 ;  /* 0x0000000400727825 */ /* 0x010fca00078e0272 */
        /* <DEDUP_REMOVED lines=8> */
[----:B------:R-:W-:-:S13]  /*06a0*/  ISETP.GT.AND P3, PT, R112, RZ, PT ;  /* 0x000000ff7000720c */ /* 0x000fda0003f64270 */
[----:B--2---:R-:W-:Y:S05]  /*06b0*/  @P3 BRA `(.L_x_10153) ;  /* 0x0000000000d43947 */ /* 0x004fea0003800000 */
        /* <DEDUP_REMOVED lines=8> */
.L_x_10156:
[----:B------:R-:W-:-:S07]  /*0740*/  VIADD R109, R152, 0x80 ;  /* 0x00000080986d7836 */ /* 0x000fce0000000000 */
.L_x_10155:
[----:B------:R-:W-:Y:S05]  /*0750*/  BSYNC B1 ;  /* 0x0000000000017941 */ /* 0x000fea0003800000 */
.L_x_10154:
        /* <DEDUP_REMOVED lines=8> */
.L_x_10159:
[----:B------:R-:W-:-:S07]  /*07e0*/  IADD3 R109, R109, 0x80, RZ ;  /* 0x000000806d6d7810 */ /* 0x000fce0007ffe0ff */
.L_x_10158:
[----:B------:R-:W-:Y:S05]  /*07f0*/  BSYNC B1 ;  /* 0x0000000000017941 */ /* 0x000fea0003800000 */
.L_x_10157:
[----:B------:R-:W-:Y:S04]  /*0800*/  BSSY B1, `(.L_x_10160) ;  /* 0x0000008000017945 */ /* 0x000fe80003800000 */
[----:B------:R-:W-:Y:S05]  /*0810*/  @!P0 BRA `(.L_x_10161) ;  /* 0x0000000000188947 */ /* 0x000fea0003800000 */
[----:B------:R-:W-:-:S04]  /*0820*/  ISETP.NE.U32.AND P4, PT, RZ, UR12, PT ;  /* 0x0000000cff007c0c */ /* 0x000fc8000bf85070 */
[----:B------:R-:W-:-:S13]  /*0830*/  ISETP.NE.AND.EX P4, PT, RZ, UR13, PT, P4 ;  /* 0x0000000dff007c0c */ /* 0x000fda000bf85340 */
[----:B------:R-:W-:Y:S05]  /*0840*/  @!P4 BRA `(.L_x_10162) ;  /* 0x000000000008c947 */ /* 0x000fea0003800000 */
[----:B------:R-:W-:-:S06]  /*0850*/  IMAD.WIDE.U32 R16, R109, 0x10, R116 ;  /* 0x000000106d107825 */ /* 0x000fcc00078e0074 */
[----:B------:R-:W5:Y:S02]  /*0860*/  LDG.E.128 R16, desc[UR4][R16.64] ;  /* 0x0000000410107981 */ /* 0x000f64000c1e1d00 */
.L_x_10162:
[----:B------:R-:W-:-:S07]  /*0870*/  IADD3 R109, R109, 0x80, RZ ;  /* 0x000000806d6d7810 */ /* 0x000fce0007ffe0ff */
.L_x_10161:
[----:B------:R-:W-:Y:S05]  /*0880*/  BSYNC B1 ;  /* 0x0000000000017941 */ /* 0x000fea0003800000 */
.L_x_10160:
[----:B------:R-:W-:Y:S04]  /*0890*/  BSSY B1, `(.L_x_10163) ;  /* 0x0000008000017945 */ /* 0x000fe80003800000 */
[----:B------:R-:W-:Y:S05]  /*08a0*/  @!P1 BRA `(.L_x_10164) ;  /* 0x0000000000189947 */ /* 0x000fea0003800000 */
[----:B------:R-:W-:-:S04]  /*08b0*/  ISETP.NE.U32.AND P4, PT, RZ, UR12, PT ;  /* 0x0000000cff007c0c */ /* 0x000fc8000bf85070 */
[----:B------:R-:W-:-:S13]  /*08c0*/  ISETP.NE.AND.EX P4, PT, RZ, UR13, PT, P4 ;  /* 0x0000000dff007c0c */ /* 0x000fda000bf85340 */
[----:B------:R-:W-:Y:S05]  /*08d0*/  @!P4 BRA `(.L_x_10165) ;  /* 0x000000000008c947 */ /* 0x000fea0003800000 */
[----:B------:R-:W-:-:S06]  /*08e0*/  IMAD.WIDE.U32 R12, R109, 0x10, R116 ;  /* 0x000000106d0c7825 */ /* 0x000fcc00078e0074 */
[----:B------:R-:W5:Y:S02]  /*08f0*/  LDG.E.128 R12, desc[UR4][R12.64] ;  /* 0x000000040c0c7981 */ /* 0x000f64000c1e1d00 */
.L_x_10165:
[----:B------:R-:W-:-:S07]  /*0900*/  VIADD R109, R109, 0x80 ;  /* 0x000000806d6d7836 */ /* 0x000fce0000000000 */
.L_x_10164:
[----:B------:R-:W-:Y:S05]  /*0910*/  BSYNC B1 ;  /* 0x0000000000017941 */ /* 0x000fea0003800000 */
.L_x_10163:
[----:B------:R-:W-:Y:S04]  /*0920*/  BSSY B1, `(.L_x_10166) ;  /* 0x0000008000017945 */ /* 0x000fe80003800000 */
[----:B------:R-:W-:Y:S05]  /*0930*/  @!P2 BRA `(.L_x_10167) ;  /* 0x000000000018a947 */ /* 0x000fea0003800000 */
[----:B------:R-:W-:-:S04]  /*0940*/  ISETP.NE.U32.AND P4, PT, RZ, UR12, PT ;  /* 0x0000000cff007c0c */ /* 0x000fc8000bf85070 */
[----:B------:R-:W-:-:S13]  /*0950*/  ISETP.NE.AND.EX P4, PT, RZ, UR13, PT, P4 ;  /* 0x0000000dff007c0c */ /* 0x000fda000bf85340 */
[----:B------:R-:W-:Y:S05]  /*0960*/  @!P4 BRA `(.L_x_10168) ;  /* 0x000000000008c947 */ /* 0x000fea0003800000 */
[----:B------:R-:W-:-:S06]  /*0970*/  IMAD.WIDE.U32 R8, R109, 0x10, R116 ;  /* 0x000000106d087825 */ /* 0x000fcc00078e0074 */
[----:B------:R-:W5:Y:S02]  /*0980*/  LDG.E.128 R8, desc[UR4][R8.64] ;  /* 0x0000000408087981 */ /* 0x000f64000c1e1d00 */
.L_x_10168:
[----:B------:R-:W-:-:S07]  /*0990*/  IADD3 R109, R109, 0x80, RZ ;  /* 0x000000806d6d7810 */ /* 0x000fce0007ffe0ff */
.L_x_10167:
[----:B------:R-:W-:Y:S05]  /*09a0*/  BSYNC B1 ;  /* 0x0000000000017941 */ /* 0x000fea0003800000 */
.L_x_10166:
[----:B------:R-:W-:Y:S02]  /*09b0*/  ISETP.NE.AND P4, PT, R182, RZ, PT ;  /* 0x000000ffb600720c */ /* 0x000fe40003f85270 */
[----:B------:R-:W-:-:S11]  /*09c0*/  CS2R R172, SRZ ;  /* 0x0000000000ac7805 */ /* 0x000fd6000001ff00 */
[----:B------:R-:W-:Y:S05]  /*09d0*/  @P4 BRA `(.L_x_10169) ;  /* 0x0000001000584947 */ /* 0x000fea0003800000 */
[----:B------:R-:W-:-:S06]  /*09e0*/  IMAD.WIDE.U32 R4, R109, 0x10, R116 ;  /* 0x000000106d047825 */ /* 0x000fcc00078e0074 */
[----:B------:R-:W5:Y:S01]  /*09f0*/  LDG.E.128 R4, desc[UR4][R4.64] ;  /* 0x0000000404047981 */ /* 0x000f62000c1e1d00 */
[----:B------:R-:W-:Y:S05]  /*0a00*/  BRA `(.L_x_10169) ;  /* 0x00000010004c7947 */ /* 0x000fea0003800000 */
.L_x_10153:
        /* <DEDUP_REMOVED lines=8> */
[----:B------:R-:W-:Y:S01]  /*0a90*/  LEA.HI.SX32 R170, R109, R2, 0x1e ;  /* 0x000000026daa7211 */ /* 0x000fe200078ff2ff */
[----:B------:R-:W-:Y:S06]  /*0aa0*/  @!P4 BRA `(.L_x_10171) ;  /* 0x0000000000a4c947 */ /* 0x000fec0003800000 */
[----:B------:R-:W1:Y:S01]  /*0ab0*/  LDC.64 R112, c[0x0][0x238] ;  /* 0x00008e00ff707b82 */ /* 0x000e620000000a00 */
[----:B0-----:R-:W-:-:S04]  /*0ac0*/  ISETP.NE.AND P4, PT, R181, RZ, PT ;  /* 0x000000ffb500720c */ /* 0x001fc80003f85270 */
[----:B-----5:R-:W-:Y:S02]  /*0ad0*/  FSEL R143, R171, RZ, !P4 ;  /* 0x000000ffab8f7208 */ /* 0x020fe40006000000 */
[----:B------:R-:W-:Y:S01]  /*0ae0*/  ISETP.NE.U32.AND P4, PT, RZ, UR12, PT ;  /* 0x0000000cff007c0c */ /* 0x000fe2000bf85070 */
[----:B------:R-:W0:Y:S03]  /*0af0*/  LDC.64 R108, c[0x0][0x2b8] ;  /* 0x0000ae00ff6c7b82 */ /* 0x000e260000000a00 */
[----:B------:R-:W-:Y:S01]  /*0b00*/  ISETP.NE.AND.EX P4, PT, RZ, UR13, PT, P4 ;  /* 0x0000000dff007c0c */ /* 0x000fe2000bf85340 */
[----:B-1----:R-:W-:-:S12]  /*0b10*/  IMAD.WIDE.U32 R112, R152, 0x10, R112 ;  /* 0x0000001098707825 */ /* 0x002fd800078e0070 */
[----:B------:R1:W5:Y:S04]  /*0b20*/  @P4 LDG.E.128 R24, desc[UR4][R176.64] ;  /* 0x00000004b0184981 */ /* 0x000368000c1e1d00 */
[----:B------:R-:W2:Y:S01]  /*0b30*/  LDG.E.128 R112, desc[UR4][R112.64] ;  /* 0x0000000470707981 */ /* 0x000ea2000c1e1d00 */
[----:B0-----:R-:W-:-:S06]  /*0b40*/  IMAD.WIDE.U32 R108, R170, 0x10, R108 ;  /* 0x00000010aa6c7825 */ /* 0x001fcc00078e006c */
        /* <DEDUP_REMOVED lines=31> */
.L_x_10171:
[----:B------:R-:W-:Y:S05]  /*0d40*/  BSYNC B1 ;  /* 0x0000000000017941 */ /* 0x000fea0003800000 */
.L_x_10170:
[----:B------:R-:W-:Y:S01]  /*0d50*/  ISETP.NE.AND P4, PT, R179, RZ, PT ;  /* 0x000000ffb300720c */ /* 0x000fe20003f85270 */
[----:B------:R-:W-:-:S12]  /*0d60*/  BSSY B1, `(.L_x_10172) ;  /* 0x000002c000017945 */ /* 0x000fd80003800000 */
[----:B------:R-:W-:Y:S05]  /*0d70*/  @!P4 BRA `(.L_x_10173) ;  /* 0x0000000000a8c947 */ /* 0x000fea0003800000 */
[----:B------:R-:W1:Y:S01]  /*0d80*/  LDC.64 R112, c[0x0][0x238] ;  /* 0x00008e00ff707b82 */ /* 0x000e620000000a00 */
[----:B0-----:R-:W-:-:S04]  /*0d90*/  ISETP.NE.AND P4, PT, R181, RZ, PT ;  /* 0x000000ffb500720c */ /* 0x001fc80003f85270 */
[----:B-----5:R-:W-:Y:S02]  /*0da0*/  FSEL R148, R171, RZ, !P4 ;  /* 0x000000ffab947208 */ /* 0x020fe40006000000 */
[----:B------:R-:W-:Y:S01]  /*0db0*/  ISETP.NE.U32.AND P4, PT, RZ, UR12, PT ;  /* 0x0000000cff007c0c */ /* 0x000fe2000bf85070 */
[----:B------:R-:W0:Y:S03]  /*0dc0*/  LDC.64 R108, c[0x0][0x2b8] ;  /* 0x0000ae00ff6c7b82 */ /* 0x000e260000000a00 */
[----:B------:R-:W-:Y:S01]  /*0dd0*/  ISETP.NE.AND.EX P4, PT, RZ, UR13, PT, P4 ;  /* 0x0000000dff007c0c */ /* 0x000fe2000bf85340 */
[----:B-1----:R-:W-:-:S12]  /*0de0*/  IMAD.WIDE.U32 R112, R175, 0x10, R112 ;  /* 0x00000010af707825 */ /* 0x002fd800078e0070 */
[C---:B------:R-:W-:Y:S01]  /*0df0*/  @P4 IMAD.WIDE.U32 R160, R175.reuse, 0x10, R116 ;  /* 0x00000010afa04825 */ /* 0x040fe200078e0074 */
[----:B------:R-:W2:Y:S03]  /*0e00*/  LDG.E.128 R112, desc[UR4][R112.64] ;  /* 0x0000000470707981 */ /* 0x000ea6000c1e1d00 */
[C---:B0-----:R-:W-:Y:S01]  /*0e10*/  IMAD.WIDE.U32 R108, R170.reuse, 0x10, R108 ;  /* 0x00000010aa6c7825 */ /* 0x041fe200078e006c */
[----:B------:R0:W5:Y:S05]  /*0e20*/  @P4 LDG.E.128 R20, desc[UR4][R160.64] ;  /* 0x00000004a0144981 */ /* 0x00016a000c1e1d00 */
[----:B------:R-:W3:Y:S01]  /*0e30*/  LDG.E.128 R108, desc[UR4][R108.64] ;  /* 0x000000046c6c7981 */ /* 0x000ee2000c1e1d00 */
[----:B------:R-:W-:Y:S01]  /*0e40*/  IADD3 R170, R170, 0x80, RZ ;  /* 0x00000080aaaa7810 */ /* 0x000fe20007ffe0ff */
[----:B------:R-:W-:-:S02]  /*0e50*/  VIADD R175, R175, 0x80 ;  /* 0x00000080afaf7836 */ /* 0x000fc40000000000 */
        /* <DEDUP_REMOVED lines=20> */
[----:B0-----:R-:W-:Y:S01]  /*0fa0*/  FMUL.FTZ R160, R130, R115 ;  /* 0x0000007382a07220 */ /* 0x001fe20000410000 */
[----:B------:R-:W-:Y:S01]  /*0fb0*/  FMUL.FTZ R161, R95, R111 ;  /* 0x0000006f5fa17220 */ /* 0x000fe20000410000 */
[----:B------:R-:W-:Y:S01]  /*0fc0*/  FADD.FTZ R110, R113, R158 ;  /* 0x0000009e716e7221 */ /* 0x000fe20000010000 */
[----:B------:R-:W-:Y:S01]  /*0fd0*/  FFMA.FTZ R109, R145, R158, R108 ;  /* 0x0000009e916d7223 */ /* 0x000fe2000001006c */
[----:B------:R-:W-:Y:S01]  /*0fe0*/  FADD.FTZ R47, R47, R111 ;  /* 0x0000006f2f2f7221 */ /* 0x000fe20000010000 */
[----:B------:R-:W-:Y:S01]  /*0ff0*/  FFMA.FTZ R71, R111, R160, R71 ;  /* 0x000000a06f477223 */ /* 0x000fe20000010047 */
[----:B------:R-:W-:Y:S01]  /*1000*/  FADD.FTZ R173, R110, R161 ;  /* 0x000000a16ead7221 */ /* 0x000fe20000010000 */
[----:B------:R-:W-:-:S07]  /*1010*/  FFMA.FTZ R172, R160, R161, R109 ;  /* 0x000000a1a0ac7223 */ /* 0x000fce000001006d */
.L_x_10173:
[----:B------:R-:W-:Y:S05]  /*1020*/  BSYNC B1 ;  /* 0x0000000000017941 */ /* 0x000fea0003800000 */
.L_x_10172:
[----:B------:R-:W-:Y:S04]  /*1030*/  BSSY B1, `(.L_x_10174) ;  /* 0x000002c000017945 */ /* 0x000fe80003800000 */
        /* <DEDUP_REMOVED lines=8> */
[----:B------:R-:W-:Y:S01]  /*10c0*/  @P4 IMAD.WIDE.U32 R134, R175, 0x10, R116 ;  /* 0x00000010af864825 */ /* 0x000fe200078e0074 */
[----:B------:R-:W2:Y:S03]  /*10d0*/  LDG.E.128 R112, desc[UR4][R112.64] ;  /* 0x0000000470707981 */ /* 0x000ea6000c1e1d00 */
[C---:B0-----:R-:W-:Y:S01]  /*10e0*/  IMAD.WIDE.U32 R108, R170.reuse, 0x10, R108 ;  /* 0x00000010aa6c7825 */ /* 0x041fe200078e006c */
        /* <DEDUP_REMOVED lines=13> */
[----:B------:R-:W-:Y:S01]  /*11c0*/  FADD.FTZ R41, R41, R109 ;  /* 0x0000006d29297221 */ /* 0x000fe20000010000 */
[----:B------:R-:W-:Y:S01]  /*11d0*/  FFMA.FTZ R65, R109, R118, R65 ;  /* 0x000000766d417223 */ /* 0x000fe20000010041 */
[----:B0-----:R-:W-:Y:S01]  /*11e0*/  FMUL.FTZ R135, R89, R109 ;  /* 0x0000006d59877220 */ /* 0x001fe20000410000 */
        /* <DEDUP_REMOVED lines=16> */
.L_x_10175:
[----:B------:R-:W-:Y:S05]  /*12f0*/  BSYNC B1 ;  /* 0x0000000000017941 */ /* 0x000fea0003800000 */
.L_x_10174:
        /* <DEDUP_REMOVED lines=44> */
.L_x_10177:
[----:B------:R-:W-:Y:S05]  /*15c0*/  BSYNC B1 ;  /* 0x0000000000017941 */ /* 0x000fea0003800000 */
.L_x_10176:
        /* <DEDUP_REMOVED lines=43> */
[----:B-1----:R-:W-:-:S07]  /*1880*/  FFMA.FTZ R172, R142, R151, R109 ;  /* 0x000000978eac7223 */ /* 0x002fce000001006d */
.L_x_10179:
[----:B------:R-:W-:Y:S05]  /*1890*/  BSYNC B1 ;  /* 0x0000000000017941 */ /* 0x000fea0003800000 */
.L_x_10178:
[----:B------:R-:W-:-:S13]  /*18a0*/  ISETP.NE.AND P4, PT, R180, RZ, PT ;  /* 0x000000ffb400720c */ /* 0x000fda0003f85270 */
        /* <DEDUP_REMOVED lines=10> */
[----:B0-----:R-:W-:Y:S01]  /*1950*/  IMAD.WIDE.U32 R112, R170, 0x10, R112 ;  /* 0x00000010aa707825 */ /* 0x001fe200078e0070 */
[----:B------:R0:W5:Y:S05]  /*1960*/  @P4 LDG.E.128 R4, desc[UR4][R116.64] ;  /* 0x0000000474044981 */ /* 0x00016a000c1e1d00 */
[----:B------:R-:W3:Y:S01]  /*1970*/  LDG.E.128 R112, desc[UR4][R112.64] ;  /* 0x0000000470707981 */ /* 0x000ee2000c1e1d00 */
[C---:B--2---:R-:W-:Y:S01]  /*1980*/  FADD.FTZ R153, -R171.reuse, R108 ;  /* 0x0000006cab997221 */ /* 0x044fe20000010100 */
[----:B------:R-:W-:-:S03]  /*1990*/  FADD.FTZ R163, -R171, R109 ;  /* 0x0000006daba37221 */ /* 0x000fc60000010100 */
[C---:B------:R-:W-:Y:S01]  /*19a0*/  FMUL.FTZ R153, R130.reuse, R153 ;  /* 0x0000009982997220 */ /* 0x040fe20000410000 */
[----:B------:R-:W-:Y:S01]  /*19b0*/  FMUL.FTZ R162, R130, R163 ;  /* 0x000000a382a27220 */ /* 0x000fe20000410000 */
[----:B---3--:R-:W-:Y:S01]  /*19c0*/  FMUL.FTZ R164, R76, R112 ;  /* 0x000000704ca47220 */ /* 0x008fe20000410000 */
[----:B------:R-:W-:Y:S01]  /*19d0*/  FMUL.FTZ R163, R77, R113 ;  /* 0x000000714da37220 */ /* 0x000fe20000410000 */
[----:B------:R-:W-:Y:S02]  /*19e0*/  FADD.FTZ R165, -R171, R110 ;  /* 0x0000006eaba57221 */ /* 0x000fe40000010100 */
        /* <DEDUP_REMOVED lines=21> */
.L_x_10169:
[----:B------:R-:W-:Y:S05]  /*1b40*/  BSYNC B0 ;  /* 0x0000000000007941 */ /* 0x000fea0003800000 */
.L_x_10152:
[----:B------:R-:W-:Y:S01]  /*1b50*/  LOP3.LUT P4, RZ, R169, 0xff, RZ, 0xc0, !PT ;  /* 0x000000ffa9ff7812 */ /* 0x000fe2000788c0ff */
[----:B------:R-:W-:Y:S01]  /*1b60*/  UMOV UR6, 0xffffffff ;  /* 0xffffffff00067882 */ /* 0x000fe20000000000 */
[----:B------:R-:W-:Y:S02]  /*1b70*/  SHF.R.U32.HI R108, RZ, 0x5, R174 ;  /* 0x00000005ff6c7819 */ /* 0x000fe400000116ae */
[----:B------:R-:W-:Y:S02]  /*1b80*/  P2R R169, PR, RZ, 0x10 ;  /* 0x00000010ffa97803 */ /* 0x000fe40000000000 */
[----:B------:R-:W-:-:S07]  /*1b90*/  LOP3.LUT R109, R108, 0x7fffffc, RZ, 0xc0, !PT ;  /* 0x07fffffc6c6d7812 */ /* 0x000fce00078ec0ff */
[----:B------:R-:W-:Y:S02]  /*1ba0*/  @!P4 IADD3 R109, R109, 0x4, RZ ;  /* 0x000000046d6dc810 */ /* 0x000fe40007ffe0ff */
[----:B------:R-:W-:Y:S01]  /*1bb0*/  LOP3.LUT P4, RZ, R174, 0x1f, RZ, 0xc0, !PT ;  /* 0x0000001faeff7812 */ /* 0x000fe2000788c0ff */
[----:B------:R-:W-:-:S12]  /*1bc0*/  BRA.DIV UR6, `(.L_x_10180) ;  /* 0x0000002606887947 */ /* 0x000fd8000b800000 */
[----:B------:R-:W2:Y:S04]  /*1bd0*/  SHFL.DOWN PT, R110, R173, 0x10, 0x1f ;  /* 0x0a001f00ad6e7f89 */ /* 0x000ea800000e0000 */
[----:B------:R-:W3:Y:S01]  /*1be0*/  SHFL.DOWN PT, R111, R172, 0x10, 0x1f ;  /* 0x0a001f00ac6f7f89 */ /* 0x000ee200000e0000 */
[----:B--2---:R-:W-:Y:S01]  /*1bf0*/  FADD.FTZ R110, R110, R173 ;  /* 0x000000ad6e6e7221 */ /* 0x004fe20000010000 */
[----:B---3--:R-:W-:-:S04]  /*1c00*/  FADD.FTZ R111, R111, R172 ;  /* 0x000000ac6f6f7221 */ /* 0x008fc80000010000 */
        /* <DEDUP_REMOVED lines=12> */
[----:B------:R2:W3:Y:S04]  /*1cd0*/  SHFL.DOWN PT, R110, R117, 0x1, 0x1f ;  /* 0x08201f00756e7f89 */ /* 0x0004e800000e0000 */
[----:B------:R2:W4:Y:S02]  /*1ce0*/  SHFL.DOWN PT, R111, R116, 0x1, 0x1f ;  /* 0x08201f00746f7f89 */ /* 0x00052400000e0000 */
.L_x_10252:
[----:B------:R-:W0:Y:S01]  /*1cf0*/  S2R R113, SR_CgaCtaId ;  /* 0x0000000000717919 */ /* 0x000e220000008800 */
[----:B------:R-:W-:Y:S01]  /*1d00*/  @!P4 LOP3.LUT R108, R108, 0x3, RZ, 0xc0, !PT ;  /* 0x000000036c6cc812 */ /* 0x000fe200078ec0ff */
[----:B----4-:R-:W-:Y:S01]  /*1d10*/  FADD.FTZ R173, R116, R111 ;  /* 0x0000006f74ad7221 */ /* 0x010fe20000010000 */
[----:B------:R-:W-:Y:S01]  /*1d20*/  MOV R112, 0x400 ;  /* 0x0000040000707802 */ /* 0x000fe20000000f00 */
[----:B---3--:R-:W-:Y:S01]  /*1d30*/  FADD.FTZ R172, R117, R110 ;  /* 0x0000006e75ac7221 */ /* 0x008fe20000010000 */
[----:B------:R-:W-:Y:S05]  /*1d40*/  WARPSYNC.ALL ;  /* 0x0000000000007948 */ /* 0x000fea0003800000 */
[----:B------:R-:W-:Y:S01]  /*1d50*/  @!P4 IMAD.IADD R108, R109, 0x1, R108 ;  /* 0x000000016d6cc824 */ /* 0x000fe200078e026c */
[----:B------:R-:W-:Y:S01]  /*1d60*/  ISETP.NE.AND P5, PT, R178, RZ, PT ;  /* 0x000000ffb200720c */ /* 0x000fe20003fa5270 */
[----:B------:R-:W-:Y:S01]  /*1d70*/  BSSY B0, `(.L_x_10181) ;  /* 0x0000070000007945 */ /* 0x000fe20003800000 */
[----:B0-----:R-:W-:-:S04]  /*1d80*/  LEA R112, R113, R112, 0x18 ;  /* 0x0000007071707211 */ /* 0x001fc800078ec0ff */
[-C--:B--2---:R-:W-:Y:S02]  /*1d90*/  @!P4 LEA R116, R108, R112.reuse, 0x3 ;  /* 0x000000706c74c211 */ /* 0x084fe400078e18ff */
[----:B------:R-:W-:-:S03]  /*1da0*/  LEA R117, R109, R112, 0x3 ;  /* 0x000000706d757211 */ /* 0x000fc600078e18ff */
[----:B------:R-:W-:Y:S01]  /*1db0*/  @!P4 STS.64 [R116+0x3000], R172 ;  /* 0x003000ac7400c388 */ /* 0x000fe20000000a00 */
[----:B------:R-:W-:Y:S01]  /*1dc0*/  BAR.SYNC.DEFER_BLOCKING 0x0 ;  /* 0x0000000000007b1d */ /* 0x000fe20000010000 */
[----:B-----5:R-:W-:-:S13]  /*1dd0*/  ISETP.GE.AND P4, PT, R141, 0x1, PT ;  /* 0x000000018d00780c */ /* 0x020fda0003f86270 */
[----:B------:R-:W-:-:S05]  /*1de0*/  @P4 IADD3 R170, R141, -0x1, RZ ;  /* 0xffffffff8daa4810 */ /* 0x000fca0007ffe0ff */
[----:B------:R-:W-:Y:S01]  /*1df0*/  @P4 IMAD R170, R170, R125, RZ ;  /* 0x0000007daaaa4224 */ /* 0x000fe200078e02ff */
[----:B------:R-:W0:Y:S04]  /*1e00*/  LDS.128 R108, [R117+0x3000] ;  /* 0x00300000756c7984 */ /* 0x000e280000000c00 */
[----:B------:R-:W2:Y:S01]  /*1e10*/  LDS.128 R112, [R117+0x3010] ;  /* 0x0030100075707984 */ /* 0x000ea20000000c00 */
[----:B0-----:R-:W-:Y:S01]  /*1e20*/  FADD.FTZ R171, RZ, R108 ;  /* 0x0000006cffab7221 */ /* 0x001fe20000010000 */
[----:B------:R-:W-:Y:S01]  /*1e30*/  FADD.FTZ R108, RZ, R109 ;  /* 0x0000006dff6c7221 */ /* 0x000fe20000010000 */
[----:B------:R-:W-:Y:S02]  /*1e40*/  @P4 SHF.R.S32.HI R109, RZ, 0x1f, R170 ;  /* 0x0000001fff6d4819 */ /* 0x000fe400000114aa */
[----:B------:R-:W-:Y:S01]  /*1e50*/  FADD.FTZ R171, R110, R171 ;  /* 0x000000ab6eab7221 */ /* 0x000fe20000010000 */
[----:B------:R-:W-:Y:S01]  /*1e60*/  FADD.FTZ R108, R111, R108 ;  /* 0x0000006c6f6c7221 */ /* 0x000fe20000010000 */
[----:B------:R-:W-:-:S02]  /*1e70*/  @P4 LEA.HI R111, R109, R170, RZ, 0x2 ;  /* 0x000000aa6d6f4211 */ /* 0x000fc400078f10ff */
        /* <DEDUP_REMOVED lines=25> */
.L_x_10184:
[----:B------:R-:W-:Y:S05]  /*2010*/  BSYNC B1 ;  /* 0x0000000000017941 */ /* 0x000fea0003800000 */
.L_x_10183:
        /* <DEDUP_REMOVED lines=13> */
.L_x_10186:
[----:B------:R-:W-:Y:S05]  /*20f0*/  BSYNC B1 ;  /* 0x0000000000017941 */ /* 0x000fea0003800000 */
.L_x_10185:
        /* <DEDUP_REMOVED lines=13> */
.L_x_10188:
[----:B------:R-:W-:Y:S05]  /*21d0*/  BSYNC B1 ;  /* 0x0000000000017941 */ /* 0x000fea0003800000 */
.L_x_10187:
        /* <DEDUP_REMOVED lines=18> */
.L_x_10190:
[----:B------:R-:W-:Y:S05]  /*2300*/  BSYNC B1 ;  /* 0x0000000000017941 */ /* 0x000fea0003800000 */
.L_x_10189:
[----:B------:R-:W-:Y:S01]  /*2310*/  SEL R102, R115, R102, P5 ;  /* 0x0000006673667207 */ /* 0x000fe20002800000 */
[----:B------:R-:W0:Y:S01]  /*2320*/  LDC R116, c[0x0][0x29c] ;  /* 0x0000a700ff747b82 */ /* 0x000e220000000800 */
[----:B------:R-:W-:Y:S02]  /*2330*/  SEL R103, R170, R103, P5 ;  /* 0x00000067aa677207 */ /* 0x000fe40002800000 */
[----:B------:R-:W-:-:S04]  /*2340*/  ISETP.NE.U32.AND P5, PT, R172, RZ, PT ;  /* 0x000000ffac00720c */ /* 0x000fc80003fa5070 */
[----:B------:R-:W-:-:S13]  /*2350*/  ISETP.NE.AND.EX P5, PT, R173, RZ, PT, P5 ;  /* 0x000000ffad00720c */ /* 0x000fda0003fa5350 */
[----:B------:R-:W2:Y:S01]  /*2360*/  @P5 LDC.64 R112, c[0x0][0x308] ;  /* 0x0000c200ff705b82 */ /* 0x000ea20000000a00 */
[-C--:B0-----:R-:W-:Y:S01]  /*2370*/  FMUL.FTZ R111, R111, R116.reuse ;  /* 0x000000746f6f7220 */ /* 0x081fe20000410000 */
[-C--:B------:R-:W-:Y:S01]  /*2380*/  FMUL.FTZ R114, R114, R116.reuse ;  /* 0x0000007472727220 */ /* 0x080fe20000410000 */
[-C--:B------:R-:W-:Y:S01]  /*2390*/  FMUL.FTZ R115, R115, R116.reuse ;  /* 0x0000007473737220 */ /* 0x080fe20000410000 */
[----:B------:R-:W-:Y:S01]  /*23a0*/  FMUL.FTZ R170, R170, R116 ;  /* 0x00000074aaaa7220 */ /* 0x000fe20000410000 */
[C---:B--2---:R-:W-:Y:S01]  /*23b0*/  @P5 IMAD.WIDE.U32 R112, R152.reuse, 0x10, R112 ;  /* 0x0000001098705825 */ /* 0x044fe200078e0070 */
        /* <DEDUP_REMOVED lines=11> */
.L_x_10182:
[----:B------:R-:W-:Y:S05]  /*2470*/  BSYNC B0 ;  /* 0x0000000000007941 */ /* 0x000fea0003800000 */
.L_x_10181:
[----:B------:R-:W-:Y:S01]  /*2480*/  ISETP.NE.AND P5, PT, R179, RZ, PT ;  /* 0x000000ffb300720c */ /* 0x000fe20003fa5270 */
[----:B------:R-:W-:-:S12]  /*2490*/  BSSY B0, `(.L_x_10191) ;  /* 0x0000052000007945 */ /* 0x000fd80003800000 */
[----:B------:R-:W-:Y:S05]  /*24a0*/  @!P5 BRA `(.L_x_10192) ;  /* 0x000000040040d947 */ /* 0x000fea0003800000 */
[----:B------:R-:W2:Y:S01]  /*24b0*/  @!P3 LDC.64 R116, c[0x0][0x2c8] ;  /* 0x0000b200ff74bb82 */ /* 0x000ea20000000a00 */
[----:B------:R-:W-:Y:S01]  /*24c0*/  ISETP.NE.AND P5, PT, R181, RZ, PT ;  /* 0x000000ffb500720c */ /* 0x000fe20003fa5270 */
[----:B------:R-:W-:Y:S03]  /*24d0*/  BSSY B1, `(.L_x_10193) ;  /* 0x000000e000017945 */ /* 0x000fe60003800000 */
[----:B------:R-:W-:Y:S02]  /*24e0*/  FSEL R171, R109, RZ, !P5 ;  /* 0x000000ff6dab7208 */ /* 0x000fe40006800000 */
[----:B--2---:R-:W-:-:S04]  /*24f0*/  @!P3 ISETP.NE.U32.AND P5, PT, R116, RZ, PT ;  /* 0x000000ff7400b20c */ /* 0x004fc80003fa5070 */
        /* <DEDUP_REMOVED lines=11> */
.L_x_10194:
[----:B------:R-:W-:Y:S05]  /*25b0*/  BSYNC B1 ;  /* 0x0000000000017941 */ /* 0x000fea0003800000 */
.L_x_10193:
[----:B------:R-:W-:Y:S01]  /*25c0*/  @!P3 ISETP.NE.U32.AND P5, PT, R116, RZ, PT ;  /* 0x000000ff7400b20c */ /* 0x000fe20003fa5070 */
[----:B------:R-:W-:Y:S03]  /*25d0*/  BSSY B1, `(.L_x_10195) ;  /* 0x000000a000017945 */ /* 0x000fe60003800000 */
[----:B------:R-:W-:-:S04]  /*25e0*/  @!P3 ISETP.NE.AND.EX P5, PT, R117, RZ, PT, P5 ;  /* 0x000000ff7500b20c */ /* 0x000fc80003fa5350 */
[----:B------:R-:W-:Y:S01]  /*25f0*/  @!P3 FSEL R114, R21, RZ, P5 ;  /* 0x000000ff1572b208 */ /* 0x000fe20002800000 */
[----:B------:R-:W-:Y:S08]  /*2600*/  @!P3 BRA `(.L_x_10196) ;  /* 0x000000000018b947 */ /* 0x000ff00003800000 */
[----:B------:R-:W-:Y:S01]  /*2610*/  ISETP.NE.U32.AND P5, PT, R116, RZ, PT ;  /* 0x000000ff7400720c */ /* 0x000fe20003fa5070 */
[----:B0-----:R-:W-:-:S03]  /*2620*/  FFMA.FTZ R112, R148, R110, R171 ;  /* 0x0000006e94707223 */ /* 0x001fc600000100ab */
[----:B------:R-:W-:Y:S01]  /*2630*/  ISETP.NE.AND.EX P5, PT, R117, RZ, PT, P5 ;  /* 0x000000ff7500720c */ /* 0x000fe20003fa5350 */
[----:B------:R-:W-:-:S04]  /*2640*/  FADD.FTZ R113, R157, -R112 ;  /* 0x800000709d717221 */ /* 0x000fc80000010000 */
[----:B------:R-:W-:-:S08]  /*2650*/  FMUL.FTZ R114, R130, R113 ;  /* 0x0000007182727220 */ /* 0x000fd00000410000 */
[----:B------:R-:W-:-:S07]  /*2660*/  @P5 FADD.FTZ R114, R21, R114 ;  /* 0x0000007215725221 */ /* 0x000fce0000010000 */
.L_x_10196:
[----:B------:R-:W-:Y:S05]  /*2670*/  BSYNC B1 ;  /* 0x0000000000017941 */ /* 0x000fea0003800000 */
.L_x_10195:
        /* <DEDUP_REMOVED lines=11> */
.L_x_10198:
[----:B------:R-:W-:Y:S05]  /*2730*/  BSYNC B1 ;  /* 0x0000000000017941 */ /* 0x000fea0003800000 */
.L_x_10197:
[----:B------:R-:W2:Y:S01]  /*2740*/  LDC.64 R172, c[0x0][0x308] ;  /* 0x0000c200ffac7b82 */ /* 0x000ea20000000a00 */
[----:B------:R-:W-:Y:S01]  /*2750*/  @!P3 ISETP.NE.U32.AND P5, PT, R116, RZ, PT ;  /* 0x000000ff7400b20c */ /* 0x000fe20003fa5070 */
[----:B------:R-:W-:Y:S03]  /*2760*/  BSSY B1, `(.L_x_10199) ;  /* 0x000000e000017945 */ /* 0x000fe60003800000 */
[----:B------:R-:W-:-:S04]  /*2770*/  @!P3 ISETP.NE.AND.EX P5, PT, R117, RZ, PT, P5 ;  /* 0x000000ff7500b20c */ /* 0x000fc80003fa5350 */
[----:B------:R-:W-:Y:S02]  /*2780*/  @!P3 FSEL R170, R23, RZ, P5 ;  /* 0x000000ff17aab208 */ /* 0x000fe40002800000 */
[----:B--2---:R-:W-:-:S04]  /*2790*/  ISETP.NE.U32.AND P5, PT, R172, RZ, PT ;  /* 0x000000ffac00720c */ /* 0x004fc80003fa5070 */
[----:B------:R-:W-:-:S04]  /*27a0*/  ISETP.NE.AND.EX P5, PT, R173, RZ, PT, P5 ;  /* 0x000000ffad00720c */ /* 0x000fc80003fa5350 */
[----:B------:R-:W-:Y:S02]  /*27b0*/  SEL R100, R111, R100, P5 ;  /* 0x000000646f647207 */ /* 0x000fe40002800000 */
[----:B------:R-:W-:Y:S01]  /*27c0*/  SEL R101, R114, R101, P5 ;  /* 0x0000006572657207 */ /* 0x000fe20002800000 */
[----:B------:R-:W-:Y:S06]  /*27d0*/  @!P3 BRA `(.L_x_10200) ;  /* 0x000000000018b947 */ /* 0x000fec0003800000 */
[----:B------:R-:W-:Y:S01]  /*27e0*/  ISETP.NE.U32.AND P6, PT, R116, RZ, PT ;  /* 0x000000ff7400720c */ /* 0x000fe20003fc5070 */
[----:B0-----:R-:W-:-:S03]  /*27f0*/  FFMA.FTZ R112, R160, R110, R171 ;  /* 0x0000006ea0707223 */ /* 0x001fc600000100ab */
[----:B------:R-:W-:Y:S01]  /*2800*/  ISETP.NE.AND.EX P6, PT, R117, RZ, PT, P6 ;  /* 0x000000ff7500720c */ /* 0x000fe20003fc5360 */
[----:B------:R-:W-:-:S04]  /*2810*/  FADD.FTZ R113, R161, -R112 ;  /* 0x80000070a1717221 */ /* 0x000fc80000010000 */
[----:B------:R-:W-:-:S08]  /*2820*/  FMUL.FTZ R170, R130, R113 ;  /* 0x0000007182aa7220 */ /* 0x000fd00000410000 */
[----:B------:R-:W-:-:S07]  /*2830*/  @P6 FADD.FTZ R170, R23, R170 ;  /* 0x000000aa17aa6221 */ /* 0x000fce0000010000 */
.L_x_10200:
[----:B------:R-:W-:Y:S05]  /*2840*/  BSYNC B1 ;  /* 0x0000000000017941 */ /* 0x000fea0003800000 */
.L_x_10199:
[----:B------:R-:W-:Y:S01]  /*2850*/  SEL R102, R115, R102, P5 ;  /* 0x0000006673667207 */ /* 0x000fe20002800000 */
[----:B------:R-:W2:Y:S01]  /*2860*/  LDC R116, c[0x0][0x29c] ;  /* 0x0000a700ff747b82 */ /* 0x000ea20000000800 */
[----:B------:R-:W-:Y:S02]  /*2870*/  SEL R103, R170, R103, P5 ;  /* 0x00000067aa677207 */ /* 0x000fe40002800000 */
[----:B------:R-:W-:-:S04]  /*2880*/  ISETP.NE.U32.AND P5, PT, R172, RZ, PT ;  /* 0x000000ffac00720c */ /* 0x000fc80003fa5070 */
[----:B------:R-:W-:-:S13]  /*2890*/  ISETP.NE.AND.EX P5, PT, R173, RZ, PT, P5 ;  /* 0x000000ffad00720c */ /* 0x000fda0003fa5350 */
[----:B0-----:R-:W0:Y:S01]  /*28a0*/  @P5 LDC.64 R112, c[0x0][0x308] ;  /* 0x0000c200ff705b82 */ /* 0x001e220000000a00 */
[-C--:B--2---:R-:W-:Y:S01]  /*28b0*/  FMUL.FTZ R111, R111, R116.reuse ;  /* 0x000000746f6f7220 */ /* 0x084fe20000410000 */
[-C--:B------:R-:W-:Y:S01]  /*28c0*/  FMUL.FTZ R114, R114, R116.reuse ;  /* 0x0000007472727220 */ /* 0x080fe20000410000 */
[-C--:B------:R-:W-:Y:S01]  /*28d0*/  FMUL.FTZ R115, R115, R116.reuse ;  /* 0x0000007473737220 */ /* 0x080fe20000410000 */
[----:B------:R-:W-:Y:S01]  /*28e0*/  FMUL.FTZ R170, R170, R116 ;  /* 0x00000074aaaa7220 */ /* 0x000fe20000410000 */
[----:B0-----:R-:W-:-:S04]  /*28f0*/  @P5 IMAD.WIDE.U32 R112, R152, 0x10, R112 ;  /* 0x0000001098705825 */ /* 0x001fc800078e0070 */
        /* <DEDUP_REMOVED lines=11> */
.L_x_10192:
[----:B------:R-:W-:Y:S05]  /*29b0*/  BSYNC B0 ;  /* 0x0000000000007941 */ /* 0x000fea0003800000 */
.L_x_10191:
[----:B------:R-:W-:Y:S04]  /*29c0*/  BSSY B0, `(.L_x_10201) ;  /* 0x0000052000007945 */ /* 0x000fe80003800000 */
[----:B------:R-:W-:Y:S05]  /*29d0*/  @!P0 BRA `(.L_x_10202) ;  /* 0x0000000400408947 */ /* 0x000fea0003800000 */
[----:B------:R-:W3:Y:S01]  /*29e0*/  @!P3 LDC.64 R116, c[0x0][0x2c8] ;  /* 0x0000b200ff74bb82 */ /* 0x000ee20000000a00 */
[----:B------:R-:W-:Y:S01]  /*29f0*/  ISETP.NE.AND P5, PT, R181, RZ, PT ;  /* 0x000000ffb500720c */ /* 0x000fe20003fa5270 */
[----:B------:R-:W-:Y:S03]  /*2a00*/  BSSY B1, `(.L_x_10203) ;  /* 0x000000e000017945 */ /* 0x000fe60003800000 */
[----:B------:R-:W-:Y:S02]  /*2a10*/  FSEL R171, R109, RZ, !P5 ;  /* 0x000000ff6dab7208 */ /* 0x000fe40006800000 */
[----:B---3--:R-:W-:-:S04]  /*2a20*/  @!P3 ISETP.NE.U32.AND P5, PT, R116, RZ, PT ;  /* 0x000000ff7400b20c */ /* 0x008fc80003fa5070 */
        /* <DEDUP_REMOVED lines=11> */
.L_x_10204:
[----:B------:R-:W-:Y:S05]  /*2ae0*/  BSYNC B1 ;  /* 0x0000000000017941 */ /* 0x000fea0003800000 */
.L_x_10203:
[----:B------:R-:W-:Y:S01]  /*2af0*/  @!P3 ISETP.NE.U32.AND P5, PT, R116, RZ, PT ;  /* 0x000000ff7400b20c */ /* 0x000fe20003fa5070 */
[----:B------:R-:W-:Y:S03]  /*2b00*/  BSSY B1, `(.L_x_10205) ;  /* 0x000000a000017945 */ /* 0x000fe60003800000 */
[----:B------:R-:W-:-:S04]  /*2b10*/  @!P3 ISETP.NE.AND.EX P5, PT, R117, RZ, PT, P5 ;  /* 0x000000ff7500b20c */ /* 0x000fc80003fa5350 */
[----:B------:R-:W-:Y:S01]  /*2b20*/  @!P3 FSEL R114, R17, RZ, P5 ;  /* 0x000000ff1172b208 */ /* 0x000fe20002800000 */
[----:B------:R-:W-:Y:S08]  /*2b30*/  @!P3 BRA `(.L_x_10206) ;  /* 0x000000000018b947 */ /* 0x000ff00003800000 */
[----:B------:R-:W-:Y:S01]  /*2b40*/  ISETP.NE.U32.AND P5, PT, R116, RZ, PT ;  /* 0x000000ff7400720c */ /* 0x000fe20003fa5070 */
[----:B0-2---:R-:W-:-:S03]  /*2b50*/  FFMA.FTZ R112, R118, R110, R171 ;  /* 0x0000006e76707223 */ /* 0x005fc600000100ab */
[----:B------:R-:W-:Y:S01]  /*2b60*/  ISETP.NE.AND.EX P5, PT, R117, RZ, PT, P5 ;  /* 0x000000ff7500720c */ /* 0x000fe20003fa5350 */
[----:B------:R-:W-:-:S04]  /*2b70*/  FADD.FTZ R113, R135, -R112 ;  /* 0x8000007087717221 */ /* 0x000fc80000010000 */
[----:B------:R-:W-:-:S08]  /*2b80*/  FMUL.FTZ R114, R130, R113 ;  /* 0x0000007182727220 */ /* 0x000fd00000410000 */
[----:B------:R-:W-:-:S07]  /*2b90*/  @P5 FADD.FTZ R114, R17, R114 ;  /* 0x0000007211725221 */ /* 0x000fce0000010000 */
.L_x_10206:
[----:B------:R-:W-:Y:S05]  /*2ba0*/  BSYNC B1 ;  /* 0x0000000000017941 */ /* 0x000fea0003800000 */
.L_x_10205:
        /* <DEDUP_REMOVED lines=11> */
.L_x_10208:
[----:B------:R-:W-:Y:S05]  /*2c60*/  BSYNC B1 ;  /* 0x0000000000017941 */ /* 0x000fea0003800000 */
.L_x_10207:
[----:B------:R-:W3:Y:S01]  /*2c70*/  LDC.64 R172, c[0x0][0x308] ;  /* 0x0000c200ffac7b82 */ /* 0x000ee20000000a00 */
[----:B------:R-:W-:Y:S01]  /*2c80*/  @!P3 ISETP.NE.U32.AND P5, PT, R116, RZ, PT ;  /* 0x000000ff7400b20c */ /* 0x000fe20003fa5070 */
[----:B------:R-:W-:Y:S03]  /*2c90*/  BSSY B1, `(.L_x_10209) ;  /* 0x000000e000017945 */ /* 0x000fe60003800000 */
[----:B------:R-:W-:-:S04]  /*2ca0*/  @!P3 ISETP.NE.AND.EX P5, PT, R117, RZ, PT, P5 ;  /* 0x000000ff7500b20c */ /* 0x000fc80003fa5350 */
[----:B------:R-:W-:Y:S02]  /*2cb0*/  @!P3 FSEL R170, R19, RZ, P5 ;  /* 0x000000ff13aab208 */ /* 0x000fe40002800000 */
[----:B---3--:R-:W-:-:S04]  /*2cc0*/  ISETP.NE.U32.AND P5, PT, R172, RZ, PT ;  /* 0x000000ffac00720c */ /* 0x008fc80003fa5070 */
[----:B------:R-:W-:-:S04]  /*2cd0*/  ISETP.NE.AND.EX P5, PT, R173, RZ, PT, P5 ;  /* 0x000000ffad00720c */ /* 0x000fc80003fa5350 */
[----:B------:R-:W-:Y:S02]  /*2ce0*/  SEL R100, R111, R100, P5 ;  /* 0x000000646f647207 */ /* 0x000fe40002800000 */
[----:B------:R-:W-:Y:S01]  /*2cf0*/  SEL R101, R114, R101, P5 ;  /* 0x0000006572657207 */ /* 0x000fe20002800000 */
[----:B------:R-:W-:Y:S06]  /*2d00*/  @!P3 BRA `(.L_x_10210) ;  /* 0x000000000018b947 */ /* 0x000fec0003800000 */
[----:B------:R-:W-:Y:S01]  /*2d10*/  ISETP.NE.U32.AND P6, PT, R116, RZ, PT ;  /* 0x000000ff7400720c */ /* 0x000fe20003fc5070 */
[----:B0-2---:R-:W-:-:S03]  /*2d20*/  FFMA.FTZ R112, R134, R110, R171 ;  /* 0x0000006e86707223 */ /* 0x005fc600000100ab */
[----:B------:R-:W-:Y:S01]  /*2d30*/  ISETP.NE.AND.EX P6, PT, R117, RZ, PT, P6 ;  /* 0x000000ff7500720c */ /* 0x000fe20003fc5360 */
[----:B------:R-:W-:-:S04]  /*2d40*/  FADD.FTZ R113, R147, -R112 ;  /* 0x8000007093717221 */ /* 0x000fc80000010000 */
[----:B------:R-:W-:-:S08]  /*2d50*/  FMUL.FTZ R170, R130, R113 ;  /* 0x0000007182aa7220 */ /* 0x000fd00000410000 */
[----:B------:R-:W-:-:S07]  /*2d60*/  @P6 FADD.FTZ R170, R19, R170 ;  /* 0x000000aa13aa6221 */ /* 0x000fce0000010000 */
.L_x_10210:
[----:B------:R-:W-:Y:S05]  /*2d70*/  BSYNC B1 ;  /* 0x0000000000017941 */ /* 0x000fea0003800000 */
.L_x_10209:
[----:B------:R-:W-:Y:S01]  /*2d80*/  SEL R102, R115, R102, P5 ;  /* 0x0000006673667207 */ /* 0x000fe20002800000 */
[----:B------:R-:W3:Y:S01]  /*2d90*/  LDC R116, c[0x0][0x29c] ;  /* 0x0000a700ff747b82 */ /* 0x000ee20000000800 */
[----:B------:R-:W-:Y:S02]  /*2da0*/  SEL R103, R170, R103, P5 ;  /* 0x00000067aa677207 */ /* 0x000fe40002800000 */
[----:B------:R-:W-:-:S04]  /*2db0*/  ISETP.NE.U32.AND P5, PT, R172, RZ, PT ;  /* 0x000000ffac00720c */ /* 0x000fc80003fa5070 */
[----:B------:R-:W-:-:S13]  /*2dc0*/  ISETP.NE.AND.EX P5, PT, R173, RZ, PT, P5 ;  /* 0x000000ffad00720c */ /* 0x000fda0003fa5350 */
[----:B0-2---:R-:W0:Y:S01]  /*2dd0*/  @P5 LDC.64 R112, c[0x0][0x308] ;  /* 0x0000c200ff705b82 */ /* 0x005e220000000a00 */
[-C--:B---3--:R-:W-:Y:S01]  /*2de0*/  FMUL.FTZ R111, R111, R116.reuse ;  /* 0x000000746f6f7220 */ /* 0x088fe20000410000 */
        /* <DEDUP_REMOVED lines=15> */
.L_x_10202:
[----:B------:R-:W-:Y:S05]  /*2ee0*/  BSYNC B0 ;  /* 0x0000000000007941 */ /* 0x000fea0003800000 */
.L_x_10201:
[----:B------:R-:W-:Y:S04]  /*2ef0*/  BSSY B0, `(.L_x_10211) ;  /* 0x0000052000007945 */ /* 0x000fe80003800000 */
[----:B------:R-:W-:Y:S05]  /*2f00*/  @!P1 BRA `(.L_x_10212) ;  /* 0x0000000400409947 */ /* 0x000fea0003800000 */
[----:B------:R-:W4:Y:S01]  /*2f10*/  @!P3 LDC.64 R116, c[0x0][0x2c8] ;  /* 0x0000b200ff74bb82 */ /* 0x000f220000000a00 */
[----:B------:R-:W-:Y:S01]  /*2f20*/  ISETP.NE.AND P5, PT, R181, RZ, PT ;  /* 0x000000ffb500720c */ /* 0x000fe20003fa5270 */
[----:B------:R-:W-:Y:S03]  /*2f30*/  BSSY B1, `(.L_x_10213) ;  /* 0x000000e000017945 */ /* 0x000fe60003800000 */
[----:B------:R-:W-:Y:S02]  /*2f40*/  FSEL R171, R109, RZ, !P5 ;  /* 0x000000ff6dab7208 */ /* 0x000fe40006800000 */
[----:B----4-:R-:W-:-:S04]  /*2f50*/  @!P3 ISETP.NE.U32.AND P5, PT, R116, RZ, PT ;  /* 0x000000ff7400b20c */ /* 0x010fc80003fa5070 */
        /* <DEDUP_REMOVED lines=11> */
.L_x_10214:
[----:B------:R-:W-:Y:S05]  /*3010*/  BSYNC B1 ;  /* 0x0000000000017941 */ /* 0x000fea0003800000 */
.L_x_10213:
[----:B------:R-:W-:Y:S01]  /*3020*/  @!P3 ISETP.NE.U32.AND P5, PT, R116, RZ, PT ;  /* 0x000000ff7400b20c */ /* 0x000fe20003fa5070 */
[----:B------:R-:W-:Y:S03]  /*3030*/  BSSY B1, `(.L_x_10215) ;  /* 0x000000a000017945 */ /* 0x000fe60003800000 */
[----:B------:R-:W-:-:S04]  /*3040*/  @!P3 ISETP.NE.AND.EX P5, PT, R117, RZ, PT, P5 ;  /* 0x000000ff7500b20c */ /* 0x000fc80003fa5350 */
[----:B------:R-:W-:Y:S01]  /*3050*/  @!P3 FSEL R114, R13, RZ, P5 ;  /* 0x000000ff0d72b208 */ /* 0x000fe20002800000 */
[----:B------:R-:W-:Y:S08]  /*3060*/  @!P3 BRA `(.L_x_10216) ;  /* 0x000000000018b947 */ /* 0x000ff00003800000 */
[----:B------:R-:W-:Y:S01]  /*3070*/  ISETP.NE.U32.AND P5, PT, R116, RZ, PT ;  /* 0x000000ff7400720c */ /* 0x000fe20003fa5070 */
[----:B0-23--:R-:W-:-:S03]  /*3080*/  FFMA.FTZ R112, R122, R110, R171 ;  /* 0x0000006e7a707223 */ /* 0x00dfc600000100ab */
[----:B------:R-:W-:Y:S01]  /*3090*/  ISETP.NE.AND.EX P5, PT, R117, RZ, PT, P5 ;  /* 0x000000ff7500720c */ /* 0x000fe20003fa5350 */
[----:B------:R-:W-:-:S04]  /*30a0*/  FADD.FTZ R113, R137, -R112 ;  /* 0x8000007089717221 */ /* 0x000fc80000010000 */
[----:B------:R-:W-:-:S08]  /*30b0*/  FMUL.FTZ R114, R130, R113 ;  /* 0x0000007182727220 */ /* 0x000fd00000410000 */
[----:B------:R-:W-:-:S07]  /*30c0*/  @P5 FADD.FTZ R114, R13, R114 ;  /* 0x000000720d725221 */ /* 0x000fce0000010000 */
.L_x_10216:
[----:B------:R-:W-:Y:S05]  /*30d0*/  BSYNC B1 ;  /* 0x0000000000017941 */ /* 0x000fea0003800000 */
.L_x_10215:
        /* <DEDUP_REMOVED lines=11> */
.L_x_10218:
[----:B------:R-:W-:Y:S05]  /*3190*/  BSYNC B1 ;  /* 0x0000000000017941 */ /* 0x000fea0003800000 */
.L_x_10217:
[----:B------:R-:W4:Y:S01]  /*31a0*/  LDC.64 R172, c[0x0][0x308] ;  /* 0x0000c200ffac7b82 */ /* 0x000f220000000a00 */
[----:B------:R-:W-:Y:S01]  /*31b0*/  @!P3 ISETP.NE.U32.AND P5, PT, R116, RZ, PT ;  /* 0x000000ff7400b20c */ /* 0x000fe20003fa5070 */
[----:B------:R-:W-:Y:S03]  /*31c0*/  BSSY B1, `(.L_x_10219) ;  /* 0x000000e000017945 */ /* 0x000fe60003800000 */
[----:B------:R-:W-:-:S04]  /*31d0*/  @!P3 ISETP.NE.AND.EX P5, PT, R117, RZ, PT, P5 ;  /* 0x000000ff7500b20c */ /* 0x000fc80003fa5350 */
[----:B------:R-:W-:Y:S02]  /*31e0*/  @!P3 FSEL R170, R15, RZ, P5 ;  /* 0x000000ff0faab208 */ /* 0x000fe40002800000 */
[----:B----4-:R-:W-:-:S04]  /*31f0*/  ISETP.NE.U32.AND P5, PT, R172, RZ, PT ;  /* 0x000000ffac00720c */ /* 0x010fc80003fa5070 */
[----:B------:R-:W-:-:S04]  /*3200*/  ISETP.NE.AND.EX P5, PT, R173, RZ, PT, P5 ;  /* 0x000000ffad00720c */ /* 0x000fc80003fa5350 */
[----:B------:R-:W-:Y:S02]  /*3210*/  SEL R100, R111, R100, P5 ;  /* 0x000000646f647207 */ /* 0x000fe40002800000 */
[----:B------:R-:W-:Y:S01]  /*3220*/  SEL R101, R114, R101, P5 ;  /* 0x0000006572657207 */ /* 0x000fe20002800000 */
[----:B------:R-:W-:Y:S06]  /*3230*/  @!P3 BRA `(.L_x_10220) ;  /* 0x000000000018b947 */ /* 0x000fec0003800000 */
[----:B------:R-:W-:Y:S01]  /*3240*/  ISETP.NE.U32.AND P6, PT, R116, RZ, PT ;  /* 0x000000ff7400720c */ /* 0x000fe20003fc5070 */
[----:B0-23--:R-:W-:-:S03]  /*3250*/  FFMA.FTZ R112, R138, R110, R171 ;  /* 0x0000006e8a707223 */ /* 0x00dfc600000100ab */
[----:B------:R-:W-:Y:S01]  /*3260*/  ISETP.NE.AND.EX P6, PT, R117, RZ, PT, P6 ;  /* 0x000000ff7500720c */ /* 0x000fe20003fc5360 */
[----:B------:R-:W-:-:S04]  /*3270*/  FADD.FTZ R113, R149, -R112 ;  /* 0x8000007095717221 */ /* 0x000fc80000010000 */
[----:B------:R-:W-:-:S08]  /*3280*/  FMUL.FTZ R170, R130, R113 ;  /* 0x0000007182aa7220 */ /* 0x000fd00000410000 */
[----:B------:R-:W-:-:S07]  /*3290*/  @P6 FADD.FTZ R170, R15, R170 ;  /* 0x000000aa0faa6221 */ /* 0x000fce0000010000 */
.L_x_10220:
[----:B------:R-:W-:Y:S05]  /*32a0*/  BSYNC B1 ;  /* 0x0000000000017941 */ /* 0x000fea0003800000 */
.L_x_10219:
[----:B------:R-:W-:Y:S01]  /*32b0*/  SEL R102, R115, R102, P5 ;  /* 0x0000006673667207 */ /* 0x000fe20002800000 */
[----:B------:R-:W4:Y:S01]  /*32c0*/  LDC R116, c[0x0][0x29c] ;  /* 0x0000a700ff747b82 */ /* 0x000f220000000800 */
[----:B------:R-:W-:Y:S02]  /*32d0*/  SEL R103, R170, R103, P5 ;  /* 0x00000067aa677207 */ /* 0x000fe40002800000 */
[----:B------:R-:W-:-:S04]  /*32e0*/  ISETP.NE.U32.AND P5, PT, R172, RZ, PT ;  /* 0x000000ffac00720c */ /* 0x000fc80003fa5070 */
[----:B------:R-:W-:-:S13]  /*32f0*/  ISETP.NE.AND.EX P5, PT, R173, RZ, PT, P5 ;  /* 0x000000ffad00720c */ /* 0x000fda0003fa5350 */
[----:B0-23--:R-:W0:Y:S01]  /*3300*/  @P5 LDC.64 R112, c[0x0][0x308] ;  /* 0x0000c200ff705b82 */ /* 0x00de220000000a00 */
[-C--:B----4-:R-:W-:Y:S01]  /*3310*/  FMUL.FTZ R111, R111, R116.reuse ;  /* 0x000000746f6f7220 */ /* 0x090fe20000410000 */
        /* <DEDUP_REMOVED lines=15> */
.L_x_10212:
[----:B------:R-:W-:Y:S05]  /*3410*/  BSYNC B0 ;  /* 0x0000000000007941 */ /* 0x000fea0003800000 */
.L_x_10211:
[----:B------:R-:W-:Y:S04]  /*3420*/  BSSY B0, `(.L_x_10221) ;  /* 0x0000052000007945 */ /* 0x000fe80003800000 */
[----:B------:R-:W-:Y:S05]  /*3430*/  @!P2 BRA `(.L_x_10222) ;  /* 0x000000040040a947 */ /* 0x000fea0003800000 */
[----:B------:R-:W5:Y:S01]  /*3440*/  @!P3 LDC.64 R116, c[0x0][0x2c8] ;  /* 0x0000b200ff74bb82 */ /* 0x000f620000000a00 */
[----:B------:R-:W-:Y:S01]  /*3450*/  ISETP.NE.AND P5, PT, R181, RZ, PT ;  /* 0x000000ffb500720c */ /* 0x000fe20003fa5270 */
[----:B------:R-:W-:Y:S03]  /*3460*/  BSSY B1, `(.L_x_10223) ;  /* 0x000000e000017945 */ /* 0x000fe60003800000 */
[----:B------:R-:W-:Y:S02]  /*3470*/  FSEL R171, R109, RZ, !P5 ;  /* 0x000000ff6dab7208 */ /* 0x000fe40006800000 */
[----:B-----5:R-:W-:-:S04]  /*3480*/  @!P3 ISETP.NE.U32.AND P5, PT, R116, RZ, PT ;  /* 0x000000ff7400b20c */ /* 0x020fc80003fa5070 */
        /* <DEDUP_REMOVED lines=11> */
.L_x_10224:
[----:B------:R-:W-:Y:S05]  /*3540*/  BSYNC B1 ;  /* 0x0000000000017941 */ /* 0x000fea0003800000 */
.L_x_10223:
[----:B------:R-:W-:Y:S01]  /*3550*/  @!P3 ISETP.NE.U32.AND P5, PT, R116, RZ, PT ;  /* 0x000000ff7400b20c */ /* 0x000fe20003fa5070 */
[----:B------:R-:W-:Y:S03]  /*3560*/  BSSY B1, `(.L_x_10225) ;  /* 0x000000a000017945 */ /* 0x000fe60003800000 */
[----:B------:R-:W-:-:S04]  /*3570*/  @!P3 ISETP.NE.AND.EX P5, PT, R117, RZ, PT, P5 ;  /* 0x000000ff7500b20c */ /* 0x000fc80003fa5350 */
[----:B------:R-:W-:Y:S01]  /*3580*/  @!P3 FSEL R114, R9, RZ, P5 ;  /* 0x000000ff0972b208 */ /* 0x000fe20002800000 */
[----:B------:R-:W-:Y:S08]  /*3590*/  @!P3 BRA `(.L_x_10226) ;  /* 0x000000000018b947 */ /* 0x000ff00003800000 */
[----:B------:R-:W-:Y:S01]  /*35a0*/  ISETP.NE.U32.AND P5, PT, R116, RZ, PT ;  /* 0x000000ff7400720c */ /* 0x000fe20003fa5070 */
[----:B0-234-:R-:W-:-:S03]  /*35b0*/  FFMA.FTZ R112, R126, R110, R171 ;  /* 0x0000006e7e707223 */ /* 0x01dfc600000100ab */
[----:B------:R-:W-:Y:S01]  /*35c0*/  ISETP.NE.AND.EX P5, PT, R117, RZ, PT, P5 ;  /* 0x000000ff7500720c */ /* 0x000fe20003fa5350 */
[----:B------:R-:W-:-:S04]  /*35d0*/  FADD.FTZ R113, R139, -R112 ;  /* 0x800000708b717221 */ /* 0x000fc80000010000 */
[----:B------:R-:W-:-:S08]  /*35e0*/  FMUL.FTZ R114, R130, R113 ;  /* 0x0000007182727220 */ /* 0x000fd00000410000 */
[----:B------:R-:W-:-:S07]  /*35f0*/  @P5 FADD.FTZ R114, R9, R114 ;  /* 0x0000007209725221 */ /* 0x000fce0000010000 */
.L_x_10226:
[----:B------:R-:W-:Y:S05]  /*3600*/  BSYNC B1 ;  /* 0x0000000000017941 */ /* 0x000fea0003800000 */
.L_x_10225:
        /* <DEDUP_REMOVED lines=11> */
.L_x_10228:
[----:B------:R-:W-:Y:S05]  /*36c0*/  BSYNC B1 ;  /* 0x0000000000017941 */ /* 0x000fea0003800000 */
.L_x_10227:
[----:B------:R-:W5:Y:S01]  /*36d0*/  LDC.64 R172, c[0x0][0x308] ;  /* 0x0000c200ffac7b82 */ /* 0x000f620000000a00 */
[----:B------:R-:W-:Y:S01]  /*36e0*/  @!P3 ISETP.NE.U32.AND P5, PT, R116, RZ, PT ;  /* 0x000000ff7400b20c */ /* 0x000fe20003fa5070 */
[----:B------:R-:W-:Y:S03]  /*36f0*/  BSSY B1, `(.L_x_10229) ;  /* 0x000000e000017945 */ /* 0x000fe60003800000 */
[----:B------:R-:W-:-:S04]  /*3700*/  @!P3 ISETP.NE.AND.EX P5, PT, R117, RZ, PT, P5 ;  /* 0x000000ff7500b20c */ /* 0x000fc80003fa5350 */
[----:B------:R-:W-:Y:S02]  /*3710*/  @!P3 FSEL R170, R11, RZ, P5 ;  /* 0x000000ff0baab208 */ /* 0x000fe40002800000 */
[----:B-----5:R-:W-:-:S04]  /*3720*/  ISETP.NE.U32.AND P5, PT, R172, RZ, PT ;  /* 0x000000ffac00720c */ /* 0x020fc80003fa5070 */
[----:B------:R-:W-:-:S04]  /*3730*/  ISETP.NE.AND.EX P5, PT, R173, RZ, PT, P5 ;  /* 0x000000ffad00720c */ /* 0x000fc80003fa5350 */
[----:B------:R-:W-:Y:S02]  /*3740*/  SEL R100, R111, R100, P5 ;  /* 0x000000646f647207 */ /* 0x000fe40002800000 */
[----:B------:R-:W-:Y:S01]  /*3750*/  SEL R101, R114, R101, P5 ;  /* 0x0000006572657207 */ /* 0x000fe20002800000 */
[----:B------:R-:W-:Y:S06]  /*3760*/  @!P3 BRA `(.L_x_10230) ;  /* 0x000000000018b947 */ /* 0x000fec0003800000 */
[----:B------:R-:W-:Y:S01]  /*3770*/  ISETP.NE.U32.AND P6, PT, R116, RZ, PT ;  /* 0x000000ff7400720c */ /* 0x000fe20003fc5070 */
[----:B0-234-:R-:W-:-:S03]  /*3780*/  FFMA.FTZ R112, R142, R110, R171 ;  /* 0x0000006e8e707223 */ /* 0x01dfc600000100ab */
[----:B------:R-:W-:Y:S01]  /*3790*/  ISETP.NE.AND.EX P6, PT, R117, RZ, PT, P6 ;  /* 0x000000ff7500720c */ /* 0x000fe20003fc5360 */
[----:B------:R-:W-:-:S04]  /*37a0*/  FADD.FTZ R113, R151, -R112 ;  /* 0x8000007097717221 */ /* 0x000fc80000010000 */
[----:B------:R-:W-:-:S08]  /*37b0*/  FMUL.FTZ R170, R130, R113 ;  /* 0x0000007182aa7220 */ /* 0x000fd00000410000 */
[----:B------:R-:W-:-:S07]  /*37c0*/  @P6 FADD.FTZ R170, R11, R170 ;  /* 0x000000aa0baa6221 */ /* 0x000fce0000010000 */
.L_x_10230:
[----:B------:R-:W-:Y:S05]  /*37d0*/  BSYNC B1 ;  /* 0x0000000000017941 */ /* 0x000fea0003800000 */
.L_x_10229:
[----:B------:R-:W-:Y:S01]  /*37e0*/  SEL R102, R115, R102, P5 ;  /* 0x0000006673667207 */ /* 0x000fe20002800000 */
[----:B------:R-:W5:Y:S01]  /*37f0*/  LDC R116, c[0x0][0x29c] ;  /* 0x0000a700ff747b82 */ /* 0x000f620000000800 */
[----:B------:R-:W-:Y:S02]  /*3800*/  SEL R103, R170, R103, P5 ;  /* 0x00000067aa677207 */ /* 0x000fe40002800000 */
[----:B------:R-:W-:-:S04]  /*3810*/  ISETP.NE.U32.AND P5, PT, R172, RZ, PT ;  /* 0x000000ffac00720c */ /* 0x000fc80003fa5070 */
[----:B------:R-:W-:-:S13]  /*3820*/  ISETP.NE.AND.EX P5, PT, R173, RZ, PT, P5 ;  /* 0x000000ffad00720c */ /* 0x000fda0003fa5350 */
[----:B0-234-:R-:W0:Y:S01]  /*3830*/  @P5 LDC.64 R112, c[0x0][0x308] ;  /* 0x0000c200ff705b82 */ /* 0x01de220000000a00 */
[-C--:B-----5:R-:W-:Y:S01]  /*3840*/  FMUL.FTZ R111, R111, R116.reuse ;  /* 0x000000746f6f7220 */ /* 0x0a0fe20000410000 */
        /* <DEDUP_REMOVED lines=15> */
.L_x_10222:
[----:B------:R-:W-:Y:S05]  /*3940*/  BSYNC B0 ;  /* 0x0000000000007941 */ /* 0x000fea0003800000 */
.L_x_10221:
[----:B------:R-:W-:Y:S01]  /*3950*/  ISETP.NE.AND P5, PT, R180, RZ, PT ;  /* 0x000000ffb400720c */ /* 0x000fe20003fa5270 */
[----:B------:R-:W-:-:S12]  /*3960*/  BSSY B0, `(.L_x_10231) ;  /* 0x0000050000007945 */ /* 0x000fd80003800000 */
        /* <DEDUP_REMOVED lines=17> */
.L_x_10234:
[----:B------:R-:W-:Y:S05]  /*3a80*/  BSYNC B1 ;  /* 0x0000000000017941 */ /* 0x000fea0003800000 */
.L_x_10233:
[----:B------:R-:W-:Y:S01]  /*3a90*/  @!P3 ISETP.NE.U32.AND P5, PT, R114, RZ, PT ;  /* 0x000000ff7200b20c */ /* 0x000fe20003fa5070 */
[----:B------:R-:W-:Y:S03]  /*3aa0*/  BSSY B1, `(.L_x_10235) ;  /* 0x000000a000017945 */ /* 0x000fe60003800000 */
[----:B------:R-:W-:-:S04]  /*3ab0*/  @!P3 ISETP.NE.AND.EX P5, PT, R115, RZ, PT, P5 ;  /* 0x000000ff7300b20c */ /* 0x000fc80003fa5350 */
[----:B0-234-:R-:W-:Y:S01]  /*3ac0*/  @!P3 FSEL R112, R5, RZ, P5 ;  /* 0x000000ff0570b208 */ /* 0x01dfe20002800000 */
[----:B------:R-:W-:Y:S08]  /*3ad0*/  @!P3 BRA `(.L_x_10236) ;  /* 0x000000000018b947 */ /* 0x000ff00003800000 */
[----:B------:R-:W-:Y:S01]  /*3ae0*/  ISETP.NE.U32.AND P5, PT, R114, RZ, PT ;  /* 0x000000ff7200720c */ /* 0x000fe20003fa5070 */
[----:B------:R-:W-:-:S03]  /*3af0*/  FFMA.FTZ R112, R162, R110, R117 ;  /* 0x0000006ea2707223 */ /* 0x000fc60000010075 */
[----:B------:R-:W-:Y:S01]  /*3b00*/  ISETP.NE.AND.EX P5, PT, R115, RZ, PT, P5 ;  /* 0x000000ff7300720c */ /* 0x000fe20003fa5350 */
[----:B------:R-:W-:-:S04]  /*3b10*/  FADD.FTZ R111, R163, -R112 ;  /* 0x80000070a36f7221 */ /* 0x000fc80000010000 */
[----:B------:R-:W-:-:S08]  /*3b20*/  FMUL.FTZ R112, R130, R111 ;  /* 0x0000006f82707220 */ /* 0x000fd00000410000 */
[----:B------:R-:W-:-:S07]  /*3b30*/  @P5 FADD.FTZ R112, R5, R112 ;  /* 0x0000007005705221 */ /* 0x000fce0000010000 */
.L_x_10236:
[----:B------:R-:W-:Y:S05]  /*3b40*/  BSYNC B1 ;  /* 0x0000000000017941 */ /* 0x000fea0003800000 */
.L_x_10235:
        /* <DEDUP_REMOVED lines=11> */
.L_x_10238:
[----:B------:R-:W-:Y:S05]  /*3c00*/  BSYNC B1 ;  /* 0x0000000000017941 */ /* 0x000fea0003800000 */
.L_x_10237:
        /* <DEDUP_REMOVED lines=16> */
.L_x_10240:
[----:B------:R-:W-:Y:S05]  /*3d10*/  BSYNC B1 ;  /* 0x0000000000017941 */ /* 0x000fea0003800000 */
.L_x_10239:
[----:B------:R-:W-:Y:S01]  /*3d20*/  ISETP.NE.U32.AND P3, PT, R170, RZ, PT ;  /* 0x000000ffaa00720c */ /* 0x000fe20003f65070 */
[----:B------:R-:W0:Y:S01]  /*3d30*/  LDC R114, c[0x0][0x29c] ;  /* 0x0000a700ff727b82 */ /* 0x000e220000000800 */
[----:B------:R-:W-:Y:S02]  /*3d40*/  SEL R102, R113, R102, P5 ;  /* 0x0000006671667207 */ /* 0x000fe40002800000 */
[----:B------:R-:W-:Y:S02]  /*3d50*/  ISETP.NE.AND.EX P3, PT, R171, RZ, PT, P3 ;  /* 0x000000ffab00720c */ /* 0x000fe40003f65330 */
[----:B------:R-:W-:-:S11]  /*3d60*/  SEL R103, R116, R103, P5 ;  /* 0x0000006774677207 */ /* 0x000fd60002800000 */
[----:B------:R-:W2:Y:S01]  /*3d70*/  @P3 LDC.64 R110, c[0x0][0x308] ;  /* 0x0000c200ff6e3b82 */ /* 0x000ea20000000a00 */
[-C--:B0-----:R-:W-:Y:S01]  /*3d80*/  FMUL.FTZ R109, R109, R114.reuse ;  /* 0x000000726d6d7220 */ /* 0x081fe20000410000 */
[-C--:B------:R-:W-:Y:S01]  /*3d90*/  FMUL.FTZ R112, R112, R114.reuse ;  /* 0x0000007270707220 */ /* 0x080fe20000410000 */
[-C--:B------:R-:W-:Y:S01]  /*3da0*/  FMUL.FTZ R113, R113, R114.reuse ;  /* 0x0000007271717220 */ /* 0x080fe20000410000 */
[----:B------:R-:W-:Y:S01]  /*3db0*/  FMUL.FTZ R116, R116, R114 ;  /* 0x0000007274747220 */ /* 0x000fe20000410000 */
[----:B--2---:R-:W-:-:S05]  /*3dc0*/  @P3 IMAD.WIDE.U32 R110, R152, 0x10, R110 ;  /* 0x00000010986e3825 */ /* 0x004fca00078e006e */
        /* <DEDUP_REMOVED lines=9> */
.L_x_10232:
[----:B------:R-:W-:Y:S05]  /*3e60*/  BSYNC B0 ;  /* 0x0000000000007941 */ /* 0x000fea0003800000 */
.L_x_10231:
[----:B------:R-:W-:Y:S02]  /*3e70*/  ISETP.NE.AND P3, PT, R169, RZ, PT ;  /* 0x000000ffa900720c */ /* 0x000fe40003f65270 */
[----:B------:R-:W-:Y:S02]  /*3e80*/  IADD3 R0, R0, UR10, RZ ;  /* 0x0000000a00007c10 */ /* 0x000fe4000fffe0ff */
[----:B------:R-:W-:Y:S02]  /*3e90*/  SEL R169, RZ, 0x1, P3 ;  /* 0x00000001ffa97807 */ /* 0x000fe40001800000 */
[----:B------:R-:W-:-:S13]  /*3ea0*/  ISETP.GE.AND P3, PT, R0, UR11, PT ;  /* 0x0000000b00007c0c */ /* 0x000fda000bf66270 */
[----:B------:R-:W-:Y:S05]  /*3eb0*/  @!P3 BRA `(.L_x_10241) ;  /* 0xffffffc400a4b947 */ /* 0x000fea000383ffff */
.L_x_10151:
[----:B------:R-:W0:Y:S01]  /*3ec0*/  S2R R0, SR_TID.X ;  /* 0x0000000000007919 */ /* 0x000e220000002100 */
        /* <DEDUP_REMOVED lines=15> */
[----:B------:R3:W-:Y:S03]  /*3fc0*/  @P5 STG.E.128 desc[UR4][R2.64], R48 ;  /* 0x0000003002005986 */ /* 0x0007e6000c101d04 */
[----:B------:R-:W-:Y:S01]  /*3fd0*/  @P5 VIADD R125, R125, 0x80 ;  /* 0x000000807d7d5836 */ /* 0x000fe20000000000 */
[----:B------:R3:W-:Y:S01]  /*3fe0*/  @P5 STG.E.128 desc[UR4][R4.64], R72 ;  /* 0x0000004804005986 */ /* 0x0007e2000c101d04 */
[----:B------:R-:W3:Y:S02]  /*3ff0*/  @P1 LDC.64 R16, c[0x0][0x2d0] ;  /* 0x0000b400ff101b82 */ /* 0x000ee40000000a00 */
[----:B0-----:R-:W-:-:S05]  /*4000*/  @P4 IMAD.WIDE.U32 R8, R125, 0x10, R8 ;  /* 0x000000107d084825 */ /* 0x001fca00078e0008 */
[----:B------:R0:W-:Y:S01]  /*4010*/  @P4 STG.E.128 desc[UR4][R8.64], R44 ;  /* 0x0000002c08004986 */ /* 0x0001e2000c101d04 */
[----:B------:R-:W0:Y:S01]  /*4020*/  @P1 LDC.64 R18, c[0x0][0x2d8] ;  /* 0x0000b600ff121b82 */ /* 0x000e220000000a00 */
[C---:B----4-:R-:W-:Y:S01]  /*4030*/  @P4 IMAD.WIDE.U32 R10, R125.reuse, 0x10, R10 ;  /* 0x000000107d0a4825 */ /* 0x050fe200078e000a */
[----:B------:R-:W-:-:S04]  /*4040*/  @P4 IADD3 R125, R125, 0x80, RZ ;  /* 0x000000807d7d4810 */ /* 0x000fc80007ffe0ff */
[----:B------:R4:W-:Y:S01]  /*4050*/  @P4 STG.E.128 desc[UR4][R10.64], R68 ;  /* 0x000000440a004986 */ /* 0x0009e2000c101d04 */
[C---:B-1----:R-:W-:Y:S01]  /*4060*/  @P0 IMAD.WIDE.U32 R12, R125.reuse, 0x10, R12 ;  /* 0x000000107d0c0825 */ /* 0x042fe200078e000c */
[----:B------:R-:W1:Y:S03]  /*4070*/  @P2 LDC.64 R6, c[0x0][0x2d0] ;  /* 0x0000b400ff062b82 */ /* 0x000e660000000a00 */
[C---:B--2---:R-:W-:Y:S01]  /*4080*/  @P0 IMAD.WIDE.U32 R14, R125.reuse, 0x10, R14 ;  /* 0x000000107d0e0825 */ /* 0x044fe200078e000e */
[----:B------:R-:W-:Y:S01]  /*4090*/  @P0 IADD3 R125, R125, 0x80, RZ ;  /* 0x000000807d7d0810 */ /* 0x000fe20007ffe0ff */
[----:B------:R4:W-:Y:S03]  /*40a0*/  @P0 STG.E.128 desc[UR4][R12.64], R40 ;  /* 0x000000280c000986 */ /* 0x0009e6000c101d04 */
[----:B------:R-:W2:Y:S01]  /*40b0*/  @P2 LDC.64 R20, c[0x0][0x2d8] ;  /* 0x0000b600ff142b82 */ /* 0x000ea20000000a00 */
[C---:B---3--:R-:W-:Y:S01]  /*40c0*/  @P1 IMAD.WIDE.U32 R16, R125.reuse, 0x10, R16 ;  /* 0x000000107d101825 */ /* 0x048fe200078e0010 */
[----:B------:R4:W-:Y:S04]  /*40d0*/  @P0 STG.E.128 desc[UR4][R14.64], R64 ;  /* 0x000000400e000986 */ /* 0x0009e8000c101d04 */
[----:B------:R4:W-:Y:S01]  /*40e0*/  @P1 STG.E.128 desc[UR4][R16.64], R36 ;  /* 0x0000002410001986 */ /* 0x0009e2000c101d04 */
[C---:B0-----:R-:W-:Y:S01]  /*40f0*/  @P1 IMAD.WIDE.U32 R18, R125.reuse, 0x10, R18 ;  /* 0x000000107d121825 */ /* 0x041fe200078e0012 */
[----:B------:R-:W-:-:S04]  /*4100*/  @P1 IADD3 R125, R125, 0x80, RZ ;  /* 0x000000807d7d1810 */ /* 0x000fc80007ffe0ff */
[----:B------:R4:W-:Y:S01]  /*4110*/  @P1 STG.E.128 desc[UR4][R18.64], R60 ;  /* 0x0000003c12001986 */ /* 0x0009e2000c101d04 */
[----:B-1----:R-:W-:-:S05]  /*4120*/  @P2 IMAD.WIDE.U32 R6, R125, 0x10, R6 ;  /* 0x000000107d062825 */ /* 0x002fca00078e0006 */
[----:B------:R4:W-:Y:S01]  /*4130*/  @P2 STG.E.128 desc[UR4][R6.64], R32 ;  /* 0x0000002006002986 */ /* 0x0009e2000c101d04 */
[----:B--2---:R-:W-:-:S05]  /*4140*/  @P2 IMAD.WIDE.U32 R20, R125, 0x10, R20 ;  /* 0x000000107d142825 */ /* 0x004fca00078e0014 */
[----:B------:R4:W-:Y:S01]  /*4150*/  @P2 STG.E.128 desc[UR4][R20.64], R56 ;  /* 0x0000003814002986 */ /* 0x0009e2000c101d04 */
[----:B------:R-:W-:Y:S05]  /*4160*/  @!P3 EXIT ;  /* 0x000000000000b94d */ /* 0x000fea0003800000 */
[----:B------:R-:W0:Y:S01]  /*4170*/  LDC.64 R2, c[0x0][0x2d0] ;  /* 0x0000b400ff027b82 */ /* 0x000e220000000a00 */
[----:B------:R-:W-:-:S07]  /*4180*/  @P2 VIADD R125, R125, 0x80 ;  /* 0x000000807d7d2836 */ /* 0x000fce0000000000 */
[----:B------:R-:W1:Y:S01]  /*4190*/  LDC.64 R4, c[0x0][0x2d8] ;  /* 0x0000b600ff047b82 */ /* 0x000e620000000a00 */
[----:B0-----:R-:W-:-:S05]  /*41a0*/  IMAD.WIDE.U32 R2, R125, 0x10, R2 ;  /* 0x000000107d027825 */ /* 0x001fca00078e0002 */
[----:B------:R-:W-:Y:S01]  /*41b0*/  STG.E.128 desc[UR4][R2.64], R28 ;  /* 0x0000001c02007986 */ /* 0x000fe2000c101d04 */
[----:B-1----:R-:W-:-:S05]  /*41c0*/  IMAD.WIDE.U32 R4, R125, 0x10, R4 ;  /* 0x000000107d047825 */ /* 0x002fca00078e0004 */
[----:B------:R-:W-:Y:S01]  /*41d0*/  STG.E.128 desc[UR4][R4.64], R52 ;  /* 0x0000003404007986 */ /* 0x000fe2000c101d04 */
[----:B------:R-:W-:Y:S05]  /*41e0*/  EXIT ;  /* 0x000000000000794d */ /* 0x000fea0003800000 */
.L_x_10180:
[----:B-1----:R-:W-:Y:S01]  /*41f0*/  HFMA2.MMA R176, -RZ, RZ, 0, 9.5367431640625e-07 ;  /* 0x00000010ffb07435 */ /* 0x002fe200000001ff */
[----:B------:R-:W-:Y:S01]  /*4200*/  MOV R175, R173 ;  /* 0x000000ad00af7202 */ /* 0x000fe20000000f00 */
[----:B------:R-:W-:Y:S01]  /*4210*/  IMAD.MOV.U32 R170, RZ, RZ, -0x1 ;  /* 0xffffffffffaa7424 */ /* 0x000fe200078e00ff */
[----:B------:R-:W-:-:S08]  /*4220*/  MOV R177, 0x1f ;  /* 0x0000001f00b17802 */ /* 0x000fd00000000f00 */
[----:B0----5:R-:W-:Y:S05]  /*4230*/  WARPSYNC.COLLECTIVE R170, `(.L_x_10242) ;  /* 0x00000000aa087348 */ /* 0x021fea0003c00000 */
[----:B-----5:R1:W2:Y:S02]  /*4240*/  SHFL.DOWN P5, R171, R175, R176, R177 ;  /* 0x080000b0afab7389 */ /* 0x0202a400000a00b1 */
[----:B012---:R-:W-:Y:S01]  /*4250*/  ENDCOLLECTIVE ;  /* 0x000000000000791b */ /* 0x007fe20003800000 */
.L_x_10242:
[----:B------:R-:W-:Y:S02]  /*4260*/  MOV R175, R172 ;  /* 0x000000ac00af7202 */ /* 0x000fe40000000f00 */
[----:B------:R-:W-:-:S07]  /*4270*/  MOV R110, R171 ;  /* 0x000000ab006e7202 */ /* 0x000fce0000000f00 */
[----:B------:R-:W-:Y:S05]  /*4280*/  WARPSYNC.COLLECTIVE R170, `(.L_x_10243) ;  /* 0x00000000aa087348 */ /* 0x000fea0003c00000 */
[----:B------:R0:W1:Y:S02]  /*4290*/  SHFL.DOWN P5, R171, R175, R176, R177 ;  /* 0x080000b0afab7389 */ /* 0x00006400000a00b1 */
[----:B01----:R-:W-:Y:S01]  /*42a0*/  ENDCOLLECTIVE ;  /* 0x000000000000791b */ /* 0x003fe20003800000 */
.L_x_10243:
[----:B------:R-:W-:Y:S01]  /*42b0*/  FADD.FTZ R110, R110, R173 ;  /* 0x000000ad6e6e7221 */ /* 0x000fe20000010000 */
[----:B------:R-:W-:-:S03]  /*42c0*/  HFMA2.MMA R176, -RZ, RZ, 0, 4.76837158203125e-07 ;  /* 0x00000008ffb07435 */ /* 0x000fc600000001ff */
[----:B------:R-:W-:Y:S01]  /*42d0*/  IMAD.MOV.U32 R175, RZ, RZ, R110 ;  /* 0x000000ffffaf7224 */ /* 0x000fe200078e006e */
[----:B------:R-:W-:-:S07]  /*42e0*/  MOV R111, R171 ;  /* 0x000000ab006f7202 */ /* 0x000fce0000000f00 */
[----:B------:R-:W-:Y:S05]  /*42f0*/  WARPSYNC.COLLECTIVE R170, `(.L_x_10244) ;  /* 0x00000000aa087348 */ /* 0x000fea0003c00000 */
[----:B------:R0:W1:Y:S02]  /*4300*/  SHFL.DOWN P5, R171, R175, R176, R177 ;  /* 0x080000b0afab7389 */ /* 0x00006400000a00b1 */
[----:B01----:R-:W-:Y:S01]  /*4310*/  ENDCOLLECTIVE ;  /* 0x000000000000791b */ /* 0x003fe20003800000 */
.L_x_10244:
[----:B------:R-:W-:-:S05]  /*4320*/  FADD.FTZ R111, R111, R172 ;  /* 0x000000ac6f6f7221 */ /* 0x000fca0000010000 */
[----:B------:R-:W-:Y:S02]  /*4330*/  MOV R175, R111 ;  /* 0x0000006f00af7202 */ /* 0x000fe40000000f00 */
[----:B------:R-:W-:-:S07]  /*4340*/  MOV R113, R171 ;  /* 0x000000ab00717202 */ /* 0x000fce0000000f00 */
[----:B------:R-:W-:Y:S05]  /*4350*/  WARPSYNC.COLLECTIVE R170, `(.L_x_10245) ;  /* 0x00000000aa087348 */ /* 0x000fea0003c00000 */
[----:B------:R0:W1:Y:S02]  /*4360*/  SHFL.DOWN P5, R171, R175, R176, R177 ;  /* 0x080000b0afab7389 */ /* 0x00006400000a00b1 */
[----:B01----:R-:W-:Y:S01]  /*4370*/  ENDCOLLECTIVE ;  /* 0x000000000000791b */ /* 0x003fe20003800000 */
.L_x_10245:
[----:B------:R-:W-:Y:S01]  /*4380*/  FADD.FTZ R113, R110, R113 ;  /* 0x000000716e717221 */ /* 0x000fe20000010000 */
[----:B------:R-:W-:-:S04]  /*4390*/  HFMA2.MMA R176, -RZ, RZ, 0, 2.384185791015625e-07 ;  /* 0x00000004ffb07435 */ /* 0x000fc800000001ff */
[----:B------:R-:W-:Y:S01]  /*43a0*/  MOV R175, R113 ;  /* 0x0000007100af7202 */ /* 0x000fe20000000f00 */
[----:B------:R-:W-:-:S07]  /*43b0*/  IMAD.MOV.U32 R112, RZ, RZ, R171 ;  /* 0x000000ffff707224 */ /* 0x000fce00078e00ab */
[----:B------:R-:W-:Y:S05]  /*43c0*/  WARPSYNC.COLLECTIVE R170, `(.L_x_10246) ;  /* 0x00000000aa087348 */ /* 0x000fea0003c00000 */
[----:B------:R0:W1:Y:S02]  /*43d0*/  SHFL.DOWN P5, R171, R175, R176, R177 ;  /* 0x080000b0afab7389 */ /* 0x00006400000a00b1 */
[----:B01----:R-:W-:Y:S01]  /*43e0*/  ENDCOLLECTIVE ;  /* 0x000000000000791b */ /* 0x003fe20003800000 */
.L_x_10246:
[----:B------:R-:W-:-:S04]  /*43f0*/  FADD.FTZ R112, R111, R112 ;  /* 0x000000706f707221 */ /* 0x000fc80000010000 */
[----:B------:R-:W-:Y:S01]  /*4400*/  IMAD.MOV.U32 R175, RZ, RZ, R112 ;  /* 0x000000ffffaf7224 */ /* 0x000fe200078e0070 */
[----:B------:R-:W-:-:S07]  /*4410*/  MOV R114, R171 ;  /* 0x000000ab00727202 */ /* 0x000fce0000000f00 */
[----:B------:R-:W-:Y:S05]  /*4420*/  WARPSYNC.COLLECTIVE R170, `(.L_x_10247) ;  /* 0x00000000aa087348 */ /* 0x000fea0003c00000 */
[----:B------:R0:W1:Y:S02]  /*4430*/  SHFL.DOWN P5, R171, R175, R176, R177 ;  /* 0x080000b0afab7389 */ /* 0x00006400000a00b1 */
[----:B01----:R-:W-:Y:S01]  /*4440*/  ENDCOLLECTIVE ;  /* 0x000000000000791b */ /* 0x003fe20003800000 */
.L_x_10247:
[----:B------:R-:W-:Y:S01]  /*4450*/  FADD.FTZ R114, R113, R114 ;  /* 0x0000007271727221 */ /* 0x000fe20000010000 */
[----:B------:R-:W-:-:S04]  /*4460*/  HFMA2.MMA R176, -RZ, RZ, 0, 1.1920928955078125e-07 ;  /* 0x00000002ffb07435 */ /* 0x000fc800000001ff */
[----:B------:R-:W-:Y:S02]  /*4470*/  MOV R175, R114 ;  /* 0x0000007200af7202 */ /* 0x000fe40000000f00 */
[----:B------:R-:W-:-:S07]  /*4480*/  MOV R115, R171 ;  /* 0x000000ab00737202 */ /* 0x000fce0000000f00 */
[----:B------:R-:W-:Y:S05]  /*4490*/  WARPSYNC.COLLECTIVE R170, `(.L_x_10248) ;  /* 0x00000000aa087348 */ /* 0x000fea0003c00000 */
[----:B------:R0:W1:Y:S02]  /*44a0*/  SHFL.DOWN P5, R171, R175, R176, R177 ;  /* 0x080000b0afab7389 */ /* 0x00006400000a00b1 */
[----:B01----:R-:W-:Y:S01]  /*44b0*/  ENDCOLLECTIVE ;  /* 0x000000000000791b */ /* 0x003fe20003800000 */
.L_x_10248:
[----:B------:R-:W-:-:S05]  /*44c0*/  FADD.FTZ R115, R112, R115 ;  /* 0x0000007370737221 */ /* 0x000fca0000010000 */
[----:B------:R-:W-:Y:S01]  /*44d0*/  MOV R175, R115 ;  /* 0x0000007300af7202 */ /* 0x000fe20000000f00 */
[----:B------:R-:W-:-:S07]  /*44e0*/  IMAD.MOV.U32 R117, RZ, RZ, R171 ;  /* 0x000000ffff757224 */ /* 0x000fce00078e00ab */
[----:B------:R-:W-:Y:S05]  /*44f0*/  WARPSYNC.COLLECTIVE R170, `(.L_x_10249) ;  /* 0x00000000aa087348 */ /* 0x000fea0003c00000 */
[----:B------:R0:W1:Y:S02]  /*4500*/  SHFL.DOWN P5, R171, R175, R176, R177 ;  /* 0x080000b0afab7389 */ /* 0x00006400000a00b1 */
[----:B01----:R-:W-:Y:S01]  /*4510*/  ENDCOLLECTIVE ;  /* 0x000000000000791b */ /* 0x003fe20003800000 */
.L_x_10249:
[----:B------:R-:W-:-:S05]  /*4520*/  FADD.FTZ R117, R114, R117 ;  /* 0x0000007572757221 */ /* 0x000fca0000010000 */
[----:B------:R-:W-:Y:S01]  /*4530*/  MOV R175, R117 ;  /* 0x0000007500af7202 */ /* 0x000fe20000000f00 */
[----:B------:R-:W-:Y:S01]  /*4540*/  IMAD.MOV.U32 R176, RZ, RZ, 0x1 ;  /* 0x00000001ffb07424 */ /* 0x000fe200078e00ff */
[----:B------:R-:W-:-:S07]  /*4550*/  MOV R116, R171 ;  /* 0x000000ab00747202 */ /* 0x000fce0000000f00 */
[----:B------:R-:W-:Y:S05]  /*4560*/  WARPSYNC.COLLECTIVE R170, `(.L_x_10250) ;  /* 0x00000000aa087348 */ /* 0x000fea0003c00000 */
[----:B------:R0:W1:Y:S02]  /*4570*/  SHFL.DOWN P5, R171, R175, R176, R177 ;  /* 0x080000b0afab7389 */ /* 0x00006400000a00b1 */
[----:B01----:R-:W-:Y:S01]  /*4580*/  ENDCOLLECTIVE ;  /* 0x000000000000791b */ /* 0x003fe20003800000 */
.L_x_10250:
[----:B------:R-:W-:-:S05]  /*4590*/  FADD.FTZ R116, R115, R116 ;  /* 0x0000007473747221 */ /* 0x000fca0000010000 */
[----:B------:R-:W-:Y:S02]  /*45a0*/  MOV R175, R116 ;  /* 0x0000007400af7202 */ /* 0x000fe40000000f00 */
[----:B------:R-:W-:-:S07]  /*45b0*/  MOV R110, R171 ;  /* 0x000000ab006e7202 */ /* 0x000fce0000000f00 */
[----:B------:R-:W-:Y:S05]  /*45c0*/  WARPSYNC.COLLECTIVE R170, `(.L_x_10251) ;  /* 0x00000000aa087348 */ /* 0x000fea0003c00000 */
[----:B------:R0:W1:Y:S02]  /*45d0*/  SHFL.DOWN P5, R171, R175, R176, R177 ;  /* 0x080000b0afab7389 */ /* 0x00006400000a00b1 */
[----:B01----:R-:W-:Y:S01]  /*45e0*/  ENDCOLLECTIVE ;  /* 0x000000000000791b */ /* 0x003fe20003800000 */
.L_x_10251:
[----:B------:R-:W-:Y:S01]  /*45f0*/  MOV R111, R171 ;  /* 0x000000ab006f7202 */ /* 0x000fe20000000f00 */
[----:B------:R-:W-:Y:S06]  /*4600*/  BRA `(.L_x_10252) ;  /* 0xffffffd400b87947 */ /* 0x000fec000383ffff */
.L_x_10253:
        /* <DEDUP_REMOVED lines=15> */
.L_x_11441:


//--------------------- .text._ZN10layer_norm13ln_bwd_kernelINS_13Kernel_traitsIfffffjLj3072ELj1ELj1ELj4ELj16ENS_18Kernel_traits_baseILj3072EfffffjLj128EEEEELb0ELb0ELb1ELb1EEEvNS_9BwdParamsE --------------------------
	.section	.text._ZN10layer_norm13ln_bwd_kernelINS_13Kernel_traitsIfffffjLj3072ELj1ELj1ELj4ELj16ENS_18Kernel_traits_baseILj3072EfffffjLj128EEEEELb0ELb0ELb1ELb1EEEvNS_9BwdParamsE,"ax",@progbits
	.align	128
        .global         _ZN10layer_norm13ln_bwd_kernelINS_13Kernel_traitsIfffffjLj3072ELj1ELj1ELj4ELj16ENS_18Kernel_traits_baseILj3072EfffffjLj128EEEEELb0ELb0ELb1ELb1EEEvNS_9BwdParamsE
        .type           _ZN10layer_norm13ln_bwd_kernelINS_13Kernel_traitsIfffffjLj3072ELj1ELj1ELj4ELj16ENS_18Kernel_traits_baseILj3072EfffffjLj128EEEEELb0ELb0ELb1ELb1EEEvNS_9BwdParamsE,@function
        .size           _ZN10layer_norm13ln_bwd_kernelINS_13Kernel_traitsIfffffjLj3072ELj1ELj1ELj4ELj16ENS_18Kernel_traits_baseILj3072EfffffjLj128EEEEELb0ELb0ELb1ELb1EEEvNS_9BwdParamsE,(.L_x_11442 - _ZN10layer_norm13ln_bwd_kernelINS_13Kernel_traitsIfffffjLj3072ELj1ELj1ELj4ELj16ENS_18Kernel_traits_baseILj3072EfffffjLj128EEEEELb0ELb0ELb1ELb1EEEvNS_9BwdParamsE)
        .other          _ZN10layer_norm13ln_bwd_kernelINS_13Kernel_traitsIfffffjLj3072ELj1ELj1ELj4ELj16ENS_18Kernel_traits_baseILj3072EfffffjLj128EEEEELb0ELb0ELb1ELb1EEEvNS_9BwdParamsE,@"STO_CUDA_ENTRY STV_DEFAULT"
_ZN10layer_norm13ln_bwd_kernelINS_13Kernel_traitsIfffffjLj3072ELj1ELj1ELj4ELj16ENS_18Kernel_traits_baseILj3072EfffffjLj128EEEEELb0ELb0ELb1ELb1EEEvNS_9BwdParamsE:
.text._ZN10layer_norm13ln_bwd_kernelINS_13Kernel_traitsIfffffjLj3072ELj1ELj1ELj4ELj16ENS_18Kernel_traits_baseILj3072EfffffjLj128EEEEELb0ELb0ELb1ELb1EEEvNS_9BwdParamsE:
[----:B------:R-:W-:Y:S01]  /*0000*/  LDC R1, c[0x0][0x28] ;  /* 0x00000a00ff017b82 */ /* 0x000fe20000000800 */
[----:B------:R-:W0:Y:S07]  /*0010*/  S2R R160, SR_TID.X ;  /* 0x0000000000a07919 */ /* 0x000e2e0000002100 */
[----:B------:R-:W1:Y:S01]  /*0020*/  S2UR UR4, SR_CTAID.X ;  /* 0x00000000000479c3 */ /* 0x000e620000002500 */
[----:B------:R-:W-:Y:S01]  /*0030*/  ULDC UR9, c[0x0][0x29c] ;  /* 0x0000a70000097ab9 */ /* 0x000fe20000000800 */
[----:B------:R-:W-:Y:S01]  /*0040*/  ULDC UR8, c[0x0][0x290] ;  /* 0x0000a40000087ab9 */ /* 0x000fe20000000800 */
[----:B------:R-:W-:Y:S01]  /*0050*/  ULDC.64 UR14, c[0x0][0x2c8] ;  /* 0x0000b200000e7ab9 */ /* 0x000fe20000000a00 */
[----:B------:R-:W-:Y:S01]  /*0060*/  ULDC.64 UR10, c[0x0][0x308] ;  /* 0x0000c200000a7ab9 */ /* 0x000fe20000000a00 */
[----:B------:R-:W-:Y:S01]  /*0070*/  ULDC.64 UR12, c[0x0][0x210] ;  /* 0x00008400000c7ab9 */ /* 0x000fe20000000a00 */
[----:B0-----:R-:W-:-:S04]  /*0080*/  SHF.R.U32.HI R158, RZ, 0x7, R160 ;  /* 0x00000007ff9e7819 */ /* 0x001fc800000116a0 */
[----:B-1----:R-:W-:Y:S01]  /*0090*/  IADD3 R159, R158, UR4, RZ ;  /* 0x000000049e9f7c10 */ /* 0x002fe2000fffe0ff */
        /* <DEDUP_REMOVED lines=29> */
.L_x_10254:
        /* <DEDUP_REMOVED lines=13> */
[----:B------:R-:W-:-:S02]  /*0340*/  LEA R158, R158, 0x4, 0x2 ;  /* 0x000000049e9e7811 */ /* 0x000fc400078e10ff */
        /* <DEDUP_REMOVED lines=23> */
[----:B01----:R-:W-:-:S07]  /*04c0*/  CS2R R28, SRZ ;  /* 0x00000000001c7805 */ /* 0x003fce000001ff00 */
.L_x_10319:
        /* <DEDUP_REMOVED lines=46> */
.L_x_10257:
        /* <DEDUP_REMOVED lines=10> */
[----:B-1----:R-:W-:Y:S01]  /*0850*/  IMAD.WIDE.U32 R176, R155, 0x10, R132 ;  /* 0x000000109bb07825 */ /* 0x002fe200078e0084 */
[----:B------:R-:W-:-:S03]  /*0860*/  IADD3 R113, R139, 0x100, RZ ;  /* 0x000001008b717810 */ /* 0x000fc60007ffe0ff */
[----:B------:R-:W-:Y:S02]  /*0870*/  IMAD.WIDE.U32 R108, R185, 0x10, R132 ;  /* 0x00000010b96c7825 */ /* 0x000fe400078e0084 */
[----:B------:R-:W4:Y:S02]  /*0880*/  LDG.E.128 R176, desc[UR4][R176.64] ;  /* 0x00000004b0b07981 */ /* 0x000f24000c1e1d00 */
[----:B--2---:R-:W-:Y:S02]  /*0890*/  IMAD.WIDE.U32 R144, R139, 0x10, R136 ;  /* 0x000000108b907825 */ /* 0x004fe400078e0088 */
[----:B------:R-:W2:Y:S02]  /*08a0*/  LDG.E.128 R108, desc[UR4][R108.64] ;  /* 0x000000046c6c7981 */ /* 0x000ea4000c1e1d00 */
[--C-:B------:R-:W-:Y:S02]  /*08b0*/  IMAD.WIDE.U32 R172, R189, 0x10, R132.reuse ;  /* 0x00000010bdac7825 */ /* 0x100fe400078e0084 */
[----:B------:R-:W2:Y:S01]  /*08c0*/  LDG.E.128 R144, desc[UR4][R144.64] ;  /* 0x0000000490907981 */ /* 0x000ea2000c1e1d00 */
[----:B------:R-:W-:Y:S01]  /*08d0*/  IADD3 R141, R139, 0x80, RZ ;  /* 0x000000808b8d7810 */ /* 0x000fe20007ffe0ff */
[----:B------:R-:W-:-:S02]  /*08e0*/  IMAD.WIDE.U32 R116, R181, 0x10, R132 ;  /* 0x00000010b5747825 */ /* 0x000fc400078e0084 */
[----:B------:R-:W2:Y:S02]  /*08f0*/  LDG.E.128 R172, desc[UR4][R172.64] ;  /* 0x00000004acac7981 */ /* 0x000ea4000c1e1d00 */
[--C-:B------:R-:W-:Y:S02]  /*0900*/  IMAD.WIDE.U32 R112, R113, 0x10, R136.reuse ;  /* 0x0000001071707825 */ /* 0x100fe400078e0088 */
[----:B------:R-:W2:Y:S02]  /*0910*/  LDG.E.128 R116, desc[UR4][R116.64] ;  /* 0x0000000474747981 */ /* 0x000ea4000c1e1d00 */
[----:B------:R-:W-:Y:S02]  /*0920*/  IMAD.WIDE.U32 R140, R141, 0x10, R136 ;  /* 0x000000108d8c7825 */ /* 0x000fe400078e0088 */
[----:B------:R-:W2:Y:S04]  /*0930*/  LDG.E.128 R112, desc[UR4][R112.64] ;  /* 0x0000000470707981 */ /* 0x000ea8000c1e1d00 */
[----:B------:R-:W2:Y:S01]  /*0940*/  LDG.E.128 R140, desc[UR4][R140.64] ;  /* 0x000000048c8c7981 */ /* 0x000ea2000c1e1d00 */
[----:B------:R-:W-:-:S02]  /*0950*/  IADD3 R121, R139, 0x180, RZ ;  /* 0x000001808b797810 */ /* 0x000fc40007ffe0ff */
[----:B------:R-:W-:-:S03]  /*0960*/  IADD3 R183, R155, 0x200, RZ ;  /* 0x000002009bb77810 */ /* 0x000fc60007ffe0ff */
[----:B------:R-:W-:Y:S01]  /*0970*/  IMAD.WIDE.U32 R120, R121, 0x10, R136 ;  /* 0x0000001079787825 */ /* 0x000fe200078e0088 */
[----:B------:R-:W-:-:S03]  /*0980*/  IADD3 R129, R139, 0x200, RZ ;  /* 0x000002008b817810 */ /* 0x000fc60007ffe0ff */
[----:B------:R-:W-:Y:S02]  /*0990*/  IMAD.WIDE.U32 R124, R183, 0x10, R132 ;  /* 0x00000010b77c7825 */ /* 0x000fe400078e0084 */
[----:B------:R-:W2:Y:S02]  /*09a0*/  LDG.E.128 R120, desc[UR4][R120.64] ;  /* 0x0000000478787981 */ /* 0x000ea4000c1e1d00 */
[----:B------:R-:W-:Y:S02]  /*09b0*/  IMAD.WIDE.U32 R128, R129, 0x10, R136 ;  /* 0x0000001081807825 */ /* 0x000fe400078e0088 */
[----:B------:R-:W2:Y:S01]  /*09c0*/  LDG.E.128 R124, desc[UR4][R124.64] ;  /* 0x000000047c7c7981 */ /* 0x000ea2000c1e1d00 */
[----:B------:R-:W-:-:S03]  /*09d0*/  IADD3 R193, R155, 0x280, RZ ;  /* 0x000002809bc17810 */ /* 0x000fc60007ffe0ff */
[----:B------:R-:W2:Y:S02]  /*09e0*/  LDG.E.128 R128, desc[UR4][R128.64] ;  /* 0x0000000480807981 */ /* 0x000ea4000c1e1d00 */
[----:B------:R-:W-:Y:S01]  /*09f0*/  IMAD.WIDE.U32 R132, R193, 0x10, R132 ;  /* 0x00000010c1847825 */ /* 0x000fe200078e0084 */
[----:B0-----:R-:W-:-:S05]  /*0a00*/  IADD3 R3, R139, 0x280, RZ ;  /* 0x000002808b037810 */ /* 0x001fca0007ffe0ff */
        /* <DEDUP_REMOVED lines=20> */
[C---:B-----5:R-:W-:Y:S01]  /*0b50*/  FMUL.FTZ R154, R156.reuse, R177 ;  /* 0x000000b19c9a7220 */ /* 0x060fe20000410000 */
[C---:B------:R-:W-:Y:S01]  /*0b60*/  FMUL.FTZ R3, R156.reuse, R3 ;  /* 0x000000039c037220 */ /* 0x040fe20000410000 */
[----:B------:R-:W-:Y:S01]  /*0b70*/  FMUL.FTZ R152, R156, R179 ;  /* 0x000000b39c987220 */ /* 0x000fe20000410000 */
[C---:B--2---:R-:W-:Y:S01]  /*0b80*/  FADD.FTZ R109, -R170.reuse, R109 ;  /* 0x0000006daa6d7221 */ /* 0x044fe20000010100 */
[----:B------:R-:W-:Y:S01]  /*0b90*/  FFMA.FTZ R29, R145, R154, R29 ;  /* 0x0000009a911d7223 */ /* 0x000fe2000001001d */
[----:B------:R-:W-:Y:S01]  /*0ba0*/  FADD.FTZ R73, R73, R145 ;  /* 0x0000009149497221 */ /* 0x000fe20000010000 */
[----:B------:R-:W-:Y:S01]  /*0bb0*/  FMUL.FTZ R148, R25, R145 ;  /* 0x0000009119947220 */ /* 0x000fe20000410000 */
[----:B------:R-:W-:Y:S01]  /*0bc0*/  FADD.FTZ R111, -R170, R111 ;  /* 0x0000006faa6f7221 */ /* 0x000fe20000010100 */
[----:B------:R-:W-:Y:S01]  /*0bd0*/  FFMA.FTZ R28, R144, R3, R28 ;  /* 0x00000003901c7223 */ /* 0x000fe2000001001c */
[----:B------:R-:W-:Y:S01]  /*0be0*/  FADD.FTZ R72, R72, R144 ;  /* 0x0000009048487221 */ /* 0x000fe20000010000 */
[----:B------:R-:W-:Y:S01]  /*0bf0*/  FMUL.FTZ R150, R24, R144 ;  /* 0x0000009018967220 */ /* 0x000fe20000410000 */
[----:B------:R-:W-:Y:S01]  /*0c00*/  FADD.FTZ R145, -R170, R174 ;  /* 0x000000aeaa917221 */ /* 0x000fe20000010100 */
[----:B------:R-:W-:Y:S01]  /*0c10*/  FFMA.FTZ R31, R147, R152, R31 ;  /* 0x00000098931f7223 */ /* 0x000fe2000001001f */
[----:B------:R-:W-:Y:S01]  /*0c20*/  FADD.FTZ R75, R75, R147 ;  /* 0x000000934b4b7221 */ /* 0x000fe20000010000 */
[----:B------:R-:W-:Y:S01]  /*0c30*/  FMUL.FTZ R144, R27, R147 ;  /* 0x000000931b907220 */ /* 0x000fe20000410000 */
[----:B------:R-:W-:Y:S01]  /*0c40*/  FMUL.FTZ R174, R156, R109 ;  /* 0x0000006d9cae7220 */ /* 0x000fe20000410000 */
[C---:B------:R-:W-:Y:S01]  /*0c50*/  FADD.FTZ R147, -R170.reuse, R172 ;  /* 0x000000acaa937221 */ /* 0x040fe20000010100 */
[----:B------:R-:W-:Y:S01]  /*0c60*/  FADD.FTZ R149, -R170, R178 ;  /* 0x000000b2aa957221 */ /* 0x000fe20000010100 */
[----:B------:R-:W-:Y:S01]  /*0c70*/  FMUL.FTZ R172, R156, R111 ;  /* 0x0000006f9cac7220 */ /* 0x000fe20000410000 */
[C---:B------:R-:W-:Y:S01]  /*0c80*/  FADD.FTZ R109, -R170.reuse, R116 ;  /* 0x00000074aa6d7221 */ /* 0x040fe20000010100 */
[C---:B------:R-:W-:Y:S01]  /*0c90*/  FADD.FTZ R117, -R170.reuse, R117 ;  /* 0x00000075aa757221 */ /* 0x040fe20000010100 */
[C---:B------:R-:W-:Y:S01]  /*0ca0*/  FADD.FTZ R111, -R170.reuse, R118 ;  /* 0x00000076aa6f7221 */ /* 0x040fe20000010100 */
[----:B------:R-:W-:Y:S01]  /*0cb0*/  FFMA.FTZ R37, R113, R174, R37 ;  /* 0x000000ae71257223 */ /* 0x000fe20000010025 */
[----:B------:R-:W-:Y:S01]  /*0cc0*/  FADD.FTZ R65, R65, R113 ;  /* 0x0000007141417221 */ /* 0x000fe20000010000 */
[----:B------:R-:W-:Y:S01]  /*0cd0*/  FMUL.FTZ R177, R17, R113 ;  /* 0x0000007111b17220 */ /* 0x000fe20000410000 */
[----:B------:R-:W-:Y:S01]  /*0ce0*/  FADD.FTZ R113, -R170, R119 ;  /* 0x00000077aa717221 */ /* 0x000fe20000010100 */
[----:B------:R-:W-:Y:S01]  /*0cf0*/  FMUL.FTZ R149, R156, R149 ;  /* 0x000000959c957220 */ /* 0x000fe20000410000 */
[----:B------:R-:W-:Y:S01]  /*0d00*/  FADD.FTZ R175, -R170, R175 ;  /* 0x000000afaaaf7221 */ /* 0x000fe20000010100 */
[C---:B------:R-:W-:Y:S01]  /*0d10*/  FMUL.FTZ R119, R156.reuse, R109 ;  /* 0x0000006d9c777220 */ /* 0x040fe20000410000 */
[C---:B------:R-:W-:Y:S01]  /*0d20*/  FMUL.FTZ R118, R156.reuse, R117 ;  /* 0x000000759c767220 */ /* 0x040fe20000410000 */
[----:B------:R-:W-:Y:S01]  /*0d30*/  FMUL.FTZ R117, R156, R111 ;  /* 0x0000006f9c757220 */ /* 0x000fe20000410000 */
[----:B------:R-:W-:Y:S01]  /*0d40*/  FADD.FTZ R109, RZ, R150 ;  /* 0x00000096ff6d7221 */ /* 0x000fe20000010000 */
[----:B------:R-:W-:Y:S01]  /*0d50*/  FFMA.FTZ R111, R3, R150, RZ ;  /* 0x00000096036f7223 */ /* 0x000fe200000100ff */
[----:B------:R-:W-:Y:S01]  /*0d60*/  FFMA.FTZ R30, R146, R149, R30 ;  /* 0x00000095921e7223 */ /* 0x000fe2000001001e */
[----:B------:R-:W-:Y:S01]  /*0d70*/  FADD.FTZ R74, R74, R146 ;  /* 0x000000924a4a7221 */ /* 0x000fe20000010000 */
[----:B------:R-:W-:Y:S01]  /*0d80*/  FMUL.FTZ R0, R156, R175 ;  /* 0x000000af9c007220 */ /* 0x000fe20000410000 */
[----:B------:R-:W-:Y:S01]  /*0d90*/  FMUL.FTZ R146, R26, R146 ;  /* 0x000000921a927220 */ /* 0x000fe20000410000 */
[----:B------:R-:W-:Y:S01]  /*0da0*/  FADD.FTZ R175, -R170, R108 ;  /* 0x0000006caaaf7221 */ /* 0x000fe20000010100 */
[----:B------:R-:W-:Y:S01]  /*0db0*/  FADD.FTZ R109, R109, R148 ;  /* 0x000000946d6d7221 */ /* 0x000fe20000010000 */
[----:B------:R-:W-:Y:S01]  /*0dc0*/  FFMA.FTZ R108, R154, R148, R111 ;  /* 0x000000949a6c7223 */ /* 0x000fe2000001006f */
[----:B------:R-:W-:Y:S01]  /*0dd0*/  FADD.FTZ R173, -R170, R173 ;  /* 0x000000adaaad7221 */ /* 0x000fe20000010100 */
[C---:B------:R-:W-:Y:S01]  /*0de0*/  FMUL.FTZ R147, R156.reuse, R147 ;  /* 0x000000939c937220 */ /* 0x040fe20000410000 */
[----:B------:R-:W-:Y:S01]  /*0df0*/  FADD.FTZ R109, R109, R146 ;  /* 0x000000926d6d7221 */ /* 0x000fe20000010000 */
[----:B------:R-:W-:Y:S01]  /*0e00*/  FFMA.FTZ R111, R149, R146, R108 ;  /* 0x00000092956f7223 */ /* 0x000fe2000001006c */
[----:B------:R-:W-:Y:S01]  /*0e10*/  FMUL.FTZ R2, R156, R173 ;  /* 0x000000ad9c027220 */ /* 0x000fe20000410000 */
[----:B------:R-:W-:Y:S01]  /*0e20*/  FFMA.FTZ R32, R140, R147, R32 ;  /* 0x000000938c207223 */ /* 0x000fe20000010020 */
[----:B------:R-:W-:Y:S01]  /*0e30*/  FADD.FTZ R68, R68, R140 ;  /* 0x0000008c44447221 */ /* 0x000fe20000010000 */
[----:B------:R-:W-:Y:S01]  /*0e40*/  FMUL.FTZ R140, R20, R140 ;  /* 0x0000008c148c7220 */ /* 0x000fe20000410000 */
[----:B------:R-:W-:Y:S01]  /*0e50*/  FADD.FTZ R173, -R170, R110 ;  /* 0x0000006eaaad7221 */ /* 0x000fe20000010100 */
        /* <DEDUP_REMOVED lines=44> */
[----:B0-----:R-:W-:Y:S01]  /*1120*/  FADD.FTZ R183, -R170, R124 ;  /* 0x0000007caab77221 */ /* 0x001fe20000010100 */
[----:B------:R-:W-:Y:S01]  /*1130*/  FMUL.FTZ R122, R14, R122 ;  /* 0x0000007a0e7a7220 */ /* 0x000fe20000410000 */
[----:B------:R-:W-:Y:S01]  /*1140*/  FADD.FTZ R111, R108, R121 ;  /* 0x000000796c6f7221 */ /* 0x000fe20000010000 */
[----:B------:R-:W-:Y:S01]  /*1150*/  FFMA.FTZ R108, R118, R121, R109 ;  /* 0x00000079766c7223 */ /* 0x000fe2000001006d */
        /* <DEDUP_REMOVED lines=14> */
[----:B------:R-:W-:Y:S01]  /*1240*/  FADD.FTZ R67, R67, R115 ;  /* 0x0000007343437221 */ /* 0x000fe20000010000 */
[----:B------:R-:W-:Y:S01]  /*1250*/  FFMA.FTZ R110, R116, R123, R109 ;  /* 0x0000007b746e7223 */ /* 0x000fe2000001006d */
[----:B------:R-:W-:Y:S01]  /*1260*/  FADD.FTZ R115, -R170, R127 ;  /* 0x0000007faa737221 */ /* 0x000fe20000010100 */
[C---:B------:R-:W-:Y:S01]  /*1270*/  FMUL.FTZ R127, R156.reuse, R113 ;  /* 0x000000719c7f7220 */ /* 0x040fe20000410000 */
        /* <DEDUP_REMOVED lines=50> */
.L_x_10258:
[----:B------:R-:W-:Y:S05]  /*15a0*/  BSYNC B0 ;  /* 0x0000000000007941 */ /* 0x000fea0003800000 */
.L_x_10256:
[----:B------:R-:W-:Y:S01]  /*15b0*/  SHF.R.U32.HI R113, RZ, 0x7, R160 ;  /* 0x00000007ff717819 */ /* 0x000fe200000116a0 */
[----:B------:R-:W-:Y:S01]  /*15c0*/  UMOV UR6, 0xffffffff ;  /* 0xffffffff00067882 */ /* 0x000fe20000000000 */
[----:B------:R-:W-:Y:S02]  /*15d0*/  LOP3.LUT P5, RZ, R190, 0xff, RZ, 0xc0, !PT ;  /* 0x000000ffbeff7812 */ /* 0x000fe400078ac0ff */
[----:B------:R-:W-:Y:S02]  /*15e0*/  SHF.L.U32 R113, R113, 0x2, RZ ;  /* 0x0000000271717819 */ /* 0x000fe400000006ff */
[----:B------:R-:W-:Y:S02]  /*15f0*/  LOP3.LUT P0, RZ, R160, 0x1f, RZ, 0xc0, !PT ;  /* 0x0000001fa0ff7812 */ /* 0x000fe4000780c0ff */
[----:B------:R-:W-:Y:S01]  /*1600*/  SEL R125, R158, R113, !P5 ;  /* 0x000000719e7d7207 */ /* 0x000fe20006800000 */
[----:B------:R-:W-:Y:S10]  /*1610*/  BRA.DIV UR6, `(.L_x_10259) ;  /* 0x0000001e06f07947 */ /* 0x000ff4000b800000 */
        /* <DEDUP_REMOVED lines=18> */
.L_x_10330:
[----:B------:R-:W3:Y:S01]  /*1740*/  S2R R114, SR_CgaCtaId ;  /* 0x0000000000727919 */ /* 0x000ee20000008800 */
[----:B------:R-:W-:Y:S01]  /*1750*/  @!P0 SHF.R.U32.HI R112, RZ, 0x5, R160 ;  /* 0x00000005ff708819 */ /* 0x000fe200000116a0 */
[----:B-1----:R-:W-:Y:S01]  /*1760*/  FADD.FTZ R162, R109, R108 ;  /* 0x0000006c6da27221 */ /* 0x002fe20000010000 */
[----:B------:R-:W-:Y:S01]  /*1770*/  MOV R113, 0x400 ;  /* 0x0000040000717802 */ /* 0x000fe20000000f00 */
[----:B--2---:R-:W-:Y:S01]  /*1780*/  FADD.FTZ R163, R111, R110 ;  /* 0x0000006e6fa37221 */ /* 0x004fe20000010000 */
[----:B------:R-:W-:Y:S01]  /*1790*/  @!P0 LOP3.LUT R112, R112, 0x3, RZ, 0xc0, !PT ;  /* 0x0000000370708812 */ /* 0x000fe200078ec0ff */
        /* <DEDUP_REMOVED lines=8> */
[----:B------:R-:W-:Y:S02]  /*1820*/  @!P4 ISETP.NE.U32.AND P2, PT, R153, RZ, PT ;  /* 0x000000ff9900c20c */ /* 0x000fe40003f45070 */
        /* <DEDUP_REMOVED lines=10> */
[C---:B------:R-:W-:Y:S01]  /*18d0*/  @!P4 ISETP.NE.U32.AND P2, PT, R153.reuse, RZ, PT ;  /* 0x000000ff9900c20c */ /* 0x040fe20003f45070 */
[----:B------:R-:W-:Y:S01]  /*18e0*/  @!P0 STS.64 [R124+0x3000], R162 ;  /* 0x003000a27c008388 */ /* 0x000fe20000000a00 */
[----:B------:R-:W-:Y:S01]  /*18f0*/  BAR.SYNC.DEFER_BLOCKING 0x0 ;  /* 0x0000000000007b1d */ /* 0x000fe20000010000 */
[----:B------:R-:W-:Y:S02]  /*1900*/  @!P4 ISETP.NE.U32.AND P0, PT, R153, RZ, PT ;  /* 0x000000ff9900c20c */ /* 0x000fe40003f05070 */
[----:B------:R-:W-:Y:S02]  /*1910*/  @!P4 FSEL R201, R80, RZ, P3 ;  /* 0x000000ff50c9c208 */ /* 0x000fe40001800000 */
[----:B------:R-:W-:Y:S02]  /*1920*/  @!P4 ISETP.NE.AND.EX P0, PT, R151, RZ, PT, P0 ;  /* 0x000000ff9700c20c */ /* 0x000fe40003f05300 */
[----:B------:R-:W-:Y:S02]  /*1930*/  @!P4 ISETP.NE.U32.AND P3, PT, R153, RZ, PT ;  /* 0x000000ff9900c20c */ /* 0x000fe40003f65070 */
[----:B------:R-:W-:-:S02]  /*1940*/  @!P4 FSEL R197, R76, RZ, P0 ;  /* 0x000000ff4cc5c208 */ /* 0x000fc40000000000 */
[----:B------:R-:W-:Y:S02]  /*1950*/  ISETP.NE.U32.AND P0, PT, RZ, UR10, PT ;  /* 0x0000000aff007c0c */ /* 0x000fe4000bf05070 */
[C---:B------:R-:W-:Y:S02]  /*1960*/  @!P4 ISETP.NE.AND.EX P2, PT, R151.reuse, RZ, PT, P2 ;  /* 0x000000ff9700c20c */ /* 0x040fe40003f45320 */
[----:B------:R-:W-:Y:S02]  /*1970*/  @!P4 ISETP.NE.AND.EX P3, PT, R151, RZ, PT, P3 ;  /* 0x000000ff9700c20c */ /* 0x000fe40003f65330 */
[----:B------:R-:W-:Y:S02]  /*1980*/  @!P4 FSEL R196, R81, RZ, P2 ;  /* 0x000000ff51c4c208 */ /* 0x000fe40001000000 */
[----:B------:R-:W-:Y:S02]  /*1990*/  ISETP.NE.AND.EX P0, PT, RZ, UR11, PT, P0 ;  /* 0x0000000bff007c0c */ /* 0x000fe4000bf05300 */
[----:B------:R-:W-:-:S02]  /*19a0*/  @!P4 ISETP.NE.U32.AND P2, PT, R153, RZ, PT ;  /* 0x000000ff9900c20c */ /* 0x000fc40003f45070 */
[----:B------:R-:W-:Y:S01]  /*19b0*/  @!P4 FSEL R198, R83, RZ, P3 ;  /* 0x000000ff53c6c208 */ /* 0x000fe20001800000 */
[----:B------:R-:W1:Y:S01]  /*19c0*/  LDS.128 R112, [R125+0x3000] ;  /* 0x003000007d707984 */ /* 0x000e620000000c00 */
[----:B------:R-:W-:Y:S02]  /*19d0*/  @!P4 ISETP.NE.U32.AND P3, PT, R153, RZ, PT ;  /* 0x000000ff9900c20c */ /* 0x000fe40003f65070 */
[C---:B------:R-:W-:Y:S01]  /*19e0*/  @!P4 ISETP.NE.AND.EX P2, PT, R151.reuse, RZ, PT, P2 ;  /* 0x000000ff9700c20c */ /* 0x040fe20003f45320 */
[----:B0-----:R0:W2:Y:S01]  /*19f0*/  LDS.128 R108, [R125+0x3010] ;  /* 0x003010007d6c7984 */ /* 0x0010a20000000c00 */
[----:B------:R-:W-:Y:S02]  /*1a00*/  @!P4 ISETP.NE.AND.EX P3, PT, R151, RZ, PT, P3 ;  /* 0x000000ff9700c20c */ /* 0x000fe40003f65330 */
[----:B------:R-:W-:Y:S02]  /*1a10*/  @!P4 FSEL R193, R84, RZ, P2 ;  /* 0x000000ff54c1c208 */ /* 0x000fe40001000000 */
[----:B------:R-:W-:-:S02]  /*1a20*/  @!P4 ISETP.NE.U32.AND P2, PT, R153, RZ, PT ;  /* 0x000000ff9900c20c */ /* 0x000fc40003f45070 */
[----:B------:R-:W-:Y:S01]  /*1a30*/  @!P4 FSEL R195, R86, RZ, P3 ;  /* 0x000000ff56c3c208 */ /* 0x000fe20001800000 */
[----:B0-----:R-:W0:Y:S01]  /*1a40*/  @P0 LDC.64 R124, c[0x0][0x308] ;  /* 0x0000c200ff7c0b82 */ /* 0x001e220000000a00 */
[----:B------:R-:W-:Y:S02]  /*1a50*/  @!P4 ISETP.NE.U32.AND P3, PT, R153, RZ, PT ;  /* 0x000000ff9900c20c */ /* 0x000fe40003f65070 */
[C---:B------:R-:W-:Y:S02]  /*1a60*/  @!P4 ISETP.NE.AND.EX P2, PT, R151.reuse, RZ, PT, P2 ;  /* 0x000000ff9700c20c */ /* 0x040fe40003f45320 */
        /* <DEDUP_REMOVED lines=10> */
[----:B------:R-:W-:Y:S02]  /*1b10*/  @!P4 ISETP.NE.U32.AND P3, PT, R153, RZ, PT ;  /* 0x000000ff9900c20c */ /* 0x000fe40003f65070 */
[C---:B------:R-:W-:Y:S01]  /*1b20*/  @!P4 ISETP.NE.AND.EX P2, PT, R151.reuse, RZ, PT, P2 ;  /* 0x000000ff9700c20c */ /* 0x040fe20003f45320 */
[----:B-1----:R-:W-:Y:S01]  /*1b30*/  FADD.FTZ R133, RZ, R112 ;  /* 0x00000070ff857221 */ /* 0x002fe20000010000 */
[----:B------:R-:W-:Y:S02]  /*1b40*/  @P6 SHF.R.S32.HI R112, RZ, 0x1f, R139 ;  /* 0x0000001fff706819 */ /* 0x000fe4000001148b */
[----:B------:R-:W-:Y:S01]  /*1b50*/  @!P4 ISETP.NE.AND.EX P3, PT, R151, RZ, PT, P3 ;  /* 0x000000ff9700c20c */ /* 0x000fe20003f65330 */
[----:B------:R-:W-:Y:S01]  /*1b60*/  FADD.FTZ R133, R114, R133 ;  /* 0x0000008572857221 */ /* 0x000fe20000010000 */
[----:B------:R-:W-:-:S02]  /*1b70*/  @P6 LEA.HI R163, R112, R139, RZ, 0x2 ;  /* 0x0000008b70a36211 */ /* 0x000fc400078f10ff */
[----:B------:R-:W-:Y:S01]  /*1b80*/  @!P4 FSEL R164, R93, RZ, P2 ;  /* 0x000000ff5da4c208 */ /* 0x000fe20001000000 */
[----:B--2---:R-:W-:Y:S01]  /*1b90*/  FADD.FTZ R133, R133, R108 ;  /* 0x0000006c85857221 */ /* 0x004fe20000010000 */
[----:B------:R-:W-:Y:S01]  /*1ba0*/  FADD.FTZ R108, RZ, R113 ;  /* 0x00000071ff6c7221 */ /* 0x000fe20000010000 */
[----:B------:R-:W-:Y:S01]  /*1bb0*/  @!P4 ISETP.NE.U32.AND P2, PT, R153, RZ, PT ;  /* 0x000000ff9900c20c */ /* 0x000fe20003f45070 */
[----:B------:R-:W1:Y:S01]  /*1bc0*/  @P0 LDC.64 R112, c[0x0][0x308] ;  /* 0x0000c200ff700b82 */ /* 0x000e620000000a00 */
[----:B------:R-:W-:Y:S01]  /*1bd0*/  FADD.FTZ R110, R110, R133 ;  /* 0x000000856e6e7221 */ /* 0x000fe20000010000 */
[----:B------:R-:W-:Y:S01]  /*1be0*/  FADD.FTZ R108, R115, R108 ;  /* 0x0000006c736c7221 */ /* 0x000fe20000010000 */
[----:B------:R-:W-:Y:S02]  /*1bf0*/  @P6 LEA.HI.SX32 R165, R163, R186, 0x1e ;  /* 0x000000baa3a56211 */ /* 0x000fe400078ff2ff */
[----:B------:R-:W-:Y:S01]  /*1c00*/  FMUL.FTZ R110, R110, UR8 ;  /* 0x000000086e6e7c20 */ /* 0x000fe20008410000 */
[----:B------:R-:W-:Y:S01]  /*1c10*/  FADD.FTZ R108, R108, R109 ;  /* 0x0000006d6c6c7221 */ /* 0x000fe20000010000 */
[----:B------:R-:W-:Y:S01]  /*1c20*/  @!P4 FSEL R169, R94, RZ, P3 ;  /* 0x000000ff5ea9c208 */ /* 0x000fe20001800000 */
[----:B------:R-:W2:Y:S02]  /*1c30*/  @P0 LDC.64 R132, c[0x0][0x308] ;  /* 0x0000c200ff840b82 */ /* 0x000ea40000000a00 */
[----:B------:R-:W-:Y:S01]  /*1c40*/  FSEL R139, R110, RZ, !P1 ;  /* 0x000000ff6e8b7208 */ /* 0x000fe20004800000 */
[----:B------:R-:W-:Y:S01]  /*1c50*/  FADD.FTZ R108, R111, R108 ;  /* 0x0000006c6f6c7221 */ /* 0x000fe20000010000 */
[----:B------:R-:W-:-:S03]  /*1c60*/  @!P4 ISETP.NE.U32.AND P1, PT, R153, RZ, PT ;  /* 0x000000ff9900c20c */ /* 0x000fc60003f25070 */
[----:B------:R-:W-:Y:S01]  /*1c70*/  FMUL.FTZ R166, R108, UR8 ;  /* 0x000000086ca67c20 */ /* 0x000fe20008410000 */
[----:B------:R-:W-:Y:S01]  /*1c80*/  @!P4 ISETP.NE.AND.EX P1, PT, R151, RZ, PT, P1 ;  /* 0x000000ff9700c20c */ /* 0x000fe20003f25310 */
[----:B------:R-:W3:Y:S03]  /*1c90*/  @P0 LDC.64 R114, c[0x0][0x308] ;  /* 0x0000c200ff720b82 */ /* 0x000ee60000000a00 */
[----:B------:R-:W-:Y:S02]  /*1ca0*/  @!P4 FSEL R194, R79, RZ, P1 ;  /* 0x000000ff4fc2c208 */ /* 0x000fe40000800000 */
[----:B------:R-:W-:-:S04]  /*1cb0*/  @!P4 ISETP.NE.U32.AND P1, PT, R153, RZ, PT ;  /* 0x000000ff9900c20c */ /* 0x000fc80003f25070 */
[----:B------:R-:W-:-:S04]  /*1cc0*/  @!P4 ISETP.NE.AND.EX P1, PT, R151, RZ, PT, P1 ;  /* 0x000000ff9700c20c */ /* 0x000fc80003f25310 */
[----:B------:R-:W-:Y:S02]  /*1cd0*/  @!P4 FSEL R203, R82, RZ, P1 ;  /* 0x000000ff52cbc208 */ /* 0x000fe40000800000 */
[----:B------:R-:W-:Y:S01]  /*1ce0*/  @!P4 ISETP.NE.U32.AND P1, PT, R153, RZ, PT ;  /* 0x000000ff9900c20c */ /* 0x000fe20003f25070 */
[----:B--2---:R-:W-:-:S03]  /*1cf0*/  @P0 IMAD.WIDE.U32 R132, R189, 0x10, R132 ;  /* 0x00000010bd840825 */ /* 0x004fc600078e0084 */
        /* <DEDUP_REMOVED lines=10> */
[----:B01-3--:R-:W-:-:S12]  /*1da0*/  @!P4 BRA `(.L_x_10261) ;  /* 0x000000000018c947 */ /* 0x00bfd80003800000 */
[----:B------:R-:W-:Y:S01]  /*1db0*/  ISETP.NE.U32.AND P3, PT, R153, RZ, PT ;  /* 0x000000ff9900720c */ /* 0x000fe20003f65070 */
[----:B------:R-:W-:-:S03]  /*1dc0*/  FFMA.FTZ R109, R3, R166, R139 ;  /* 0x000000a6036d7223 */ /* 0x000fc6000001008b */
[----:B------:R-:W-:Y:S01]  /*1dd0*/  ISETP.NE.AND.EX P3, PT, R151, RZ, PT, P3 ;  /* 0x000000ff9700720c */ /* 0x000fe20003f65330 */
[----:B------:R-:W-:-:S04]  /*1de0*/  FADD.FTZ R109, R150, -R109 ;  /* 0x8000006d966d7221 */ /* 0x000fc80000010000 */
[----:B------:R-:W-:-:S08]  /*1df0*/  FMUL.FTZ R197, R156, R109 ;  /* 0x0000006d9cc57220 */ /* 0x000fd00000410000 */
[----:B------:R-:W-:-:S07]  /*1e00*/  @P3 FADD.FTZ R197, R76, R197 ;  /* 0x000000c54cc53221 */ /* 0x000fce0000010000 */
.L_x_10261:
[----:B------:R-:W-:Y:S05]  /*1e10*/  BSYNC B0 ;  /* 0x0000000000007941 */ /* 0x000fea0003800000 */
.L_x_10260:
        /* <DEDUP_REMOVED lines=8> */
.L_x_10263:
[----:B------:R-:W-:Y:S05]  /*1ea0*/  BSYNC B0 ;  /* 0x0000000000007941 */ /* 0x000fea0003800000 */
.L_x_10262:
        /* <DEDUP_REMOVED lines=8> */
.L_x_10265:
[----:B------:R-:W-:Y:S05]  /*1f30*/  BSYNC B0 ;  /* 0x0000000000007941 */ /* 0x000fea0003800000 */
.L_x_10264:
        /* <DEDUP_REMOVED lines=8> */
.L_x_10267:
[----:B------:R-:W-:Y:S05]  /*1fc0*/  BSYNC B0 ;  /* 0x0000000000007941 */ /* 0x000fea0003800000 */
.L_x_10266:
        /* <DEDUP_REMOVED lines=8> */
.L_x_10268:
        /* <DEDUP_REMOVED lines=14> */
.L_x_10270:
[----:B------:R-:W-:Y:S05]  /*2130*/  BSYNC B0 ;  /* 0x0000000000007941 */ /* 0x000fea0003800000 */
.L_x_10269:
        /* <DEDUP_REMOVED lines=8> */
.L_x_10272:
[----:B------:R-:W-:Y:S05]  /*21c0*/  BSYNC B0 ;  /* 0x0000000000007941 */ /* 0x000fea0003800000 */
.L_x_10271:
        /* <DEDUP_REMOVED lines=8> */
.L_x_10274:
[----:B------:R-:W-:Y:S05]  /*2250*/  BSYNC B0 ;  /* 0x0000000000007941 */ /* 0x000fea0003800000 */
.L_x_10273:
        /* <DEDUP_REMOVED lines=8> */
.L_x_10276:
[----:B------:R-:W-:Y:S05]  /*22e0*/  BSYNC B0 ;  /* 0x0000000000007941 */ /* 0x000fea0003800000 */
.L_x_10275:
        /* <DEDUP_REMOVED lines=8> */
.L_x_10278:
[----:B------:R-:W-:Y:S05]  /*2370*/  BSYNC B0 ;  /* 0x0000000000007941 */ /* 0x000fea0003800000 */
.L_x_10277:
        /* <DEDUP_REMOVED lines=24> */
.L_x_10280:
[----:B------:R-:W-:Y:S05]  /*2500*/  BSYNC B0 ;  /* 0x0000000000007941 */ /* 0x000fea0003800000 */
.L_x_10279:
        /* <DEDUP_REMOVED lines=8> */
.L_x_10282:
[----:B------:R-:W-:Y:S05]  /*2590*/  BSYNC B0 ;  /* 0x0000000000007941 */ /* 0x000fea0003800000 */
.L_x_10281:
        /* <DEDUP_REMOVED lines=8> */
.L_x_10284:
[----:B------:R-:W-:Y:S05]  /*2620*/  BSYNC B0 ;  /* 0x0000000000007941 */ /* 0x000fea0003800000 */
.L_x_10283:
        /* <DEDUP_REMOVED lines=8> */
.L_x_10286:
[----:B------:R-:W-:Y:S05]  /*26b0*/  BSYNC B0 ;  /* 0x0000000000007941 */ /* 0x000fea0003800000 */
.L_x_10285:
        /* <DEDUP_REMOVED lines=8> */
.L_x_10288:
[----:B------:R-:W-:Y:S05]  /*2740*/  BSYNC B0 ;  /* 0x0000000000007941 */ /* 0x000fea0003800000 */
.L_x_10287:
        /* <DEDUP_REMOVED lines=24> */
.L_x_10290:
[----:B------:R-:W-:Y:S05]  /*28d0*/  BSYNC B0 ;  /* 0x0000000000007941 */ /* 0x000fea0003800000 */
.L_x_10289:
        /* <DEDUP_REMOVED lines=8> */
.L_x_10292:
[----:B------:R-:W-:Y:S05]  /*2960*/  BSYNC B0 ;  /* 0x0000000000007941 */ /* 0x000fea0003800000 */
.L_x_10291:
        /* <DEDUP_REMOVED lines=8> */
.L_x_10294:
[----:B------:R-:W-:Y:S05]  /*29f0*/  BSYNC B0 ;  /* 0x0000000000007941 */ /* 0x000fea0003800000 */
.L_x_10293:
        /* <DEDUP_REMOVED lines=8> */
.L_x_10296:
[----:B------:R-:W-:Y:S05]  /*2a80*/  BSYNC B0 ;  /* 0x0000000000007941 */ /* 0x000fea0003800000 */
.L_x_10295:
        /* <DEDUP_REMOVED lines=8> */
.L_x_10298:
[----:B------:R-:W-:Y:S05]  /*2b10*/  BSYNC B0 ;  /* 0x0000000000007941 */ /* 0x000fea0003800000 */
.L_x_10297:
        /* <DEDUP_REMOVED lines=25> */
.L_x_10300:
[----:B------:R-:W-:Y:S05]  /*2cb0*/  BSYNC B0 ;  /* 0x0000000000007941 */ /* 0x000fea0003800000 */
.L_x_10299:
        /* <DEDUP_REMOVED lines=8> */
.L_x_10302:
[----:B------:R-:W-:Y:S05]  /*2d40*/  BSYNC B0 ;  /* 0x0000000000007941 */ /* 0x000fea0003800000 */
.L_x_10301:
        /* <DEDUP_REMOVED lines=8> */
.L_x_10304:
[----:B------:R-:W-:Y:S05]  /*2dd0*/  BSYNC B0 ;  /* 0x0000000000007941 */ /* 0x000fea0003800000 */
.L_x_10303:
        /* <DEDUP_REMOVED lines=8> */
.L_x_10306:
[----:B------:R-:W-:Y:S05]  /*2e60*/  BSYNC B0 ;  /* 0x0000000000007941 */ /* 0x000fea0003800000 */
.L_x_10305:
        /* <DEDUP_REMOVED lines=8> */
.L_x_10308:
[----:B------:R-:W-:Y:S05]  /*2ef0*/  BSYNC B0 ;  /* 0x0000000000007941 */ /* 0x000fea0003800000 */
.L_x_10307:
        /* <DEDUP_REMOVED lines=23> */
.L_x_10310:
[----:B------:R-:W-:Y:S05]  /*3070*/  BSYNC B0 ;  /* 0x0000000000007941 */ /* 0x000fea0003800000 */
.L_x_10309:
        /* <DEDUP_REMOVED lines=8> */
.L_x_10312:
[----:B------:R-:W-:Y:S05]  /*3100*/  BSYNC B0 ;  /* 0x0000000000007941 */ /* 0x000fea0003800000 */
.L_x_10311:
        /* <DEDUP_REMOVED lines=8> */
.L_x_10314:
[----:B------:R-:W-:Y:S05]  /*3190*/  BSYNC B0 ;  /* 0x0000000000007941 */ /* 0x000fea0003800000 */
.L_x_10313:
        /* <DEDUP_REMOVED lines=8> */
.L_x_10316:
[----:B------:R-:W-:Y:S05]  /*3220*/  BSYNC B0 ;  /* 0x0000000000007941 */ /* 0x000fea0003800000 */
.L_x_10315:
[----:B------:R-:W-:Y:S01]  /*3230*/  @!P4 ISETP.NE.U32.AND P3, PT, R153, RZ, PT ;  /* 0x000000ff9900c20c */ /* 0x000fe20003f65070 */
[----:B01----:R-:W-:Y:S01]  /*3240*/  FMUL.FTZ R109, R133, UR9 ;  /* 0x00000009856d7c20 */ /* 0x003fe20008410000 */
[C---:B------:R-:W-:Y:S01]  /*3250*/  FMUL.FTZ R108, R124.reuse, UR9 ;  /* 0x000000097c6c7c20 */ /* 0x040fe20008410000 */
        /* <DEDUP_REMOVED lines=17> */
.L_x_10318:
[----:B------:R-:W-:Y:S05]  /*3370*/  BSYNC B0 ;  /* 0x0000000000007941 */ /* 0x000fea0003800000 */
.L_x_10317:
        /* <DEDUP_REMOVED lines=15> */
.L_x_10255:
        /* <DEDUP_REMOVED lines=23> */
.L_x_10259:
[----:B------:R-:W-:Y:S01]  /*35e0*/  HFMA2.MMA R139, -RZ, RZ, 0, 9.5367431640625e-07 ;  /* 0x00000010ff8b7435 */ /* 0x000fe200000001ff */
[----:B------:R-:W-:Y:S02]  /*35f0*/  MOV R133, R111 ;  /* 0x0000006f00857202 */ /* 0x000fe40000000f00 */
[----:B------:R-:W-:Y:S02]  /*3600*/  MOV R162, 0x1f ;  /* 0x0000001f00a27802 */ /* 0x000fe40000000f00 */
[----:B------:R-:W-:-:S07]  /*3610*/  MOV R124, 0xffffffff ;  /* 0xffffffff007c7802 */ /* 0x000fce0000000f00 */
[----:B-----5:R-:W-:Y:S05]  /*3620*/  WARPSYNC.COLLECTIVE R124, `(.L_x_10320) ;  /* 0x000000007c087348 */ /* 0x020fea0003c00000 */
[----:B------:R0:W1:Y:S02]  /*3630*/  SHFL.DOWN P1, R132, R133, R139, R162 ;  /* 0x0800008b85847389 */ /* 0x00006400000200a2 */
[----:B01---5:R-:W-:Y:S01]  /*3640*/  ENDCOLLECTIVE ;  /* 0x000000000000791b */ /* 0x023fe20003800000 */
.L_x_10320:
[----:B------:R-:W-:Y:S02]  /*3650*/  MOV R133, R109 ;  /* 0x0000006d00857202 */ /* 0x000fe40000000f00 */
[----:B------:R-:W-:-:S07]  /*3660*/  MOV R108, R132 ;  /* 0x00000084006c7202 */ /* 0x000fce0000000f00 */
[----:B------:R-:W-:Y:S05]  /*3670*/  WARPSYNC.COLLECTIVE R124, `(.L_x_10321) ;  /* 0x000000007c087348 */ /* 0x000fea0003c00000 */
[----:B------:R0:W1:Y:S02]  /*3680*/  SHFL.DOWN P1, R132, R133, R139, R162 ;  /* 0x0800008b85847389 */ /* 0x00006400000200a2 */
[----:B01----:R-:W-:Y:S01]  /*3690*/  ENDCOLLECTIVE ;  /* 0x000000000000791b */ /* 0x003fe20003800000 */
.L_x_10321:
[----:B------:R-:W-:Y:S01]  /*36a0*/  FADD.FTZ R108, R108, R111 ;  /* 0x0000006f6c6c7221 */ /* 0x000fe20000010000 */
[----:B------:R-:W-:-:S04]  /*36b0*/  HFMA2.MMA R139, -RZ, RZ, 0, 4.76837158203125e-07 ;  /* 0x00000008ff8b7435 */ /* 0x000fc800000001ff */
[----:B------:R-:W-:Y:S02]  /*36c0*/  MOV R133, R108 ;  /* 0x0000006c00857202 */ /* 0x000fe40000000f00 */
[----:B------:R-:W-:-:S07]  /*36d0*/  MOV R110, R132 ;  /* 0x00000084006e7202 */ /* 0x000fce0000000f00 */
[----:B------:R-:W-:Y:S05]  /*36e0*/  WARPSYNC.COLLECTIVE R124, `(.L_x_10322) ;  /* 0x000000007c087348 */ /* 0x000fea0003c00000 */
[----:B------:R0:W1:Y:S02]  /*36f0*/  SHFL.DOWN P1, R132, R133, R139, R162 ;  /* 0x0800008b85847389 */ /* 0x00006400000200a2 */
[----:B01----:R-:W-:Y:S01]  /*3700*/  ENDCOLLECTIVE ;  /* 0x000000000000791b */ /* 0x003fe20003800000 */
.L_x_10322:
[----:B------:R-:W-:-:S05]  /*3710*/  FADD.FTZ R110, R110, R109 ;  /* 0x0000006d6e6e7221 */ /* 0x000fca0000010000 */
[----:B------:R-:W-:Y:S02]  /*3720*/  MOV R133, R110 ;  /* 0x0000006e00857202 */ /* 0x000fe40000000f00 */
[----:B------:R-:W-:-:S07]  /*3730*/  MOV R113, R132 ;  /* 0x0000008400717202 */ /* 0x000fce0000000f00 */
[----:B------:R-:W-:Y:S05]  /*3740*/  WARPSYNC.COLLECTIVE R124, `(.L_x_10323) ;  /* 0x000000007c087348 */ /* 0x000fea0003c00000 */
[----:B------:R0:W1:Y:S02]  /*3750*/  SHFL.DOWN P1, R132, R133, R139, R162 ;  /* 0x0800008b85847389 */ /* 0x00006400000200a2 */
[----:B01----:R-:W-:Y:S01]  /*3760*/  ENDCOLLECTIVE ;  /* 0x000000000000791b */ /* 0x003fe20003800000 */
.L_x_10323:
[----:B------:R-:W-:Y:S01]  /*3770*/  FADD.FTZ R113, R108, R113 ;  /* 0x000000716c717221 */ /* 0x000fe20000010000 */
[----:B------:R-:W-:-:S04]  /*3780*/  HFMA2.MMA R139, -RZ, RZ, 0, 2.384185791015625e-07 ;  /* 0x00000004ff8b7435 */ /* 0x000fc800000001ff */
[----:B------:R-:W-:Y:S02]  /*3790*/  MOV R133, R113 ;  /* 0x0000007100857202 */ /* 0x000fe40000000f00 */
[----:B------:R-:W-:-:S07]  /*37a0*/  MOV R115, R132 ;  /* 0x0000008400737202 */ /* 0x000fce0000000f00 */
[----:B------:R-:W-:Y:S05]  /*37b0*/  WARPSYNC.COLLECTIVE R124, `(.L_x_10324) ;  /* 0x000000007c087348 */ /* 0x000fea0003c00000 */
[----:B------:R0:W1:Y:S02]  /*37c0*/  SHFL.DOWN P1, R132, R133, R139, R162 ;  /* 0x0800008b85847389 */ /* 0x00006400000200a2 */
[----:B01----:R-:W-:Y:S01]  /*37d0*/  ENDCOLLECTIVE ;  /* 0x000000000000791b */ /* 0x003fe20003800000 */
.L_x_10324:
[----:B------:R-:W-:-:S05]  /*37e0*/  FADD.FTZ R115, R110, R115 ;  /* 0x000000736e737221 */ /* 0x000fca0000010000 */
[----:B------:R-:W-:Y:S02]  /*37f0*/  MOV R133, R115 ;  /* 0x0000007300857202 */ /* 0x000fe40000000f00 */
[----:B------:R-:W-:-:S07]  /*3800*/  MOV R112, R132 ;  /* 0x0000008400707202 */ /* 0x000fce0000000f00 */
[----:B------:R-:W-:Y:S05]  /*3810*/  WARPSYNC.COLLECTIVE R124, `(.L_x_10325) ;  /* 0x000000007c087348 */ /* 0x000fea0003c00000 */
[----:B------:R0:W1:Y:S02]  /*3820*/  SHFL.DOWN P1, R132, R133, R139, R162 ;  /* 0x0800008b85847389 */ /* 0x00006400000200a2 */
[----:B01----:R-:W-:Y:S01]  /*3830*/  ENDCOLLECTIVE ;  /* 0x000000000000791b */ /* 0x003fe20003800000 */
.L_x_10325:
[----:B------:R-:W-:Y:S01]  /*3840*/  FADD.FTZ R112, R113, R112 ;  /* 0x0000007071707221 */ /* 0x000fe20000010000 */
[----:B------:R-:W-:-:S04]  /*3850*/  HFMA2.MMA R139, -RZ, RZ, 0, 1.1920928955078125e-07 ;  /* 0x00000002ff8b7435 */ /* 0x000fc800000001ff */
[----:B------:R-:W-:Y:S02]  /*3860*/  MOV R133, R112 ;  /* 0x0000007000857202 */ /* 0x000fe40000000f00 */
[----:B------:R-:W-:-:S07]  /*3870*/  MOV R114, R132 ;  /* 0x0000008400727202 */ /* 0x000fce0000000f00 */
[----:B------:R-:W-:Y:S05]  /*3880*/  WARPSYNC.COLLECTIVE R124, `(.L_x_10326) ;  /* 0x000000007c087348 */ /* 0x000fea0003c00000 */
[----:B------:R0:W1:Y:S02]  /*3890*/  SHFL.DOWN P1, R132, R133, R139, R162 ;  /* 0x0800008b85847389 */ /* 0x00006400000200a2 */
[----:B01----:R-:W-:Y:S01]  /*38a0*/  ENDCOLLECTIVE ;  /* 0x000000000000791b */ /* 0x003fe20003800000 */
.L_x_10326:
[----:B------:R-:W-:-:S05]  /*38b0*/  FADD.FTZ R114, R115, R114 ;  /* 0x0000007273727221 */ /* 0x000fca0000010000 */
[----:B------:R-:W-:Y:S02]  /*38c0*/  MOV R133, R114 ;  /* 0x0000007200857202 */ /* 0x000fe40000000f00 */
[----:B------:R-:W-:-:S07]  /*38d0*/  MOV R109, R132 ;  /* 0x00000084006d7202 */ /* 0x000fce0000000f00 */
[----:B------:R-:W-:Y:S05]  /*38e0*/  WARPSYNC.COLLECTIVE R124, `(.L_x_10327) ;  /* 0x000000007c087348 */ /* 0x000fea0003c00000 */
[----:B------:R0:W1:Y:S02]  /*38f0*/  SHFL.DOWN P1, R132, R133, R139, R162 ;  /* 0x0800008b85847389 */ /* 0x00006400000200a2 */
[----:B01----:R-:W-:Y:S01]  /*3900*/  ENDCOLLECTIVE ;  /* 0x000000000000791b */ /* 0x003fe20003800000 */
.L_x_10327:
[----:B------:R-:W-:Y:S01]  /*3910*/  FADD.FTZ R109, R112, R109 ;  /* 0x0000006d706d7221 */ /* 0x000fe20000010000 */
[----:B------:R-:W-:-:S04]  /*3920*/  HFMA2.MMA R139, -RZ, RZ, 0, 5.9604644775390625e-08 ;  /* 0x00000001ff8b7435 */ /* 0x000fc800000001ff */
[----:B------:R-:W-:Y:S02]  /*3930*/  MOV R133, R109 ;  /* 0x0000006d00857202 */ /* 0x000fe40000000f00 */
[----:B------:R-:W-:-:S07]  /*3940*/  MOV R111, R132 ;  /* 0x00000084006f7202 */ /* 0x000fce0000000f00 */
[----:B------:R-:W-:Y:S05]  /*3950*/  WARPSYNC.COLLECTIVE R124, `(.L_x_10328) ;  /* 0x000000007c087348 */ /* 0x000fea0003c00000 */
[----:B------:R0:W1:Y:S02]  /*3960*/  SHFL.DOWN P1, R132, R133, R139, R162 ;  /* 0x0800008b85847389 */ /* 0x00006400000200a2 */
[----:B01----:R-:W-:Y:S01]  /*3970*/  ENDCOLLECTIVE ;  /* 0x000000000000791b */ /* 0x003fe20003800000 */
.L_x_10328:
[----:B------:R-:W-:-:S05]  /*3980*/  FADD.FTZ R111, R114, R111 ;  /* 0x0000006f726f7221 */ /* 0x000fca0000010000 */
[----:B------:R-:W-:Y:S02]  /*3990*/  MOV R133, R111 ;  /* 0x0000006f00857202 */ /* 0x000fe40000000f00 */
[----:B------:R-:W-:-:S07]  /*39a0*/  MOV R108, R132 ;  /* 0x00000084006c7202 */ /* 0x000fce0000000f00 */
[----:B------:R-:W-:Y:S05]  /*39b0*/  WARPSYNC.COLLECTIVE R124, `(.L_x_10329) ;  /* 0x000000007c087348 */ /* 0x000fea0003c00000 */
[----:B------:R0:W1:Y:S02]  /*39c0*/  SHFL.DOWN P1, R132, R133, R139, R162 ;  /* 0x0800008b85847389 */ /* 0x00006400000200a2 */
[----:B01----:R-:W-:Y:S01]  /*39d0*/  ENDCOLLECTIVE ;  /* 0x000000000000791b */ /* 0x003fe20003800000 */
.L_x_10329:
[----:B------:R-:W-:Y:S01]  /*39e0*/  MOV R110, R132 ;  /* 0x00000084006e7202 */ /* 0x000fe20000000f00 */
[----:B------:R-:W-:Y:S06]  /*39f0*/  BRA `(.L_x_10330) ;  /* 0xffffffdc00507947 */ /* 0x000fec000383ffff */
.L_x_10331:
        /* <DEDUP_REMOVED lines=16> */
.L_x_11442:


//--------------------- .text._ZN10layer_norm13ln_bwd_kernelINS_13Kernel_traitsIfffffjLj3072ELj1ELj1ELj4ELj16ENS_18Kernel_traits_baseILj3072EfffffjLj128EEEEELb0ELb1ELb0ELb0EEEvNS_9BwdParamsE --------------------------
	.section	.text._ZN10layer_norm13ln_bwd_kernelINS_13Kernel_traitsIfffffjLj3072ELj1ELj1ELj4ELj16ENS_18Kernel_traits_baseILj3072EfffffjLj128EEEEELb0ELb1ELb0ELb0EEEvNS_9BwdParamsE,"ax",@progbits
	.align	128
        .global         _ZN10layer_norm13ln_bwd_kernelINS_13Kernel_traitsIfffffjLj3072ELj1ELj1ELj4ELj16ENS_18Kernel_traits_baseILj3072EfffffjLj128EEEEELb0ELb1ELb0ELb0EEEvNS_9BwdParamsE
        .type           _ZN10layer_norm13ln_bwd_kernelINS_13Kernel_traitsIfffffjLj3072ELj1ELj1ELj4ELj16ENS_18Kernel_traits_baseILj3072EfffffjLj128EEEEELb0ELb1ELb0ELb0EEEvNS_9BwdParamsE,@function
        .size           _ZN10layer_norm13ln_bwd_kernelINS_13Kernel_traitsIfffffjLj3072ELj1ELj1ELj4ELj16ENS_18Kernel_traits_baseILj3072EfffffjLj128EEEEELb0ELb1ELb0ELb0EEEvNS_9BwdParamsE,(.L_x_11443 - _ZN10layer_norm13ln_bwd_kernelINS_13Kernel_traitsIfffffjLj3072ELj1ELj1ELj4ELj16ENS_18Kernel_traits_baseILj3072EfffffjLj128EEEEELb0ELb1ELb0ELb0EEEvNS_9BwdParamsE)
        .other          _ZN10layer_norm13ln_bwd_kernelINS_13Kernel_traitsIfffffjLj3072ELj1ELj1ELj4ELj16ENS_18Kernel_traits_baseILj3072EfffffjLj128EEEEELb0ELb1ELb0ELb0EEEvNS_9BwdParamsE,@"STO_CUDA_ENTRY STV_DEFAULT"
_ZN10layer_norm13ln_bwd_kernelINS_13Kernel_traitsIfffffjLj3072ELj1ELj1ELj4ELj16ENS_18Kernel_traits_baseILj3072EfffffjLj128EEEEELb0ELb1ELb0ELb0EEEvNS_9BwdParamsE:
.text._ZN10layer_norm13ln_bwd_kernelINS_13Kernel_traitsIfffffjLj3072ELj1ELj1ELj4ELj16ENS_18Kernel_traits_baseILj3072EfffffjLj128EEEEELb0ELb1ELb0ELb0EEEvNS_9BwdParamsE:
        /* <DEDUP_REMOVED lines=26> */
[----:B------:R-:W-:Y:S02]  /*01a0*/  CS2R R82, SRZ ;  /* 0x0000000000527805 */ /* 0x000fe4000001ff00 */
[----:B------:R-:W-:Y:S01]  /*01b0*/  P2R R10, PR, RZ, 0x20 ;  /* 0x00000020ff0a7803 */ /* 0x000fe20000000000 */
[----:B------:R-:W0:Y:S01]  /*01c0*/  @P5 LDC.64 R2, c[0x0][0x260] ;  /* 0x00009800ff025b82 */ /* 0x000e220000000a00 */
[----:B------:R-:W-:Y:S02]  /*01d0*/  P2R R16, PR, RZ, 0x8 ;  /* 0x00000008ff107803 */ /* 0x000fe40000000000 */
[----:B------:R-:W-:Y:S02]  /*01e0*/  CS2R R84, SRZ ;  /* 0x0000000000547805 */ /* 0x000fe4000001ff00 */
[----:B------:R-:W-:-:S03]  /*01f0*/  P2R R11, PR, RZ, 0x10 ;  /* 0x00000010ff0b7803 */ /* 0x000fc60000000000 */
        /* <DEDUP_REMOVED lines=8> */
[----:B------:R1:W5:Y:S02]  /*0280*/  @P5 LDG.E.128 R32, desc[UR4][R8.64] ;  /* 0x0000000408205981 */ /* 0x000364000c1e1d00 */
[----:B------:R-:W2:Y:S01]  /*0290*/  @P0 LDC.64 R24, c[0x0][0x278] ;  /* 0x00009e00ff180b82 */ /* 0x000ea20000000a00 */
[----:B---3--:R-:W-:-:S05]  /*02a0*/  @P4 IMAD.WIDE.U32 R18, R5, 0x10, R12 ;  /* 0x0000001005124825 */ /* 0x008fca00078e000c */
[----:B------:R-:W5:Y:S02]  /*02b0*/  @P4 LDG.E.128 R36, desc[UR4][R18.64] ;  /* 0x0000000412244981 */ /* 0x000f64000c1e1d00 */
[----:B------:R-:W3:Y:S01]  /*02c0*/  @P1 LDC.64 R26, c[0x0][0x260] ;  /* 0x00009800ff1a1b82 */ /* 0x000ee20000000a00 */
[C---:B----4-:R-:W-:Y:S01]  /*02d0*/  @P4 IMAD.WIDE.U32 R20, R5.reuse, 0x10, R14 ;  /* 0x0000001005144825 */ /* 0x050fe200078e000e */
[----:B------:R-:W-:-:S04]  /*02e0*/  @P4 IADD3 R5, R5, 0x80, RZ ;  /* 0x0000008005054810 */ /* 0x000fc80007ffe0ff */
[----:B------:R-:W5:Y:S01]  /*02f0*/  @P4 LDG.E.128 R40, desc[UR4][R20.64] ;  /* 0x0000000414284981 */ /* 0x000f62000c1e1d00 */
[C---:B0-----:R-:W-:Y:S01]  /*0300*/  @P0 IMAD.WIDE.U32 R22, R5.reuse, 0x10, R22 ;  /* 0x0000001005160825 */ /* 0x041fe200078e0016 */
[----:B------:R-:W0:Y:S04]  /*0310*/  @P1 LDC.64 R76, c[0x0][0x278] ;  /* 0x00009e00ff4c1b82 */ /* 0x000e280000000a00 */
[----:B------:R-:W5:Y:S01]  /*0320*/  @P0 LDG.E.128 R44, desc[UR4][R22.64] ;  /* 0x00000004162c0981 */ /* 0x000f62000c1e1d00 */
[C---:B--2---:R-:W-:Y:S01]  /*0330*/  @P0 IMAD.WIDE.U32 R24, R5.reuse, 0x10, R24 ;  /* 0x0000001005180825 */ /* 0x044fe200078e0018 */
[----:B------:R-:W-:Y:S02]  /*0340*/  @P0 IADD3 R5, R5, 0x80, RZ ;  /* 0x0000008005050810 */ /* 0x000fe40007ffe0ff */
[----:B------:R-:W2:Y:S02]  /*0350*/  @P2 LDC.64 R78, c[0x0][0x260] ;  /* 0x00009800ff4e2b82 */ /* 0x000ea40000000a00 */
[----:B------:R-:W5:Y:S01]  /*0360*/  @P0 LDG.E.128 R48, desc[UR4][R24.64] ;  /* 0x0000000418300981 */ /* 0x000f62000c1e1d00 */
[----:B---3--:R-:W-:-:S05]  /*0370*/  @P1 IMAD.WIDE.U32 R26, R5, 0x10, R26 ;  /* 0x00000010051a1825 */ /* 0x008fca00078e001a */
[----:B------:R-:W3:Y:S01]  /*0380*/  @P2 LDC.64 R80, c[0x0][0x278] ;  /* 0x00009e00ff502b82 */ /* 0x000ee20000000a00 */
[----:B------:R-:W5:Y:S01]  /*0390*/  @P1 LDG.E.128 R52, desc[UR4][R26.64] ;  /* 0x000000041a341981 */ /* 0x000f62000c1e1d00 */
[----:B0-----:R-:W-:-:S06]  /*03a0*/  @P1 IMAD.WIDE.U32 R76, R5, 0x10, R76 ;  /* 0x00000010054c1825 */ /* 0x001fcc00078e004c */
[----:B------:R-:W0:Y:S01]  /*03b0*/  @P3 LDC.64 R12, c[0x0][0x260] ;  /* 0x00009800ff0c3b82 */ /* 0x000e220000000a00 */
[----:B------:R-:W-:Y:S02]  /*03c0*/  @P1 IADD3 R5, R5, 0x80, RZ ;  /* 0x0000008005051810 */ /* 0x000fe40007ffe0ff */
[----:B-1----:R-:W-:Y:S01]  /*03d0*/  LEA.HI R9, R4, UR6, RZ, 0x19 ;  /* 0x0000000604097c11 */ /* 0x002fe2000f8fc8ff */
[----:B------:R1:W5:Y:S04]  /*03e0*/  @P1 LDG.E.128 R56, desc[UR4][R76.64] ;  /* 0x000000044c381981 */ /* 0x000368000c1e1d00 */
[----:B------:R-:W4:Y:S01]  /*03f0*/  @P3 LDC.64 R14, c[0x0][0x278] ;  /* 0x00009e00ff0e3b82 */ /* 0x000f220000000a00 */
[----:B--2---:R-:W-:Y:S01]  /*0400*/  @P2 IMAD.WIDE.U32 R78, R5, 0x10, R78 ;  /* 0x00000010054e2825 */ /* 0x004fe200078e004e */
[----:B------:R-:W-:-:S02]  /*0410*/  CS2R R86, SRZ ;  /* 0x0000000000567805 */ /* 0x000fc4000001ff00 */
[----:B------:R-:W-:Y:S02]  /*0420*/  CS2R R88, SRZ ;  /* 0x0000000000587805 */ /* 0x000fe4000001ff00 */
[----:B------:R-:W-:Y:S02]  /*0430*/  CS2R R90, SRZ ;  /* 0x00000000005a7805 */ /* 0x000fe4000001ff00 */
[----:B------:R-:W-:Y:S01]  /*0440*/  CS2R R92, SRZ ;  /* 0x00000000005c7805 */ /* 0x000fe2000001ff00 */
[----:B------:R2:W5:Y:S01]  /*0450*/  @P2 LDG.E.128 R60, desc[UR4][R78.64] ;  /* 0x000000044e3c2981 */ /* 0x000562000c1e1d00 */
[C---:B---3--:R-:W-:Y:S01]  /*0460*/  @P2 IMAD.WIDE.U32 R80, R5.reuse, 0x10, R80 ;  /* 0x0000001005502825 */ /* 0x048fe200078e0050 */
[----:B------:R-:W-:Y:S02]  /*0470*/  @P2 IADD3 R5, R5, 0x80, RZ ;  /* 0x0000008005052810 */ /* 0x000fe40007ffe0ff */
[----:B-1----:R-:W-:Y:S02]  /*0480*/  CS2R R76, SRZ ;  /* 0x00000000004c7805 */ /* 0x002fe4000001ff00 */
[----:B------:R-:W-:-:S02]  /*0490*/  CS2R R94, SRZ ;  /* 0x00000000005e7805 */ /* 0x000fc4000001ff00 */
[----:B------:R-:W-:Y:S01]  /*04a0*/  CS2R R96, SRZ ;  /* 0x0000000000607805 */ /* 0x000fe2000001ff00 */
[----:B------:R1:W5:Y:S01]  /*04b0*/  @P2 LDG.E.128 R64, desc[UR4][R80.64] ;  /* 0x0000000450402981 */ /* 0x000362000c1e1d00 */
[----:B0-----:R-:W-:-:S05]  /*04c0*/  @P3 IMAD.WIDE.U32 R12, R5, 0x10, R12 ;  /* 0x00000010050c3825 */ /* 0x001fca00078e000c */
[----:B------:R0:W5:Y:S01]  /*04d0*/  @P3 LDG.E.128 R68, desc[UR4][R12.64] ;  /* 0x000000040c443981 */ /* 0x000162000c1e1d00 */
[----:B----4-:R-:W-:-:S05]  /*04e0*/  @P3 IMAD.WIDE.U32 R14, R5, 0x10, R14 ;  /* 0x00000010050e3825 */ /* 0x010fca00078e000e */
[----:B------:R0:W5:Y:S01]  /*04f0*/  @P3 LDG.E.128 R72, desc[UR4][R14.64] ;  /* 0x000000040e483981 */ /* 0x000162000c1e1d00 */
[----:B------:R-:W-:Y:S02]  /*0500*/  ISETP.GE.AND P3, PT, R9, UR7, PT ;  /* 0x0000000709007c0c */ /* 0x000fe4000bf66270 */
[----:B--2---:R-:W-:Y:S02]  /*0510*/  CS2R R78, SRZ ;  /* 0x00000000004e7805 */ /* 0x004fe4000001ff00 */
[----:B-1----:R-:W-:Y:S02]  /*0520*/  CS2R R80, SRZ ;  /* 0x0000000000507805 */ /* 0x002fe4000001ff00 */
        /* <DEDUP_REMOVED lines=32> */
.L_x_10358:
[----:B------:R-:W1:Y:S01]  /*0730*/  @P3 LDC.64 R6, c[0x0][0x270] ;  /* 0x00009c00ff063b82 */ /* 0x000e620000000a00 */
[----:B------:R-:W-:Y:S02]  /*0740*/  SHF.R.S32.HI R176, RZ, 0x1f, R9 ;  /* 0x0000001fffb07819 */ /* 0x000fe40000011409 */
[----:B------:R-:W-:Y:S02]  /*0750*/  MOV R21, 0x3f800000 ;  /* 0x3f80000000157802 */ /* 0x000fe40000000f00 */
[----:B------:R-:W-:-:S03]  /*0760*/  ISETP.NE.AND P5, PT, R10, RZ, PT ;  /* 0x000000ff0a00720c */ /* 0x000fc60003fa5270 */
[----:B------:R-:W2:Y:S01]  /*0770*/  LDC.64 R178, c[0x0][0x250] ;  /* 0x00009400ffb27b82 */ /* 0x000ea20000000a00 */
[----:B-1----:R-:W-:-:S04]  /*0780*/  @P3 LEA R180, P4, R9, R6, 0x2 ;  /* 0x0000000609b43211 */ /* 0x002fc800078810ff */
[----:B------:R-:W-:-:S03]  /*0790*/  @P3 LEA.HI.X R181, R9, R7, R176, 0x2, P4 ;  /* 0x0000000709b53211 */ /* 0x000fc600020f14b0 */
[----:B------:R-:W1:Y:S01]  /*07a0*/  LDC.64 R176, c[0x0][0x258] ;  /* 0x00009600ffb07b82 */ /* 0x000e620000000a00 */
[C---:B--2---:R-:W-:Y:S01]  /*07b0*/  IMAD.WIDE R178, R9.reuse, 0x4, R178 ;  /* 0x0000000409b27825 */ /* 0x044fe200078e02b2 */
[----:B-----5:R2:W5:Y:S04]  /*07c0*/  @P3 LDG.E R21, desc[UR4][R180.64] ;  /* 0x00000004b4153981 */ /* 0x020568000c1e1900 */
[----:B------:R2:W5:Y:S01]  /*07d0*/  LDG.E R217, desc[UR4][R178.64] ;  /* 0x00000004b2d97981 */ /* 0x000562000c1e1900 */
[----:B-1----:R-:W-:-:S05]  /*07e0*/  IMAD.WIDE R176, R9, 0x4, R176 ;  /* 0x0000000409b07825 */ /* 0x002fca00078e02b0 */
[----:B------:R2:W5:Y:S01]  /*07f0*/  LDG.E R209, desc[UR4][R176.64] ;  /* 0x00000004b0d17981 */ /* 0x000562000c1e1900 */
[----:B------:R-:W-:-:S05]  /*0800*/  MOV R6, UR13 ;  /* 0x0000000d00067c02 */ /* 0x000fca0008000f00 */
[----:B------:R-:W-:-:S05]  /*0810*/  IMAD R7, R9, R6, RZ ;  /* 0x0000000609077224 */ /* 0x000fca00078e02ff */
[----:B------:R-:W-:-:S04]  /*0820*/  SHF.R.S32.HI R182, RZ, 0x1f, R7 ;  /* 0x0000001fffb67819 */ /* 0x000fc80000011407 */
[----:B------:R-:W-:Y:S02]  /*0830*/  LEA.HI R182, R182, R7, RZ, 0x2 ;  /* 0x00000007b6b67211 */ /* 0x000fe400078f10ff */
[----:B------:R-:W-:Y:S01]  /*0840*/  LOP3.LUT R7, R4, 0x7f, RZ, 0xc0, !PT ;  /* 0x0000007f04077812 */ /* 0x000fe200078ec0ff */
[----:B------:R-:W-:Y:S01]  /*0850*/  BSSY B0, `(.L_x_10333) ;  /* 0x0000032000007945 */ /* 0x000fe20003800000 */
[----:B------:R-:W-:Y:S02]  /*0860*/  SHF.R.U32.HI R211, RZ, 0x5, R4 ;  /* 0x00000005ffd37819 */ /* 0x000fe40000011604 */
[----:B------:R-:W-:Y:S02]  /*0870*/  LEA.HI.SX32 R213, R182, R7, 0x1e ;  /* 0x00000007b6d57211 */ /* 0x000fe400078ff2ff */
[----:B------:R-:W-:Y:S02]  /*0880*/  MOV R219, RZ ;  /* 0x000000ff00db7202 */ /* 0x000fe40000000f00 */
[----:B------:R-:W-:-:S02]  /*0890*/  MOV R222, RZ ;  /* 0x000000ff00de7202 */ /* 0x000fc40000000f00 */
[----:B------:R-:W-:Y:S02]  /*08a0*/  LOP3.LUT R215, R211, 0x7fffffc, RZ, 0xc0, !PT ;  /* 0x07fffffcd3d77812 */ /* 0x000fe400078ec0ff */
[----:B------:R-:W-:Y:S01]  /*08b0*/  MOV R221, R213 ;  /* 0x000000d500dd7202 */ /* 0x000fe20000000f00 */
[----:B--2---:R-:W-:Y:S06]  /*08c0*/  @!P5 BRA `(.L_x_10334) ;  /* 0x0000000000a8d947 */ /* 0x004fec0003800000 */
[----:B------:R-:W1:Y:S01]  /*08d0*/  LDC.64 R176, c[0x0][0x2b8] ;  /* 0x0000ae00ffb07b82 */ /* 0x000e620000000a00 */
[----:B------:R-:W-:-:S04]  /*08e0*/  LEA R180, P4, R213, UR10, 0x4 ;  /* 0x0000000ad5b47c11 */ /* 0x000fc8000f8820ff */
[----:B------:R-:W-:Y:S02]  /*08f0*/  LEA.HI.X R181, R213, UR11, RZ, 0x4, P4 ;  /* 0x0000000bd5b57c11 */ /* 0x000fe4000a0f24ff */
[----:B------:R-:W-:-:S04]  /*0900*/  ISETP.NE.U32.AND P4, PT, RZ, UR8, PT ;  /* 0x00000008ff007c0c */ /* 0x000fc8000bf85070 */
[----:B------:R-:W2:Y:S01]  /*0910*/  LDG.E.128 R180, desc[UR4][R180.64] ;  /* 0x00000004b4b47981 */ /* 0x000ea2000c1e1d00 */
[----:B------:R-:W-:Y:S01]  /*0920*/  ISETP.NE.AND.EX P4, PT, RZ, UR9, PT, P4 ;  /* 0x00000009ff007c0c */ /* 0x000fe2000bf85340 */
[----:B-1----:R-:W-:-:S12]  /*0930*/  IMAD.WIDE.U32 R176, R213, 0x10, R176 ;  /* 0x00000010d5b07825 */ /* 0x002fd800078e00b0 */
[----:B------:R-:W-:-:S04]  /*0940*/  @P4 LEA R218, P5, R213, UR8, 0x4 ;  /* 0x00000008d5da4c11 */ /* 0x000fc8000f8a20ff */
[----:B------:R-:W-:Y:S01]  /*0950*/  @P4 LEA.HI.X R219, R213, UR9, RZ, 0x4, P5 ;  /* 0x00000009d5db4c11 */ /* 0x000fe2000a8f24ff */
[----:B------:R-:W3:Y:S01]  /*0960*/  LDG.E.128 R176, desc[UR4][R176.64] ;  /* 0x00000004b0b07981 */ /* 0x000ee2000c1e1d00 */
[----:B0-----:R-:W-:-:S03]  /*0970*/  ISETP.NE.AND P5, PT, R8, RZ, PT ;  /* 0x000000ff0800720c */ /* 0x001fc60003fa5270 */
[----:B------:R0:W5:Y:S02]  /*0980*/  @P4 LDG.E.128 R144, desc[UR4][R218.64] ;  /* 0x00000004da904981 */ /* 0x000164000c1e1d00 */
[----:B-----5:R-:W-:Y:S02]  /*0990*/  FSEL R26, R217, RZ, !P5 ;  /* 0x000000ffd91a7208 */ /* 0x020fe40006800000 */
[----:B------:R-:W-:-:S03]  /*09a0*/  IADD3 R221, R213, 0x80, RZ ;  /* 0x00000080d5dd7810 */ /* 0x000fc60007ffe0ff */
[C---:B--2---:R-:W-:Y:S01]  /*09b0*/  FADD.FTZ R188, -R26.reuse, R180 ;  /* 0x000000b41abc7221 */ /* 0x044fe20000010100 */
[C---:B------:R-:W-:Y:S01]  /*09c0*/  FADD.FTZ R220, -R26.reuse, R181 ;  /* 0x000000b51adc7221 */ /* 0x040fe20000010100 */
[C---:B------:R-:W-:Y:S01]  /*09d0*/  FADD.FTZ R182, -R26.reuse, R182 ;  /* 0x000000b61ab67221 */ /* 0x040fe20000010100 */
[----:B------:R-:W-:Y:S01]  /*09e0*/  FADD.FTZ R222, -R26, R183 ;  /* 0x000000b71ade7221 */ /* 0x000fe20000010100 */
        /* <DEDUP_REMOVED lines=11> */
[----:B------:R-:W-:-:S02]  /*0aa0*/  FMUL.FTZ R220, R30, R178 ;  /* 0x000000b21edc7220 */ /* 0x000fc40000410000 */
[----:B------:R-:W-:Y:S01]  /*0ab0*/  FADD.FTZ R181, R176, R201 ;  /* 0x000000c9b0b57221 */ /* 0x000fe20000010000 */
[----:B------:R-:W-:Y:S01]  /*0ac0*/  FFMA.FTZ R176, R26, R201, R177 ;  /* 0x000000c91ab07223 */ /* 0x000fe200000100b1 */
        /* <DEDUP_REMOVED lines=9> */
[----:B------:R-:W-:-:S07]  /*0b60*/  FFMA.FTZ R222, R218, R207, R177 ;  /* 0x000000cfdade7223 */ /* 0x000fce00000100b1 */
.L_x_10334:
[----:B------:R-:W-:Y:S05]  /*0b70*/  BSYNC B0 ;  /* 0x0000000000007941 */ /* 0x000fea0003800000 */
.L_x_10333:
[----:B------:R-:W-:Y:S01]  /*0b80*/  ISETP.NE.AND P4, PT, R11, RZ, PT ;  /* 0x000000ff0b00720c */ /* 0x000fe20003f85270 */
[----:B------:R-:W-:-:S12]  /*0b90*/  BSSY B0, `(.L_x_10335) ;  /* 0x000002c000007945 */ /* 0x000fd80003800000 */
[----:B------:R-:W-:Y:S05]  /*0ba0*/  @!P4 BRA `(.L_x_10336) ;  /* 0x0000000000a8c947 */ /* 0x000fea0003800000 */
        /* <DEDUP_REMOVED lines=42> */
.L_x_10336:
[----:B------:R-:W-:Y:S05]  /*0e50*/  BSYNC B0 ;  /* 0x0000000000007941 */ /* 0x000fea0003800000 */
.L_x_10335:
[----:B------:R-:W-:Y:S04]  /*0e60*/  BSSY B0, `(.L_x_10337) ;  /* 0x000002c000007945 */ /* 0x000fe80003800000 */
        /* <DEDUP_REMOVED lines=43> */
.L_x_10338:
[----:B------:R-:W-:Y:S05]  /*1120*/  BSYNC B0 ;  /* 0x0000000000007941 */ /* 0x000fea0003800000 */
.L_x_10337:
        /* <DEDUP_REMOVED lines=44> */
.L_x_10340:
[----:B------:R-:W-:Y:S05]  /*13f0*/  BSYNC B0 ;  /* 0x0000000000007941 */ /* 0x000fea0003800000 */
.L_x_10339:
        /* <DEDUP_REMOVED lines=44> */
.L_x_10342:
[----:B------:R-:W-:Y:S05]  /*16c0*/  BSYNC B0 ;  /* 0x0000000000007941 */ /* 0x000fea0003800000 */
.L_x_10341:
[----:B------:R-:W-:Y:S01]  /*16d0*/  ISETP.NE.AND P4, PT, R16, RZ, PT ;  /* 0x000000ff1000720c */ /* 0x000fe20003f85270 */
[----:B------:R-:W-:-:S12]  /*16e0*/  BSSY B0, `(.L_x_10343) ;  /* 0x000002b000007945 */ /* 0x000fd80003800000 */
[----:B------:R-:W-:Y:S05]  /*16f0*/  @!P4 BRA `(.L_x_10344) ;  /* 0x0000000000a4c947 */ /* 0x000fea0003800000 */
[----:B0-----:R-:W-:Y:S01]  /*1700*/  ISETP.NE.AND P4, PT, R8, RZ, PT ;  /* 0x000000ff0800720c */ /* 0x001fe20003f85270 */
        /* <DEDUP_REMOVED lines=11> */
[----:B------:R-:W3:Y:S02]  /*17c0*/  LDG.E.128 R180, desc[UR4][R180.64] ;  /* 0x00000004b4b47981 */ /* 0x000ee4000c1e1d00 */
[C---:B---3--:R-:W-:Y:S01]  /*17d0*/  FADD.FTZ R18, -R192.reuse, R180 ;  /* 0x000000b4c0127221 */ /* 0x048fe20000010100 */
[----:B------:R-:W-:-:S03]  /*17e0*/  FADD.FTZ R20, -R192, R181 ;  /* 0x000000b5c0147221 */ /* 0x000fc60000010100 */
[C---:B------:R-:W-:Y:S01]  /*17f0*/  FMUL.FTZ R17, R209.reuse, R18 ;  /* 0x00000012d1117220 */ /* 0x040fe20000410000 */
[----:B------:R-:W-:Y:S01]  /*1800*/  FMUL.FTZ R18, R209, R20 ;  /* 0x00000014d1127220 */ /* 0x000fe20000410000 */
[----:B--2---:R-:W-:Y:S01]  /*1810*/  FMUL.FTZ R20, R68, R176 ;  /* 0x000000b044147220 */ /* 0x004fe20000410000 */
[----:B------:R-:W-:Y:S01]  /*1820*/  FADD.FTZ R120, R120, R176 ;  /* 0x000000b078787221 */ /* 0x000fe20000010000 */
[----:B------:R-:W-:Y:S01]  /*1830*/  FFMA.FTZ R96, R176, R17, R96 ;  /* 0x00000011b0607223 */ /* 0x000fe20000010060 */
[----:B------:R-:W-:Y:S01]  /*1840*/  FADD.FTZ R121, R121, R177 ;  /* 0x000000b179797221 */ /* 0x000fe20000010000 */
[----:B------:R-:W-:Y:S01]  /*1850*/  FFMA.FTZ R97, R177, R18, R97 ;  /* 0x00000012b1617223 */ /* 0x000fe20000010061 */
[----:B------:R-:W-:Y:S01]  /*1860*/  FMUL.FTZ R25, R69, R177 ;  /* 0x000000b145197220 */ /* 0x000fe20000410000 */
[----:B------:R-:W-:Y:S01]  /*1870*/  FADD.FTZ R176, R219, R20 ;  /* 0x00000014dbb07221 */ /* 0x000fe20000010000 */
[C---:B------:R-:W-:Y:S01]  /*1880*/  FADD.FTZ R182, -R192.reuse, R182 ;  /* 0x000000b6c0b67221 */ /* 0x040fe20000010100 */
        /* <DEDUP_REMOVED lines=16> */
.L_x_10344:
[----:B------:R-:W-:Y:S05]  /*1990*/  BSYNC B0 ;  /* 0x0000000000007941 */ /* 0x000fea0003800000 */
.L_x_10343:
[----:B------:R-:W-:Y:S01]  /*19a0*/  LOP3.LUT P4, RZ, R210, 0xff, RZ, 0xc0, !PT ;  /* 0x000000ffd2ff7812 */ /* 0x000fe2000788c0ff */
[----:B------:R-:W-:Y:S01]  /*19b0*/  UMOV UR6, 0xffffffff ;  /* 0xffffffff00067882 */ /* 0x000fe20000000000 */
[----:B------:R-:W-:-:S11]  /*19c0*/  LOP3.LUT P5, RZ, R4, 0x1f, RZ, 0xc0, !PT ;  /* 0x0000001f04ff7812 */ /* 0x000fd600078ac0ff */
        /* <DEDUP_REMOVED lines=20> */
.L_x_10379:
        /* <DEDUP_REMOVED lines=8> */
[----:B------:R-:W-:-:S02]  /*1b90*/  ISETP.NE.AND P6, PT, R10, RZ, PT ;  /* 0x000000ff0a00720c */ /* 0x000fc40003fc5270 */
[----:B----4-:R-:W-:-:S04]  /*1ba0*/  LEA R178, R179, R178, 0x18 ;  /* 0x000000b2b3b27211 */ /* 0x010fc800078ec0ff */
[-C--:B-----5:R-:W-:Y:S02]  /*1bb0*/  @!P5 LEA R217, R176, R178.reuse, 0x3 ;  /* 0x000000b2b0d9d211 */ /* 0x0a0fe400078e18ff */
[----:B------:R-:W-:-:S03]  /*1bc0*/  LEA R219, R215, R178, 0x3 ;  /* 0x000000b2d7db7211 */ /* 0x000fc600078e18ff */
[----:B------:R-:W-:Y:S01]  /*1bd0*/  @!P5 STS.64 [R217+0x3000], R210 ;  /* 0x003000d2d900d388 */ /* 0x000fe20000000a00 */
[----:B------:R-:W-:Y:S06]  /*1be0*/  BAR.SYNC.DEFER_BLOCKING 0x0 ;  /* 0x0000000000007b1d */ /* 0x000fec0000010000 */
[----:B------:R-:W2:Y:S04]  /*1bf0*/  LDS.128 R176, [R219+0x3000] ;  /* 0x00300000dbb07984 */ /* 0x000ea80000000c00 */
[----:B-1----:R-:W1:Y:S01]  /*1c00*/  LDS.128 R180, [R219+0x3010] ;  /* 0x00301000dbb47984 */ /* 0x002e620000000c00 */
[----:B--2---:R-:W-:Y:S01]  /*1c10*/  FADD.FTZ R215, RZ, R176 ;  /* 0x000000b0ffd77221 */ /* 0x004fe20000010000 */
        /* <DEDUP_REMOVED lines=10> */
[----:B0-----:R-:W-:-:S04]  /*1cc0*/  ISETP.NE.AND P5, PT, R8, RZ, PT ;  /* 0x000000ff0800720c */ /* 0x001fc80003fa5270 */
        /* <DEDUP_REMOVED lines=48> */
[----:B-1----:R-:W-:-:S07]  /*1fd0*/  FFMA.FTZ R175, R179, R224, R175 ;  /* 0x000000e0b3af7223 */ /* 0x002fce00000100af */
.L_x_10347:
[----:B------:R-:W-:Y:S05]  /*1fe0*/  BSYNC B0 ;  /* 0x0000000000007941 */ /* 0x000fea0003800000 */
.L_x_10346:
[----:B------:R-:W-:Y:S01]  /*1ff0*/  ISETP.NE.AND P5, PT, R11, RZ, PT ;  /* 0x000000ff0b00720c */ /* 0x000fe20003fa5270 */
[----:B------:R-:W-:-:S12]  /*2000*/  BSSY B0, `(.L_x_10348) ;  /* 0x0000034000007945 */ /* 0x000fd80003800000 */
[----:B------:R-:W-:Y:S05]  /*2010*/  @!P5 BRA `(.L_x_10349) ;  /* 0x0000000000c8d947 */ /* 0x000fea0003800000 */
[----:B0-----:R-:W-:-:S04]  /*2020*/  ISETP.NE.AND P5, PT, R8, RZ, PT ;  /* 0x000000ff0800720c */ /* 0x001fc80003fa5270 */
        /* <DEDUP_REMOVED lines=29> */
[----:B------:R-:W-:Y:S01]  /*2200*/  ISETP.NE.AND.EX P6, PT, RZ, UR15, PT, P6 ;  /* 0x0000000fff007c0c */ /* 0x000fe2000bfc5360 */
[CC--:B------:R-:W-:Y:S01]  /*2210*/  FMUL.FTZ R226, R224.reuse, R21.reuse ;  /* 0x00000015e0e27220 */ /* 0x0c0fe20000410000 */
[-C--:B------:R-:W-:Y:S01]  /*2220*/  FMUL.FTZ R221, R183, R21.reuse ;  /* 0x00000015b7dd7220 */ /* 0x080fe20000410000 */
[C---:B------:R-:W-:Y:S01]  /*2230*/  FMUL.FTZ R219, R181.reuse, R21 ;  /* 0x00000015b5db7220 */ /* 0x040fe20000410000 */
        /* <DEDUP_REMOVED lines=8> */
[----:B------:R-:W-:-:S03]  /*22c0*/  FMUL.FTZ R180, R40, R219 ;  /* 0x000000db28b47220 */ /* 0x000fc60000410000 */
[----:B------:R1:W-:Y:S04]  /*22d0*/  @P5 STG.E.128 desc[UR4][R222.64], R168 ;  /* 0x000000a8de005986 */ /* 0x0003e8000c101d04 */
[----:B------:R1:W-:Y:S01]  /*22e0*/  STG.E.128 desc[UR4][R210.64], R180 ;  /* 0x000000b4d2007986 */ /* 0x0003e2000c101d04 */
[----:B------:R-:W-:Y:S01]  /*22f0*/  IADD3 R213, R213, 0x80, RZ ;  /* 0x00000080d5d57810 */ /* 0x000fe20007ffe0ff */
[----:B--2---:R-:W-:Y:S01]  /*2300*/  FFMA.FTZ R124, R219, R176, R124 ;  /* 0x000000b0db7c7223 */ /* 0x004fe2000001007c */
[----:B------:R-:W-:Y:S01]  /*2310*/  FFMA.FTZ R125, R177, R224, R125 ;  /* 0x000000e0b17d7223 */ /* 0x000fe2000001007d */
[----:B------:R-:W-:Y:S01]  /*2320*/  FFMA.FTZ R126, R178, R221, R126 ;  /* 0x000000ddb27e7223 */ /* 0x000fe2000001007e */
[----:B-1----:R-:W-:-:S07]  /*2330*/  FFMA.FTZ R127, R179, R226, R127 ;  /* 0x000000e2b37f7223 */ /* 0x002fce000001007f */
.L_x_10349:
[----:B------:R-:W-:Y:S05]  /*2340*/  BSYNC B0 ;  /* 0x0000000000007941 */ /* 0x000fea0003800000 */
.L_x_10348:
[----:B------:R-:W-:Y:S04]  /*2350*/  BSSY B0, `(.L_x_10350) ;  /* 0x0000034000007945 */ /* 0x000fe80003800000 */
        /* <DEDUP_REMOVED lines=51> */
.L_x_10351:
[----:B------:R-:W-:Y:S05]  /*2690*/  BSYNC B0 ;  /* 0x0000000000007941 */ /* 0x000fea0003800000 */
.L_x_10350:
        /* <DEDUP_REMOVED lines=52> */
.L_x_10353:
[----:B------:R-:W-:Y:S05]  /*29e0*/  BSYNC B0 ;  /* 0x0000000000007941 */ /* 0x000fea0003800000 */
.L_x_10352:
        /* <DEDUP_REMOVED lines=52> */
.L_x_10355:
[----:B------:R-:W-:Y:S05]  /*2d30*/  BSYNC B0 ;  /* 0x0000000000007941 */ /* 0x000fea0003800000 */
.L_x_10354:
        /* <DEDUP_REMOVED lines=32> */
[----:B------:R-:W-:-:S04]  /*2f40*/  ISETP.NE.U32.AND P6, PT, RZ, UR14, PT ;  /* 0x0000000eff007c0c */ /* 0x000fc8000bfc5070 */
[----:B------:R-:W-:Y:S01]  /*2f50*/  ISETP.NE.AND.EX P6, PT, RZ, UR15, PT, P6 ;  /* 0x0000000fff007c0c */ /* 0x000fe2000bfc5360 */
[CC--:B------:R-:W-:Y:S01]  /*2f60*/  FMUL.FTZ R226, R224.reuse, R21.reuse ;  /* 0x00000015e0e27220 */ /* 0x0c0fe20000410000 */
[----:B------:R-:W-:Y:S02]  /*2f70*/  FMUL.FTZ R209, R183, R21 ;  /* 0x00000015b7d17220 */ /* 0x000fe40000410000 */
[----:B------:R-:W-:Y:S01]  /*2f80*/  SEL R171, R224, R171, P6 ;  /* 0x000000abe0ab7207 */ /* 0x000fe20003000000 */
        /* <DEDUP_REMOVED lines=11> */
[----:B--2---:R-:W-:Y:S01]  /*3040*/  FFMA.FTZ R140, R21, R176, R140 ;  /* 0x000000b0158c7223 */ /* 0x004fe2000001008c */
[----:B------:R-:W-:Y:S01]  /*3050*/  FFMA.FTZ R141, R177, R224, R141 ;  /* 0x000000e0b18d7223 */ /* 0x000fe2000001008d */
[----:B------:R-:W-:Y:S01]  /*3060*/  FFMA.FTZ R142, R178, R209, R142 ;  /* 0x000000d1b28e7223 */ /* 0x000fe2000001008e */
[----:B-1----:R-:W-:-:S07]  /*3070*/  FFMA.FTZ R143, R179, R226, R143 ;  /* 0x000000e2b38f7223 */ /* 0x002fce000001008f */
.L_x_10357:
[----:B------:R-:W-:Y:S05]  /*3080*/  BSYNC B0 ;  /* 0x0000000000007941 */ /* 0x000fea0003800000 */
.L_x_10356:
[----:B------:R-:W-:Y:S02]  /*3090*/  IADD3 R9, R9, UR18, RZ ;  /* 0x0000001209097c10 */ /* 0x000fe4000fffe0ff */
[----:B------:R-:W-:Y:S02]  /*30a0*/  SEL R210, RZ, 0x1, P4 ;  /* 0x00000001ffd27807 */ /* 0x000fe40002000000 */
[----:B------:R-:W-:-:S13]  /*30b0*/  ISETP.GE.AND P4, PT, R9, UR19, PT ;  /* 0x0000001309007c0c */ /* 0x000fda000bf86270 */
[----:B------:R-:W-:Y:S05]  /*30c0*/  @!P4 BRA `(.L_x_10358) ;  /* 0xffffffd40098c947 */ /* 0x000fea000383ffff */
.L_x_10332:
[----:B------:R-:W1:Y:S01]  /*30d0*/  S2R R0, SR_TID.X ;  /* 0x0000000000007919 */ /* 0x000e620000002100 */
[----:B------:R-:W1:Y:S01]  /*30e0*/  S2UR UR6, SR_CTAID.X ;  /* 0x00000000000679c3 */ /* 0x000e620000002500 */
[----:B------:R-:W-:Y:S01]  /*30f0*/  ISETP.NE.AND P4, PT, R10, RZ, PT ;  /* 0x000000ff0a00720c */ /* 0x000fe20003f85270 */
[----:B------:R-:W-:Y:S01]  /*3100*/  BSSY B0, `(.L_x_10359) ;  /* 0x000000f000007945 */ /* 0x000fe20003800000 */
[----:B-1----:R-:W-:-:S05]  /*3110*/  LEA.HI R3, R0, UR6, RZ, 0x19 ;  /* 0x0000000600037c11 */ /* 0x002fca000f8fc8ff */
[----:B------:R-:W-:-:S05]  /*3120*/  IMAD R6, R3, R6, RZ ;  /* 0x0000000603067224 */ /* 0x000fca00078e02ff */
[----:B------:R-:W-:Y:S01]  /*3130*/  LEA.HI R9, R6, R7, RZ, 0x1e ;  /* 0x0000000706097211 */ /* 0x000fe200078ff0ff */
[----:B------:R-:W-:Y:S06]  /*3140*/  @!P4 BRA `(.L_x_10360) ;  /* 0x000000000028c947 */ /* 0x000fec0003800000 */
[----:B------:R-:W1:Y:S08]  /*3150*/  LDC.64 R2, c[0x0][0x2d0] ;  /* 0x0000b400ff027b82 */ /* 0x000e700000000a00 */
[----:B------:R-:W2:Y:S08]  /*3160*/  LDC.64 R4, c[0x0][0x2d8] ;  /* 0x0000b600ff047b82 */ /* 0x000eb00000000a00 */
[----:B------:R-:W3:Y:S01]  /*3170*/  LDC.64 R6, c[0x0][0x2f0] ;  /* 0x0000bc00ff067b82 */ /* 0x000ee20000000a00 */
[----:B-1----:R-:W-:-:S05]  /*3180*/  IMAD.WIDE.U32 R2, R9, 0x10, R2 ;  /* 0x0000001009027825 */ /* 0x002fca00078e0002 */
[----:B------:R1:W-:Y:S01]  /*3190*/  STG.E.128 desc[UR4][R2.64], R100 ;  /* 0x0000006402007986 */ /* 0x0003e2000c101d04 */
[----:B--2---:R-:W-:-:S05]  /*31a0*/  IMAD.WIDE.U32 R4, R9, 0x10, R4 ;  /* 0x0000001009047825 */ /* 0x004fca00078e0004 */
[----:B------:R1:W-:Y:S01]  /*31b0*/  STG.E.128 desc[UR4][R4.64], R76 ;  /* 0x0000004c04007986 */ /* 0x0003e2000c101d04 */
[C---:B---3--:R-:W-:Y:S01]  /*31c0*/  IMAD.WIDE.U32 R6, R9.reuse, 0x10, R6 ;  /* 0x0000001009067825 */ /* 0x048fe200078e0006 */
[----:B------:R-:W-:-:S04]  /*31d0*/  IADD3 R9, R9, 0x80, RZ ;  /* 0x0000008009097810 */ /* 0x000fc80007ffe0ff */
[----:B------:R1:W-:Y:S03]  /*31e0*/  STG.E.128 desc[UR4][R6.64], R172 ;  /* 0x000000ac06007986 */ /* 0x0003e6000c101d04 */
.L_x_10360:
[----:B------:R-:W-:Y:S05]  /*31f0*/  BSYNC B0 ;  /* 0x0000000000007941 */ /* 0x000fea0003800000 */
.L_x_10359:
[----:B------:R-:W-:Y:S01]  /*3200*/  ISETP.NE.AND P3, PT, R11, RZ, PT ;  /* 0x000000ff0b00720c */ /* 0x000fe20003f65270 */
[----:B------:R-:W-:-:S12]  /*3210*/  BSSY B0, `(.L_x_10361) ;  /* 0x000000c000007945 */ /* 0x000fd80003800000 */
[----:B------:R-:W-:Y:S05]  /*3220*/  @!P3 BRA `(.L_x_10362) ;  /* 0x000000000028b947 */ /* 0x000fea0003800000 */
[----:B-1----:R-:W1:Y:S08]  /*3230*/  LDC.64 R2, c[0x0][0x2d0] ;  /* 0x0000b400ff027b82 */ /* 0x002e700000000a00 */
        /* <DEDUP_REMOVED lines=9> */
.L_x_10362:
[----:B------:R-:W-:Y:S05]  /*32d0*/  BSYNC B0 ;  /* 0x0000000000007941 */ /* 0x000fea0003800000 */
.L_x_10361:
[----:B------:R-:W-:Y:S04]  /*32e0*/  BSSY B0, `(.L_x_10363) ;  /* 0x000000c000007945 */ /* 0x000fe80003800000 */
[----:B------:R-:W-:Y:S05]  /*32f0*/  @!P0 BRA `(.L_x_10364) ;  /* 0x0000000000288947 */ /* 0x000fea0003800000 */
[----:B-1--4-:R-:W1:Y:S08]  /*3300*/  LDC.64 R2, c[0x0][0x2d0] ;  /* 0x0000b400ff027b82 */ /* 0x012e700000000a00 */
        /* <DEDUP_REMOVED lines=9> */
.L_x_10364:
[----:B------:R-:W-:Y:S05]  /*33a0*/  BSYNC B0 ;  /* 0x0000000000007941 */ /* 0x000fea0003800000 */
.L_x_10363:
        /* <DEDUP_REMOVED lines=12> */
.L_x_10366:
[----:B------:R-:W-:Y:S05]  /*3470*/  BSYNC B0 ;  /* 0x0000000000007941 */ /* 0x000fea0003800000 */
.L_x_10365:
        /* <DEDUP_REMOVED lines=12> */
.L_x_10368:
[----:B------:R-:W-:Y:S05]  /*3540*/  BSYNC B0 ;  /* 0x0000000000007941 */ /* 0x000fea0003800000 */
.L_x_10367:
[----:B------:R-:W-:-:S13]  /*3550*/  ISETP.NE.AND P0, PT, R16, RZ, PT ;  /* 0x000000ff1000720c */ /* 0x000fda0003f05270 */
[----:B------:R-:W-:Y:S05]  /*3560*/  @!P0 EXIT ;  /* 0x000000000000894d */ /* 0x000fea0003800000 */
[----:B-1--4-:R-:W1:Y:S08]  /*3570*/  LDC.64 R2, c[0x0][0x2d0] ;  /* 0x0000b400ff027b82 */ /* 0x012e700000000a00 */
[----:B------:R-:W2:Y:S08]  /*3580*/  LDC.64 R4, c[0x0][0x2d8] ;  /* 0x0000b600ff047b82 */ /* 0x000eb00000000a00 */
[----:B------:R-:W3:Y:S01]  /*3590*/  LDC.64 R6, c[0x0][0x2f0] ;  /* 0x0000bc00ff067b82 */ /* 0x000ee20000000a00 */
[----:B-1----:R-:W-:-:S05]  /*35a0*/  IMAD.WIDE.U32 R2, R9, 0x10, R2 ;  /* 0x0000001009027825 */ /* 0x002fca00078e0002 */
[----:B------:R-:W-:Y:S01]  /*35b0*/  STG.E.128 desc[UR4][R2.64], R120 ;  /* 0x0000007802007986 */ /* 0x000fe2000c101d04 */
[----:B--2---:R-:W-:-:S05]  /*35c0*/  IMAD.WIDE.U32 R4, R9, 0x10, R4 ;  /* 0x0000001009047825 */ /* 0x004fca00078e0004 */
[----:B------:R-:W-:Y:S01]  /*35d0*/  STG.E.128 desc[UR4][R4.64], R96 ;  /* 0x0000006004007986 */ /* 0x000fe2000c101d04 */
[----:B---3--:R-:W-:-:S05]  /*35e0*/  IMAD.WIDE.U32 R6, R9, 0x10, R6 ;  /* 0x0000001009067825 */ /* 0x008fca00078e0006 */
[----:B------:R-:W-:Y:S01]  /*35f0*/  STG.E.128 desc[UR4][R6.64], R140 ;  /* 0x0000008c06007986 */ /* 0x000fe2000c101d04 */
[----:B------:R-:W-:Y:S05]  /*3600*/  EXIT ;  /* 0x000000000000794d */ /* 0x000fea0003800000 */
.L_x_10345:
[----:B------:R-:W-:Y:S01]  /*3610*/  HFMA2.MMA R223, -RZ, RZ, 0, 9.5367431640625e-07 ;  /* 0x00000010ffdf7435 */ /* 0x000fe200000001ff */
[----:B------:R-:W-:Y:S02]  /*3620*/  MOV R224, R219 ;  /* 0x000000db00e07202 */ /* 0x000fe40000000f00 */
[----:B------:R-:W-:Y:S02]  /*3630*/  MOV R226, 0x1f ;  /* 0x0000001f00e27802 */ /* 0x000fe40000000f00 */
[----:B-----5:R-:W-:-:S07]  /*3640*/  MOV R217, 0xffffffff ;  /* 0xffffffff00d97802 */ /* 0x020fce0000000f00 */
[----:B0-----:R-:W-:Y:S05]  /*3650*/  WARPSYNC.COLLECTIVE R217, `(.L_x_10369) ;  /* 0x00000000d9087348 */ /* 0x001fea0003c00000 */
[----:B------:R1:W2:Y:S02]  /*3660*/  SHFL.DOWN P6, R221, R224, R223, R226 ;  /* 0x080000dfe0dd7389 */ /* 0x0002a400000c00e2 */
[----:B012---:R-:W-:Y:S01]  /*3670*/  ENDCOLLECTIVE ;  /* 0x000000000000791b */ /* 0x007fe20003800000 */
.L_x_10369:
[----:B------:R-:W-:Y:S02]  /*3680*/  MOV R224, R222 ;  /* 0x000000de00e07202 */ /* 0x000fe40000000f00 */
[----:B------:R-:W-:-:S07]  /*3690*/  MOV R176, R221 ;  /* 0x000000dd00b07202 */ /* 0x000fce0000000f00 */
[----:B------:R-:W-:Y:S05]  /*36a0*/  WARPSYNC.COLLECTIVE R217, `(.L_x_10370) ;  /* 0x00000000d9087348 */ /* 0x000fea0003c00000 */
[----:B------:R0:W1:Y:S02]  /*36b0*/  SHFL.DOWN P6, R221, R224, R223, R226 ;  /* 0x080000dfe0dd7389 */ /* 0x00006400000c00e2 */
[----:B01----:R-:W-:Y:S01]  /*36c0*/  ENDCOLLECTIVE ;  /* 0x000000000000791b */ /* 0x003fe20003800000 */
.L_x_10370:
[----:B------:R-:W-:Y:S01]  /*36d0*/  FADD.FTZ R176, R176, R219 ;  /* 0x000000dbb0b07221 */ /* 0x000fe20000010000 */
[----:B------:R-:W-:-:S04]  /*36e0*/  HFMA2.MMA R223, -RZ, RZ, 0, 4.76837158203125e-07 ;  /* 0x00000008ffdf7435 */ /* 0x000fc800000001ff */
[----:B------:R-:W-:Y:S02]  /*36f0*/  MOV R224, R176 ;  /* 0x000000b000e07202 */ /* 0x000fe40000000f00 */
[----:B------:R-:W-:-:S07]  /*3700*/  MOV R177, R221 ;  /* 0x000000dd00b17202 */ /* 0x000fce0000000f00 */
[----:B------:R-:W-:Y:S05]  /*3710*/  WARPSYNC.COLLECTIVE R217, `(.L_x_10371) ;  /* 0x00000000d9087348 */ /* 0x000fea0003c00000 */
[----:B------:R0:W1:Y:S02]  /*3720*/  SHFL.DOWN P6, R221, R224, R223, R226 ;  /* 0x080000dfe0dd7389 */ /* 0x00006400000c00e2 */
[----:B01----:R-:W-:Y:S01]  /*3730*/  ENDCOLLECTIVE ;  /* 0x000000000000791b */ /* 0x003fe20003800000 */
.L_x_10371:
[----:B------:R-:W-:-:S05]  /*3740*/  FADD.FTZ R177, R177, R222 ;  /* 0x000000deb1b17221 */ /* 0x000fca0000010000 */
[----:B------:R-:W-:Y:S02]  /*3750*/  MOV R224, R177 ;  /* 0x000000b100e07202 */ /* 0x000fe40000000f00 */
[----:B------:R-:W-:-:S07]  /*3760*/  MOV R179, R221 ;  /* 0x000000dd00b37202 */ /* 0x000fce0000000f00 */
[----:B------:R-:W-:Y:S05]  /*3770*/  WARPSYNC.COLLECTIVE R217, `(.L_x_10372) ;  /* 0x00000000d9087348 */ /* 0x000fea0003c00000 */
[----:B------:R0:W1:Y:S02]  /*3780*/  SHFL.DOWN P6, R221, R224, R223, R226 ;  /* 0x080000dfe0dd7389 */ /* 0x00006400000c00e2 */
[----:B01----:R-:W-:Y:S01]  /*3790*/  ENDCOLLECTIVE ;  /* 0x000000000000791b */ /* 0x003fe20003800000 */
.L_x_10372:
[----:B------:R-:W-:Y:S01]  /*37a0*/  FADD.FTZ R179, R176, R179 ;  /* 0x000000b3b0b37221 */ /* 0x000fe20000010000 */
[----:B------:R-:W-:-:S04]  /*37b0*/  HFMA2.MMA R223, -RZ, RZ, 0, 2.384185791015625e-07 ;  /* 0x00000004ffdf7435 */ /* 0x000fc800000001ff */
[----:B------:R-:W-:Y:S02]  /*37c0*/  MOV R224, R179 ;  /* 0x000000b300e07202 */ /* 0x000fe40000000f00 */
[----:B------:R-:W-:-:S07]  /*37d0*/  MOV R178, R221 ;  /* 0x000000dd00b27202 */ /* 0x000fce0000000f00 */
[----:B------:R-:W-:Y:S05]  /*37e0*/  WARPSYNC.COLLECTIVE R217, `(.L_x_10373) ;  /* 0x00000000d9087348 */ /* 0x000fea0003c00000 */
[----:B------:R0:W1:Y:S02]  /*37f0*/  SHFL.DOWN P6, R221, R224, R223, R226 ;  /* 0x080000dfe0dd7389 */ /* 0x00006400000c00e2 */
[----:B01----:R-:W-:Y:S01]  /*3800*/  ENDCOLLECTIVE ;  /* 0x000000000000791b */ /* 0x003fe20003800000 */
.L_x_10373:
[----:B------:R-:W-:-:S05]  /*3810*/  FADD.FTZ R178, R177, R178 ;  /* 0x000000b2b1b27221 */ /* 0x000fca0000010000 */
[----:B------:R-:W-:Y:S02]  /*3820*/  MOV R224, R178 ;  /* 0x000000b200e07202 */ /* 0x000fe40000000f00 */
[----:B------:R-:W-:-:S07]  /*3830*/  MOV R180, R221 ;  /* 0x000000dd00b47202 */ /* 0x000fce0000000f00 */
[----:B------:R-:W-:Y:S05]  /*3840*/  WARPSYNC.COLLECTIVE R217, `(.L_x_10374) ;  /* 0x00000000d9087348 */ /* 0x000fea0003c00000 */
[----:B------:R0:W1:Y:S02]  /*3850*/  SHFL.DOWN P6, R221, R224, R223, R226 ;  /* 0x080000dfe0dd7389 */ /* 0x00006400000c00e2 */
[----:B01----:R-:W-:Y:S01]  /*3860*/  ENDCOLLECTIVE ;  /* 0x000000000000791b */ /* 0x003fe20003800000 */
.L_x_10374:
[----:B------:R-:W-:Y:S01]  /*3870*/  FADD.FTZ R180, R179, R180 ;  /* 0x000000b4b3b47221 */ /* 0x000fe20000010000 */
[----:B------:R-:W-:-:S04]  /*3880*/  HFMA2.MMA R223, -RZ, RZ, 0, 1.1920928955078125e-07 ;  /* 0x00000002ffdf7435 */ /* 0x000fc800000001ff */
[----:B------:R-:W-:Y:S02]  /*3890*/  MOV R224, R180 ;  /* 0x000000b400e07202 */ /* 0x000fe40000000f00 */
[----:B------:R-:W-:-:S07]  /*38a0*/  MOV R181, R221 ;  /* 0x000000dd00b57202 */ /* 0x000fce0000000f00 */
[----:B------:R-:W-:Y:S05]  /*38b0*/  WARPSYNC.COLLECTIVE R217, `(.L_x_10375) ;  /* 0x00000000d9087348 */ /* 0x000fea0003c00000 */
[----:B------:R0:W1:Y:S02]  /*38c0*/  SHFL.DOWN P6, R221, R224, R223, R226 ;  /* 0x080000dfe0dd7389 */ /* 0x00006400000c00e2 */
[----:B01----:R-:W-:Y:S01]  /*38d0*/  ENDCOLLECTIVE ;  /* 0x000000000000791b */ /* 0x003fe20003800000 */
.L_x_10375:
[----:B------:R-:W-:-:S05]  /*38e0*/  FADD.FTZ R181, R178, R181 ;  /* 0x000000b5b2b57221 */ /* 0x000fca0000010000 */
[----:B------:R-:W-:Y:S02]  /*38f0*/  MOV R224, R181 ;  /* 0x000000b500e07202 */ /* 0x000fe40000000f00 */
[----:B------:R-:W-:-:S07]  /*3900*/  MOV R183, R221 ;  /* 0x000000dd00b77202 */ /* 0x000fce0000000f00 */
[----:B------:R-:W-:Y:S05]  /*3910*/  WARPSYNC.COLLECTIVE R217, `(.L_x_10376) ;  /* 0x00000000d9087348 */ /* 0x000fea0003c00000 */
[----:B------:R0:W1:Y:S02]  /*3920*/  SHFL.DOWN P6, R221, R224, R223, R226 ;  /* 0x080000dfe0dd7389 */ /* 0x00006400000c00e2 */
[----:B01----:R-:W-:Y:S01]  /*3930*/  ENDCOLLECTIVE ;  /* 0x000000000000791b */ /* 0x003fe20003800000 */
.L_x_10376:
[----:B------:R-:W-:Y:S01]  /*3940*/  FADD.FTZ R183, R180, R183 ;  /* 0x000000b7b4b77221 */ /* 0x000fe20000010000 */
[----:B------:R-:W-:-:S04]  /*3950*/  HFMA2.MMA R223, -RZ, RZ, 0, 5.9604644775390625e-08 ;  /* 0x00000001ffdf7435 */ /* 0x000fc800000001ff */
[----:B------:R-:W-:Y:S02]  /*3960*/  MOV R224, R183 ;  /* 0x000000b700e07202 */ /* 0x000fe40000000f00 */
[----:B------:R-:W-:-:S07]  /*3970*/  MOV R182, R221 ;  /* 0x000000dd00b67202 */ /* 0x000fce0000000f00 */
[----:B------:R-:W-:Y:S05]  /*3980*/  WARPSYNC.COLLECTIVE R217, `(.L_x_10377) ;  /* 0x00000000d9087348 */ /* 0x000fea0003c00000 */
[----:B------:R0:W1:Y:S02]  /*3990*/  SHFL.DOWN P6, R221, R224, R223, R226 ;  /* 0x080000dfe0dd7389 */ /* 0x00006400000c00e2 */
[----:B01----:R-:W-:Y:S01]  /*39a0*/  ENDCOLLECTIVE ;  /* 0x000000000000791b */ /* 0x003fe20003800000 */
.L_x_10377:
[----:B------:R-:W-:-:S05]  /*39b0*/  FADD.FTZ R182, R181, R182 ;  /* 0x000000b6b5b67221 */ /* 0x000fca0000010000 */
[----:B------:R-:W-:Y:S02]  /*39c0*/  MOV R224, R182 ;  /* 0x000000b600e07202 */ /* 0x000fe40000000f00 */
[----:B------:R-:W-:-:S07]  /*39d0*/  MOV R210, R221 ;  /* 0x000000dd00d27202 */ /* 0x000fce0000000f00 */
[----:B------:R-:W-:Y:S05]  /*39e0*/  WARPSYNC.COLLECTIVE R217, `(.L_x_10378) ;  /* 0x00000000d9087348 */ /* 0x000fea0003c00000 */
[----:B------:R0:W1:Y:S02]  /*39f0*/  SHFL.DOWN P6, R221, R224, R223, R226 ;  /* 0x080000dfe0dd7389 */ /* 0x00006400000c00e2 */
[----:B01----:R-:W-:Y:S01]  /*3a00*/  ENDCOLLECTIVE ;  /* 0x000000000000791b */ /* 0x003fe20003800000 */
.L_x_10378:
[----:B------:R-:W-:Y:S01]  /*3a10*/  MOV R177, R221 ;  /* 0x000000dd00b17202 */ /* 0x000fe20000000f00 */
[----:B------:R-:W-:Y:S06]  /*3a20*/  BRA `(.L_x_10379) ;  /* 0xffffffe000387947 */ /* 0x000fec000383ffff */
.L_x_10380:
        /* <DEDUP_REMOVED lines=13> */
.L_x_11443:


//--------------------- .text._ZN10layer_norm13ln_bwd_kernelINS_13Kernel_traitsIfffffjLj3072ELj1ELj1ELj4ELj16ENS_18Kernel_traits_baseILj3072EfffffjLj128EEEEELb0ELb1ELb0ELb1EEEvNS_9BwdParamsE --------------------------
	.section	.text._ZN10layer_norm13ln_bwd_kernelINS_13Kernel_traitsIfffffjLj3072ELj1ELj1ELj4ELj16ENS_18Kernel_traits_baseILj3072EfffffjLj128EEEEELb0ELb1ELb0ELb1EEEvNS_9BwdParamsE,"ax",@progbits
	.align	128
        .global         _ZN10layer_norm13ln_bwd_kernelINS_13Kernel_traitsIfffffjLj3072ELj1ELj1ELj4ELj16ENS_18Kernel_traits_baseILj3072EfffffjLj128EEEEELb0ELb1ELb0ELb1EEEvNS_9BwdParamsE
        .type           _ZN10layer_norm13ln_bwd_kernelINS_13Kernel_traitsIfffffjLj3072ELj1ELj1ELj4ELj16ENS_18Kernel_traits_baseILj3072EfffffjLj128EEEEELb0ELb1ELb0ELb1EEEvNS_9BwdParamsE,@function
        .size           _ZN10layer_norm13ln_bwd_kernelINS_13Kernel_traitsIfffffjLj3072ELj1ELj1ELj4ELj16ENS_18Kernel_traits_baseILj3072EfffffjLj128EEEEELb0ELb1ELb0ELb1EEEvNS_9BwdParamsE,(.L_x_11444 - _ZN10layer_norm13ln_bwd_kernelINS_13Kernel_traitsIfffffjLj3072ELj1ELj1ELj4ELj16ENS_18Kernel_traits_baseILj3072EfffffjLj128EEEEELb0ELb1ELb0ELb1EEEvNS_9BwdParamsE)
        .other          _ZN10layer_norm13ln_bwd_kernelINS_13Kernel_traitsIfffffjLj3072ELj1ELj1ELj4ELj16ENS_18Kernel_traits_baseILj3072EfffffjLj128EEEEELb0ELb1ELb0ELb1EEEvNS_9BwdParamsE,@"STO_CUDA_ENTRY STV_DEFAULT"
_ZN10layer_norm13ln_bwd_kernelINS_13Kernel_traitsIfffffjLj3072ELj1ELj1ELj4ELj16ENS_18Kernel_traits_baseILj3072EfffffjLj128EEEEELb0ELb1ELb0ELb1EEEvNS_9BwdParamsE:
.text._ZN10layer_norm13ln_bwd_kernelINS_13Kernel_traitsIfffffjLj3072ELj1ELj1ELj4ELj16ENS_18Kernel_traits_baseILj3072EfffffjLj128EEEEELb0ELb1ELb0ELb1EEEvNS_9BwdParamsE:
        /* <DEDUP_REMOVED lines=51> */
.L_x_10381:
        /* <DEDUP_REMOVED lines=60> */
.L_x_10385:
        /* <DEDUP_REMOVED lines=55> */
[----:B-----5:R2:W5:Y:S02]  /*0a60*/  @P1 LDG.E.128 R92, desc[UR6][R214.64] ;  /* 0x00000006d65c1981 */ /* 0x020564000c1e1d00 */
        /* <DEDUP_REMOVED lines=27> */
[----:B---3--:R-:W-:Y:S01]  /*0c20*/  FADD.FTZ R190, R121, R190 ;  /* 0x000000be79be7221 */ /* 0x008fe20000010000 */
        /* <DEDUP_REMOVED lines=113> */
[----:B------:R-:W-:Y:S01]  /*1340*/  FADD.FTZ R111, R154, R21 ;  /* 0x000000159a6f7221 */ /* 0x000fe20000010000 */
        /* <DEDUP_REMOVED lines=63> */
.L_x_10396:
        /* <DEDUP_REMOVED lines=13> */
.L_x_10384:
        /* <DEDUP_REMOVED lines=36> */
[----:B------:R-:W1:Y:S01]  /*1a50*/  LDC.64 R120, c[0x0][0x2f8] ;  /* 0x0000be00ff787b82 */ /* 0x000e620000000a00 */
[-CC-:B------:R-:W-:Y:S01]  /*1a60*/  FFMA.FTZ R113, R215, R153.reuse, R152.reuse ;  /* 0x00000099d7717223 */ /* 0x180fe20000010098 */
[-CC-:B------:R-:W-:Y:S01]  /*1a70*/  FFMA.FTZ R115, R213, R153.reuse, R152.reuse ;  /* 0x00000099d5737223 */ /* 0x180fe20000010098 */
[-CC-:B------:R-:W-:Y:S01]  /*1a80*/  FFMA.FTZ R217, R217, R153.reuse, R152.reuse ;  /* 0x00000099d9d97223 */ /* 0x180fe20000010098 */
[-CC-:B------:R-:W-:Y:S01]  /*1a90*/  FFMA.FTZ R189, R127, R153.reuse, R152.reuse ;  /* 0x000000997fbd7223 */ /* 0x180fe20000010098 */
[----:B------:R-:W-:Y:S01]  /*1aa0*/  FADD.FTZ R151, R126, -R151 ;  /* 0x800000977e977221 */ /* 0x000fe20000010000 */
[----:B------:R-:W-:Y:S01]  /*1ab0*/  FADD.FTZ R111, R208, -R111 ;  /* 0x8000006fd06f7221 */ /* 0x000fe20000010000 */
[----:B------:R-:W-:Y:S01]  /*1ac0*/  FADD.FTZ R113, R212, -R113 ;  /* 0x80000071d4717221 */ /* 0x000fe20000010000 */
[----:B------:R-:W2:Y:S01]  /*1ad0*/  @P2 LDC.64 R122, c[0x0][0x308] ;  /* 0x0000c200ff7a2b82 */ /* 0x000ea20000000a00 */
[----:B------:R-:W-:Y:S01]  /*1ae0*/  FADD.FTZ R115, R214, -R115 ;  /* 0x80000073d6737221 */ /* 0x000fe20000010000 */
[----:B------:R-:W-:Y:S01]  /*1af0*/  FADD.FTZ R155, R116, -R217 ;  /* 0x800000d9749b7221 */ /* 0x000fe20000010000 */
[--C-:B------:R-:W-:Y:S01]  /*1b00*/  FFMA.FTZ R239, R119, R153, R152.reuse ;  /* 0x0000009977ef7223 */ /* 0x100fe20000010098 */
[C---:B------:R-:W-:Y:S01]  /*1b10*/  FMUL.FTZ R111, R204.reuse, R111 ;  /* 0x0000006fcc6f7220 */ /* 0x040fe20000410000 */
[C---:B------:R-:W-:Y:S01]  /*1b20*/  FMUL.FTZ R110, R204.reuse, R113 ;  /* 0x00000071cc6e7220 */ /* 0x040fe20000410000 */
[C---:B------:R-:W-:Y:S01]  /*1b30*/  FMUL.FTZ R115, R204.reuse, R115 ;  /* 0x00000073cc737220 */ /* 0x040fe20000410000 */
[----:B------:R-:W-:Y:S01]  /*1b40*/  FMUL.FTZ R116, R204, R155 ;  /* 0x0000009bcc747220 */ /* 0x000fe20000410000 */
[----:B------:R-:W3:Y:S01]  /*1b50*/  @P2 LDC.64 R126, c[0x0][0x308] ;  /* 0x0000c200ff7e2b82 */ /* 0x000ee20000000a00 */
[-CC-:B------:R-:W-:Y:S01]  /*1b60*/  FFMA.FTZ R108, R223, R153.reuse, R152.reuse ;  /* 0x00000099df6c7223 */ /* 0x180fe20000010098 */
[-CC-:B------:R-:W-:Y:S01]  /*1b70*/  FFMA.FTZ R139, R125, R153.reuse, R152.reuse ;  /* 0x000000997d8b7223 */ /* 0x180fe20000010098 */
[-C--:B------:R-:W-:Y:S01]  /*1b80*/  FFMA.FTZ R223, R133, R153.reuse, R152 ;  /* 0x0000009985df7223 */ /* 0x080fe20000010098 */
[----:B------:R-:W-:Y:S01]  /*1b90*/  FADD.FTZ R239, R118, -R239 ;  /* 0x800000ef76ef7221 */ /* 0x000fe20000010000 */
[----:B------:R-:W-:Y:S01]  /*1ba0*/  FADD.FTZ R243, R216, -R243 ;  /* 0x800000f3d8f37221 */ /* 0x000fe20000010000 */
[----:B-----5:R-:W-:Y:S01]  /*1bb0*/  @P1 FADD.FTZ R111, R80, R111 ;  /* 0x0000006f506f1221 */ /* 0x020fe20000010000 */
[----:B------:R-:W-:Y:S01]  /*1bc0*/  @P1 FADD.FTZ R110, R81, R110 ;  /* 0x0000006e516e1221 */ /* 0x000fe20000010000 */
[----:B------:R-:W-:Y:S01]  /*1bd0*/  @P1 FADD.FTZ R115, R82, R115 ;  /* 0x0000007352731221 */ /* 0x000fe20000010000 */
[----:B------:R-:W-:Y:S01]  /*1be0*/  @P1 FADD.FTZ R116, R83, R116 ;  /* 0x0000007453741221 */ /* 0x000fe20000010000 */
[----:B------:R-:W-:Y:S01]  /*1bf0*/  FADD.FTZ R189, R124, -R189 ;  /* 0x800000bd7cbd7221 */ /* 0x000fe20000010000 */
        /* <DEDUP_REMOVED lines=12> */
[----:B0-----:R-:W-:-:S04]  /*1cc0*/  IMAD.WIDE.U32 R108, R225, 0x10, R136 ;  /* 0x00000010e16c7825 */ /* 0x001fc800078e0088 */
[-CC-:B------:R-:W-:Y:S01]  /*1cd0*/  FFMA.FTZ R227, R221, R153.reuse, R152.reuse ;  /* 0x00000099dde37223 */ /* 0x180fe20000010098 */
[----:B------:R-:W-:Y:S01]  /*1ce0*/  SEL R114, R115, R106, P3 ;  /* 0x0000006a73727207 */ /* 0x000fe20001800000 */
[----:B------:R-:W-:Y:S01]  /*1cf0*/  FFMA.FTZ R221, R231, R153, R152 ;  /* 0x00000099e7dd7223 */ /* 0x000fe20000010098 */
[----:B--2---:R-:W-:Y:S01]  /*1d00*/  @P2 IMAD.WIDE.U32 R122, R225, 0x10, R122 ;  /* 0x00000010e17a2825 */ /* 0x004fe200078e007a */
[----:B------:R-:W-:-:S03]  /*1d10*/  SEL R112, R111, R104, P3 ;  /* 0x000000686f707207 */ /* 0x000fc60001800000 */
[----:B------:R-:W-:Y:S01]  /*1d20*/  @P1 FADD.FTZ R129, R84, R129 ;  /* 0x0000008154811221 */ /* 0x000fe20000010000 */
[----:B------:R-:W-:Y:S01]  /*1d30*/  SEL R113, R110, R105, P3 ;  /* 0x000000696e717207 */ /* 0x000fe20001800000 */
[----:B------:R-:W-:Y:S01]  /*1d40*/  @P1 FADD.FTZ R128, R85, R128 ;  /* 0x0000008055801221 */ /* 0x000fe20000010000 */
[----:B------:R-:W-:Y:S01]  /*1d50*/  SEL R115, R116, R107, P3 ;  /* 0x0000006b74737207 */ /* 0x000fe20001800000 */
        /* <DEDUP_REMOVED lines=50> */
[----:B------:R-:W-:Y:S01]  /*2080*/  @P1 FADD.FTZ R150, R91, R150 ;  /* 0x000000965b961221 */ /* 0x000fe20000010000 */
[----:B------:R-:W-:Y:S01]  /*2090*/  @P1 FADD.FTZ R227, R90, R227 ;  /* 0x000000e35ae31221 */ /* 0x000fe20000010000 */
[----:B------:R-:W-:-:S02]  /*20a0*/  LEA R128, P5, R207, UR16, 0x4 ;  /* 0x00000010cf807c11 */ /* 0x000fc4000f8a20ff */
[----:B0-----:R-:W-:Y:S02]  /*20b0*/  SEL R120, R139, R104, P3 ;  /* 0x000000688b787207 */ /* 0x001fe40001800000 */
[----:B------:R-:W-:Y:S02]  /*20c0*/  SEL R121, R138, R105, P3 ;  /* 0x000000698a797207 */ /* 0x000fe40001800000 */
[----:B------:R-:W0:Y:S01]  /*20d0*/  @P2 LDC.64 R138, c[0x0][0x308] ;  /* 0x0000c200ff8a2b82 */ /* 0x000e220000000a00 */
[-C--:B------:R-:W-:Y:S01]  /*20e0*/  FMUL.FTZ R189, R227, R188.reuse ;  /* 0x000000bce3bd7220 */ /* 0x080fe20000410000 */
[C---:B------:R-:W-:Y:S01]  /*20f0*/  FMUL.FTZ R220, R150.reuse, R188 ;  /* 0x000000bc96dc7220 */ /* 0x040fe20000410000 */
[----:B------:R-:W-:Y:S01]  /*2100*/  SEL R123, R150, R107, P3 ;  /* 0x0000006b967b7207 */ /* 0x000fe20001800000 */
[----:B------:R-:W-:Y:S01]  /*2110*/  FMUL.FTZ R150, R204, R219 ;  /* 0x000000dbcc967220 */ /* 0x000fe20000410000 */
[----:B------:R-:W-:Y:S01]  /*2120*/  IMAD.WIDE.U32 R140, R207, 0x10, R136 ;  /* 0x00000010cf8c7825 */ /* 0x000fe200078e0088 */
[----:B------:R-:W-:-:S03]  /*2130*/  SEL R122, R227, R106, P3 ;  /* 0x0000006ae37a7207 */ /* 0x000fc60001800000 */
[----:B------:R-:W-:Y:S01]  /*2140*/  FMUL.FTZ R124, R44, R222 ;  /* 0x000000de2c7c7220 */ /* 0x000fe20000410000 */
[C---:B------:R-:W-:Y:S01]  /*2150*/  LEA.HI.X R129, R207.reuse, UR17, RZ, 0x4, P5 ;  /* 0x00000011cf817c11 */ /* 0x040fe2000a8f24ff */
[----:B----4-:R-:W-:-:S04]  /*2160*/  @P2 IMAD.WIDE.U32 R130, R207, 0x10, R130 ;  /* 0x00000010cf822825 */ /* 0x010fc800078e0082 */
[----:B------:R-:W-:Y:S01]  /*2170*/  FMUL.FTZ R125, R45, R218 ;  /* 0x000000da2d7d7220 */ /* 0x000fe20000410000 */
[----:B------:R-:W-:Y:S01]  /*2180*/  FMUL.FTZ R126, R46, R189 ;  /* 0x000000bd2e7e7220 */ /* 0x000fe20000410000 */
[----:B------:R-:W-:Y:S01]  /*2190*/  FMUL.FTZ R127, R47, R220 ;  /* 0x000000dc2f7f7220 */ /* 0x000fe20000410000 */
[----:B------:R-:W-:Y:S01]  /*21a0*/  @P1 FADD.FTZ R150, R93, R150 ;  /* 0x000000965d961221 */ /* 0x000fe20000010000 */
[C---:B------:R-:W-:Y:S01]  /*21b0*/  FMUL.FTZ R223, R204.reuse, R223 ;  /* 0x000000dfccdf7220 */ /* 0x040fe20000410000 */
[C---:B------:R-:W-:Y:S01]  /*21c0*/  FMUL.FTZ R221, R204.reuse, R221 ;  /* 0x000000ddccdd7220 */ /* 0x040fe20000410000 */
[----:B------:R-:W-:Y:S01]  /*21d0*/  FMUL.FTZ R210, R204, R151 ;  /* 0x00000097ccd27220 */ /* 0x000fe20000410000 */
[----:B------:R4:W3:Y:S01]  /*21e0*/  LDG.E.128 R116, desc[UR6][R140.64] ;  /* 0x000000068c747981 */ /* 0x0008e2000c1e1d00 */
[----:B------:R-:W-:Y:S01]  /*21f0*/  LEA R132, P5, R206, UR16, 0x4 ;  /* 0x00000010ce847c11 */ /* 0x000fe2000f8a20ff */
[----:B------:R-:W-:Y:S02]  /*2200*/  @P1 FADD.FTZ R223, R92, R223 ;  /* 0x000000df5cdf1221 */ /* 0x000fe40000010000 */
[----:B------:R-:W-:Y:S01]  /*2210*/  @P2 STG.E.128 desc[UR6][R130.64], R120 ;  /* 0x0000007882002986 */ /* 0x000fe2000c101d06 */
[----:B------:R-:W-:Y:S01]  /*2220*/  @P1 FADD.FTZ R221, R94, R221 ;  /* 0x000000dd5edd1221 */ /* 0x000fe20000010000 */
[----:B------:R-:W-:Y:S01]  /*2230*/  @P1 FADD.FTZ R210, R95, R210 ;  /* 0x000000d25fd21221 */ /* 0x000fe20000010000 */
[----:B------:R-:W-:Y:S01]  /*2240*/  FMUL.FTZ R226, R150, R188 ;  /* 0x000000bc96e27220 */ /* 0x000fe20000410000 */
[----:B------:R0:W-:Y:S01]  /*2250*/  STG.E.128 desc[UR6][R128.64], R124 ;  /* 0x0000007c80007986 */ /* 0x0001e2000c101d06 */
        /* <DEDUP_REMOVED lines=9> */
[----:B----4-:R-:W-:-:S03]  /*22f0*/  LEA R140, P5, R205, UR16, 0x4 ;  /* 0x00000010cd8c7c11 */ /* 0x010fc6000f8a20ff */
[----:B------:R-:W-:Y:S01]  /*2300*/  @P1 FADD.FTZ R217, R96, R217 ;  /* 0x000000d960d91221 */ /* 0x000fe20000010000 */
[----:B------:R-:W-:Y:S01]  /*2310*/  @P1 FADD.FTZ R215, R98, R215 ;  /* 0x000000d762d71221 */ /* 0x000fe20000010000 */
[----:B0-----:R-:W-:Y:S01]  /*2320*/  SEL R125, R150, R105, P3 ;  /* 0x00000069967d7207 */ /* 0x001fe20001800000 */
[----:B------:R-:W-:-:S04]  /*2330*/  @P2 IMAD.WIDE.U32 R150, R205, 0x10, R138 ;  /* 0x00000010cd962825 */ /* 0x000fc800078e008a */
[----:B------:R-:W-:Y:S01]  /*2340*/  FMUL.FTZ R138, R204, R213 ;  /* 0x000000d5cc8a7220 */ /* 0x000fe20000410000 */
[----:B------:R-:W-:Y:S01]  /*2350*/  @P1 FADD.FTZ R234, R99, R234 ;  /* 0x000000ea63ea1221 */ /* 0x000fe20000010000 */
[----:B------:R-:W-:Y:S01]  /*2360*/  SEL R124, R223, R104, P3 ;  /* 0x00000068df7c7207 */ /* 0x000fe20001800000 */
[----:B------:R-:W-:Y:S01]  /*2370*/  FMUL.FTZ R128, R40, R228 ;  /* 0x000000e428807220 */ /* 0x000fe20000410000 */
[----:B------:R-:W-:Y:S01]  /*2380*/  @P1 FADD.FTZ R138, R97, R138 ;  /* 0x0000008a618a1221 */ /* 0x000fe20000010000 */
        /* <DEDUP_REMOVED lines=46> */
[C---:B------:R-:W-:Y:S01]  /*2670*/  SEL R106, R149.reuse, R106, P3 ;  /* 0x0000006a956a7207 */ /* 0x040fe20001800000 */
[----:B------:R-:W-:Y:S01]  /*2680*/  FMUL.FTZ R149, R149, R188 ;  /* 0x000000bc95957220 */ /* 0x000fe20000410000 */
        /* <DEDUP_REMOVED lines=12> */
[----:B------:R-:W-:Y:S01]  /*2750*/  FMUL.FTZ R110, R34, R149 ;  /* 0x00000095226e7220 */ /* 0x000fe20000410000 */
[----:B---3--:R-:W-:Y:S01]  /*2760*/  FFMA.FTZ R13, R114, R185, R13 ;  /* 0x000000b9720d7223 */ /* 0x008fe2000001000d */
[----:B------:R-:W-:Y:S01]  /*2770*/  FFMA.FTZ R15, R216, R112, R15 ;  /* 0x00000070d80f7223 */ /* 0x000fe2000001000f */
[-C--:B------:R-:W-:Y:S01]  /*2780*/  FMUL.FTZ R114, R145, R188.reuse ;  /* 0x000000bc91727220 */ /* 0x080fe20000410000 */
[----:B------:R-:W-:Y:S01]  /*2790*/  LEA R112, P5, R203, UR16, 0x4 ;  /* 0x00000010cb707c11 */ /* 0x000fe2000f8a20ff */
[----:B------:R-:W-:Y:S01]  /*27a0*/  FMUL.FTZ R188, R204, R188 ;  /* 0x000000bcccbc7220 */ /* 0x000fe20000410000 */
[----:B------:R-:W-:Y:S01]  /*27b0*/  FFMA.FTZ R14, R113, R214, R14 ;  /* 0x000000d6710e7223 */ /* 0x000fe2000001000e */
[----:B------:R-:W-:Y:S01]  /*27c0*/  FMUL.FTZ R108, R32, R114 ;  /* 0x00000072206c7220 */ /* 0x000fe20000410000 */
[----:B------:R-:W-:Y:S01]  /*27d0*/  LEA.HI.X R113, R203, UR17, RZ, 0x4, P5 ;  /* 0x00000011cb717c11 */ /* 0x000fe2000a8f24ff */
[----:B------:R-:W-:-:S05]  /*27e0*/  FMUL.FTZ R111, R35, R188 ;  /* 0x000000bc236f7220 */ /* 0x000fca0000410000 */
[----:B------:R1:W-:Y:S01]  /*27f0*/  STG.E.128 desc[UR6][R112.64], R108 ;  /* 0x0000006c70007986 */ /* 0x0003e2000c101d06 */
[----:B------:R-:W-:Y:S01]  /*2800*/  FFMA.FTZ R12, R115, R212, R12 ;  /* 0x000000d4730c7223 */ /* 0x000fe2000001000c */
[----:B------:R-:W-:Y:S01]  /*2810*/  FFMA.FTZ R11, R222, R116, R11 ;  /* 0x00000074de0b7223 */ /* 0x000fe2000001000b */
        /* <DEDUP_REMOVED lines=88> */
.L_x_10382:
        /* <DEDUP_REMOVED lines=31> */
.L_x_10383:
[----:B------:R-:W-:Y:S01]  /*2f90*/  HFMA2.MMA R139, -RZ, RZ, 0, 9.5367431640625e-07 ;  /* 0x00000010ff8b7435 */ /* 0x000fe200000001ff */
[----:B------:R-:W-:Y:S02]  /*2fa0*/  MOV R137, R109 ;  /* 0x0000006d00897202 */ /* 0x000fe40000000f00 */
[----:B------:R-:W-:Y:S02]  /*2fb0*/  MOV R150, 0x1f ;  /* 0x0000001f00967802 */ /* 0x000fe40000000f00 */
[----:B------:R-:W-:-:S07]  /*2fc0*/  MOV R136, 0xffffffff ;  /* 0xffffffff00887802 */ /* 0x000fce0000000f00 */
[----:B-----5:R-:W-:Y:S05]  /*2fd0*/  WARPSYNC.COLLECTIVE R136, `(.L_x_10386) ;  /* 0x0000000088087348 */ /* 0x020fea0003c00000 */
[----:B------:R0:W1:Y:S02]  /*2fe0*/  SHFL.DOWN P3, R123, R137, R139, R150 ;  /* 0x0800008b897b7389 */ /* 0x0000640000060096 */
[----:B01---5:R-:W-:Y:S01]  /*2ff0*/  ENDCOLLECTIVE ;  /* 0x000000000000791b */ /* 0x023fe20003800000 */
.L_x_10386:
[----:B------:R-:W-:Y:S02]  /*3000*/  MOV R137, R108 ;  /* 0x0000006c00897202 */ /* 0x000fe40000000f00 */
[----:B------:R-:W-:-:S07]  /*3010*/  MOV R110, R123 ;  /* 0x0000007b006e7202 */ /* 0x000fce0000000f00 */
[----:B------:R-:W-:Y:S05]  /*3020*/  WARPSYNC.COLLECTIVE R136, `(.L_x_10387) ;  /* 0x0000000088087348 */ /* 0x000fea0003c00000 */
[----:B------:R0:W1:Y:S02]  /*3030*/  SHFL.DOWN P3, R123, R137, R139, R150 ;  /* 0x0800008b897b7389 */ /* 0x0000640000060096 */
[----:B01----:R-:W-:Y:S01]  /*3040*/  ENDCOLLECTIVE ;  /* 0x000000000000791b */ /* 0x003fe20003800000 */
.L_x_10387:
[----:B------:R-:W-:Y:S01]  /*3050*/  FADD.FTZ R110, R109, R110 ;  /* 0x0000006e6d6e7221 */ /* 0x000fe20000010000 */
[----:B------:R-:W-:-:S04]  /*3060*/  HFMA2.MMA R139, -RZ, RZ, 0, 4.76837158203125e-07 ;  /* 0x00000008ff8b7435 */ /* 0x000fc800000001ff */
[----:B------:R-:W-:Y:S02]  /*3070*/  MOV R137, R110 ;  /* 0x0000006e00897202 */ /* 0x000fe40000000f00 */
[----:B------:R-:W-:-:S07]  /*3080*/  MOV R21, R123 ;  /* 0x0000007b00157202 */ /* 0x000fce0000000f00 */
[----:B------:R-:W-:Y:S05]  /*3090*/  WARPSYNC.COLLECTIVE R136, `(.L_x_10388) ;  /* 0x0000000088087348 */ /* 0x000fea0003c00000 */
[----:B------:R0:W1:Y:S02]  /*30a0*/  SHFL.DOWN P3, R123, R137, R139, R150 ;  /* 0x0800008b897b7389 */ /* 0x0000640000060096 */
[----:B01----:R-:W-:Y:S01]  /*30b0*/  ENDCOLLECTIVE ;  /* 0x000000000000791b */ /* 0x003fe20003800000 */
.L_x_10388:
[----:B------:R-:W-:-:S05]  /*30c0*/  FADD.FTZ R21, R108, R21 ;  /* 0x000000156c157221 */ /* 0x000fca0000010000 */
[----:B------:R-:W-:Y:S02]  /*30d0*/  MOV R137, R21 ;  /* 0x0000001500897202 */ /* 0x000fe40000000f00 */
[----:B------:R-:W-:-:S07]  /*30e0*/  MOV R113, R123 ;  /* 0x0000007b00717202 */ /* 0x000fce0000000f00 */
[----:B------:R-:W-:Y:S05]  /*30f0*/  WARPSYNC.COLLECTIVE R136, `(.L_x_10389) ;  /* 0x0000000088087348 */ /* 0x000fea0003c00000 */
[----:B------:R0:W1:Y:S02]  /*3100*/  SHFL.DOWN P3, R123, R137, R139, R150 ;  /* 0x0800008b897b7389 */ /* 0x0000640000060096 */
[----:B01----:R-:W-:Y:S01]  /*3110*/  ENDCOLLECTIVE ;  /* 0x000000000000791b */ /* 0x003fe20003800000 */
.L_x_10389:
[----:B------:R-:W-:Y:S01]  /*3120*/  FADD.FTZ R113, R110, R113 ;  /* 0x000000716e717221 */ /* 0x000fe20000010000 */
[----:B------:R-:W-:-:S04]  /*3130*/  HFMA2.MMA R139, -RZ, RZ, 0, 2.384185791015625e-07 ;  /* 0x00000004ff8b7435 */ /* 0x000fc800000001ff */
[----:B------:R-:W-:Y:S02]  /*3140*/  MOV R137, R113 ;  /* 0x0000007100897202 */ /* 0x000fe40000000f00 */
[----:B------:R-:W-:-:S07]  /*3150*/  MOV R112, R123 ;  /* 0x0000007b00707202 */ /* 0x000fce0000000f00 */
[----:B------:R-:W-:Y:S05]  /*3160*/  WARPSYNC.COLLECTIVE R136, `(.L_x_10390) ;  /* 0x0000000088087348 */ /* 0x000fea0003c00000 */
[----:B------:R0:W1:Y:S02]  /*3170*/  SHFL.DOWN P3, R123, R137, R139, R150 ;  /* 0x0800008b897b7389 */ /* 0x0000640000060096 */
[----:B01----:R-:W-:Y:S01]  /*3180*/  ENDCOLLECTIVE ;  /* 0x000000000000791b */ /* 0x003fe20003800000 */
.L_x_10390:
[----:B------:R-:W-:Y:S01]  /*3190*/  FADD.FTZ R112, R21, R112 ;  /* 0x0000007015707221 */ /* 0x000fe20000010000 */
[----:B------:R-:W-:-:S04]  /*31a0*/  MOV R21, R111 ;  /* 0x0000006f00157202 */ /* 0x000fc80000000f00 */
[----:B------:R-:W-:Y:S02]  /*31b0*/  MOV R137, R112 ;  /* 0x0000007000897202 */ /* 0x000fe40000000f00 */
[----:B------:R-:W-:-:S07]  /*31c0*/  MOV R114, R123 ;  /* 0x0000007b00727202 */ /* 0x000fce0000000f00 */
[----:B------:R-:W-:Y:S05]  /*31d0*/  WARPSYNC.COLLECTIVE R136, `(.L_x_10391) ;  /* 0x0000000088087348 */ /* 0x000fea0003c00000 */
[----:B------:R0:W1:Y:S02]  /*31e0*/  SHFL.DOWN P3, R123, R137, R139, R150 ;  /* 0x0800008b897b7389 */ /* 0x0000640000060096 */
[----:B01----:R-:W-:Y:S01]  /*31f0*/  ENDCOLLECTIVE ;  /* 0x000000000000791b */ /* 0x003fe20003800000 */
.L_x_10391:
[----:B------:R-:W-:Y:S01]  /*3200*/  FADD.FTZ R114, R113, R114 ;  /* 0x0000007271727221 */ /* 0x000fe20000010000 */
[----:B------:R-:W-:-:S04]  /*3210*/  HFMA2.MMA R139, -RZ, RZ, 0, 1.1920928955078125e-07 ;  /* 0x00000002ff8b7435 */ /* 0x000fc800000001ff */
[----:B------:R-:W-:Y:S02]  /*3220*/  MOV R137, R114 ;  /* 0x0000007200897202 */ /* 0x000fe40000000f00 */
[----:B------:R-:W-:-:S07]  /*3230*/  MOV R115, R123 ;  /* 0x0000007b00737202 */ /* 0x000fce0000000f00 */
[----:B------:R-:W-:Y:S05]  /*3240*/  WARPSYNC.COLLECTIVE R136, `(.L_x_10392) ;  /* 0x0000000088087348 */ /* 0x000fea0003c00000 */
[----:B------:R0:W1:Y:S02]  /*3250*/  SHFL.DOWN P3, R123, R137, R139, R150 ;  /* 0x0800008b897b7389 */ /* 0x0000640000060096 */
[----:B01----:R-:W-:Y:S01]  /*3260*/  ENDCOLLECTIVE ;  /* 0x000000000000791b */ /* 0x003fe20003800000 */
.L_x_10392:
[----:B------:R-:W-:-:S05]  /*3270*/  FADD.FTZ R115, R112, R115 ;  /* 0x0000007370737221 */ /* 0x000fca0000010000 */
[----:B------:R-:W-:Y:S02]  /*3280*/  MOV R137, R115 ;  /* 0x0000007300897202 */ /* 0x000fe40000000f00 */
[----:B------:R-:W-:-:S07]  /*3290*/  MOV R109, R123 ;  /* 0x0000007b006d7202 */ /* 0x000fce0000000f00 */
[----:B------:R-:W-:Y:S05]  /*32a0*/  WARPSYNC.COLLECTIVE R136, `(.L_x_10393) ;  /* 0x0000000088087348 */ /* 0x000fea0003c00000 */
[----:B------:R0:W1:Y:S02]  /*32b0*/  SHFL.DOWN P3, R123, R137, R139, R150 ;  /* 0x0800008b897b7389 */ /* 0x0000640000060096 */
[----:B01----:R-:W-:Y:S01]  /*32c0*/  ENDCOLLECTIVE ;  /* 0x000000000000791b */ /* 0x003fe20003800000 */
.L_x_10393:
[----:B------:R-:W-:Y:S01]  /*32d0*/  FADD.FTZ R109, R114, R109 ;  /* 0x0000006d726d7221 */ /* 0x000fe20000010000 */
[----:B------:R-:W-:-:S04]  /*32e0*/  HFMA2.MMA R139, -RZ, RZ, 0, 5.9604644775390625e-08 ;  /* 0x00000001ff8b7435 */ /* 0x000fc800000001ff */
[----:B------:R-:W-:Y:S02]  /*32f0*/  MOV R137, R109 ;  /* 0x0000006d00897202 */ /* 0x000fe40000000f00 */
[----:B------:R-:W-:-:S07]  /*3300*/  MOV R108, R123 ;  /* 0x0000007b006c7202 */ /* 0x000fce0000000f00 */
[----:B------:R-:W-:Y:S05]  /*3310*/  WARPSYNC.COLLECTIVE R136, `(.L_x_10394) ;  /* 0x0000000088087348 */ /* 0x000fea0003c00000 */
[----:B------:R0:W1:Y:S02]  /*3320*/  SHFL.DOWN P3, R123, R137, R139, R150 ;  /* 0x0800008b897b7389 */ /* 0x0000640000060096 */
[----:B01----:R-:W-:Y:S01]  /*3330*/  ENDCOLLECTIVE ;  /* 0x000000000000791b */ /* 0x003fe20003800000 */
.L_x_10394:
[----:B------:R-:W-:-:S05]  /*3340*/  FADD.FTZ R110, R115, R108 ;  /* 0x0000006c736e7221 */ /* 0x000fca0000010000 */
[----:B------:R-:W-:Y:S02]  /*3350*/  MOV R137, R110 ;  /* 0x0000006e00897202 */ /* 0x000fe40000000f00 */
[----:B------:R-:W-:-:S07]  /*3360*/  MOV R108, R123 ;  /* 0x0000007b006c7202 */ /* 0x000fce0000000f00 */
[----:B------:R-:W-:Y:S05]  /*3370*/  WARPSYNC.COLLECTIVE R136, `(.L_x_10395) ;  /* 0x0000000088087348 */ /* 0x000fea0003c00000 */
[----:B------:R0:W1:Y:S02]  /*3380*/  SHFL.DOWN P3, R123, R137, R139, R150 ;  /* 0x0800008b897b7389 */ /* 0x0000640000060096 */
[----:B01----:R-:W-:Y:S01]  /*3390*/  ENDCOLLECTIVE ;  /* 0x000000000000791b */ /* 0x003fe20003800000 */
.L_x_10395:
[----:B------:R-:W-:Y:S05]  /*33a0*/  BRA `(.L_x_10396) ;  /* 0xffffffe000e47947 */ /* 0x000fea000383ffff */
.L_x_10397:
        /* <DEDUP_REMOVED lines=13> */
.L_x_11444:


//--------------------- .text._ZN10layer_norm13ln_bwd_kernelINS_13Kernel_traitsIfffffjLj3072ELj1ELj1ELj4ELj16ENS_18Kernel_traits_baseILj3072EfffffjLj128EEEEELb0ELb1ELb1ELb0EEEvNS_9BwdParamsE --------------------------
	.section	.text._ZN10layer_norm13ln_bwd_kernelINS_13Kernel_traitsIfffffjLj3072ELj1ELj1ELj4ELj16ENS_18Kernel_traits_baseILj3072EfffffjLj128EEEEELb0ELb1ELb1ELb0EEEvNS_9BwdParamsE,"ax",@progbits
	.align	128
        .global         _ZN10layer_norm13ln_bwd_kernelINS_13Kernel_traitsIfffffjLj3072ELj1ELj1ELj4ELj16ENS_18Kernel_traits_baseILj3072EfffffjLj128EEEEELb0ELb1ELb1ELb0EEEvNS_9BwdParamsE
        .type           _ZN10layer_norm13ln_bwd_kernelINS_13Kernel_traitsIfffffjLj3072ELj1ELj1ELj4ELj16ENS_18Kernel_traits_baseILj3072EfffffjLj128EEEEELb0ELb1ELb1ELb0EEEvNS_9BwdParamsE,@function
        .size           _ZN10layer_norm13ln_bwd_kernelINS_13Kernel_traitsIfffffjLj3072ELj1ELj1ELj4ELj16ENS_18Kernel_traits_baseILj3072EfffffjLj128EEEEELb0ELb1ELb1ELb0EEEvNS_9BwdParamsE,(.L_x_11445 - _ZN10layer_norm13ln_bwd_kernelINS_13Kernel_traitsIfffffjLj3072ELj1ELj1ELj4ELj16ENS_18Kernel_traits_baseILj3072EfffffjLj128EEEEELb0ELb1ELb1ELb0EEEvNS_9BwdParamsE)
        .other          _ZN10layer_norm13ln_bwd_kernelINS_13Kernel_traitsIfffffjLj3072ELj1ELj1ELj4ELj16ENS_18Kernel_traits_baseILj3072EfffffjLj128EEEEELb0ELb1ELb1ELb0EEEvNS_9BwdParamsE,@"STO_CUDA_ENTRY STV_DEFAULT"
_ZN10layer_norm13ln_bwd_kernelINS_13Kernel_traitsIfffffjLj3072ELj1ELj1ELj4ELj16ENS_18Kernel_traits_baseILj3072EfffffjLj128EEEEELb0ELb1ELb1ELb0EEEvNS_9BwdParamsE:
.text._ZN10layer_norm13ln_bwd_kernelINS_13Kernel_traitsIfffffjLj3072ELj1ELj1ELj4ELj16ENS_18Kernel_traits_baseILj3072EfffffjLj128EEEEELb0ELb1ELb1ELb0EEEvNS_9BwdParamsE:
        /* <DEDUP_REMOVED lines=28> */
[----:B------:R-:W-:-:S04]  /*01c0*/  @P4 LOP3.LUT R4, R4, 0x1, RZ, 0xfc, !PT ;  /* 0x0000000104044812 */ /* 0x000fc800078efcff */
[----:B------:R-:W-:-:S03]  /*01d0*/  LOP3.LUT R4, R4, 0xfffffff7, RZ, 0xc0, !PT ;  /* 0xfffffff704047812 */ /* 0x000fc600078ec0ff */
[----:B------:R-:W3:Y:S01]  /*01e0*/  @P4 LDC.64 R12, c[0x0][0x260] ;  /* 0x00009800ff0c4b82 */ /* 0x000ee20000000a00 */
[----:B------:R-:W-:-:S07]  /*01f0*/  @P3 LOP3.LUT R4, R4, 0x8, RZ, 0xfc, !PT ;  /* 0x0000000804043812 */ /* 0x000fce00078efcff */
        /* <DEDUP_REMOVED lines=11> */
[----:B------:R-:W-:Y:S01]  /*02b0*/  @P4 IADD3 R5, R5, 0x80, RZ ;  /* 0x0000008005054810 */ /* 0x000fe20007ffe0ff */
[----:B------:R-:W3:Y:S03]  /*02c0*/  @P1 LDC.64 R72, c[0x0][0x260] ;  /* 0x00009800ff481b82 */ /* 0x000ee60000000a00 */
[----:B------:R-:W5:Y:S01]  /*02d0*/  @P4 LDG.E.128 R36, desc[UR4][R18.64] ;  /* 0x0000000412244981 */ /* 0x000f62000c1e1d00 */
[----:B0-----:R-:W-:-:S04]  /*02e0*/  @P0 IMAD.WIDE.U32 R20, R5, 0x10, R20 ;  /* 0x0000001005140825 */ /* 0x001fc800078e0014 */
[----:B------:R-:W0:Y:S01]  /*02f0*/  @P1 LDC.64 R76, c[0x0][0x278] ;  /* 0x00009e00ff4c1b82 */ /* 0x000e220000000a00 */
[----:B------:R-:W5:Y:S01]  /*0300*/  @P0 LDG.E.128 R40, desc[UR4][R20.64] ;  /* 0x0000000414280981 */ /* 0x000f62000c1e1d00 */
[C---:B--2---:R-:W-:Y:S01]  /*0310*/  @P0 IMAD.WIDE.U32 R22, R5.reuse, 0x10, R22 ;  /* 0x0000001005160825 */ /* 0x044fe200078e0016 */
[----:B------:R-:W-:-:S05]  /*0320*/  @P0 IADD3 R5, R5, 0x80, RZ ;  /* 0x0000008005050810 */ /* 0x000fca0007ffe0ff */
[----:B------:R-:W2:Y:S01]  /*0330*/  @P2 LDC.64 R78, c[0x0][0x260] ;  /* 0x00009800ff4e2b82 */ /* 0x000ea20000000a00 */
[----:B------:R-:W5:Y:S07]  /*0340*/  @P0 LDG.E.128 R44, desc[UR4][R22.64] ;  /* 0x00000004162c0981 */ /* 0x000f6e000c1e1d00 */
[----:B------:R-:W4:Y:S01]  /*0350*/  @P2 LDC.64 R80, c[0x0][0x278] ;  /* 0x00009e00ff502b82 */ /* 0x000f220000000a00 */
[----:B---3--:R-:W-:-:S07]  /*0360*/  @P1 IMAD.WIDE.U32 R74, R5, 0x10, R72 ;  /* 0x00000010054a1825 */ /* 0x008fce00078e0048 */
[----:B------:R-:W3:Y:S01]  /*0370*/  @P3 LDC.64 R12, c[0x0][0x260] ;  /* 0x00009800ff0c3b82 */ /* 0x000ee20000000a00 */
[C---:B0-----:R-:W-:Y:S01]  /*0380*/  @P1 IMAD.WIDE.U32 R76, R5.reuse, 0x10, R76 ;  /* 0x00000010054c1825 */ /* 0x041fe200078e004c */
[----:B------:R-:W-:Y:S01]  /*0390*/  @P1 IADD3 R5, R5, 0x80, RZ ;  /* 0x0000008005051810 */ /* 0x000fe20007ffe0ff */
[----:B------:R0:W5:Y:S05]  /*03a0*/  @P1 LDG.E.128 R48, desc[UR4][R74.64] ;  /* 0x000000044a301981 */ /* 0x00016a000c1e1d00 */
[----:B------:R-:W1:Y:S01]  /*03b0*/  @P3 LDC.64 R14, c[0x0][0x278] ;  /* 0x00009e00ff0e3b82 */ /* 0x000e620000000a00 */
[C---:B--2---:R-:W-:Y:S01]  /*03c0*/  @P2 IMAD.WIDE.U32 R78, R5.reuse, 0x10, R78 ;  /* 0x00000010054e2825 */ /* 0x044fe200078e004e */
[----:B------:R2:W5:Y:S03]  /*03d0*/  @P1 LDG.E.128 R52, desc[UR4][R76.64] ;  /* 0x000000044c341981 */ /* 0x000566000c1e1d00 */
[C---:B----4-:R-:W-:Y:S01]  /*03e0*/  @P2 IMAD.WIDE.U32 R80, R5.reuse, 0x10, R80 ;  /* 0x0000001005502825 */ /* 0x050fe200078e0050 */
[----:B------:R-:W-:Y:S01]  /*03f0*/  @P2 IADD3 R5, R5, 0x80, RZ ;  /* 0x0000008005052810 */ /* 0x000fe20007ffe0ff */
[----:B------:R4:W5:Y:S01]  /*0400*/  @P2 LDG.E.128 R56, desc[UR4][R78.64] ;  /* 0x000000044e382981 */ /* 0x000962000c1e1d00 */
[----:B------:R-:W-:-:S02]  /*0410*/  CS2R R72, SRZ ;  /* 0x0000000000487805 */ /* 0x000fc4000001ff00 */
[----:B0-----:R-:W-:Y:S02]  /*0420*/  CS2R R74, SRZ ;  /* 0x00000000004a7805 */ /* 0x001fe4000001ff00 */
[----:B--2---:R-:W-:Y:S01]  /*0430*/  CS2R R76, SRZ ;  /* 0x00000000004c7805 */ /* 0x004fe2000001ff00 */
[----:B------:R0:W5:Y:S01]  /*0440*/  @P2 LDG.E.128 R60, desc[UR4][R80.64] ;  /* 0x00000004503c2981 */ /* 0x000162000c1e1d00 */
[----:B---3--:R-:W-:-:S05]  /*0450*/  @P3 IMAD.WIDE.U32 R12, R5, 0x10, R12 ;  /* 0x00000010050c3825 */ /* 0x008fca00078e000c */
[----:B------:R2:W5:Y:S01]  /*0460*/  @P3 LDG.E.128 R64, desc[UR4][R12.64] ;  /* 0x000000040c403981 */ /* 0x000562000c1e1d00 */
[----:B-1----:R-:W-:Y:S01]  /*0470*/  @P3 IMAD.WIDE.U32 R14, R5, 0x10, R14 ;  /* 0x00000010050e3825 */ /* 0x002fe200078e000e */
[----:B------:R-:W-:-:S04]  /*0480*/  LEA.HI R5, R9, UR6, RZ, 0x19 ;  /* 0x0000000609057c11 */ /* 0x000fc8000f8fc8ff */
[----:B------:R2:W5:Y:S01]  /*0490*/  @P3 LDG.E.128 R68, desc[UR4][R14.64] ;  /* 0x000000040e443981 */ /* 0x000562000c1e1d00 */
[----:B------:R-:W-:Y:S02]  /*04a0*/  ISETP.GE.AND P3, PT, R5, UR7, PT ;  /* 0x0000000705007c0c */ /* 0x000fe4000bf66270 */
[----:B----4-:R-:W-:Y:S02]  /*04b0*/  CS2R R78, SRZ ;  /* 0x00000000004e7805 */ /* 0x010fe4000001ff00 */
[----:B0-----:R-:W-:Y:S02]  /*04c0*/  CS2R R80, SRZ ;  /* 0x0000000000507805 */ /* 0x001fe4000001ff00 */
        /* <DEDUP_REMOVED lines=36> */
[----:B------:R-:W-:Y:S02]  /*0710*/  LOP3.LUT R4, R4, 0xffffffef, RZ, 0xc0, !PT ;  /* 0xffffffef04047812 */ /* 0x000fe400078ec0ff */
[----:B------:R-:W-:Y:S02]  /*0720*/  ISETP.NE.AND.EX P3, PT, RZ, UR7, PT, P3 ;  /* 0x00000007ff007c0c */ /* 0x000fe4000bf65330 */
[----:B------:R-:W-:Y:S02]  /*0730*/  MOV R73, RZ ;  /* 0x000000ff00497202 */ /* 0x000fe40000000f00 */
[----:B------:R-:W-:-:S13]  /*0740*/  ISETP.LT.U32.OR P3, PT, R0, 0x300, !P3 ;  /* 0x000003000000780c */ /* 0x000fda0005f61470 */
[----:B------:R-:W-:-:S07]  /*0750*/  @P3 LOP3.LUT R4, R4, 0x10, RZ, 0xfc, !PT ;  /* 0x0000001004043812 */ /* 0x000fce00078efcff */
.L_x_10490:
[----:B-1----:R-:W1:Y:S08]  /*0760*/  LDC.64 R184, c[0x0][0x288] ;  /* 0x0000a200ffb87b82 */ /* 0x002e700000000a00 */
[----:B------:R-:W2:Y:S08]  /*0770*/  LDC.64 R224, c[0x0][0x250] ;  /* 0x00009400ffe07b82 */ /* 0x000eb00000000a00 */
[----:B---3--:R-:W3:Y:S08]  /*0780*/  LDC.64 R182, c[0x0][0x258] ;  /* 0x00009600ffb67b82 */ /* 0x008ef00000000a00 */
[----:B------:R-:W4:Y:S01]  /*0790*/  LDC.64 R180, c[0x0][0x280] ;  /* 0x0000a000ffb47b82 */ /* 0x000f220000000a00 */
[----:B-1----:R-:W-:-:S06]  /*07a0*/  IMAD.WIDE R184, R5, 0x4, R184 ;  /* 0x0000000405b87825 */ /* 0x002fcc00078e02b8 */
[----:B------:R-:W4:Y:S01]  /*07b0*/  LDG.E R184, desc[UR4][R184.64] ;  /* 0x00000004b8b87981 */ /* 0x000f22000c1e1900 */
[C---:B--2---:R-:W-:Y:S01]  /*07c0*/  IMAD.WIDE R224, R5.reuse, 0x4, R224 ;  /* 0x0000000405e07825 */ /* 0x044fe200078e02e0 */
[----:B------:R-:W-:Y:S01]  /*07d0*/  MOV R8, UR9 ;  /* 0x0000000900087c02 */ /* 0x000fe20008000f00 */
[----:B------:R-:W1:Y:S04]  /*07e0*/  LDC.64 R228, c[0x0][0x2c8] ;  /* 0x0000b200ffe47b82 */ /* 0x000e680000000a00 */
        /* <DEDUP_REMOVED lines=22> */
.L_x_10403:
[----:B------:R-:W-:-:S07]  /*0950*/  IADD3 R181, R0, 0x80, RZ ;  /* 0x0000008000b57810 */ /* 0x000fce0007ffe0ff */
.L_x_10402:
[----:B------:R-:W-:Y:S05]  /*0960*/  BSYNC B1 ;  /* 0x0000000000017941 */ /* 0x000fea0003800000 */
.L_x_10401:
        /* <DEDUP_REMOVED lines=8> */
.L_x_10406:
[----:B------:R-:W-:-:S07]  /*09f0*/  IADD3 R181, R181, 0x80, RZ ;  /* 0x00000080b5b57810 */ /* 0x000fce0007ffe0ff */
.L_x_10405:
[----:B------:R-:W-:Y:S05]  /*0a00*/  BSYNC B1 ;  /* 0x0000000000017941 */ /* 0x000fea0003800000 */
.L_x_10404:
[----:B------:R-:W-:Y:S04]  /*0a10*/  BSSY B1, `(.L_x_10407) ;  /* 0x0000008000017945 */ /* 0x000fe80003800000 */
[----:B------:R-:W-:Y:S05]  /*0a20*/  @!P0 BRA `(.L_x_10408) ;  /* 0x0000000000188947 */ /* 0x000fea0003800000 */
[----:B------:R-:W-:-:S04]  /*0a30*/  ISETP.NE.U32.AND P4, PT, RZ, UR12, PT ;  /* 0x0000000cff007c0c */ /* 0x000fc8000bf85070 */
[----:B------:R-:W-:-:S13]  /*0a40*/  ISETP.NE.AND.EX P4, PT, RZ, UR13, PT, P4 ;  /* 0x0000000dff007c0c */ /* 0x000fda000bf85340 */
[----:B------:R-:W-:Y:S05]  /*0a50*/  @!P4 BRA `(.L_x_10409) ;  /* 0x000000000008c947 */ /* 0x000fea0003800000 */
[----:B------:R-:W-:-:S06]  /*0a60*/  IMAD.WIDE.U32 R152, R181, 0x10, R228 ;  /* 0x00000010b5987825 */ /* 0x000fcc00078e00e4 */
[----:B------:R-:W5:Y:S02]  /*0a70*/  LDG.E.128 R152, desc[UR4][R152.64] ;  /* 0x0000000498987981 */ /* 0x000f64000c1e1d00 */
.L_x_10409:
[----:B------:R-:W-:-:S07]  /*0a80*/  IADD3 R181, R181, 0x80, RZ ;  /* 0x00000080b5b57810 */ /* 0x000fce0007ffe0ff */
.L_x_10408:
[----:B------:R-:W-:Y:S05]  /*0a90*/  BSYNC B1 ;  /* 0x0000000000017941 */ /* 0x000fea0003800000 */
.L_x_10407:
[----:B------:R-:W-:Y:S04]  /*0aa0*/  BSSY B1, `(.L_x_10410) ;  /* 0x0000008000017945 */ /* 0x000fe80003800000 */
[----:B------:R-:W-:Y:S05]  /*0ab0*/  @!P1 BRA `(.L_x_10411) ;  /* 0x0000000000189947 */ /* 0x000fea0003800000 */
[----:B------:R-:W-:-:S04]  /*0ac0*/  ISETP.NE.U32.AND P4, PT, RZ, UR12, PT ;  /* 0x0000000cff007c0c */ /* 0x000fc8000bf85070 */
[----:B------:R-:W-:-:S13]  /*0ad0*/  ISETP.NE.AND.EX P4, PT, RZ, UR13, PT, P4 ;  /* 0x0000000dff007c0c */ /* 0x000fda000bf85340 */
[----:B------:R-:W-:Y:S05]  /*0ae0*/  @!P4 BRA `(.L_x_10412) ;  /* 0x000000000008c947 */ /* 0x000fea0003800000 */
[----:B------:R-:W-:-:S06]  /*0af0*/  IMAD.WIDE.U32 R156, R181, 0x10, R228 ;  /* 0x00000010b59c7825 */ /* 0x000fcc00078e00e4 */
[----:B------:R-:W5:Y:S02]  /*0b00*/  LDG.E.128 R156, desc[UR4][R156.64] ;  /* 0x000000049c9c7981 */ /* 0x000f64000c1e1d00 */
.L_x_10412:
[----:B------:R-:W-:-:S07]  /*0b10*/  IADD3 R181, R181, 0x80, RZ ;  /* 0x00000080b5b57810 */ /* 0x000fce0007ffe0ff */
.L_x_10411:
[----:B------:R-:W-:Y:S05]  /*0b20*/  BSYNC B1 ;  /* 0x0000000000017941 */ /* 0x000fea0003800000 */
.L_x_10410:
[----:B------:R-:W-:Y:S04]  /*0b30*/  BSSY B1, `(.L_x_10413) ;  /* 0x0000008000017945 */ /* 0x000fe80003800000 */
[----:B------:R-:W-:Y:S05]  /*0b40*/  @!P2 BRA `(.L_x_10414) ;  /* 0x000000000018a947 */ /* 0x000fea0003800000 */
[----:B------:R-:W-:-:S04]  /*0b50*/  ISETP.NE.U32.AND P4, PT, RZ, UR12, PT ;  /* 0x0000000cff007c0c */ /* 0x000fc8000bf85070 */
[----:B------:R-:W-:-:S13]  /*0b60*/  ISETP.NE.AND.EX P4, PT, RZ, UR13, PT, P4 ;  /* 0x0000000dff007c0c */ /* 0x000fda000bf85340 */
[----:B------:R-:W-:Y:S05]  /*0b70*/  @!P4 BRA `(.L_x_10415) ;  /* 0x000000000008c947 */ /* 0x000fea0003800000 */
[----:B------:R-:W-:-:S06]  /*0b80*/  IMAD.WIDE.U32 R160, R181, 0x10, R228 ;  /* 0x00000010b5a07825 */ /* 0x000fcc00078e00e4 */
[----:B------:R-:W5:Y:S02]  /*0b90*/  LDG.E.128 R160, desc[UR4][R160.64] ;  /* 0x00000004a0a07981 */ /* 0x000f64000c1e1d00 */
.L_x_10415:
[----:B------:R-:W-:-:S07]  /*0ba0*/  IADD3 R181, R181, 0x80, RZ ;  /* 0x00000080b5b57810 */ /* 0x000fce0007ffe0ff */
.L_x_10414:
[----:B------:R-:W-:Y:S05]  /*0bb0*/  BSYNC B1 ;  /* 0x0000000000017941 */ /* 0x000fea0003800000 */
.L_x_10413:
[----:B------:R-:W-:Y:S01]  /*0bc0*/  LOP3.LUT P4, RZ, R4, 0x10, RZ, 0xc0, !PT ;  /* 0x0000001004ff7812 */ /* 0x000fe2000788c0ff */
[----:B------:R-:W-:Y:S01]  /*0bd0*/  HFMA2.MMA R225, -RZ, RZ, 0, 0 ;  /* 0x00000000ffe17435 */ /* 0x000fe200000001ff */
[----:B------:R-:W-:-:S11]  /*0be0*/  MOV R226, RZ ;  /* 0x000000ff00e27202 */ /* 0x000fd60000000f00 */
[----:B------:R-:W-:Y:S05]  /*0bf0*/  @P4 BRA `(.L_x_10416) ;  /* 0x00000010005c4947 */ /* 0x000fea0003800000 */
[----:B------:R-:W-:-:S06]  /*0c00*/  IMAD.WIDE.U32 R164, R181, 0x10, R228 ;  /* 0x00000010b5a47825 */ /* 0x000fcc00078e00e4 */
[----:B------:R-:W5:Y:S01]  /*0c10*/  LDG.E.128 R164, desc[UR4][R164.64] ;  /* 0x00000004a4a47981 */ /* 0x000f62000c1e1d00 */
[----:B------:R-:W-:Y:S05]  /*0c20*/  BRA `(.L_x_10416) ;  /* 0x0000001000507947 */ /* 0x000fea0003800000 */
.L_x_10400:
        /* <DEDUP_REMOVED lines=52> */
.L_x_10418:
[----:B------:R-:W-:Y:S05]  /*0f70*/  BSYNC B1 ;  /* 0x0000000000017941 */ /* 0x000fea0003800000 */
.L_x_10417:
[----:B------:R-:W-:Y:S01]  /*0f80*/  LOP3.LUT P4, RZ, R4, 0x1, RZ, 0xc0, !PT ;  /* 0x0000000104ff7812 */ /* 0x000fe2000788c0ff */
        /* <DEDUP_REMOVED lines=31> */
[----:B0-----:R-:W-:-:S02]  /*1180*/  FMUL.FTZ R218, R34, R182 ;  /* 0x000000b622da7220 */ /* 0x001fc40000410000 */
        /* <DEDUP_REMOVED lines=12> */
.L_x_10420:
[----:B------:R-:W-:Y:S05]  /*1250*/  BSYNC B1 ;  /* 0x0000000000017941 */ /* 0x000fea0003800000 */
.L_x_10419:
        /* <DEDUP_REMOVED lines=44> */
.L_x_10422:
[----:B------:R-:W-:Y:S05]  /*1520*/  BSYNC B1 ;  /* 0x0000000000017941 */ /* 0x000fea0003800000 */
.L_x_10421:
        /* <DEDUP_REMOVED lines=18> */
[----:B------:R-:W-:Y:S02]  /*1650*/  FADD.FTZ R183, -R23, R183 ;  /* 0x000000b717b77221 */ /* 0x000fe40000010100 */
[C---:B------:R-:W-:Y:S01]  /*1660*/  FMUL.FTZ R21, R2.reuse, R21 ;  /* 0x0000001502157220 */ /* 0x040fe20000410000 */
[----:B------:R-:W-:Y:S01]  /*1670*/  FMUL.FTZ R188, R2, R201 ;  /* 0x000000c902bc7220 */ /* 0x000fe20000410000 */
[----:B---3--:R-:W-:Y:S01]  /*1680*/  FMUL.FTZ R190, R48, R184 ;  /* 0x000000b830be7220 */ /* 0x008fe20000410000 */
[----:B------:R-:W-:Y:S01]  /*1690*/  FMUL.FTZ R201, R49, R185 ;  /* 0x000000b931c97220 */ /* 0x000fe20000410000 */
[----:B------:R-:W-:Y:S02]  /*16a0*/  FADD.FTZ R215, -R23, R182 ;  /* 0x000000b617d77221 */ /* 0x000fe40000010100 */
        /* <DEDUP_REMOVED lines=20> */
.L_x_10424:
[----:B------:R-:W-:Y:S05]  /*17f0*/  BSYNC B1 ;  /* 0x0000000000017941 */ /* 0x000fea0003800000 */
.L_x_10423:
        /* <DEDUP_REMOVED lines=44> */
.L_x_10426:
[----:B------:R-:W-:Y:S05]  /*1ac0*/  BSYNC B1 ;  /* 0x0000000000017941 */ /* 0x000fea0003800000 */
.L_x_10425:
[----:B------:R-:W-:-:S13]  /*1ad0*/  LOP3.LUT P4, RZ, R4, 0x8, RZ, 0xc0, !PT ;  /* 0x0000000804ff7812 */ /* 0x000fda000788c0ff */
        /* <DEDUP_REMOVED lines=12> */
[----:B------:R-:W4:Y:S01]  /*1ba0*/  LDG.E.128 R180, desc[UR4][R180.64] ;  /* 0x00000004b4b47981 */ /* 0x000f22000c1e1d00 */
[C---:B--2---:R-:W-:Y:S01]  /*1bb0*/  FADD.FTZ R17, -R224.reuse, R184 ;  /* 0x000000b8e0117221 */ /* 0x044fe20000010100 */
[----:B------:R-:W-:-:S03]  /*1bc0*/  FADD.FTZ R195, -R224, R185 ;  /* 0x000000b9e0c37221 */ /* 0x000fc60000010100 */
[C---:B------:R-:W-:Y:S01]  /*1bd0*/  FMUL.FTZ R17, R2.reuse, R17 ;  /* 0x0000001102117220 */ /* 0x040fe20000410000 */
[----:B------:R-:W-:Y:S01]  /*1be0*/  FMUL.FTZ R18, R2, R195 ;  /* 0x000000c302127220 */ /* 0x000fe20000410000 */
[----:B----4-:R-:W-:Y:S01]  /*1bf0*/  FMUL.FTZ R20, R64, R180 ;  /* 0x000000b440147220 */ /* 0x010fe20000410000 */
[----:B------:R-:W-:Y:S01]  /*1c00*/  FADD.FTZ R116, R116, R180 ;  /* 0x000000b474747221 */ /* 0x000fe20000010000 */
[----:B------:R-:W-:Y:S01]  /*1c10*/  FFMA.FTZ R92, R180, R17, R92 ;  /* 0x00000011b45c7223 */ /* 0x000fe2000001005c */
[----:B------:R-:W-:Y:S01]  /*1c20*/  FADD.FTZ R209, -R224, R186 ;  /* 0x000000bae0d17221 */ /* 0x000fe20000010100 */
[----:B------:R-:W-:Y:S01]  /*1c30*/  FADD.FTZ R117, R117, R181 ;  /* 0x000000b575757221 */ /* 0x000fe20000010000 */
        /* <DEDUP_REMOVED lines=18> */
[----:B---3--:R-:W-:-:S07]  /*1d60*/  FFMA.FTZ R226, R198, R209, R181 ;  /* 0x000000d1c6e27223 */ /* 0x008fce00000100b5 */
.L_x_10416:
[----:B------:R-:W-:Y:S05]  /*1d70*/  BSYNC B0 ;  /* 0x0000000000007941 */ /* 0x000fea0003800000 */
.L_x_10399:
        /* <DEDUP_REMOVED lines=27> */
.L_x_10511:
[----:B------:R-:W0:Y:S01]  /*1f30*/  S2R R185, SR_CgaCtaId ;  /* 0x0000000000b97919 */ /* 0x000e220000008800 */
[----:B------:R-:W-:Y:S01]  /*1f40*/  MOV R184, 0x400 ;  /* 0x0000040000b87802 */ /* 0x000fe20000000f00 */
[----:B---3--:R-:W-:Y:S01]  /*1f50*/  FADD.FTZ R212, R213, R212 ;  /* 0x000000d4d5d47221 */ /* 0x008fe20000010000 */
[----:B------:R-:W-:Y:S01]  /*1f60*/  @!P4 LOP3.LUT R180, R180, 0x3, RZ, 0xc0, !PT ;  /* 0x00000003b4b4c812 */ /* 0x000fe200078ec0ff */
[----:B--2-4-:R-:W-:Y:S01]  /*1f70*/  FADD.FTZ R213, R182, R183 ;  /* 0x000000b7b6d57221 */ /* 0x014fe20000010000 */
[----:B------:R-:W-:Y:S05]  /*1f80*/  WARPSYNC.ALL ;  /* 0x0000000000007948 */ /* 0x000fea0003800000 */
[----:B------:R-:W-:Y:S01]  /*1f90*/  @!P4 IADD3 R180, R181, R180, RZ ;  /* 0x000000b4b5b4c210 */ /* 0x000fe20007ffe0ff */
[----:B------:R-:W-:Y:S01]  /*1fa0*/  BSSY B0, `(.L_x_10428) ;  /* 0x000007d000007945 */ /* 0x000fe20003800000 */
[----:B------:R-:W-:-:S02]  /*1fb0*/  LOP3.LUT P5, RZ, R4, 0x2, RZ, 0xc0, !PT ;  /* 0x0000000204ff7812 */ /* 0x000fc400078ac0ff */
[----:B0-----:R-:W-:-:S04]  /*1fc0*/  LEA R184, R185, R184, 0x18 ;  /* 0x000000b8b9b87211 */ /* 0x001fc800078ec0ff */
[-C--:B-----5:R-:W-:Y:S02]  /*1fd0*/  @!P4 LEA R224, R180, R184.reuse, 0x3 ;  /* 0x000000b8b4e0c211 */ /* 0x0a0fe400078e18ff */
[----:B------:R-:W-:-:S03]  /*1fe0*/  LEA R225, R181, R184, 0x3 ;  /* 0x000000b8b5e17211 */ /* 0x000fc600078e18ff */
[----:B------:R-:W-:Y:S01]  /*1ff0*/  @!P4 STS.64 [R224+0x3000], R212 ;  /* 0x003000d4e000c388 */ /* 0x000fe20000000a00 */
[----:B------:R-:W-:Y:S01]  /*2000*/  BAR.SYNC.DEFER_BLOCKING 0x0 ;  /* 0x0000000000007b1d */ /* 0x000fe20000010000 */
[----:B------:R-:W-:-:S13]  /*2010*/  ISETP.GE.AND P4, PT, R223, 0x1, PT ;  /* 0x00000001df00780c */ /* 0x000fda0003f86270 */
        /* <DEDUP_REMOVED lines=28> */
.L_x_10431:
[----:B------:R-:W-:Y:S05]  /*21e0*/  BSYNC B1 ;  /* 0x0000000000017941 */ /* 0x000fea0003800000 */
.L_x_10430:
        /* <DEDUP_REMOVED lines=12> */
.L_x_10433:
[----:B------:R-:W-:Y:S05]  /*22b0*/  BSYNC B1 ;  /* 0x0000000000017941 */ /* 0x000fea0003800000 */
.L_x_10432:
        /* <DEDUP_REMOVED lines=13> */
.L_x_10435:
[----:B------:R-:W-:Y:S05]  /*2390*/  BSYNC B1 ;  /* 0x0000000000017941 */ /* 0x000fea0003800000 */
.L_x_10434:
        /* <DEDUP_REMOVED lines=13> */
.L_x_10437:
[----:B------:R-:W-:Y:S05]  /*2470*/  BSYNC B1 ;  /* 0x0000000000017941 */ /* 0x000fea0003800000 */
.L_x_10436:
        /* <DEDUP_REMOVED lines=18> */
.L_x_10439:
[----:B------:R-:W-:Y:S05]  /*25a0*/  BSYNC B1 ;  /* 0x0000000000017941 */ /* 0x000fea0003800000 */
.L_x_10438:
[----:B------:R-:W-:Y:S01]  /*25b0*/  SEL R174, R213, R174, P5 ;  /* 0x000000aed5ae7207 */ /* 0x000fe20002800000 */
[----:B------:R-:W0:Y:S01]  /*25c0*/  @P4 LDC R226, c[0x0][0x29c] ;  /* 0x0000a700ffe24b82 */ /* 0x000e220000000800 */
[----:B------:R-:W-:Y:S02]  /*25d0*/  SEL R175, R224, R175, P5 ;  /* 0x000000afe0af7207 */ /* 0x000fe40002800000 */
[----:B------:R-:W-:-:S04]  /*25e0*/  ISETP.NE.U32.AND P5, PT, R182, RZ, PT ;  /* 0x000000ffb600720c */ /* 0x000fc80003fa5070 */
[----:B------:R-:W-:Y:S01]  /*25f0*/  ISETP.NE.AND.EX P5, PT, R183, RZ, PT, P5 ;  /* 0x000000ffb700720c */ /* 0x000fe20003fa5350 */
[----:B------:R-:W2:Y:S08]  /*2600*/  @P4 LDC R223, c[0x0][0x29c] ;  /* 0x0000a700ffdf4b82 */ /* 0x000eb00000000800 */
[----:B------:R-:W3:Y:S08]  /*2610*/  @P4 LDC R228, c[0x0][0x29c] ;  /* 0x0000a700ffe44b82 */ /* 0x000ef00000000800 */
[----:B------:R-:W4:Y:S01]  /*2620*/  @P5 LDC.64 R180, c[0x0][0x308] ;  /* 0x0000c200ffb45b82 */ /* 0x000f220000000a00 */
[----:B0-----:R-:W-:-:S04]  /*2630*/  @P4 FMUL.FTZ R187, R187, R226 ;  /* 0x000000e2bbbb4220 */ /* 0x001fc80000410000 */
[-C--:B------:R-:W-:Y:S01]  /*2640*/  @P4 FMUL.FTZ R176, R28, R187.reuse ;  /* 0x000000bb1cb04220 */ /* 0x080fe20000410000 */
[----:B-----5:R-:W-:Y:S02]  /*2650*/  @P4 FFMA.FTZ R120, R168, R187, R120 ;  /* 0x000000bba8784223 */ /* 0x020fe40000010078 */
[----:B------:R-:W0:Y:S01]  /*2660*/  @P4 LDC R225, c[0x0][0x29c] ;  /* 0x0000a700ffe14b82 */ /* 0x000e220000000800 */
[----:B--2---:R-:W-:-:S04]  /*2670*/  @P4 FMUL.FTZ R212, R212, R223 ;  /* 0x000000dfd4d44220 */ /* 0x004fc80000410000 */
[-C--:B------:R-:W-:Y:S01]  /*2680*/  @P4 FMUL.FTZ R177, R29, R212.reuse ;  /* 0x000000d41db14220 */ /* 0x080fe20000410000 */
[----:B------:R-:W-:Y:S01]  /*2690*/  @P4 FFMA.FTZ R121, R169, R212, R121 ;  /* 0x000000d4a9794223 */ /* 0x000fe20000010079 */
[----:B---3--:R-:W-:-:S04]  /*26a0*/  @P4 FMUL.FTZ R213, R213, R228 ;  /* 0x000000e4d5d54220 */ /* 0x008fc80000410000 */
[-C--:B------:R-:W-:Y:S01]  /*26b0*/  @P4 FMUL.FTZ R178, R30, R213.reuse ;  /* 0x000000d51eb24220 */ /* 0x080fe20000410000 */
[----:B------:R-:W-:Y:S01]  /*26c0*/  @P4 FFMA.FTZ R122, R170, R213, R122 ;  /* 0x000000d5aa7a4223 */ /* 0x000fe2000001007a */
[C---:B----4-:R-:W-:Y:S01]  /*26d0*/  @P5 IMAD.WIDE.U32 R182, R0.reuse, 0x10, R180 ;  /* 0x0000001000b65825 */ /* 0x050fe200078e00b4 */
[----:B------:R-:W-:Y:S01]  /*26e0*/  IADD3 R0, R0, 0x80, RZ ;  /* 0x0000008000007810 */ /* 0x000fe20007ffe0ff */
[----:B------:R-:W2:Y:S03]  /*26f0*/  @P4 LDC.64 R180, c[0x0][0x2f8] ;  /* 0x0000be00ffb44b82 */ /* 0x000ea60000000a00 */
[----:B------:R3:W-:Y:S01]  /*2700*/  @P5 STG.E.128 desc[UR4][R182.64], R172 ;  /* 0x000000acb6005986 */ /* 0x0007e2000c101d04 */
[----:B0-----:R-:W-:-:S04]  /*2710*/  @P4 FMUL.FTZ R224, R224, R225 ;  /* 0x000000e1e0e04220 */ /* 0x001fc80000410000 */
[-C--:B------:R-:W-:Y:S01]  /*2720*/  @P4 FMUL.FTZ R179, R31, R224.reuse ;  /* 0x000000e01fb34220 */ /* 0x080fe20000410000 */
[----:B------:R-:W-:Y:S01]  /*2730*/  @P4 FFMA.FTZ R123, R171, R224, R123 ;  /* 0x000000e0ab7b4223 */ /* 0x000fe2000001007b */
[C---:B--2---:R-:W-:Y:S01]  /*2740*/  @P4 IMAD.WIDE.U32 R180, R185.reuse, 0x10, R180 ;  /* 0x00000010b9b44825 */ /* 0x044fe200078e00b4 */
[----:B------:R-:W-:-:S04]  /*2750*/  IADD3 R185, R185, 0x80, RZ ;  /* 0x00000080b9b97810 */ /* 0x000fc80007ffe0ff */
[----:B------:R3:W-:Y:S03]  /*2760*/  @P4 STG.E.128 desc[UR4][R180.64], R176 ;  /* 0x000000b0b4004986 */ /* 0x0007e6000c101d04 */
.L_x_10429:
[----:B------:R-:W-:Y:S05]  /*2770*/  BSYNC B0 ;  /* 0x0000000000007941 */ /* 0x000fea0003800000 */
.L_x_10428:
[----:B------:R-:W-:Y:S01]  /*2780*/  LOP3.LUT P5, RZ, R4, 0x1, RZ, 0xc0, !PT ;  /* 0x0000000104ff7812 */ /* 0x000fe200078ac0ff */
[----:B------:R-:W-:-:S12]  /*2790*/  BSSY B0, `(.L_x_10440) ;  /* 0x000005b000007945 */ /* 0x000fd80003800000 */
[----:B------:R-:W-:Y:S05]  /*27a0*/  @!P5 BRA `(.L_x_10441) ;  /* 0x000000040064d947 */ /* 0x000fea0003800000 */
[----:B---3--:R-:W0:Y:S01]  /*27b0*/  @!P3 LDC.64 R180, c[0x0][0x2c8] ;  /* 0x0000b200ffb4bb82 */ /* 0x008e220000000a00 */
        /* <DEDUP_REMOVED lines=15> */
.L_x_10443:
[----:B------:R-:W-:Y:S05]  /*28b0*/  BSYNC B1 ;  /* 0x0000000000017941 */ /* 0x000fea0003800000 */
.L_x_10442:
        /* <DEDUP_REMOVED lines=11> */
.L_x_10445:
[----:B------:R-:W-:Y:S05]  /*2970*/  BSYNC B1 ;  /* 0x0000000000017941 */ /* 0x000fea0003800000 */
.L_x_10444:
        /* <DEDUP_REMOVED lines=11> */
.L_x_10447:
[----:B------:R-:W-:Y:S05]  /*2a30*/  BSYNC B1 ;  /* 0x0000000000017941 */ /* 0x000fea0003800000 */
.L_x_10446:
        /* <DEDUP_REMOVED lines=16> */
.L_x_10449:
[----:B------:R-:W-:Y:S05]  /*2b40*/  BSYNC B1 ;  /* 0x0000000000017941 */ /* 0x000fea0003800000 */
.L_x_10448:
[----:B------:R-:W0:Y:S01]  /*2b50*/  @P4 LDC.64 R180, c[0x0][0x220] ;  /* 0x00008800ffb44b82 */ /* 0x000e220000000a00 */
[----:B------:R-:W-:Y:S02]  /*2b60*/  SEL R174, R223, R174, P5 ;  /* 0x000000aedfae7207 */ /* 0x000fe40002800000 */
[----:B------:R-:W-:-:S05]  /*2b70*/  SEL R175, R226, R175, P5 ;  /* 0x000000afe2af7207 */ /* 0x000fca0002800000 */
[----:B------:R-:W2:Y:S08]  /*2b80*/  @P4 LDC R228, c[0x0][0x29c] ;  /* 0x0000a700ffe44b82 */ /* 0x000eb00000000800 */
[----:B------:R-:W3:Y:S01]  /*2b90*/  @P4 LDC R225, c[0x0][0x29c] ;  /* 0x0000a700ffe14b82 */ /* 0x000ee20000000800 */
[----:B0-----:R-:W-:-:S07]  /*2ba0*/  @P4 IMAD.WIDE.U32 R180, R185, 0x10, R180 ;  /* 0x00000010b9b44825 */ /* 0x001fce00078e00b4 */
[----:B-1----:R-:W0:Y:S01]  /*2bb0*/  @P4 LDC R230, c[0x0][0x29c] ;  /* 0x0000a700ffe64b82 */ /* 0x002e220000000800 */
[----:B------:R1:W4:Y:S01]  /*2bc0*/  @P4 LDG.E.128 R168, desc[UR4][R180.64] ;  /* 0x00000004b4a84981 */ /* 0x000322000c1e1d00 */
[----:B------:R-:W-:Y:S01]  /*2bd0*/  ISETP.NE.U32.AND P5, PT, R182, RZ, PT ;  /* 0x000000ffb600720c */ /* 0x000fe20003fa5070 */
[----:B--2---:R-:W-:-:S05]  /*2be0*/  @P4 FMUL.FTZ R187, R187, R228 ;  /* 0x000000e4bbbb4220 */ /* 0x004fca0000410000 */
[----:B------:R-:W2:Y:S01]  /*2bf0*/  @P4 LDC R227, c[0x0][0x29c] ;  /* 0x0000a700ffe34b82 */ /* 0x000ea20000000800 */
[----:B------:R-:W-:Y:S01]  /*2c00*/  ISETP.NE.AND.EX P5, PT, R183, RZ, PT, P5 ;  /* 0x000000ffb700720c */ /* 0x000fe20003fa5350 */
[----:B------:R-:W-:Y:S01]  /*2c10*/  @P4 FMUL.FTZ R176, R36, R187 ;  /* 0x000000bb24b04220 */ /* 0x000fe20000410000 */
[----:B---3--:R-:W-:-:S04]  /*2c20*/  @P4 FMUL.FTZ R224, R224, R225 ;  /* 0x000000e1e0e04220 */ /* 0x008fc80000410000 */
[----:B------:R-:W-:-:S07]  /*2c30*/  @P4 FMUL.FTZ R177, R37, R224 ;  /* 0x000000e025b14220 */ /* 0x000fce0000410000 */
[----:B------:R-:W3:Y:S01]  /*2c40*/  @P5 LDC.64 R182, c[0x0][0x308] ;  /* 0x0000c200ffb65b82 */ /* 0x000ee20000000a00 */
[----:B0-----:R-:W-:-:S04]  /*2c50*/  @P4 FMUL.FTZ R223, R223, R230 ;  /* 0x000000e6dfdf4220 */ /* 0x001fc80000410000 */
[----:B------:R-:W-:Y:S01]  /*2c60*/  @P4 FMUL.FTZ R178, R38, R223 ;  /* 0x000000df26b24220 */ /* 0x000fe20000410000 */
[----:B--2---:R-:W-:-:S04]  /*2c70*/  @P4 FMUL.FTZ R226, R226, R227 ;  /* 0x000000e3e2e24220 */ /* 0x004fc80000410000 */
[----:B------:R-:W-:Y:S01]  /*2c80*/  @P4 FMUL.FTZ R179, R39, R226 ;  /* 0x000000e227b34220 */ /* 0x000fe20000410000 */
[C---:B---3--:R-:W-:Y:S01]  /*2c90*/  @P5 IMAD.WIDE.U32 R212, R0.reuse, 0x10, R182 ;  /* 0x0000001000d45825 */ /* 0x048fe200078e00b6 */
[----:B------:R-:W-:Y:S01]  /*2ca0*/  IADD3 R0, R0, 0x80, RZ ;  /* 0x0000008000007810 */ /* 0x000fe20007ffe0ff */
[----:B------:R-:W1:Y:S03]  /*2cb0*/  @P4 LDC.64 R182, c[0x0][0x2f8] ;  /* 0x0000be00ffb64b82 */ /* 0x000e660000000a00 */
[----:B------:R0:W-:Y:S01]  /*2cc0*/  @P5 STG.E.128 desc[UR4][R212.64], R172 ;  /* 0x000000acd4005986 */ /* 0x0001e2000c101d04 */
[C---:B-1----:R-:W-:Y:S01]  /*2cd0*/  @P4 IMAD.WIDE.U32 R180, R185.reuse, 0x10, R182 ;  /* 0x00000010b9b44825 */ /* 0x042fe200078e00b6 */
[----:B------:R-:W-:-:S04]  /*2ce0*/  IADD3 R185, R185, 0x80, RZ ;  /* 0x00000080b9b97810 */ /* 0x000fc80007ffe0ff */
[----:B------:R0:W-:Y:S01]  /*2cf0*/  @P4 STG.E.128 desc[UR4][R180.64], R176 ;  /* 0x000000b0b4004986 */ /* 0x0001e2000c101d04 */
[----:B----4-:R-:W-:Y:S01]  /*2d00*/  @P4 FFMA.FTZ R124, R168, R187, R124 ;  /* 0x000000bba87c4223 */ /* 0x010fe2000001007c */
[----:B------:R-:W-:Y:S01]  /*2d10*/  @P4 FFMA.FTZ R125, R169, R224, R125 ;  /* 0x000000e0a97d4223 */ /* 0x000fe2000001007d */
[----:B------:R-:W-:Y:S01]  /*2d20*/  @P4 FFMA.FTZ R126, R170, R223, R126 ;  /* 0x000000dfaa7e4223 */ /* 0x000fe2000001007e */
[----:B0-----:R-:W-:-:S07]  /*2d30*/  @P4 FFMA.FTZ R127, R171, R226, R127 ;  /* 0x000000e2ab7f4223 */ /* 0x001fce000001007f */
.L_x_10441:
[----:B------:R-:W-:Y:S05]  /*2d40*/  BSYNC B0 ;  /* 0x0000000000007941 */ /* 0x000fea0003800000 */
.L_x_10440:
[----:B------:R-:W-:Y:S04]  /*2d50*/  BSSY B0, `(.L_x_10450) ;  /* 0x000005b000007945 */ /* 0x000fe80003800000 */
        /* <DEDUP_REMOVED lines=17> */
.L_x_10453:
[----:B------:R-:W-:Y:S05]  /*2e70*/  BSYNC B1 ;  /* 0x0000000000017941 */ /* 0x000fea0003800000 */
.L_x_10452:
        /* <DEDUP_REMOVED lines=11> */
.L_x_10455:
[----:B------:R-:W-:Y:S05]  /*2f30*/  BSYNC B1 ;  /* 0x0000000000017941 */ /* 0x000fea0003800000 */
.L_x_10454:
        /* <DEDUP_REMOVED lines=11> */
.L_x_10457:
[----:B------:R-:W-:Y:S05]  /*2ff0*/  BSYNC B1 ;  /* 0x0000000000017941 */ /* 0x000fea0003800000 */
.L_x_10456:
        /* <DEDUP_REMOVED lines=16> */
.L_x_10459:
[----:B------:R-:W-:Y:S05]  /*3100*/  BSYNC B1 ;  /* 0x0000000000017941 */ /* 0x000fea0003800000 */
.L_x_10458:
        /* <DEDUP_REMOVED lines=13> */
[----:B---3--:R-:W-:-:S05]  /*31e0*/  @P4 FMUL.FTZ R224, R224, R225 ;  /* 0x000000e1e0e04220 */ /* 0x008fca0000410000 */
[----:B------:R-:W1:Y:S01]  /*31f0*/  @P4 LDC.64 R182, c[0x0][0x2f8] ;  /* 0x0000be00ffb64b82 */ /* 0x000e620000000a00 */
[----:B------:R-:W-:-:S07]  /*3200*/  @P4 FMUL.FTZ R177, R45, R224 ;  /* 0x000000e02db14220 */ /* 0x000fce0000410000 */
[----:B------:R-:W3:Y:S01]  /*3210*/  @P5 LDC.64 R212, c[0x0][0x308] ;  /* 0x0000c200ffd45b82 */ /* 0x000ee20000000a00 */
[----:B0-----:R-:W-:-:S04]  /*3220*/  @P4 FMUL.FTZ R223, R223, R230 ;  /* 0x000000e6dfdf4220 */ /* 0x001fc80000410000 */
[----:B------:R-:W-:Y:S01]  /*3230*/  @P4 FMUL.FTZ R178, R46, R223 ;  /* 0x000000df2eb24220 */ /* 0x000fe20000410000 */
[----:B--2---:R-:W-:-:S04]  /*3240*/  @P4 FMUL.FTZ R226, R226, R227 ;  /* 0x000000e3e2e24220 */ /* 0x004fc80000410000 */
[----:B------:R-:W-:Y:S01]  /*3250*/  @P4 FMUL.FTZ R179, R47, R226 ;  /* 0x000000e22fb34220 */ /* 0x000fe20000410000 */
[C---:B-1----:R-:W-:Y:S01]  /*3260*/  @P4 IMAD.WIDE.U32 R180, R185.reuse, 0x10, R182 ;  /* 0x00000010b9b44825 */ /* 0x042fe200078e00b6 */
[----:B------:R-:W-:-:S03]  /*3270*/  IADD3 R185, R185, 0x80, RZ ;  /* 0x00000080b9b97810 */ /* 0x000fc60007ffe0ff */
[C---:B---3--:R-:W-:Y:S01]  /*3280*/  @P5 IMAD.WIDE.U32 R212, R0.reuse, 0x10, R212 ;  /* 0x0000001000d45825 */ /* 0x048fe200078e00d4 */
[----:B------:R-:W-:-:S04]  /*3290*/  IADD3 R0, R0, 0x80, RZ ;  /* 0x0000008000007810 */ /* 0x000fc80007ffe0ff */
[----:B------:R0:W-:Y:S04]  /*32a0*/  @P5 STG.E.128 desc[UR4][R212.64], R172 ;  /* 0x000000acd4005986 */ /* 0x0001e8000c101d04 */
[----:B------:R0:W-:Y:S01]  /*32b0*/  @P4 STG.E.128 desc[UR4][R180.64], R176 ;  /* 0x000000b0b4004986 */ /* 0x0001e2000c101d04 */
[----:B----4-:R-:W-:Y:S01]  /*32c0*/  @P4 FFMA.FTZ R128, R168, R187, R128 ;  /* 0x000000bba8804223 */ /* 0x010fe20000010080 */
[----:B------:R-:W-:Y:S01]  /*32d0*/  @P4 FFMA.FTZ R129, R169, R224, R129 ;  /* 0x000000e0a9814223 */ /* 0x000fe20000010081 */
[----:B------:R-:W-:Y:S01]  /*32e0*/  @P4 FFMA.FTZ R130, R170, R223, R130 ;  /* 0x000000dfaa824223 */ /* 0x000fe20000010082 */
[----:B0-----:R-:W-:-:S07]  /*32f0*/  @P4 FFMA.FTZ R131, R171, R226, R131 ;  /* 0x000000e2ab834223 */ /* 0x001fce0000010083 */
.L_x_10451:
[----:B------:R-:W-:Y:S05]  /*3300*/  BSYNC B0 ;  /* 0x0000000000007941 */ /* 0x000fea0003800000 */
.L_x_10450:
        /* <DEDUP_REMOVED lines=18> */
.L_x_10463:
[----:B------:R-:W-:Y:S05]  /*3430*/  BSYNC B1 ;  /* 0x0000000000017941 */ /* 0x000fea0003800000 */
.L_x_10462:
        /* <DEDUP_REMOVED lines=11> */
.L_x_10465:
[----:B------:R-:W-:Y:S05]  /*34f0*/  BSYNC B1 ;  /* 0x0000000000017941 */ /* 0x000fea0003800000 */
.L_x_10464:
        /* <DEDUP_REMOVED lines=11> */
.L_x_10467:
[----:B------:R-:W-:Y:S05]  /*35b0*/  BSYNC B1 ;  /* 0x0000000000017941 */ /* 0x000fea0003800000 */
.L_x_10466:
        /* <DEDUP_REMOVED lines=16> */
.L_x_10469:
[----:B------:R-:W-:Y:S05]  /*36c0*/  BSYNC B1 ;  /* 0x0000000000017941 */ /* 0x000fea0003800000 */
.L_x_10468:
        /* <DEDUP_REMOVED lines=31> */
.L_x_10461:
[----:B------:R-:W-:Y:S05]  /*38c0*/  BSYNC B0 ;  /* 0x0000000000007941 */ /* 0x000fea0003800000 */
.L_x_10460:
        /* <DEDUP_REMOVED lines=18> */
.L_x_10473:
[----:B------:R-:W-:Y:S05]  /*39f0*/  BSYNC B1 ;  /* 0x0000000000017941 */ /* 0x000fea0003800000 */
.L_x_10472:
        /* <DEDUP_REMOVED lines=11> */
.L_x_10475:
[----:B------:R-:W-:Y:S05]  /*3ab0*/  BSYNC B1 ;  /* 0x0000000000017941 */ /* 0x000fea0003800000 */
.L_x_10474:
        /* <DEDUP_REMOVED lines=11> */
.L_x_10477:
[----:B------:R-:W-:Y:S05]  /*3b70*/  BSYNC B1 ;  /* 0x0000000000017941 */ /* 0x000fea0003800000 */
.L_x_10476:
        /* <DEDUP_REMOVED lines=16> */
.L_x_10479:
[----:B------:R-:W-:Y:S05]  /*3c80*/  BSYNC B1 ;  /* 0x0000000000017941 */ /* 0x000fea0003800000 */
.L_x_10478:
        /* <DEDUP_REMOVED lines=31> */
.L_x_10471:
[----:B------:R-:W-:Y:S05]  /*3e80*/  BSYNC B0 ;  /* 0x0000000000007941 */ /* 0x000fea0003800000 */
.L_x_10470:
        /* <DEDUP_REMOVED lines=19> */
.L_x_10483:
[----:B------:R-:W-:Y:S05]  /*3fc0*/  BSYNC B1 ;  /* 0x0000000000017941 */ /* 0x000fea0003800000 */
.L_x_10482:
        /* <DEDUP_REMOVED lines=11> */
.L_x_10485:
[----:B------:R-:W-:Y:S05]  /*4080*/  BSYNC B1 ;  /* 0x0000000000017941 */ /* 0x000fea0003800000 */
.L_x_10484:
        /* <DEDUP_REMOVED lines=11> */
.L_x_10487:
[----:B------:R-:W-:Y:S05]  /*4140*/  BSYNC B1 ;  /* 0x0000000000017941 */ /* 0x000fea0003800000 */
.L_x_10486:
        /* <DEDUP_REMOVED lines=16> */
.L_x_10489:
[----:B------:R-:W-:Y:S05]  /*4250*/  BSYNC B1 ;  /* 0x0000000000017941 */ /* 0x000fea0003800000 */
.L_x_10488:
[----:B------:R-:W0:Y:S01]  /*4260*/  @P4 LDC.64 R180, c[0x0][0x220] ;  /* 0x00008800ffb44b82 */ /* 0x000e220000000a00 */
[----:B------:R-:W-:Y:S02]  /*4270*/  ISETP.NE.U32.AND P3, PT, R182, RZ, PT ;  /* 0x000000ffb600720c */ /* 0x000fe40003f65070 */
[----:B------:R-:W-:Y:S02]  /*4280*/  SEL R174, R223, R174, P5 ;  /* 0x000000aedfae7207 */ /* 0x000fe40002800000 */
[----:B------:R-:W-:-:S03]  /*4290*/  SEL R175, R224, R175, P5 ;  /* 0x000000afe0af7207 */ /* 0x000fc60002800000 */
[----:B------:R-:W2:Y:S08]  /*42a0*/  @P4 LDC R225, c[0x0][0x29c] ;  /* 0x0000a700ffe14b82 */ /* 0x000eb00000000800 */
[----:B------:R-:W3:Y:S01]  /*42b0*/  @P4 LDC R2, c[0x0][0x29c] ;  /* 0x0000a700ff024b82 */ /* 0x000ee20000000800 */
[----:B0-----:R-:W-:-:S07]  /*42c0*/  @P4 IMAD.WIDE.U32 R180, R185, 0x10, R180 ;  /* 0x00000010b9b44825 */ /* 0x001fce00078e00b4 */
[----:B------:R-:W0:Y:S01]  /*42d0*/  @P4 LDC R227, c[0x0][0x29c] ;  /* 0x0000a700ffe34b82 */ /* 0x000e220000000800 */
[----:B------:R-:W4:Y:S01]  /*42e0*/  @P4 LDG.E.128 R168, desc[UR4][R180.64] ;  /* 0x00000004b4a84981 */ /* 0x000f22000c1e1d00 */
[----:B------:R-:W-:Y:S01]  /*42f0*/  ISETP.NE.AND.EX P3, PT, R183, RZ, PT, P3 ;  /* 0x000000ffb700720c */ /* 0x000fe20003f65330 */
[----:B--2---:R-:W-:-:S04]  /*4300*/  @P4 FMUL.FTZ R212, R212, R225 ;  /* 0x000000e1d4d44220 */ /* 0x004fc80000410000 */
[----:B------:R-:W-:Y:S01]  /*4310*/  @P4 FMUL.FTZ R177, R69, R212 ;  /* 0x000000d445b14220 */ /* 0x000fe20000410000 */
[----:B---3--:R-:W-:-:S07]  /*4320*/  @P4 FMUL.FTZ R223, R223, R2 ;  /* 0x00000002dfdf4220 */ /* 0x008fce0000410000 */
[----:B------:R-:W2:Y:S01]  /*4330*/  @P3 LDC.64 R182, c[0x0][0x308] ;  /* 0x0000c200ffb63b82 */ /* 0x000ea20000000a00 */
[----:B------:R-:W-:Y:S01]  /*4340*/  @P4 FMUL.FTZ R178, R70, R223 ;  /* 0x000000df46b24220 */ /* 0x000fe20000410000 */
[----:B0-----:R-:W-:-:S04]  /*4350*/  @P4 FMUL.FTZ R224, R224, R227 ;  /* 0x000000e3e0e04220 */ /* 0x001fc80000410000 */
[----:B------:R-:W-:Y:S01]  /*4360*/  @P4 FMUL.FTZ R179, R71, R224 ;  /* 0x000000e047b34220 */ /* 0x000fe20000410000 */
[----:B--2---:R-:W-:Y:S02]  /*4370*/  @P3 IMAD.WIDE.U32 R186, R0, 0x10, R182 ;  /* 0x0000001000ba3825 */ /* 0x004fe400078e00b6 */
[----:B------:R-:W0:Y:S03]  /*4380*/  @P4 LDC R0, c[0x0][0x29c] ;  /* 0x0000a700ff004b82 */ /* 0x000e260000000800 */
[----:B------:R2:W-:Y:S05]  /*4390*/  @P3 STG.E.128 desc[UR4][R186.64], R172 ;  /* 0x000000acba003986 */ /* 0x0005ea000c101d04 */
[----:B------:R-:W3:Y:S01]  /*43a0*/  @P4 LDC.64 R182, c[0x0][0x2f8] ;  /* 0x0000be00ffb64b82 */ /* 0x000ee20000000a00 */
[----:B0-----:R-:W-:-:S04]  /*43b0*/  @P4 FMUL.FTZ R213, R213, R0 ;  /* 0x00000000d5d54220 */ /* 0x001fc80000410000 */
[----:B------:R-:W-:Y:S01]  /*43c0*/  @P4 FMUL.FTZ R176, R68, R213 ;  /* 0x000000d544b04220 */ /* 0x000fe20000410000 */
[----:B---3--:R-:W-:-:S05]  /*43d0*/  @P4 IMAD.WIDE.U32 R182, R185, 0x10, R182 ;  /* 0x00000010b9b64825 */ /* 0x008fca00078e00b6 */
[----:B------:R2:W-:Y:S01]  /*43e0*/  @P4 STG.E.128 desc[UR4][R182.64], R176 ;  /* 0x000000b0b6004986 */ /* 0x0005e2000c101d04 */
[----:B----4-:R-:W-:Y:S01]  /*43f0*/  @P4 FFMA.FTZ R140, R168, R213, R140 ;  /* 0x000000d5a88c4223 */ /* 0x010fe2000001008c */
[----:B------:R-:W-:Y:S01]  /*4400*/  @P4 FFMA.FTZ R141, R169, R212, R141 ;  /* 0x000000d4a98d4223 */ /* 0x000fe2000001008d */
[----:B------:R-:W-:Y:S01]  /*4410*/  @P4 FFMA.FTZ R142, R170, R223, R142 ;  /* 0x000000dfaa8e4223 */ /* 0x000fe2000001008e */
[----:B--2---:R-:W-:-:S07]  /*4420*/  @P4 FFMA.FTZ R143, R171, R224, R143 ;  /* 0x000000e0ab8f4223 */ /* 0x004fce000001008f */
.L_x_10481:
[----:B------:R-:W-:Y:S05]  /*4430*/  BSYNC B0 ;  /* 0x0000000000007941 */ /* 0x000fea0003800000 */
.L_x_10480:
[----:B------:R-:W-:Y:S02]  /*4440*/  LOP3.LUT P3, RZ, R4, 0x4, RZ, 0xc0, !PT ;  /* 0x0000000404ff7812 */ /* 0x000fe4000786c0ff */
[----:B------:R-:W-:Y:S02]  /*4450*/  IADD3 R5, R5, UR10, RZ ;  /* 0x0000000a05057c10 */ /* 0x000fe4000fffe0ff */
[----:B------:R-:W-:Y:S02]  /*4460*/  SEL R212, RZ, 0x1, P3 ;  /* 0x00000001ffd47807 */ /* 0x000fe40001800000 */
[----:B------:R-:W-:-:S13]  /*4470*/  ISETP.GE.AND P3, PT, R5, UR11, PT ;  /* 0x0000000b05007c0c */ /* 0x000fda000bf66270 */
[----:B------:R-:W-:Y:S05]  /*4480*/  @!P3 BRA `(.L_x_10490) ;  /* 0xffffffc000b4b947 */ /* 0x000fea000383ffff */
.L_x_10398:
[----:B------:R-:W0:Y:S01]  /*4490*/  S2R R0, SR_TID.X ;  /* 0x0000000000007919 */ /* 0x000e220000002100 */
        /* <DEDUP_REMOVED lines=8> */
[----:B------:R-:W2:Y:S08]  /*4520*/  LDC.64 R6, c[0x0][0x2d8] ;  /* 0x0000b600ff067b82 */ /* 0x000eb00000000a00 */
[----:B------:R-:W4:Y:S01]  /*4530*/  LDC.64 R8, c[0x0][0x2f0] ;  /* 0x0000bc00ff087b82 */ /* 0x000f220000000a00 */
[----:B0-----:R-:W-:-:S05]  /*4540*/  IMAD.WIDE.U32 R2, R11, 0x10, R2 ;  /* 0x000000100b027825 */ /* 0x001fca00078e0002 */
[----:B------:R0:W-:Y:S01]  /*4550*/  STG.E.128 desc[UR4][R2.64], R96 ;  /* 0x0000006002007986 */ /* 0x0001e2000c101d04 */
[----:B--2---:R-:W-:-:S05]  /*4560*/  IMAD.WIDE.U32 R6, R11, 0x10, R6 ;  /* 0x000000100b067825 */ /* 0x004fca00078e0006 */
[----:B------:R0:W-:Y:S01]  /*4570*/  STG.E.128 desc[UR4][R6.64], R72 ;  /* 0x0000004806007986 */ /* 0x0001e2000c101d04 */
[C---:B----4-:R-:W-:Y:S01]  /*4580*/  IMAD.WIDE.U32 R8, R11.reuse, 0x10, R8 ;  /* 0x000000100b087825 */ /* 0x050fe200078e0008 */
[----:B------:R-:W-:-:S04]  /*4590*/  IADD3 R11, R11, 0x80, RZ ;  /* 0x000000800b0b7810 */ /* 0x000fc80007ffe0ff */
[----:B------:R0:W-:Y:S03]  /*45a0*/  STG.E.128 desc[UR4][R8.64], R120 ;  /* 0x0000007808007986 */ /* 0x0001e6000c101d04 */
.L_x_10492:
[----:B------:R-:W-:Y:S05]  /*45b0*/  BSYNC B0 ;  /* 0x0000000000007941 */ /* 0x000fea0003800000 */
.L_x_10491:
[----:B------:R-:W-:Y:S01]  /*45c0*/  LOP3.LUT P3, RZ, R4, 0x1, RZ, 0xc0, !PT ;  /* 0x0000000104ff7812 */ /* 0x000fe2000786c0ff */
[----:B------:R-:W-:-:S12]  /*45d0*/  BSSY B0, `(.L_x_10493) ;  /* 0x000000c000007945 */ /* 0x000fd80003800000 */
[----:B------:R-:W-:Y:S05]  /*45e0*/  @!P3 BRA `(.L_x_10494) ;  /* 0x000000000028b947 */ /* 0x000fea0003800000 */
[----:B0-----:R-:W0:Y:S08]  /*45f0*/  LDC.64 R2, c[0x0][0x2d0] ;  /* 0x0000b400ff027b82 */ /* 0x001e300000000a00 */
        /* <DEDUP_REMOVED lines=9> */
.L_x_10494:
[----:B------:R-:W-:Y:S05]  /*4690*/  BSYNC B0 ;  /* 0x0000000000007941 */ /* 0x000fea0003800000 */
.L_x_10493:
[----:B------:R-:W-:Y:S04]  /*46a0*/  BSSY B0, `(.L_x_10495) ;  /* 0x000000c000007945 */ /* 0x000fe80003800000 */
        /* <DEDUP_REMOVED lines=11> */
.L_x_10496:
[----:B------:R-:W-:Y:S05]  /*4760*/  BSYNC B0 ;  /* 0x0000000000007941 */ /* 0x000fea0003800000 */
.L_x_10495:
        /* <DEDUP_REMOVED lines=12> */
.L_x_10498:
[----:B------:R-:W-:Y:S05]  /*4830*/  BSYNC B0 ;  /* 0x0000000000007941 */ /* 0x000fea0003800000 */
.L_x_10497:
        /* <DEDUP_REMOVED lines=12> */
.L_x_10500:
[----:B------:R-:W-:Y:S05]  /*4900*/  BSYNC B0 ;  /* 0x0000000000007941 */ /* 0x000fea0003800000 */
.L_x_10499:
[----:B------:R-:W-:-:S13]  /*4910*/  LOP3.LUT P0, RZ, R4, 0x8, RZ, 0xc0, !PT ;  /* 0x0000000804ff7812 */ /* 0x000fda000780c0ff */
[----:B------:R-:W-:Y:S05]  /*4920*/  @!P0 EXIT ;  /* 0x000000000000894d */ /* 0x000fea0003800000 */
[----:B0-----:R-:W0:Y:S08]  /*4930*/  LDC.64 R2, c[0x0][0x2d0] ;  /* 0x0000b400ff027b82 */ /* 0x001e300000000a00 */
[----:B------:R-:W2:Y:S08]  /*4940*/  LDC.64 R4, c[0x0][0x2d8] ;  /* 0x0000b600ff047b82 */ /* 0x000eb00000000a00 */
[----:B------:R-:W4:Y:S01]  /*4950*/  LDC.64 R6, c[0x0][0x2f0] ;  /* 0x0000bc00ff067b82 */ /* 0x000f220000000a00 */
[----:B0-----:R-:W-:-:S05]  /*4960*/  IMAD.WIDE.U32 R2, R11, 0x10, R2 ;  /* 0x000000100b027825 */ /* 0x001fca00078e0002 */
[----:B------:R-:W-:Y:S01]  /*4970*/  STG.E.128 desc[UR4][R2.64], R116 ;  /* 0x0000007402007986 */ /* 0x000fe2000c101d04 */
[----:B--2---:R-:W-:-:S05]  /*4980*/  IMAD.WIDE.U32 R4, R11, 0x10, R4 ;  /* 0x000000100b047825 */ /* 0x004fca00078e0004 */
[----:B------:R-:W-:Y:S01]  /*4990*/  STG.E.128 desc[UR4][R4.64], R92 ;  /* 0x0000005c04007986 */ /* 0x000fe2000c101d04 */
[----:B----4-:R-:W-:-:S05]  /*49a0*/  IMAD.WIDE.U32 R6, R11, 0x10, R6 ;  /* 0x000000100b067825 */ /* 0x010fca00078e0006 */
[----:B------:R-:W-:Y:S01]  /*49b0*/  STG.E.128 desc[UR4][R6.64], R140 ;  /* 0x0000008c06007986 */ /* 0x000fe2000c101d04 */
[----:B------:R-:W-:Y:S05]  /*49c0*/  EXIT ;  /* 0x000000000000794d */ /* 0x000fea0003800000 */
.L_x_10427:
[----:B------:R-:W-:Y:S01]  /*49d0*/  HFMA2.MMA R229, -RZ, RZ, 0, 1.847743988037109375e-06 ;  /* 0x0000001fffe57435 */ /* 0x000fe200000001ff */
[----:B------:R-:W-:Y:S02]  /*49e0*/  MOV R228, 0x10 ;  /* 0x0000001000e47802 */ /* 0x000fe40000000f00 */
[----:B-----5:R-:W-:-:S08]  /*49f0*/  MOV R224, 0xffffffff ;  /* 0xffffffff00e07802 */ /* 0x020fd00000000f00 */
[----:B01----:R-:W-:Y:S05]  /*4a00*/  WARPSYNC.COLLECTIVE R224, `(.L_x_10501) ;  /* 0x00000000e0087348 */ /* 0x003fea0003c00000 */
[----:B------:R2:W3:Y:S02]  /*4a10*/  SHFL.DOWN P5, R227, R225, R228, R229 ;  /* 0x080000e4e1e37389 */ /* 0x0004e400000a00e5 */
[----:B0123--:R-:W-:Y:S01]  /*4a20*/  ENDCOLLECTIVE ;  /* 0x000000000000791b */ /* 0x00ffe20003800000 */
.L_x_10501:
[----:B------:R-:W-:-:S05]  /*4a30*/  MOV R182, R227 ;  /* 0x000000e300b67202 */ /* 0x000fca0000000f00 */
[----:B------:R-:W-:Y:S01]  /*4a40*/  FADD.FTZ R182, R182, R225 ;  /* 0x000000e1b6b67221 */ /* 0x000fe20000010000 */
[----:B------:R-:W-:-:S07]  /*4a50*/  MOV R225, R226 ;  /* 0x000000e200e17202 */ /* 0x000fce0000000f00 */
[----:B------:R-:W-:Y:S05]  /*4a60*/  WARPSYNC.COLLECTIVE R224, `(.L_x_10502) ;  /* 0x00000000e0087348 */ /* 0x000fea0003c00000 */
[----:B------:R0:W1:Y:S02]  /*4a70*/  SHFL.DOWN P5, R227, R225, R228, R229 ;  /* 0x080000e4e1e37389 */ /* 0x00006400000a00e5 */
[----:B01----:R-:W-:Y:S01]  /*4a80*/  ENDCOLLECTIVE ;  /* 0x000000000000791b */ /* 0x003fe20003800000 */
.L_x_10502:
[----:B------:R-:W-:Y:S01]  /*4a90*/  HFMA2.MMA R228, -RZ, RZ, 0, 4.76837158203125e-07 ;  /* 0x00000008ffe47435 */ /* 0x000fe200000001ff */
[----:B------:R-:W-:Y:S02]  /*4aa0*/  MOV R225, R182 ;  /* 0x000000b600e17202 */ /* 0x000fe40000000f00 */
[----:B------:R-:W-:-:S08]  /*4ab0*/  MOV R183, R227 ;  /* 0x000000e300b77202 */ /* 0x000fd00000000f00 */
[----:B------:R-:W-:Y:S05]  /*4ac0*/  WARPSYNC.COLLECTIVE R224, `(.L_x_10503) ;  /* 0x00000000e0087348 */ /* 0x000fea0003c00000 */
[----:B------:R0:W1:Y:S02]  /*4ad0*/  SHFL.DOWN P5, R227, R225, R228, R229 ;  /* 0x080000e4e1e37389 */ /* 0x00006400000a00e5 */
[----:B01----:R-:W-:Y:S01]  /*4ae0*/  ENDCOLLECTIVE ;  /* 0x000000000000791b */ /* 0x003fe20003800000 */
.L_x_10503:
[----:B------:R-:W-:-:S05]  /*4af0*/  FADD.FTZ R183, R183, R226 ;  /* 0x000000e2b7b77221 */ /* 0x000fca0000010000 */
[----:B------:R-:W-:Y:S02]  /*4b00*/  MOV R225, R183 ;  /* 0x000000b700e17202 */ /* 0x000fe40000000f00 */
[----:B------:R-:W-:-:S07]  /*4b10*/  MOV R185, R227 ;  /* 0x000000e300b97202 */ /* 0x000fce0000000f00 */
[----:B------:R-:W-:Y:S05]  /*4b20*/  WARPSYNC.COLLECTIVE R224, `(.L_x_10504) ;  /* 0x00000000e0087348 */ /* 0x000fea0003c00000 */
[----:B------:R0:W1:Y:S02]  /*4b30*/  SHFL.DOWN P5, R227, R225, R228, R229 ;  /* 0x080000e4e1e37389 */ /* 0x00006400000a00e5 */
[----:B01----:R-:W-:Y:S01]  /*4b40*/  ENDCOLLECTIVE ;  /* 0x000000000000791b */ /* 0x003fe20003800000 */
.L_x_10504:
[----:B------:R-:W-:Y:S01]  /*4b50*/  FADD.FTZ R185, R182, R185 ;  /* 0x000000b9b6b97221 */ /* 0x000fe20000010000 */
[----:B------:R-:W-:-:S04]  /*4b60*/  HFMA2.MMA R228, -RZ, RZ, 0, 2.384185791015625e-07 ;  /* 0x00000004ffe47435 */ /* 0x000fc800000001ff */
[----:B------:R-:W-:Y:S02]  /*4b70*/  MOV R225, R185 ;  /* 0x000000b900e17202 */ /* 0x000fe40000000f00 */
[----:B------:R-:W-:-:S07]  /*4b80*/  MOV R184, R227 ;  /* 0x000000e300b87202 */ /* 0x000fce0000000f00 */
[----:B------:R-:W-:Y:S05]  /*4b90*/  WARPSYNC.COLLECTIVE R224, `(.L_x_10505) ;  /* 0x00000000e0087348 */ /* 0x000fea0003c00000 */
[----:B------:R0:W1:Y:S02]  /*4ba0*/  SHFL.DOWN P5, R227, R225, R228, R229 ;  /* 0x080000e4e1e37389 */ /* 0x00006400000a00e5 */
[----:B01----:R-:W-:Y:S01]  /*4bb0*/  ENDCOLLECTIVE ;  /* 0x000000000000791b */ /* 0x003fe20003800000 */
.L_x_10505:
[----:B------:R-:W-:-:S05]  /*4bc0*/  FADD.FTZ R184, R183, R184 ;  /* 0x000000b8b7b87221 */ /* 0x000fca0000010000 */
[----:B------:R-:W-:Y:S02]  /*4bd0*/  MOV R225, R184 ;  /* 0x000000b800e17202 */ /* 0x000fe40000000f00 */
[----:B------:R-:W-:-:S07]  /*4be0*/  MOV R186, R227 ;  /* 0x000000e300ba7202 */ /* 0x000fce0000000f00 */
[----:B------:R-:W-:Y:S05]  /*4bf0*/  WARPSYNC.COLLECTIVE R224, `(.L_x_10506) ;  /* 0x00000000e0087348 */ /* 0x000fea0003c00000 */
[----:B------:R0:W1:Y:S02]  /*4c00*/  SHFL.DOWN P5, R227, R225, R228, R229 ;  /* 0x080000e4e1e37389 */ /* 0x00006400000a00e5 */
[----:B01----:R-:W-:Y:S01]  /*4c10*/  ENDCOLLECTIVE ;  /* 0x000000000000791b */ /* 0x003fe20003800000 */
.L_x_10506:
[----:B------:R-:W-:Y:S01]  /*4c20*/  FADD.FTZ R186, R185, R186 ;  /* 0x000000bab9ba7221 */ /* 0x000fe20000010000 */
[----:B------:R-:W-:-:S04]  /*4c30*/  HFMA2.MMA R228, -RZ, RZ, 0, 1.1920928955078125e-07 ;  /* 0x00000002ffe47435 */ /* 0x000fc800000001ff */
[----:B------:R-:W-:Y:S02]  /*4c40*/  MOV R225, R186 ;  /* 0x000000ba00e17202 */ /* 0x000fe40000000f00 */
[----:B------:R-:W-:-:S07]  /*4c50*/  MOV R187, R227 ;  /* 0x000000e300bb7202 */ /* 0x000fce0000000f00 */
[----:B------:R-:W-:Y:S05]  /*4c60*/  WARPSYNC.COLLECTIVE R224, `(.L_x_10507) ;  /* 0x00000000e0087348 */ /* 0x000fea0003c00000 */
[----:B------:R0:W1:Y:S02]  /*4c70*/  SHFL.DOWN P5, R227, R225, R228, R229 ;  /* 0x080000e4e1e37389 */ /* 0x00006400000a00e5 */
[----:B01----:R-:W-:Y:S01]  /*4c80*/  ENDCOLLECTIVE ;  /* 0x000000000000791b */ /* 0x003fe20003800000 */
.L_x_10507:
[----:B------:R-:W-:-:S05]  /*4c90*/  FADD.FTZ R187, R184, R187 ;  /* 0x000000bbb8bb7221 */ /* 0x000fca0000010000 */
[----:B------:R-:W-:Y:S02]  /*4ca0*/  MOV R225, R187 ;  /* 0x000000bb00e17202 */ /* 0x000fe40000000f00 */
[----:B------:R-:W-:-:S07]  /*4cb0*/  MOV R213, R227 ;  /* 0x000000e300d57202 */ /* 0x000fce0000000f00 */
[----:B------:R-:W-:Y:S05]  /*4cc0*/  WARPSYNC.COLLECTIVE R224, `(.L_x_10508) ;  /* 0x00000000e0087348 */ /* 0x000fea0003c00000 */
[----:B------:R0:W1:Y:S02]  /*4cd0*/  SHFL.DOWN P5, R227, R225, R228, R229 ;  /* 0x080000e4e1e37389 */ /* 0x00006400000a00e5 */
[----:B01----:R-:W-:Y:S01]  /*4ce0*/  ENDCOLLECTIVE ;  /* 0x000000000000791b */ /* 0x003fe20003800000 */
.L_x_10508:
[----:B------:R-:W-:Y:S01]  /*4cf0*/  FADD.FTZ R213, R186, R213 ;  /* 0x000000d5bad57221 */ /* 0x000fe20000010000 */
[----:B------:R-:W-:-:S04]  /*4d00*/  HFMA2.MMA R228, -RZ, RZ, 0, 5.9604644775390625e-08 ;  /* 0x00000001ffe47435 */ /* 0x000fc800000001ff */
[----:B------:R-:W-:Y:S02]  /*4d10*/  MOV R225, R213 ;  /* 0x000000d500e17202 */ /* 0x000fe40000000f00 */
[----:B------:R-:W-:-:S07]  /*4d20*/  MOV R212, R227 ;  /* 0x000000e300d47202 */ /* 0x000fce0000000f00 */
[----:B------:R-:W-:Y:S05]  /*4d30*/  WARPSYNC.COLLECTIVE R224, `(.L_x_10509) ;  /* 0x00000000e0087348 */ /* 0x000fea0003c00000 */
[----:B------:R0:W1:Y:S02]  /*4d40*/  SHFL.DOWN P5, R227, R225, R228, R229 ;  /* 0x080000e4e1e37389 */ /* 0x00006400000a00e5 */
[----:B01----:R-:W-:Y:S01]  /*4d50*/  ENDCOLLECTIVE ;  /* 0x000000000000791b */ /* 0x003fe20003800000 */
.L_x_10509:
[----:B------:R-:W-:-:S05]  /*4d60*/  FADD.FTZ R182, R187, R212 ;  /* 0x000000d4bbb67221 */ /* 0x000fca0000010000 */
[----:B------:R-:W-:Y:S02]  /*4d70*/  MOV R225, R182 ;  /* 0x000000b600e17202 */ /* 0x000fe40000000f00 */
[----:B------:R-:W-:-:S07]  /*4d80*/  MOV R212, R227 ;  /* 0x000000e300d47202 */ /* 0x000fce0000000f00 */
[----:B------:R-:W-:Y:S05]  /*4d90*/  WARPSYNC.COLLECTIVE R224, `(.L_x_10510) ;  /* 0x00000000e0087348 */ /* 0x000fea0003c00000 */
[----:B------:R0:W1:Y:S02]  /*4da0*/  SHFL.DOWN P5, R227, R225, R228, R229 ;  /* 0x080000e4e1e37389 */ /* 0x00006400000a00e5 */
[----:B01----:R-:W-:Y:S01]  /*4db0*/  ENDCOLLECTIVE ;  /* 0x000000000000791b */ /* 0x003fe20003800000 */
.L_x_10510:
[----:B------:R-:W-:Y:S01]  /*4dc0*/  MOV R183, R227 ;  /* 0x000000e300b77202 */ /* 0x000fe20000000f00 */
[----:B------:R-:W-:Y:S06]  /*4dd0*/  BRA `(.L_x_10511) ;  /* 0xffffffd000547947 */ /* 0x000fec000383ffff */
.L_x_10512:
        /* <DEDUP_REMOVED lines=10> */
.L_x_11445:


//--------------------- .text._ZN10layer_norm13ln_bwd_kernelINS_13Kernel_traitsIfffffjLj3072ELj1ELj1ELj4ELj16ENS_18Kernel_traits_baseILj3072EfffffjLj128EEEEELb0ELb1ELb1ELb1EEEvNS_9BwdParamsE --------------------------
	.section	.text._ZN10layer_norm13ln_bwd_kernelINS_13Kernel_traitsIfffffjLj3072ELj1ELj1ELj4ELj16ENS_18Kernel_traits_baseILj3072EfffffjLj128EEEEELb0ELb1ELb1ELb1EEEvNS_9BwdParamsE,"ax",@progbits
	.align	128
        .global         _ZN10layer_norm13ln_bwd_kernelINS_13Kernel_traitsIfffffjLj3072ELj1ELj1ELj4ELj16ENS_18Kernel_traits_baseILj3072EfffffjLj128EEEEELb0ELb1ELb1ELb1EEEvNS_9BwdParamsE
        .type           _ZN10layer_norm13ln_bwd_kernelINS_13Kernel_traitsIfffffjLj3072ELj1ELj1ELj4ELj16ENS_18Kernel_traits_baseILj3072EfffffjLj128EEEEELb0ELb1ELb1ELb1EEEvNS_9BwdParamsE,@function
        .size           _ZN10layer_norm13ln_bwd_kernelINS_13Kernel_traitsIfffffjLj3072ELj1ELj1ELj4ELj16ENS_18Kernel_traits_baseILj3072EfffffjLj128EEEEELb0ELb1ELb1ELb1EEEvNS_9BwdParamsE,(.L_x_11446 - _ZN10layer_norm13ln_bwd_kernelINS_13Kernel_traitsIfffffjLj3072ELj1ELj1ELj4ELj16ENS_18Kernel_traits_baseILj3072EfffffjLj128EEEEELb0ELb1ELb1ELb1EEEvNS_9BwdParamsE)
        .other          _ZN10layer_norm13ln_bwd_kernelINS_13Kernel_traitsIfffffjLj3072ELj1ELj1ELj4ELj16ENS_18Kernel_traits_baseILj3072EfffffjLj128EEEEELb0ELb1ELb1ELb1EEEvNS_9BwdParamsE,@"STO_CUDA_ENTRY STV_DEFAULT"
_ZN10layer_norm13ln_bwd_kernelINS_13Kernel_traitsIfffffjLj3072ELj1ELj1ELj4ELj16ENS_18Kernel_traits_baseILj3072EfffffjLj128EEEEELb0ELb1ELb1ELb1EEEvNS_9BwdParamsE:
.text._ZN10layer_norm13ln_bwd_kernelINS_13Kernel_traitsIfffffjLj3072ELj1ELj1ELj4ELj16ENS_18Kernel_traits_baseILj3072EfffffjLj128EEEEELb0ELb1ELb1ELb1EEEvNS_9BwdParamsE:
        /* <DEDUP_REMOVED lines=49> */
.L_x_10513:
        /* <DEDUP_REMOVED lines=58> */
.L_x_10567:
        /* <DEDUP_REMOVED lines=44> */
.L_x_10516:
        /* <DEDUP_REMOVED lines=10> */
[----:B-1----:R-:W-:Y:S01]  /*0a10*/  IMAD.WIDE.U32 R12, R0, 0x10, R208 ;  /* 0x00000010000c7825 */ /* 0x002fe200078e00d0 */
[----:B------:R-:W-:-:S03]  /*0a20*/  IADD3 R189, R3, 0x100, RZ ;  /* 0x0000010003bd7810 */ /* 0x000fc60007ffe0ff */
[--C-:B------:R-:W-:Y:S02]  /*0a30*/  IMAD.WIDE.U32 R176, R219, 0x10, R208.reuse ;  /* 0x00000010dbb07825 */ /* 0x100fe400078e00d0 */
[----:B------:R-:W4:Y:S02]  /*0a40*/  LDG.E.128 R12, desc[UR4][R12.64] ;  /* 0x000000040c0c7981 */ /* 0x000f24000c1e1d00 */
[----:B0-----:R-:W-:Y:S02]  /*0a50*/  IMAD.WIDE.U32 R184, R218, 0x10, R208 ;  /* 0x00000010dab87825 */ /* 0x001fe400078e00d0 */
[----:B------:R-:W4:Y:S02]  /*0a60*/  LDG.E.128 R176, desc[UR4][R176.64] ;  /* 0x00000004b0b07981 */ /* 0x000f24000c1e1d00 */
[----:B--2---:R-:W-:Y:S02]  /*0a70*/  IMAD.WIDE.U32 R172, R3, 0x10, R8 ;  /* 0x0000001003ac7825 */ /* 0x004fe400078e0008 */
[----:B------:R-:W2:Y:S02]  /*0a80*/  LDG.E.128 R184, desc[UR4][R184.64] ;  /* 0x00000004b8b87981 */ /* 0x000ea4000c1e1d00 */
[----:B------:R-:W-:-:S02]  /*0a90*/  IMAD.WIDE.U32 R192, R11, 0x10, R208 ;  /* 0x000000100bc07825 */ /* 0x000fc400078e00d0 */
[----:B------:R-:W2:Y:S01]  /*0aa0*/  LDG.E.128 R172, desc[UR4][R172.64] ;  /* 0x00000004acac7981 */ /* 0x000ea2000c1e1d00 */
[----:B------:R-:W-:Y:S01]  /*0ab0*/  IADD3 R181, R3, 0x80, RZ ;  /* 0x0000008003b57810 */ /* 0x000fe20007ffe0ff */
[--C-:B------:R-:W-:Y:S02]  /*0ac0*/  IMAD.WIDE.U32 R188, R189, 0x10, R8.reuse ;  /* 0x00000010bdbc7825 */ /* 0x100fe400078e0008 */
[----:B------:R-:W2:Y:S04]  /*0ad0*/  LDG.E.128 R192, desc[UR4][R192.64] ;  /* 0x00000004c0c07981 */ /* 0x000ea8000c1e1d00 */
[----:B------:R-:W2:Y:S01]  /*0ae0*/  LDG.E.128 R188, desc[UR4][R188.64] ;  /* 0x00000004bcbc7981 */ /* 0x000ea2000c1e1d00 */
[----:B------:R-:W-:-:S06]  /*0af0*/  IMAD.WIDE.U32 R180, R181, 0x10, R8 ;  /* 0x00000010b5b47825 */ /* 0x000fcc00078e0008 */
[----:B------:R-:W2:Y:S01]  /*0b00*/  LDG.E.128 R180, desc[UR4][R180.64] ;  /* 0x00000004b4b47981 */ /* 0x000ea2000c1e1d00 */
[----:B------:R-:W-:-:S05]  /*0b10*/  IADD3 R197, R3, 0x180, RZ ;  /* 0x0000018003c57810 */ /* 0x000fca0007ffe0ff */
        /* <DEDUP_REMOVED lines=32> */
[C---:B------:R-:W-:Y:S01]  /*0d20*/  FMUL.FTZ R10, R2.reuse, R13 ;  /* 0x0000000d020a7220 */ /* 0x040fe20000410000 */
[C---:B--2---:R-:W-:Y:S01]  /*0d30*/  FADD.FTZ R185, -R229.reuse, R185 ;  /* 0x000000b9e5b97221 */ /* 0x044fe20000010100 */
[C---:B------:R-:W-:Y:S01]  /*0d40*/  FADD.FTZ R13, -R229.reuse, R178 ;  /* 0x000000b2e50d7221 */ /* 0x040fe20000010100 */
[C---:B------:R-:W-:Y:S01]  /*0d50*/  FADD.FTZ R177, -R229.reuse, R177 ;  /* 0x000000b1e5b17221 */ /* 0x040fe20000010100 */
[C---:B------:R-:W-:Y:S01]  /*0d60*/  FADD.FTZ R187, -R229.reuse, R187 ;  /* 0x000000bbe5bb7221 */ /* 0x040fe20000010100 */
[----:B------:R-:W-:Y:S01]  /*0d70*/  FMUL.FTZ R178, R2, R185 ;  /* 0x000000b902b27220 */ /* 0x000fe20000410000 */
[C---:B------:R-:W-:Y:S01]  /*0d80*/  FADD.FTZ R9, -R229.reuse, R14 ;  /* 0x0000000ee5097221 */ /* 0x040fe20000010100 */
[----:B------:R-:W-:Y:S01]  /*0d90*/  FFMA.FTZ R88, R172, R3, R88 ;  /* 0x00000003ac587223 */ /* 0x000fe20000010058 */
[----:B------:R-:W-:Y:S01]  /*0da0*/  FADD.FTZ R112, R112, R172 ;  /* 0x000000ac70707221 */ /* 0x000fe20000010000 */
[----:B------:R-:W-:Y:S01]  /*0db0*/  FMUL.FTZ R12, R2, R15 ;  /* 0x0000000f020c7220 */ /* 0x000fe20000410000 */
[----:B------:R-:W-:Y:S01]  /*0dc0*/  FMUL.FTZ R172, R84, R172 ;  /* 0x000000ac54ac7220 */ /* 0x000fe20000410000 */
[C---:B------:R-:W-:Y:S01]  /*0dd0*/  FADD.FTZ R185, -R229.reuse, R192 ;  /* 0x000000c0e5b97221 */ /* 0x040fe20000010100 */
[----:B------:R-:W-:Y:S01]  /*0de0*/  FADD.FTZ R15, -R229, R176 ;  /* 0x000000b0e50f7221 */ /* 0x000fe20000010100 */
[C---:B------:R-:W-:Y:S01]  /*0df0*/  FMUL.FTZ R176, R2.reuse, R177 ;  /* 0x000000b102b07220 */ /* 0x040fe20000410000 */
[C---:B0-----:R-:W-:Y:S01]  /*0e00*/  FMUL.FTZ R220, R2.reuse, R187 ;  /* 0x000000bb02dc7220 */ /* 0x041fe20000410000 */
[----:B------:R-:W-:Y:S01]  /*0e10*/  FFMA.FTZ R97, R189, R178, R97 ;  /* 0x000000b2bd617223 */ /* 0x000fe20000010061 */
[----:B------:R-:W-:Y:S01]  /*0e20*/  FADD.FTZ R121, R121, R189 ;  /* 0x000000bd79797221 */ /* 0x000fe20000010000 */
[----:B------:R-:W-:Y:S01]  /*0e30*/  FMUL.FTZ R221, R77, R189 ;  /* 0x000000bd4ddd7220 */ /* 0x000fe20000410000 */
[----:B------:R-:W-:Y:S01]  /*0e40*/  FADD.FTZ R193, -R229, R193 ;  /* 0x000000c1e5c17221 */ /* 0x000fe20000010100 */
[C---:B------:R-:W-:Y:S01]  /*0e50*/  FMUL.FTZ R9, R2.reuse, R9 ;  /* 0x0000000902097220 */ /* 0x040fe20000410000 */
[----:B------:R-:W-:Y:S01]  /*0e60*/  FFMA.FTZ R89, R173, R10, R89 ;  /* 0x0000000aad597223 */ /* 0x000fe20000010059 */
[----:B------:R-:W-:Y:S01]  /*0e70*/  FADD.FTZ R113, R113, R173 ;  /* 0x000000ad71717221 */ /* 0x000fe20000010000 */
[C---:B------:R-:W-:Y:S01]  /*0e80*/  FADD.FTZ R177, -R229.reuse, R184 ;  /* 0x000000b8e5b17221 */ /* 0x040fe20000010100 */
[C---:B------:R-:W-:Y:S01]  /*0e90*/  FADD.FTZ R187, -R229.reuse, R194 ;  /* 0x000000c2e5bb7221 */ /* 0x040fe20000010100 */
[----:B------:R-:W-:Y:S01]  /*0ea0*/  FADD.FTZ R189, -R229, R195 ;  /* 0x000000c3e5bd7221 */ /* 0x000fe20000010100 */
[----:B------:R-:W-:Y:S01]  /*0eb0*/  FMUL.FTZ R173, R85, R173 ;  /* 0x000000ad55ad7220 */ /* 0x000fe20000410000 */
[C---:B------:R-:W-:Y:S01]  /*0ec0*/  FMUL.FTZ R195, R2.reuse, R185 ;  /* 0x000000b902c37220 */ /* 0x040fe20000410000 */
[----:B------:R-:W-:Y:S01]  /*0ed0*/  FADD.FTZ R184, RZ, R172 ;  /* 0x000000acffb87221 */ /* 0x000fe20000010000 */
[----:B------:R-:W-:Y:S01]  /*0ee0*/  FFMA.FTZ R185, R3, R172, RZ ;  /* 0x000000ac03b97223 */ /* 0x000fe200000100ff */
        /* <DEDUP_REMOVED lines=8> */
[C---:B------:R-:W-:Y:S01]  /*0f70*/  FMUL.FTZ R14, R2.reuse, R179 ;  /* 0x000000b3020e7220 */ /* 0x040fe20000410000 */
[----:B------:R-:W-:Y:S01]  /*0f80*/  FFMA.FTZ R91, R175, R12, R91 ;  /* 0x0000000caf5b7223 */ /* 0x000fe2000001005b */
[----:B------:R-:W-:Y:S01]  /*0f90*/  FADD.FTZ R115, R115, R175 ;  /* 0x000000af73737221 */ /* 0x000fe20000010000 */
[----:B------:R-:W-:Y:S01]  /*0fa0*/  FMUL.FTZ R15, R2, R15 ;  /* 0x0000000f020f7220 */ /* 0x000fe20000410000 */
        /* <DEDUP_REMOVED lines=57> */
[----:B------:R-:W-:Y:S01]  /*1340*/  FFMA.FTZ R103, R199, R192, R103 ;  /* 0x000000c0c7677223 */ /* 0x000fe20000010067 */
[----:B------:R-:W-:Y:S01]  /*1350*/  FADD.FTZ R127, R127, R199 ;  /* 0x000000c77f7f7221 */ /* 0x000fe20000010000 */
[----:B------:R-:W-:Y:S01]  /*1360*/  FADD.FTZ R191, -R229, R202 ;  /* 0x000000cae5bf7221 */ /* 0x000fe20000010100 */
[----:B------:R-:W-:Y:S01]  /*1370*/  FMUL.FTZ R199, R75, R199 ;  /* 0x000000c74bc77220 */ /* 0x000fe20000410000 */
[----:B------:R-:W-:Y:S01]  /*1380*/  FADD.FTZ R186, R187, R198 ;  /* 0x000000c6bbba7221 */ /* 0x000fe20000010000 */
[----:B------:R-:W-:Y:S01]  /*1390*/  FADD.FTZ R189, -R229, R200 ;  /* 0x000000c8e5bd7221 */ /* 0x000fe20000010100 */
[----:B------:R-:W-:Y:S01]  /*13a0*/  FFMA.FTZ R185, R193, R198, R184 ;  /* 0x000000c6c1b97223 */ /* 0x000fe200000100b8 */
[C---:B------:R-:W-:Y:S01]  /*13b0*/  FMUL.FTZ R202, R2.reuse, R201 ;  /* 0x000000c902ca7220 */ /* 0x040fe20000410000 */
[----:B------:R-:W-:Y:S01]  /*13c0*/  FMUL.FTZ R201, R2, R191 ;  /* 0x000000bf02c97220 */ /* 0x000fe20000410000 */
[C---:B------:R-:W-:Y:S01]  /*13d0*/  FADD.FTZ R217, -R229.reuse, R203 ;  /* 0x000000cbe5d97221 */ /* 0x040fe20000010100 */
        /* <DEDUP_REMOVED lines=8> */
[----:B------:R-:W-:Y:S01]  /*1460*/  FADD.FTZ R189, -R229, R208 ;  /* 0x000000d0e5bd7221 */ /* 0x000fe20000010100 */
[----:B------:R-:W-:Y:S01]  /*1470*/  FFMA.FTZ R185, R203, R230, R186 ;  /* 0x000000e6cbb97223 */ /* 0x000fe200000100ba */
[C---:B------:R-:W-:Y:S01]  /*1480*/  FMUL.FTZ R208, R2.reuse, R209 ;  /* 0x000000d102d07220 */ /* 0x040fe20000410000 */
        /* <DEDUP_REMOVED lines=45> */
.L_x_10517:
[----:B------:R-:W-:Y:S05]  /*1760*/  BSYNC B0 ;  /* 0x0000000000007941 */ /* 0x000fea0003800000 */
.L_x_10515:
        /* <DEDUP_REMOVED lines=25> */
.L_x_10578:
[----:B-----5:R-:W-:Y:S01]  /*1900*/  ISETP.GE.AND P4, PT, R227, 0x1, PT ;  /* 0x00000001e300780c */ /* 0x020fe20003f86270 */
[----:B------:R-:W3:Y:S01]  /*1910*/  S2R R191, SR_CgaCtaId ;  /* 0x0000000000bf7919 */ /* 0x000ee20000008800 */
[----:B------:R-:W-:Y:S01]  /*1920*/  @!P0 LOP3.LUT R187, R187, 0x3, RZ, 0xc0, !PT ;  /* 0x00000003bbbb8812 */ /* 0x000fe200078ec0ff */
[----:B------:R-:W-:Y:S01]  /*1930*/  HFMA2.MMA R215, -RZ, RZ, 0, 0 ;  /* 0x00000000ffd77435 */ /* 0x000fe200000001ff */
[----:B--2---:R-:W-:Y:S01]  /*1940*/  FADD.FTZ R205, R189, R188 ;  /* 0x000000bcbdcd7221 */ /* 0x004fe20000010000 */
[----:B------:R-:W-:Y:S05]  /*1950*/  WARPSYNC.ALL ;  /* 0x0000000000007948 */ /* 0x000fea0003800000 */
[----:B------:R-:W-:-:S03]  /*1960*/  @!P0 IADD3 R187, R186, R187, RZ ;  /* 0x000000bbbabb8210 */ /* 0x000fc60007ffe0ff */
[----:B------:R-:W-:Y:S01]  /*1970*/  @P4 IADD3 R227, R227, -0x1, RZ ;  /* 0xffffffffe3e34810 */ /* 0x000fe20007ffe0ff */
[----:B------:R-:W0:Y:S04]  /*1980*/  @P4 LDC.64 R184, c[0x0][0x220] ;  /* 0x00008800ffb84b82 */ /* 0x000e280000000a00 */
[----:B------:R-:W-:Y:S01]  /*1990*/  @P4 IMAD R227, R227, R226, RZ ;  /* 0x000000e2e3e34224 */ /* 0x000fe200078e02ff */
[----:B------:R-:W-:-:S03]  /*19a0*/  ISETP.NE.U32.AND P1, PT, RZ, UR12, PT ;  /* 0x0000000cff007c0c */ /* 0x000fc6000bf25070 */
[----:B------:R-:W2:Y:S01]  /*19b0*/  @P4 LDC R232, c[0x0][0x29c] ;  /* 0x0000a700ffe84b82 */ /* 0x000ea20000000800 */
[----:B------:R-:W-:-:S04]  /*19c0*/  @P4 SHF.R.S32.HI R190, RZ, 0x1f, R227 ;  /* 0x0000001fffbe4819 */ /* 0x000fc800000114e3 */
[----:B------:R-:W-:Y:S02]  /*19d0*/  @P4 LEA.HI R204, R190, R227, RZ, 0x2 ;  /* 0x000000e3becc4211 */ /* 0x000fe400078f10ff */
[----:B------:R-:W-:Y:S01]  /*19e0*/  MOV R190, 0x400 ;  /* 0x0000040000be7802 */ /* 0x000fe20000000f00 */
[----:B------:R-:W4:Y:S01]  /*19f0*/  @P4 LDC R233, c[0x0][0x29c] ;  /* 0x0000a700ffe94b82 */ /* 0x000f220000000800 */
[----:B------:R-:W-:Y:S01]  /*1a00*/  @P4 LEA.HI.SX32 R215, R204, R225, 0x1e ;  /* 0x000000e1ccd74211 */ /* 0x000fe200078ff2ff */
[----:B-1----:R-:W-:Y:S01]  /*1a10*/  FADD.FTZ R204, R216, R217 ;  /* 0x000000d9d8cc7221 */ /* 0x002fe20000010000 */
[----:B---3--:R-:W-:-:S04]  /*1a20*/  LEA R190, R191, R190, 0x18 ;  /* 0x000000bebfbe7211 */ /* 0x008fc800078ec0ff */
[----:B------:R-:W-:Y:S01]  /*1a30*/  @!P0 LEA R225, R187, R190, 0x3 ;  /* 0x000000bebbe18211 */ /* 0x000fe200078e18ff */
[----:B0-----:R-:W-:-:S04]  /*1a40*/  @P4 IMAD.WIDE.U32 R216, R215, 0x10, R184 ;  /* 0x00000010d7d84825 */ /* 0x001fc800078e00b8 */
[----:B------:R0:W-:Y:S01]  /*1a50*/  @!P0 STS.64 [R225+0x3000], R204 ;  /* 0x003000cce1008388 */ /* 0x0001e20000000a00 */
[----:B------:R-:W-:Y:S01]  /*1a60*/  BAR.SYNC.DEFER_BLOCKING 0x0 ;  /* 0x0000000000007b1d */ /* 0x000fe20000010000 */
[----:B------:R-:W-:Y:S02]  /*1a70*/  LEA R226, R186, R190, 0x3 ;  /* 0x000000bebae27211 */ /* 0x000fe400078e18ff */
[----:B------:R-:W-:-:S05]  /*1a80*/  ISETP.NE.AND.EX P1, PT, RZ, UR13, PT, P1 ;  /* 0x0000000dff007c0c */ /* 0x000fca000bf25310 */
[----:B0-----:R-:W0:Y:S01]  /*1a90*/  @P4 LDC.64 R204, c[0x0][0x220] ;  /* 0x00008800ffcc4b82 */ /* 0x001e220000000a00 */
[----:B------:R-:W1:Y:S04]  /*1aa0*/  LDS.128 R184, [R226+0x3000] ;  /* 0x00300000e2b87984 */ /* 0x000e680000000c00 */
[----:B------:R-:W3:Y:S04]  /*1ab0*/  LDS.128 R188, [R226+0x3010] ;  /* 0x00301000e2bc7984 */ /* 0x000ee80000000c00 */
[----:B------:R2:W5:Y:S01]  /*1ac0*/  @P4 LDG.E.128 R160, desc[UR4][R216.64] ;  /* 0x00000004d8a04981 */ /* 0x000562000c1e1d00 */
[----:B------:R-:W-:Y:S01]  /*1ad0*/  ISETP.NE.AND P2, PT, R4, RZ, PT ;  /* 0x000000ff0400720c */ /* 0x000fe20003f45270 */
[----:B------:R-:W-:Y:S01]  /*1ae0*/  BSSY B0, `(.L_x_10519) ;  /* 0x000001f000007945 */ /* 0x000fe20003800000 */
[----:B------:R-:W-:-:S02]  /*1af0*/  @!P6 ISETP.NE.U32.AND P0, PT, R7, RZ, PT ;  /* 0x000000ff0700e20c */ /* 0x000fc40003f05070 */
[----:B------:R-:W-:Y:S02]  /*1b00*/  ISETP.NE.U32.AND P3, PT, RZ, UR12, PT ;  /* 0x0000000cff007c0c */ /* 0x000fe4000bf65070 */
[----:B------:R-:W-:Y:S01]  /*1b10*/  @!P6 ISETP.NE.AND.EX P0, PT, R8, RZ, PT, P0 ;  /* 0x000000ff0800e20c */ /* 0x000fe20003f05300 */
[----:B--2---:R-:W2:Y:S01]  /*1b20*/  @P1 LDC.64 R216, c[0x0][0x308] ;  /* 0x0000c200ffd81b82 */ /* 0x004ea20000000a00 */
[----:B-1----:R-:W-:-:S04]  /*1b30*/  FADD.FTZ R227, RZ, R184 ;  /* 0x000000b8ffe37221 */ /* 0x002fc80000010000 */
[----:B------:R-:W-:-:S03]  /*1b40*/  FADD.FTZ R227, R186, R227 ;  /* 0x000000e3bae37221 */ /* 0x000fc60000010000 */
[----:B------:R-:W1:Y:S01]  /*1b50*/  @P4 LDC R186, c[0x0][0x29c] ;  /* 0x0000a700ffba4b82 */ /* 0x000e620000000800 */
[----:B---3--:R-:W-:Y:S01]  /*1b60*/  FADD.FTZ R227, R227, R188 ;  /* 0x000000bce3e37221 */ /* 0x008fe20000010000 */
[----:B------:R-:W-:-:S03]  /*1b70*/  FADD.FTZ R188, RZ, R185 ;  /* 0x000000b9ffbc7221 */ /* 0x000fc60000010000 */
[----:B------:R-:W-:Y:S01]  /*1b80*/  FADD.FTZ R227, R190, R227 ;  /* 0x000000e3bee37221 */ /* 0x000fe20000010000 */
[----:B------:R-:W-:Y:S02]  /*1b90*/  FADD.FTZ R188, R187, R188 ;  /* 0x000000bcbbbc7221 */ /* 0x000fe40000010000 */
[----:B------:R-:W3:Y:S01]  /*1ba0*/  @P4 LDC R190, c[0x0][0x29c] ;  /* 0x0000a700ffbe4b82 */ /* 0x000ee20000000800 */
        /* <DEDUP_REMOVED lines=11> */
[----:B--2-4-:R-:W-:Y:S08]  /*1c60*/  @!P6 BRA `(.L_x_10520) ;  /* 0x000000000018e947 */ /* 0x014ff00003800000 */
[----:B------:R-:W-:Y:S01]  /*1c70*/  ISETP.NE.U32.AND P2, PT, R7, RZ, PT ;  /* 0x000000ff0700720c */ /* 0x000fe20003f45070 */
[----:B------:R-:W-:-:S03]  /*1c80*/  FFMA.FTZ R187, R3, R226, R225 ;  /* 0x000000e203bb7223 */ /* 0x000fc600000100e1 */
[----:B------:R-:W-:Y:S01]  /*1c90*/  ISETP.NE.AND.EX P2, PT, R8, RZ, PT, P2 ;  /* 0x000000ff0800720c */ /* 0x000fe20003f45320 */
[----:B------:R-:W-:-:S04]  /*1ca0*/  FADD.FTZ R187, R172, -R187 ;  /* 0x800000bbacbb7221 */ /* 0x000fc80000010000 */
[----:B------:R-:W-:-:S08]  /*1cb0*/  FMUL.FTZ R187, R2, R187 ;  /* 0x000000bb02bb7220 */ /* 0x000fd00000410000 */
[----:B------:R-:W-:-:S07]  /*1cc0*/  @P2 FADD.FTZ R187, R36, R187 ;  /* 0x000000bb24bb2221 */ /* 0x000fce0000010000 */
.L_x_10520:
[----:B------:R-:W-:Y:S05]  /*1cd0*/  BSYNC B0 ;  /* 0x0000000000007941 */ /* 0x000fea0003800000 */
.L_x_10519:
        /* <DEDUP_REMOVED lines=8> */
.L_x_10522:
[----:B------:R-:W-:Y:S05]  /*1d60*/  BSYNC B0 ;  /* 0x0000000000007941 */ /* 0x000fea0003800000 */
.L_x_10521:
        /* <DEDUP_REMOVED lines=21> */
.L_x_10524:
[----:B------:R-:W-:Y:S05]  /*1ec0*/  BSYNC B0 ;  /* 0x0000000000007941 */ /* 0x000fea0003800000 */
.L_x_10523:
[----:B------:R-:W-:Y:S01]  /*1ed0*/  BSSY B0, `(.L_x_10525) ;  /* 0x000000b000007945 */ /* 0x000fe20003800000 */
[C---:B-1----:R-:W-:Y:S01]  /*1ee0*/  @P4 FMUL.FTZ R235, R187.reuse, R186 ;  /* 0x000000babbeb4220 */ /* 0x042fe20000410000 */
        /* <DEDUP_REMOVED lines=9> */
.L_x_10526:
[----:B------:R-:W-:Y:S05]  /*1f80*/  BSYNC B0 ;  /* 0x0000000000007941 */ /* 0x000fea0003800000 */
.L_x_10525:
[C---:B---3--:R-:W-:Y:S01]  /*1f90*/  @P4 FMUL.FTZ R190, R228.reuse, R190 ;  /* 0x000000bee4be4220 */ /* 0x048fe20000410000 */
        /* <DEDUP_REMOVED lines=35> */
.L_x_10528:
[----:B------:R-:W-:Y:S05]  /*21d0*/  BSYNC B0 ;  /* 0x0000000000007941 */ /* 0x000fea0003800000 */
.L_x_10527:
        /* <DEDUP_REMOVED lines=8> */
.L_x_10530:
[----:B------:R-:W-:Y:S05]  /*2260*/  BSYNC B0 ;  /* 0x0000000000007941 */ /* 0x000fea0003800000 */
.L_x_10529:
        /* <DEDUP_REMOVED lines=19> */
.L_x_10532:
[----:B------:R-:W-:Y:S05]  /*23a0*/  BSYNC B0 ;  /* 0x0000000000007941 */ /* 0x000fea0003800000 */
.L_x_10531:
        /* <DEDUP_REMOVED lines=11> */
.L_x_10534:
[----:B------:R-:W-:Y:S05]  /*2460*/  BSYNC B0 ;  /* 0x0000000000007941 */ /* 0x000fea0003800000 */
.L_x_10533:
        /* <DEDUP_REMOVED lines=23> */
[----:B------:R-:W-:-:S07]  /*25e0*/  @!P6 FSEL R186, R29, RZ, P2 ;  /* 0x000000ff1dbae208 */ /* 0x000fce0001000000 */
[----:B------:R-:W4:Y:S01]  /*25f0*/  @P4 LDC R234, c[0x0][0x29c] ;  /* 0x0000a700ffea4b82 */ /* 0x000f220000000800 */
[----:B--2---:R-:W-:-:S07]  /*2600*/  @P1 IMAD.WIDE.U32 R218, R218, 0x10, R216 ;  /* 0x00000010dada1825 */ /* 0x004fce00078e00d8 */
        /* <DEDUP_REMOVED lines=10> */
.L_x_10536:
[----:B------:R-:W-:Y:S05]  /*26b0*/  BSYNC B0 ;  /* 0x0000000000007941 */ /* 0x000fea0003800000 */
.L_x_10535:
        /* <DEDUP_REMOVED lines=8> */
.L_x_10538:
[----:B------:R-:W-:Y:S05]  /*2740*/  BSYNC B0 ;  /* 0x0000000000007941 */ /* 0x000fea0003800000 */
.L_x_10537:
        /* <DEDUP_REMOVED lines=19> */
.L_x_10540:
[----:B------:R-:W-:Y:S05]  /*2880*/  BSYNC B0 ;  /* 0x0000000000007941 */ /* 0x000fea0003800000 */
.L_x_10539:
        /* <DEDUP_REMOVED lines=11> */
.L_x_10542:
[----:B------:R-:W-:Y:S05]  /*2940*/  BSYNC B0 ;  /* 0x0000000000007941 */ /* 0x000fea0003800000 */
.L_x_10541:
        /* <DEDUP_REMOVED lines=36> */
.L_x_10544:
[----:B------:R-:W-:Y:S05]  /*2b90*/  BSYNC B0 ;  /* 0x0000000000007941 */ /* 0x000fea0003800000 */
.L_x_10543:
        /* <DEDUP_REMOVED lines=8> */
.L_x_10546:
[----:B------:R-:W-:Y:S05]  /*2c20*/  BSYNC B0 ;  /* 0x0000000000007941 */ /* 0x000fea0003800000 */
.L_x_10545:
        /* <DEDUP_REMOVED lines=19> */
.L_x_10548:
[----:B------:R-:W-:Y:S05]  /*2d60*/  BSYNC B0 ;  /* 0x0000000000007941 */ /* 0x000fea0003800000 */
.L_x_10547:
        /* <DEDUP_REMOVED lines=11> */
.L_x_10550:
[----:B------:R-:W-:Y:S05]  /*2e20*/  BSYNC B0 ;  /* 0x0000000000007941 */ /* 0x000fea0003800000 */
.L_x_10549:
        /* <DEDUP_REMOVED lines=23> */
[----:B------:R-:W-:Y:S02]  /*2fa0*/  @!P6 ISETP.NE.U32.AND P0, PT, R7, RZ, PT ;  /* 0x000000ff0700e20c */ /* 0x000fe40003f05070 */
[----:B------:R-:W-:-:S05]  /*2fb0*/  @!P6 FSEL R186, R21, RZ, P2 ;  /* 0x000000ff15bae208 */ /* 0x000fca0001000000 */
        /* <DEDUP_REMOVED lines=12> */
.L_x_10552:
[----:B------:R-:W-:Y:S05]  /*3080*/  BSYNC B0 ;  /* 0x0000000000007941 */ /* 0x000fea0003800000 */
.L_x_10551:
        /* <DEDUP_REMOVED lines=8> */
.L_x_10554:
[----:B------:R-:W-:Y:S05]  /*3110*/  BSYNC B0 ;  /* 0x0000000000007941 */ /* 0x000fea0003800000 */
.L_x_10553:
[----:B------:R-:W-:Y:S01]  /*3120*/  @!P6 ISETP.NE.U32.AND P2, PT, R7, RZ, PT ;  /* 0x000000ff0700e20c */ /* 0x000fe20003f45070 */
[----:B0-----:R-:W-:-:S04]  /*3130*/  @P4 IMAD.WIDE.U32 R190, R11, 0x10, R184 ;  /* 0x000000100bbe4825 */ /* 0x001fc800078e00b8 */
[C---:B------:R-:W-:Y:S01]  /*3140*/  @P4 FMUL.FTZ R11, R187.reuse, R228 ;  /* 0x000000e4bb0b4220 */ /* 0x040fe20000410000 */
[----:B------:R-:W-:Y:S01]  /*3150*/  BSSY B0, `(.L_x_10555) ;  /* 0x0000010000007945 */ /* 0x000fe20003800000 */
[----:B------:R-:W-:Y:S01]  /*3160*/  @!P6 ISETP.NE.AND.EX P2, PT, R8, RZ, PT, P2 ;  /* 0x000000ff0800e20c */ /* 0x000fe20003f45320 */
[----:B------:R-:W-:Y:S01]  /*3170*/  @P4 FMUL.FTZ R216, R186, R227 ;  /* 0x000000e3bad84220 */ /* 0x000fe20000410000 */
[----:B------:R-:W-:Y:S01]  /*3180*/  SEL R184, R187, R164, P3 ;  /* 0x000000a4bbb87207 */ /* 0x000fe20001800000 */
[----:B------:R-:W-:Y:S01]  /*3190*/  @P4 FMUL.FTZ R168, R44, R11 ;  /* 0x0000000b2ca84220 */ /* 0x000fe20000410000 */
[----:B------:R-:W-:Y:S02]  /*31a0*/  @!P6 ISETP.NE.AND.EX P0, PT, R8, RZ, PT, P0 ;  /* 0x000000ff0800e20c */ /* 0x000fe40003f05300 */
[----:B------:R-:W-:Y:S02]  /*31b0*/  IADD3 R215, R215, 0x280, RZ ;  /* 0x00000280d7d77810 */ /* 0x000fe40007ffe0ff */
[----:B------:R-:W-:-:S02]  /*31c0*/  SEL R185, R186, R165, P3 ;  /* 0x000000a5bab97207 */ /* 0x000fc40001800000 */
        /* <DEDUP_REMOVED lines=8> */
.L_x_10556:
[----:B------:R-:W-:Y:S05]  /*3250*/  BSYNC B0 ;  /* 0x0000000000007941 */ /* 0x000fea0003800000 */
.L_x_10555:
        /* <DEDUP_REMOVED lines=11> */
.L_x_10558:
[----:B------:R-:W-:Y:S05]  /*3310*/  BSYNC B0 ;  /* 0x0000000000007941 */ /* 0x000fea0003800000 */
.L_x_10557:
        /* <DEDUP_REMOVED lines=20> */
[----:B------:R-:W-:Y:S02]  /*3460*/  @!P6 FSEL R11, R16, RZ, P0 ;  /* 0x000000ff100be208 */ /* 0x000fe40000000000 */
[----:B------:R-:W-:Y:S02]  /*3470*/  @!P6 ISETP.NE.U32.AND P0, PT, R7, RZ, PT ;  /* 0x000000ff0700e20c */ /* 0x000fe40003f05070 */
[----:B0-----:R-:W-:Y:S01]  /*3480*/  @!P6 FSEL R184, R17, RZ, P2 ;  /* 0x000000ff11b8e208 */ /* 0x001fe20001000000 */
[----:B------:R-:W0:Y:S01]  /*3490*/  @P4 LDC R218, c[0x0][0x29c] ;  /* 0x0000a700ffda4b82 */ /* 0x000e220000000800 */
[----:B-1----:R-:W-:Y:S09]  /*34a0*/  @!P6 BRA `(.L_x_10560) ;  /* 0x000000000018e947 */ /* 0x002ff20003800000 */
[----:B------:R-:W-:Y:S01]  /*34b0*/  ISETP.NE.U32.AND P2, PT, R7, RZ, PT ;  /* 0x000000ff0700720c */ /* 0x000fe20003f45070 */
[----:B------:R-:W-:-:S03]  /*34c0*/  FFMA.FTZ R11, R211, R226, R225 ;  /* 0x000000e2d30b7223 */ /* 0x000fc600000100e1 */
[----:B------:R-:W-:Y:S01]  /*34d0*/  ISETP.NE.AND.EX P2, PT, R8, RZ, PT, P2 ;  /* 0x000000ff0800720c */ /* 0x000fe20003f45320 */
[----:B------:R-:W-:-:S04]  /*34e0*/  FADD.FTZ R11, R212, -R11 ;  /* 0x8000000bd40b7221 */ /* 0x000fc80000010000 */
[----:B------:R-:W-:-:S08]  /*34f0*/  FMUL.FTZ R11, R2, R11 ;  /* 0x0000000b020b7220 */ /* 0x000fd00000410000 */
[----:B------:R-:W-:-:S07]  /*3500*/  @P2 FADD.FTZ R11, R16, R11 ;  /* 0x0000000b100b2221 */ /* 0x000fce0000010000 */
.L_x_10560:
[----:B------:R-:W-:Y:S05]  /*3510*/  BSYNC B0 ;  /* 0x0000000000007941 */ /* 0x000fea0003800000 */
.L_x_10559:
        /* <DEDUP_REMOVED lines=8> */
.L_x_10562:
[----:B------:R-:W-:Y:S05]  /*35a0*/  BSYNC B0 ;  /* 0x0000000000007941 */ /* 0x000fea0003800000 */
.L_x_10561:
[----:B------:R-:W-:Y:S01]  /*35b0*/  @!P6 ISETP.NE.AND.EX P0, PT, R8, RZ, PT, P0 ;  /* 0x000000ff0800e20c */ /* 0x000fe20003f05300 */
[----:B------:R-:W-:Y:S01]  /*35c0*/  BSSY B0, `(.L_x_10563) ;  /* 0x000000e000007945 */ /* 0x000fe20003800000 */
[C---:B--2---:R-:W-:Y:S01]  /*35d0*/  @P4 FMUL.FTZ R185, R11.reuse, R216 ;  /* 0x000000d80bb94220 */ /* 0x044fe20000410000 */
[----:B------:R-:W-:Y:S01]  /*35e0*/  SEL R164, R11, R164, P3 ;  /* 0x000000a40ba47207 */ /* 0x000fe20001800000 */
[C---:B---3--:R-:W-:Y:S01]  /*35f0*/  @P4 FMUL.FTZ R186, R184.reuse, R217 ;  /* 0x000000d9b8ba4220 */ /* 0x048fe20000410000 */
        /* <DEDUP_REMOVED lines=10> */
.L_x_10564:
[----:B------:R-:W-:Y:S05]  /*36a0*/  BSYNC B0 ;  /* 0x0000000000007941 */ /* 0x000fea0003800000 */
.L_x_10563:
        /* <DEDUP_REMOVED lines=18> */
.L_x_10566:
[----:B------:R-:W-:Y:S05]  /*37d0*/  BSYNC B0 ;  /* 0x0000000000007941 */ /* 0x000fea0003800000 */
.L_x_10565:
        /* <DEDUP_REMOVED lines=16> */
.L_x_10514:
        /* <DEDUP_REMOVED lines=31> */
.L_x_10518:
[----:B------:R-:W-:Y:S01]  /*3ad0*/  HFMA2.MMA R233, -RZ, RZ, 0, 9.5367431640625e-07 ;  /* 0x00000010ffe97435 */ /* 0x000fe200000001ff */
[----:B------:R-:W-:Y:S02]  /*3ae0*/  MOV R232, R184 ;  /* 0x000000b800e87202 */ /* 0x000fe40000000f00 */
[----:B------:R-:W-:Y:S02]  /*3af0*/  MOV R234, 0x1f ;  /* 0x0000001f00ea7802 */ /* 0x000fe40000000f00 */
[----:B------:R-:W-:-:S07]  /*3b00*/  MOV R215, 0xffffffff ;  /* 0xffffffff00d77802 */ /* 0x000fce0000000f00 */
[----:B-----5:R-:W-:Y:S05]  /*3b10*/  WARPSYNC.COLLECTIVE R215, `(.L_x_10568) ;  /* 0x00000000d7087348 */ /* 0x020fea0003c00000 */
[----:B------:R0:W1:Y:S02]  /*3b20*/  SHFL.DOWN P1, R228, R232, R233, R234 ;  /* 0x080000e9e8e47389 */ /* 0x00006400000200ea */
[----:B01---5:R-:W-:Y:S01]  /*3b30*/  ENDCOLLECTIVE ;  /* 0x000000000000791b */ /* 0x023fe20003800000 */
.L_x_10568:
[----:B------:R-:W-:Y:S02]  /*3b40*/  MOV R232, R185 ;  /* 0x000000b900e87202 */ /* 0x000fe40000000f00 */
[----:B------:R-:W-:-:S07]  /*3b50*/  MOV R189, R228 ;  /* 0x000000e400bd7202 */ /* 0x000fce0000000f00 */
[----:B------:R-:W-:Y:S05]  /*3b60*/  WARPSYNC.COLLECTIVE R215, `(.L_x_10569) ;  /* 0x00000000d7087348 */ /* 0x000fea0003c00000 */
[----:B------:R0:W1:Y:S02]  /*3b70*/  SHFL.DOWN P1, R228, R232, R233, R234 ;  /* 0x080000e9e8e47389 */ /* 0x00006400000200ea */
[----:B01----:R-:W-:Y:S01]  /*3b80*/  ENDCOLLECTIVE ;  /* 0x000000000000791b */ /* 0x003fe20003800000 */
.L_x_10569:
[----:B------:R-:W-:Y:S01]  /*3b90*/  FADD.FTZ R189, R189, R184 ;  /* 0x000000b8bdbd7221 */ /* 0x000fe20000010000 */
[----:B------:R-:W-:-:S04]  /*3ba0*/  HFMA2.MMA R233, -RZ, RZ, 0, 4.76837158203125e-07 ;  /* 0x00000008ffe97435 */ /* 0x000fc800000001ff */
[----:B------:R-:W-:Y:S02]  /*3bb0*/  MOV R232, R189 ;  /* 0x000000bd00e87202 */ /* 0x000fe40000000f00 */
[----:B------:R-:W-:-:S07]  /*3bc0*/  MOV R188, R228 ;  /* 0x000000e400bc7202 */ /* 0x000fce0000000f00 */
[----:B------:R-:W-:Y:S05]  /*3bd0*/  WARPSYNC.COLLECTIVE R215, `(.L_x_10570) ;  /* 0x00000000d7087348 */ /* 0x000fea0003c00000 */
[----:B------:R0:W1:Y:S02]  /*3be0*/  SHFL.DOWN P1, R228, R232, R233, R234 ;  /* 0x080000e9e8e47389 */ /* 0x00006400000200ea */
[----:B01----:R-:W-:Y:S01]  /*3bf0*/  ENDCOLLECTIVE ;  /* 0x000000000000791b */ /* 0x003fe20003800000 */
.L_x_10570:
[----:B------:R-:W-:-:S05]  /*3c00*/  FADD.FTZ R188, R188, R185 ;  /* 0x000000b9bcbc7221 */ /* 0x000fca0000010000 */
[----:B------:R-:W-:Y:S02]  /*3c10*/  MOV R232, R188 ;  /* 0x000000bc00e87202 */ /* 0x000fe40000000f00 */
[----:B------:R-:W-:-:S07]  /*3c20*/  MOV R190, R228 ;  /* 0x000000e400be7202 */ /* 0x000fce0000000f00 */
[----:B------:R-:W-:Y:S05]  /*3c30*/  WARPSYNC.COLLECTIVE R215, `(.L_x_10571) ;  /* 0x00000000d7087348 */ /* 0x000fea0003c00000 */
[----:B------:R0:W1:Y:S02]  /*3c40*/  SHFL.DOWN P1, R228, R232, R233, R234 ;  /* 0x080000e9e8e47389 */ /* 0x00006400000200ea */
[----:B01----:R-:W-:Y:S01]  /*3c50*/  ENDCOLLECTIVE ;  /* 0x000000000000791b */ /* 0x003fe20003800000 */
.L_x_10571:
[----:B------:R-:W-:Y:S01]  /*3c60*/  FADD.FTZ R190, R189, R190 ;  /* 0x000000bebdbe7221 */ /* 0x000fe20000010000 */
[----:B------:R-:W-:-:S04]  /*3c70*/  HFMA2.MMA R233, -RZ, RZ, 0, 2.384185791015625e-07 ;  /* 0x00000004ffe97435 */ /* 0x000fc800000001ff */
[----:B------:R-:W-:Y:S02]  /*3c80*/  MOV R232, R190 ;  /* 0x000000be00e87202 */ /* 0x000fe40000000f00 */
[----:B------:R-:W-:-:S07]  /*3c90*/  MOV R191, R228 ;  /* 0x000000e400bf7202 */ /* 0x000fce0000000f00 */
[----:B------:R-:W-:Y:S05]  /*3ca0*/  WARPSYNC.COLLECTIVE R215, `(.L_x_10572) ;  /* 0x00000000d7087348 */ /* 0x000fea0003c00000 */
[----:B------:R0:W1:Y:S02]  /*3cb0*/  SHFL.DOWN P1, R228, R232, R233, R234 ;  /* 0x080000e9e8e47389 */ /* 0x00006400000200ea */
[----:B01----:R-:W-:Y:S01]  /*3cc0*/  ENDCOLLECTIVE ;  /* 0x000000000000791b */ /* 0x003fe20003800000 */
.L_x_10572:
[----:B------:R-:W-:-:S05]  /*3cd0*/  FADD.FTZ R191, R188, R191 ;  /* 0x000000bfbcbf7221 */ /* 0x000fca0000010000 */
[----:B------:R-:W-:Y:S02]  /*3ce0*/  MOV R232, R191 ;  /* 0x000000bf00e87202 */ /* 0x000fe40000000f00 */
[----:B------:R-:W-:-:S07]  /*3cf0*/  MOV R205, R228 ;  /* 0x000000e400cd7202 */ /* 0x000fce0000000f00 */
[----:B------:R-:W-:Y:S05]  /*3d00*/  WARPSYNC.COLLECTIVE R215, `(.L_x_10573) ;  /* 0x00000000d7087348 */ /* 0x000fea0003c00000 */
[----:B------:R0:W1:Y:S02]  /*3d10*/  SHFL.DOWN P1, R228, R232, R233, R234 ;  /* 0x080000e9e8e47389 */ /* 0x00006400000200ea */
[----:B01----:R-:W-:Y:S01]  /*3d20*/  ENDCOLLECTIVE ;  /* 0x000000000000791b */ /* 0x003fe20003800000 */
.L_x_10573:
[----:B------:R-:W-:Y:S01]  /*3d30*/  FADD.FTZ R205, R190, R205 ;  /* 0x000000cdbecd7221 */ /* 0x000fe20000010000 */
[----:B------:R-:W-:-:S04]  /*3d40*/  HFMA2.MMA R233, -RZ, RZ, 0, 1.1920928955078125e-07 ;  /* 0x00000002ffe97435 */ /* 0x000fc800000001ff */
[----:B------:R-:W-:Y:S02]  /*3d50*/  MOV R232, R205 ;  /* 0x000000cd00e87202 */ /* 0x000fe40000000f00 */
[----:B------:R-:W-:-:S07]  /*3d60*/  MOV R204, R228 ;  /* 0x000000e400cc7202 */ /* 0x000fce0000000f00 */
[----:B------:R-:W-:Y:S05]  /*3d70*/  WARPSYNC.COLLECTIVE R215, `(.L_x_10574) ;  /* 0x00000000d7087348 */ /* 0x000fea0003c00000 */
[----:B------:R0:W1:Y:S02]  /*3d80*/  SHFL.DOWN P1, R228, R232, R233, R234 ;  /* 0x080000e9e8e47389 */ /* 0x00006400000200ea */
[----:B01----:R-:W-:Y:S01]  /*3d90*/  ENDCOLLECTIVE ;  /* 0x000000000000791b */ /* 0x003fe20003800000 */
.L_x_10574:
[----:B------:R-:W-:-:S05]  /*3da0*/  FADD.FTZ R204, R191, R204 ;  /* 0x000000ccbfcc7221 */ /* 0x000fca0000010000 */
[----:B------:R-:W-:Y:S02]  /*3db0*/  MOV R232, R204 ;  /* 0x000000cc00e87202 */ /* 0x000fe40000000f00 */
[----:B------:R-:W-:-:S07]  /*3dc0*/  MOV R184, R228 ;  /* 0x000000e400b87202 */ /* 0x000fce0000000f00 */
[----:B------:R-:W-:Y:S05]  /*3dd0*/  WARPSYNC.COLLECTIVE R215, `(.L_x_10575) ;  /* 0x00000000d7087348 */ /* 0x000fea0003c00000 */
[----:B------:R0:W1:Y:S02]  /*3de0*/  SHFL.DOWN P1, R228, R232, R233, R234 ;  /* 0x080000e9e8e47389 */ /* 0x00006400000200ea */
[----:B01----:R-:W-:Y:S01]  /*3df0*/  ENDCOLLECTIVE ;  /* 0x000000000000791b */ /* 0x003fe20003800000 */
.L_x_10575:
[----:B------:R-:W-:Y:S01]  /*3e00*/  FADD.FTZ R216, R205, R184 ;  /* 0x000000b8cdd87221 */ /* 0x000fe20000010000 */
[----:B------:R-:W-:-:S04]  /*3e10*/  HFMA2.MMA R233, -RZ, RZ, 0, 5.9604644775390625e-08 ;  /* 0x00000001ffe97435 */ /* 0x000fc800000001ff */
[----:B------:R-:W-:Y:S02]  /*3e20*/  MOV R232, R216 ;  /* 0x000000d800e87202 */ /* 0x000fe40000000f00 */
[----:B------:R-:W-:-:S07]  /*3e30*/  MOV R185, R228 ;  /* 0x000000e400b97202 */ /* 0x000fce0000000f00 */
[----:B------:R-:W-:Y:S05]  /*3e40*/  WARPSYNC.COLLECTIVE R215, `(.L_x_10576) ;  /* 0x00000000d7087348 */ /* 0x000fea0003c00000 */
[----:B------:R0:W1:Y:S02]  /*3e50*/  SHFL.DOWN P1, R228, R232, R233, R234 ;  /* 0x080000e9e8e47389 */ /* 0x00006400000200ea */
[----:B01----:R-:W-:Y:S01]  /*3e60*/  ENDCOLLECTIVE ;  /* 0x000000000000791b */ /* 0x003fe20003800000 */
.L_x_10576:
[----:B------:R-:W-:-:S05]  /*3e70*/  FADD.FTZ R189, R204, R185 ;  /* 0x000000b9ccbd7221 */ /* 0x000fca0000010000 */
[----:B------:R-:W-:Y:S02]  /*3e80*/  MOV R232, R189 ;  /* 0x000000bd00e87202 */ /* 0x000fe40000000f00 */
[----:B------:R-:W-:-:S07]  /*3e90*/  MOV R217, R228 ;  /* 0x000000e400d97202 */ /* 0x000fce0000000f00 */
[----:B------:R-:W-:Y:S05]  /*3ea0*/  WARPSYNC.COLLECTIVE R215, `(.L_x_10577) ;  /* 0x00000000d7087348 */ /* 0x000fea0003c00000 */
[----:B------:R0:W1:Y:S02]  /*3eb0*/  SHFL.DOWN P1, R228, R232, R233, R234 ;  /* 0x080000e9e8e47389 */ /* 0x00006400000200ea */
[----:B01----:R-:W-:Y:S01]  /*3ec0*/  ENDCOLLECTIVE ;  /* 0x000000000000791b */ /* 0x003fe20003800000 */
.L_x_10577:
[----:B------:R-:W-:Y:S01]  /*3ed0*/  MOV R188, R228 ;  /* 0x000000e400bc7202 */ /* 0x000fe20000000f00 */
[----:B------:R-:W-:Y:S06]  /*3ee0*/  BRA `(.L_x_10578) ;  /* 0xffffffd800847947 */ /* 0x000fec000383ffff */
.L_x_10579:
        /* <DEDUP_REMOVED lines=9> */
.L_x_11446:


//--------------------- .text._ZN10layer_norm13ln_bwd_kernelINS_13Kernel_traitsIfffffjLj3072ELj1ELj1ELj4ELj16ENS_18Kernel_traits_baseILj3072EfffffjLj128EEEEELb1ELb0ELb0ELb0EEEvNS_9BwdParamsE --------------------------
	.section	.text._ZN10layer_norm13ln_bwd_kernelINS_13Kernel_traitsIfffffjLj3072ELj1ELj1ELj4ELj16ENS_18Kernel_traits_baseILj3072EfffffjLj128EEEEELb1ELb0ELb0ELb0EEEvNS_9BwdParamsE,"ax",@progbits
	.align	128
        .global         _ZN10layer_norm13ln_bwd_kernelINS_13Kernel_traitsIfffffjLj3072ELj1ELj1ELj4ELj16ENS_18Kernel_traits_baseILj3072EfffffjLj128EEEEELb1ELb0ELb0ELb0EEEvNS_9BwdParamsE
        .type           _ZN10layer_norm13ln_bwd_kernelINS_13Kernel_traitsIfffffjLj3072ELj1ELj1ELj4ELj16ENS_18Kernel_traits_baseILj3072EfffffjLj128EEEEELb1ELb0ELb0ELb0EEEvNS_9BwdParamsE,@function
        .size           _ZN10layer_norm13ln_bwd_kernelINS_13Kernel_traitsIfffffjLj3072ELj1ELj1ELj4ELj16ENS_18Kernel_traits_baseILj3072EfffffjLj128EEEEELb1ELb0ELb0ELb0EEEvNS_9BwdParamsE,(.L_x_11447 - _ZN10layer_norm13ln_bwd_kernelINS_13Kernel_traitsIfffffjLj3072ELj1ELj1ELj4ELj16ENS_18Kernel_traits_baseILj3072EfffffjLj128EEEEELb1ELb0ELb0ELb0EEEvNS_9BwdParamsE)
        .other          _ZN10layer_norm13ln_bwd_kernelINS_13Kernel_traitsIfffffjLj3072ELj1ELj1ELj4ELj16ENS_18Kernel_traits_baseILj3072EfffffjLj128EEEEELb1ELb0ELb0ELb0EEEvNS_9BwdParamsE,@"STO_CUDA_ENTRY STV_DEFAULT"
_ZN10layer_norm13ln_bwd_kernelINS_13Kernel_traitsIfffffjLj3072ELj1ELj1ELj4ELj16ENS_18Kernel_traits_baseILj3072EfffffjLj128EEEEELb1ELb0ELb0ELb0EEEvNS_9BwdParamsE:
.text._ZN10layer_norm13ln_bwd_kernelINS_13Kernel_traitsIfffffjLj3072ELj1ELj1ELj4ELj16ENS_18Kernel_traits_baseILj3072EfffffjLj128EEEEELb1ELb0ELb0ELb0EEEvNS_9BwdParamsE:
        /* <DEDUP_REMOVED lines=85> */
.L_x_10606:
[----:B01----:R-:W1:Y:S01]  /*0550*/  @P1 LDC.64 R108, c[0x0][0x270] ;  /* 0x00009c00ff6c1b82 */ /* 0x003e620000000a00 */
[----:B--234-:R-:W-:Y:S02]  /*0560*/  SHF.R.S32.HI R104, RZ, 0x1f, R117 ;  /* 0x0000001fff687819 */ /* 0x01cfe40000011475 */
[----:B-----5:R-:W-:Y:S02]  /*0570*/  MOV R119, 0x3f800000 ;  /* 0x3f80000000777802 */ /* 0x020fe40000000f00 */
        /* <DEDUP_REMOVED lines=22> */
[----:B--2---:R-:W-:Y:S06]  /*06e0*/  @!P6 BRA `(.L_x_10582) ;  /* 0x0000000000b4e947 */ /* 0x004fec0003800000 */
[C---:B------:R-:W-:Y:S01]  /*06f0*/  LEA R180, P0, R116.reuse, UR12, 0x2 ;  /* 0x0000000c74b47c11 */ /* 0x040fe2000f8010ff */
[----:B------:R-:W1:Y:S03]  /*0700*/  LDC.64 R104, c[0x0][0x2b8] ;  /* 0x0000ae00ff687b82 */ /* 0x000e660000000a00 */
[----:B------:R-:W-:Y:S02]  /*0710*/  LEA.HI.X R181, R116, UR13, RZ, 0x2, P0 ;  /* 0x0000000d74b57c11 */ /* 0x000fe400080f14ff */
[----:B------:R-:W-:-:S03]  /*0720*/  ISETP.NE.U32.AND P0, PT, RZ, UR8, PT ;  /* 0x00000008ff007c0c */ /* 0x000fc6000bf05070 */
[----:B------:R-:W5:Y:S01]  /*0730*/  LDG.E R115, desc[UR4][R180.64] ;  /* 0x00000004b4737981 */ /* 0x000f62000c1e1900 */
[----:B------:R-:W-:-:S13]  /*0740*/  ISETP.NE.AND.EX P0, PT, RZ, UR9, PT, P0 ;  /* 0x00000009ff007c0c */ /* 0x000fda000bf05300 */
[----:B------:R-:W-:-:S04]  /*0750*/  @P0 LEA R174, P6, R116, UR8, 0x4 ;  /* 0x0000000874ae0c11 */ /* 0x000fc8000f8c20ff */
[C---:B------:R-:W-:Y:S02]  /*0760*/  @P0 LEA.HI.X R175, R116.reuse, UR9, RZ, 0x4, P6 ;  /* 0x0000000974af0c11 */ /* 0x040fe4000b0f24ff */
[C---:B------:R-:W-:Y:S01]  /*0770*/  LEA R108, P6, R116.reuse, UR10, 0x4 ;  /* 0x0000000a746c7c11 */ /* 0x040fe2000f8c20ff */
[C---:B-1----:R-:W-:Y:S02]  /*0780*/  IMAD.WIDE.U32 R104, R116.reuse, 0x10, R104 ;  /* 0x0000001074687825 */ /* 0x042fe400078e0068 */
[----:B------:R1:W5:Y:S01]  /*0790*/  @P0 LDG.E.128 R16, desc[UR4][R174.64] ;  /* 0x00000004ae100981 */ /* 0x000362000c1e1d00 */
[----:B------:R-:W-:-:S03]  /*07a0*/  LEA.HI.X R109, R116, UR11, RZ, 0x4, P6 ;  /* 0x0000000b746d7c11 */ /* 0x000fc6000b0f24ff */
[----:B------:R-:W2:Y:S04]  /*07b0*/  LDG.E.128 R104, desc[UR4][R104.64] ;  /* 0x0000000468687981 */ /* 0x000ea8000c1e1d00 */
[----:B------:R-:W3:Y:S01]  /*07c0*/  LDG.E.128 R108, desc[UR4][R108.64] ;  /* 0x000000046c6c7981 */ /* 0x000ee2000c1e1d00 */
[----:B0-----:R-:W-:-:S04]  /*07d0*/  ISETP.NE.AND P0, PT, R178, RZ, PT ;  /* 0x000000ffb200720c */ /* 0x001fc80003f05270 */
[----:B-----5:R-:W-:Y:S02]  /*07e0*/  FSEL R122, R171, RZ, !P0 ;  /* 0x000000ffab7a7208 */ /* 0x020fe40004000000 */
[----:B-1----:R-:W-:-:S03]  /*07f0*/  IADD3 R175, R116, 0x80, RZ ;  /* 0x0000008074af7810 */ /* 0x002fc60007ffe0ff */
[C---:B---3--:R-:W-:Y:S01]  /*0800*/  FADD.FTZ R3, -R122.reuse, R108 ;  /* 0x0000006c7a037221 */ /* 0x048fe20000010100 */
[C---:B------:R-:W-:Y:S01]  /*0810*/  FADD.FTZ R151, -R122.reuse, R109 ;  /* 0x0000006d7a977221 */ /* 0x040fe20000010100 */
[C---:B------:R-:W-:Y:S01]  /*0820*/  FADD.FTZ R153, -R122.reuse, R110 ;  /* 0x0000006e7a997221 */ /* 0x040fe20000010100 */
[----:B------:R-:W-:Y:S01]  /*0830*/  FADD.FTZ R111, -R122, R111 ;  /* 0x0000006f7a6f7221 */ /* 0x000fe20000010100 */
        /* <DEDUP_REMOVED lines=24> */
.L_x_10582:
[----:B------:R-:W-:Y:S05]  /*09c0*/  BSYNC B0 ;  /* 0x0000000000007941 */ /* 0x000fea0003800000 */
.L_x_10581:
[----:B------:R-:W-:Y:S04]  /*09d0*/  BSSY B0, `(.L_x_10583) ;  /* 0x000002f000007945 */ /* 0x000fe80003800000 */
[----:B------:R-:W-:Y:S05]  /*09e0*/  @!P5 BRA `(.L_x_10584) ;  /* 0x0000000000b4d947 */ /* 0x000fea0003800000 */
[C---:B------:R-:W-:Y:S01]  /*09f0*/  LEA R182, P0, R175.reuse, UR12, 0x2 ;  /* 0x0000000cafb67c11 */ /* 0x040fe2000f8010ff */
[----:B------:R-:W1:Y:S03]  /*0a00*/  LDC.64 R104, c[0x0][0x2b8] ;  /* 0x0000ae00ff687b82 */ /* 0x000e660000000a00 */
[----:B------:R-:W-:Y:S02]  /*0a10*/  LEA.HI.X R183, R175, UR13, RZ, 0x2, P0 ;  /* 0x0000000dafb77c11 */ /* 0x000fe400080f14ff */
[----:B------:R-:W-:-:S03]  /*0a20*/  ISETP.NE.U32.AND P0, PT, RZ, UR8, PT ;  /* 0x00000008ff007c0c */ /* 0x000fc6000bf05070 */
[----:B------:R2:W5:Y:S01]  /*0a30*/  LDG.E R114, desc[UR4][R182.64] ;  /* 0x00000004b6727981 */ /* 0x000562000c1e1900 */
[----:B------:R-:W-:-:S13]  /*0a40*/  ISETP.NE.AND.EX P0, PT, RZ, UR9, PT, P0 ;  /* 0x00000009ff007c0c */ /* 0x000fda000bf05300 */
[----:B------:R-:W-:-:S04]  /*0a50*/  @P0 LEA R180, P6, R175, UR8, 0x4 ;  /* 0x00000008afb40c11 */ /* 0x000fc8000f8c20ff */
[C---:B------:R-:W-:Y:S02]  /*0a60*/  @P0 LEA.HI.X R181, R175.reuse, UR9, RZ, 0x4, P6 ;  /* 0x00000009afb50c11 */ /* 0x040fe4000b0f24ff */
[C---:B------:R-:W-:Y:S01]  /*0a70*/  LEA R108, P6, R175.reuse, UR10, 0x4 ;  /* 0x0000000aaf6c7c11 */ /* 0x040fe2000f8c20ff */
[C---:B-1----:R-:W-:Y:S02]  /*0a80*/  IMAD.WIDE.U32 R104, R175.reuse, 0x10, R104 ;  /* 0x00000010af687825 */ /* 0x042fe400078e0068 */
[----:B------:R2:W5:Y:S01]  /*0a90*/  @P0 LDG.E.128 R12, desc[UR4][R180.64] ;  /* 0x00000004b40c0981 */ /* 0x000562000c1e1d00 */
[----:B------:R-:W-:-:S03]  /*0aa0*/  LEA.HI.X R109, R175, UR11, RZ, 0x4, P6 ;  /* 0x0000000baf6d7c11 */ /* 0x000fc6000b0f24ff */
[----:B------:R-:W3:Y:S04]  /*0ab0*/  LDG.E.128 R104, desc[UR4][R104.64] ;  /* 0x0000000468687981 */ /* 0x000ee8000c1e1d00 */
[----:B------:R-:W4:Y:S01]  /*0ac0*/  LDG.E.128 R108, desc[UR4][R108.64] ;  /* 0x000000046c6c7981 */ /* 0x000f22000c1e1d00 */
[----:B0-----:R-:W-:-:S04]  /*0ad0*/  ISETP.NE.AND P0, PT, R178, RZ, PT ;  /* 0x000000ffb200720c */ /* 0x001fc80003f05270 */
[----:B-----5:R-:W-:Y:S02]  /*0ae0*/  FSEL R124, R171, RZ, !P0 ;  /* 0x000000ffab7c7208 */ /* 0x020fe40004000000 */
[----:B------:R-:W-:-:S03]  /*0af0*/  IADD3 R175, R175, 0x80, RZ ;  /* 0x00000080afaf7810 */ /* 0x000fc60007ffe0ff */
[C---:B----4-:R-:W-:Y:S01]  /*0b00*/  FADD.FTZ R121, -R124.reuse, R108 ;  /* 0x0000006c7c797221 */ /* 0x050fe20000010100 */
        /* <DEDUP_REMOVED lines=26> */
[----:B--2---:R-:W-:-:S07]  /*0cb0*/  FFMA.FTZ R174, R172, R163, R105 ;  /* 0x000000a3acae7223 */ /* 0x004fce0000010069 */
.L_x_10584:
[----:B------:R-:W-:Y:S05]  /*0cc0*/  BSYNC B0 ;  /* 0x0000000000007941 */ /* 0x000fea0003800000 */
.L_x_10583:
[----:B------:R-:W-:Y:S04]  /*0cd0*/  BSSY B0, `(.L_x_10585) ;  /* 0x000002f000007945 */ /* 0x000fe80003800000 */
[----:B------:R-:W-:Y:S05]  /*0ce0*/  @!P4 BRA `(.L_x_10586) ;  /* 0x0000000000b4c947 */ /* 0x000fea0003800000 */
        /* <DEDUP_REMOVED lines=12> */
[----:B------:R-:W1:Y:S04]  /*0db0*/  LDG.E.128 R104, desc[UR4][R104.64] ;  /* 0x0000000468687981 */ /* 0x000e68000c1e1d00 */
[----:B------:R-:W2:Y:S01]  /*0dc0*/  LDG.E.128 R108, desc[UR4][R108.64] ;  /* 0x000000046c6c7981 */ /* 0x000ea2000c1e1d00 */
[----:B0-----:R-:W-:-:S04]  /*0dd0*/  ISETP.NE.AND P0, PT, R178, RZ, PT ;  /* 0x000000ffb200720c */ /* 0x001fc80003f05270 */
[----:B-----5:R-:W-:Y:S02]  /*0de0*/  FSEL R126, R171, RZ, !P0 ;  /* 0x000000ffab7e7208 */ /* 0x020fe40004000000 */
[----:B------:R-:W-:-:S03]  /*0df0*/  IADD3 R175, R175, 0x80, RZ ;  /* 0x00000080afaf7810 */ /* 0x000fc60007ffe0ff */
        /* <DEDUP_REMOVED lines=28> */
.L_x_10586:
[----:B------:R-:W-:Y:S05]  /*0fc0*/  BSYNC B0 ;  /* 0x0000000000007941 */ /* 0x000fea0003800000 */
.L_x_10585:
        /* <DEDUP_REMOVED lines=47> */
.L_x_10588:
[----:B------:R-:W-:Y:S05]  /*12c0*/  BSYNC B0 ;  /* 0x0000000000007941 */ /* 0x000fea0003800000 */
.L_x_10587:
        /* <DEDUP_REMOVED lines=47> */
.L_x_10590:
[----:B------:R-:W-:Y:S05]  /*15c0*/  BSYNC B0 ;  /* 0x0000000000007941 */ /* 0x000fea0003800000 */
.L_x_10589:
        /* <DEDUP_REMOVED lines=18> */
[----:B------:R-:W3:Y:S01]  /*16f0*/  LDG.E.128 R108, desc[UR4][R108.64] ;  /* 0x000000046c6c7981 */ /* 0x000ee2000c1e1d00 */
[----:B--2---:R-:W-:Y:S01]  /*1700*/  FMUL.FTZ R142, R68, R104 ;  /* 0x00000068448e7220 */ /* 0x004fe20000410000 */
[C---:B---3--:R-:W-:Y:S01]  /*1710*/  FADD.FTZ R129, -R171.reuse, R108 ;  /* 0x0000006cab817221 */ /* 0x048fe20000010100 */
[----:B------:R-:W-:-:S03]  /*1720*/  FADD.FTZ R147, -R171, R109 ;  /* 0x0000006dab937221 */ /* 0x000fc60000010100 */
[C---:B------:R-:W-:Y:S01]  /*1730*/  FMUL.FTZ R129, R144.reuse, R129 ;  /* 0x0000008190817220 */ /* 0x040fe20000410000 */
[----:B------:R-:W-:Y:S01]  /*1740*/  FMUL.FTZ R132, R144, R147 ;  /* 0x0000009390847220 */ /* 0x000fe20000410000 */
[----:B------:R-:W-:Y:S01]  /*1750*/  FADD.FTZ R20, R20, R104 ;  /* 0x0000006814147221 */ /* 0x000fe20000010000 */
[----:B------:R-:W-:Y:S01]  /*1760*/  FADD.FTZ R149, -R171, R110 ;  /* 0x0000006eab957221 */ /* 0x000fe20000010100 */
[----:B------:R-:W-:Y:S01]  /*1770*/  FFMA.FTZ R44, R104, R129, R44 ;  /* 0x00000081682c7223 */ /* 0x000fe2000001002c */
        /* <DEDUP_REMOVED lines=20> */
.L_x_10592:
[----:B------:R-:W-:Y:S05]  /*18c0*/  BSYNC B0 ;  /* 0x0000000000007941 */ /* 0x000fea0003800000 */
.L_x_10591:
[----:B------:R-:W-:Y:S01]  /*18d0*/  LOP3.LUT P0, RZ, R165, 0xff, RZ, 0xc0, !PT ;  /* 0x000000ffa5ff7812 */ /* 0x000fe2000780c0ff */
[----:B------:R-:W-:Y:S01]  /*18e0*/  UMOV UR6, 0xffffffff ;  /* 0xffffffff00067882 */ /* 0x000fe20000000000 */
[----:B------:R-:W-:-:S04]  /*18f0*/  LOP3.LUT P6, RZ, R179, 0x1f, RZ, 0xc0, !PT ;  /* 0x0000001fb3ff7812 */ /* 0x000fc800078cc0ff */
[----:B------:R-:W-:-:S07]  /*1900*/  P2R R104, PR, RZ, 0x40 ;  /* 0x00000040ff687803 */ /* 0x000fce0000000000 */
        /* <DEDUP_REMOVED lines=20> */
.L_x_10617:
[----:B------:R-:W4:Y:S01]  /*1a50*/  S2R R108, SR_CgaCtaId ;  /* 0x00000000006c7919 */ /* 0x000f220000008800 */
[----:B------:R-:W-:Y:S01]  /*1a60*/  LOP3.LUT P6, RZ, R179, 0x1f, RZ, 0xc0, !PT ;  /* 0x0000001fb3ff7812 */ /* 0x000fe200078cc0ff */
[----:B--2---:R-:W-:Y:S01]  /*1a70*/  FADD.FTZ R174, R111, R104 ;  /* 0x000000686fae7221 */ /* 0x004fe20000010000 */
[----:B------:R-:W-:Y:S01]  /*1a80*/  MOV R107, 0x400 ;  /* 0x00000400006b7802 */ /* 0x000fe20000000f00 */
[----:B---3--:R-:W-:Y:S01]  /*1a90*/  FADD.FTZ R175, R110, R105 ;  /* 0x000000696eaf7221 */ /* 0x008fe20000010000 */
[----:B------:R-:W-:Y:S05]  /*1aa0*/  WARPSYNC.ALL ;  /* 0x0000000000007948 */ /* 0x000fea0003800000 */
[----:B------:R-:W-:Y:S04]  /*1ab0*/  BSSY B0, `(.L_x_10594) ;  /* 0x0000047000007945 */ /* 0x000fe80003800000 */
[----:B------:R-:W-:-:S04]  /*1ac0*/  @!P6 LOP3.LUT R106, R167, 0x3, RZ, 0xc0, !PT ;  /* 0x00000003a76ae812 */ /* 0x000fc800078ec0ff */
[----:B------:R-:W-:Y:S02]  /*1ad0*/  @!P6 IADD3 R106, R169, R106, RZ ;  /* 0x0000006aa96ae210 */ /* 0x000fe40007ffe0ff */
[----:B----4-:R-:W-:-:S04]  /*1ae0*/  LEA R107, R108, R107, 0x18 ;  /* 0x0000006b6c6b7211 */ /* 0x010fc800078ec0ff */
[-C--:B------:R-:W-:Y:S02]  /*1af0*/  @!P6 LEA R165, R106, R107.reuse, 0x3 ;  /* 0x0000006b6aa5e211 */ /* 0x080fe400078e18ff */
[----:B------:R-:W-:-:S03]  /*1b00*/  LEA R169, R169, R107, 0x3 ;  /* 0x0000006ba9a97211 */ /* 0x000fc600078e18ff */
[----:B------:R-:W-:Y:S01]  /*1b10*/  @!P6 STS.64 [R165+0x3000], R174 ;  /* 0x003000aea500e388 */ /* 0x000fe20000000a00 */
[----:B------:R-:W-:Y:S01]  /*1b20*/  BAR.SYNC.DEFER_BLOCKING 0x0 ;  /* 0x0000000000007b1d */ /* 0x000fe20000010000 */
[----:B0-----:R-:W-:-:S05]  /*1b30*/  ISETP.NE.AND P6, PT, R178, RZ, PT ;  /* 0x000000ffb200720c */ /* 0x001fca0003fc5270 */
[----:B------:R-:W0:Y:S04]  /*1b40*/  LDS.128 R104, [R169+0x3000] ;  /* 0x00300000a9687984 */ /* 0x000e280000000c00 */
[----:B-1----:R-:W1:Y:S01]  /*1b50*/  LDS.128 R108, [R169+0x3010] ;  /* 0x00301000a96c7984 */ /* 0x002e620000000c00 */
        /* <DEDUP_REMOVED lines=34> */
[----:B------:R-:W-:Y:S01]  /*1d80*/  FMUL.FTZ R105, R105, R119 ;  /* 0x0000007769697220 */ /* 0x000fe20000410000 */
        /* <DEDUP_REMOVED lines=25> */
.L_x_10595:
[----:B------:R-:W-:Y:S05]  /*1f20*/  BSYNC B0 ;  /* 0x0000000000007941 */ /* 0x000fea0003800000 */
.L_x_10594:
        /* <DEDUP_REMOVED lines=25> */
[-C--:B------:R-:W-:Y:S01]  /*20c0*/  FMUL.FTZ R110, R110, R119.reuse ;  /* 0x000000776e6e7220 */ /* 0x080fe20000410000 */
[C---:B------:R-:W-:Y:S01]  /*20d0*/  SEL R102, R165.reuse, R102, P6 ;  /* 0x00000066a5667207 */ /* 0x040fe20003000000 */
[----:B------:R-:W-:Y:S01]  /*20e0*/  FMUL.FTZ R165, R165, R119 ;  /* 0x00000077a5a57220 */ /* 0x000fe20000410000 */
        /* <DEDUP_REMOVED lines=21> */
.L_x_10597:
[----:B------:R-:W-:Y:S05]  /*2240*/  BSYNC B0 ;  /* 0x0000000000007941 */ /* 0x000fea0003800000 */
.L_x_10596:
        /* <DEDUP_REMOVED lines=49> */
.L_x_10599:
[----:B------:R-:W-:Y:S05]  /*2560*/  BSYNC B0 ;  /* 0x0000000000007941 */ /* 0x000fea0003800000 */
.L_x_10598:
        /* <DEDUP_REMOVED lines=49> */
.L_x_10601:
[----:B------:R-:W-:Y:S05]  /*2880*/  BSYNC B0 ;  /* 0x0000000000007941 */ /* 0x000fea0003800000 */
.L_x_10600:
        /* <DEDUP_REMOVED lines=49> */
.L_x_10603:
[----:B------:R-:W-:Y:S05]  /*2ba0*/  BSYNC B0 ;  /* 0x0000000000007941 */ /* 0x000fea0003800000 */
.L_x_10602:
        /* <DEDUP_REMOVED lines=34> */
[----:B------:R-:W-:-:S05]  /*2dd0*/  FMUL.FTZ R111, R111, UR15 ;  /* 0x0000000f6f6f7c20 */ /* 0x000fca0008410000 */
[----:B------:R-:W1:Y:S01]  /*2de0*/  LDC.64 R108, c[0x0][0x2f8] ;  /* 0x0000be00ff6c7b82 */ /* 0x000e620000000a00 */
[----:B0-----:R-:W-:-:S05]  /*2df0*/  @P6 IMAD.WIDE.U32 R106, R116, 0x10, R106 ;  /* 0x00000010746a6825 */ /* 0x001fca00078e006a */
[----:B------:R0:W-:Y:S01]  /*2e00*/  @P6 STG.E.128 desc[UR4][R106.64], R100 ;  /* 0x000000646a006986 */ /* 0x0001e2000c101d04 */
[----:B------:R-:W-:Y:S01]  /*2e10*/  LOP3.LUT P6, RZ, R0, 0xff, RZ, 0xc0, !PT ;  /* 0x000000ff00ff7812 */ /* 0x000fe200078cc0ff */
[----:B-1----:R-:W-:-:S03]  /*2e20*/  IMAD.WIDE.U32 R108, R116, 0x10, R108 ;  /* 0x00000010746c7825 */ /* 0x002fc600078e006c */
[----:B------:R-:W-:Y:S02]  /*2e30*/  SEL R104, R104, RZ, P6 ;  /* 0x000000ff68687207 */ /* 0x000fe40003000000 */
[----:B------:R-:W-:-:S04]  /*2e40*/  LOP3.LUT P6, RZ, R0, 0xff00, RZ, 0xc0, !PT ;  /* 0x0000ff0000ff7812 */ /* 0x000fc800078cc0ff */
[----:B------:R-:W-:Y:S02]  /*2e50*/  SEL R105, R105, RZ, P6 ;  /* 0x000000ff69697207 */ /* 0x000fe40003000000 */
[----:B------:R-:W-:-:S04]  /*2e60*/  LOP3.LUT P6, RZ, R0, 0xff0000, RZ, 0xc0, !PT ;  /* 0x00ff000000ff7812 */ /* 0x000fc800078cc0ff */
[----:B0-----:R-:W-:Y:S01]  /*2e70*/  SEL R106, R111, RZ, P6 ;  /* 0x000000ff6f6a7207 */ /* 0x001fe20003000000 */
[----:B------:R-:W-:Y:S01]  /*2e80*/  FMUL.FTZ R107, R119, UR15 ;  /* 0x0000000f776b7c20 */ /* 0x000fe20008410000 */
[----:B------:R-:W-:-:S04]  /*2e90*/  LOP3.LUT P6, RZ, R0, 0xff000000, RZ, 0xc0, !PT ;  /* 0xff00000000ff7812 */ /* 0x000fc800078cc0ff */
[----:B------:R-:W-:-:S05]  /*2ea0*/  SEL R107, R107, RZ, P6 ;  /* 0x000000ff6b6b7207 */ /* 0x000fca0003000000 */
[----:B------:R0:W-:Y:S04]  /*2eb0*/  STG.E.128 desc[UR4][R108.64], R104 ;  /* 0x000000686c007986 */ /* 0x0001e8000c101d04 */
.L_x_10605:
[----:B------:R-:W-:Y:S05]  /*2ec0*/  BSYNC B0 ;  /* 0x0000000000007941 */ /* 0x000fea0003800000 */
.L_x_10604:
[----:B------:R-:W-:Y:S02]  /*2ed0*/  IADD3 R117, R117, UR18, RZ ;  /* 0x0000001275757c10 */ /* 0x000fe4000fffe0ff */
[----:B------:R-:W-:Y:S02]  /*2ee0*/  SEL R165, RZ, 0x1, P0 ;  /* 0x00000001ffa57807 */ /* 0x000fe40000000000 */
[----:B------:R-:W-:-:S13]  /*2ef0*/  ISETP.GE.AND P0, PT, R117, UR19, PT ;  /* 0x0000001375007c0c */ /* 0x000fda000bf06270 */
[----:B------:R-:W-:Y:S05]  /*2f00*/  @!P0 BRA `(.L_x_10606) ;  /* 0xffffffd400908947 */ /* 0x000fea000383ffff */
.L_x_10580:
[----:B-----5:R-:W0:Y:S01]  /*2f10*/  S2R R0, SR_TID.X ;  /* 0x0000000000007919 */ /* 0x020e220000002100 */
        /* <DEDUP_REMOVED lines=49> */
.L_x_10593:
[----:B------:R-:W-:Y:S01]  /*3230*/  HFMA2.MMA R175, -RZ, RZ, 0, 9.5367431640625e-07 ;  /* 0x00000010ffaf7435 */ /* 0x000fe200000001ff */
[----:B------:R-:W-:Y:S02]  /*3240*/  MOV R180, R173 ;  /* 0x000000ad00b47202 */ /* 0x000fe40000000f00 */
[----:B------:R-:W-:Y:S02]  /*3250*/  MOV R182, 0x1f ;  /* 0x0000001f00b67802 */ /* 0x000fe40000000f00 */
[----:B------:R-:W-:-:S07]  /*3260*/  MOV R165, 0xffffffff ;  /* 0xffffffff00a57802 */ /* 0x000fce0000000f00 */
[----:B0----5:R-:W-:Y:S05]  /*3270*/  WARPSYNC.COLLECTIVE R165, `(.L_x_10607) ;  /* 0x00000000a5087348 */ /* 0x021fea0003c00000 */
[----:B-----5:R1:W2:Y:S02]  /*3280*/  SHFL.DOWN P6, R171, R180, R175, R182 ;  /* 0x080000afb4ab7389 */ /* 0x0202a400000c00b6 */
[----:B012---:R-:W-:Y:S01]  /*3290*/  ENDCOLLECTIVE ;  /* 0x000000000000791b */ /* 0x007fe20003800000 */
.L_x_10607:
[----:B------:R-:W-:Y:S02]  /*32a0*/  MOV R180, R174 ;  /* 0x000000ae00b47202 */ /* 0x000fe40000000f00 */
[----:B------:R-:W-:-:S07]  /*32b0*/  MOV R104, R171 ;  /* 0x000000ab00687202 */ /* 0x000fce0000000f00 */
[----:B------:R-:W-:Y:S05]  /*32c0*/  WARPSYNC.COLLECTIVE R165, `(.L_x_10608) ;  /* 0x00000000a5087348 */ /* 0x000fea0003c00000 */
[----:B------:R0:W1:Y:S02]  /*32d0*/  SHFL.DOWN P6, R171, R180, R175, R182 ;  /* 0x080000afb4ab7389 */ /* 0x00006400000c00b6 */
[----:B01----:R-:W-:Y:S01]  /*32e0*/  ENDCOLLECTIVE ;  /* 0x000000000000791b */ /* 0x003fe20003800000 */
.L_x_10608:
[----:B------:R-:W-:Y:S01]  /*32f0*/  FADD.FTZ R104, R104, R173 ;  /* 0x000000ad68687221 */ /* 0x000fe20000010000 */
[----:B------:R-:W-:-:S04]  /*3300*/  HFMA2.MMA R175, -RZ, RZ, 0, 4.76837158203125e-07 ;  /* 0x00000008ffaf7435 */ /* 0x000fc800000001ff */
[----:B------:R-:W-:Y:S02]  /*3310*/  MOV R180, R104 ;  /* 0x0000006800b47202 */ /* 0x000fe40000000f00 */
[----:B------:R-:W-:-:S07]  /*3320*/  MOV R105, R171 ;  /* 0x000000ab00697202 */ /* 0x000fce0000000f00 */
[----:B------:R-:W-:Y:S05]  /*3330*/  WARPSYNC.COLLECTIVE R165, `(.L_x_10609) ;  /* 0x00000000a5087348 */ /* 0x000fea0003c00000 */
[----:B------:R0:W1:Y:S02]  /*3340*/  SHFL.DOWN P6, R171, R180, R175, R182 ;  /* 0x080000afb4ab7389 */ /* 0x00006400000c00b6 */
[----:B01----:R-:W-:Y:S01]  /*3350*/  ENDCOLLECTIVE ;  /* 0x000000000000791b */ /* 0x003fe20003800000 */
.L_x_10609:
[----:B------:R-:W-:-:S05]  /*3360*/  FADD.FTZ R105, R105, R174 ;  /* 0x000000ae69697221 */ /* 0x000fca0000010000 */
[----:B------:R-:W-:Y:S02]  /*3370*/  MOV R180, R105 ;  /* 0x0000006900b47202 */ /* 0x000fe40000000f00 */
[----:B------:R-:W-:-:S07]  /*3380*/  MOV R107, R171 ;  /* 0x000000ab006b7202 */ /* 0x000fce0000000f00 */
[----:B------:R-:W-:Y:S05]  /*3390*/  WARPSYNC.COLLECTIVE R165, `(.L_x_10610) ;  /* 0x00000000a5087348 */ /* 0x000fea0003c00000 */
[----:B------:R0:W1:Y:S02]  /*33a0*/  SHFL.DOWN P6, R171, R180, R175, R182 ;  /* 0x080000afb4ab7389 */ /* 0x00006400000c00b6 */
[----:B01----:R-:W-:Y:S01]  /*33b0*/  ENDCOLLECTIVE ;  /* 0x000000000000791b */ /* 0x003fe20003800000 */
.L_x_10610:
[----:B------:R-:W-:Y:S01]  /*33c0*/  FADD.FTZ R107, R104, R107 ;  /* 0x0000006b686b7221 */ /* 0x000fe20000010000 */
[----:B------:R-:W-:-:S04]  /*33d0*/  HFMA2.MMA R175, -RZ, RZ, 0, 2.384185791015625e-07 ;  /* 0x00000004ffaf7435 */ /* 0x000fc800000001ff */
[----:B------:R-:W-:Y:S02]  /*33e0*/  MOV R180, R107 ;  /* 0x0000006b00b47202 */ /* 0x000fe40000000f00 */
[----:B------:R-:W-:-:S07]  /*33f0*/  MOV R106, R171 ;  /* 0x000000ab006a7202 */ /* 0x000fce0000000f00 */
[----:B------:R-:W-:Y:S05]  /*3400*/  WARPSYNC.COLLECTIVE R165, `(.L_x_10611) ;  /* 0x00000000a5087348 */ /* 0x000fea0003c00000 */
[----:B------:R0:W1:Y:S02]  /*3410*/  SHFL.DOWN P6, R171, R180, R175, R182 ;  /* 0x080000afb4ab7389 */ /* 0x00006400000c00b6 */
[----:B01----:R-:W-:Y:S01]  /*3420*/  ENDCOLLECTIVE ;  /* 0x000000000000791b */ /* 0x003fe20003800000 */
.L_x_10611:
[----:B------:R-:W-:-:S05]  /*3430*/  FADD.FTZ R106, R105, R106 ;  /* 0x0000006a696a7221 */ /* 0x000fca0000010000 */
[----:B------:R-:W-:Y:S02]  /*3440*/  MOV R180, R106 ;  /* 0x0000006a00b47202 */ /* 0x000fe40000000f00 */
[----:B------:R-:W-:-:S07]  /*3450*/  MOV R108, R171 ;  /* 0x000000ab006c7202 */ /* 0x000fce0000000f00 */
[----:B------:R-:W-:Y:S05]  /*3460*/  WARPSYNC.COLLECTIVE R165, `(.L_x_10612) ;  /* 0x00000000a5087348 */ /* 0x000fea0003c00000 */
[----:B------:R0:W1:Y:S02]  /*3470*/  SHFL.DOWN P6, R171, R180, R175, R182 ;  /* 0x080000afb4ab7389 */ /* 0x00006400000c00b6 */
[----:B01----:R-:W-:Y:S01]  /*3480*/  ENDCOLLECTIVE ;  /* 0x000000000000791b */ /* 0x003fe20003800000 */
.L_x_10612:
[----:B------:R-:W-:Y:S01]  /*3490*/  FADD.FTZ R108, R107, R108 ;  /* 0x0000006c6b6c7221 */ /* 0x000fe20000010000 */
[----:B------:R-:W-:-:S04]  /*34a0*/  HFMA2.MMA R175, -RZ, RZ, 0, 1.1920928955078125e-07 ;  /* 0x00000002ffaf7435 */ /* 0x000fc800000001ff */
[----:B------:R-:W-:Y:S02]  /*34b0*/  MOV R180, R108 ;  /* 0x0000006c00b47202 */ /* 0x000fe40000000f00 */
[----:B------:R-:W-:-:S07]  /*34c0*/  MOV R109, R171 ;  /* 0x000000ab006d7202 */ /* 0x000fce0000000f00 */
[----:B------:R-:W-:Y:S05]  /*34d0*/  WARPSYNC.COLLECTIVE R165, `(.L_x_10613) ;  /* 0x00000000a5087348 */ /* 0x000fea0003c00000 */
[----:B------:R0:W1:Y:S02]  /*34e0*/  SHFL.DOWN P6, R171, R180, R175, R182 ;  /* 0x080000afb4ab7389 */ /* 0x00006400000c00b6 */
[----:B01----:R-:W-:Y:S01]  /*34f0*/  ENDCOLLECTIVE ;  /* 0x000000000000791b */ /* 0x003fe20003800000 */
.L_x_10613:
[----:B------:R-:W-:-:S05]  /*3500*/  FADD.FTZ R109, R106, R109 ;  /* 0x0000006d6a6d7221 */ /* 0x000fca0000010000 */
[----:B------:R-:W-:Y:S02]  /*3510*/  MOV R180, R109 ;  /* 0x0000006d00b47202 */ /* 0x000fe40000000f00 */
[----:B------:R-:W-:-:S07]  /*3520*/  MOV R111, R171 ;  /* 0x000000ab006f7202 */ /* 0x000fce0000000f00 */
[----:B------:R-:W-:Y:S05]  /*3530*/  WARPSYNC.COLLECTIVE R165, `(.L_x_10614) ;  /* 0x00000000a5087348 */ /* 0x000fea0003c00000 */
[----:B------:R0:W1:Y:S02]  /*3540*/  SHFL.DOWN P6, R171, R180, R175, R182 ;  /* 0x080000afb4ab7389 */ /* 0x00006400000c00b6 */
[----:B01----:R-:W-:Y:S01]  /*3550*/  ENDCOLLECTIVE ;  /* 0x000000000000791b */ /* 0x003fe20003800000 */
.L_x_10614:
[----:B------:R-:W-:Y:S01]  /*3560*/  FADD.FTZ R111, R108, R111 ;  /* 0x0000006f6c6f7221 */ /* 0x000fe20000010000 */
[----:B------:R-:W-:-:S04]  /*3570*/  HFMA2.MMA R175, -RZ, RZ, 0, 5.9604644775390625e-08 ;  /* 0x00000001ffaf7435 */ /* 0x000fc800000001ff */
[----:B------:R-:W-:Y:S02]  /*3580*/  MOV R180, R111 ;  /* 0x0000006f00b47202 */ /* 0x000fe40000000f00 */
[----:B------:R-:W-:-:S07]  /*3590*/  MOV R110, R171 ;  /* 0x000000ab006e7202 */ /* 0x000fce0000000f00 */
[----:B------:R-:W-:Y:S05]  /*35a0*/  WARPSYNC.COLLECTIVE R165, `(.L_x_10615) ;  /* 0x00000000a5087348 */ /* 0x000fea0003c00000 */
[----:B------:R0:W1:Y:S02]  /*35b0*/  SHFL.DOWN P6, R171, R180, R175, R182 ;  /* 0x080000afb4ab7389 */ /* 0x00006400000c00b6 */
[----:B01----:R-:W-:Y:S01]  /*35c0*/  ENDCOLLECTIVE ;  /* 0x000000000000791b */ /* 0x003fe20003800000 */
.L_x_10615:
[----:B------:R-:W-:-:S05]  /*35d0*/  FADD.FTZ R110, R109, R110 ;  /* 0x0000006e6d6e7221 */ /* 0x000fca0000010000 */
[----:B------:R-:W-:Y:S02]  /*35e0*/  MOV R180, R110 ;  /* 0x0000006e00b47202 */ /* 0x000fe40000000f00 */
[----:B------:R-:W-:-:S07]  /*35f0*/  MOV R104, R171 ;  /* 0x000000ab00687202 */ /* 0x000fce0000000f00 */
[----:B------:R-:W-:Y:S05]  /*3600*/  WARPSYNC.COLLECTIVE R165, `(.L_x_10616) ;  /* 0x00000000a5087348 */ /* 0x000fea0003c00000 */
[----:B------:R0:W1:Y:S02]  /*3610*/  SHFL.DOWN P6, R171, R180, R175, R182 ;  /* 0x080000afb4ab7389 */ /* 0x00006400000c00b6 */
[----:B01----:R-:W-:Y:S01]  /*3620*/  ENDCOLLECTIVE ;  /* 0x000000000000791b */ /* 0x003fe20003800000 */
.L_x_10616:
[----:B------:R-:W-:Y:S01]  /*3630*/  MOV R105, R171 ;  /* 0x000000ab00697202 */ /* 0x000fe20000000f00 */
[----:B------:R-:W-:Y:S06]  /*3640*/  BRA `(.L_x_10617) ;  /* 0xffffffe400007947 */ /* 0x000fec000383ffff */
.L_x_10618:
        /* <DEDUP_REMOVED lines=11> */
.L_x_11447:


//--------------------- .text._ZN10layer_norm13ln_bwd_kernelINS_13Kernel_traitsIfffffjLj3072ELj1ELj1ELj4ELj16ENS_18Kernel_traits_baseILj3072EfffffjLj128EEEEELb1ELb0ELb0ELb1EEEvNS_9BwdParamsE --------------------------
	.section	.text._ZN10layer_norm13ln_bwd_kernelINS_13Kernel_traitsIfffffjLj3072ELj1ELj1ELj4ELj16ENS_18Kernel_traits_baseILj3072EfffffjLj128EEEEELb1ELb0ELb0ELb1EEEvNS_9BwdParamsE,"ax",@progbits
	.align	128
        .global         _ZN10layer_norm13ln_bwd_kernelINS_13Kernel_traitsIfffffjLj3072ELj1ELj1ELj4ELj16ENS_18Kernel_traits_baseILj3072EfffffjLj128EEEEELb1ELb0ELb0ELb1EEEvNS_9BwdParamsE
        .type           _ZN10layer_norm13ln_bwd_kernelINS_13Kernel_traitsIfffffjLj3072ELj1ELj1ELj4ELj16ENS_18Kernel_traits_baseILj3072EfffffjLj128EEEEELb1ELb0ELb0ELb1EEEvNS_9BwdParamsE,@function
        .size           _ZN10layer_norm13ln_bwd_kernelINS_13Kernel_traitsIfffffjLj3072ELj1ELj1ELj4ELj16ENS_18Kernel_traits_baseILj3072EfffffjLj128EEEEELb1ELb0ELb0ELb1EEEvNS_9BwdParamsE,(.L_x_11448 - _ZN10layer_norm13ln_bwd_kernelINS_13Kernel_traitsIfffffjLj3072ELj1ELj1ELj4ELj16ENS_18Kernel_traits_baseILj3072EfffffjLj128EEEEELb1ELb0ELb0ELb1EEEvNS_9BwdParamsE)
        .other          _ZN10layer_norm13ln_bwd_kernelINS_13Kernel_traitsIfffffjLj3072ELj1ELj1ELj4ELj16ENS_18Kernel_traits_baseILj3072EfffffjLj128EEEEELb1ELb0ELb0ELb1EEEvNS_9BwdParamsE,@"STO_CUDA_ENTRY STV_DEFAULT"
_ZN10layer_norm13ln_bwd_kernelINS_13Kernel_traitsIfffffjLj3072ELj1ELj1ELj4ELj16ENS_18Kernel_traits_baseILj3072EfffffjLj128EEEEELb1ELb0ELb0ELb1EEEvNS_9BwdParamsE:
.text._ZN10layer_norm13ln_bwd_kernelINS_13Kernel_traitsIfffffjLj3072ELj1ELj1ELj4ELj16ENS_18Kernel_traits_baseILj3072EfffffjLj128EEEEELb1ELb0ELb0ELb1EEEvNS_9BwdParamsE:
[----:B------:R-:W-:Y:S01]  /*0000*/  LDC R1, c[0x0][0x28] ;  /* 0x00000a00ff017b82 */ /* 0x000fe20000000800 */
[----:B------:R-:W0:Y:S07]  /*0010*/  S2R R152, SR_TID.X ;  /* 0x0000000000987919 */ /* 0x000e2e0000002100 */
[----:B------:R-:W0:Y:S01]  /*0020*/  S2UR UR4, SR_CTAID.X ;  /* 0x00000000000479c3 */ /* 0x000e220000002500 */
[----:B------:R-:W-:Y:S01]  /*0030*/  ULDC UR6, c[0x0][0x214] ;  /* 0x0000850000067ab9 */ /* 0x000fe20000000800 */
        /* <DEDUP_REMOVED lines=9> */
[----:B------:R-:W-:-:S03]  /*00d0*/  ULDC.64 UR4, c[0x0][0x208] ;  /* 0x0000820000047ab9 */ /* 0x000fc60000000a00 */
        /* <DEDUP_REMOVED lines=27> */
.L_x_10619:
[----:B------:R-:W-:Y:S01]  /*0290*/  SHF.L.U32 R0, R152, 0x4, RZ ;  /* 0x0000000498007819 */ /* 0x000fe200000006ff */
[----:B------:R-:W-:-:S03]  /*02a0*/  ULDC.64 UR6, c[0x0][0x260] ;  /* 0x0000980000067ab9 */ /* 0x000fc60000000a00 */
[----:B------:R-:W-:Y:S01]  /*02b0*/  LOP3.LUT R0, R0, 0x7f0, RZ, 0xc0, !PT ;  /* 0x000007f000007812 */ /* 0x000fe200078ec0ff */
[----:B------:R-:W-:-:S03]  /*02c0*/  HFMA2.MMA R28, -RZ, RZ, 0, 5.9604644775390625e-08 ;  /* 0x00000001ff1c7435 */ /* 0x000fc600000001ff */
[----:B------:R-:W-:-:S04]  /*02d0*/  IADD3 R2, P0, R0, UR6, RZ ;  /* 0x0000000600027c10 */ /* 0x000fc8000ff1e0ff */
[----:B------:R-:W-:Y:S01]  /*02e0*/  IADD3.X R3, RZ, UR7, RZ, P0, !PT ;  /* 0x00000007ff037c10 */ /* 0x000fe200087fe4ff */
[----:B------:R-:W-:Y:S02]  /*02f0*/  ULDC.64 UR6, c[0x0][0x270] ;  /* 0x00009c0000067ab9 */ /* 0x000fe40000000a00 */
[----:B------:R-:W-:Y:S01]  /*0300*/  ISETP.NE.U32.AND P1, PT, RZ, UR6, PT ;  /* 0x00000006ff007c0c */ /* 0x000fe2000bf25070 */
[----:B------:R-:W-:Y:S01]  /*0310*/  HFMA2.MMA R151, -RZ, RZ, 0, 0 ;  /* 0x00000000ff977435 */ /* 0x000fe200000001ff */
[----:B------:R-:W5:Y:S01]  /*0320*/  LDG.E.128 R24, desc[UR4][R2.64] ;  /* 0x0000000402187981 */ /* 0x000f62000c1e1d00 */
[----:B------:R-:W-:Y:S01]  /*0330*/  HFMA2.MMA R0, -RZ, RZ, 0, 0 ;  /* 0x00000000ff007435 */ /* 0x000fe200000001ff */
[----:B------:R-:W-:Y:S02]  /*0340*/  ISETP.NE.AND.EX P1, PT, RZ, UR7, PT, P1 ;  /* 0x00000007ff007c0c */ /* 0x000fe4000bf25310 */
[----:B------:R-:W-:Y:S01]  /*0350*/  CS2R R148, SRZ ;  /* 0x0000000000947805 */ /* 0x000fe2000001ff00 */
[----:B------:R-:W5:Y:S01]  /*0360*/  LDG.E.128 R20, desc[UR4][R2.64+0x800] ;  /* 0x0008000402147981 */ /* 0x000f62000c1e1d00 */
[----:B------:R-:W-:-:S02]  /*0370*/  MOV R153, RZ ;  /* 0x000000ff00997202 */ /* 0x000fc40000000f00 */
        /* <DEDUP_REMOVED lines=14> */
[----:B------:R0:W5:Y:S01]  /*0460*/  LDG.E.128 R4, desc[UR4][R2.64+0x2800] ;  /* 0x0028000402047981 */ /* 0x000162000c1e1d00 */
        /* <DEDUP_REMOVED lines=10> */
[----:B0-----:R-:W-:Y:S02]  /*0510*/  MOV R2, RZ ;  /* 0x000000ff00027202 */ /* 0x001fe40000000f00 */
[----:B------:R-:W-:-:S07]  /*0520*/  PRMT R3, R28, 0x7610, R3 ;  /* 0x000076101c037816 */ /* 0x000fce0000000003 */
.L_x_10627:
        /* <DEDUP_REMOVED lines=11> */
[----:B------:R0:W4:Y:S01]  /*05e0*/  LDG.E R194, desc[UR4][R68.64] ;  /* 0x0000000444c27981 */ /* 0x000122000c1e1900 */
[C---:B-1----:R-:W-:Y:S01]  /*05f0*/  IMAD.WIDE.U32 R56, R163.reuse, 0x10, R96 ;  /* 0x00000010a3387825 */ /* 0x042fe200078e0060 */
[----:B------:R-:W-:Y:S01]  /*0600*/  LEA R64, P0, R162, UR10, 0x4 ;  /* 0x0000000aa2407c11 */ /* 0x000fe2000f8020ff */
[----:B------:R-:W1:Y:S04]  /*0610*/  @P1 LDC.64 R190, c[0x0][0x270] ;  /* 0x00009c00ffbe1b82 */ /* 0x000e680000000a00 */
[----:B------:R-:W4:Y:S01]  /*0620*/  LDG.E.128 R56, desc[UR4][R56.64] ;  /* 0x0000000438387981 */ /* 0x000f22000c1e1d00 */
[----:B--2---:R-:W-:Y:S01]  /*0630*/  IMAD.WIDE R76, R150, 0x4, R76 ;  /* 0x00000004964c7825 */ /* 0x004fe200078e024c */
[----:B------:R-:W-:Y:S02]  /*0640*/  LEA.HI.X R65, R162, UR11, RZ, 0x4, P0 ;  /* 0x0000000ba2417c11 */ /* 0x000fe400080f24ff */
[----:B------:R-:W2:Y:S01]  /*0650*/  LDC.64 R104, c[0x0][0x2c8] ;  /* 0x0000b200ff687b82 */ /* 0x000ea20000000a00 */
[----:B------:R-:W-:Y:S01]  /*0660*/  IADD3 R161, R163, 0x100, RZ ;  /* 0x00000100a3a17810 */ /* 0x000fe20007ffe0ff */
[----:B------:R0:W4:Y:S04]  /*0670*/  LDG.E R157, desc[UR4][R76.64] ;  /* 0x000000044c9d7981 */ /* 0x000128000c1e1900 */
[----:B------:R-:W-:Y:S01]  /*0680*/  IMAD.WIDE.U32 R72, R161, 0x10, R96 ;  /* 0x00000010a1487825 */ /* 0x000fe200078e0060 */
[----:B------:R-:W4:Y:S01]  /*0690*/  LDG.E.128 R64, desc[UR4][R64.64] ;  /* 0x0000000440407981 */ /* 0x000f22000c1e1d00 */
[----:B------:R-:W2:Y:S02]  /*06a0*/  LDC.64 R158, c[0x0][0x240] ;  /* 0x00009000ff9e7b82 */ /* 0x000ea40000000a00 */
[----:B---3--:R-:W-:-:S02]  /*06b0*/  IMAD.WIDE.U32 R60, R163, 0x10, R100 ;  /* 0x00000010a33c7825 */ /* 0x008fc400078e0064 */
[----:B------:R-:W3:Y:S04]  /*06c0*/  LDG.E.128 R72, desc[UR4][R72.64] ;  /* 0x0000000448487981 */ /* 0x000ee8000c1e1d00 */
[----:B------:R-:W3:Y:S01]  /*06d0*/  LDG.E.128 R60, desc[UR4][R60.64] ;  /* 0x000000043c3c7981 */ /* 0x000ee2000c1e1d00 */
[----:B0-----:R-:W-:-:S06]  /*06e0*/  IMAD.WIDE.U32 R68, R162, 0x10, R100 ;  /* 0x00000010a2447825 */ /* 0x001fcc00078e0064 */
[----:B------:R-:W3:Y:S01]  /*06f0*/  LDG.E.128 R68, desc[UR4][R68.64] ;  /* 0x0000000444447981 */ /* 0x000ee2000c1e1d00 */
[----:B------:R-:W-:Y:S01]  /*0700*/  IMAD.WIDE.U32 R76, R161, 0x10, R100 ;  /* 0x00000010a14c7825 */ /* 0x000fe200078e0064 */
[----:B------:R-:W-:-:S05]  /*0710*/  IADD3 R160, R163, 0x180, RZ ;  /* 0x00000180a3a07810 */ /* 0x000fca0007ffe0ff */
[----:B------:R-:W3:Y:S01]  /*0720*/  LDG.E.128 R76, desc[UR4][R76.64] ;  /* 0x000000044c4c7981 */ /* 0x000ee2000c1e1d00 */
[----:B------:R-:W-:-:S04]  /*0730*/  IMAD.WIDE.U32 R80, R160, 0x10, R96 ;  /* 0x00000010a0507825 */ /* 0x000fc800078e0060 */
[----:B------:R-:W-:Y:S02]  /*0740*/  IMAD.WIDE.U32 R84, R160, 0x10, R100 ;  /* 0x00000010a0547825 */ /* 0x000fe400078e0064 */
[----:B------:R-:W3:Y:S01]  /*0750*/  LDG.E.128 R80, desc[UR4][R80.64] ;  /* 0x0000000450507981 */ /* 0x000ee2000c1e1d00 */
[----:B------:R-:W-:-:S03]  /*0760*/  IADD3 R155, R163, 0x200, RZ ;  /* 0x00000200a39b7810 */ /* 0x000fc60007ffe0ff */
[----:B------:R-:W3:Y:S02]  /*0770*/  LDG.E.128 R84, desc[UR4][R84.64] ;  /* 0x0000000454547981 */ /* 0x000ee4000c1e1d00 */
[----:B------:R-:W-:Y:S01]  /*0780*/  IMAD.WIDE.U32 R88, R155, 0x10, R96 ;  /* 0x000000109b587825 */ /* 0x000fe200078e0060 */
[----:B------:R-:W-:-:S03]  /*0790*/  IADD3 R154, R163, 0x280, RZ ;  /* 0x00000280a39a7810 */ /* 0x000fc60007ffe0ff */
[----:B------:R-:W-:Y:S02]  /*07a0*/  IMAD.WIDE.U32 R92, R155, 0x10, R100 ;  /* 0x000000109b5c7825 */ /* 0x000fe400078e0064 */
[----:B------:R-:W3:Y:S02]  /*07b0*/  LDG.E.128 R88, desc[UR4][R88.64] ;  /* 0x0000000458587981 */ /* 0x000ee4000c1e1d00 */
[C---:B------:R-:W-:Y:S02]  /*07c0*/  IMAD.WIDE.U32 R96, R154.reuse, 0x10, R96 ;  /* 0x000000109a607825 */ /* 0x040fe400078e0060 */
[----:B------:R-:W3:Y:S02]  /*07d0*/  LDG.E.128 R92, desc[UR4][R92.64] ;  /* 0x000000045c5c7981 */ /* 0x000ee4000c1e1d00 */
[----:B------:R-:W-:Y:S02]  /*07e0*/  IMAD.WIDE.U32 R100, R154, 0x10, R100 ;  /* 0x000000109a647825 */ /* 0x000fe400078e0064 */
[----:B------:R-:W3:Y:S04]  /*07f0*/  LDG.E.128 R96, desc[UR4][R96.64] ;  /* 0x0000000460607981 */ /* 0x000ee8000c1e1d00 */
[----:B------:R-:W3:Y:S01]  /*0800*/  LDG.E.128 R100, desc[UR4][R100.64] ;  /* 0x0000000464647981 */ /* 0x000ee2000c1e1d00 */
[----:B------:R-:W-:-:S02]  /*0810*/  SHF.R.S32.HI R156, RZ, 0x1f, R150 ;  /* 0x0000001fff9c7819 */ /* 0x000fc40000011496 */
[----:B-1----:R-:W-:-:S04]  /*0820*/  @P1 LEA R190, P2, R150, R190, 0x2 ;  /* 0x000000be96be1211 */ /* 0x002fc800078410ff */
[----:B------:R-:W-:Y:S02]  /*0830*/  @P1 LEA.HI.X R191, R150, R191, R156, 0x2, P2 ;  /* 0x000000bf96bf1211 */ /* 0x000fe400010f149c */
[----:B------:R-:W-:-:S04]  /*0840*/  LEA R192, P2, R162, UR12, 0x2 ;  /* 0x0000000ca2c07c11 */ /* 0x000fc8000f8410ff */
[----:B------:R-:W-:-:S05]  /*0850*/  LEA.HI.X R193, R162, UR13, RZ, 0x2, P2 ;  /* 0x0000000da2c17c11 */ /* 0x000fca00090f14ff */
[----:B-----5:R-:W5:Y:S01]  /*0860*/  LDG.E R166, desc[UR4][R192.64] ;  /* 0x00000004c0a67981 */ /* 0x020f62000c1e1900 */
[----:B--2---:R-:W-:-:S04]  /*0870*/  ISETP.NE.U32.AND P0, PT, R104, RZ, PT ;  /* 0x000000ff6800720c */ /* 0x004fc80003f05070 */
[----:B------:R-:W-:Y:S01]  /*0880*/  ISETP.NE.AND.EX P0, PT, R105, RZ, PT, P0 ;  /* 0x000000ff6900720c */ /* 0x000fe20003f05300 */
[----:B------:R-:W-:-:S12]  /*0890*/  IMAD.WIDE.U32 R180, R155, 0x4, R158 ;  /* 0x000000049bb47825 */ /* 0x000fd800078e009e */
[----:B------:R-:W0:Y:S01]  /*08a0*/  @P0 LDC.64 R172, c[0x0][0x2c8] ;  /* 0x0000b200ffac0b82 */ /* 0x000e220000000a00 */
[----:B------:R-:W-:-:S07]  /*08b0*/  ISETP.NE.AND P4, PT, RZ, UR9, PT ;  /* 0x00000009ff007c0c */ /* 0x000fce000bf85270 */
[----:B------:R-:W1:Y:S01]  /*08c0*/  @P0 LDC.64 R170, c[0x0][0x2c8] ;  /* 0x0000b200ffaa0b82 */ /* 0x000e620000000a00 */
[----:B------:R-:W-:-:S04]  /*08d0*/  IMAD.WIDE.U32 R184, R163, 0x4, R158 ;  /* 0x00000004a3b87825 */ /* 0x000fc800078e009e */
[--C-:B------:R-:W-:Y:S01]  /*08e0*/  IMAD.WIDE.U32 R186, R161, 0x4, R158.reuse ;  /* 0x00000004a1ba7825 */ /* 0x100fe200078e009e */
[----:B------:R-:W-:Y:S01]  /*08f0*/  LOP3.LUT P3, RZ, R3, 0xff, RZ, 0xc0, !PT ;  /* 0x000000ff03ff7812 */ /* 0x000fe2000786c0ff */
[----:B------:R2:W5:Y:S01]  /*0900*/  LDG.E R167, desc[UR4][R184.64] ;  /* 0x00000004b8a77981 */ /* 0x000562000c1e1900 */
[----:B------:R-:W2:Y:S01]  /*0910*/  @P0 LDC.64 R168, c[0x0][0x2c8] ;  /* 0x0000b200ffa80b82 */ /* 0x000ea20000000a00 */
[----:B------:R-:W-:-:S04]  /*0920*/  IMAD.WIDE.U32 R188, R160, 0x4, R158 ;  /* 0x00000004a0bc7825 */ /* 0x000fc800078e009e */
[----:B------:R-:W-:Y:S01]  /*0930*/  IMAD.WIDE.U32 R182, R154, 0x4, R158 ;  /* 0x000000049ab67825 */ /* 0x000fe200078e009e */
[----:B------:R-:W-:Y:S01]  /*0940*/  @P0 LEA R178, P2, R162, R104, 0x4 ;  /* 0x00000068a2b20211 */ /* 0x000fe200078420ff */
[----:B------:R4:W5:Y:S01]  /*0950*/  LDG.E R159, desc[UR4][R180.64] ;  /* 0x00000004b49f7981 */ /* 0x000962000c1e1900 */
[----:B------:R-:W2:Y:S01]  /*0960*/  @P0 LDC.64 R174, c[0x0][0x2c8] ;  /* 0x0000b200ffae0b82 */ /* 0x000ea20000000a00 */
[----:B0-----:R-:W-:Y:S02]  /*0970*/  @P0 IMAD.WIDE.U32 R172, R155, 0x10, R172 ;  /* 0x000000109bac0825 */ /* 0x001fe400078e00ac */
[----:B------:R-:W5:Y:S04]  /*0980*/  LDG.E R158, desc[UR4][R182.64] ;  /* 0x00000004b69e7981 */ /* 0x000f68000c1e1900 */
[----:B------:R0:W5:Y:S01]  /*0990*/  @P0 LDG.E.128 R44, desc[UR4][R172.64] ;  /* 0x00000004ac2c0981 */ /* 0x000162000c1e1d00 */
[----:B------:R-:W0:Y:S01]  /*09a0*/  @P0 LDC.64 R176, c[0x0][0x2c8] ;  /* 0x0000b200ffb00b82 */ /* 0x000e220000000a00 */
[----:B-1----:R-:W-:-:S02]  /*09b0*/  @P0 IMAD.WIDE.U32 R170, R160, 0x10, R170 ;  /* 0x00000010a0aa0825 */ /* 0x002fc400078e00aa */
[----:B------:R-:W5:Y:S04]  /*09c0*/  LDG.E R165, desc[UR4][R186.64] ;  /* 0x00000004baa57981 */ /* 0x000f68000c1e1900 */
[----:B------:R1:W5:Y:S01]  /*09d0*/  @P0 LDG.E.128 R40, desc[UR4][R170.64] ;  /* 0x00000004aa280981 */ /* 0x000362000c1e1d00 */
[----:B--2---:R-:W-:Y:S01]  /*09e0*/  @P0 IMAD.WIDE.U32 R184, R154, 0x10, R168 ;  /* 0x000000109ab80825 */ /* 0x004fe200078e00a8 */
[----:B------:R-:W-:Y:S02]  /*09f0*/  @P0 LEA.HI.X R179, R162, R105, RZ, 0x4, P2 ;  /* 0x00000069a2b30211 */ /* 0x000fe400010f24ff */
[----:B------:R-:W-:Y:S01]  /*0a00*/  MOV R156, 0x3f800000 ;  /* 0x3f800000009c7802 */ /* 0x000fe20000000f00 */
[----:B------:R-:W5:Y:S01]  /*0a10*/  LDG.E R164, desc[UR4][R188.64] ;  /* 0x00000004bca47981 */ /* 0x000f62000c1e1900 */
[----:B------:R-:W-:-:S03]  /*0a20*/  @P0 IMAD.WIDE.U32 R174, R161, 0x10, R174 ;  /* 0x00000010a1ae0825 */ /* 0x000fc600078e00ae */
[----:B------:R-:W5:Y:S04]  /*0a30*/  @P0 LDG.E.128 R28, desc[UR4][R178.64] ;  /* 0x00000004b21c0981 */ /* 0x000f68000c1e1d00 */
[----:B------:R2:W5:Y:S01]  /*0a40*/  @P0 LDG.E.128 R36, desc[UR4][R174.64] ;  /* 0x00000004ae240981 */ /* 0x000562000c1e1d00 */
[----:B0-----:R-:W-:-:S03]  /*0a50*/  @P0 IMAD.WIDE.U32 R176, R163, 0x10, R176 ;  /* 0x00000010a3b00825 */ /* 0x001fc600078e00b0 */
[----:B------:R-:W5:Y:S04]  /*0a60*/  @P0 LDG.E.128 R48, desc[UR4][R184.64] ;  /* 0x00000004b8300981 */ /* 0x000f68000c1e1d00 */
[----:B------:R0:W5:Y:S04]  /*0a70*/  @P0 LDG.E.128 R32, desc[UR4][R176.64] ;  /* 0x00000004b0200981 */ /* 0x000168000c1e1d00 */
[----:B------:R0:W5:Y:S01]  /*0a80*/  @P1 LDG.E R156, desc[UR4][R190.64] ;  /* 0x00000004be9c1981 */ /* 0x000162000c1e1900 */
[----:B------:R-:W-:Y:S01]  /*0a90*/  UMOV UR6, 0xffffffff ;  /* 0xffffffff00067882 */ /* 0x000fe20000000000 */
[----:B------:R-:W-:-:S02]  /*0aa0*/  LOP3.LUT P2, RZ, R152, 0x1f, RZ, 0xc0, !PT ;  /* 0x0000001f98ff7812 */ /* 0x000fc4000784c0ff */
[----:B----4-:R-:W-:-:S05]  /*0ab0*/  FSEL R181, R194, RZ, !P4 ;  /* 0x000000ffc2b57208 */ /* 0x010fca0006000000 */
[C---:B------:R-:W-:Y:S01]  /*0ac0*/  FADD.FTZ R56, -R181.reuse, R56 ;  /* 0x00000038b5387221 */ /* 0x040fe20000010100 */
[----:B------:R-:W-:-:S03]  /*0ad0*/  FADD.FTZ R58, -R181, R58 ;  /* 0x0000003ab53a7221 */ /* 0x000fc60000010100 */
[----:B------:R-:W-:Y:S01]  /*0ae0*/  FMUL.FTZ R3, R157, R56 ;  /* 0x000000389d037220 */ /* 0x000fe20000410000 */
[----:B------:R-:W-:Y:S01]  /*0af0*/  FADD.FTZ R56, -R181, R59 ;  /* 0x0000003bb5387221 */ /* 0x000fe20000010100 */
[----:B------:R-:W-:-:S03]  /*0b00*/  FMUL.FTZ R169, R157, R58 ;  /* 0x0000003a9da97220 */ /* 0x000fc60000410000 */
[----:B------:R-:W-:Y:S01]  /*0b10*/  FMUL.FTZ R172, R157, R56 ;  /* 0x000000389dac7220 */ /* 0x000fe20000410000 */
[C---:B------:R-:W-:Y:S01]  /*0b20*/  FADD.FTZ R56, -R181.reuse, R65 ;  /* 0x00000041b5387221 */ /* 0x040fe20000010100 */
[----:B------:R-:W-:-:S03]  /*0b30*/  FADD.FTZ R58, -R181, R67 ;  /* 0x00000043b53a7221 */ /* 0x000fc60000010100 */
[----:B------:R-:W-:Y:S01]  /*0b40*/  FMUL.FTZ R67, R157, R56 ;  /* 0x000000389d437220 */ /* 0x000fe20000410000 */
[C---:B---3--:R-:W-:Y:S01]  /*0b50*/  FADD.FTZ R56, -R181.reuse, R73 ;  /* 0x00000049b5387221 */ /* 0x048fe20000010100 */
[----:B------:R-:W-:Y:S01]  /*0b60*/  FADD.FTZ R168, -R181, R57 ;  /* 0x00000039b5a87221 */ /* 0x000fe20000010100 */
[----:B-1----:R-:W-:Y:S01]  /*0b70*/  FMUL.FTZ R170, R24, R60 ;  /* 0x0000003c18aa7220 */ /* 0x002fe20000410000 */
[----:B------:R-:W-:Y:S01]  /*0b80*/  FMUL.FTZ R171, R25, R61 ;  /* 0x0000003d19ab7220 */ /* 0x000fe20000410000 */
[C---:B------:R-:W-:Y:S01]  /*0b90*/  FMUL.FTZ R73, R157.reuse, R56 ;  /* 0x000000389d497220 */ /* 0x040fe20000410000 */
[----:B------:R-:W-:Y:S01]  /*0ba0*/  FMUL.FTZ R168, R157, R168 ;  /* 0x000000a89da87220 */ /* 0x000fe20000410000 */
[----:B------:R-:W-:Y:S01]  /*0bb0*/  FADD.FTZ R56, RZ, R170 ;  /* 0x000000aaff387221 */ /* 0x000fe20000010000 */
[----:B------:R-:W-:Y:S01]  /*0bc0*/  FFMA.FTZ R57, R3, R170, RZ ;  /* 0x000000aa03397223 */ /* 0x000fe200000100ff */
[----:B--2---:R-:W-:Y:S02]  /*0bd0*/  FMUL.FTZ R174, R26, R62 ;  /* 0x0000003e1aae7220 */ /* 0x004fe40000410000 */
[----:B------:R-:W-:Y:S01]  /*0be0*/  FADD.FTZ R59, R56, R171 ;  /* 0x000000ab383b7221 */ /* 0x000fe20000010000 */
[----:B------:R-:W-:Y:S01]  /*0bf0*/  FFMA.FTZ R56, R168, R171, R57 ;  /* 0x000000aba8387223 */ /* 0x000fe20000010039 */
[----:B0-----:R-:W-:Y:S01]  /*0c00*/  FMUL.FTZ R177, R157, R58 ;  /* 0x0000003a9db17220 */ /* 0x001fe20000410000 */
        /* <DEDUP_REMOVED lines=40> */
[C---:B------:R-:W-:Y:S01]  /*0e90*/  FADD.FTZ R80, -R181.reuse, R80 ;  /* 0x00000050b5507221 */ /* 0x040fe20000010100 */
        /* <DEDUP_REMOVED lines=16> */
[----:B------:R-:W-:Y:S01]  /*0fa0*/  FADD.FTZ R80, -R181, R89 ;  /* 0x00000059b5507221 */ /* 0x000fe20000010100 */
[C---:B------:R-:W-:Y:S01]  /*0fb0*/  FADD.FTZ R141, R78.reuse, R141 ;  /* 0x0000008d4e8d7221 */ /* 0x040fe20000010000 */
        /* <DEDUP_REMOVED lines=107> */
.L_x_10638:
[----:B------:R-:W3:Y:S01]  /*1670*/  S2R R61, SR_CgaCtaId ;  /* 0x00000000003d7919 */ /* 0x000ee20000008800 */
[----:B------:R-:W-:Y:S01]  /*1680*/  PLOP3.LUT P0, PT, PT, PT, PT, 0x80, 0x0 ;  /* 0x000000000000781c */ /* 0x000fe20003f0f070 */
[----:B--2---:R-:W-:Y:S01]  /*1690*/  FADD.FTZ R65, R56, R65 ;  /* 0x0000004138417221 */ /* 0x004fe20000010000 */
[----:B------:R-:W-:Y:S01]  /*16a0*/  @!P2 PLOP3.LUT P0, PT, P3, PT, PT, 0x80, 0x0 ;  /* 0x000000000000a81c */ /* 0x000fe20001f0f070 */
[----:B-1----:R-:W-:Y:S01]  /*16b0*/  FADD.FTZ R64, R59, R64 ;  /* 0x000000403b407221 */ /* 0x002fe20000010000 */
[----:B------:R-:W-:Y:S01]  /*16c0*/  SHF.R.U32.HI R57, RZ, 0x5, R152 ;  /* 0x00000005ff397819 */ /* 0x000fe20000011698 */
[----:B------:R-:W-:Y:S05]  /*16d0*/  WARPSYNC.ALL ;  /* 0x0000000000007948 */ /* 0x000fea0003800000 */
[----:B------:R-:W-:-:S02]  /*16e0*/  @!P2 LOP3.LUT R58, R57, 0x7fffffc, RZ, 0xc0, !PT ;  /* 0x07fffffc393aa812 */ /* 0x000fc400078ec0ff */
[----:B------:R-:W-:Y:S02]  /*16f0*/  MOV R60, 0x400 ;  /* 0x00000400003c7802 */ /* 0x000fe40000000f00 */
[----:B------:R-:W-:Y:S02]  /*1700*/  LOP3.LUT R69, R57, 0x7fffffc, RZ, 0xc0, !PT ;  /* 0x07fffffc39457812 */ /* 0x000fe400078ec0ff */
[----:B------:R-:W-:Y:S02]  /*1710*/  @!P0 IADD3 R58, R58, 0x4, RZ ;  /* 0x000000043a3a8810 */ /* 0x000fe40007ffe0ff */
[----:B------:R-:W-:Y:S02]  /*1720*/  @!P3 IADD3 R69, R69, 0x4, RZ ;  /* 0x000000044545b810 */ /* 0x000fe40007ffe0ff */
[----:B------:R-:W-:Y:S02]  /*1730*/  @!P2 LOP3.LUT R57, R58, 0x3, R57, 0xf8, !PT ;  /* 0x000000033a39a812 */ /* 0x000fe400078ef839 */
[----:B------:R-:W-:-:S02]  /*1740*/  ISETP.NE.U32.AND P0, PT, R104, RZ, PT ;  /* 0x000000ff6800720c */ /* 0x000fc40003f05070 */
[----:B-----5:R-:W-:Y:S02]  /*1750*/  LOP3.LUT P6, RZ, R167, 0xff00, RZ, 0xc0, !PT ;  /* 0x0000ff00a7ff7812 */ /* 0x020fe400078cc0ff */
        /* <DEDUP_REMOVED lines=32> */
[----:B------:R-:W-:Y:S01]  /*1960*/  FADD.FTZ R180, R180, -R177 ;  /* 0x800000b1b4b47221 */ /* 0x000fe20000010000 */
[----:B------:R-:W-:Y:S01]  /*1970*/  FMUL.FTZ R168, R157, R168 ;  /* 0x000000a89da87220 */ /* 0x000fe20000410000 */
[----:B------:R-:W-:Y:S01]  /*1980*/  @P0 FADD.FTZ R172, R35, R172 ;  /* 0x000000ac23ac0221 */ /* 0x000fe20000010000 */
[----:B------:R-:W-:Y:S01]  /*1990*/  @P0 FADD.FTZ R3, R32, R3 ;  /* 0x0000000320030221 */ /* 0x000fe20000010000 */
[----:B------:R-:W-:Y:S01]  /*19a0*/  FFMA.FTZ R66, R66, R88, R89 ;  /* 0x0000005842427223 */ /* 0x000fe20000010059 */
[----:B------:R-:W-:Y:S01]  /*19b0*/  FADD.FTZ R174, R174, -R169 ;  /* 0x800000a9aeae7221 */ /* 0x000fe20000010000 */
[----:B------:R-:W-:Y:S01]  /*19c0*/  FMUL.FTZ R56, R172, R156 ;  /* 0x0000009cac387220 */ /* 0x000fe20000410000 */
[----:B------:R-:W-:Y:S01]  /*19d0*/  FFMA.FTZ R67, R67, R88, R89 ;  /* 0x0000005843437223 */ /* 0x000fe20000010059 */
[----:B------:R-:W-:Y:S01]  /*19e0*/  FMUL.FTZ R180, R157, R180 ;  /* 0x000000b49db47220 */ /* 0x000fe20000410000 */
[----:B------:R-:W-:Y:S01]  /*19f0*/  @P0 FADD.FTZ R168, R33, R168 ;  /* 0x000000a821a80221 */ /* 0x000fe20000010000 */
[----:B------:R-:W-:Y:S01]  /*1a00*/  FMUL.FTZ R71, R56, UR15 ;  /* 0x0000000f38477c20 */ /* 0x000fe20008410000 */
[----:B------:R-:W-:Y:S01]  /*1a10*/  FMUL.FTZ R56, R3, R156 ;  /* 0x0000009c03387220 */ /* 0x000fe20000410000 */
[----:B------:R-:W-:Y:S01]  /*1a20*/  FADD.FTZ R66, R175, -R66 ;  /* 0x80000042af427221 */ /* 0x000fe20000010000 */
[----:B------:R-:W-:Y:S01]  /*1a30*/  FMUL.FTZ R91, R157, R174 ;  /* 0x000000ae9d5b7220 */ /* 0x000fe20000410000 */
[----:B------:R-:W-:Y:S01]  /*1a40*/  FADD.FTZ R178, R178, -R67 ;  /* 0x80000043b2b27221 */ /* 0x000fe20000010000 */
[----:B------:R-:W-:Y:S01]  /*1a50*/  FMUL.FTZ R56, R56, UR15 ;  /* 0x0000000f38387c20 */ /* 0x000fe20008410000 */
[----:B------:R-:W-:Y:S01]  /*1a60*/  @P0 FADD.FTZ R180, R31, R180 ;  /* 0x000000b41fb40221 */ /* 0x000fe20000010000 */
[----:B------:R-:W-:Y:S01]  /*1a70*/  FMUL.FTZ R57, R168, R156 ;  /* 0x0000009ca8397220 */ /* 0x000fe20000410000 */
[C---:B------:R-:W-:Y:S01]  /*1a80*/  FMUL.FTZ R97, R157.reuse, R66 ;  /* 0x000000429d617220 */ /* 0x040fe20000410000 */
[----:B------:R-:W-:Y:S01]  /*1a90*/  @P0 FADD.FTZ R91, R34, R91 ;  /* 0x0000005b225b0221 */ /* 0x000fe20000010000 */
[----:B------:R-:W-:Y:S01]  /*1aa0*/  SEL R68, R56, RZ, P4 ;  /* 0x000000ff38447207 */ /* 0x000fe20002000000 */
[----:B------:R-:W-:Y:S01]  /*1ab0*/  FMUL.FTZ R178, R157, R178 ;  /* 0x000000b29db27220 */ /* 0x000fe20000410000 */
[----:B------:R-:W-:Y:S01]  /*1ac0*/  FMUL.FTZ R56, R180, R156 ;  /* 0x0000009cb4387220 */ /* 0x000fe20000410000 */
[----:B------:R-:W-:Y:S01]  /*1ad0*/  FMUL.FTZ R57, R57, UR15 ;  /* 0x0000000f39397c20 */ /* 0x000fe20008410000 */
[----:B------:R-:W-:Y:S01]  /*1ae0*/  FFMA.FTZ R182, R182, R88, R89 ;  /* 0x00000058b6b67223 */ /* 0x000fe20000010059 */
[----:B------:R-:W-:Y:S01]  /*1af0*/  @P0 FADD.FTZ R97, R28, R97 ;  /* 0x000000611c610221 */ /* 0x000fe20000010000 */
[-C--:B------:R-:W-:Y:S01]  /*1b00*/  FMUL.FTZ R58, R91, R156.reuse ;  /* 0x0000009c5b3a7220 */ /* 0x080fe20000410000 */
[----:B------:R-:W-:Y:S01]  /*1b10*/  @P0 FADD.FTZ R178, R29, R178 ;  /* 0x000000b21db20221 */ /* 0x000fe20000010000 */
[----:B------:R-:W-:Y:S01]  /*1b20*/  FMUL.FTZ R67, R56, UR15 ;  /* 0x0000000f38437c20 */ /* 0x000fe20008410000 */
[----:B------:R-:W-:Y:S01]  /*1b30*/  FADD.FTZ R182, R185, -R182 ;  /* 0x800000b6b9b67221 */ /* 0x000fe20000010000 */
[----:B------:R-:W-:Y:S01]  /*1b40*/  FMUL.FTZ R56, R97, R156 ;  /* 0x0000009c61387220 */ /* 0x000fe20000410000 */
[----:B------:R-:W-:Y:S01]  /*1b50*/  FMUL.FTZ R58, R58, UR15 ;  /* 0x0000000f3a3a7c20 */ /* 0x000fe20008410000 */
[----:B------:R-:W-:Y:S01]  /*1b60*/  SEL R69, R57, RZ, P6 ;  /* 0x000000ff39457207 */ /* 0x000fe20003000000 */
[--C-:B------:R-:W-:Y:S01]  /*1b70*/  FFMA.FTZ R176, R176, R88, R89.reuse ;  /* 0x00000058b0b07223 */ /* 0x100fe20000010059 */
[----:B------:R-:W-:Y:S01]  /*1b80*/  FMUL.FTZ R57, R178, R156 ;  /* 0x0000009cb2397220 */ /* 0x000fe20000410000 */
[----:B------:R-:W-:Y:S01]  /*1b90*/  SEL R71, R71, RZ, P2 ;  /* 0x000000ff47477207 */ /* 0x000fe20001000000 */
[----:B------:R-:W-:Y:S01]  /*1ba0*/  FMUL.FTZ R56, R56, UR15 ;  /* 0x0000000f38387c20 */ /* 0x000fe20008410000 */
[----:B------:R-:W-:Y:S01]  /*1bb0*/  FMUL.FTZ R182, R157, R182 ;  /* 0x000000b69db67220 */ /* 0x000fe20000410000 */
[----:B------:R-:W-:Y:S01]  /*1bc0*/  LOP3.LUT P2, RZ, R166, 0xff, RZ, 0xc0, !PT ;  /* 0x000000ffa6ff7812 */ /* 0x000fe2000784c0ff */
[----:B------:R-:W-:Y:S01]  /*1bd0*/  FADD.FTZ R176, R179, -R176 ;  /* 0x800000b0b3b07221 */ /* 0x000fe20000010000 */
[----:B------:R-:W-:Y:S01]  /*1be0*/  SEL R70, R58, RZ, P5 ;  /* 0x000000ff3a467207 */ /* 0x000fe20002800000 */
[----:B------:R-:W-:Y:S01]  /*1bf0*/  FMUL.FTZ R57, R57, UR15 ;  /* 0x0000000f39397c20 */ /* 0x000fe20008410000 */
[----:B------:R-:W-:Y:S01]  /*1c00*/  FFMA.FTZ R73, R73, R88, R89 ;  /* 0x0000005849497223 */ /* 0x000fe20000010059 */
[----:B------:R-:W-:Y:S01]  /*1c10*/  LOP3.LUT P5, RZ, R166, 0xff00, RZ, 0xc0, !PT ;  /* 0x0000ff00a6ff7812 */ /* 0x000fe200078ac0ff */
[----:B------:R-:W-:Y:S01]  /*1c20*/  @P0 FADD.FTZ R182, R39, R182 ;  /* 0x000000b627b60221 */ /* 0x000fe20000010000 */
[----:B------:R-:W-:Y:S01]  /*1c30*/  FMUL.FTZ R99, R157, R176 ;  /* 0x000000b09d637220 */ /* 0x000fe20000410000 */
[----:B------:R-:W-:Y:S01]  /*1c40*/  SEL R64, R56, RZ, P2 ;  /* 0x000000ff38407207 */ /* 0x000fe20001000000 */
[----:B------:R-:W-:Y:S01]  /*1c50*/  FADD.FTZ R56, R76, -R73 ;  /* 0x800000494c387221 */ /* 0x000fe20000010000 */
[----:B------:R-:W-:Y:S01]  /*1c60*/  SEL R65, R57, RZ, P5 ;  /* 0x000000ff39417207 */ /* 0x000fe20002800000 */
[----:B------:R-:W-:Y:S01]  /*1c70*/  FFMA.FTZ R190, R190, R88, R89 ;  /* 0x00000058bebe7223 */ /* 0x000fe20000010059 */
[----:B------:R-:W-:Y:S01]  /*1c80*/  FMUL.FTZ R57, R182, R156 ;  /* 0x0000009cb6397220 */ /* 0x000fe20000410000 */
[----:B------:R-:W-:Y:S01]  /*1c90*/  @P0 FADD.FTZ R99, R30, R99 ;  /* 0x000000631e630221 */ /* 0x000fe20000010000 */
[----:B------:R-:W-:Y:S01]  /*1ca0*/  FMUL.FTZ R92, R157, R56 ;  /* 0x000000389d5c7220 */ /* 0x000fe20000410000 */
[-CC-:B------:R-:W-:Y:S01]  /*1cb0*/  FFMA.FTZ R74, R74, R88.reuse, R89.reuse ;  /* 0x000000584a4a7223 */ /* 0x180fe20000010059 */
[----:B------:R-:W-:Y:S01]  /*1cc0*/  FADD.FTZ R190, R191, -R190 ;  /* 0x800000bebfbe7221 */ /* 0x000fe20000010000 */
[--C-:B------:R-:W-:Y:S01]  /*1cd0*/  FFMA.FTZ R188, R188, R88, R89.reuse ;  /* 0x00000058bcbc7223 */ /* 0x100fe20000010059 */
[----:B------:R-:W-:Y:S01]  /*1ce0*/  FMUL.FTZ R57, R57, UR15 ;  /* 0x0000000f39397c20 */ /* 0x000fe20008410000 */
[----:B------:R-:W-:Y:S01]  /*1cf0*/  FMUL.FTZ R58, R99, R156 ;  /* 0x0000009c633a7220 */ /* 0x000fe20000410000 */
        /* <DEDUP_REMOVED lines=8> */
[----:B------:R-:W0:Y:S01]  /*1d80*/  LDC.64 R76, c[0x0][0x2f8] ;  /* 0x0000be00ff4c7b82 */ /* 0x000e220000000a00 */
[----:B------:R-:W-:Y:S01]  /*1d90*/  LOP3.LUT P6, RZ, R166, 0xff0000, RZ, 0xc0, !PT ;  /* 0x00ff0000a6ff7812 */ /* 0x000fe200078cc0ff */
[----:B------:R-:W-:Y:S01]  /*1da0*/  FMUL.FTZ R57, R92, R156 ;  /* 0x0000009c5c397220 */ /* 0x000fe20000410000 */
[----:B------:R-:W-:Y:S01]  /*1db0*/  FMUL.FTZ R105, R157, R74 ;  /* 0x0000004a9d697220 */ /* 0x000fe20000410000 */
        /* <DEDUP_REMOVED lines=8> */
[----:B------:R-:W-:Y:S01]  /*1e40*/  FMUL.FTZ R59, R190, R156 ;  /* 0x0000009cbe3b7220 */ /* 0x000fe20000410000 */
[----:B------:R-:W-:Y:S01]  /*1e50*/  FMUL.FTZ R103, R157, R72 ;  /* 0x000000489d677220 */ /* 0x000fe20000410000 */
[----:B------:R-:W-:Y:S01]  /*1e60*/  @P0 FADD.FTZ R167, R42, R167 ;  /* 0x000000a72aa70221 */ /* 0x000fe20000010000 */
[-C--:B------:R-:W-:Y:S01]  /*1e70*/  FMUL.FTZ R56, R105, R156.reuse ;  /* 0x0000009c69387220 */ /* 0x080fe20000410000 */
[----:B------:R-:W-:Y:S01]  /*1e80*/  FMUL.FTZ R59, R59, UR15 ;  /* 0x0000000f3b3b7c20 */ /* 0x000fe20008410000 */
[----:B------:R-:W-:Y:S01]  /*1e90*/  SEL R61, R57, RZ, P6 ;  /* 0x000000ff393d7207 */ /* 0x000fe20003000000 */
[----:B------:R-:W-:Y:S01]  /*1ea0*/  @P0 FADD.FTZ R103, R36, R103 ;  /* 0x0000006724670221 */ /* 0x000fe20000010000 */
[----:B------:R-:W-:Y:S01]  /*1eb0*/  ISETP.NE.AND.EX P2, PT, RZ, UR17, PT, P2 ;  /* 0x00000011ff007c0c */ /* 0x000fe2000bf45320 */
[----:B------:R-:W-:Y:S01]  /*1ec0*/  FMUL.FTZ R58, R167, R156 ;  /* 0x0000009ca73a7220 */ /* 0x000fe20000410000 */
        /* <DEDUP_REMOVED lines=35> */
.L_x_10622:
        /* <DEDUP_REMOVED lines=12> */
.L_x_10623:
        /* <DEDUP_REMOVED lines=12> */
.L_x_10624:
[----:B------:R1:W-:Y:S01]  /*2280*/  STG.E.128 desc[UR4][R68.64], R60 ;  /* 0x0000003c44007986 */ /* 0x0003e2000c101d04 */
[----:B0-2---:R-:W-:Y:S01]  /*2290*/  IMAD.WIDE.U32 R64, R160, 0x10, R76 ;  /* 0x00000010a0407825 */ /* 0x005fe200078e004c */
[----:B------:R-:W-:Y:S02]  /*22a0*/  SEL R57, R74, RZ, P4 ;  /* 0x000000ff4a397207 */ /* 0x000fe40002000000 */
[----:B------:R-:W-:Y:S01]  /*22b0*/  SEL R56, R3, RZ, P5 ;  /* 0x000000ff03387207 */ /* 0x000fe20002800000 */
[----:B------:R-:W-:Y:S06]  /*22c0*/  @!P2 BRA `(.L_x_10625) ;  /* 0x00000000001ca947 */ /* 0x000fec0003800000 */
[----:B-1----:R-:W0:Y:S01]  /*22d0*/  LDC.64 R60, c[0x0][0x308] ;  /* 0x0000c200ff3c7b82 */ /* 0x002e220000000a00 */
[----:B------:R-:W-:Y:S02]  /*22e0*/  SEL R63, R190, R55, P6 ;  /* 0x00000037be3f7207 */ /* 0x000fe40003000000 */
[----:B------:R-:W-:Y:S01]  /*22f0*/  SEL R62, R167, R54, P6 ;  /* 0x00000036a73e7207 */ /* 0x000fe20003000000 */
[----:B0-----:R-:W-:Y:S01]  /*2300*/  IMAD.WIDE.U32 R160, R160, 0x10, R60 ;  /* 0x00000010a0a07825 */ /* 0x001fe200078e003c */
[----:B------:R-:W-:Y:S02]  /*2310*/  SEL R61, R184, R53, P6 ;  /* 0x00000035b83d7207 */ /* 0x000fe40003000000 */
[----:B------:R-:W-:-:S05]  /*2320*/  SEL R60, R165, R52, P6 ;  /* 0x00000034a53c7207 */ /* 0x000fca0003000000 */
[----:B------:R0:W-:Y:S02]  /*2330*/  STG.E.128 desc[UR4][R160.64], R60 ;  /* 0x0000003ca0007986 */ /* 0x0001e4000c101d04 */
.L_x_10625:
        /* <DEDUP_REMOVED lines=25> */
.L_x_10626:
[-CC-:B------:R-:W-:Y:S01]  /*24d0*/  FFMA.FTZ R83, R83, R88.reuse, R89.reuse ;  /* 0x0000005853537223 */ /* 0x180fe20000010059 */
[-CC-:B------:R-:W-:Y:S01]  /*24e0*/  FFMA.FTZ R84, R84, R88.reuse, R89.reuse ;  /* 0x0000005854547223 */ /* 0x180fe20000010059 */
[--C-:B------:R-:W-:Y:S01]  /*24f0*/  FFMA.FTZ R87, R87, R88, R89.reuse ;  /* 0x0000005857577223 */ /* 0x100fe20000010059 */
[----:B0-----:R-:W0:Y:S01]  /*2500*/  @P2 LDC.64 R60, c[0x0][0x308] ;  /* 0x0000c200ff3c2b82 */ /* 0x001e220000000a00 */
[----:B------:R-:W-:Y:S01]  /*2510*/  FMUL.FTZ R63, R63, R156 ;  /* 0x0000009c3f3f7220 */ /* 0x000fe20000410000 */
[----:B------:R-:W-:Y:S01]  /*2520*/  FFMA.FTZ R85, R85, R88, R89 ;  /* 0x0000005855557223 */ /* 0x000fe20000010059 */
[----:B------:R-:W-:Y:S01]  /*2530*/  FMUL.FTZ R80, R80, R156 ;  /* 0x0000009c50507220 */ /* 0x000fe20000410000 */
[----:B------:R-:W-:Y:S01]  /*2540*/  FADD.FTZ R100, R100, -R83 ;  /* 0x8000005364647221 */ /* 0x000fe20000010000 */
[----:B------:R-:W-:Y:S01]  /*2550*/  FADD.FTZ R84, R101, -R84 ;  /* 0x8000005465547221 */ /* 0x000fe20000010000 */
[----:B------:R-:W-:Y:S01]  /*2560*/  FADD.FTZ R86, R86, -R87 ;  /* 0x8000005756567221 */ /* 0x000fe20000010000 */
[----:B--2---:R-:W-:Y:S01]  /*2570*/  FMUL.FTZ R58, R63, UR15 ;  /* 0x0000000f3f3a7c20 */ /* 0x004fe20008410000 */
[----:B------:R-:W-:Y:S01]  /*2580*/  FADD.FTZ R102, R102, -R85 ;  /* 0x8000005566667221 */ /* 0x000fe20000010000 */
[----:B------:R-:W-:Y:S01]  /*2590*/  FMUL.FTZ R57, R80, UR15 ;  /* 0x0000000f50397c20 */ /* 0x000fe20008410000 */
[----:B------:R-:W-:Y:S01]  /*25a0*/  FMUL.FTZ R63, R157, R100 ;  /* 0x000000649d3f7220 */ /* 0x000fe20000410000 */
[----:B------:R-:W-:Y:S01]  /*25b0*/  LOP3.LUT P5, RZ, R159, 0xff00, RZ, 0xc0, !PT ;  /* 0x0000ff009fff7812 */ /* 0x000fe200078ac0ff */
[----:B------:R-:W-:Y:S01]  /*25c0*/  FMUL.FTZ R3, R3, R156 ;  /* 0x0000009c03037220 */ /* 0x000fe20000410000 */
[C---:B------:R-:W-:Y:S01]  /*25d0*/  FMUL.FTZ R84, R157.reuse, R84 ;  /* 0x000000549d547220 */ /* 0x040fe20000410000 */
[C---:B------:R-:W-:Y:S01]  /*25e0*/  FMUL.FTZ R86, R157.reuse, R86 ;  /* 0x000000569d567220 */ /* 0x040fe20000410000 */
[----:B------:R-:W-:Y:S01]  /*25f0*/  FMUL.FTZ R65, R157, R102 ;  /* 0x000000669d417220 */ /* 0x000fe20000410000 */
[----:B------:R-:W-:Y:S01]  /*2600*/  @P0 FADD.FTZ R63, R48, R63 ;  /* 0x0000003f303f0221 */ /* 0x000fe20000010000 */
[----:B------:R-:W-:Y:S01]  /*2610*/  LOP3.LUT P4, RZ, R159, 0xff0000, RZ, 0xc0, !PT ;  /* 0x00ff00009fff7812 */ /* 0x000fe2000788c0ff */
[----:B------:R-:W-:Y:S01]  /*2620*/  FMUL.FTZ R82, R82, R156 ;  /* 0x0000009c52527220 */ /* 0x000fe20000410000 */
[----:B------:R-:W-:Y:S01]  /*2630*/  SEL R57, R57, RZ, P5 ;  /* 0x000000ff39397207 */ /* 0x000fe20002800000 */
[----:B------:R-:W-:Y:S01]  /*2640*/  FMUL.FTZ R3, R3, UR15 ;  /* 0x0000000f03037c20 */ /* 0x000fe20008410000 */
[----:B------:R-:W-:Y:S01]  /*2650*/  @P0 FADD.FTZ R84, R49, R84 ;  /* 0x0000005431540221 */ /* 0x000fe20000010000 */
[----:B------:R-:W-:Y:S01]  /*2660*/  @P0 FADD.FTZ R86, R51, R86 ;  /* 0x0000005633560221 */ /* 0x000fe20000010000 */
[----:B------:R-:W-:Y:S01]  /*2670*/  LOP3.LUT P5, RZ, R159, 0xff, RZ, 0xc0, !PT ;  /* 0x000000ff9fff7812 */ /* 0x000fe200078ac0ff */
[----:B------:R-:W-:Y:S01]  /*2680*/  @P0 FADD.FTZ R65, R50, R65 ;  /* 0x0000004132410221 */ /* 0x000fe20000010000 */
[----:B------:R-:W-:Y:S01]  /*2690*/  SEL R58, R58, RZ, P4 ;  /* 0x000000ff3a3a7207 */ /* 0x000fe20002000000 */
[----:B------:R-:W-:Y:S01]  /*26a0*/  FMUL.FTZ R59, R82, UR15 ;  /* 0x0000000f523b7c20 */ /* 0x000fe20008410000 */
[C---:B------:R-:W-:Y:S01]  /*26b0*/  SEL R52, R63.reuse, R52, P6 ;  /* 0x000000343f347207 */ /* 0x040fe20003000000 */
[----:B------:R-:W-:Y:S01]  /*26c0*/  FMUL.FTZ R63, R63, R156 ;  /* 0x0000009c3f3f7220 */ /* 0x000fe20000410000 */
[----:B------:R-:W-:-:S02]  /*26d0*/  LOP3.LUT P4, RZ, R159, 0xff000000, RZ, 0xc0, !PT ;  /* 0xff0000009fff7812 */ /* 0x000fc4000788c0ff */
[----:B------:R-:W-:Y:S01]  /*26e0*/  SEL R56, R3, RZ, P5 ;  /* 0x000000ff03387207 */ /* 0x000fe20002800000 */
[-C--:B------:R-:W-:Y:S01]  /*26f0*/  FMUL.FTZ R3, R65, R156.reuse ;  /* 0x0000009c41037220 */ /* 0x080fe20000410000 */
[C---:B------:R-:W-:Y:S01]  /*2700*/  SEL R53, R84.reuse, R53, P6 ;  /* 0x0000003554357207 */ /* 0x040fe20003000000 */
[-C--:B------:R-:W-:Y:S01]  /*2710*/  FMUL.FTZ R84, R84, R156.reuse ;  /* 0x0000009c54547220 */ /* 0x080fe20000410000 */
[C---:B------:R-:W-:Y:S01]  /*2720*/  SEL R55, R86.reuse, R55, P6 ;  /* 0x0000003756377207 */ /* 0x040fe20003000000 */
[----:B------:R-:W-:Y:S01]  /*2730*/  FMUL.FTZ R86, R86, R156 ;  /* 0x0000009c56567220 */ /* 0x000fe20000410000 */
[----:B------:R-:W-:Y:S01]  /*2740*/  SEL R59, R59, RZ, P4 ;  /* 0x000000ff3b3b7207 */ /* 0x000fe20002000000 */
[----:B------:R-:W-:Y:S01]  /*2750*/  FMUL.FTZ R63, R63, UR15 ;  /* 0x0000000f3f3f7c20 */ /* 0x000fe20008410000 */
[----:B------:R-:W-:Y:S01]  /*2760*/  LOP3.LUT P4, RZ, R158, 0xff, RZ, 0xc0, !PT ;  /* 0x000000ff9eff7812 */ /* 0x000fe2000788c0ff */
[----:B------:R-:W-:Y:S01]  /*2770*/  FMUL.FTZ R84, R84, UR15 ;  /* 0x0000000f54547c20 */ /* 0x000fe20008410000 */
[----:B------:R-:W-:Y:S01]  /*2780*/  SEL R54, R65, R54, P6 ;  /* 0x0000003641367207 */ /* 0x000fe20003000000 */
[----:B------:R-:W-:Y:S01]  /*2790*/  FMUL.FTZ R3, R3, UR15 ;  /* 0x0000000f03037c20 */ /* 0x000fe20008410000 */
[----:B------:R-:W-:Y:S01]  /*27a0*/  FMUL.FTZ R86, R86, UR15 ;  /* 0x0000000f56567c20 */ /* 0x000fe20008410000 */
[C---:B------:R-:W-:Y:S01]  /*27b0*/  LOP3.LUT P5, RZ, R158.reuse, 0xff00, RZ, 0xc0, !PT ;  /* 0x0000ff009eff7812 */ /* 0x040fe200078ac0ff */
[----:B------:R-:W-:Y:S01]  /*27c0*/  IMAD.WIDE.U32 R64, R155, 0x10, R76 ;  /* 0x000000109b407825 */ /* 0x000fe200078e004c */
[----:B------:R-:W-:-:S02]  /*27d0*/  LOP3.LUT P0, RZ, R158, 0xff0000, RZ, 0xc0, !PT ;  /* 0x00ff00009eff7812 */ /* 0x000fc4000780c0ff */
[----:B------:R-:W-:Y:S01]  /*27e0*/  LOP3.LUT P6, RZ, R158, 0xff000000, RZ, 0xc0, !PT ;  /* 0xff0000009eff7812 */ /* 0x000fe200078cc0ff */
[----:B------:R-:W-:Y:S01]  /*27f0*/  IMAD.WIDE.U32 R76, R154, 0x10, R76 ;  /* 0x000000109a4c7825 */ /* 0x000fe200078e004c */
[----:B------:R-:W-:Y:S01]  /*2800*/  SEL R62, R3, RZ, P0 ;  /* 0x000000ff033e7207 */ /* 0x000fe20000000000 */
[----:B------:R1:W-:Y:S01]  /*2810*/  STG.E.128 desc[UR4][R64.64], R56 ;  /* 0x0000003840007986 */ /* 0x0003e2000c101d04 */
[----:B------:R-:W-:Y:S01]  /*2820*/  IADD3 R150, R150, UR18, RZ ;  /* 0x0000001296967c10 */ /* 0x000fe2000fffe0ff */
[----:B0-----:R-:W-:Y:S01]  /*2830*/  @P2 IMAD.WIDE.U32 R154, R154, 0x10, R60 ;  /* 0x000000109a9a2825 */ /* 0x001fe200078e003c */
[----:B------:R-:W-:Y:S02]  /*2840*/  SEL R60, R63, RZ, P4 ;  /* 0x000000ff3f3c7207 */ /* 0x000fe40002000000 */
[----:B------:R-:W-:Y:S02]  /*2850*/  SEL R61, R84, RZ, P5 ;  /* 0x000000ff543d7207 */ /* 0x000fe40002800000 */
[----:B------:R-:W-:Y:S01]  /*2860*/  SEL R63, R86, RZ, P6 ;  /* 0x000000ff563f7207 */ /* 0x000fe20003000000 */
[----:B------:R1:W-:Y:S01]  /*2870*/  @P2 STG.E.128 desc[UR4][R154.64], R52 ;  /* 0x000000349a002986 */ /* 0x0003e2000c101d04 */
        /* <DEDUP_REMOVED lines=51> */
[----:B------:R-:W-:-:S07]  /*2bb0*/  MOV R55, R148 ;  /* 0x0000009400377202 */ /* 0x000fce0000000f00 */
.L_x_10620:
        /* <DEDUP_REMOVED lines=23> */
.L_x_10621:
[----:B------:R-:W-:Y:S01]  /*2d30*/  HFMA2.MMA R70, -RZ, RZ, 0, 9.5367431640625e-07 ;  /* 0x00000010ff467435 */ /* 0x000fe200000001ff */
[----:B------:R-:W-:Y:S02]  /*2d40*/  MOV R69, R59 ;  /* 0x0000003b00457202 */ /* 0x000fe40000000f00 */
[----:B------:R-:W-:Y:S02]  /*2d50*/  MOV R71, 0x1f ;  /* 0x0000001f00477802 */ /* 0x000fe40000000f00 */
[----:B------:R-:W-:-:S07]  /*2d60*/  MOV R68, 0xffffffff ;  /* 0xffffffff00447802 */ /* 0x000fce0000000f00 */
[----:B-----5:R-:W-:Y:S05]  /*2d70*/  WARPSYNC.COLLECTIVE R68, `(.L_x_10628) ;  /* 0x0000000044087348 */ /* 0x020fea0003c00000 */
[----:B------:R0:W1:Y:S02]  /*2d80*/  SHFL.DOWN P0, R65, R69, R70, R71 ;  /* 0x0800004645417389 */ /* 0x0000640000000047 */
[----:B01---5:R-:W-:Y:S01]  /*2d90*/  ENDCOLLECTIVE ;  /* 0x000000000000791b */ /* 0x023fe20003800000 */
.L_x_10628:
[----:B------:R-:W-:Y:S02]  /*2da0*/  MOV R69, R56 ;  /* 0x0000003800457202 */ /* 0x000fe40000000f00 */
[----:B------:R-:W-:-:S07]  /*2db0*/  MOV R58, R65 ;  /* 0x00000041003a7202 */ /* 0x000fce0000000f00 */
[----:B------:R-:W-:Y:S05]  /*2dc0*/  WARPSYNC.COLLECTIVE R68, `(.L_x_10629) ;  /* 0x0000000044087348 */ /* 0x000fea0003c00000 */
[----:B------:R0:W1:Y:S02]  /*2dd0*/  SHFL.DOWN P0, R65, R69, R70, R71 ;  /* 0x0800004645417389 */ /* 0x0000640000000047 */
[----:B01----:R-:W-:Y:S01]  /*2de0*/  ENDCOLLECTIVE ;  /* 0x000000000000791b */ /* 0x003fe20003800000 */
.L_x_10629:
[----:B------:R-:W-:Y:S01]  /*2df0*/  FADD.FTZ R58, R59, R58 ;  /* 0x0000003a3b3a7221 */ /* 0x000fe20000010000 */
[----:B------:R-:W-:-:S04]  /*2e00*/  HFMA2.MMA R70, -RZ, RZ, 0, 4.76837158203125e-07 ;  /* 0x00000008ff467435 */ /* 0x000fc800000001ff */
[----:B------:R-:W-:Y:S02]  /*2e10*/  MOV R69, R58 ;  /* 0x0000003a00457202 */ /* 0x000fe40000000f00 */
[----:B------:R-:W-:-:S07]  /*2e20*/  MOV R57, R65 ;  /* 0x0000004100397202 */ /* 0x000fce0000000f00 */
[----:B------:R-:W-:Y:S05]  /*2e30*/  WARPSYNC.COLLECTIVE R68, `(.L_x_10630) ;  /* 0x0000000044087348 */ /* 0x000fea0003c00000 */
[----:B------:R0:W1:Y:S02]  /*2e40*/  SHFL.DOWN P0, R65, R69, R70, R71 ;  /* 0x0800004645417389 */ /* 0x0000640000000047 */
[----:B01----:R-:W-:Y:S01]  /*2e50*/  ENDCOLLECTIVE ;  /* 0x000000000000791b */ /* 0x003fe20003800000 */
.L_x_10630:
[----:B------:R-:W-:-:S05]  /*2e60*/  FADD.FTZ R57, R56, R57 ;  /* 0x0000003938397221 */ /* 0x000fca0000010000 */
[----:B------:R-:W-:Y:S02]  /*2e70*/  MOV R69, R57 ;  /* 0x0000003900457202 */ /* 0x000fe40000000f00 */
[----:B------:R-:W-:-:S07]  /*2e80*/  MOV R61, R65 ;  /* 0x00000041003d7202 */ /* 0x000fce0000000f00 */
[----:B------:R-:W-:Y:S05]  /*2e90*/  WARPSYNC.COLLECTIVE R68, `(.L_x_10631) ;  /* 0x0000000044087348 */ /* 0x000fea0003c00000 */
[----:B------:R0:W1:Y:S02]  /*2ea0*/  SHFL.DOWN P0, R65, R69, R70, R71 ;  /* 0x0800004645417389 */ /* 0x0000640000000047 */
[----:B01----:R-:W-:Y:S01]  /*2eb0*/  ENDCOLLECTIVE ;  /* 0x000000000000791b */ /* 0x003fe20003800000 */
.L_x_10631:
[----:B------:R-:W-:Y:S01]  /*2ec0*/  FADD.FTZ R61, R58, R61 ;  /* 0x0000003d3a3d7221 */ /* 0x000fe20000010000 */
[----:B------:R-:W-:-:S04]  /*2ed0*/  HFMA2.MMA R70, -RZ, RZ, 0, 2.384185791015625e-07 ;  /* 0x00000004ff467435 */ /* 0x000fc800000001ff */
[----:B------:R-:W-:Y:S02]  /*2ee0*/  MOV R69, R61 ;  /* 0x0000003d00457202 */ /* 0x000fe40000000f00 */
[----:B------:R-:W-:-:S07]  /*2ef0*/  MOV R60, R65 ;  /* 0x00000041003c7202 */ /* 0x000fce0000000f00 */
[----:B------:R-:W-:Y:S05]  /*2f00*/  WARPSYNC.COLLECTIVE R68, `(.L_x_10632) ;  /* 0x0000000044087348 */ /* 0x000fea0003c00000 */
[----:B------:R0:W1:Y:S02]  /*2f10*/  SHFL.DOWN P0, R65, R69, R70, R71 ;  /* 0x0800004645417389 */ /* 0x0000640000000047 */
[----:B01----:R-:W-:Y:S01]  /*2f20*/  ENDCOLLECTIVE ;  /* 0x000000000000791b */ /* 0x003fe20003800000 */
.L_x_10632:
[----:B------:R-:W-:-:S05]  /*2f30*/  FADD.FTZ R60, R57, R60 ;  /* 0x0000003c393c7221 */ /* 0x000fca0000010000 */
[----:B------:R-:W-:Y:S02]  /*2f40*/  MOV R69, R60 ;  /* 0x0000003c00457202 */ /* 0x000fe40000000f00 */
[----:B------:R-:W-:-:S07]  /*2f50*/  MOV R62, R65 ;  /* 0x00000041003e7202 */ /* 0x000fce0000000f00 */
[----:B------:R-:W-:Y:S05]  /*2f60*/  WARPSYNC.COLLECTIVE R68, `(.L_x_10633) ;  /* 0x0000000044087348 */ /* 0x000fea0003c00000 */
[----:B------:R0:W1:Y:S02]  /*2f70*/  SHFL.DOWN P0, R65, R69, R70, R71 ;  /* 0x0800004645417389 */ /* 0x0000640000000047 */
[----:B01----:R-:W-:Y:S01]  /*2f80*/  ENDCOLLECTIVE ;  /* 0x000000000000791b */ /* 0x003fe20003800000 */
.L_x_10633:
[----:B------:R-:W-:Y:S01]  /*2f90*/  FADD.FTZ R62, R61, R62 ;  /* 0x0000003e3d3e7221 */ /* 0x000fe20000010000 */
[----:B------:R-:W-:-:S04]  /*2fa0*/  HFMA2.MMA R70, -RZ, RZ, 0, 1.1920928955078125e-07 ;  /* 0x00000002ff467435 */ /* 0x000fc800000001ff */
[----:B------:R-:W-:Y:S02]  /*2fb0*/  MOV R69, R62 ;  /* 0x0000003e00457202 */ /* 0x000fe40000000f00 */
[----:B------:R-:W-:-:S07]  /*2fc0*/  MOV R63, R65 ;  /* 0x00000041003f7202 */ /* 0x000fce0000000f00 */
[----:B------:R-:W-:Y:S05]  /*2fd0*/  WARPSYNC.COLLECTIVE R68, `(.L_x_10634) ;  /* 0x0000000044087348 */ /* 0x000fea0003c00000 */
[----:B------:R0:W1:Y:S02]  /*2fe0*/  SHFL.DOWN P0, R65, R69, R70, R71 ;  /* 0x0800004645417389 */ /* 0x0000640000000047 */
[----:B01----:R-:W-:Y:S01]  /*2ff0*/  ENDCOLLECTIVE ;  /* 0x000000000000791b */ /* 0x003fe20003800000 */
.L_x_10634:
[----:B------:R-:W-:-:S05]  /*3000*/  FADD.FTZ R63, R60, R63 ;  /* 0x0000003f3c3f7221 */ /* 0x000fca0000010000 */
[----:B------:R-:W-:Y:S02]  /*3010*/  MOV R69, R63 ;  /* 0x0000003f00457202 */ /* 0x000fe40000000f00 */
[----:B------:R-:W-:-:S07]  /*3020*/  MOV R59, R65 ;  /* 0x00000041003b7202 */ /* 0x000fce0000000f00 */
[----:B------:R-:W-:Y:S05]  /*3030*/  WARPSYNC.COLLECTIVE R68, `(.L_x_10635) ;  /* 0x0000000044087348 */ /* 0x000fea0003c00000 */
[----:B------:R0:W1:Y:S02]  /*3040*/  SHFL.DOWN P0, R65, R69, R70, R71 ;  /* 0x0800004645417389 */ /* 0x0000640000000047 */
[----:B01----:R-:W-:Y:S01]  /*3050*/  ENDCOLLECTIVE ;  /* 0x000000000000791b */ /* 0x003fe20003800000 */
.L_x_10635:
[----:B------:R-:W-:Y:S01]  /*3060*/  FADD.FTZ R59, R62, R59 ;  /* 0x0000003b3e3b7221 */ /* 0x000fe20000010000 */
[----:B------:R-:W-:-:S04]  /*3070*/  HFMA2.MMA R70, -RZ, RZ, 0, 5.9604644775390625e-08 ;  /* 0x00000001ff467435 */ /* 0x000fc800000001ff */
[----:B------:R-:W-:Y:S02]  /*3080*/  MOV R69, R59 ;  /* 0x0000003b00457202 */ /* 0x000fe40000000f00 */
[----:B------:R-:W-:-:S07]  /*3090*/  MOV R56, R65 ;  /* 0x0000004100387202 */ /* 0x000fce0000000f00 */
[----:B------:R-:W-:Y:S05]  /*30a0*/  WARPSYNC.COLLECTIVE R68, `(.L_x_10636) ;  /* 0x0000000044087348 */ /* 0x000fea0003c00000 */
[----:B------:R0:W1:Y:S02]  /*30b0*/  SHFL.DOWN P0, R65, R69, R70, R71 ;  /* 0x0800004645417389 */ /* 0x0000640000000047 */
[----:B01----:R-:W-:Y:S01]  /*30c0*/  ENDCOLLECTIVE ;  /* 0x000000000000791b */ /* 0x003fe20003800000 */
.L_x_10636:
[----:B------:R-:W-:-:S05]  /*30d0*/  FADD.FTZ R56, R63, R56 ;  /* 0x000000383f387221 */ /* 0x000fca0000010000 */
[----:B------:R-:W-:Y:S02]  /*30e0*/  MOV R69, R56 ;  /* 0x0000003800457202 */ /* 0x000fe40000000f00 */
[----:B------:R-:W-:-:S07]  /*30f0*/  MOV R64, R65 ;  /* 0x0000004100407202 */ /* 0x000fce0000000f00 */
[----:B------:R-:W-:Y:S05]  /*3100*/  WARPSYNC.COLLECTIVE R68, `(.L_x_10637) ;  /* 0x0000000044087348 */ /* 0x000fea0003c00000 */
[----:B------:R0:W1:Y:S02]  /*3110*/  SHFL.DOWN P0, R65, R69, R70, R71 ;  /* 0x0800004645417389 */ /* 0x0000640000000047 */
[----:B01----:R-:W-:Y:S01]  /*3120*/  ENDCOLLECTIVE ;  /* 0x000000000000791b */ /* 0x003fe20003800000 */
.L_x_10637:
[----:B------:R-:W-:Y:S05]  /*3130*/  BRA `(.L_x_10638) ;  /* 0xffffffe4004c7947 */ /* 0x000fea000383ffff */
.L_x_10639:
        /* <DEDUP_REMOVED lines=12> */
.L_x_11448:


//--------------------- .text._ZN10layer_norm22ln_bwd_finalize_kernelINS_22Kernel_traits_finalizeILj3072EfffffjLb0ELj1024ELj4ENS_18Kernel_traits_baseILj3072EfffffjLj1024EEEEELb0ELb0EEEvNS_9BwdParamsE --------------------------
	.section	.text._ZN10layer_norm22ln_bwd_finalize_kernelINS_22Kernel_traits_finalizeILj3072EfffffjLb0ELj1024ELj4ENS_18Kernel_traits_baseILj3072EfffffjLj1024EEEEELb0ELb0EEEvNS_9BwdParamsE,"ax",@progbits
	.align	128
        .global         _ZN10layer_norm22ln_bwd_finalize_kernelINS_22Kernel_traits_finalizeILj3072EfffffjLb0ELj1024ELj4ENS_18Kernel_traits_baseILj3072EfffffjLj1024EEEEELb0ELb0EEEvNS_9BwdParamsE
        .type           _ZN10layer_norm22ln_bwd_finalize_kernelINS_22Kernel_traits_finalizeILj3072EfffffjLb0ELj1024ELj4ENS_18Kernel_traits_baseILj3072EfffffjLj1024EEEEELb0ELb0EEEvNS_9BwdParamsE,@function
        .size           _ZN10layer_norm22ln_bwd_finalize_kernelINS_22Kernel_traits_finalizeILj3072EfffffjLb0ELj1024ELj4ENS_18Kernel_traits_baseILj3072EfffffjLj1024EEEEELb0ELb0EEEvNS_9BwdParamsE,(.L_x_11449 - _ZN10layer_norm22ln_bwd_finalize_kernelINS_22Kernel_traits_finalizeILj3072EfffffjLb0ELj1024ELj4ENS_18Kernel_traits_baseILj3072EfffffjLj1024EEEEELb0ELb0EEEvNS_9BwdParamsE)
        .other          _ZN10layer_norm22ln_bwd_finalize_kernelINS_22Kernel_traits_finalizeILj3072EfffffjLb0ELj1024ELj4ENS_18Kernel_traits_baseILj3072EfffffjLj1024EEEEELb0ELb0EEEvNS_9BwdParamsE,@"STO_CUDA_ENTRY STV_DEFAULT"
_ZN10layer_norm22ln_bwd_finalize_kernelINS_22Kernel_traits_finalizeILj3072EfffffjLb0ELj1024ELj4ENS_18Kernel_traits_baseILj3072EfffffjLj1024EEEEELb0ELb0EEEvNS_9BwdParamsE:
.text._ZN10layer_norm22ln_bwd_finalize_kernelINS_22Kernel_traits_finalizeILj3072EfffffjLb0ELj1024ELj4ENS_18Kernel_traits_baseILj3072EfffffjLj1024EEEEELb0ELb0EEEvNS_9BwdParamsE:
        /* <DEDUP_REMOVED lines=25> */
.L_x_10652:
        /* <DEDUP_REMOVED lines=30> */
.L_x_10644:
        /* <DEDUP_REMOVED lines=36> */
.L_x_10643:
[----:B------:R-:W-:Y:S05]  /*05b0*/  BSYNC B1 ;  /* 0x0000000000017941 */ /* 0x000fea0003800000 */
.L_x_10642:
        /* <DEDUP_REMOVED lines=24> */
.L_x_10646:
[----:B------:R-:W-:Y:S05]  /*0740*/  BSYNC B1 ;  /* 0x0000000000017941 */ /* 0x000fea0003800000 */
.L_x_10645:
        /* <DEDUP_REMOVED lines=12> */
.L_x_10647:
[----:B------:R-:W-:Y:S05]  /*0810*/  BSYNC B1 ;  /* 0x0000000000017941 */ /* 0x000fea0003800000 */
.L_x_10641:
[----:B------:R-:W-:Y:S05]  /*0820*/  BSYNC B0 ;  /* 0x0000000000007941 */ /* 0x000fea0003800000 */
.L_x_10640:
        /* <DEDUP_REMOVED lines=29> */
.L_x_10663:
[----:B---3--:R-:W-:Y:S01]  /*0a00*/  FADD.FTZ R9, R18, R9 ;  /* 0x0000000912097221 */ /* 0x008fe20000010000 */
[----:B--2---:R-:W-:-:S04]  /*0a10*/  FADD.FTZ R11, R10, R11 ;  /* 0x0000000b0a0b7221 */ /* 0x004fc80000010000 */
[----:B------:R2:W-:Y:S04]  /*0a20*/  @!P1 STS [R6+0x2000], R9 ;  /* 0x0020000906009388 */ /* 0x0005e80000000800 */
[----:B------:R2:W-:Y:S02]  /*0a30*/  @!P1 STS [R6+0x2080], R11 ;  /* 0x0020800b06009388 */ /* 0x0005e40000000800 */
.L_x_10648:
        /* <DEDUP_REMOVED lines=16> */
.L_x_10651:
[----:B------:R-:W-:Y:S05]  /*0b40*/  BSYNC B0 ;  /* 0x0000000000007941 */ /* 0x000fea0003800000 */
.L_x_10650:
[C---:B------:R-:W-:Y:S01]  /*0b50*/  ISETP.GT.U32.AND P1, PT, R3.reuse, -0xc01, PT ;  /* 0xfffff3ff0300780c */ /* 0x040fe20003f24070 */
[----:B------:R-:W-:Y:S01]  /*0b60*/  VIADD R4, R4, 0x600 ;  /* 0x0000060004047836 */ /* 0x000fe20000000000 */
[----:B------:R-:W-:-:S11]  /*0b70*/  IADD3 R3, R3, 0xc00, RZ ;  /* 0x00000c0003037810 */ /* 0x000fd60007ffe0ff */
[----:B------:R-:W-:Y:S05]  /*0b80*/  @P1 BRA `(.L_x_10652) ;  /* 0xfffffff400801947 */ /* 0x000fea000383ffff */
[----:B------:R-:W-:Y:S05]  /*0b90*/  EXIT ;  /* 0x000000000000794d */ /* 0x000fea0003800000 */
.L_x_10649:
[----:B------:R-:W-:Y:S01]  /*0ba0*/  HFMA2.MMA R21, -RZ, RZ, 0, 5.9604644775390625e-08 ;  /* 0x00000001ff157435 */ /* 0x000fe200000001ff */
[----:B0--3--:R-:W-:Y:S01]  /*0bb0*/  MOV R22, R10 ;  /* 0x0000000a00167202 */ /* 0x009fe20000000f00 */
[----:B------:R-:W-:Y:S01]  /*0bc0*/  IMAD.MOV.U32 R19, RZ, RZ, -0x1 ;  /* 0xffffffffff137424 */ /* 0x000fe200078e00ff */
[----:B------:R-:W-:-:S08]  /*0bd0*/  MOV R24, 0x1f ;  /* 0x0000001f00187802 */ /* 0x000fd00000000f00 */
[----:B-12---:R-:W-:Y:S05]  /*0be0*/  WARPSYNC.COLLECTIVE R19, `(.L_x_10653) ;  /* 0x0000000013087348 */ /* 0x006fea0003c00000 */
[----:B------:R0:W3:Y:S02]  /*0bf0*/  SHFL.BFLY P2, R20, R22, R21, R24 ;  /* 0x0c00001516147389 */ /* 0x0000e40000040018 */
[----:B0123--:R-:W-:Y:S01]  /*0c00*/  ENDCOLLECTIVE ;  /* 0x000000000000791b */ /* 0x00ffe20003800000 */
.L_x_10653:
[----:B------:R-:W-:Y:S01]  /*0c10*/  HFMA2.MMA R21, -RZ, RZ, 0, 1.1920928955078125e-07 ;  /* 0x00000002ff157435 */ /* 0x000fe200000001ff */
[----:B------:R-:W-:-:S05]  /*0c20*/  MOV R11, R20 ;  /* 0x00000014000b7202 */ /* 0x000fca0000000f00 */
[----:B------:R-:W-:-:S05]  /*0c30*/  FADD.FTZ R11, R10, R11 ;  /* 0x0000000b0a0b7221 */ /* 0x000fca0000010000 */
[----:B------:R-:W-:-:S07]  /*0c40*/  MOV R22, R11 ;  /* 0x0000000b00167202 */ /* 0x000fce0000000f00 */
[----:B------:R-:W-:Y:S05]  /*0c50*/  WARPSYNC.COLLECTIVE R19, `(.L_x_10654) ;  /* 0x0000000013087348 */ /* 0x000fea0003c00000 */
[----:B------:R0:W1:Y:S02]  /*0c60*/  SHFL.BFLY P2, R20, R22, R21, R24 ;  /* 0x0c00001516147389 */ /* 0x0000640000040018 */
[----:B01----:R-:W-:Y:S01]  /*0c70*/  ENDCOLLECTIVE ;  /* 0x000000000000791b */ /* 0x003fe20003800000 */
.L_x_10654:
[----:B------:R-:W-:Y:S01]  /*0c80*/  HFMA2.MMA R21, -RZ, RZ, 0, 2.384185791015625e-07 ;  /* 0x00000004ff157435 */ /* 0x000fe200000001ff */
[----:B------:R-:W-:-:S04]  /*0c90*/  IMAD.MOV.U32 R14, RZ, RZ, R20 ;  /* 0x000000ffff0e7224 */ /* 0x000fc800078e0014 */
[----:B------:R-:W-:-:S05]  /*0ca0*/  FADD.FTZ R14, R11, R14 ;  /* 0x0000000e0b0e7221 */ /* 0x000fca0000010000 */
[----:B------:R-:W-:-:S07]  /*0cb0*/  MOV R22, R14 ;  /* 0x0000000e00167202 */ /* 0x000fce0000000f00 */
[----:B------:R-:W-:Y:S05]  /*0cc0*/  WARPSYNC.COLLECTIVE R19, `(.L_x_10655) ;  /* 0x0000000013087348 */ /* 0x000fea0003c00000 */
[----:B------:R0:W1:Y:S02]  /*0cd0*/  SHFL.BFLY P2, R20, R22, R21, R24 ;  /* 0x0c00001516147389 */ /* 0x0000640000040018 */
[----:B01----:R-:W-:Y:S01]  /*0ce0*/  ENDCOLLECTIVE ;  /* 0x000000000000791b */ /* 0x003fe20003800000 */
.L_x_10655:
[----:B------:R-:W-:Y:S01]  /*0cf0*/  IMAD.MOV.U32 R21, RZ, RZ, 0x8 ;  /* 0x00000008ff157424 */ /* 0x000fe200078e00ff */
[----:B------:R-:W-:-:S05]  /*0d00*/  MOV R13, R20 ;  /* 0x00000014000d7202 */ /* 0x000fca0000000f00 */
[----:B------:R-:W-:-:S05]  /*0d10*/  FADD.FTZ R13, R14, R13 ;  /* 0x0000000d0e0d7221 */ /* 0x000fca0000010000 */
[----:B------:R-:W-:-:S07]  /*0d20*/  MOV R22, R13 ;  /* 0x0000000d00167202 */ /* 0x000fce0000000f00 */
[----:B------:R-:W-:Y:S05]  /*0d30*/  WARPSYNC.COLLECTIVE R19, `(.L_x_10656) ;  /* 0x0000000013087348 */ /* 0x000fea0003c00000 */
[----:B------:R0:W1:Y:S02]  /*0d40*/  SHFL.BFLY P2, R20, R22, R21, R24 ;  /* 0x0c00001516147389 */ /* 0x0000640000040018 */
[----:B01----:R-:W-:Y:S01]  /*0d50*/  ENDCOLLECTIVE ;  /* 0x000000000000791b */ /* 0x003fe20003800000 */
.L_x_10656:
[----:B------:R-:W-:Y:S01]  /*0d60*/  HFMA2.MMA R21, -RZ, RZ, 0, 9.5367431640625e-07 ;  /* 0x00000010ff157435 */ /* 0x000fe200000001ff */
[----:B------:R-:W-:-:S05]  /*0d70*/  MOV R10, R20 ;  /* 0x00000014000a7202 */ /* 0x000fca0000000f00 */
[----:B------:R-:W-:-:S05]  /*0d80*/  FADD.FTZ R10, R13, R10 ;  /* 0x0000000a0d0a7221 */ /* 0x000fca0000010000 */
[----:B------:R-:W-:-:S07]  /*0d90*/  MOV R22, R10 ;  /* 0x0000000a00167202 */ /* 0x000fce0000000f00 */
[----:B------:R-:W-:Y:S05]  /*0da0*/  WARPSYNC.COLLECTIVE R19, `(.L_x_10657) ;  /* 0x0000000013087348 */ /* 0x000fea0003c00000 */
[----:B------:R0:W1:Y:S02]  /*0db0*/  SHFL.BFLY P2, R20, R22, R21, R24 ;  /* 0x0c00001516147389 */ /* 0x0000640000040018 */
[----:B01----:R-:W-:Y:S01]  /*0dc0*/  ENDCOLLECTIVE ;  /* 0x000000000000791b */ /* 0x003fe20003800000 */
.L_x_10657:
[----:B------:R-:W-:Y:S01]  /*0dd0*/  HFMA2.MMA R21, -RZ, RZ, 0, 5.9604644775390625e-08 ;  /* 0x00000001ff157435 */ /* 0x000fe200000001ff */
[----:B------:R-:W-:Y:S01]  /*0de0*/  IMAD.MOV.U32 R22, RZ, RZ, R9 ;  /* 0x000000ffff167224 */ /* 0x000fe200078e0009 */
[----:B------:R-:W-:-:S09]  /*0df0*/  MOV R11, R20 ;  /* 0x00000014000b7202 */ /* 0x000fd20000000f00 */
[----:B------:R-:W-:Y:S05]  /*0e00*/  WARPSYNC.COLLECTIVE R19, `(.L_x_10658) ;  /* 0x0000000013087348 */ /* 0x000fea0003c00000 */
[----:B------:R0:W1:Y:S02]  /*0e10*/  SHFL.BFLY P2, R20, R22, R21, R24 ;  /* 0x0c00001516147389 */ /* 0x0000640000040018 */
[----:B01----:R-:W-:Y:S01]  /*0e20*/  ENDCOLLECTIVE ;  /* 0x000000000000791b */ /* 0x003fe20003800000 */
.L_x_10658:
[----:B------:R-:W-:Y:S01]  /*0e30*/  HFMA2.MMA R21, -RZ, RZ, 0, 1.1920928955078125e-07 ;  /* 0x00000002ff157435 */ /* 0x000fe200000001ff */
[----:B------:R-:W-:-:S05]  /*0e40*/  MOV R14, R20 ;  /* 0x00000014000e7202 */ /* 0x000fca0000000f00 */
[----:B------:R-:W-:-:S05]  /*0e50*/  FADD.FTZ R15, R9, R14 ;  /* 0x0000000e090f7221 */ /* 0x000fca0000010000 */
[----:B------:R-:W-:-:S07]  /*0e60*/  MOV R22, R15 ;  /* 0x0000000f00167202 */ /* 0x000fce0000000f00 */
[----:B------:R-:W-:Y:S05]  /*0e70*/  WARPSYNC.COLLECTIVE R19, `(.L_x_10659) ;  /* 0x0000000013087348 */ /* 0x000fea0003c00000 */
[----:B------:R0:W1:Y:S02]  /*0e80*/  SHFL.BFLY P2, R20, R22, R21, R24 ;  /* 0x0c00001516147389 */ /* 0x0000640000040018 */
[----:B01----:R-:W-:Y:S01]  /*0e90*/  ENDCOLLECTIVE ;  /* 0x000000000000791b */ /* 0x003fe20003800000 */
.L_x_10659:
[----:B------:R-:W-:Y:S01]  /*0ea0*/  HFMA2.MMA R21, -RZ, RZ, 0, 2.384185791015625e-07 ;  /* 0x00000004ff157435 */ /* 0x000fe200000001ff */
[----:B------:R-:W-:-:S04]  /*0eb0*/  IMAD.MOV.U32 R16, RZ, RZ, R20 ;  /* 0x000000ffff107224 */ /* 0x000fc800078e0014 */
[----:B------:R-:W-:-:S05]  /*0ec0*/  FADD.FTZ R16, R15, R16 ;  /* 0x000000100f107221 */ /* 0x000fca0000010000 */
[----:B------:R-:W-:-:S07]  /*0ed0*/  MOV R22, R16 ;  /* 0x0000001000167202 */ /* 0x000fce0000000f00 */
[----:B------:R-:W-:Y:S05]  /*0ee0*/  WARPSYNC.COLLECTIVE R19, `(.L_x_10660) ;  /* 0x0000000013087348 */ /* 0x000fea0003c00000 */
[----:B------:R0:W1:Y:S02]  /*0ef0*/  SHFL.BFLY P2, R20, R22, R21, R24 ;  /* 0x0c00001516147389 */ /* 0x0000640000040018 */
[----:B01----:R-:W-:Y:S01]  /*0f00*/  ENDCOLLECTIVE ;  /* 0x000000000000791b */ /* 0x003fe20003800000 */
.L_x_10660:
[----:B------:R-:W-:Y:S01]  /*0f10*/  IMAD.MOV.U32 R21, RZ, RZ, 0x8 ;  /* 0x00000008ff157424 */ /* 0x000fe200078e00ff */
[----:B------:R-:W-:-:S05]  /*0f20*/  MOV R17, R20 ;  /* 0x0000001400117202 */ /* 0x000fca0000000f00 */
[----:B------:R-:W-:-:S05]  /*0f30*/  FADD.FTZ R17, R16, R17 ;  /* 0x0000001110117221 */ /* 0x000fca0000010000 */
[----:B------:R-:W-:-:S07]  /*0f40*/  MOV R22, R17 ;  /* 0x0000001100167202 */ /* 0x000fce0000000f00 */
[----:B------:R-:W-:Y:S05]  /*0f50*/  WARPSYNC.COLLECTIVE R19, `(.L_x_10661) ;  /* 0x0000000013087348 */ /* 0x000fea0003c00000 */
[----:B------:R0:W1:Y:S02]  /*0f60*/  SHFL.BFLY P2, R20, R22, R21, R24 ;  /* 0x0c00001516147389 */ /* 0x0000640000040018 */
[----:B01----:R-:W-:Y:S01]  /*0f70*/  ENDCOLLECTIVE ;  /* 0x000000000000791b */ /* 0x003fe20003800000 */
.L_x_10661:
[----:B------:R-:W-:Y:S01]  /*0f80*/  HFMA2.MMA R21, -RZ, RZ, 0, 9.5367431640625e-07 ;  /* 0x00000010ff157435 */ /* 0x000fe200000001ff */
[----:B------:R-:W-:-:S05]  /*0f90*/  MOV R18, R20 ;  /* 0x0000001400127202 */ /* 0x000fca0000000f00 */
[----:B------:R-:W-:-:S05]  /*0fa0*/  FADD.FTZ R18, R17, R18 ;  /* 0x0000001211127221 */ /* 0x000fca0000010000 */
[----:B------:R-:W-:-:S07]  /*0fb0*/  MOV R22, R18 ;  /* 0x0000001200167202 */ /* 0x000fce0000000f00 */
[----:B------:R-:W-:Y:S05]  /*0fc0*/  WARPSYNC.COLLECTIVE R19, `(.L_x_10662) ;  /* 0x0000000013087348 */ /* 0x000fea0003c00000 */
[----:B------:R0:W1:Y:S02]  /*0fd0*/  SHFL.BFLY P2, R20, R22, R21, R24 ;  /* 0x0c00001516147389 */ /* 0x0000640000040018 */
[----:B01----:R-:W-:Y:S01]  /*0fe0*/  ENDCOLLECTIVE ;  /* 0x000000000000791b */ /* 0x003fe20003800000 */
.L_x_10662:
[----:B------:R-:W-:Y:S01]  /*0ff0*/  MOV R9, R20 ;  /* 0x0000001400097202 */ /* 0x000fe20000000f00 */
[----:B------:R-:W-:Y:S06]  /*1000*/  BRA `(.L_x_10663) ;  /* 0xfffffff8007c7947 */ /* 0x000fec000383ffff */
.L_x_10664:
        /* <DEDUP_REMOVED lines=15> */
.L_x_11449:


//--------------------- .text._ZN10layer_norm13ln_bwd_kernelINS_13Kernel_traitsIfffffjLj3072ELj1ELj1ELj4ELj16ENS_18Kernel_traits_baseILj3072EfffffjLj128EEEEELb1ELb0ELb1ELb0EEEvNS_9BwdParamsE --------------------------
	.section	.text._ZN10layer_norm13ln_bwd_kernelINS_13Kernel_traitsIfffffjLj3072ELj1ELj1ELj4ELj16ENS_18Kernel_traits_baseILj3072EfffffjLj128EEEEELb1ELb0ELb1ELb0EEEvNS_9BwdParamsE,"ax",@progbits
	.align	128
        .global         _ZN10layer_norm13ln_bwd_kernelINS_13Kernel_traitsIfffffjLj3072ELj1ELj1ELj4ELj16ENS_18Kernel_traits_baseILj3072EfffffjLj128EEEEELb1ELb0ELb1ELb0EEEvNS_9BwdParamsE
        .type           _ZN10layer_norm13ln_bwd_kernelINS_13Kernel_traitsIfffffjLj3072ELj1ELj1ELj4ELj16ENS_18Kernel_traits_baseILj3072EfffffjLj128EEEEELb1ELb0ELb1ELb0EEEvNS_9BwdParamsE,@function
        .size           _ZN10layer_norm13ln_bwd_kernelINS_13Kernel_traitsIfffffjLj3072ELj1ELj1ELj4ELj16ENS_18Kernel_traits_baseILj3072EfffffjLj128EEEEELb1ELb0ELb1ELb0EEEvNS_9BwdParamsE,(.L_x_11450 - _ZN10layer_norm13ln_bwd_kernelINS_13Kernel_traitsIfffffjLj3072ELj1ELj1ELj4ELj16ENS_18Kernel_traits_baseILj3072EfffffjLj128EEEEELb1ELb0ELb1ELb0EEEvNS_9BwdParamsE)
        .other          _ZN10layer_norm13ln_bwd_kernelINS_13Kernel_traitsIfffffjLj3072ELj1ELj1ELj4ELj16ENS_18Kernel_traits_baseILj3072EfffffjLj128EEEEELb1ELb0ELb1ELb0EEEvNS_9BwdParamsE,@"STO_CUDA_ENTRY STV_DEFAULT"
_ZN10layer_norm13ln_bwd_kernelINS_13Kernel_traitsIfffffjLj3072ELj1ELj1ELj4ELj16ENS_18Kernel_traits_baseILj3072EfffffjLj128EEEEELb1ELb0ELb1ELb0EEEvNS_9BwdParamsE:
.text._ZN10layer_norm13ln_bwd_kernelINS_13Kernel_traitsIfffffjLj3072ELj1ELj1ELj4ELj16ENS_18Kernel_traits_baseILj3072EfffffjLj128EEEEELb1ELb0ELb1ELb0EEEvNS_9BwdParamsE:
        /* <DEDUP_REMOVED lines=40> */
[----:B------:R-:W1:Y:S03]  /*0280*/  @P0 LDC.64 R14, c[0x0][0x260] ;  /* 0x00009800ff0e0b82 */ /* 0x000e660000000a00 */
[----:B------:R-:W-:Y:S01]  /*0290*/  @P4 VIADD R17, R17, 0x80 ;  /* 0x0000008011114836 */ /* 0x000fe20000000000 */
[----:B------:R0:W5:Y:S03]  /*02a0*/  @P4 LDG.E.128 R88, desc[UR4][R8.64] ;  /* 0x0000000408584981 */ /* 0x000166000c1e1d00 */
        /* <DEDUP_REMOVED lines=35> */
[----:B------:R-:W-:-:S10]  /*04e0*/  IMAD.MOV.U32 R73, RZ, RZ, RZ ;  /* 0x000000ffff497224 */ /* 0x000fd400078e00ff */
.L_x_10750:
[----:B01234-:R-:W1:Y:S08]  /*04f0*/  LDC.64 R110, c[0x0][0x288] ;  /* 0x0000a200ff6e7b82 */ /* 0x01fe700000000a00 */
[----:B------:R-:W2:Y:S08]  /*0500*/  LDC.64 R180, c[0x0][0x250] ;  /* 0x00009400ffb47b82 */ /* 0x000eb00000000a00 */
[----:B------:R-:W3:Y:S08]  /*0510*/  LDC.64 R108, c[0x0][0x258] ;  /* 0x00009600ff6c7b82 */ /* 0x000ef00000000a00 */
[----:B------:R-:W4:Y:S01]  /*0520*/  LDC.64 R112, c[0x0][0x280] ;  /* 0x0000a000ff707b82 */ /* 0x000f220000000a00 */
[----:B-1----:R-:W-:-:S06]  /*0530*/  IMAD.WIDE R110, R125, 0x4, R110 ;  /* 0x000000047d6e7825 */ /* 0x002fcc00078e026e */
[----:B------:R-:W4:Y:S01]  /*0540*/  LDG.E R110, desc[UR4][R110.64] ;  /* 0x000000046e6e7981 */ /* 0x000f22000c1e1900 */
[C---:B--2---:R-:W-:Y:S01]  /*0550*/  IMAD.WIDE R180, R125.reuse, 0x4, R180 ;  /* 0x000000047db47825 */ /* 0x044fe200078e02b4 */
[----:B------:R-:W1:Y:S05]  /*0560*/  LDC.64 R116, c[0x0][0x2c8] ;  /* 0x0000b200ff747b82 */ /* 0x000e6a0000000a00 */
[----:B-----5:R2:W5:Y:S01]  /*0570*/  LDG.E R180, desc[UR4][R180.64] ;  /* 0x00000004b4b47981 */ /* 0x020562000c1e1900 */
[----:B---3--:R-:W-:-:S05]  /*0580*/  IMAD.WIDE R108, R125, 0x4, R108 ;  /* 0x000000047d6c7825 */ /* 0x008fca00078e026c */
[----:B------:R2:W5:Y:S01]  /*0590*/  LDG.E R124, desc[UR4][R108.64] ;  /* 0x000000046c7c7981 */ /* 0x000562000c1e1900 */
[----:B----4-:R-:W-:-:S05]  /*05a0*/  IMAD.WIDE R112, R125, 0x4, R112 ;  /* 0x000000047d707825 */ /* 0x010fca00078e0270 */
        /* <DEDUP_REMOVED lines=9> */
[----:B------:R-:W-:-:S13]  /*0640*/  ISETP.GT.AND P1, PT, R110, RZ, PT ;  /* 0x000000ff6e00720c */ /* 0x000fda0003f24270 */
[----:B--2---:R-:W-:Y:S05]  /*0650*/  @P1 BRA `(.L_x_10667) ;  /* 0x0000000400481947 */ /* 0x004fea0003800000 */
[----:B-----5:R-:W-:Y:S01]  /*0660*/  ISETP.GE.AND P0, PT, R175, 0x1, PT ;  /* 0x00000001af00780c */ /* 0x020fe20003f06270 */
[----:B------:R-:W-:Y:S01]  /*0670*/  BSSY B1, `(.L_x_10668) ;  /* 0x0000012000017945 */ /* 0x000fe20003800000 */
[----:B------:R-:W-:Y:S01]  /*0680*/  ISETP.NE.AND P5, PT, R186, RZ, PT ;  /* 0x000000ffba00720c */ /* 0x000fe20003fa5270 */
[----:B------:R-:W-:Y:S01]  /*0690*/  IMAD.MOV.U32 R115, RZ, RZ, R127 ;  /* 0x000000ffff737224 */ /* 0x000fe200078e007f */
[----:B------:R-:W-:-:S09]  /*06a0*/  MOV R113, RZ ;  /* 0x000000ff00717202 */ /* 0x000fd20000000f00 */
        /* <DEDUP_REMOVED lines=11> */
[----:B------:R2:W5:Y:S01]  /*0760*/  LDG.E R123, desc[UR4][R108.64] ;  /* 0x000000046c7b7981 */ /* 0x000562000c1e1900 */
[----:B------:R-:W-:Y:S02]  /*0770*/  IADD3 R115, R127, 0x80, RZ ;  /* 0x000000807f737810 */ /* 0x000fe40007ffe0ff */
[----:B------:R-:W-:-:S07]  /*0780*/  IADD3 R113, R113, 0x80, RZ ;  /* 0x0000008071717810 */ /* 0x000fce0007ffe0ff */
.L_x_10669:
[----:B------:R-:W-:Y:S05]  /*0790*/  BSYNC B1 ;  /* 0x0000000000017941 */ /* 0x000fea0003800000 */
.L_x_10668:
[----:B------:R-:W-:Y:S01]  /*07a0*/  ISETP.NE.AND P5, PT, R185, RZ, PT ;  /* 0x000000ffb900720c */ /* 0x000fe20003fa5270 */
[----:B------:R-:W-:-:S12]  /*07b0*/  BSSY B1, `(.L_x_10670) ;  /* 0x000000b000017945 */ /* 0x000fd80003800000 */
[----:B------:R-:W-:Y:S05]  /*07c0*/  @!P5 BRA `(.L_x_10671) ;  /* 0x000000000024d947 */ /* 0x000fea0003800000 */
[----:B------:R-:W1:Y:S01]  /*07d0*/  LDC.64 R110, c[0x0][0x240] ;  /* 0x00009000ff6e7b82 */ /* 0x000e620000000a00 */
[----:B------:R-:W-:-:S04]  /*07e0*/  ISETP.NE.U32.AND P5, PT, RZ, UR6, PT ;  /* 0x00000006ff007c0c */ /* 0x000fc8000bfa5070 */
[----:B------:R-:W-:-:S13]  /*07f0*/  ISETP.NE.AND.EX P5, PT, RZ, UR7, PT, P5 ;  /* 0x00000007ff007c0c */ /* 0x000fda000bfa5350 */
[----:B--2---:R-:W-:-:S05]  /*0800*/  @P5 IMAD.WIDE.U32 R108, R115, 0x10, R116 ;  /* 0x00000010736c5825 */ /* 0x004fca00078e0074 */
[----:B------:R3:W5:Y:S01]  /*0810*/  @P5 LDG.E.128 R20, desc[UR4][R108.64] ;  /* 0x000000046c145981 */ /* 0x000762000c1e1d00 */
[----:B-1----:R-:W-:-:S05]  /*0820*/  IMAD.WIDE.U32 R110, R113, 0x4, R110 ;  /* 0x00000004716e7825 */ /* 0x002fca00078e006e */
[----:B------:R3:W5:Y:S01]  /*0830*/  LDG.E R122, desc[UR4][R110.64] ;  /* 0x000000046e7a7981 */ /* 0x000762000c1e1900 */
[----:B------:R-:W-:Y:S01]  /*0840*/  IADD3 R113, R113, 0x80, RZ ;  /* 0x0000008071717810 */ /* 0x000fe20007ffe0ff */
[----:B------:R-:W-:-:S07]  /*0850*/  VIADD R115, R115, 0x80 ;  /* 0x0000008073737836 */ /* 0x000fce0000000000 */
.L_x_10671:
[----:B------:R-:W-:Y:S05]  /*0860*/  BSYNC B1 ;  /* 0x0000000000017941 */ /* 0x000fea0003800000 */
.L_x_10670:
[----:B------:R-:W-:Y:S04]  /*0870*/  BSSY B1, `(.L_x_10672) ;  /* 0x000000b000017945 */ /* 0x000fe80003800000 */
[----:B------:R-:W-:Y:S05]  /*0880*/  @!P4 BRA `(.L_x_10673) ;  /* 0x000000000024c947 */ /* 0x000fea0003800000 */
[----:B---3--:R-:W1:Y:S01]  /*0890*/  LDC.64 R110, c[0x0][0x240] ;  /* 0x00009000ff6e7b82 */ /* 0x008e620000000a00 */
[----:B------:R-:W-:-:S04]  /*08a0*/  ISETP.NE.U32.AND P5, PT, RZ, UR6, PT ;  /* 0x00000006ff007c0c */ /* 0x000fc8000bfa5070 */
[----:B------:R-:W-:-:S13]  /*08b0*/  ISETP.NE.AND.EX P5, PT, RZ, UR7, PT, P5 ;  /* 0x00000007ff007c0c */ /* 0x000fda000bfa5350 */
[----:B--2---:R-:W-:-:S05]  /*08c0*/  @P5 IMAD.WIDE.U32 R108, R115, 0x10, R116 ;  /* 0x00000010736c5825 */ /* 0x004fca00078e0074 */
[----:B------:R4:W5:Y:S01]  /*08d0*/  @P5 LDG.E.128 R16, desc[UR4][R108.64] ;  /* 0x000000046c105981 */ /* 0x000962000c1e1d00 */
[----:B-1----:R-:W-:-:S05]  /*08e0*/  IMAD.WIDE.U32 R110, R113, 0x4, R110 ;  /* 0x00000004716e7825 */ /* 0x002fca00078e006e */
[----:B------:R4:W5:Y:S01]  /*08f0*/  LDG.E R121, desc[UR4][R110.64] ;  /* 0x000000046e797981 */ /* 0x000962000c1e1900 */
[----:B------:R-:W-:Y:S02]  /*0900*/  IADD3 R113, R113, 0x80, RZ ;  /* 0x0000008071717810 */ /* 0x000fe40007ffe0ff */
[----:B------:R-:W-:-:S07]  /*0910*/  IADD3 R115, R115, 0x80, RZ ;  /* 0x0000008073737810 */ /* 0x000fce0007ffe0ff */
.L_x_10673:
[----:B------:R-:W-:Y:S05]  /*0920*/  BSYNC B1 ;  /* 0x0000000000017941 */ /* 0x000fea0003800000 */
.L_x_10672:
[----:B------:R-:W-:Y:S04]  /*0930*/  BSSY B1, `(.L_x_10674) ;  /* 0x000000b000017945 */ /* 0x000fe80003800000 */
[----:B------:R-:W-:Y:S05]  /*0940*/  @!P3 BRA `(.L_x_10675) ;  /* 0x000000000024b947 */ /* 0x000fea0003800000 */
[----:B---34-:R-:W1:Y:S01]  /*0950*/  LDC.64 R110, c[0x0][0x240] ;  /* 0x00009000ff6e7b82 */ /* 0x018e620000000a00 */
        /* <DEDUP_REMOVED lines=8> */
.L_x_10675:
[----:B------:R-:W-:Y:S05]  /*09e0*/  BSYNC B1 ;  /* 0x0000000000017941 */ /* 0x000fea0003800000 */
.L_x_10674:
[----:B------:R-:W-:Y:S04]  /*09f0*/  BSSY B1, `(.L_x_10676) ;  /* 0x000000b000017945 */ /* 0x000fe80003800000 */
[----:B------:R-:W-:Y:S05]  /*0a00*/  @!P2 BRA `(.L_x_10677) ;  /* 0x000000000024a947 */ /* 0x000fea0003800000 */
[----:B--234-:R-:W1:Y:S01]  /*0a10*/  LDC.64 R110, c[0x0][0x240] ;  /* 0x00009000ff6e7b82 */ /* 0x01ce620000000a00 */
[----:B------:R-:W-:-:S04]  /*0a20*/  ISETP.NE.U32.AND P5, PT, RZ, UR6, PT ;  /* 0x00000006ff007c0c */ /* 0x000fc8000bfa5070 */
[----:B------:R-:W-:-:S13]  /*0a30*/  ISETP.NE.AND.EX P5, PT, RZ, UR7, PT, P5 ;  /* 0x00000007ff007c0c */ /* 0x000fda000bfa5350 */
[----:B------:R-:W-:-:S05]  /*0a40*/  @P5 IMAD.WIDE.U32 R108, R115, 0x10, R116 ;  /* 0x00000010736c5825 */ /* 0x000fca00078e0074 */
[----:B------:R2:W5:Y:S01]  /*0a50*/  @P5 LDG.E.128 R8, desc[UR4][R108.64] ;  /* 0x000000046c085981 */ /* 0x000562000c1e1d00 */
[----:B-1----:R-:W-:-:S05]  /*0a60*/  IMAD.WIDE.U32 R110, R113, 0x4, R110 ;  /* 0x00000004716e7825 */ /* 0x002fca00078e006e */
[----:B------:R2:W5:Y:S01]  /*0a70*/  LDG.E R2, desc[UR4][R110.64] ;  /* 0x000000046e027981 */ /* 0x000562000c1e1900 */
[----:B------:R-:W-:Y:S02]  /*0a80*/  IADD3 R113, R113, 0x80, RZ ;  /* 0x0000008071717810 */ /* 0x000fe40007ffe0ff */
[----:B------:R-:W-:-:S07]  /*0a90*/  IADD3 R115, R115, 0x80, RZ ;  /* 0x0000008073737810 */ /* 0x000fce0007ffe0ff */
.L_x_10677:
[----:B------:R-:W-:Y:S05]  /*0aa0*/  BSYNC B1 ;  /* 0x0000000000017941 */ /* 0x000fea0003800000 */
.L_x_10676:
[----:B------:R-:W-:Y:S01]  /*0ab0*/  ISETP.NE.AND P5, PT, R184, RZ, PT ;  /* 0x000000ffb800720c */ /* 0x000fe20003fa5270 */
[----:B------:R-:W-:Y:S01]  /*0ac0*/  HFMA2.MMA R181, -RZ, RZ, 0, 0 ;  /* 0x00000000ffb57435 */ /* 0x000fe200000001ff */
[----:B------:R-:W-:-:S11]  /*0ad0*/  IMAD.MOV.U32 R182, RZ, RZ, RZ ;  /* 0x000000ffffb67224 */ /* 0x000fd600078e00ff */
        /* <DEDUP_REMOVED lines=8> */
[----:B------:R-:W-:Y:S01]  /*0b60*/  MOV R182, RZ ;  /* 0x000000ff00b67202 */ /* 0x000fe20000000f00 */
[----:B------:R-:W-:Y:S06]  /*0b70*/  BRA `(.L_x_10678) ;  /* 0x0000001000c87947 */ /* 0x000fec0003800000 */
.L_x_10667:
[----:B-----5:R-:W-:Y:S01]  /*0b80*/  ISETP.GE.AND P0, PT, R175, 0x1, PT ;  /* 0x00000001af00780c */ /* 0x020fe20003f06270 */
[----:B------:R-:W-:Y:S01]  /*0b90*/  BSSY B1, `(.L_x_10679) ;  /* 0x000003e000017945 */ /* 0x000fe20003800000 */
[----:B------:R-:W-:Y:S01]  /*0ba0*/  IADD3 R109, R110, -0x1, RZ ;  /* 0xffffffff6e6d7810 */ /* 0x000fe20007ffe0ff */
[----:B------:R-:W-:Y:S01]  /*0bb0*/  HFMA2.MMA R182, -RZ, RZ, 0, 0 ;  /* 0x00000000ffb67435 */ /* 0x000fe200000001ff */
[----:B------:R-:W-:Y:S01]  /*0bc0*/  ISETP.NE.AND P5, PT, R186, RZ, PT ;  /* 0x000000ffba00720c */ /* 0x000fe20003fa5270 */
[----:B------:R-:W-:Y:S01]  /*0bd0*/  IMAD.MOV.U32 R178, RZ, RZ, RZ ;  /* 0x000000ffffb27224 */ /* 0x000fe200078e00ff */
        /* <DEDUP_REMOVED lines=12> */
[----:B------:R-:W1:Y:S01]  /*0ca0*/  LDC.64 R112, c[0x0][0x238] ;  /* 0x00008e00ff707b82 */ /* 0x000e620000000a00 */
[----:B0-----:R-:W-:-:S04]  /*0cb0*/  ISETP.NE.AND P5, PT, R187, RZ, PT ;  /* 0x000000ffbb00720c */ /* 0x001fc80003fa5270 */
[----:B------:R-:W-:Y:S02]  /*0cc0*/  FSEL R140, R180, RZ, !P5 ;  /* 0x000000ffb48c7208 */ /* 0x000fe40006800000 */
[----:B------:R-:W-:Y:S01]  /*0cd0*/  ISETP.NE.U32.AND P5, PT, RZ, UR6, PT ;  /* 0x00000006ff007c0c */ /* 0x000fe2000bfa5070 */
[----:B------:R-:W0:Y:S03]  /*0ce0*/  LDC.64 R108, c[0x0][0x2b8] ;  /* 0x0000ae00ff6c7b82 */ /* 0x000e260000000a00 */
[----:B------:R-:W-:-:S05]  /*0cf0*/  ISETP.NE.AND.EX P5, PT, RZ, UR7, PT, P5 ;  /* 0x00000007ff007c0c */ /* 0x000fca000bfa5350 */
[----:B------:R-:W2:Y:S01]  /*0d00*/  LDC.64 R182, c[0x0][0x240] ;  /* 0x00009000ffb67b82 */ /* 0x000ea20000000a00 */
[----:B-1----:R-:W-:-:S07]  /*0d10*/  IMAD.WIDE.U32 R112, R127, 0x10, R112 ;  /* 0x000000107f707825 */ /* 0x002fce00078e0070 */
[----:B------:R-:W5:Y:S04]  /*0d20*/  @P5 LDG.E.128 R24, desc[UR4][R118.64] ;  /* 0x0000000476185981 */ /* 0x000f68000c1e1d00 */
[----:B------:R-:W3:Y:S01]  /*0d30*/  LDG.E.128 R112, desc[UR4][R112.64] ;  /* 0x0000000470707981 */ /* 0x000ee2000c1e1d00 */
[----:B0-----:R-:W-:-:S06]  /*0d40*/  IMAD.WIDE.U32 R108, R179, 0x10, R108 ;  /* 0x00000010b36c7825 */ /* 0x001fcc00078e006c */
[----:B------:R-:W4:Y:S01]  /*0d50*/  LDG.E.128 R108, desc[UR4][R108.64] ;  /* 0x000000046c6c7981 */ /* 0x000f22000c1e1d00 */
[C---:B--2---:R-:W-:Y:S01]  /*0d60*/  IMAD.WIDE.U32 R182, R178.reuse, 0x4, R182 ;  /* 0x00000004b2b67825 */ /* 0x044fe200078e00b6 */
[----:B------:R-:W-:Y:S02]  /*0d70*/  IADD3 R178, R178, 0x80, RZ ;  /* 0x00000080b2b27810 */ /* 0x000fe40007ffe0ff */
[----:B------:R-:W-:Y:S02]  /*0d80*/  IADD3 R179, R179, 0x80, RZ ;  /* 0x00000080b3b37810 */ /* 0x000fe40007ffe0ff */
[----:B------:R0:W5:Y:S02]  /*0d90*/  LDG.E R123, desc[UR4][R182.64] ;  /* 0x00000004b67b7981 */ /* 0x000164000c1e1900 */
[----:B0-----:R-:W-:Y:S02]  /*0da0*/  VIADD R183, R127, 0x80 ;  /* 0x000000807fb77836 */ /* 0x001fe40000000000 */
        /* <DEDUP_REMOVED lines=28> */
.L_x_10680:
[----:B------:R-:W-:Y:S05]  /*0f70*/  BSYNC B1 ;  /* 0x0000000000017941 */ /* 0x000fea0003800000 */
.L_x_10679:
[----:B------:R-:W-:Y:S01]  /*0f80*/  ISETP.NE.AND P5, PT, R185, RZ, PT ;  /* 0x000000ffb900720c */ /* 0x000fe20003fa5270 */
[----:B------:R-:W-:-:S12]  /*0f90*/  BSSY B1, `(.L_x_10681) ;  /* 0x0000030000017945 */ /* 0x000fd80003800000 */
[----:B------:R-:W-:Y:S05]  /*0fa0*/  @!P5 BRA `(.L_x_10682) ;  /* 0x0000000000b8d947 */ /* 0x000fea0003800000 */
        /* <DEDUP_REMOVED lines=8> */
[----:B------:R-:W-:Y:S01]  /*1030*/  @P5 IMAD.WIDE.U32 R118, R183, 0x10, R116 ;  /* 0x00000010b7765825 */ /* 0x000fe200078e0074 */
[----:B------:R-:W3:Y:S03]  /*1040*/  LDG.E.128 R112, desc[UR4][R112.64] ;  /* 0x0000000470707981 */ /* 0x000ee6000c1e1d00 */
[----:B0-----:R-:W-:Y:S01]  /*1050*/  IMAD.WIDE.U32 R108, R179, 0x10, R108 ;  /* 0x00000010b36c7825 */ /* 0x001fe200078e006c */
        /* <DEDUP_REMOVED lines=8> */
[C---:B0-----:R-:W-:Y:S01]  /*10e0*/  FADD.FTZ R119, -R138.reuse, R113 ;  /* 0x000000718a777221 */ /* 0x041fe20000010100 */
[C---:B------:R-:W-:Y:S01]  /*10f0*/  FADD.FTZ R145, -R138.reuse, R114 ;  /* 0x000000728a917221 */ /* 0x040fe20000010100 */
[----:B------:R-:W-:Y:S01]  /*1100*/  FADD.FTZ R115, -R138, R115 ;  /* 0x000000738a737221 */ /* 0x000fe20000010100 */
        /* <DEDUP_REMOVED lines=16> */
[----:B-1----:R-:W-:Y:S01]  /*1210*/  FMUL.FTZ R170, R124, R115 ;  /* 0x000000737caa7220 */ /* 0x002fe20000410000 */
[----:B------:R-:W-:Y:S01]  /*1220*/  FMUL.FTZ R171, R95, R111 ;  /* 0x0000006f5fab7220 */ /* 0x000fe20000410000 */
[----:B------:R-:W-:Y:S01]  /*1230*/  FADD.FTZ R110, R113, R172 ;  /* 0x000000ac716e7221 */ /* 0x000fe20000010000 */
[----:B------:R-:W-:Y:S01]  /*1240*/  FFMA.FTZ R109, R145, R172, R108 ;  /* 0x000000ac916d7223 */ /* 0x000fe2000001006c */
[----:B------:R-:W-:Y:S01]  /*1250*/  FADD.FTZ R47, R47, R111 ;  /* 0x0000006f2f2f7221 */ /* 0x000fe20000010000 */
[----:B------:R-:W-:Y:S01]  /*1260*/  FFMA.FTZ R71, R111, R170, R71 ;  /* 0x000000aa6f477223 */ /* 0x000fe20000010047 */
[----:B------:R-:W-:Y:S01]  /*1270*/  FADD.FTZ R181, R110, R171 ;  /* 0x000000ab6eb57221 */ /* 0x000fe20000010000 */
[----:B------:R-:W-:-:S07]  /*1280*/  FFMA.FTZ R182, R170, R171, R109 ;  /* 0x000000abaab67223 */ /* 0x000fce000001006d */
.L_x_10682:
[----:B------:R-:W-:Y:S05]  /*1290*/  BSYNC B1 ;  /* 0x0000000000017941 */ /* 0x000fea0003800000 */
.L_x_10681:
[----:B------:R-:W-:Y:S04]  /*12a0*/  BSSY B1, `(.L_x_10683) ;  /* 0x0000030000017945 */ /* 0x000fe80003800000 */
        /* <DEDUP_REMOVED lines=34> */
[----:B-1----:R-:W-:Y:S01]  /*14d0*/  FMUL.FTZ R168, R90, R110 ;  /* 0x0000006e5aa87220 */ /* 0x002fe20000410000 */
        /* <DEDUP_REMOVED lines=12> */
.L_x_10684:
[----:B------:R-:W-:Y:S05]  /*15a0*/  BSYNC B1 ;  /* 0x0000000000017941 */ /* 0x000fea0003800000 */
.L_x_10683:
        /* <DEDUP_REMOVED lines=48> */
.L_x_10686:
[----:B------:R-:W-:Y:S05]  /*18b0*/  BSYNC B1 ;  /* 0x0000000000017941 */ /* 0x000fea0003800000 */
.L_x_10685:
        /* <DEDUP_REMOVED lines=17> */
[----:B------:R-:W-:Y:S01]  /*19d0*/  VIADD R178, R178, 0x80 ;  /* 0x00000080b2b27836 */ /* 0x000fe20000000000 */
        /* <DEDUP_REMOVED lines=30> */
.L_x_10688:
[----:B------:R-:W-:Y:S05]  /*1bc0*/  BSYNC B1 ;  /* 0x0000000000017941 */ /* 0x000fea0003800000 */
.L_x_10687:
[----:B------:R-:W-:-:S13]  /*1bd0*/  ISETP.NE.AND P5, PT, R184, RZ, PT ;  /* 0x000000ffb800720c */ /* 0x000fda0003fa5270 */
        /* <DEDUP_REMOVED lines=16> */
[C---:B---3--:R-:W-:Y:S01]  /*1ce0*/  FADD.FTZ R129, -R180.reuse, R112 ;  /* 0x00000070b4817221 */ /* 0x048fe20000010100 */
[----:B0-----:R-:W-:-:S03]  /*1cf0*/  FADD.FTZ R117, -R180, R113 ;  /* 0x00000071b4757221 */ /* 0x001fc60000010100 */
        /* <DEDUP_REMOVED lines=26> */
.L_x_10678:
[----:B------:R-:W-:Y:S05]  /*1ea0*/  BSYNC B0 ;  /* 0x0000000000007941 */ /* 0x000fea0003800000 */
.L_x_10666:
[----:B------:R-:W-:Y:S01]  /*1eb0*/  LOP3.LUT P5, RZ, R177, 0xff, RZ, 0xc0, !PT ;  /* 0x000000ffb1ff7812 */ /* 0x000fe200078ac0ff */
[----:B------:R-:W-:Y:S01]  /*1ec0*/  UMOV UR9, 0xffffffff ;  /* 0xffffffff00097882 */ /* 0x000fe20000000000 */
[----:B--234-:R-:W-:Y:S02]  /*1ed0*/  SHF.R.U32.HI R108, RZ, 0x5, R188 ;  /* 0x00000005ff6c7819 */ /* 0x01cfe400000116bc */
[----:B------:R-:W-:Y:S02]  /*1ee0*/  P2R R118, PR, RZ, 0x20 ;  /* 0x00000020ff767803 */ /* 0x000fe40000000000 */
[----:B------:R-:W-:-:S07]  /*1ef0*/  LOP3.LUT R109, R108, 0x7fffffc, RZ, 0xc0, !PT ;  /* 0x07fffffc6c6d7812 */ /* 0x000fce00078ec0ff */
        /* <DEDUP_REMOVED lines=21> */
.L_x_10761:
        /* <DEDUP_REMOVED lines=8> */
[----:B------:R-:W-:Y:S01]  /*20d0*/  BSSY B0, `(.L_x_10690) ;  /* 0x0000079000007945 */ /* 0x000fe20003800000 */
[----:B------:R-:W-:-:S03]  /*20e0*/  ISETP.NE.AND P6, PT, R186, RZ, PT ;  /* 0x000000ffba00720c */ /* 0x000fc60003fc5270 */
        /* <DEDUP_REMOVED lines=24> */
[----:B------:R-:W-:Y:S07]  /*2270*/  BSSY B1, `(.L_x_10692) ;  /* 0x0000010000017945 */ /* 0x000fee0003800000 */
[----:B------:R-:W2:Y:S01]  /*2280*/  @P0 LDC.64 R110, c[0x0][0x298] ;  /* 0x0000a600ff6e0b82 */ /* 0x000ea20000000a00 */
[----:B-1----:R-:W-:-:S04]  /*2290*/  @!P1 ISETP.NE.U32.AND P5, PT, R114, RZ, PT ;  /* 0x000000ff7200920c */ /* 0x002fc80003fa5070 */
[----:B------:R-:W-:-:S04]  /*22a0*/  @!P1 ISETP.NE.AND.EX P5, PT, R115, RZ, PT, P5 ;  /* 0x000000ff7300920c */ /* 0x000fc80003fa5350 */
[----:B-----5:R-:W-:Y:S01]  /*22b0*/  @!P1 FSEL R113, R24, RZ, P5 ;  /* 0x000000ff18719208 */ /* 0x020fe20002800000 */
[----:B--2---:R-:W-:Y:S08]  /*22c0*/  @!P1 BRA `(.L_x_10693) ;  /* 0x0000000000289947 */ /* 0x004ff00003800000 */
[----:B0-----:R-:W-:Y:S01]  /*22d0*/  ISETP.NE.AND P5, PT, R187, RZ, PT ;  /* 0x000000ffbb00720c */ /* 0x001fe20003fa5270 */
        /* <DEDUP_REMOVED lines=9> */
.L_x_10693:
[----:B------:R-:W-:Y:S05]  /*2370*/  BSYNC B1 ;  /* 0x0000000000017941 */ /* 0x000fea0003800000 */
.L_x_10692:
[----:B------:R-:W-:Y:S01]  /*2380*/  @P0 FMUL.FTZ R111, R113, R111 ;  /* 0x0000006f716f0220 */ /* 0x000fe20000410000 */
[----:B------:R-:W-:Y:S01]  /*2390*/  @P0 LOP3.LUT P5, RZ, R123, 0xff, RZ, 0xc0, !PT ;  /* 0x000000ff7bff0812 */ /* 0x000fe200078ac0ff */
[----:B------:R-:W-:Y:S02]  /*23a0*/  BSSY B1, `(.L_x_10694) ;  /* 0x0000010000017945 */ /* 0x000fe40003800000 */
[----:B------:R-:W-:-:S05]  /*23b0*/  @P0 FMUL.FTZ R110, R111, R110 ;  /* 0x0000006e6f6e0220 */ /* 0x000fca0000410000 */
[----:B------:R-:W-:Y:S02]  /*23c0*/  @P0 SEL R104, R110, RZ, P5 ;  /* 0x000000ff6e680207 */ /* 0x000fe40002800000 */
[----:B------:R-:W1:Y:S01]  /*23d0*/  @P0 LDC.64 R110, c[0x0][0x298] ;  /* 0x0000a600ff6e0b82 */ /* 0x000e620000000a00 */
[----:B------:R-:W-:-:S04]  /*23e0*/  @!P1 ISETP.NE.U32.AND P5, PT, R114, RZ, PT ;  /* 0x000000ff7200920c */ /* 0x000fc80003fa5070 */
[----:B------:R-:W-:-:S04]  /*23f0*/  @!P1 ISETP.NE.AND.EX P5, PT, R115, RZ, PT, P5 ;  /* 0x000000ff7300920c */ /* 0x000fc80003fa5350 */
[----:B------:R-:W-:Y:S01]  /*2400*/  @!P1 FSEL R116, R25, RZ, P5 ;  /* 0x000000ff19749208 */ /* 0x000fe20002800000 */
[----:B------:R-:W-:Y:S08]  /*2410*/  @!P1 BRA `(.L_x_10695) ;  /* 0x0000000000209947 */ /* 0x000ff00003800000 */
[----:B0-----:R-:W-:-:S04]  /*2420*/  ISETP.NE.AND P5, PT, R187, RZ, PT ;  /* 0x000000ffbb00720c */ /* 0x001fc80003fa5270 */
[----:B------:R-:W-:Y:S02]  /*2430*/  FSEL R117, R112, RZ, !P5 ;  /* 0x000000ff70757208 */ /* 0x000fe40006800000 */
[----:B------:R-:W-:-:S03]  /*2440*/  ISETP.NE.U32.AND P5, PT, R114, RZ, PT ;  /* 0x000000ff7200720c */ /* 0x000fc60003fa5070 */
[----:B------:R-:W-:Y:S01]  /*2450*/  FFMA.FTZ R116, R140, R109, R117 ;  /* 0x0000006d8c747223 */ /* 0x000fe20000010075 */
[----:B------:R-:W-:-:S03]  /*2460*/  ISETP.NE.AND.EX P5, PT, R115, RZ, PT, P5 ;  /* 0x000000ff7300720c */ /* 0x000fc60003fa5350 */
[----:B------:R-:W-:-:S04]  /*2470*/  FADD.FTZ R117, R161, -R116 ;  /* 0x80000074a1757221 */ /* 0x000fc80000010000 */
[----:B------:R-:W-:-:S06]  /*2480*/  FMUL.FTZ R116, R124, R117 ;  /* 0x000000757c747220 */ /* 0x000fcc0000410000 */
[----:B------:R-:W-:-:S07]  /*2490*/  @P5 FADD.FTZ R116, R25, R116 ;  /* 0x0000007419745221 */ /* 0x000fce0000010000 */
.L_x_10695:
[----:B------:R-:W-:Y:S05]  /*24a0*/  BSYNC B1 ;  /* 0x0000000000017941 */ /* 0x000fea0003800000 */
.L_x_10694:
[----:B-1----:R-:W-:Y:S01]  /*24b0*/  @P0 FMUL.FTZ R111, R116, R111 ;  /* 0x0000006f746f0220 */ /* 0x002fe20000410000 */
        /* <DEDUP_REMOVED lines=17> */
.L_x_10697:
[----:B------:R-:W-:Y:S05]  /*25d0*/  BSYNC B1 ;  /* 0x0000000000017941 */ /* 0x000fea0003800000 */
.L_x_10696:
[----:B-1----:R-:W-:Y:S01]  /*25e0*/  @P0 FMUL.FTZ R111, R117, R111 ;  /* 0x0000006f756f0220 */ /* 0x002fe20000410000 */
[----:B------:R-:W-:Y:S01]  /*25f0*/  @P0 LOP3.LUT P5, RZ, R123, 0xff0000, RZ, 0xc0, !PT ;  /* 0x00ff00007bff0812 */ /* 0x000fe200078ac0ff */
[----:B------:R-:W-:Y:S02]  /*2600*/  BSSY B1, `(.L_x_10698) ;  /* 0x0000012000017945 */ /* 0x000fe40003800000 */
[----:B------:R-:W-:-:S05]  /*2610*/  @P0 FMUL.FTZ R110, R111, R110 ;  /* 0x0000006e6f6e0220 */ /* 0x000fca0000410000 */
[----:B------:R-:W-:Y:S02]  /*2620*/  @P0 SEL R106, R110, RZ, P5 ;  /* 0x000000ff6e6a0207 */ /* 0x000fe40002800000 */
[----:B------:R-:W1:Y:S01]  /*2630*/  LDC.64 R110, c[0x0][0x308] ;  /* 0x0000c200ff6e7b82 */ /* 0x000e620000000a00 */
[----:B------:R-:W-:-:S04]  /*2640*/  @!P1 ISETP.NE.U32.AND P5, PT, R114, RZ, PT ;  /* 0x000000ff7200920c */ /* 0x000fc80003fa5070 */
[----:B------:R-:W-:-:S04]  /*2650*/  @!P1 ISETP.NE.AND.EX P5, PT, R115, RZ, PT, P5 ;  /* 0x000000ff7300920c */ /* 0x000fc80003fa5350 */
[----:B------:R-:W-:Y:S02]  /*2660*/  @!P1 FSEL R178, R27, RZ, P5 ;  /* 0x000000ff1bb29208 */ /* 0x000fe40002800000 */
[----:B-1----:R-:W-:-:S04]  /*2670*/  ISETP.NE.U32.AND P5, PT, R110, RZ, PT ;  /* 0x000000ff6e00720c */ /* 0x002fc80003fa5070 */
[----:B------:R-:W-:Y:S01]  /*2680*/  ISETP.NE.AND.EX P5, PT, R111, RZ, PT, P5 ;  /* 0x000000ff6f00720c */ /* 0x000fe20003fa5350 */
[----:B------:R-:W-:-:S12]  /*2690*/  @!P1 BRA `(.L_x_10699) ;  /* 0x0000000000209947 */ /* 0x000fd80003800000 */
        /* <DEDUP_REMOVED lines=8> */
.L_x_10699:
[----:B------:R-:W-:Y:S05]  /*2720*/  BSYNC B1 ;  /* 0x0000000000017941 */ /* 0x000fea0003800000 */
.L_x_10698:
[----:B------:R-:W1:Y:S01]  /*2730*/  @P0 LDC.64 R114, c[0x0][0x298] ;  /* 0x0000a600ff720b82 */ /* 0x000e620000000a00 */
[----:B------:R-:W-:Y:S02]  /*2740*/  SEL R100, R113, R100, P5 ;  /* 0x0000006471647207 */ /* 0x000fe40002800000 */
[----:B------:R-:W-:Y:S02]  /*2750*/  SEL R101, R116, R101, P5 ;  /* 0x0000006574657207 */ /* 0x000fe40002800000 */
[----:B------:R-:W-:Y:S02]  /*2760*/  SEL R102, R117, R102, P5 ;  /* 0x0000006675667207 */ /* 0x000fe40002800000 */
[----:B------:R-:W-:Y:S02]  /*2770*/  SEL R103, R178, R103, P5 ;  /* 0x00000067b2677207 */ /* 0x000fe40002800000 */
[----:B------:R-:W-:-:S04]  /*2780*/  ISETP.NE.U32.AND P5, PT, R110, RZ, PT ;  /* 0x000000ff6e00720c */ /* 0x000fc80003fa5070 */
[----:B------:R-:W-:Y:S01]  /*2790*/  ISETP.NE.AND.EX P5, PT, R111, RZ, PT, P5 ;  /* 0x000000ff6f00720c */ /* 0x000fe20003fa5350 */
[----:B-1----:R-:W-:-:S12]  /*27a0*/  @P0 FMUL.FTZ R113, R178, R115 ;  /* 0x00000073b2710220 */ /* 0x002fd80000410000 */
[----:B------:R-:W1:Y:S01]  /*27b0*/  @P5 LDC.64 R110, c[0x0][0x308] ;  /* 0x0000c200ff6e5b82 */ /* 0x000e620000000a00 */
[----:B------:R-:W-:-:S07]  /*27c0*/  @P0 FMUL.FTZ R113, R113, R114 ;  /* 0x0000007271710220 */ /* 0x000fce0000410000 */
[----:B------:R-:W2:Y:S01]  /*27d0*/  @P0 LDC.64 R114, c[0x0][0x2f8] ;  /* 0x0000be00ff720b82 */ /* 0x000ea20000000a00 */
[C---:B-1----:R-:W-:Y:S01]  /*27e0*/  @P5 IMAD.WIDE.U32 R110, R127.reuse, 0x10, R110 ;  /* 0x000000107f6e5825 */ /* 0x042fe200078e006e */
[----:B------:R-:W-:-:S04]  /*27f0*/  IADD3 R127, R127, 0x80, RZ ;  /* 0x000000807f7f7810 */ /* 0x000fc80007ffe0ff */
[----:B------:R1:W-:Y:S01]  /*2800*/  @P5 STG.E.128 desc[UR4][R110.64], R100 ;  /* 0x000000646e005986 */ /* 0x0003e2000c101d04 */
[----:B------:R-:W-:Y:S01]  /*2810*/  @P0 LOP3.LUT P5, RZ, R123, 0xff000000, RZ, 0xc0, !PT ;  /* 0xff0000007bff0812 */ /* 0x000fe200078ac0ff */
[C---:B--2---:R-:W-:Y:S01]  /*2820*/  @P0 IMAD.WIDE.U32 R114, R108.reuse, 0x10, R114 ;  /* 0x000000106c720825 */ /* 0x044fe200078e0072 */
[----:B------:R-:W-:Y:S02]  /*2830*/  IADD3 R108, R108, 0x80, RZ ;  /* 0x000000806c6c7810 */ /* 0x000fe40007ffe0ff */
[----:B------:R-:W-:-:S05]  /*2840*/  @P0 SEL R107, R113, RZ, P5 ;  /* 0x000000ff716b0207 */ /* 0x000fca0002800000 */
[----:B------:R1:W-:Y:S04]  /*2850*/  @P0 STG.E.128 desc[UR4][R114.64], R104 ;  /* 0x0000006872000986 */ /* 0x0003e8000c101d04 */
.L_x_10691:
[----:B------:R-:W-:Y:S05]  /*2860*/  BSYNC B0 ;  /* 0x0000000000007941 */ /* 0x000fea0003800000 */
.L_x_10690:
[----:B------:R-:W-:Y:S01]  /*2870*/  ISETP.NE.AND P5, PT, R185, RZ, PT ;  /* 0x000000ffb900720c */ /* 0x000fe20003fa5270 */
[----:B------:R-:W-:-:S12]  /*2880*/  BSSY B0, `(.L_x_10700) ;  /* 0x000005c000007945 */ /* 0x000fd80003800000 */
[----:B------:R-:W-:Y:S05]  /*2890*/  @!P5 BRA `(.L_x_10701) ;  /* 0x000000040068d947 */ /* 0x000fea0003800000 */
[----:B-1----:R-:W1:Y:S01]  /*28a0*/  @!P1 LDC.64 R114, c[0x0][0x2c8] ;  /* 0x0000b200ff729b82 */ /* 0x002e620000000a00 */
[----:B0-----:R-:W-:Y:S01]  /*28b0*/  ISETP.NE.AND P5, PT, R187, RZ, PT ;  /* 0x000000ffbb00720c */ /* 0x001fe20003fa5270 */
[----:B------:R-:W-:Y:S03]  /*28c0*/  BSSY B1, `(.L_x_10702) ;  /* 0x000000f000017945 */ /* 0x000fe60003800000 */
[----:B------:R-:W-:-:S03]  /*28d0*/  FSEL R180, R112, RZ, !P5 ;  /* 0x000000ff70b47208 */ /* 0x000fc60006800000 */
[----:B------:R-:W0:Y:S01]  /*28e0*/  @P0 LDC.64 R110, c[0x0][0x298] ;  /* 0x0000a600ff6e0b82 */ /* 0x000e220000000a00 */
[----:B-1----:R-:W-:-:S04]  /*28f0*/  @!P1 ISETP.NE.U32.AND P5, PT, R114, RZ, PT ;  /* 0x000000ff7200920c */ /* 0x002fc80003fa5070 */
[----:B------:R-:W-:-:S04]  /*2900*/  @!P1 ISETP.NE.AND.EX P5, PT, R115, RZ, PT, P5 ;  /* 0x000000ff7300920c */ /* 0x000fc80003fa5350 */
[----:B-----5:R-:W-:Y:S01]  /*2910*/  @!P1 FSEL R113, R20, RZ, P5 ;  /* 0x000000ff14719208 */ /* 0x020fe20002800000 */
[----:B0-----:R-:W-:Y:S08]  /*2920*/  @!P1 BRA `(.L_x_10703) ;  /* 0x0000000000209947 */ /* 0x001ff00003800000 */
        /* <DEDUP_REMOVED lines=8> */
.L_x_10703:
[----:B------:R-:W-:Y:S05]  /*29b0*/  BSYNC B1 ;  /* 0x0000000000017941 */ /* 0x000fea0003800000 */
.L_x_10702:
        /* <DEDUP_REMOVED lines=16> */
.L_x_10705:
[----:B------:R-:W-:Y:S05]  /*2ac0*/  BSYNC B1 ;  /* 0x0000000000017941 */ /* 0x000fea0003800000 */
.L_x_10704:
        /* <DEDUP_REMOVED lines=16> */
.L_x_10707:
[----:B------:R-:W-:Y:S05]  /*2bd0*/  BSYNC B1 ;  /* 0x0000000000017941 */ /* 0x000fea0003800000 */
.L_x_10706:
        /* <DEDUP_REMOVED lines=18> */
.L_x_10709:
[----:B------:R-:W-:Y:S05]  /*2d00*/  BSYNC B1 ;  /* 0x0000000000017941 */ /* 0x000fea0003800000 */
.L_x_10708:
[----:B------:R-:W0:Y:S01]  /*2d10*/  @P0 LDC.64 R114, c[0x0][0x298] ;  /* 0x0000a600ff720b82 */ /* 0x000e220000000a00 */
[----:B------:R-:W-:Y:S02]  /*2d20*/  SEL R100, R113, R100, P5 ;  /* 0x0000006471647207 */ /* 0x000fe40002800000 */
[----:B------:R-:W-:Y:S02]  /*2d30*/  SEL R101, R116, R101, P5 ;  /* 0x0000006574657207 */ /* 0x000fe40002800000 */
[----:B------:R-:W-:Y:S02]  /*2d40*/  SEL R102, R117, R102, P5 ;  /* 0x0000006675667207 */ /* 0x000fe40002800000 */
[----:B------:R-:W-:Y:S02]  /*2d50*/  SEL R103, R178, R103, P5 ;  /* 0x00000067b2677207 */ /* 0x000fe40002800000 */
[----:B------:R-:W-:-:S04]  /*2d60*/  ISETP.NE.U32.AND P5, PT, R110, RZ, PT ;  /* 0x000000ff6e00720c */ /* 0x000fc80003fa5070 */
[----:B------:R-:W-:Y:S01]  /*2d70*/  ISETP.NE.AND.EX P5, PT, R111, RZ, PT, P5 ;  /* 0x000000ff6f00720c */ /* 0x000fe20003fa5350 */
[----:B0-----:R-:W-:-:S12]  /*2d80*/  @P0 FMUL.FTZ R113, R178, R115 ;  /* 0x00000073b2710220 */ /* 0x001fd80000410000 */
[----:B------:R-:W0:Y:S01]  /*2d90*/  @P5 LDC.64 R110, c[0x0][0x308] ;  /* 0x0000c200ff6e5b82 */ /* 0x000e220000000a00 */
[----:B------:R-:W-:-:S07]  /*2da0*/  @P0 FMUL.FTZ R113, R113, R114 ;  /* 0x0000007271710220 */ /* 0x000fce0000410000 */
[----:B------:R-:W1:Y:S01]  /*2db0*/  @P0 LDC.64 R114, c[0x0][0x2f8] ;  /* 0x0000be00ff720b82 */ /* 0x000e620000000a00 */
[C---:B0-----:R-:W-:Y:S01]  /*2dc0*/  @P5 IMAD.WIDE.U32 R110, R127.reuse, 0x10, R110 ;  /* 0x000000107f6e5825 */ /* 0x041fe200078e006e */
[----:B------:R-:W-:-:S04]  /*2dd0*/  IADD3 R127, R127, 0x80, RZ ;  /* 0x000000807f7f7810 */ /* 0x000fc80007ffe0ff */
[----:B------:R2:W-:Y:S01]  /*2de0*/  @P5 STG.E.128 desc[UR4][R110.64], R100 ;  /* 0x000000646e005986 */ /* 0x0005e2000c101d04 */
[----:B------:R-:W-:Y:S01]  /*2df0*/  @P0 LOP3.LUT P5, RZ, R122, 0xff000000, RZ, 0xc0, !PT ;  /* 0xff0000007aff0812 */ /* 0x000fe200078ac0ff */
[C---:B-1----:R-:W-:Y:S01]  /*2e00*/  @P0 IMAD.WIDE.U32 R114, R108.reuse, 0x10, R114 ;  /* 0x000000106c720825 */ /* 0x042fe200078e0072 */
[----:B------:R-:W-:Y:S02]  /*2e10*/  IADD3 R108, R108, 0x80, RZ ;  /* 0x000000806c6c7810 */ /* 0x000fe40007ffe0ff */
[----:B------:R-:W-:-:S05]  /*2e20*/  @P0 SEL R107, R113, RZ, P5 ;  /* 0x000000ff716b0207 */ /* 0x000fca0002800000 */
[----:B------:R2:W-:Y:S04]  /*2e30*/  @P0 STG.E.128 desc[UR4][R114.64], R104 ;  /* 0x0000006872000986 */ /* 0x0005e8000c101d04 */
.L_x_10701:
[----:B------:R-:W-:Y:S05]  /*2e40*/  BSYNC B0 ;  /* 0x0000000000007941 */ /* 0x000fea0003800000 */
.L_x_10700:
[----:B------:R-:W-:Y:S04]  /*2e50*/  BSSY B0, `(.L_x_10710) ;  /* 0x000005c000007945 */ /* 0x000fe80003800000 */
[----:B------:R-:W-:Y:S05]  /*2e60*/  @!P4 BRA `(.L_x_10711) ;  /* 0x000000040068c947 */ /* 0x000fea0003800000 */
[----:B-12---:R-:W1:Y:S01]  /*2e70*/  @!P1 LDC.64 R114, c[0x0][0x2c8] ;  /* 0x0000b200ff729b82 */ /* 0x006e620000000a00 */
        /* <DEDUP_REMOVED lines=16> */
.L_x_10713:
[----:B------:R-:W-:Y:S05]  /*2f80*/  BSYNC B1 ;  /* 0x0000000000017941 */ /* 0x000fea0003800000 */
.L_x_10712:
        /* <DEDUP_REMOVED lines=16> */
.L_x_10715:
[----:B------:R-:W-:Y:S05]  /*3090*/  BSYNC B1 ;  /* 0x0000000000017941 */ /* 0x000fea0003800000 */
.L_x_10714:
        /* <DEDUP_REMOVED lines=16> */
.L_x_10717:
[----:B------:R-:W-:Y:S05]  /*31a0*/  BSYNC B1 ;  /* 0x0000000000017941 */ /* 0x000fea0003800000 */
.L_x_10716:
        /* <DEDUP_REMOVED lines=18> */
.L_x_10719:
[----:B------:R-:W-:Y:S05]  /*32d0*/  BSYNC B1 ;  /* 0x0000000000017941 */ /* 0x000fea0003800000 */
.L_x_10718:
        /* <DEDUP_REMOVED lines=15> */
[----:B-1----:R-:W-:-:S03]  /*33d0*/  @P0 IMAD.WIDE.U32 R114, R108, 0x10, R114 ;  /* 0x000000106c720825 */ /* 0x002fc600078e0072 */
[----:B------:R-:W-:Y:S01]  /*33e0*/  @P0 SEL R107, R113, RZ, P5 ;  /* 0x000000ff716b0207 */ /* 0x000fe20002800000 */
[----:B------:R-:W-:-:S04]  /*33f0*/  VIADD R108, R108, 0x80 ;  /* 0x000000806c6c7836 */ /* 0x000fc80000000000 */
[----:B------:R3:W-:Y:S04]  /*3400*/  @P0 STG.E.128 desc[UR4][R114.64], R104 ;  /* 0x0000006872000986 */ /* 0x0007e8000c101d04 */
.L_x_10711:
[----:B------:R-:W-:Y:S05]  /*3410*/  BSYNC B0 ;  /* 0x0000000000007941 */ /* 0x000fea0003800000 */
.L_x_10710:
[----:B------:R-:W-:Y:S04]  /*3420*/  BSSY B0, `(.L_x_10720) ;  /* 0x000005c000007945 */ /* 0x000fe80003800000 */
[----:B------:R-:W-:Y:S05]  /*3430*/  @!P3 BRA `(.L_x_10721) ;  /* 0x000000040068b947 */ /* 0x000fea0003800000 */
[----:B-123--:R-:W1:Y:S01]  /*3440*/  @!P1 LDC.64 R114, c[0x0][0x2c8] ;  /* 0x0000b200ff729b82 */ /* 0x00ee620000000a00 */
        /* <DEDUP_REMOVED lines=16> */
.L_x_10723:
[----:B------:R-:W-:Y:S05]  /*3550*/  BSYNC B1 ;  /* 0x0000000000017941 */ /* 0x000fea0003800000 */
.L_x_10722:
        /* <DEDUP_REMOVED lines=16> */
.L_x_10725:
[----:B------:R-:W-:Y:S05]  /*3660*/  BSYNC B1 ;  /* 0x0000000000017941 */ /* 0x000fea0003800000 */
.L_x_10724:
        /* <DEDUP_REMOVED lines=16> */
.L_x_10727:
[----:B------:R-:W-:Y:S05]  /*3770*/  BSYNC B1 ;  /* 0x0000000000017941 */ /* 0x000fea0003800000 */
.L_x_10726:
        /* <DEDUP_REMOVED lines=18> */
.L_x_10729:
[----:B------:R-:W-:Y:S05]  /*38a0*/  BSYNC B1 ;  /* 0x0000000000017941 */ /* 0x000fea0003800000 */
.L_x_10728:
        /* <DEDUP_REMOVED lines=11> */
[----:B0-----:R-:W-:-:S04]  /*3960*/  @P5 IMAD.WIDE.U32 R110, R127, 0x10, R110 ;  /* 0x000000107f6e5825 */ /* 0x001fc800078e006e */
[----:B------:R-:W-:Y:S01]  /*3970*/  VIADD R127, R127, 0x80 ;  /* 0x000000807f7f7836 */ /* 0x000fe20000000000 */
[----:B------:R4:W-:Y:S01]  /*3980*/  @P5 STG.E.128 desc[UR4][R110.64], R100 ;  /* 0x000000646e005986 */ /* 0x0009e2000c101d04 */
[----:B------:R-:W-:Y:S01]  /*3990*/  @P0 LOP3.LUT P5, RZ, R120, 0xff000000, RZ, 0xc0, !PT ;  /* 0xff00000078ff0812 */ /* 0x000fe200078ac0ff */
[C---:B-1----:R-:W-:Y:S01]  /*39a0*/  @P0 IMAD.WIDE.U32 R114, R108.reuse, 0x10, R114 ;  /* 0x000000106c720825 */ /* 0x042fe200078e0072 */
[----:B------:R-:W-:Y:S02]  /*39b0*/  IADD3 R108, R108, 0x80, RZ ;  /* 0x000000806c6c7810 */ /* 0x000fe40007ffe0ff */
[----:B------:R-:W-:-:S05]  /*39c0*/  @P0 SEL R107, R113, RZ, P5 ;  /* 0x000000ff716b0207 */ /* 0x000fca0002800000 */
[----:B------:R4:W-:Y:S04]  /*39d0*/  @P0 STG.E.128 desc[UR4][R114.64], R104 ;  /* 0x0000006872000986 */ /* 0x0009e8000c101d04 */
.L_x_10721:
[----:B------:R-:W-:Y:S05]  /*39e0*/  BSYNC B0 ;  /* 0x0000000000007941 */ /* 0x000fea0003800000 */
.L_x_10720:
[----:B------:R-:W-:Y:S04]  /*39f0*/  BSSY B0, `(.L_x_10730) ;  /* 0x000005c000007945 */ /* 0x000fe80003800000 */
[----:B------:R-:W-:Y:S05]  /*3a00*/  @!P2 BRA `(.L_x_10731) ;  /* 0x000000040068a947 */ /* 0x000fea0003800000 */
[----:B-1234-:R-:W1:Y:S01]  /*3a10*/  @!P1 LDC.64 R114, c[0x0][0x2c8] ;  /* 0x0000b200ff729b82 */ /* 0x01ee620000000a00 */
        /* <DEDUP_REMOVED lines=16> */
.L_x_10733:
[----:B------:R-:W-:Y:S05]  /*3b20*/  BSYNC B1 ;  /* 0x0000000000017941 */ /* 0x000fea0003800000 */
.L_x_10732:
        /* <DEDUP_REMOVED lines=16> */
.L_x_10735:
[----:B------:R-:W-:Y:S05]  /*3c30*/  BSYNC B1 ;  /* 0x0000000000017941 */ /* 0x000fea0003800000 */
.L_x_10734:
        /* <DEDUP_REMOVED lines=16> */
.L_x_10737:
[----:B------:R-:W-:Y:S05]  /*3d40*/  BSYNC B1 ;  /* 0x0000000000017941 */ /* 0x000fea0003800000 */
.L_x_10736:
        /* <DEDUP_REMOVED lines=18> */
.L_x_10739:
[----:B------:R-:W-:Y:S05]  /*3e70*/  BSYNC B1 ;  /* 0x0000000000017941 */ /* 0x000fea0003800000 */
.L_x_10738:
        /* <DEDUP_REMOVED lines=19> */
.L_x_10731:
[----:B------:R-:W-:Y:S05]  /*3fb0*/  BSYNC B0 ;  /* 0x0000000000007941 */ /* 0x000fea0003800000 */
.L_x_10730:
        /* <DEDUP_REMOVED lines=20> */
.L_x_10743:
[----:B------:R-:W-:Y:S05]  /*4100*/  BSYNC B1 ;  /* 0x0000000000017941 */ /* 0x000fea0003800000 */
.L_x_10742:
        /* <DEDUP_REMOVED lines=16> */
.L_x_10745:
[----:B------:R-:W-:Y:S05]  /*4210*/  BSYNC B1 ;  /* 0x0000000000017941 */ /* 0x000fea0003800000 */
.L_x_10744:
        /* <DEDUP_REMOVED lines=16> */
.L_x_10747:
[----:B------:R-:W-:Y:S05]  /*4320*/  BSYNC B1 ;  /* 0x0000000000017941 */ /* 0x000fea0003800000 */
.L_x_10746:
[----:B------:R-:W1:Y:S01]  /*4330*/  LDC.64 R178, c[0x0][0x308] ;  /* 0x0000c200ffb27b82 */ /* 0x000e620000000a00 */
[----:B0-----:R-:W-:Y:S01]  /*4340*/  @P0 FMUL.FTZ R111, R117, R111 ;  /* 0x0000006f756f0220 */ /* 0x001fe20000410000 */
[----:B------:R-:W-:Y:S01]  /*4350*/  @P0 LOP3.LUT P5, RZ, R0, 0xff0000, RZ, 0xc0, !PT ;  /* 0x00ff000000ff0812 */ /* 0x000fe200078ac0ff */
[----:B------:R-:W-:Y:S02]  /*4360*/  BSSY B1, `(.L_x_10748) ;  /* 0x000000f000017945 */ /* 0x000fe40003800000 */
[----:B------:R-:W-:-:S05]  /*4370*/  @P0 FMUL.FTZ R110, R111, R110 ;  /* 0x0000006e6f6e0220 */ /* 0x000fca0000410000 */
[----:B------:R-:W-:Y:S02]  /*4380*/  @P0 SEL R106, R110, RZ, P5 ;  /* 0x000000ff6e6a0207 */ /* 0x000fe40002800000 */
[----:B------:R-:W-:-:S04]  /*4390*/  @!P1 ISETP.NE.U32.AND P5, PT, R114, RZ, PT ;  /* 0x000000ff7200920c */ /* 0x000fc80003fa5070 */
[----:B------:R-:W-:-:S04]  /*43a0*/  @!P1 ISETP.NE.AND.EX P5, PT, R115, RZ, PT, P5 ;  /* 0x000000ff7300920c */ /* 0x000fc80003fa5350 */
[----:B------:R-:W-:Y:S02]  /*43b0*/  @!P1 FSEL R116, R7, RZ, P5 ;  /* 0x000000ff07749208 */ /* 0x000fe40002800000 */
[----:B-1----:R-:W-:-:S04]  /*43c0*/  ISETP.NE.U32.AND P5, PT, R178, RZ, PT ;  /* 0x000000ffb200720c */ /* 0x002fc80003fa5070 */
        /* <DEDUP_REMOVED lines=8> */
.L_x_10749:
[----:B------:R-:W-:Y:S05]  /*4450*/  BSYNC B1 ;  /* 0x0000000000017941 */ /* 0x000fea0003800000 */
.L_x_10748:
[----:B------:R-:W-:Y:S02]  /*4460*/  SEL R100, R113, R100, P5 ;  /* 0x0000006471647207 */ /* 0x000fe40002800000 */
[----:B------:R-:W-:Y:S02]  /*4470*/  SEL R101, R112, R101, P5 ;  /* 0x0000006570657207 */ /* 0x000fe40002800000 */
[----:B------:R-:W0:Y:S01]  /*4480*/  @P0 LDC.64 R112, c[0x0][0x298] ;  /* 0x0000a600ff700b82 */ /* 0x000e220000000a00 */
[----:B------:R-:W-:Y:S02]  /*4490*/  ISETP.NE.U32.AND P1, PT, R178, RZ, PT ;  /* 0x000000ffb200720c */ /* 0x000fe40003f25070 */
[----:B------:R-:W-:Y:S02]  /*44a0*/  SEL R102, R117, R102, P5 ;  /* 0x0000006675667207 */ /* 0x000fe40002800000 */
[----:B------:R-:W-:Y:S02]  /*44b0*/  ISETP.NE.AND.EX P1, PT, R179, RZ, PT, P1 ;  /* 0x000000ffb300720c */ /* 0x000fe40003f25310 */
[----:B------:R-:W-:-:S11]  /*44c0*/  SEL R103, R116, R103, P5 ;  /* 0x0000006774677207 */ /* 0x000fd60002800000 */
[----:B------:R-:W1:Y:S01]  /*44d0*/  @P1 LDC.64 R110, c[0x0][0x308] ;  /* 0x0000c200ff6e1b82 */ /* 0x000e620000000a00 */
[----:B0-----:R-:W-:-:S04]  /*44e0*/  @P0 FMUL.FTZ R109, R116, R113 ;  /* 0x00000071746d0220 */ /* 0x001fc80000410000 */
[----:B------:R-:W-:-:S03]  /*44f0*/  @P0 FMUL.FTZ R109, R109, R112 ;  /* 0x000000706d6d0220 */ /* 0x000fc60000410000 */
[----:B------:R-:W0:Y:S01]  /*4500*/  @P0 LDC.64 R112, c[0x0][0x2f8] ;  /* 0x0000be00ff700b82 */ /* 0x000e220000000a00 */
[----:B-1----:R-:W-:-:S05]  /*4510*/  @P1 IMAD.WIDE.U32 R110, R127, 0x10, R110 ;  /* 0x000000107f6e1825 */ /* 0x002fca00078e006e */
[----:B------:R1:W-:Y:S01]  /*4520*/  @P1 STG.E.128 desc[UR4][R110.64], R100 ;  /* 0x000000646e001986 */ /* 0x0003e2000c101d04 */
[----:B------:R-:W-:-:S04]  /*4530*/  @P0 LOP3.LUT P1, RZ, R0, 0xff000000, RZ, 0xc0, !PT ;  /* 0xff00000000ff0812 */ /* 0x000fc8000782c0ff */
[----:B------:R-:W-:Y:S01]  /*4540*/  @P0 SEL R107, R109, RZ, P1 ;  /* 0x000000ff6d6b0207 */ /* 0x000fe20000800000 */
[----:B0-----:R-:W-:-:S05]  /*4550*/  @P0 IMAD.WIDE.U32 R108, R108, 0x10, R112 ;  /* 0x000000106c6c0825 */ /* 0x001fca00078e0070 */
[----:B------:R1:W-:Y:S03]  /*4560*/  @P0 STG.E.128 desc[UR4][R108.64], R104 ;  /* 0x000000686c000986 */ /* 0x0003e6000c101d04 */
.L_x_10741:
[----:B------:R-:W-:Y:S05]  /*4570*/  BSYNC B0 ;  /* 0x0000000000007941 */ /* 0x000fea0003800000 */
.L_x_10740:
[----:B------:R-:W-:Y:S02]  /*4580*/  ISETP.NE.AND P0, PT, R118, RZ, PT ;  /* 0x000000ff7600720c */ /* 0x000fe40003f05270 */
[----:B------:R-:W-:Y:S02]  /*4590*/  IADD3 R125, R125, UR10, RZ ;  /* 0x0000000a7d7d7c10 */ /* 0x000fe4000fffe0ff */
[----:B------:R-:W-:Y:S02]  /*45a0*/  SEL R177, RZ, 0x1, P0 ;  /* 0x00000001ffb17807 */ /* 0x000fe40000000000 */
[----:B------:R-:W-:-:S13]  /*45b0*/  ISETP.GE.AND P0, PT, R125, UR11, PT ;  /* 0x0000000b7d007c0c */ /* 0x000fda000bf06270 */
[----:B------:R-:W-:Y:S05]  /*45c0*/  @!P0 BRA `(.L_x_10750) ;  /* 0xffffffbc00c88947 */ /* 0x000fea000383ffff */
.L_x_10665:
        /* <DEDUP_REMOVED lines=45> */
[----:B------:R-:W1:Y:S01]  /*48a0*/  LDC.64 R4, c[0x0][0x2d8] ;  /* 0x0000b600ff047b82 */ /* 0x000e620000000a00 */
[----:B0-----:R-:W-:-:S05]  /*48b0*/  IMAD.WIDE.U32 R2, R23, 0x10, R2 ;  /* 0x0000001017027825 */ /* 0x001fca00078e0002 */
[----:B------:R-:W-:Y:S01]  /*48c0*/  STG.E.128 desc[UR4][R2.64], R28 ;  /* 0x0000001c02007986 */ /* 0x000fe2000c101d04 */
[----:B-1----:R-:W-:-:S05]  /*48d0*/  IMAD.WIDE.U32 R4, R23, 0x10, R4 ;  /* 0x0000001017047825 */ /* 0x002fca00078e0004 */
[----:B------:R-:W-:Y:S01]  /*48e0*/  STG.E.128 desc[UR4][R4.64], R52 ;  /* 0x0000003404007986 */ /* 0x000fe2000c101d04 */
[----:B------:R-:W-:Y:S05]  /*48f0*/  EXIT ;  /* 0x000000000000794d */ /* 0x000fea0003800000 */
.L_x_10689:
[----:B------:R-:W-:Y:S01]  /*4900*/  HFMA2.MMA R179, -RZ, RZ, 0, 9.5367431640625e-07 ;  /* 0x00000010ffb37435 */ /* 0x000fe200000001ff */
[----:B------:R-:W-:Y:S01]  /*4910*/  MOV R178, R181 ;  /* 0x000000b500b27202 */ /* 0x000fe20000000f00 */
[----:B------:R-:W-:Y:S01]  /*4920*/  IMAD.MOV.U32 R180, RZ, RZ, 0x1f ;  /* 0x0000001fffb47424 */ /* 0x000fe200078e00ff */
[----:B------:R-:W-:-:S08]  /*4930*/  MOV R119, 0xffffffff ;  /* 0xffffffff00777802 */ /* 0x000fd00000000f00 */
[----:B0----5:R-:W-:Y:S05]  /*4940*/  WARPSYNC.COLLECTIVE R119, `(.L_x_10751) ;  /* 0x0000000077087348 */ /* 0x021fea0003c00000 */
[----:B------:R1:W2:Y:S02]  /*4950*/  SHFL.DOWN P6, R177, R178, R179, R180 ;  /* 0x080000b3b2b17389 */ /* 0x0002a400000c00b4 */
[----:B012--5:R-:W-:Y:S01]  /*4960*/  ENDCOLLECTIVE ;  /* 0x000000000000791b */ /* 0x027fe20003800000 */
.L_x_10751:
[----:B------:R-:W-:Y:S02]  /*4970*/  MOV R178, R182 ;  /* 0x000000b600b27202 */ /* 0x000fe40000000f00 */
[----:B------:R-:W-:-:S07]  /*4980*/  MOV R110, R177 ;  /* 0x000000b1006e7202 */ /* 0x000fce0000000f00 */
[----:B------:R-:W-:Y:S05]  /*4990*/  WARPSYNC.COLLECTIVE R119, `(.L_x_10752) ;  /* 0x0000000077087348 */ /* 0x000fea0003c00000 */
[----:B------:R0:W1:Y:S02]  /*49a0*/  SHFL.DOWN P6, R177, R178, R179, R180 ;  /* 0x080000b3b2b17389 */ /* 0x00006400000c00b4 */
[----:B01----:R-:W-:Y:S01]  /*49b0*/  ENDCOLLECTIVE ;  /* 0x000000000000791b */ /* 0x003fe20003800000 */
.L_x_10752:
[----:B------:R-:W-:Y:S01]  /*49c0*/  FADD.FTZ R110, R110, R181 ;  /* 0x000000b56e6e7221 */ /* 0x000fe20000010000 */
[----:B------:R-:W-:-:S03]  /*49d0*/  HFMA2.MMA R179, -RZ, RZ, 0, 4.76837158203125e-07 ;  /* 0x00000008ffb37435 */ /* 0x000fc600000001ff */
[----:B------:R-:W-:Y:S01]  /*49e0*/  IMAD.MOV.U32 R178, RZ, RZ, R110 ;  /* 0x000000ffffb27224 */ /* 0x000fe200078e006e */
[----:B------:R-:W-:-:S07]  /*49f0*/  MOV R111, R177 ;  /* 0x000000b1006f7202 */ /* 0x000fce0000000f00 */
[----:B------:R-:W-:Y:S05]  /*4a00*/  WARPSYNC.COLLECTIVE R119, `(.L_x_10753) ;  /* 0x0000000077087348 */ /* 0x000fea0003c00000 */
[----:B------:R0:W1:Y:S02]  /*4a10*/  SHFL.DOWN P6, R177, R178, R179, R180 ;  /* 0x080000b3b2b17389 */ /* 0x00006400000c00b4 */
[----:B01----:R-:W-:Y:S01]  /*4a20*/  ENDCOLLECTIVE ;  /* 0x000000000000791b */ /* 0x003fe20003800000 */
.L_x_10753:
[----:B------:R-:W-:-:S05]  /*4a30*/  FADD.FTZ R111, R111, R182 ;  /* 0x000000b66f6f7221 */ /* 0x000fca0000010000 */
[----:B------:R-:W-:Y:S02]  /*4a40*/  MOV R178, R111 ;  /* 0x0000006f00b27202 */ /* 0x000fe40000000f00 */
[----:B------:R-:W-:-:S07]  /*4a50*/  MOV R113, R177 ;  /* 0x000000b100717202 */ /* 0x000fce0000000f00 */
[----:B------:R-:W-:Y:S05]  /*4a60*/  WARPSYNC.COLLECTIVE R119, `(.L_x_10754) ;  /* 0x0000000077087348 */ /* 0x000fea0003c00000 */
[----:B------:R0:W1:Y:S02]  /*4a70*/  SHFL.DOWN P6, R177, R178, R179, R180 ;  /* 0x080000b3b2b17389 */ /* 0x00006400000c00b4 */
[----:B01----:R-:W-:Y:S01]  /*4a80*/  ENDCOLLECTIVE ;  /* 0x000000000000791b */ /* 0x003fe20003800000 */
.L_x_10754:
[----:B------:R-:W-:Y:S01]  /*4a90*/  FADD.FTZ R113, R110, R113 ;  /* 0x000000716e717221 */ /* 0x000fe20000010000 */
[----:B------:R-:W-:-:S03]  /*4aa0*/  HFMA2.MMA R179, -RZ, RZ, 0, 2.384185791015625e-07 ;  /* 0x00000004ffb37435 */ /* 0x000fc600000001ff */
[----:B------:R-:W-:Y:S01]  /*4ab0*/  IMAD.MOV.U32 R178, RZ, RZ, R113 ;  /* 0x000000ffffb27224 */ /* 0x000fe200078e0071 */
[----:B------:R-:W-:-:S07]  /*4ac0*/  MOV R112, R177 ;  /* 0x000000b100707202 */ /* 0x000fce0000000f00 */
[----:B------:R-:W-:Y:S05]  /*4ad0*/  WARPSYNC.COLLECTIVE R119, `(.L_x_10755) ;  /* 0x0000000077087348 */ /* 0x000fea0003c00000 */
[----:B------:R0:W1:Y:S02]  /*4ae0*/  SHFL.DOWN P6, R177, R178, R179, R180 ;  /* 0x080000b3b2b17389 */ /* 0x00006400000c00b4 */
[----:B01----:R-:W-:Y:S01]  /*4af0*/  ENDCOLLECTIVE ;  /* 0x000000000000791b */ /* 0x003fe20003800000 */
.L_x_10755:
[----:B------:R-:W-:-:S05]  /*4b00*/  FADD.FTZ R112, R111, R112 ;  /* 0x000000706f707221 */ /* 0x000fca0000010000 */
[----:B------:R-:W-:Y:S02]  /*4b10*/  MOV R178, R112 ;  /* 0x0000007000b27202 */ /* 0x000fe40000000f00 */
[----:B------:R-:W-:-:S07]  /*4b20*/  MOV R114, R177 ;  /* 0x000000b100727202 */ /* 0x000fce0000000f00 */
[----:B------:R-:W-:Y:S05]  /*4b30*/  WARPSYNC.COLLECTIVE R119, `(.L_x_10756) ;  /* 0x0000000077087348 */ /* 0x000fea0003c00000 */
[----:B------:R0:W1:Y:S02]  /*4b40*/  SHFL.DOWN P6, R177, R178, R179, R180 ;  /* 0x080000b3b2b17389 */ /* 0x00006400000c00b4 */
[----:B01----:R-:W-:Y:S01]  /*4b50*/  ENDCOLLECTIVE ;  /* 0x000000000000791b */ /* 0x003fe20003800000 */
.L_x_10756:
[----:B------:R-:W-:Y:S01]  /*4b60*/  FADD.FTZ R114, R113, R114 ;  /* 0x0000007271727221 */ /* 0x000fe20000010000 */
[----:B------:R-:W-:-:S03]  /*4b70*/  HFMA2.MMA R179, -RZ, RZ, 0, 1.1920928955078125e-07 ;  /* 0x00000002ffb37435 */ /* 0x000fc600000001ff */
[----:B------:R-:W-:Y:S01]  /*4b80*/  IMAD.MOV.U32 R178, RZ, RZ, R114 ;  /* 0x000000ffffb27224 */ /* 0x000fe200078e0072 */
[----:B------:R-:W-:-:S07]  /*4b90*/  MOV R115, R177 ;  /* 0x000000b100737202 */ /* 0x000fce0000000f00 */
[----:B------:R-:W-:Y:S05]  /*4ba0*/  WARPSYNC.COLLECTIVE R119, `(.L_x_10757) ;  /* 0x0000000077087348 */ /* 0x000fea0003c00000 */
[----:B------:R0:W1:Y:S02]  /*4bb0*/  SHFL.DOWN P6, R177, R178, R179, R180 ;  /* 0x080000b3b2b17389 */ /* 0x00006400000c00b4 */
[----:B01----:R-:W-:Y:S01]  /*4bc0*/  ENDCOLLECTIVE ;  /* 0x000000000000791b */ /* 0x003fe20003800000 */
.L_x_10757:
[----:B------:R-:W-:-:S05]  /*4bd0*/  FADD.FTZ R115, R112, R115 ;  /* 0x0000007370737221 */ /* 0x000fca0000010000 */
[----:B------:R-:W-:Y:S02]  /*4be0*/  MOV R178, R115 ;  /* 0x0000007300b27202 */ /* 0x000fe40000000f00 */
[----:B------:R-:W-:-:S07]  /*4bf0*/  MOV R117, R177 ;  /* 0x000000b100757202 */ /* 0x000fce0000000f00 */
[----:B------:R-:W-:Y:S05]  /*4c00*/  WARPSYNC.COLLECTIVE R119, `(.L_x_10758) ;  /* 0x0000000077087348 */ /* 0x000fea0003c00000 */
[----:B------:R0:W1:Y:S02]  /*4c10*/  SHFL.DOWN P6, R177, R178, R179, R180 ;  /* 0x080000b3b2b17389 */ /* 0x00006400000c00b4 */
[----:B01----:R-:W-:Y:S01]  /*4c20*/  ENDCOLLECTIVE ;  /* 0x000000000000791b */ /* 0x003fe20003800000 */
.L_x_10758:
[----:B------:R-:W-:Y:S01]  /*4c30*/  FADD.FTZ R117, R114, R117 ;  /* 0x0000007572757221 */ /* 0x000fe20000010000 */
[----:B------:R-:W-:-:S03]  /*4c40*/  HFMA2.MMA R179, -RZ, RZ, 0, 5.9604644775390625e-08 ;  /* 0x00000001ffb37435 */ /* 0x000fc600000001ff */
[----:B------:R-:W-:Y:S01]  /*4c50*/  IMAD.MOV.U32 R178, RZ, RZ, R117 ;  /* 0x000000ffffb27224 */ /* 0x000fe200078e0075 */
[----:B------:R-:W-:-:S07]  /*4c60*/  MOV R116, R177 ;  /* 0x000000b100747202 */ /* 0x000fce0000000f00 */
[----:B------:R-:W-:Y:S05]  /*4c70*/  WARPSYNC.COLLECTIVE R119, `(.L_x_10759) ;  /* 0x0000000077087348 */ /* 0x000fea0003c00000 */
[----:B------:R0:W1:Y:S02]  /*4c80*/  SHFL.DOWN P6, R177, R178, R179, R180 ;  /* 0x080000b3b2b17389 */ /* 0x00006400000c00b4 */
[----:B01----:R-:W-:Y:S01]  /*4c90*/  ENDCOLLECTIVE ;  /* 0x000000000000791b */ /* 0x003fe20003800000 */
.L_x_10759:
[----:B------:R-:W-:-:S05]  /*4ca0*/  FADD.FTZ R110, R115, R116 ;  /* 0x00000074736e7221 */ /* 0x000fca0000010000 */
[----:B------:R-:W-:Y:S02]  /*4cb0*/  MOV R178, R110 ;  /* 0x0000006e00b27202 */ /* 0x000fe40000000f00 */
[----:B------:R-:W-:-:S07]  /*4cc0*/  MOV R116, R177 ;  /* 0x000000b100747202 */ /* 0x000fce0000000f00 */
[----:B------:R-:W-:Y:S05]  /*4cd0*/  WARPSYNC.COLLECTIVE R119, `(.L_x_10760) ;  /* 0x0000000077087348 */ /* 0x000fea0003c00000 */
[----:B------:R0:W1:Y:S02]  /*4ce0*/  SHFL.DOWN P6, R177, R178, R179, R180 ;  /* 0x080000b3b2b17389 */ /* 0x00006400000c00b4 */
[----:B01----:R-:W-:Y:S01]  /*4cf0*/  ENDCOLLECTIVE ;  /* 0x000000000000791b */ /* 0x003fe20003800000 */
.L_x_10760:
[----:B------:R-:W-:Y:S01]  /*4d00*/  MOV R111, R177 ;  /* 0x000000b1006f7202 */ /* 0x000fe20000000f00 */
[----:B------:R-:W-:Y:S06]  /*4d10*/  BRA `(.L_x_10761) ;  /* 0xffffffd000cc7947 */ /* 0x000fec000383ffff */
.L_x_10762:
        /* <DEDUP_REMOVED lines=14> */
.L_x_11450:


//--------------------- .text._ZN10layer_norm22ln_bwd_finalize_kernelINS_22Kernel_traits_finalizeILj3072EfffffjLb0ELj1024ELj4ENS_18Kernel_traits_baseILj3072EfffffjLj1024EEEEELb0ELb1EEEvNS_9BwdParamsE --------------------------
	.section	.text._ZN10layer_norm22ln_bwd_finalize_kernelINS_22Kernel_traits_finalizeILj3072EfffffjLb0ELj1024ELj4ENS_18Kernel_traits_baseILj3072EfffffjLj1024EEEEELb0ELb1EEEvNS_9BwdParamsE,"ax",@progbits
	.align	128
        .global         _ZN10layer_norm22ln_bwd_finalize_kernelINS_22Kernel_traits_finalizeILj3072EfffffjLb0ELj1024ELj4ENS_18Kernel_traits_baseILj3072EfffffjLj1024EEEEELb0ELb1EEEvNS_9BwdParamsE
        .type           _ZN10layer_norm22ln_bwd_finalize_kernelINS_22Kernel_traits_finalizeILj3072EfffffjLb0ELj1024ELj4ENS_18Kernel_traits_baseILj3072EfffffjLj1024EEEEELb0ELb1EEEvNS_9BwdParamsE,@function
        .size           _ZN10layer_norm22ln_bwd_finalize_kernelINS_22Kernel_traits_finalizeILj3072EfffffjLb0ELj1024ELj4ENS_18Kernel_traits_baseILj3072EfffffjLj1024EEEEELb0ELb1EEEvNS_9BwdParamsE,(.L_x_11451 - _ZN10layer_norm22ln_bwd_finalize_kernelINS_22Kernel_traits_finalizeILj3072EfffffjLb0ELj1024ELj4ENS_18Kernel_traits_baseILj3072EfffffjLj1024EEEEELb0ELb1EEEvNS_9BwdParamsE)
        .other          _ZN10layer_norm22ln_bwd_finalize_kernelINS_22Kernel_traits_finalizeILj3072EfffffjLb0ELj1024ELj4ENS_18Kernel_traits_baseILj3072EfffffjLj1024EEEEELb0ELb1EEEvNS_9BwdParamsE,@"STO_CUDA_ENTRY STV_DEFAULT"
_ZN10layer_norm22ln_bwd_finalize_kernelINS_22Kernel_traits_finalizeILj3072EfffffjLb0ELj1024ELj4ENS_18Kernel_traits_baseILj3072EfffffjLj1024EEEEELb0ELb1EEEvNS_9BwdParamsE:
.text._ZN10layer_norm22ln_bwd_finalize_kernelINS_22Kernel_traits_finalizeILj3072EfffffjLb0ELj1024ELj4ENS_18Kernel_traits_baseILj3072EfffffjLj1024EEEEELb0ELb1EEEvNS_9BwdParamsE:
        /* <DEDUP_REMOVED lines=26> */
.L_x_10772:
        /* <DEDUP_REMOVED lines=31> */
.L_x_10767:
        /* <DEDUP_REMOVED lines=34> */
.L_x_10766:
[----:B------:R-:W-:Y:S05]  /*05b0*/  BSYNC B1 ;  /* 0x0000000000017941 */ /* 0x000fea0003800000 */
.L_x_10765:
        /* <DEDUP_REMOVED lines=25> */
.L_x_10769:
[----:B------:R-:W-:Y:S05]  /*0750*/  BSYNC B1 ;  /* 0x0000000000017941 */ /* 0x000fea0003800000 */
.L_x_10768:
        /* <DEDUP_REMOVED lines=12> */
.L_x_10764:
[----:B------:R-:W-:Y:S05]  /*0820*/  BSYNC B0 ;  /* 0x0000000000007941 */ /* 0x000fea0003800000 */
.L_x_10763:
        /* <DEDUP_REMOVED lines=29> */
.L_x_10783:
[----:B------:R-:W-:Y:S01]  /*0a00*/  @!P1 SHF.R.U32.HI R12, RZ, 0x3, R0 ;  /* 0x00000003ff0c9819 */ /* 0x000fe20000011600 */
[----:B----4-:R-:W-:Y:S01]  /*0a10*/  FADD.FTZ R14, R9, R14 ;  /* 0x0000000e090e7221 */ /* 0x010fe20000010000 */
[----:B---3--:R-:W-:Y:S02]  /*0a20*/  FADD.FTZ R11, R10, R11 ;  /* 0x0000000b0a0b7221 */ /* 0x008fe40000010000 */
[----:B------:R-:W-:-:S05]  /*0a30*/  @!P1 LOP3.LUT R12, R12, 0x1ffffffc, RZ, 0xc0, !PT ;  /* 0x1ffffffc0c0c9812 */ /* 0x000fca00078ec0ff */
[----:B------:R3:W-:Y:S04]  /*0a40*/  @!P1 STS [R12+UR4+0x2000], R14 ;  /* 0x0020000e0c009988 */ /* 0x0007e80008000804 */
[----:B------:R3:W-:Y:S02]  /*0a50*/  @!P1 STS [R12+UR4+0x2080], R11 ;  /* 0x0020800b0c009988 */ /* 0x0007e40008000804 */
.L_x_10770:
        /* <DEDUP_REMOVED lines=15> */
.L_x_10771:
[----:B------:R-:W-:Y:S01]  /*0b50*/  HFMA2.MMA R19, -RZ, RZ, 0, 5.9604644775390625e-08 ;  /* 0x00000001ff137435 */ /* 0x000fe200000001ff */
[----:B0--3--:R-:W-:Y:S01]  /*0b60*/  MOV R20, R10 ;  /* 0x0000000a00147202 */ /* 0x009fe20000000f00 */
[----:B------:R-:W-:Y:S01]  /*0b70*/  IMAD.MOV.U32 R22, RZ, RZ, 0x1f ;  /* 0x0000001fff167424 */ /* 0x000fe200078e00ff */
[----:B------:R-:W-:-:S08]  /*0b80*/  MOV R17, 0xffffffff ;  /* 0xffffffff00117802 */ /* 0x000fd00000000f00 */
[----:B-12---:R-:W-:Y:S05]  /*0b90*/  WARPSYNC.COLLECTIVE R17, `(.L_x_10773) ;  /* 0x0000000011087348 */ /* 0x006fea0003c00000 */
[----:B------:R0:W3:Y:S02]  /*0ba0*/  SHFL.BFLY P2, R18, R20, R19, R22 ;  /* 0x0c00001314127389 */ /* 0x0000e40000040016 */
[----:B0123--:R-:W-:Y:S01]  /*0bb0*/  ENDCOLLECTIVE ;  /* 0x000000000000791b */ /* 0x00ffe20003800000 */
.L_x_10773:
[----:B------:R-:W-:Y:S01]  /*0bc0*/  HFMA2.MMA R19, -RZ, RZ, 0, 1.1920928955078125e-07 ;  /* 0x00000002ff137435 */ /* 0x000fe200000001ff */
[----:B------:R-:W-:-:S05]  /*0bd0*/  MOV R11, R18 ;  /* 0x00000012000b7202 */ /* 0x000fca0000000f00 */
[----:B------:R-:W-:-:S05]  /*0be0*/  FADD.FTZ R11, R10, R11 ;  /* 0x0000000b0a0b7221 */ /* 0x000fca0000010000 */
[----:B------:R-:W-:-:S07]  /*0bf0*/  MOV R20, R11 ;  /* 0x0000000b00147202 */ /* 0x000fce0000000f00 */
[----:B------:R-:W-:Y:S05]  /*0c00*/  WARPSYNC.COLLECTIVE R17, `(.L_x_10774) ;  /* 0x0000000011087348 */ /* 0x000fea0003c00000 */
[----:B------:R0:W1:Y:S02]  /*0c10*/  SHFL.BFLY P2, R18, R20, R19, R22 ;  /* 0x0c00001314127389 */ /* 0x0000640000040016 */
[----:B01----:R-:W-:Y:S01]  /*0c20*/  ENDCOLLECTIVE ;  /* 0x000000000000791b */ /* 0x003fe20003800000 */
.L_x_10774:
[----:B------:R-:W-:Y:S01]  /*0c30*/  HFMA2.MMA R19, -RZ, RZ, 0, 2.384185791015625e-07 ;  /* 0x00000004ff137435 */ /* 0x000fe200000001ff */
[----:B------:R-:W-:-:S04]  /*0c40*/  IMAD.MOV.U32 R12, RZ, RZ, R18 ;  /* 0x000000ffff0c7224 */ /* 0x000fc800078e0012 */
[----:B------:R-:W-:-:S05]  /*0c50*/  FADD.FTZ R12, R11, R12 ;  /* 0x0000000c0b0c7221 */ /* 0x000fca0000010000 */
[----:B------:R-:W-:-:S07]  /*0c60*/  MOV R20, R12 ;  /* 0x0000000c00147202 */ /* 0x000fce0000000f00 */
[----:B------:R-:W-:Y:S05]  /*0c70*/  WARPSYNC.COLLECTIVE R17, `(.L_x_10775) ;  /* 0x0000000011087348 */ /* 0x000fea0003c00000 */
[----:B------:R0:W1:Y:S02]  /*0c80*/  SHFL.BFLY P2, R18, R20, R19, R22 ;  /* 0x0c00001314127389 */ /* 0x0000640000040016 */
[----:B01----:R-:W-:Y:S01]  /*0c90*/  ENDCOLLECTIVE ;  /* 0x000000000000791b */ /* 0x003fe20003800000 */
.L_x_10775:
[----:B------:R-:W-:Y:S01]  /*0ca0*/  IMAD.MOV.U32 R19, RZ, RZ, 0x8 ;  /* 0x00000008ff137424 */ /* 0x000fe200078e00ff */
[----:B------:R-:W-:-:S05]  /*0cb0*/  MOV R13, R18 ;  /* 0x00000012000d7202 */ /* 0x000fca0000000f00 */
[----:B------:R-:W-:-:S05]  /*0cc0*/  FADD.FTZ R13, R12, R13 ;  /* 0x0000000d0c0d7221 */ /* 0x000fca0000010000 */
[----:B------:R-:W-:-:S07]  /*0cd0*/  MOV R20, R13 ;  /* 0x0000000d00147202 */ /* 0x000fce0000000f00 */
[----:B------:R-:W-:Y:S05]  /*0ce0*/  WARPSYNC.COLLECTIVE R17, `(.L_x_10776) ;  /* 0x0000000011087348 */ /* 0x000fea0003c00000 */
[----:B------:R0:W1:Y:S02]  /*0cf0*/  SHFL.BFLY P2, R18, R20, R19, R22 ;  /* 0x0c00001314127389 */ /* 0x0000640000040016 */
[----:B01----:R-:W-:Y:S01]  /*0d00*/  ENDCOLLECTIVE ;  /* 0x000000000000791b */ /* 0x003fe20003800000 */
.L_x_10776:
[----:B------:R-:W-:Y:S01]  /*0d10*/  HFMA2.MMA R19, -RZ, RZ, 0, 9.5367431640625e-07 ;  /* 0x00000010ff137435 */ /* 0x000fe200000001ff */
[----:B------:R-:W-:-:S05]  /*0d20*/  MOV R10, R18 ;  /* 0x00000012000a7202 */ /* 0x000fca0000000f00 */
[----:B------:R-:W-:-:S05]  /*0d30*/  FADD.FTZ R10, R13, R10 ;  /* 0x0000000a0d0a7221 */ /* 0x000fca0000010000 */
[----:B------:R-:W-:-:S07]  /*0d40*/  MOV R20, R10 ;  /* 0x0000000a00147202 */ /* 0x000fce0000000f00 */
[----:B------:R-:W-:Y:S05]  /*0d50*/  WARPSYNC.COLLECTIVE R17, `(.L_x_10777) ;  /* 0x0000000011087348 */ /* 0x000fea0003c00000 */
[----:B------:R0:W1:Y:S02]  /*0d60*/  SHFL.BFLY P2, R18, R20, R19, R22 ;  /* 0x0c00001314127389 */ /* 0x0000640000040016 */
[----:B01----:R-:W-:Y:S01]  /*0d70*/  ENDCOLLECTIVE ;  /* 0x000000000000791b */ /* 0x003fe20003800000 */
.L_x_10777:
[----:B------:R-:W-:Y:S01]  /*0d80*/  HFMA2.MMA R19, -RZ, RZ, 0, 5.9604644775390625e-08 ;  /* 0x00000001ff137435 */ /* 0x000fe200000001ff */
[----:B------:R-:W-:Y:S01]  /*0d90*/  IMAD.MOV.U32 R20, RZ, RZ, R9 ;  /* 0x000000ffff147224 */ /* 0x000fe200078e0009 */
[----:B------:R-:W-:-:S09]  /*0da0*/  MOV R11, R18 ;  /* 0x00000012000b7202 */ /* 0x000fd20000000f00 */
[----:B------:R-:W-:Y:S05]  /*0db0*/  WARPSYNC.COLLECTIVE R17, `(.L_x_10778) ;  /* 0x0000000011087348 */ /* 0x000fea0003c00000 */
[----:B------:R0:W1:Y:S02]  /*0dc0*/  SHFL.BFLY P2, R18, R20, R19, R22 ;  /* 0x0c00001314127389 */ /* 0x0000640000040016 */
[----:B01----:R-:W-:Y:S01]  /*0dd0*/  ENDCOLLECTIVE ;  /* 0x000000000000791b */ /* 0x003fe20003800000 */
.L_x_10778:
[----:B------:R-:W-:Y:S01]  /*0de0*/  HFMA2.MMA R19, -RZ, RZ, 0, 1.1920928955078125e-07 ;  /* 0x00000002ff137435 */ /* 0x000fe200000001ff */
[----:B------:R-:W-:-:S05]  /*0df0*/  MOV R12, R18 ;  /* 0x00000012000c7202 */ /* 0x000fca0000000f00 */
[----:B------:R-:W-:-:S05]  /*0e00*/  FADD.FTZ R14, R9, R12 ;  /* 0x0000000c090e7221 */ /* 0x000fca0000010000 */
[----:B------:R-:W-:-:S07]  /*0e10*/  MOV R20, R14 ;  /* 0x0000000e00147202 */ /* 0x000fce0000000f00 */
[----:B------:R-:W-:Y:S05]  /*0e20*/  WARPSYNC.COLLECTIVE R17, `(.L_x_10779) ;  /* 0x0000000011087348 */ /* 0x000fea0003c00000 */
[----:B------:R0:W1:Y:S02]  /*0e30*/  SHFL.BFLY P2, R18, R20, R19, R22 ;  /* 0x0c00001314127389 */ /* 0x0000640000040016 */
[----:B01----:R-:W-:Y:S01]  /*0e40*/  ENDCOLLECTIVE ;  /* 0x000000000000791b */ /* 0x003fe20003800000 */
.L_x_10779:
[----:B------:R-:W-:Y:S01]  /*0e50*/  HFMA2.MMA R19, -RZ, RZ, 0, 2.384185791015625e-07 ;  /* 0x00000004ff137435 */ /* 0x000fe200000001ff */
[----:B------:R-:W-:-:S04]  /*0e60*/  IMAD.MOV.U32 R13, RZ, RZ, R18 ;  /* 0x000000ffff0d7224 */ /* 0x000fc800078e0012 */
[----:B------:R-:W-:-:S05]  /*0e70*/  FADD.FTZ R15, R14, R13 ;  /* 0x0000000d0e0f7221 */ /* 0x000fca0000010000 */
[----:B------:R-:W-:-:S07]  /*0e80*/  MOV R20, R15 ;  /* 0x0000000f00147202 */ /* 0x000fce0000000f00 */
[----:B------:R-:W-:Y:S05]  /*0e90*/  WARPSYNC.COLLECTIVE R17, `(.L_x_10780) ;  /* 0x0000000011087348 */ /* 0x000fea0003c00000 */
[----:B------:R0:W1:Y:S02]  /*0ea0*/  SHFL.BFLY P2, R18, R20, R19, R22 ;  /* 0x0c00001314127389 */ /* 0x0000640000040016 */
[----:B01----:R-:W-:Y:S01]  /*0eb0*/  ENDCOLLECTIVE ;  /* 0x000000000000791b */ /* 0x003fe20003800000 */
.L_x_10780:
[----:B------:R-:W-:Y:S01]  /*0ec0*/  IMAD.MOV.U32 R19, RZ, RZ, 0x8 ;  /* 0x00000008ff137424 */ /* 0x000fe200078e00ff */
[----:B------:R-:W-:-:S05]  /*0ed0*/  MOV R16, R18 ;  /* 0x0000001200107202 */ /* 0x000fca0000000f00 */
[----:B------:R-:W-:-:S05]  /*0ee0*/  FADD.FTZ R16, R15, R16 ;  /* 0x000000100f107221 */ /* 0x000fca0000010000 */
[----:B------:R-:W-:-:S07]  /*0ef0*/  MOV R20, R16 ;  /* 0x0000001000147202 */ /* 0x000fce0000000f00 */
[----:B------:R-:W-:Y:S05]  /*0f00*/  WARPSYNC.COLLECTIVE R17, `(.L_x_10781) ;  /* 0x0000000011087348 */ /* 0x000fea0003c00000 */
[----:B------:R0:W1:Y:S02]  /*0f10*/  SHFL.BFLY P2, R18, R20, R19, R22 ;  /* 0x0c00001314127389 */ /* 0x0000640000040016 */
[----:B01----:R-:W-:Y:S01]  /*0f20*/  ENDCOLLECTIVE ;  /* 0x000000000000791b */ /* 0x003fe20003800000 */
.L_x_10781:
[----:B------:R-:W-:Y:S01]  /*0f30*/  HFMA2.MMA R19, -RZ, RZ, 0, 9.5367431640625e-07 ;  /* 0x00000010ff137435 */ /* 0x000fe200000001ff */
[----:B------:R-:W-:-:S05]  /*0f40*/  MOV R9, R18 ;  /* 0x0000001200097202 */ /* 0x000fca0000000f00 */
[----:B------:R-:W-:-:S05]  /*0f50*/  FADD.FTZ R9, R16, R9 ;  /* 0x0000000910097221 */ /* 0x000fca0000010000 */
[----:B------:R-:W-:-:S07]  /*0f60*/  MOV R20, R9 ;  /* 0x0000000900147202 */ /* 0x000fce0000000f00 */
[----:B------:R-:W-:Y:S05]  /*0f70*/  WARPSYNC.COLLECTIVE R17, `(.L_x_10782) ;  /* 0x0000000011087348 */ /* 0x000fea0003c00000 */
[----:B------:R0:W1:Y:S02]  /*0f80*/  SHFL.BFLY P2, R18, R20, R19, R22 ;  /* 0x0c00001314127389 */ /* 0x0000640000040016 */
[----:B01----:R-:W-:Y:S01]  /*0f90*/  ENDCOLLECTIVE ;  /* 0x000000000000791b */ /* 0x003fe20003800000 */
.L_x_10782:
[----:B------:R-:W-:Y:S01]  /*0fa0*/  MOV R14, R18 ;  /* 0x00000012000e7202 */ /* 0x000fe20000000f00 */
[----:B------:R-:W-:Y:S06]  /*0fb0*/  BRA `(.L_x_10783) ;  /* 0xfffffff800907947 */ /* 0x000fec000383ffff */
.L_x_10784:
        /* <DEDUP_REMOVED lines=12> */
.L_x_11451:


//--------------------- .text._ZN10layer_norm13ln_bwd_kernelINS_13Kernel_traitsIfffffjLj3072ELj1ELj1ELj4ELj16ENS_18Kernel_traits_baseILj3072EfffffjLj128EEEEELb1ELb0ELb1ELb1EEEvNS_9BwdParamsE --------------------------
	.section	.text._ZN10layer_norm13ln_bwd_kernelINS_13Kernel_traitsIfffffjLj3072ELj1ELj1ELj4ELj16ENS_18Kernel_traits_baseILj3072EfffffjLj128EEEEELb1ELb0ELb1ELb1EEEvNS_9BwdParamsE,"ax",@progbits
	.align	128
        .global         _ZN10layer_norm13ln_bwd_kernelINS_13Kernel_traitsIfffffjLj3072ELj1ELj1ELj4ELj16ENS_18Kernel_traits_baseILj3072EfffffjLj128EEEEELb1ELb0ELb1ELb1EEEvNS_9BwdParamsE
        .type           _ZN10layer_norm13ln_bwd_kernelINS_13Kernel_traitsIfffffjLj3072ELj1ELj1ELj4ELj16ENS_18Kernel_traits_baseILj3072EfffffjLj128EEEEELb1ELb0ELb1ELb1EEEvNS_9BwdParamsE,@function
        .size           _ZN10layer_norm13ln_bwd_kernelINS_13Kernel_traitsIfffffjLj3072ELj1ELj1ELj4ELj16ENS_18Kernel_traits_baseILj3072EfffffjLj128EEEEELb1ELb0ELb1ELb1EEEvNS_9BwdParamsE,(.L_x_11452 - _ZN10layer_norm13ln_bwd_kernelINS_13Kernel_traitsIfffffjLj3072ELj1ELj1ELj4ELj16ENS_18Kernel_traits_baseILj3072EfffffjLj128EEEEELb1ELb0ELb1ELb1EEEvNS_9BwdParamsE)
        .other          _ZN10layer_norm13ln_bwd_kernelINS_13Kernel_traitsIfffffjLj3072ELj1ELj1ELj4ELj16ENS_18Kernel_traits_baseILj3072EfffffjLj128EEEEELb1ELb0ELb1ELb1EEEvNS_9BwdParamsE,@"STO_CUDA_ENTRY STV_DEFAULT"
_ZN10layer_norm13ln_bwd_kernelINS_13Kernel_traitsIfffffjLj3072ELj1ELj1ELj4ELj16ENS_18Kernel_traits_baseILj3072EfffffjLj128EEEEELb1ELb0ELb1ELb1EEEvNS_9BwdParamsE:
.text._ZN10layer_norm13ln_bwd_kernelINS_13Kernel_traitsIfffffjLj3072ELj1ELj1ELj4ELj16ENS_18Kernel_traits_baseILj3072EfffffjLj128EEEEELb1ELb0ELb1ELb1EEEvNS_9BwdParamsE:
        /* <DEDUP_REMOVED lines=37> */
.L_x_10785:
        /* <DEDUP_REMOVED lines=37> */
.L_x_10839:
        /* <DEDUP_REMOVED lines=36> */
[----:B------:R1:W5:Y:S01]  /*06e0*/  @P0 LDG.E.128 R24, desc[UR4][R152.64] ;  /* 0x0000000498180981 */ /* 0x000362000c1e1d00 */
[----:B------:R-:W-:Y:S02]  /*06f0*/  @P0 IADD3 R113, R165, 0x200, RZ ;  /* 0x00000200a5710810 */ /* 0x000fe40007ffe0ff */
[----:B------:R-:W-:Y:S01]  /*0700*/  @P5 LEA.HI R111, R111, R110, RZ, 0x2 ;  /* 0x0000006e6f6f5211 */ /* 0x000fe200078f10ff */
[----:B------:R1:W5:Y:S01]  /*0710*/  @P0 LDG.E.128 R20, desc[UR4][R154.64] ;  /* 0x000000049a140981 */ /* 0x000362000c1e1d00 */
[----:B------:R-:W-:Y:S02]  /*0720*/  @P0 IADD3 R115, R165, 0x280, RZ ;  /* 0x00000280a5730810 */ /* 0x000fe40007ffe0ff */
[----:B------:R-:W-:Y:S01]  /*0730*/  @P5 LEA.HI.SX32 R143, R111, R190, 0x1e ;  /* 0x000000be6f8f5211 */ /* 0x000fe200078ff2ff */
[--C-:B------:R-:W-:Y:S01]  /*0740*/  @P0 IMAD.WIDE.U32 R110, R113, 0x10, R160.reuse ;  /* 0x00000010716e0825 */ /* 0x100fe200078e00a0 */
[----:B------:R1:W5:Y:S02]  /*0750*/  @P0 LDG.E.128 R16, desc[UR4][R156.64] ;  /* 0x000000049c100981 */ /* 0x000364000c1e1d00 */
[----:B------:R-:W-:Y:S01]  /*0760*/  IADD3 R121, R143, 0x80, RZ ;  /* 0x000000808f797810 */ /* 0x000fe20007ffe0ff */
[----:B------:R-:W-:Y:S01]  /*0770*/  @P0 IMAD.WIDE.U32 R112, R115, 0x10, R160 ;  /* 0x0000001073700825 */ /* 0x000fe200078e00a0 */
[C---:B------:R-:W-:Y:S01]  /*0780*/  IADD3 R119, R143.reuse, 0x100, RZ ;  /* 0x000001008f777810 */ /* 0x040fe20007ffe0ff */
[----:B------:R1:W5:Y:S01]  /*0790*/  @P0 LDG.E.128 R12, desc[UR4][R158.64] ;  /* 0x000000049e0c0981 */ /* 0x000362000c1e1d00 */
[C---:B------:R-:W-:Y:S01]  /*07a0*/  IADD3 R117, R143.reuse, 0x180, RZ ;  /* 0x000001808f757810 */ /* 0x040fe20007ffe0ff */
[C-C-:B0-----:R-:W-:Y:S01]  /*07b0*/  IMAD.WIDE.U32 R194, R143.reuse, 0x4, R108.reuse ;  /* 0x000000048fc27825 */ /* 0x141fe200078e006c */
[----:B------:R-:W-:Y:S01]  /*07c0*/  IADD3 R115, R143, 0x200, RZ ;  /* 0x000002008f737810 */ /* 0x000fe20007ffe0ff */
[----:B------:R1:W5:Y:S02]  /*07d0*/  @P0 LDG.E.128 R8, desc[UR4][R110.64] ;  /* 0x000000046e080981 */ /* 0x000364000c1e1d00 */
[----:B------:R-:W-:-:S02]  /*07e0*/  IMAD.WIDE.U32 R120, R121, 0x4, R108 ;  /* 0x0000000479787825 */ /* 0x000fc400078e006c */
[----:B------:R1:W5:Y:S02]  /*07f0*/  LDG.E R194, desc[UR4][R194.64] ;  /* 0x00000004c2c27981 */ /* 0x000364000c1e1900 */
[--C-:B------:R-:W-:Y:S02]  /*0800*/  IMAD.WIDE.U32 R118, R119, 0x4, R108.reuse ;  /* 0x0000000477767825 */ /* 0x100fe400078e006c */
[----:B------:R1:W5:Y:S02]  /*0810*/  LDG.E R182, desc[UR4][R120.64] ;  /* 0x0000000478b67981 */ /* 0x000364000c1e1900 */
[--C-:B------:R-:W-:Y:S02]  /*0820*/  IMAD.WIDE.U32 R116, R117, 0x4, R108.reuse ;  /* 0x0000000475747825 */ /* 0x100fe400078e006c */
[----:B------:R1:W5:Y:S02]  /*0830*/  LDG.E R187, desc[UR4][R118.64] ;  /* 0x0000000476bb7981 */ /* 0x000364000c1e1900 */
[----:B------:R-:W-:-:S02]  /*0840*/  IMAD.WIDE.U32 R114, R115, 0x4, R108 ;  /* 0x0000000473727825 */ /* 0x000fc400078e006c */
[----:B------:R1:W5:Y:S04]  /*0850*/  LDG.E R174, desc[UR4][R116.64] ;  /* 0x0000000474ae7981 */ /* 0x000368000c1e1900 */
[----:B------:R1:W5:Y:S04]  /*0860*/  LDG.E R176, desc[UR4][R114.64] ;  /* 0x0000000472b07981 */ /* 0x000368000c1e1900 */
[----:B------:R1:W5:Y:S01]  /*0870*/  @P0 LDG.E.128 R4, desc[UR4][R112.64] ;  /* 0x0000000470040981 */ /* 0x000362000c1e1d00 */
[----:B------:R-:W-:-:S05]  /*0880*/  IADD3 R143, R143, 0x280, RZ ;  /* 0x000002808f8f7810 */ /* 0x000fca0007ffe0ff */
[----:B------:R-:W-:Y:S01]  /*0890*/  IMAD.WIDE.U32 R160, R143, 0x4, R108 ;  /* 0x000000048fa07825 */ /* 0x000fe200078e006c */
[----:B------:R-:W-:Y:S01]  /*08a0*/  CS2R R108, SRZ ;  /* 0x00000000006c7805 */ /* 0x000fe2000001ff00 */
[----:B------:R-:W-:Y:S06]  /*08b0*/  BRA `(.L_x_10789) ;  /* 0x0000000c00dc7947 */ /* 0x000fec0003800000 */
.L_x_10788:
        /* <DEDUP_REMOVED lines=9> */
[----:B------:R-:W-:Y:S01]  /*0950*/  IADD3 R109, R143, 0x80, RZ ;  /* 0x000000808f6d7810 */ /* 0x000fe20007ffe0ff */
[----:B------:R-:W0:Y:S01]  /*0960*/  LDC.64 R184, c[0x0][0x240] ;  /* 0x00009000ffb87b82 */ /* 0x000e220000000a00 */
[----:B------:R3:W4:Y:S01]  /*0970*/  LDG.E R0, desc[UR4][R2.64] ;  /* 0x0000000402007981 */ /* 0x000722000c1e1900 */
[----:B-1----:R-:W-:-:S04]  /*0980*/  IMAD.WIDE.U32 R196, R165, 0x10, R136 ;  /* 0x00000010a5c47825 */ /* 0x002fc800078e0088 */
[----:B------:R-:W-:Y:S02]  /*0990*/  IMAD.WIDE.U32 R144, R183, 0x10, R136 ;  /* 0x00000010b7907825 */ /* 0x000fe400078e0088 */
[----:B------:R-:W4:Y:S02]  /*09a0*/  LDG.E.128 R196, desc[UR4][R196.64] ;  /* 0x00000004c4c47981 */ /* 0x000f24000c1e1d00 */
[--C-:B--2---:R-:W-:Y:S02]  /*09b0*/  IMAD.WIDE.U32 R148, R143, 0x10, R140.reuse ;  /* 0x000000108f947825 */ /* 0x104fe400078e008c */
[----:B------:R-:W2:Y:S02]  /*09c0*/  LDG.E.128 R144, desc[UR4][R144.64] ;  /* 0x0000000490907981 */ /* 0x000ea4000c1e1d00 */
[----:B------:R-:W-:Y:S02]  /*09d0*/  IMAD.WIDE.U32 R108, R109, 0x10, R140 ;  /* 0x000000106d6c7825 */ /* 0x000fe400078e008c */
[----:B------:R-:W2:Y:S02]  /*09e0*/  LDG.E.128 R148, desc[UR4][R148.64] ;  /* 0x0000000494947981 */ /* 0x000ea4000c1e1d00 */
[----:B------:R-:W-:-:S02]  /*09f0*/  IMAD.WIDE.U32 R120, R171, 0x10, R136 ;  /* 0x00000010ab787825 */ /* 0x000fc400078e0088 */
[----:B------:R-:W2:Y:S04]  /*0a00*/  LDG.E.128 R108, desc[UR4][R108.64] ;  /* 0x000000046c6c7981 */ /* 0x000ea8000c1e1d00 */
[----:B------:R-:W2:Y:S01]  /*0a10*/  LDG.E.128 R120, desc[UR4][R120.64] ;  /* 0x0000000478787981 */ /* 0x000ea2000c1e1d00 */
[----:B------:R-:W-:Y:S01]  /*0a20*/  IADD3 R117, R143, 0x100, RZ ;  /* 0x000001008f757810 */ /* 0x000fe20007ffe0ff */
[----:B------:R-:W-:-:S04]  /*0a30*/  IMAD.WIDE.U32 R112, R175, 0x10, R136 ;  /* 0x00000010af707825 */ /* 0x000fc800078e0088 */
[----:B------:R-:W-:Y:S02]  /*0a40*/  IMAD.WIDE.U32 R116, R117, 0x10, R140 ;  /* 0x0000001075747825 */ /* 0x000fe400078e008c */
[----:B------:R-:W2:Y:S04]  /*0a50*/  LDG.E.128 R112, desc[UR4][R112.64] ;  /* 0x0000000470707981 */ /* 0x000ea8000c1e1d00 */
[----:B------:R-:W2:Y:S01]  /*0a60*/  LDG.E.128 R116, desc[UR4][R116.64] ;  /* 0x0000000474747981 */ /* 0x000ea2000c1e1d00 */
[----:B------:R-:W-:Y:S02]  /*0a70*/  IADD3 R125, R143, 0x180, RZ ;  /* 0x000001808f7d7810 */ /* 0x000fe40007ffe0ff */
[----:B------:R-:W-:-:S03]  /*0a80*/  IADD3 R179, R165, 0x200, RZ ;  /* 0x00000200a5b37810 */ /* 0x000fc60007ffe0ff */
[----:B------:R-:W-:Y:S01]  /*0a90*/  IMAD.WIDE.U32 R124, R125, 0x10, R140 ;  /* 0x000000107d7c7825 */ /* 0x000fe200078e008c */
[----:B------:R-:W-:-:S03]  /*0aa0*/  IADD3 R133, R143, 0x200, RZ ;  /* 0x000002008f857810 */ /* 0x000fc60007ffe0ff */
[----:B------:R-:W-:Y:S02]  /*0ab0*/  IMAD.WIDE.U32 R128, R179, 0x10, R136 ;  /* 0x00000010b3807825 */ /* 0x000fe400078e0088 */
[----:B------:R-:W2:Y:S01]  /*0ac0*/  LDG.E.128 R124, desc[UR4][R124.64] ;  /* 0x000000047c7c7981 */ /* 0x000ea2000c1e1d00 */
[----:B------:R-:W-:Y:S01]  /*0ad0*/  IADD3 R181, R165, 0x280, RZ ;  /* 0x00000280a5b57810 */ /* 0x000fe20007ffe0ff */
[----:B------:R-:W-:Y:S02]  /*0ae0*/  IMAD.WIDE.U32 R132, R133, 0x10, R140 ;  /* 0x0000001085847825 */ /* 0x000fe400078e008c */
[----:B------:R-:W2:Y:S02]  /*0af0*/  LDG.E.128 R128, desc[UR4][R128.64] ;  /* 0x0000000480807981 */ /* 0x000ea4000c1e1d00 */
[----:B------:R-:W-:Y:S02]  /*0b00*/  IMAD.WIDE.U32 R136, R181, 0x10, R136 ;  /* 0x00000010b5887825 */ /* 0x000fe400078e0088 */
[----:B------:R-:W2:Y:S01]  /*0b10*/  LDG.E.128 R132, desc[UR4][R132.64] ;  /* 0x0000000484847981 */ /* 0x000ea2000c1e1d00 */
[----:B---3--:R-:W-:-:S03]  /*0b20*/  IADD3 R3, R143, 0x280, RZ ;  /* 0x000002808f037810 */ /* 0x008fc60007ffe0ff */
[----:B------:R-:W3:Y:S02]  /*0b30*/  LDG.E.128 R136, desc[UR4][R136.64] ;  /* 0x0000000488887981 */ /* 0x000ee4000c1e1d00 */
[----:B------:R-:W-:-:S06]  /*0b40*/  IMAD.WIDE.U32 R140, R3, 0x10, R140 ;  /* 0x00000010038c7825 */ /* 0x000fcc00078e008c */
[----:B------:R-:W3:Y:S01]  /*0b50*/  LDG.E.128 R140, desc[UR4][R140.64] ;  /* 0x000000048c8c7981 */ /* 0x000ee2000c1e1d00 */
[----:B-----5:R-:W-:Y:S02]  /*0b60*/  ISETP.GE.AND P5, PT, R188, 0x1, PT ;  /* 0x00000001bc00780c */ /* 0x020fe40003fa6270 */
[----:B------:R-:W-:Y:S02]  /*0b70*/  MOV R164, UR14 ;  /* 0x0000000e00a47c02 */ /* 0x000fe40008000f00 */
[----:B------:R-:W-:Y:S02]  /*0b80*/  MOV R162, UR15 ;  /* 0x0000000f00a27c02 */ /* 0x000fe40008000f00 */
[----:B------:R-:W-:-:S07]  /*0b90*/  ISETP.NE.U32.AND P0, PT, R164, RZ, PT ;  /* 0x000000ffa400720c */ /* 0x000fce0003f05070 */
[----:B------:R-:W-:Y:S02]  /*0ba0*/  @P5 IADD3 R2, R188, -0x1, RZ ;  /* 0xffffffffbc025810 */ /* 0x000fe40007ffe0ff */
[----:B------:R-:W-:-:S03]  /*0bb0*/  ISETP.NE.AND.EX P0, PT, R162, RZ, PT, P0 ;  /* 0x000000ffa200720c */ /* 0x000fc60003f05300 */
[----:B------:R-:W-:Y:S01]  /*0bc0*/  @P5 IMAD R2, R2, R191, RZ ;  /* 0x000000bf02025224 */ /* 0x000fe200078e02ff */
[----:B------:R-:W-:-:S04]  /*0bd0*/  HFMA2.MMA R163, -RZ, RZ, 0, 0 ;  /* 0x00000000ffa37435 */ /* 0x000fc800000001ff */
[----:B------:R-:W-:-:S04]  /*0be0*/  @P5 SHF.R.S32.HI R3, RZ, 0x1f, R2 ;  /* 0x0000001fff035819 */ /* 0x000fc80000011402 */
[----:B------:R-:W-:Y:S01]  /*0bf0*/  @P5 LEA.HI R3, R3, R2, RZ, 0x2 ;  /* 0x0000000203035211 */ /* 0x000fe200078f10ff */
[--C-:B------:R-:W-:Y:S01]  /*0c00*/  @P0 IMAD.WIDE.U32 R178, R179, 0x10, R160.reuse ;  /* 0x00000010b3b20825 */ /* 0x100fe200078e00a0 */
[----:B------:R-:W5:Y:S02]  /*0c10*/  @P0 LDG.E.128 R24, desc[UR4][R152.64] ;  /* 0x0000000498180981 */ /* 0x000f64000c1e1d00 */
[----:B------:R-:W-:Y:S01]  /*0c20*/  @P5 LEA.HI.SX32 R163, R3, R190, 0x1e ;  /* 0x000000be03a35211 */ /* 0x000fe200078ff2ff */
[----:B------:R-:W-:Y:S01]  /*0c30*/  @P0 IMAD.WIDE.U32 R180, R181, 0x10, R160 ;  /* 0x00000010b5b40825 */ /* 0x000fe200078e00a0 */
[----:B------:R-:W5:Y:S02]  /*0c40*/  @P0 LDG.E.128 R20, desc[UR4][R154.64] ;  /* 0x000000049a140981 */ /* 0x000f64000c1e1d00 */
[C---:B------:R-:W-:Y:S01]  /*0c50*/  IADD3 R3, R163.reuse, 0x80, RZ ;  /* 0x00000080a3037810 */ /* 0x040fe20007ffe0ff */
[--C-:B0-----:R-:W-:Y:S01]  /*0c60*/  IMAD.WIDE.U32 R194, R163, 0x4, R184.reuse ;  /* 0x00000004a3c27825 */ /* 0x101fe200078e00b8 */
[----:B------:R-:W5:Y:S04]  /*0c70*/  @P0 LDG.E.128 R16, desc[UR4][R156.64] ;  /* 0x000000049c100981 */ /* 0x000f68000c1e1d00 */
[----:B------:R-:W5:Y:S04]  /*0c80*/  @P0 LDG.E.128 R12, desc[UR4][R158.64] ;  /* 0x000000049e0c0981 */ /* 0x000f68000c1e1d00 */
[----:B------:R-:W5:Y:S04]  /*0c90*/  @P0 LDG.E.128 R8, desc[UR4][R178.64] ;  /* 0x00000004b2080981 */ /* 0x000f68000c1e1d00 */
[----:B------:R-:W5:Y:S01]  /*0ca0*/  @P0 LDG.E.128 R4, desc[UR4][R180.64] ;  /* 0x00000004b4040981 */ /* 0x000f62000c1e1d00 */
[----:B------:R-:W-:Y:S01]  /*0cb0*/  ISETP.NE.AND P0, PT, R167, RZ, PT ;  /* 0x000000ffa700720c */ /* 0x000fe20003f05270 */
[----:B------:R-:W-:-:S02]  /*0cc0*/  IMAD.WIDE.U32 R2, R3, 0x4, R184 ;  /* 0x0000000403027825 */ /* 0x000fc400078e00b8 */
[----:B------:R-:W5:Y:S01]  /*0cd0*/  LDG.E R194, desc[UR4][R194.64] ;  /* 0x00000004c2c27981 */ /* 0x000f62000c1e1900 */
[C---:B------:R-:W-:Y:S02]  /*0ce0*/  IADD3 R161, R163.reuse, 0x100, RZ ;  /* 0x00000100a3a17810 */ /* 0x040fe40007ffe0ff */
[C---:B------:R-:W-:Y:S01]  /*0cf0*/  IADD3 R173, R163.reuse, 0x180, RZ ;  /* 0x00000180a3ad7810 */ /* 0x040fe20007ffe0ff */
[----:B------:R-:W5:Y:S01]  /*0d00*/  LDG.E R182, desc[UR4][R2.64] ;  /* 0x0000000402b67981 */ /* 0x000f62000c1e1900 */
[----:B------:R-:W-:Y:S01]  /*0d10*/  IADD3 R177, R163, 0x200, RZ ;  /* 0x00000200a3b17810 */ /* 0x000fe20007ffe0ff */
[----:B------:R-:W-:Y:S01]  /*0d20*/  IMAD.WIDE.U32 R160, R161, 0x4, R184 ;  /* 0x00000004a1a07825 */ /* 0x000fe200078e00b8 */
[----:B------:R-:W-:-:S03]  /*0d30*/  IADD3 R163, R163, 0x280, RZ ;  /* 0x00000280a3a37810 */ /* 0x000fc60007ffe0ff */
[--C-:B------:R-:W-:Y:S01]  /*0d40*/  IMAD.WIDE.U32 R172, R173, 0x4, R184.reuse ;  /* 0x00000004adac7825 */ /* 0x100fe200078e00b8 */
[----:B------:R0:W5:Y:S03]  /*0d50*/  LDG.E R187, desc[UR4][R160.64] ;  /* 0x00000004a0bb7981 */ /* 0x000166000c1e1900 */
[--C-:B------:R-:W-:Y:S01]  /*0d60*/  IMAD.WIDE.U32 R176, R177, 0x4, R184.reuse ;  /* 0x00000004b1b07825 */ /* 0x100fe200078e00b8 */
[----:B------:R1:W5:Y:S05]  /*0d70*/  LDG.E R174, desc[UR4][R172.64] ;  /* 0x00000004acae7981 */ /* 0x00036a000c1e1900 */
[----:B------:R1:W5:Y:S01]  /*0d80*/  LDG.E R176, desc[UR4][R176.64] ;  /* 0x00000004b0b07981 */ /* 0x000362000c1e1900 */
[----:B0-----:R-:W-:Y:S01]  /*0d90*/  IMAD.WIDE.U32 R160, R163, 0x4, R184 ;  /* 0x00000004a3a07825 */ /* 0x001fe200078e00b8 */
[----:B----4-:R-:W-:-:S05]  /*0da0*/  FSEL R195, R0, RZ, !P0 ;  /* 0x000000ff00c37208 */ /* 0x010fca0004000000 */
[C---:B------:R-:W-:Y:S01]  /*0db0*/  FADD.FTZ R3, -R195.reuse, R196 ;  /* 0x000000c4c3037221 */ /* 0x040fe20000010100 */
[C---:B--2---:R-:W-:Y:S01]  /*0dc0*/  FADD.FTZ R145, -R195.reuse, R145 ;  /* 0x00000091c3917221 */ /* 0x044fe20000010100 */
[C---:B------:R-:W-:Y:S01]  /*0dd0*/  FADD.FTZ R155, -R195.reuse, R146 ;  /* 0x00000092c39b7221 */ /* 0x040fe20000010100 */
[C---:B------:R-:W-:Y:S01]  /*0de0*/  FADD.FTZ R157, -R195.reuse, R147 ;  /* 0x00000093c39d7221 */ /* 0x040fe20000010100 */
[C---:B------:R-:W-:Y:S01]  /*0df0*/  FADD.FTZ R197, -R195.reuse, R197 ;  /* 0x000000c5c3c57221 */ /* 0x040fe20000010100 */
[C---:B------:R-:W-:Y:S01]  /*0e00*/  FMUL.FTZ R3, R166.reuse, R3 ;  /* 0x00000003a6037220 */ /* 0x040fe20000410000 */
[C---:B------:R-:W-:Y:S01]  /*0e10*/  FADD.FTZ R153, -R195.reuse, R144 ;  /* 0x00000090c3997221 */ /* 0x040fe20000010100 */
[C---:B------:R-:W-:Y:S01]  /*0e20*/  FMUL.FTZ R146, R166.reuse, R145 ;  /* 0x00000091a6927220 */ /* 0x040fe20000410000 */
[C---:B------:R-:W-:Y:S01]  /*0e30*/  FMUL.FTZ R144, R166.reuse, R157 ;  /* 0x0000009da6907220 */ /* 0x040fe20000410000 */
[----:B------:R-:W-:Y:S01]  /*0e40*/  FADD.FTZ R163, -R195, R198 ;  /* 0x000000c6c3a37221 */ /* 0x000fe20000010100 */
[----:B------:R-:W-:Y:S01]  /*0e50*/  FMUL.FTZ R2, R166, R197 ;  /* 0x000000c5a6027220 */ /* 0x000fe20000410000 */
[----:B------:R-:W-:Y:S01]  /*0e60*/  FFMA.FTZ R52, R148, R3, R52 ;  /* 0x0000000394347223 */ /* 0x000fe20000010034 */
[----:B------:R-:W-:Y:S01]  /*0e70*/  FADD.FTZ R96, R96, R148 ;  /* 0x0000009460607221 */ /* 0x000fe20000010000 */
[----:B------:R-:W-:Y:S01]  /*0e80*/  FMUL.FTZ R147, R166, R153 ;  /* 0x00000099a6937220 */ /* 0x000fe20000410000 */
[----:B------:R-:W-:Y:S01]  /*0e90*/  FFMA.FTZ R57, R109, R146, R57 ;  /* 0x000000926d397223 */ /* 0x000fe20000010039 */
[----:B------:R-:W-:Y:S01]  /*0ea0*/  FADD.FTZ R93, R93, R109 ;  /* 0x0000006d5d5d7221 */ /* 0x000fe20000010000 */
[----:B-1----:R-:W-:Y:S01]  /*0eb0*/  FMUL.FTZ R173, R45, R109 ;  /* 0x0000006d2dad7220 */ /* 0x002fe20000410000 */
[----:B------:R-:W-:Y:S01]  /*0ec0*/  FMUL.FTZ R148, R48, R148 ;  /* 0x0000009430947220 */ /* 0x000fe20000410000 */
[----:B------:R-:W-:Y:S01]  /*0ed0*/  FADD.FTZ R109, -R195, R122 ;  /* 0x0000007ac36d7221 */ /* 0x000fe20000010100 */
[----:B------:R-:W-:Y:S01]  /*0ee0*/  FFMA.FTZ R59, R111, R144, R59 ;  /* 0x000000906f3b7223 */ /* 0x000fe2000001003b */
[----:B------:R-:W-:Y:S01]  /*0ef0*/  FADD.FTZ R95, R95, R111 ;  /* 0x0000006f5f5f7221 */ /* 0x000fe20000010000 */
[----:B------:R-:W-:Y:S01]  /*0f00*/  FMUL.FTZ R177, R47, R111 ;  /* 0x0000006f2fb17220 */ /* 0x000fe20000410000 */
[----:B------:R-:W-:Y:S01]  /*0f10*/  FADD.FTZ R199, -R195, R199 ;  /* 0x000000c7c3c77221 */ /* 0x000fe20000010100 */
[----:B------:R-:W-:Y:S01]  /*0f20*/  FMUL.FTZ R163, R166, R163 ;  /* 0x000000a3a6a37220 */ /* 0x000fe20000410000 */
[----:B------:R-:W-:Y:S01]  /*0f30*/  FFMA.FTZ R53, R149, R2, R53 ;  /* 0x0000000295357223 */ /* 0x000fe20000010035 */
[----:B------:R-:W-:Y:S01]  /*0f40*/  FADD.FTZ R97, R97, R149 ;  /* 0x0000009561617221 */ /* 0x000fe20000010000 */
[----:B------:R-:W-:Y:S01]  /*0f50*/  FFMA.FTZ R56, R108, R147, R56 ;  /* 0x000000936c387223 */ /* 0x000fe20000010038 */
[----:B------:R-:W-:Y:S01]  /*0f60*/  FADD.FTZ R92, R92, R108 ;  /* 0x0000006c5c5c7221 */ /* 0x000fe20000010000 */
[----:B------:R-:W-:Y:S01]  /*0f70*/  FMUL.FTZ R170, R44, R108 ;  /* 0x0000006c2caa7220 */ /* 0x000fe20000410000 */
[----:B------:R-:W-:Y:S01]  /*0f80*/  FADD.FTZ R111, -R195, R123 ;  /* 0x0000007bc36f7221 */ /* 0x000fe20000010100 */
[----:B------:R-:W-:Y:S01]  /*0f90*/  FMUL.FTZ R149, R49, R149 ;  /* 0x0000009531957220 */ /* 0x000fe20000410000 */
[C---:B------:R-:W-:Y:S01]  /*0fa0*/  FMUL.FTZ R123, R166.reuse, R109 ;  /* 0x0000006da67b7220 */ /* 0x040fe20000410000 */
[----:B------:R-:W-:Y:S01]  /*0fb0*/  FADD.FTZ R108, RZ, R148 ;  /* 0x00000094ff6c7221 */ /* 0x000fe20000010000 */
[----:B------:R-:W-:Y:S01]  /*0fc0*/  FFMA.FTZ R109, R3, R148, RZ ;  /* 0x00000094036d7223 */ /* 0x000fe200000100ff */
[----:B------:R-:W-:Y:S01]  /*0fd0*/  FMUL.FTZ R0, R166, R199 ;  /* 0x000000c7a6007220 */ /* 0x000fe20000410000 */
[----:B------:R-:W-:Y:S01]  /*0fe0*/  FFMA.FTZ R54, R150, R163, R54 ;  /* 0x000000a396367223 */ /* 0x000fe20000010036 */
[----:B------:R-:W-:Y:S01]  /*0ff0*/  FADD.FTZ R98, R98, R150 ;  /* 0x0000009662627221 */ /* 0x000fe20000010000 */
[C---:B------:R-:W-:Y:S01]  /*1000*/  FMUL.FTZ R145, R166.reuse, R155 ;  /* 0x0000009ba6917220 */ /* 0x040fe20000410000 */
        /* <DEDUP_REMOVED lines=31> */
[C---:B------:R-:W-:Y:S01]  /*1200*/  FADD.FTZ R193, -R195.reuse, R120 ;  /* 0x00000078c3c17221 */ /* 0x040fe20000010100 */
[----:B------:R-:W-:Y:S01]  /*1210*/  FMUL.FTZ R186, R42, R118 ;  /* 0x000000762aba7220 */ /* 0x000fe20000410000 */
[----:B------:R-:W-:Y:S01]  /*1220*/  FADD.FTZ R111, R108, R185 ;  /* 0x000000b96c6f7221 */ /* 0x000fe20000010000 */
[C---:B------:R-:W-:Y:S01]  /*1230*/  FADD.FTZ R115, -R195.reuse, R115 ;  /* 0x00000073c3737221 */ /* 0x040fe20000010100 */
[----:B------:R-:W-:Y:S01]  /*1240*/  FMUL.FTZ R179, R166, R179 ;  /* 0x000000b3a6b37220 */ /* 0x000fe20000410000 */
[----:B------:R-:W-:Y:S01]  /*1250*/  FFMA.FTZ R108, R180, R185, R109 ;  /* 0x000000b9b46c7223 */ /* 0x000fe2000001006d */
[----:B------:R-:W-:Y:S01]  /*1260*/  FADD.FTZ R121, -R195, R121 ;  /* 0x00000079c3797221 */ /* 0x000fe20000010100 */
[C---:B------:R-:W-:Y:S01]  /*1270*/  FMUL.FTZ R193, R166.reuse, R193 ;  /* 0x000000c1a6c17220 */ /* 0x040fe20000410000 */
[----:B------:R-:W-:Y:S01]  /*1280*/  FMUL.FTZ R189, R43, R119 ;  /* 0x000000772bbd7220 */ /* 0x000fe20000410000 */
[----:B------:R-:W-:Y:S01]  /*1290*/  FADD.FTZ R110, R111, R186 ;  /* 0x000000ba6f6e7221 */ /* 0x000fe20000010000 */
[C---:B------:R-:W-:Y:S01]  /*12a0*/  FMUL.FTZ R178, R166.reuse, R115 ;  /* 0x00000073a6b27220 */ /* 0x040fe20000410000 */
        /* <DEDUP_REMOVED lines=21> */
[----:B------:R-:W-:Y:S01]  /*1400*/  FADD.FTZ R117, -R195, R131 ;  /* 0x00000083c3757221 */ /* 0x000fe20000010100 */
[----:B------:R-:W-:Y:S01]  /*1410*/  FFMA.FTZ R67, R127, R122, R67 ;  /* 0x0000007a7f437223 */ /* 0x000fe20000010043 */
[----:B------:R-:W-:Y:S01]  /*1420*/  FADD.FTZ R87, R87, R127 ;  /* 0x0000007f57577221 */ /* 0x000fe20000010000 */
[----:B------:R-:W-:Y:S01]  /*1430*/  FADD.FTZ R115, -R195, R130 ;  /* 0x00000082c3737221 */ /* 0x000fe20000010100 */
[C---:B------:R-:W-:Y:S01]  /*1440*/  FMUL.FTZ R131, R166.reuse, R113 ;  /* 0x00000071a6837220 */ /* 0x040fe20000410000 */
[----:B------:R-:W-:Y:S01]  /*1450*/  FMUL.FTZ R127, R39, R127 ;  /* 0x0000007f277f7220 */ /* 0x000fe20000410000 */
[----:B------:R-:W-:Y:S01]  /*1460*/  FADD.FTZ R110, R111, R126 ;  /* 0x0000007e6f6e7221 */ /* 0x000fe20000010000 */
[----:B------:R-:W-:Y:S01]  /*1470*/  FFMA.FTZ R109, R123, R126, R108 ;  /* 0x0000007e7b6d7223 */ /* 0x000fe2000001006c */
[C---:B------:R-:W-:Y:S01]  /*1480*/  FMUL.FTZ R130, R166.reuse, R129 ;  /* 0x00000081a6827220 */ /* 0x040fe20000410000 */
[----:B------:R-:W-:Y:S01]  /*1490*/  FMUL.FTZ R129, R166, R115 ;  /* 0x00000073a6817220 */ /* 0x000fe20000410000 */
[----:B------:R-:W-:Y:S01]  /*14a0*/  FFMA.FTZ R68, R132, R131, R68 ;  /* 0x0000008384447223 */ /* 0x000fe20000010044 */
[----:B------:R-:W-:Y:S01]  /*14b0*/  FADD.FTZ R80, R80, R132 ;  /* 0x0000008450507221 */ /* 0x000fe20000010000 */
[----:B------:R-:W-:Y:S01]  /*14c0*/  FMUL.FTZ R132, R32, R132 ;  /* 0x0000008420847220 */ /* 0x000fe20000410000 */
[----:B------:R-:W-:Y:S01]  /*14d0*/  FADD.FTZ R115, R110, R127 ;  /* 0x0000007f6e737221 */ /* 0x000fe20000010000 */
[----:B------:R-:W-:Y:S01]  /*14e0*/  FFMA.FTZ R110, R122, R127, R109 ;  /* 0x0000007f7a6e7223 */ /* 0x000fe2000001006d */
[----:B---3--:R-:W-:Y:S01]  /*14f0*/  FADD.FTZ R137, -R195, R137 ;  /* 0x00000089c3897221 */ /* 0x008fe20000010100 */
        /* <DEDUP_REMOVED lines=51> */
.L_x_10789:
[----:B------:R-:W-:Y:S05]  /*1830*/  BSYNC B0 ;  /* 0x0000000000007941 */ /* 0x000fea0003800000 */
.L_x_10787:
[----:B------:R0:W5:Y:S01]  /*1840*/  LDG.E R160, desc[UR4][R160.64] ;  /* 0x00000004a0a07981 */ /* 0x000162000c1e1900 */
[----:B------:R-:W-:Y:S01]  /*1850*/  LOP3.LUT P4, RZ, R200, 0xff, RZ, 0xc0, !PT ;  /* 0x000000ffc8ff7812 */ /* 0x000fe2000788c0ff */
[----:B------:R-:W-:Y:S01]  /*1860*/  UMOV UR6, 0xffffffff ;  /* 0xffffffff00067882 */ /* 0x000fe20000000000 */
[----:B-1----:R-:W-:Y:S02]  /*1870*/  SHF.R.U32.HI R110, RZ, 0x5, R169 ;  /* 0x00000005ff6e7819 */ /* 0x002fe400000116a9 */
[----:B------:R-:W-:Y:S02]  /*1880*/  LOP3.LUT P0, RZ, R169, 0x1f, RZ, 0xc0, !PT ;  /* 0x0000001fa9ff7812 */ /* 0x000fe4000780c0ff */
[----:B------:R-:W-:-:S07]  /*1890*/  LOP3.LUT R111, R110, 0x7fffffc, RZ, 0xc0, !PT ;  /* 0x07fffffc6e6f7812 */ /* 0x000fce00078ec0ff */
[----:B------:R-:W-:Y:S01]  /*18a0*/  @!P4 IADD3 R111, R111, 0x4, RZ ;  /* 0x000000046f6fc810 */ /* 0x000fe20007ffe0ff */
[----:B0-----:R-:W-:Y:S06]  /*18b0*/  BRA.DIV UR6, `(.L_x_10790) ;  /* 0x0000002206b07947 */ /* 0x001fec000b800000 */
        /* <DEDUP_REMOVED lines=18> */
.L_x_10850:
        /* <DEDUP_REMOVED lines=43> */
.L_x_10792:
[----:B------:R-:W-:Y:S05]  /*1c90*/  BSYNC B0 ;  /* 0x0000000000007941 */ /* 0x000fea0003800000 */
.L_x_10791:
        /* <DEDUP_REMOVED lines=10> */
.L_x_10794:
[----:B------:R-:W-:Y:S05]  /*1d40*/  BSYNC B0 ;  /* 0x0000000000007941 */ /* 0x000fea0003800000 */
.L_x_10793:
        /* <DEDUP_REMOVED lines=32> */
.L_x_10796:
[----:B------:R-:W-:Y:S05]  /*1f50*/  BSYNC B0 ;  /* 0x0000000000007941 */ /* 0x000fea0003800000 */
.L_x_10795:
        /* <DEDUP_REMOVED lines=8> */
.L_x_10798:
[----:B------:R-:W-:Y:S05]  /*1fe0*/  BSYNC B0 ;  /* 0x0000000000007941 */ /* 0x000fea0003800000 */
.L_x_10797:
[----:B------:R-:W-:Y:S01]  /*1ff0*/  ISETP.NE.U32.AND P0, PT, RZ, UR10, PT ;  /* 0x0000000aff007c0c */ /* 0x000fe2000bf05070 */
[----:B-1----:R-:W-:Y:S01]  /*2000*/  @P5 FMUL.FTZ R109, R119, R109 ;  /* 0x0000006d776d5220 */ /* 0x002fe20000410000 */
[----:B--2---:R-:W-:Y:S01]  /*2010*/  @P5 FMUL.FTZ R111, R152, R111 ;  /* 0x0000006f986f5220 */ /* 0x004fe20000410000 */
[----:B------:R-:W-:Y:S01]  /*2020*/  @P5 LEA.HI.SX32 R157, R153, R190, 0x1e ;  /* 0x000000be999d5211 */ /* 0x000fe200078ff2ff */
[----:B---3--:R-:W-:Y:S01]  /*2030*/  @P1 IMAD.WIDE.U32 R120, R165, 0x10, R114 ;  /* 0x00000010a5781825 */ /* 0x008fe200078e0072 */
[----:B------:R-:W-:-:S03]  /*2040*/  ISETP.NE.AND.EX P0, PT, RZ, UR11, PT, P0 ;  /* 0x0000000bff007c0c */ /* 0x000fc6000bf05300 */
[----:B------:R-:W-:Y:S01]  /*2050*/  @P5 FMUL.FTZ R116, R109, R108 ;  /* 0x0000006c6d745220 */ /* 0x000fe20000410000 */
[----:B------:R-:W-:Y:S01]  /*2060*/  @P5 FMUL.FTZ R153, R111, R110 ;  /* 0x0000006e6f995220 */ /* 0x000fe20000410000 */
[----:B0-----:R-:W-:Y:S01]  /*2070*/  @P5 IMAD.WIDE.U32 R154, R157, 0x10, R112 ;  /* 0x000000109d9a5825 */ /* 0x001fe200078e0070 */
[----:B------:R-:W-:Y:S01]  /*2080*/  SEL R108, R117, R100, P0 ;  /* 0x00000064756c7207 */ /* 0x000fe20000000000 */
[----:B------:R-:W0:Y:S01]  /*2090*/  @P5 LDC.64 R114, c[0x0][0x298] ;  /* 0x0000a600ff725b82 */ /* 0x000e220000000a00 */
[----:B------:R-:W-:Y:S01]  /*20a0*/  SEL R109, R118, R101, P0 ;  /* 0x00000065766d7207 */ /* 0x000fe20000000000 */
[----:B------:R-:W-:Y:S01]  /*20b0*/  BSSY B0, `(.L_x_10799) ;  /* 0x0000019000007945 */ /* 0x000fe20003800000 */
[----:B------:R-:W-:Y:S02]  /*20c0*/  SEL R110, R119, R102, P0 ;  /* 0x00000066776e7207 */ /* 0x000fe40000000000 */
[----:B------:R-:W-:Y:S02]  /*20d0*/  SEL R111, R152, R103, P0 ;  /* 0x00000067986f7207 */ /* 0x000fe40000000000 */
[----:B------:R-:W-:Y:S01]  /*20e0*/  @P5 SEL R106, R116, RZ, P3 ;  /* 0x000000ff746a5207 */ /* 0x000fe20001800000 */
[----:B------:R-:W1:Y:S01]  /*20f0*/  @P5 LDC.64 R118, c[0x0][0x298] ;  /* 0x0000a600ff765b82 */ /* 0x000e620000000a00 */
[----:B------:R-:W-:Y:S01]  /*2100*/  @P5 SEL R107, R153, RZ, P2 ;  /* 0x000000ff996b5207 */ /* 0x000fe20001000000 */
[----:B------:R2:W-:Y:S01]  /*2110*/  @P1 STG.E.128 desc[UR4][R120.64], R108 ;  /* 0x0000006c78001986 */ /* 0x0005e2000c101d04 */
[----:B------:R-:W-:-:S02]  /*2120*/  @!P6 ISETP.NE.U32.AND P2, PT, R164, RZ, PT ;  /* 0x000000ffa400e20c */ /* 0x000fc40003f45070 */
[----:B------:R-:W-:Y:S01]  /*2130*/  @!P6 ISETP.NE.U32.AND P3, PT, R164, RZ, PT ;  /* 0x000000ffa400e20c */ /* 0x000fe20003f65070 */
[----:B------:R3:W-:Y:S01]  /*2140*/  @P5 STG.E.128 desc[UR4][R154.64], R104 ;  /* 0x000000689a005986 */ /* 0x0007e2000c101d04 */
[C---:B------:R-:W-:Y:S01]  /*2150*/  @!P6 ISETP.NE.AND.EX P2, PT, R162.reuse, RZ, PT, P2 ;  /* 0x000000ffa200e20c */ /* 0x040fe20003f45320 */
[----:B------:R-:W4:Y:S01]  /*2160*/  @P5 LDC.64 R116, c[0x0][0x298] ;  /* 0x0000a600ff745b82 */ /* 0x000f220000000a00 */
[----:B------:R-:W-:Y:S02]  /*2170*/  @!P6 ISETP.NE.AND.EX P3, PT, R162, RZ, PT, P3 ;  /* 0x000000ffa200e20c */ /* 0x000fe40003f65330 */
[----:B------:R-:W-:Y:S02]  /*2180*/  @!P6 FSEL R161, R20, RZ, P2 ;  /* 0x000000ff14a1e208 */ /* 0x000fe40001000000 */
[----:B------:R-:W-:-:S03]  /*2190*/  @!P6 ISETP.NE.U32.AND P2, PT, R164, RZ, PT ;  /* 0x000000ffa400e20c */ /* 0x000fc60003f45070 */
[----:B------:R-:W0:Y:S01]  /*21a0*/  @P5 LDC.64 R112, c[0x0][0x298] ;  /* 0x0000a600ff705b82 */ /* 0x000e220000000a00 */
[----:B--2---:R-:W-:-:S07]  /*21b0*/  @!P6 FSEL R110, R21, RZ, P3 ;  /* 0x000000ff156ee208 */ /* 0x004fce0001800000 */
[----:B------:R-:W2:Y:S01]  /*21c0*/  @P1 LDC.64 R152, c[0x0][0x308] ;  /* 0x0000c200ff981b82 */ /* 0x000ea20000000a00 */
[----:B---3--:R-:W-:Y:S05]  /*21d0*/  @!P6 BRA `(.L_x_10800) ;  /* 0x000000000018e947 */ /* 0x008fea0003800000 */
[----:B------:R-:W-:Y:S01]  /*21e0*/  ISETP.NE.U32.AND P3, PT, R164, RZ, PT ;  /* 0x000000ffa400720c */ /* 0x000fe20003f65070 */
[----:B------:R-:W-:-:S03]  /*21f0*/  FFMA.FTZ R109, R147, R156, R143 ;  /* 0x0000009c936d7223 */ /* 0x000fc6000001008f */
[----:B------:R-:W-:Y:S01]  /*2200*/  ISETP.NE.AND.EX P3, PT, R162, RZ, PT, P3 ;  /* 0x000000ffa200720c */ /* 0x000fe20003f65330 */
[----:B------:R-:W-:-:S04]  /*2210*/  FADD.FTZ R109, R170, -R109 ;  /* 0x8000006daa6d7221 */ /* 0x000fc80000010000 */
[----:B------:R-:W-:-:S08]  /*2220*/  FMUL.FTZ R161, R166, R109 ;  /* 0x0000006da6a17220 */ /* 0x000fd00000410000 */
[----:B------:R-:W-:-:S07]  /*2230*/  @P3 FADD.FTZ R161, R20, R161 ;  /* 0x000000a114a13221 */ /* 0x000fce0000010000 */
.L_x_10800:
[----:B------:R-:W-:Y:S05]  /*2240*/  BSYNC B0 ;  /* 0x0000000000007941 */ /* 0x000fea0003800000 */
.L_x_10799:
        /* <DEDUP_REMOVED lines=8> */
.L_x_10802:
[----:B------:R-:W-:Y:S05]  /*22d0*/  BSYNC B0 ;  /* 0x0000000000007941 */ /* 0x000fea0003800000 */
.L_x_10801:
[----:B------:R-:W-:Y:S01]  /*22e0*/  @!P6 ISETP.NE.U32.AND P3, PT, R164, RZ, PT ;  /* 0x000000ffa400e20c */ /* 0x000fe20003f65070 */
[----:B------:R-:W-:Y:S01]  /*22f0*/  BSSY B0, `(.L_x_10803) ;  /* 0x0000010000007945 */ /* 0x000fe20003800000 */
[C---:B------:R-:W-:Y:S01]  /*2300*/  @!P6 ISETP.NE.AND.EX P2, PT, R162.reuse, RZ, PT, P2 ;  /* 0x000000ffa200e20c */ /* 0x040fe20003f45320 */
[----:B--2---:R-:W-:Y:S01]  /*2310*/  @P1 IMAD.WIDE.U32 R158, R183, 0x10, R152 ;  /* 0x00000010b79e1825 */ /* 0x004fe200078e0098 */
[----:B------:R-:W-:-:S03]  /*2320*/  @!P6 ISETP.NE.AND.EX P3, PT, R162, RZ, PT, P3 ;  /* 0x000000ffa200e20c */ /* 0x000fc60003f65330 */
[C---:B-1----:R-:W-:Y:S01]  /*2330*/  @P5 FMUL.FTZ R119, R161.reuse, R119 ;  /* 0x00000077a1775220 */ /* 0x042fe20000410000 */
[----:B------:R-:W-:Y:S01]  /*2340*/  SEL R108, R161, R100, P0 ;  /* 0x00000064a16c7207 */ /* 0x000fe20000000000 */
[C---:B----4-:R-:W-:Y:S01]  /*2350*/  @P5 FMUL.FTZ R117, R110.reuse, R117 ;  /* 0x000000756e755220 */ /* 0x050fe20000410000 */
        /* <DEDUP_REMOVED lines=9> */
.L_x_10804:
[----:B------:R-:W-:Y:S05]  /*23f0*/  BSYNC B0 ;  /* 0x0000000000007941 */ /* 0x000fea0003800000 */
.L_x_10803:
[----:B------:R-:W-:Y:S01]  /*2400*/  BSSY B0, `(.L_x_10805) ;  /* 0x000000b000007945 */ /* 0x000fe20003800000 */
[C---:B0-----:R-:W-:Y:S01]  /*2410*/  @P5 FMUL.FTZ R115, R111.reuse, R115 ;  /* 0x000000736f735220 */ /* 0x041fe20000410000 */
        /* <DEDUP_REMOVED lines=9> */
.L_x_10806:
[----:B------:R-:W-:Y:S05]  /*24b0*/  BSYNC B0 ;  /* 0x0000000000007941 */ /* 0x000fea0003800000 */
.L_x_10805:
[----:B------:R-:W0:Y:S01]  /*24c0*/  @P5 LDC.64 R190, c[0x0][0x2f8] ;  /* 0x0000be00ffbe5b82 */ /* 0x000e220000000a00 */
[C---:B------:R-:W-:Y:S01]  /*24d0*/  SEL R111, R120.reuse, R103, P0 ;  /* 0x00000067786f7207 */ /* 0x040fe20000000000 */
[----:B------:R-:W-:Y:S01]  /*24e0*/  @P5 FMUL.FTZ R161, R119, R118 ;  /* 0x0000007677a15220 */ /* 0x000fe20000410000 */
[----:B------:R-:W-:Y:S01]  /*24f0*/  @P5 FMUL.FTZ R183, R117, R116 ;  /* 0x0000007475b75220 */ /* 0x000fe20000410000 */
[----:B------:R-:W-:Y:S01]  /*2500*/  @P5 FMUL.FTZ R188, R115, R114 ;  /* 0x0000007273bc5220 */ /* 0x000fe20000410000 */
[----:B------:R-:W-:Y:S01]  /*2510*/  @P5 FMUL.FTZ R113, R120, R113 ;  /* 0x0000007178715220 */ /* 0x000fe20000410000 */
[C---:B------:R-:W-:Y:S01]  /*2520*/  @P5 LOP3.LUT P2, RZ, R182.reuse, 0xff00, RZ, 0xc0, !PT ;  /* 0x0000ff00b6ff5812 */ /* 0x040fe2000784c0ff */
[----:B------:R1:W-:Y:S01]  /*2530*/  @P1 STG.E.128 desc[UR4][R158.64], R108 ;  /* 0x0000006c9e001986 */ /* 0x0003e2000c101d04 */
[----:B------:R-:W2:Y:S01]  /*2540*/  @P5 LDC.64 R114, c[0x0][0x2f8] ;  /* 0x0000be00ff725b82 */ /* 0x000ea20000000a00 */
[C---:B------:R-:W-:Y:S01]  /*2550*/  @P5 LOP3.LUT P3, RZ, R182.reuse, 0xff, RZ, 0xc0, !PT ;  /* 0x000000ffb6ff5812 */ /* 0x040fe2000786c0ff */
        /* <DEDUP_REMOVED lines=27> */
.L_x_10808:
[----:B------:R-:W-:Y:S05]  /*2710*/  BSYNC B0 ;  /* 0x0000000000007941 */ /* 0x000fea0003800000 */
.L_x_10807:
        /* <DEDUP_REMOVED lines=10> */
.L_x_10810:
[----:B------:R-:W-:Y:S05]  /*27c0*/  BSYNC B0 ;  /* 0x0000000000007941 */ /* 0x000fea0003800000 */
.L_x_10809:
        /* <DEDUP_REMOVED lines=21> */
.L_x_10812:
[----:B------:R-:W-:Y:S05]  /*2920*/  BSYNC B0 ;  /* 0x0000000000007941 */ /* 0x000fea0003800000 */
.L_x_10811:
        /* <DEDUP_REMOVED lines=10> */
.L_x_10814:
[----:B------:R-:W-:Y:S05]  /*29d0*/  BSYNC B0 ;  /* 0x0000000000007941 */ /* 0x000fea0003800000 */
.L_x_10813:
        /* <DEDUP_REMOVED lines=36> */
.L_x_10816:
[----:B------:R-:W-:Y:S05]  /*2c20*/  BSYNC B0 ;  /* 0x0000000000007941 */ /* 0x000fea0003800000 */
.L_x_10815:
        /* <DEDUP_REMOVED lines=8> */
.L_x_10818:
[----:B------:R-:W-:Y:S05]  /*2cb0*/  BSYNC B0 ;  /* 0x0000000000007941 */ /* 0x000fea0003800000 */
.L_x_10817:
[----:B------:R-:W-:Y:S01]  /*2cc0*/  @!P6 ISETP.NE.U32.AND P3, PT, R164, RZ, PT ;  /* 0x000000ffa400e20c */ /* 0x000fe20003f65070 */
[----:B------:R-:W-:Y:S01]  /*2cd0*/  BSSY B0, `(.L_x_10819) ;  /* 0x0000010000007945 */ /* 0x000fe20003800000 */
[C---:B------:R-:W-:Y:S01]  /*2ce0*/  @!P6 ISETP.NE.AND.EX P2, PT, R162.reuse, RZ, PT, P2 ;  /* 0x000000ffa200e20c */ /* 0x040fe20003f45320 */
[----:B0-----:R-:W-:Y:S01]  /*2cf0*/  @P1 IMAD.WIDE.U32 R116, R171, 0x10, R154 ;  /* 0x00000010ab741825 */ /* 0x001fe200078e009a */
[----:B------:R-:W-:-:S03]  /*2d00*/  @!P6 ISETP.NE.AND.EX P3, PT, R162, RZ, PT, P3 ;  /* 0x000000ffa200e20c */ /* 0x000fc60003f65330 */
[C---:B---3--:R-:W-:Y:S01]  /*2d10*/  @P5 FMUL.FTZ R119, R159.reuse, R119 ;  /* 0x000000779f775220 */ /* 0x048fe20000410000 */
[----:B------:R-:W-:Y:S01]  /*2d20*/  SEL R108, R159, R100, P0 ;  /* 0x000000649f6c7207 */ /* 0x000fe20000000000 */
        /* <DEDUP_REMOVED lines=10> */
.L_x_10820:
[----:B------:R-:W-:Y:S05]  /*2dd0*/  BSYNC B0 ;  /* 0x0000000000007941 */ /* 0x000fea0003800000 */
.L_x_10819:
[----:B------:R-:W-:Y:S01]  /*2de0*/  BSSY B0, `(.L_x_10821) ;  /* 0x000000b000007945 */ /* 0x000fe20003800000 */
[C---:B------:R-:W-:Y:S01]  /*2df0*/  @P5 FMUL.FTZ R121, R111.reuse, R121 ;  /* 0x000000796f795220 */ /* 0x040fe20000410000 */
[----:B------:R-:W-:Y:S02]  /*2e00*/  SEL R110, R111, R102, P0 ;  /* 0x000000666f6e7207 */ /* 0x000fe40000000000 */
[----:B----4-:R-:W-:Y:S01]  /*2e10*/  @!P6 FSEL R152, R15, RZ, P2 ;  /* 0x000000ff0f98e208 */ /* 0x010fe20001000000 */
[----:B------:R-:W-:Y:S06]  /*2e20*/  @!P6 BRA `(.L_x_10822) ;  /* 0x000000000018e947 */ /* 0x000fec0003800000 */
[----:B------:R-:W-:Y:S01]  /*2e30*/  ISETP.NE.U32.AND P2, PT, R164, RZ, PT ;  /* 0x000000ffa400720c */ /* 0x000fe20003f45070 */
[----:B------:R-:W-:-:S03]  /*2e40*/  FFMA.FTZ R152, R122, R156, R143 ;  /* 0x0000009c7a987223 */ /* 0x000fc6000001008f */
[----:B------:R-:W-:Y:S01]  /*2e50*/  ISETP.NE.AND.EX P2, PT, R162, RZ, PT, P2 ;  /* 0x000000ffa200720c */ /* 0x000fe20003f45320 */
[----:B------:R-:W-:-:S04]  /*2e60*/  FADD.FTZ R111, R127, -R152 ;  /* 0x800000987f6f7221 */ /* 0x000fc80000010000 */
[----:B------:R-:W-:-:S08]  /*2e70*/  FMUL.FTZ R152, R166, R111 ;  /* 0x0000006fa6987220 */ /* 0x000fd00000410000 */
[----:B------:R-:W-:-:S07]  /*2e80*/  @P2 FADD.FTZ R152, R15, R152 ;  /* 0x000000980f982221 */ /* 0x000fce0000010000 */
.L_x_10822:
[----:B------:R-:W-:Y:S05]  /*2e90*/  BSYNC B0 ;  /* 0x0000000000007941 */ /* 0x000fea0003800000 */
.L_x_10821:
        /* <DEDUP_REMOVED lines=37> */
.L_x_10824:
[----:B------:R-:W-:Y:S05]  /*30f0*/  BSYNC B0 ;  /* 0x0000000000007941 */ /* 0x000fea0003800000 */
.L_x_10823:
        /* <DEDUP_REMOVED lines=10> */
.L_x_10826:
[----:B------:R-:W-:Y:S05]  /*31a0*/  BSYNC B0 ;  /* 0x0000000000007941 */ /* 0x000fea0003800000 */
.L_x_10825:
        /* <DEDUP_REMOVED lines=22> */
.L_x_10828:
[----:B------:R-:W-:Y:S05]  /*3310*/  BSYNC B0 ;  /* 0x0000000000007941 */ /* 0x000fea0003800000 */
.L_x_10827:
        /* <DEDUP_REMOVED lines=10> */
.L_x_10830:
[----:B------:R-:W-:Y:S05]  /*33c0*/  BSYNC B0 ;  /* 0x0000000000007941 */ /* 0x000fea0003800000 */
.L_x_10829:
[----:B-1----:R-:W-:Y:S01]  /*33d0*/  @P5 FMUL.FTZ R121, R112, R121 ;  /* 0x0000007970795220 */ /* 0x002fe20000410000 */
[----:B------:R-:W-:Y:S01]  /*33e0*/  @P5 FMUL.FTZ R152, R153, R152 ;  /* 0x0000009899985220 */ /* 0x000fe20000410000 */
[----:B------:R-:W-:Y:S01]  /*33f0*/  @P5 IADD3 R113, R157, 0x200, RZ ;  /* 0x000002009d715810 */ /* 0x000fe20007ffe0ff */
[----:B------:R-:W-:-:S04]  /*3400*/  @P1 IMAD.WIDE.U32 R118, R117, 0x10, R118 ;  /* 0x0000001075761825 */ /* 0x000fc800078e0076 */
[----:B------:R-:W-:Y:S01]  /*3410*/  @P5 FMUL.FTZ R120, R121, R120 ;  /* 0x0000007879785220 */ /* 0x000fe20000410000 */
[C---:B------:R-:W-:Y:S01]  /*3420*/  @P5 LOP3.LUT P2, RZ, R176.reuse, 0xff0000, RZ, 0xc0, !PT ;  /* 0x00ff0000b0ff5812 */ /* 0x040fe2000784c0ff */
[----:B------:R-:W-:Y:S01]  /*3430*/  BSSY B0, `(.L_x_10831) ;  /* 0x000001c000007945 */ /* 0x000fe20003800000 */
[----:B------:R-:W-:Y:S01]  /*3440*/  @P5 LOP3.LUT P3, RZ, R176, 0xff000000, RZ, 0xc0, !PT ;  /* 0xff000000b0ff5812 */ /* 0x000fe2000786c0ff */
[----:B------:R-:W-:Y:S01]  /*3450*/  @P5 IMAD.WIDE.U32 R114, R113, 0x10, R114 ;  /* 0x0000001071725825 */ /* 0x000fe200078e0072 */
[----:B------:R-:W-:Y:S02]  /*3460*/  SEL R108, R109, R100, P0 ;  /* 0x000000646d6c7207 */ /* 0x000fe40000000000 */
[----:B------:R-:W-:Y:S02]  /*3470*/  SEL R109, R110, R101, P0 ;  /* 0x000000656e6d7207 */ /* 0x000fe40000000000 */
[----:B------:R-:W-:Y:S02]  /*3480*/  SEL R110, R111, R102, P0 ;  /* 0x000000666f6e7207 */ /* 0x000fe40000000000 */
[----:B------:R-:W-:-:S02]  /*3490*/  SEL R111, R112, R103, P0 ;  /* 0x00000067706f7207 */ /* 0x000fc40000000000 */
[----:B------:R-:W-:Y:S01]  /*34a0*/  @P5 SEL R106, R152, RZ, P2 ;  /* 0x000000ff986a5207 */ /* 0x000fe20001000000 */
[----:B------:R-:W0:Y:S01]  /*34b0*/  @P5 LDC.64 R112, c[0x0][0x298] ;  /* 0x0000a600ff705b82 */ /* 0x000e220000000a00 */
[----:B------:R-:W-:Y:S01]  /*34c0*/  @P5 SEL R107, R120, RZ, P3 ;  /* 0x000000ff786b5207 */ /* 0x000fe20001800000 */
[----:B------:R1:W-:Y:S01]  /*34d0*/  @P1 STG.E.128 desc[UR4][R118.64], R108 ;  /* 0x0000006c76001986 */ /* 0x0003e2000c101d04 */
[C---:B------:R-:W-:Y:S02]  /*34e0*/  @!P6 ISETP.NE.U32.AND P2, PT, R164.reuse, RZ, PT ;  /* 0x000000ffa400e20c */ /* 0x040fe40003f45070 */
[----:B------:R-:W-:Y:S01]  /*34f0*/  @!P6 ISETP.NE.U32.AND P3, PT, R164, RZ, PT ;  /* 0x000000ffa400e20c */ /* 0x000fe20003f65070 */
[----:B------:R2:W-:Y:S01]  /*3500*/  @P5 STG.E.128 desc[UR4][R114.64], R104 ;  /* 0x0000006872005986 */ /* 0x0005e2000c101d04 */
[C---:B------:R-:W-:Y:S01]  /*3510*/  @!P6 ISETP.NE.AND.EX P2, PT, R162.reuse, RZ, PT, P2 ;  /* 0x000000ffa200e20c */ /* 0x040fe20003f45320 */
[----:B------:R-:W3:Y:S01]  /*3520*/  @P5 LDC.64 R120, c[0x0][0x298] ;  /* 0x0000a600ff785b82 */ /* 0x000ee20000000a00 */
[----:B------:R-:W-:-:S02]  /*3530*/  @!P6 ISETP.NE.AND.EX P3, PT, R162, RZ, PT, P3 ;  /* 0x000000ffa200e20c */ /* 0x000fc40003f65330 */
[----:B------:R-:W-:Y:S02]  /*3540*/  @!P6 FSEL R117, R4, RZ, P2 ;  /* 0x000000ff0475e208 */ /* 0x000fe40001000000 */
[----:B------:R-:W-:-:S03]  /*3550*/  @!P6 ISETP.NE.U32.AND P2, PT, R164, RZ, PT ;  /* 0x000000ffa400e20c */ /* 0x000fc60003f45070 */
[----:B------:R-:W4:Y:S01]  /*3560*/  @P5 LDC.64 R152, c[0x0][0x298] ;  /* 0x0000a600ff985b82 */ /* 0x000f220000000a00 */
[----:B-1----:R-:W-:Y:S01]  /*3570*/  @!P6 FSEL R108, R5, RZ, P3 ;  /* 0x000000ff056ce208 */ /* 0x002fe20001800000 */
[----:B------:R-:W-:Y:S08]  /*3580*/  @!P6 BRA `(.L_x_10832) ;  /* 0x000000000018e947 */ /* 0x000ff00003800000 */
[----:B------:R-:W-:Y:S01]  /*3590*/  ISETP.NE.U32.AND P3, PT, R164, RZ, PT ;  /* 0x000000ffa400720c */ /* 0x000fe20003f65070 */
[----:B------:R-:W-:-:S03]  /*35a0*/  FFMA.FTZ R109, R139, R156, R143 ;  /* 0x0000009c8b6d7223 */ /* 0x000fc6000001008f */
[----:B------:R-:W-:Y:S01]  /*35b0*/  ISETP.NE.AND.EX P3, PT, R162, RZ, PT, P3 ;  /* 0x000000ffa200720c */ /* 0x000fe20003f65330 */
[----:B------:R-:W-:-:S04]  /*35c0*/  FADD.FTZ R109, R140, -R109 ;  /* 0x8000006d8c6d7221 */ /* 0x000fc80000010000 */
[----:B------:R-:W-:-:S08]  /*35d0*/  FMUL.FTZ R117, R166, R109 ;  /* 0x0000006da6757220 */ /* 0x000fd00000410000 */
[----:B------:R-:W-:-:S07]  /*35e0*/  @P3 FADD.FTZ R117, R4, R117 ;  /* 0x0000007504753221 */ /* 0x000fce0000010000 */
.L_x_10832:
[----:B------:R-:W-:Y:S05]  /*35f0*/  BSYNC B0 ;  /* 0x0000000000007941 */ /* 0x000fea0003800000 */
.L_x_10831:
        /* <DEDUP_REMOVED lines=8> */
.L_x_10834:
[----:B------:R-:W-:Y:S05]  /*3680*/  BSYNC B0 ;  /* 0x0000000000007941 */ /* 0x000fea0003800000 */
.L_x_10833:
[----:B---3--:R-:W-:Y:S01]  /*3690*/  @P5 FMUL.FTZ R109, R117, R121 ;  /* 0x00000079756d5220 */ /* 0x008fe20000410000 */
[----:B----4-:R-:W-:Y:S01]  /*36a0*/  @P5 FMUL.FTZ R111, R108, R153 ;  /* 0x000000996c6f5220 */ /* 0x010fe20000410000 */
[----:B------:R-:W-:Y:S01]  /*36b0*/  @!P6 ISETP.NE.AND.EX P2, PT, R162, RZ, PT, P2 ;  /* 0x000000ffa200e20c */ /* 0x000fe20003f45320 */
[----:B------:R-:W-:Y:S01]  /*36c0*/  BSSY B0, `(.L_x_10835) ;  /* 0x000000c000007945 */ /* 0x000fe20003800000 */
[----:B------:R-:W-:Y:S01]  /*36d0*/  @P5 LOP3.LUT P3, RZ, R160, 0xff, RZ, 0xc0, !PT ;  /* 0x000000ffa0ff5812 */ /* 0x000fe2000786c0ff */
[----:B------:R-:W-:Y:S01]  /*36e0*/  @P5 FMUL.FTZ R109, R109, R120 ;  /* 0x000000786d6d5220 */ /* 0x000fe20000410000 */
[----:B------:R-:W-:Y:S01]  /*36f0*/  @P5 FMUL.FTZ R111, R111, R152 ;  /* 0x000000986f6f5220 */ /* 0x000fe20000410000 */
[----:B--2---:R-:W-:Y:S01]  /*3700*/  @!P6 FSEL R115, R6, RZ, P2 ;  /* 0x000000ff0673e208 */ /* 0x004fe20001000000 */
[----:B------:R-:W-:Y:S09]  /*3710*/  @!P6 BRA `(.L_x_10836) ;  /* 0x000000000018e947 */ /* 0x000ff20003800000 */
[----:B------:R-:W-:Y:S01]  /*3720*/  ISETP.NE.U32.AND P2, PT, R164, RZ, PT ;  /* 0x000000ffa400720c */ /* 0x000fe20003f45070 */
[----:B------:R-:W-:-:S03]  /*3730*/  FFMA.FTZ R115, R137, R156, R143 ;  /* 0x0000009c89737223 */ /* 0x000fc6000001008f */
[----:B------:R-:W-:Y:S01]  /*3740*/  ISETP.NE.AND.EX P2, PT, R162, RZ, PT, P2 ;  /* 0x000000ffa200720c */ /* 0x000fe20003f45320 */
[----:B------:R-:W-:-:S04]  /*3750*/  FADD.FTZ R115, R196, -R115 ;  /* 0x80000073c4737221 */ /* 0x000fc80000010000 */
[----:B------:R-:W-:-:S08]  /*3760*/  FMUL.FTZ R115, R166, R115 ;  /* 0x00000073a6737220 */ /* 0x000fd00000410000 */
[----:B------:R-:W-:-:S07]  /*3770*/  @P2 FADD.FTZ R115, R6, R115 ;  /* 0x0000007306732221 */ /* 0x000fce0000010000 */
.L_x_10836:
[----:B------:R-:W-:Y:S05]  /*3780*/  BSYNC B0 ;  /* 0x0000000000007941 */ /* 0x000fea0003800000 */
.L_x_10835:
[----:B0-----:R-:W-:Y:S01]  /*3790*/  @P5 FMUL.FTZ R113, R115, R113 ;  /* 0x0000007173715220 */ /* 0x001fe20000410000 */
[----:B------:R-:W-:Y:S01]  /*37a0*/  @P5 LOP3.LUT P2, RZ, R160, 0xff00, RZ, 0xc0, !PT ;  /* 0x0000ff00a0ff5812 */ /* 0x000fe2000784c0ff */
[----:B------:R-:W-:Y:S01]  /*37b0*/  BSSY B0, `(.L_x_10837) ;  /* 0x0000013000007945 */ /* 0x000fe20003800000 */
[----:B------:R-:W-:Y:S01]  /*37c0*/  @P5 SEL R104, R109, RZ, P3 ;  /* 0x000000ff6d685207 */ /* 0x000fe20001800000 */
[----:B------:R-:W-:Y:S01]  /*37d0*/  @P5 FMUL.FTZ R112, R113, R112 ;  /* 0x0000007071705220 */ /* 0x000fe20000410000 */
[----:B------:R-:W-:Y:S02]  /*37e0*/  @!P6 ISETP.NE.U32.AND P3, PT, R164, RZ, PT ;  /* 0x000000ffa400e20c */ /* 0x000fe40003f65070 */
[----:B------:R-:W-:Y:S02]  /*37f0*/  @P5 SEL R105, R111, RZ, P2 ;  /* 0x000000ff6f695207 */ /* 0x000fe40001000000 */
[----:B------:R-:W-:Y:S02]  /*3800*/  @P5 LOP3.LUT P2, RZ, R160, 0xff0000, RZ, 0xc0, !PT ;  /* 0x00ff0000a0ff5812 */ /* 0x000fe4000784c0ff */
[----:B------:R-:W-:-:S02]  /*3810*/  @!P6 ISETP.NE.AND.EX P3, PT, R162, RZ, PT, P3 ;  /* 0x000000ffa200e20c */ /* 0x000fc40003f65330 */
[----:B------:R-:W-:Y:S02]  /*3820*/  @P5 SEL R106, R112, RZ, P2 ;  /* 0x000000ff706a5207 */ /* 0x000fe40001000000 */
        /* <DEDUP_REMOVED lines=11> */
.L_x_10838:
[----:B------:R-:W-:Y:S05]  /*38e0*/  BSYNC B0 ;  /* 0x0000000000007941 */ /* 0x000fea0003800000 */
.L_x_10837:
        /* <DEDUP_REMOVED lines=18> */
.L_x_10786:
        /* <DEDUP_REMOVED lines=23> */
.L_x_10790:
[----:B------:R-:W-:Y:S01]  /*3b80*/  HFMA2.MMA R120, -RZ, RZ, 0, 9.5367431640625e-07 ;  /* 0x00000010ff787435 */ /* 0x000fe200000001ff */
[----:B------:R-:W-:Y:S02]  /*3b90*/  MOV R121, R108 ;  /* 0x0000006c00797202 */ /* 0x000fe40000000f00 */
[----:B------:R-:W-:Y:S02]  /*3ba0*/  MOV R143, 0x1f ;  /* 0x0000001f008f7802 */ /* 0x000fe40000000f00 */
[----:B------:R-:W-:-:S07]  /*3bb0*/  MOV R118, 0xffffffff ;  /* 0xffffffff00767802 */ /* 0x000fce0000000f00 */
[----:B-----5:R-:W-:Y:S05]  /*3bc0*/  WARPSYNC.COLLECTIVE R118, `(.L_x_10840) ;  /* 0x0000000076087348 */ /* 0x020fea0003c00000 */
[----:B------:R0:W1:Y:S02]  /*3bd0*/  SHFL.DOWN P1, R119, R121, R120, R143 ;  /* 0x0800007879777389 */ /* 0x000064000002008f */
[----:B01---5:R-:W-:Y:S01]  /*3be0*/  ENDCOLLECTIVE ;  /* 0x000000000000791b */ /* 0x023fe20003800000 */
.L_x_10840:
[----:B------:R-:W-:Y:S02]  /*3bf0*/  MOV R121, R109 ;  /* 0x0000006d00797202 */ /* 0x000fe40000000f00 */
[----:B------:R-:W-:-:S07]  /*3c00*/  MOV R113, R119 ;  /* 0x0000007700717202 */ /* 0x000fce0000000f00 */
[----:B------:R-:W-:Y:S05]  /*3c10*/  WARPSYNC.COLLECTIVE R118, `(.L_x_10841) ;  /* 0x0000000076087348 */ /* 0x000fea0003c00000 */
[----:B------:R0:W1:Y:S02]  /*3c20*/  SHFL.DOWN P1, R119, R121, R120, R143 ;  /* 0x0800007879777389 */ /* 0x000064000002008f */
[----:B01----:R-:W-:Y:S01]  /*3c30*/  ENDCOLLECTIVE ;  /* 0x000000000000791b */ /* 0x003fe20003800000 */
.L_x_10841:
[----:B------:R-:W-:Y:S01]  /*3c40*/  FADD.FTZ R113, R113, R108 ;  /* 0x0000006c71717221 */ /* 0x000fe20000010000 */
[----:B------:R-:W-:-:S04]  /*3c50*/  HFMA2.MMA R120, -RZ, RZ, 0, 4.76837158203125e-07 ;  /* 0x00000008ff787435 */ /* 0x000fc800000001ff */
[----:B------:R-:W-:Y:S02]  /*3c60*/  MOV R121, R113 ;  /* 0x0000007100797202 */ /* 0x000fe40000000f00 */
[----:B------:R-:W-:-:S07]  /*3c70*/  MOV R112, R119 ;  /* 0x0000007700707202 */ /* 0x000fce0000000f00 */
[----:B------:R-:W-:Y:S05]  /*3c80*/  WARPSYNC.COLLECTIVE R118, `(.L_x_10842) ;  /* 0x0000000076087348 */ /* 0x000fea0003c00000 */
[----:B------:R0:W1:Y:S02]  /*3c90*/  SHFL.DOWN P1, R119, R121, R120, R143 ;  /* 0x0800007879777389 */ /* 0x000064000002008f */
[----:B01----:R-:W-:Y:S01]  /*3ca0*/  ENDCOLLECTIVE ;  /* 0x000000000000791b */ /* 0x003fe20003800000 */
.L_x_10842:
[----:B------:R-:W-:-:S05]  /*3cb0*/  FADD.FTZ R112, R112, R109 ;  /* 0x0000006d70707221 */ /* 0x000fca0000010000 */
[----:B------:R-:W-:Y:S02]  /*3cc0*/  MOV R121, R112 ;  /* 0x0000007000797202 */ /* 0x000fe40000000f00 */
[----:B------:R-:W-:-:S07]  /*3cd0*/  MOV R114, R119 ;  /* 0x0000007700727202 */ /* 0x000fce0000000f00 */
[----:B------:R-:W-:Y:S05]  /*3ce0*/  WARPSYNC.COLLECTIVE R118, `(.L_x_10843) ;  /* 0x0000000076087348 */ /* 0x000fea0003c00000 */
[----:B------:R0:W1:Y:S02]  /*3cf0*/  SHFL.DOWN P1, R119, R121, R120, R143 ;  /* 0x0800007879777389 */ /* 0x000064000002008f */
[----:B01----:R-:W-:Y:S01]  /*3d00*/  ENDCOLLECTIVE ;  /* 0x000000000000791b */ /* 0x003fe20003800000 */
.L_x_10843:
[----:B------:R-:W-:Y:S01]  /*3d10*/  FADD.FTZ R114, R113, R114 ;  /* 0x0000007271727221 */ /* 0x000fe20000010000 */
[----:B------:R-:W-:-:S04]  /*3d20*/  HFMA2.MMA R120, -RZ, RZ, 0, 2.384185791015625e-07 ;  /* 0x00000004ff787435 */ /* 0x000fc800000001ff */
[----:B------:R-:W-:Y:S02]  /*3d30*/  MOV R121, R114 ;  /* 0x0000007200797202 */ /* 0x000fe40000000f00 */
[----:B------:R-:W-:-:S07]  /*3d40*/  MOV R115, R119 ;  /* 0x0000007700737202 */ /* 0x000fce0000000f00 */
[----:B------:R-:W-:Y:S05]  /*3d50*/  WARPSYNC.COLLECTIVE R118, `(.L_x_10844) ;  /* 0x0000000076087348 */ /* 0x000fea0003c00000 */
[----:B------:R0:W1:Y:S02]  /*3d60*/  SHFL.DOWN P1, R119, R121, R120, R143 ;  /* 0x0800007879777389 */ /* 0x000064000002008f */
[----:B01----:R-:W-:Y:S01]  /*3d70*/  ENDCOLLECTIVE ;  /* 0x000000000000791b */ /* 0x003fe20003800000 */
.L_x_10844:
[----:B------:R-:W-:-:S05]  /*3d80*/  FADD.FTZ R115, R112, R115 ;  /* 0x0000007370737221 */ /* 0x000fca0000010000 */
[----:B------:R-:W-:Y:S02]  /*3d90*/  MOV R121, R115 ;  /* 0x0000007300797202 */ /* 0x000fe40000000f00 */
[----:B------:R-:W-:-:S07]  /*3da0*/  MOV R117, R119 ;  /* 0x0000007700757202 */ /* 0x000fce0000000f00 */
[----:B------:R-:W-:Y:S05]  /*3db0*/  WARPSYNC.COLLECTIVE R118, `(.L_x_10845) ;  /* 0x0000000076087348 */ /* 0x000fea0003c00000 */
[----:B------:R0:W1:Y:S02]  /*3dc0*/  SHFL.DOWN P1, R119, R121, R120, R143 ;  /* 0x0800007879777389 */ /* 0x000064000002008f */
[----:B01----:R-:W-:Y:S01]  /*3dd0*/  ENDCOLLECTIVE ;  /* 0x000000000000791b */ /* 0x003fe20003800000 */
.L_x_10845:
[----:B------:R-:W-:Y:S01]  /*3de0*/  FADD.FTZ R117, R114, R117 ;  /* 0x0000007572757221 */ /* 0x000fe20000010000 */
[----:B------:R-:W-:-:S04]  /*3df0*/  HFMA2.MMA R120, -RZ, RZ, 0, 1.1920928955078125e-07 ;  /* 0x00000002ff787435 */ /* 0x000fc800000001ff */
[----:B------:R-:W-:Y:S02]  /*3e00*/  MOV R121, R117 ;  /* 0x0000007500797202 */ /* 0x000fe40000000f00 */
[----:B------:R-:W-:-:S07]  /*3e10*/  MOV R116, R119 ;  /* 0x0000007700747202 */ /* 0x000fce0000000f00 */
[----:B------:R-:W-:Y:S05]  /*3e20*/  WARPSYNC.COLLECTIVE R118, `(.L_x_10846) ;  /* 0x0000000076087348 */ /* 0x000fea0003c00000 */
[----:B------:R0:W1:Y:S02]  /*3e30*/  SHFL.DOWN P1, R119, R121, R120, R143 ;  /* 0x0800007879777389 */ /* 0x000064000002008f */
[----:B01----:R-:W-:Y:S01]  /*3e40*/  ENDCOLLECTIVE ;  /* 0x000000000000791b */ /* 0x003fe20003800000 */
.L_x_10846:
[----:B------:R-:W-:-:S05]  /*3e50*/  FADD.FTZ R116, R115, R116 ;  /* 0x0000007473747221 */ /* 0x000fca0000010000 */
[----:B------:R-:W-:Y:S02]  /*3e60*/  MOV R121, R116 ;  /* 0x0000007400797202 */ /* 0x000fe40000000f00 */
[----:B------:R-:W-:-:S07]  /*3e70*/  MOV R108, R119 ;  /* 0x00000077006c7202 */ /* 0x000fce0000000f00 */
[----:B------:R-:W-:Y:S05]  /*3e80*/  WARPSYNC.COLLECTIVE R118, `(.L_x_10847) ;  /* 0x0000000076087348 */ /* 0x000fea0003c00000 */
[----:B------:R0:W1:Y:S02]  /*3e90*/  SHFL.DOWN P1, R119, R121, R120, R143 ;  /* 0x0800007879777389 */ /* 0x000064000002008f */
[----:B01----:R-:W-:Y:S01]  /*3ea0*/  ENDCOLLECTIVE ;  /* 0x000000000000791b */ /* 0x003fe20003800000 */
.L_x_10847:
[----:B------:R-:W-:Y:S01]  /*3eb0*/  FADD.FTZ R108, R117, R108 ;  /* 0x0000006c756c7221 */ /* 0x000fe20000010000 */
[----:B------:R-:W-:-:S04]  /*3ec0*/  HFMA2.MMA R120, -RZ, RZ, 0, 5.9604644775390625e-08 ;  /* 0x00000001ff787435 */ /* 0x000fc800000001ff */
[----:B------:R-:W-:Y:S02]  /*3ed0*/  MOV R121, R108 ;  /* 0x0000006c00797202 */ /* 0x000fe40000000f00 */
[----:B------:R-:W-:-:S07]  /*3ee0*/  MOV R109, R119 ;  /* 0x00000077006d7202 */ /* 0x000fce0000000f00 */
[----:B------:R-:W-:Y:S05]  /*3ef0*/  WARPSYNC.COLLECTIVE R118, `(.L_x_10848) ;  /* 0x0000000076087348 */ /* 0x000fea0003c00000 */
[----:B------:R0:W1:Y:S02]  /*3f00*/  SHFL.DOWN P1, R119, R121, R120, R143 ;  /* 0x0800007879777389 */ /* 0x000064000002008f */
[----:B01----:R-:W-:Y:S01]  /*3f10*/  ENDCOLLECTIVE ;  /* 0x000000000000791b */ /* 0x003fe20003800000 */
.L_x_10848:
[----:B------:R-:W-:-:S05]  /*3f20*/  FADD.FTZ R109, R116, R109 ;  /* 0x0000006d746d7221 */ /* 0x000fca0000010000 */
[----:B------:R-:W-:Y:S02]  /*3f30*/  MOV R121, R109 ;  /* 0x0000006d00797202 */ /* 0x000fe40000000f00 */
[----:B------:R-:W-:-:S07]  /*3f40*/  MOV R113, R119 ;  /* 0x0000007700717202 */ /* 0x000fce0000000f00 */
[----:B------:R-:W-:Y:S05]  /*3f50*/  WARPSYNC.COLLECTIVE R118, `(.L_x_10849) ;  /* 0x0000000076087348 */ /* 0x000fea0003c00000 */
[----:B------:R0:W1:Y:S02]  /*3f60*/  SHFL.DOWN P1, R119, R121, R120, R143 ;  /* 0x0800007879777389 */ /* 0x000064000002008f */
[----:B01----:R-:W-:Y:S01]  /*3f70*/  ENDCOLLECTIVE ;  /* 0x000000000000791b */ /* 0x003fe20003800000 */
.L_x_10849:
[----:B------:R-:W-:Y:S01]  /*3f80*/  MOV R112, R119 ;  /* 0x0000007700707202 */ /* 0x000fe20000000f00 */
[----:B------:R-:W-:Y:S06]  /*3f90*/  BRA `(.L_x_10850) ;  /* 0xffffffd800907947 */ /* 0x000fec000383ffff */
.L_x_10851:
        /* <DEDUP_REMOVED lines=14> */
.L_x_11452:


//--------------------- .text._ZN10layer_norm13ln_bwd_kernelINS_13Kernel_traitsIfffffjLj3072ELj1ELj1ELj4ELj16ENS_18Kernel_traits_baseILj3072EfffffjLj128EEEEELb1ELb1ELb0ELb0EEEvNS_9BwdParamsE --------------------------
	.section	.text._ZN10layer_norm13ln_bwd_kernelINS_13Kernel_traitsIfffffjLj3072ELj1ELj1ELj4ELj16ENS_18Kernel_traits_baseILj3072EfffffjLj128EEEEELb1ELb1ELb0ELb0EEEvNS_9BwdParamsE,"ax",@progbits
	.align	128
        .global         _ZN10layer_norm13ln_bwd_kernelINS_13Kernel_traitsIfffffjLj3072ELj1ELj1ELj4ELj16ENS_18Kernel_traits_baseILj3072EfffffjLj128EEEEELb1ELb1ELb0ELb0EEEvNS_9BwdParamsE
        .type           _ZN10layer_norm13ln_bwd_kernelINS_13Kernel_traitsIfffffjLj3072ELj1ELj1ELj4ELj16ENS_18Kernel_traits_baseILj3072EfffffjLj128EEEEELb1ELb1ELb0ELb0EEEvNS_9BwdParamsE,@function
        .size           _ZN10layer_norm13ln_bwd_kernelINS_13Kernel_traitsIfffffjLj3072ELj1ELj1ELj4ELj16ENS_18Kernel_traits_baseILj3072EfffffjLj128EEEEELb1ELb1ELb0ELb0EEEvNS_9BwdParamsE,(.L_x_11453 - _ZN10layer_norm13ln_bwd_kernelINS_13Kernel_traitsIfffffjLj3072ELj1ELj1ELj4ELj16ENS_18Kernel_traits_baseILj3072EfffffjLj128EEEEELb1ELb1ELb0ELb0EEEvNS_9BwdParamsE)
        .other          _ZN10layer_norm13ln_bwd_kernelINS_13Kernel_traitsIfffffjLj3072ELj1ELj1ELj4ELj16ENS_18Kernel_traits_baseILj3072EfffffjLj128EEEEELb1ELb1ELb0ELb0EEEvNS_9BwdParamsE,@"STO_CUDA_ENTRY STV_DEFAULT"
_ZN10layer_norm13ln_bwd_kernelINS_13Kernel_traitsIfffffjLj3072ELj1ELj1ELj4ELj16ENS_18Kernel_traits_baseILj3072EfffffjLj128EEEEELb1ELb1ELb0ELb0EEEvNS_9BwdParamsE:
.text._ZN10layer_norm13ln_bwd_kernelINS_13Kernel_traitsIfffffjLj3072ELj1ELj1ELj4ELj16ENS_18Kernel_traits_baseILj3072EfffffjLj128EEEEELb1ELb1ELb0ELb0EEEvNS_9BwdParamsE:
        /* <DEDUP_REMOVED lines=39> */
[----:B------:R-:W5:Y:S01]  /*0270*/  @P5 LDG.E.128 R24, desc[UR4][R8.64] ;  /* 0x0000000408185981 */ /* 0x000f62000c1e1d00 */
[C---:B-1----:R-:W-:Y:S01]  /*0280*/  @P5 IMAD.WIDE.U32 R12, R5.reuse, 0x10, R12 ;  /* 0x00000010050c5825 */ /* 0x042fe200078e000c */
[----:B------:R-:W-:Y:S01]  /*0290*/  @P5 LOP3.LUT R5, R5, 0x80, RZ, 0xfc, !PT ;  /* 0x0000008005055812 */ /* 0x000fe200078efcff */
[----:B------:R-:W0:Y:S03]  /*02a0*/  @P0 LDC.64 R72, c[0x0][0x260] ;  /* 0x00009800ff480b82 */ /* 0x000e260000000a00 */
[----:B------:R-:W5:Y:S01]  /*02b0*/  @P5 LDG.E.128 R28, desc[UR4][R12.64] ;  /* 0x000000040c1c5981 */ /* 0x000f62000c1e1d00 */
[----:B--2---:R-:W-:-:S04]  /*02c0*/  @P4 IMAD.WIDE.U32 R20, R5, 0x10, R16 ;  /* 0x0000001005144825 */ /* 0x004fc800078e0010 */
[----:B------:R-:W1:Y:S01]  /*02d0*/  @P0 LDC.64 R74, c[0x0][0x278] ;  /* 0x00009e00ff4a0b82 */ /* 0x000e620000000a00 */
[----:B------:R-:W5:Y:S01]  /*02e0*/  @P4 LDG.E.128 R32, desc[UR4][R20.64] ;  /* 0x0000000414204981 */ /* 0x000f62000c1e1d00 */
[C---:B---3--:R-:W-:Y:S01]  /*02f0*/  @P4 IMAD.WIDE.U32 R22, R5.reuse, 0x10, R18 ;  /* 0x0000001005164825 */ /* 0x048fe200078e0012 */
[----:B------:R-:W-:-:S05]  /*0300*/  @P4 IADD3 R5, R5, 0x80, RZ ;  /* 0x0000008005054810 */ /* 0x000fca0007ffe0ff */
[----:B------:R-:W2:Y:S01]  /*0310*/  @P1 LDC.64 R76, c[0x0][0x260] ;  /* 0x00009800ff4c1b82 */ /* 0x000ea20000000a00 */
[----:B------:R-:W5:Y:S07]  /*0320*/  @P4 LDG.E.128 R36, desc[UR4][R22.64] ;  /* 0x0000000416244981 */ /* 0x000f6e000c1e1d00 */
[----:B------:R-:W3:Y:S01]  /*0330*/  @P1 LDC.64 R78, c[0x0][0x278] ;  /* 0x00009e00ff4e1b82 */ /* 0x000ee20000000a00 */
[----:B0-----:R-:W-:Y:S01]  /*0340*/  @P0 IMAD.WIDE.U32 R72, R5, 0x10, R72 ;  /* 0x0000001005480825 */ /* 0x001fe200078e0048 */
[----:B------:R-:W-:-:S02]  /*0350*/  CS2R R84, SRZ ;  /* 0x0000000000547805 */ /* 0x000fc4000001ff00 */
[----:B------:R-:W-:Y:S02]  /*0360*/  CS2R R86, SRZ ;  /* 0x0000000000567805 */ /* 0x000fe4000001ff00 */
[----:B------:R-:W-:Y:S02]  /*0370*/  CS2R R88, SRZ ;  /* 0x0000000000587805 */ /* 0x000fe4000001ff00 */
[----:B------:R-:W-:Y:S01]  /*0380*/  CS2R R90, SRZ ;  /* 0x00000000005a7805 */ /* 0x000fe2000001ff00 */
[----:B------:R0:W5:Y:S01]  /*0390*/  @P0 LDG.E.128 R40, desc[UR4][R72.64] ;  /* 0x0000000448280981 */ /* 0x000162000c1e1d00 */
[----:B------:R-:W4:Y:S01]  /*03a0*/  @P2 LDC.64 R80, c[0x0][0x260] ;  /* 0x00009800ff502b82 */ /* 0x000f220000000a00 */
[C---:B-1----:R-:W-:Y:S01]  /*03b0*/  @P0 IMAD.WIDE.U32 R74, R5.reuse, 0x10, R74 ;  /* 0x00000010054a0825 */ /* 0x042fe200078e004a */
[----:B------:R-:W-:Y:S02]  /*03c0*/  @P0 IADD3 R5, R5, 0x80, RZ ;  /* 0x0000008005050810 */ /* 0x000fe40007ffe0ff */
[----:B------:R-:W-:-:S02]  /*03d0*/  CS2R R92, SRZ ;  /* 0x00000000005c7805 */ /* 0x000fc4000001ff00 */
[----:B------:R-:W-:Y:S02]  /*03e0*/  CS2R R94, SRZ ;  /* 0x00000000005e7805 */ /* 0x000fe4000001ff00 */
[----:B------:R-:W-:Y:S01]  /*03f0*/  CS2R R136, SRZ ;  /* 0x0000000000887805 */ /* 0x000fe2000001ff00 */
[----:B------:R1:W5:Y:S01]  /*0400*/  @P0 LDG.E.128 R44, desc[UR4][R74.64] ;  /* 0x000000044a2c0981 */ /* 0x000362000c1e1d00 */
[----:B------:R-:W0:Y:S01]  /*0410*/  @P2 LDC.64 R82, c[0x0][0x278] ;  /* 0x00009e00ff522b82 */ /* 0x000e220000000a00 */
[----:B--2---:R-:W-:-:S07]  /*0420*/  @P1 IMAD.WIDE.U32 R76, R5, 0x10, R76 ;  /* 0x00000010054c1825 */ /* 0x004fce00078e004c */
[----:B------:R-:W2:Y:S01]  /*0430*/  @P3 LDC.64 R16, c[0x0][0x260] ;  /* 0x00009800ff103b82 */ /* 0x000ea20000000a00 */
[C---:B---3--:R-:W-:Y:S01]  /*0440*/  @P1 IMAD.WIDE.U32 R78, R5.reuse, 0x10, R78 ;  /* 0x00000010054e1825 */ /* 0x048fe200078e004e */
[----:B------:R-:W-:Y:S01]  /*0450*/  @P1 IADD3 R5, R5, 0x80, RZ ;  /* 0x0000008005051810 */ /* 0x000fe20007ffe0ff */
[----:B------:R3:W5:Y:S05]  /*0460*/  @P1 LDG.E.128 R48, desc[UR4][R76.64] ;  /* 0x000000044c301981 */ /* 0x00076a000c1e1d00 */
[----:B------:R-:W2:Y:S01]  /*0470*/  @P3 LDC.64 R18, c[0x0][0x278] ;  /* 0x00009e00ff123b82 */ /* 0x000ea20000000a00 */
[C---:B----4-:R-:W-:Y:S01]  /*0480*/  @P2 IMAD.WIDE.U32 R80, R5.reuse, 0x10, R80 ;  /* 0x0000001005502825 */ /* 0x050fe200078e0050 */
[----:B------:R4:W5:Y:S03]  /*0490*/  @P1 LDG.E.128 R52, desc[UR4][R78.64] ;  /* 0x000000044e341981 */ /* 0x000966000c1e1d00 */
[C---:B0-----:R-:W-:Y:S01]  /*04a0*/  @P2 IMAD.WIDE.U32 R82, R5.reuse, 0x10, R82 ;  /* 0x0000001005522825 */ /* 0x041fe200078e0052 */
[----:B------:R-:W-:Y:S01]  /*04b0*/  @P2 IADD3 R5, R5, 0x80, RZ ;  /* 0x0000008005052810 */ /* 0x000fe20007ffe0ff */
[----:B------:R0:W5:Y:S01]  /*04c0*/  @P2 LDG.E.128 R56, desc[UR4][R80.64] ;  /* 0x0000000450382981 */ /* 0x000162000c1e1d00 */
[----:B------:R-:W-:-:S02]  /*04d0*/  CS2R R72, SRZ ;  /* 0x0000000000487805 */ /* 0x000fc4000001ff00 */
[----:B-1----:R-:W-:Y:S02]  /*04e0*/  CS2R R74, SRZ ;  /* 0x00000000004a7805 */ /* 0x002fe4000001ff00 */
[----:B---3--:R-:W-:Y:S01]  /*04f0*/  CS2R R76, SRZ ;  /* 0x00000000004c7805 */ /* 0x008fe2000001ff00 */
[----:B------:R1:W5:Y:S01]  /*0500*/  @P2 LDG.E.128 R60, desc[UR4][R82.64] ;  /* 0x00000004523c2981 */ /* 0x000362000c1e1d00 */
[----:B--2---:R-:W-:-:S05]  /*0510*/  @P3 IMAD.WIDE.U32 R16, R5, 0x10, R16 ;  /* 0x0000001005103825 */ /* 0x004fca00078e0010 */
[----:B------:R2:W5:Y:S01]  /*0520*/  @P3 LDG.E.128 R64, desc[UR4][R16.64] ;  /* 0x0000000410403981 */ /* 0x000562000c1e1d00 */
[----:B------:R-:W-:-:S05]  /*0530*/  @P3 IMAD.WIDE.U32 R18, R5, 0x10, R18 ;  /* 0x0000001005123825 */ /* 0x000fca00078e0012 */
[----:B------:R2:W5:Y:S01]  /*0540*/  @P3 LDG.E.128 R68, desc[UR4][R18.64] ;  /* 0x0000000412443981 */ /* 0x000562000c1e1d00 */
        /* <DEDUP_REMOVED lines=32> */
.L_x_10878:
[----:B01234-:R-:W1:Y:S01]  /*0750*/  @P3 LDC.64 R172, c[0x0][0x270] ;  /* 0x00009c00ffac3b82 */ /* 0x01fe620000000a00 */
        /* <DEDUP_REMOVED lines=43> */
[----:B------:R-:W-:-:S03]  /*0a10*/  FADD.FTZ R228, -R184, R173 ;  /* 0x000000adb8e47221 */ /* 0x000fc60000010100 */
[----:B------:R-:W-:Y:S01]  /*0a20*/  FMUL.FTZ R3, R217, R196 ;  /* 0x000000c4d9037220 */ /* 0x000fe20000410000 */
[----:B--2---:R-:W-:Y:S01]  /*0a30*/  FMUL.FTZ R196, R24, R176 ;  /* 0x000000b018c47220 */ /* 0x004fe20000410000 */
[C---:B------:R-:W-:Y:S01]  /*0a40*/  FADD.FTZ R174, -R184.reuse, R174 ;  /* 0x000000aeb8ae7221 */ /* 0x040fe20000010100 */
[----:B------:R-:W-:Y:S01]  /*0a50*/  FADD.FTZ R230, -R184, R175 ;  /* 0x000000afb8e67221 */ /* 0x000fe20000010100 */
[----:B------:R-:W-:Y:S01]  /*0a60*/  FMUL.FTZ R205, R25, R177 ;  /* 0x000000b119cd7220 */ /* 0x000fe20000410000 */
[----:B------:R-:W-:Y:S01]  /*0a70*/  FADD.FTZ R172, RZ, R196 ;  /* 0x000000c4ffac7221 */ /* 0x000fe20000010000 */
[----:B------:R-:W-:Y:S01]  /*0a80*/  FMUL.FTZ R184, R217, R228 ;  /* 0x000000e4d9b87220 */ /* 0x000fe20000410000 */
[----:B------:R-:W-:Y:S01]  /*0a90*/  FFMA.FTZ R173, R3, R196, RZ ;  /* 0x000000c403ad7223 */ /* 0x000fe200000100ff */
        /* <DEDUP_REMOVED lines=18> */
.L_x_10854:
[----:B------:R-:W-:Y:S05]  /*0bc0*/  BSYNC B0 ;  /* 0x0000000000007941 */ /* 0x000fea0003800000 */
.L_x_10853:
[----:B------:R-:W-:Y:S01]  /*0bd0*/  ISETP.NE.AND P4, PT, R10, RZ, PT ;  /* 0x000000ff0a00720c */ /* 0x000fe20003f85270 */
[----:B------:R-:W-:-:S12]  /*0be0*/  BSSY B0, `(.L_x_10855) ;  /* 0x000002f000007945 */ /* 0x000fd80003800000 */
        /* <DEDUP_REMOVED lines=19> */
[----:B------:R-:W-:-:S03]  /*0d20*/  FADD.FTZ R194, -R220, R173 ;  /* 0x000000addcc27221 */ /* 0x000fc60000010100 */
[C---:B------:R-:W-:Y:S01]  /*0d30*/  FMUL.FTZ R17, R217.reuse, R182 ;  /* 0x000000b6d9117220 */ /* 0x040fe20000410000 */
[----:B------:R-:W-:Y:S01]  /*0d40*/  FMUL.FTZ R182, R217, R194 ;  /* 0x000000c2d9b67220 */ /* 0x000fe20000410000 */
[----:B---3--:R-:W-:Y:S01]  /*0d50*/  FMUL.FTZ R194, R32, R176 ;  /* 0x000000b020c27220 */ /* 0x008fe20000410000 */
        /* <DEDUP_REMOVED lines=22> */
[----:B--2---:R-:W-:-:S07]  /*0ec0*/  FFMA.FTZ R228, R220, R213, R173 ;  /* 0x000000d5dce47223 */ /* 0x004fce00000100ad */
.L_x_10856:
[----:B------:R-:W-:Y:S05]  /*0ed0*/  BSYNC B0 ;  /* 0x0000000000007941 */ /* 0x000fea0003800000 */
.L_x_10855:
        /* <DEDUP_REMOVED lines=18> */
[----:B------:R-:W-:-:S03]  /*1000*/  IADD3 R227, R227, 0x80, RZ ;  /* 0x00000080e3e37810 */ /* 0x000fc60007ffe0ff */
[C---:B---3--:R-:W-:Y:S01]  /*1010*/  FADD.FTZ R192, -R232.reuse, R172 ;  /* 0x000000ace8c07221 */ /* 0x048fe20000010100 */
[----:B------:R-:W-:-:S03]  /*1020*/  FADD.FTZ R216, -R232, R173 ;  /* 0x000000ade8d87221 */ /* 0x000fc60000010100 */
[----:B-1----:R-:W-:Y:S01]  /*1030*/  FMUL.FTZ R181, R217, R192 ;  /* 0x000000c0d9b57220 */ /* 0x002fe20000410000 */
        /* <DEDUP_REMOVED lines=25> */
.L_x_10858:
[----:B------:R-:W-:Y:S05]  /*11d0*/  BSYNC B0 ;  /* 0x0000000000007941 */ /* 0x000fea0003800000 */
.L_x_10857:
        /* <DEDUP_REMOVED lines=21> */
[C---:B-1----:R-:W-:Y:S01]  /*1330*/  FMUL.FTZ R19, R217.reuse, R190 ;  /* 0x000000bed9137220 */ /* 0x042fe20000410000 */
[----:B------:R-:W-:Y:S01]  /*1340*/  FMUL.FTZ R18, R217, R212 ;  /* 0x000000d4d9127220 */ /* 0x000fe20000410000 */
[----:B--2---:R-:W-:Y:S01]  /*1350*/  FMUL.FTZ R190, R48, R172 ;  /* 0x000000ac30be7220 */ /* 0x004fe20000410000 */
[----:B------:R-:W-:Y:S01]  /*1360*/  FADD.FTZ R100, R100, R172 ;  /* 0x000000ac64647221 */ /* 0x000fe20000010000 */
[----:B------:R-:W-:Y:S01]  /*1370*/  FFMA.FTZ R80, R172, R19, R80 ;  /* 0x00000013ac507223 */ /* 0x000fe20000010050 */
[C---:B------:R-:W-:Y:S01]  /*1380*/  FADD.FTZ R178, -R232.reuse, R178 ;  /* 0x000000b2e8b27221 */ /* 0x040fe20000010100 */
        /* <DEDUP_REMOVED lines=20> */
.L_x_10860:
[----:B------:R-:W-:Y:S05]  /*14d0*/  BSYNC B0 ;  /* 0x0000000000007941 */ /* 0x000fea0003800000 */
.L_x_10859:
        /* <DEDUP_REMOVED lines=47> */
.L_x_10862:
[----:B------:R-:W-:Y:S05]  /*17d0*/  BSYNC B0 ;  /* 0x0000000000007941 */ /* 0x000fea0003800000 */
.L_x_10861:
        /* <DEDUP_REMOVED lines=47> */
.L_x_10864:
[----:B------:R-:W-:Y:S05]  /*1ad0*/  BSYNC B0 ;  /* 0x0000000000007941 */ /* 0x000fea0003800000 */
.L_x_10863:
        /* <DEDUP_REMOVED lines=23> */
.L_x_10899:
        /* <DEDUP_REMOVED lines=36> */
[----:B------:R-:W-:Y:S01]  /*1e90*/  ISETP.NE.AND.EX P5, PT, RZ, UR9, PT, P5 ;  /* 0x00000009ff007c0c */ /* 0x000fe2000bfa5350 */
[----:B------:R-:W-:Y:S01]  /*1ea0*/  FADD.FTZ R178, R226, -R179 ;  /* 0x800000b3e2b27221 */ /* 0x000fe20000010000 */
[C---:B------:R-:W-:Y:S01]  /*1eb0*/  FMUL.FTZ R209, R217.reuse, R172 ;  /* 0x000000acd9d17220 */ /* 0x040fe20000410000 */
[----:B------:R-:W-:Y:S01]  /*1ec0*/  FMUL.FTZ R228, R217, R174 ;  /* 0x000000aed9e47220 */ /* 0x000fe20000410000 */
[----:B------:R-:W0:Y:S01]  /*1ed0*/  LDC.64 R172, c[0x0][0x220] ;  /* 0x00008800ffac7b82 */ /* 0x000e220000000a00 */
[----:B------:R-:W-:Y:S01]  /*1ee0*/  FADD.FTZ R208, R215, -R208 ;  /* 0x800000d0d7d07221 */ /* 0x000fe20000010000 */
[----:B------:R-:W-:-:S03]  /*1ef0*/  FMUL.FTZ R223, R217, R178 ;  /* 0x000000b2d9df7220 */ /* 0x000fc60000410000 */
        /* <DEDUP_REMOVED lines=8> */
[----:B------:R-:W-:Y:S01]  /*1f80*/  SEL R169, R228, R169, P5 ;  /* 0x000000a9e4a97207 */ /* 0x000fe20002800000 */
[----:B0-----:R-:W-:Y:S01]  /*1f90*/  IMAD.WIDE.U32 R172, R219, 0x10, R172 ;  /* 0x00000010dbac7825 */ /* 0x001fe200078e00ac */
[----:B------:R-:W-:Y:S02]  /*1fa0*/  SEL R170, R223, R170, P5 ;  /* 0x000000aadfaa7207 */ /* 0x000fe40002800000 */
[----:B------:R-:W-:-:S03]  /*1fb0*/  SEL R171, R230, R171, P5 ;  /* 0x000000abe6ab7207 */ /* 0x000fc60002800000 */
        /* <DEDUP_REMOVED lines=9> */
[----:B------:R-:W-:Y:S01]  /*2050*/  FMUL.FTZ R230, R230, R8 ;  /* 0x00000008e6e67220 */ /* 0x000fe20000410000 */
[----:B------:R-:W-:-:S03]  /*2060*/  FMUL.FTZ R221, R28, R209 ;  /* 0x000000d11cdd7220 */ /* 0x000fc60000410000 */
[----:B------:R-:W-:-:S05]  /*2070*/  FMUL.FTZ R230, R230, UR15 ;  /* 0x0000000fe6e67c20 */ /* 0x000fca0008410000 */
[----:B------:R-:W0:Y:S02]  /*2080*/  @P5 LDC.64 R178, c[0x0][0x308] ;  /* 0x0000c200ffb25b82 */ /* 0x000e240000000a00 */
[----:B0-----:R-:W-:-:S05]  /*2090*/  @P5 IMAD.WIDE.U32 R178, R219, 0x10, R178 ;  /* 0x00000010dbb25825 */ /* 0x001fca00078e00b2 */
[----:B------:R0:W-:Y:S01]  /*20a0*/  @P5 STG.E.128 desc[UR4][R178.64], R168 ;  /* 0x000000a8b2005986 */ /* 0x0001e2000c101d04 */
[----:B------:R-:W-:Y:S01]  /*20b0*/  LOP3.LUT P5, RZ, R9, 0xff, RZ, 0xc0, !PT ;  /* 0x000000ff09ff7812 */ /* 0x000fe200078ac0ff */
[----:B0-----:R-:W0:Y:S02]  /*20c0*/  LDC.64 R178, c[0x0][0x2f8] ;  /* 0x0000be00ffb27b82 */ /* 0x001e240000000a00 */
[C---:B0-----:R-:W-:Y:S01]  /*20d0*/  IMAD.WIDE.U32 R178, R219.reuse, 0x10, R178 ;  /* 0x00000010dbb27825 */ /* 0x041fe200078e00b2 */
[----:B------:R-:W-:-:S03]  /*20e0*/  IADD3 R219, R219, 0x80, RZ ;  /* 0x00000080dbdb7810 */ /* 0x000fc60007ffe0ff */
[----:B--2---:R-:W-:Y:S01]  /*20f0*/  FMUL.FTZ R208, R209, R172 ;  /* 0x000000acd1d07220 */ /* 0x004fe20000410000 */
[----:B------:R-:W-:Y:S01]  /*2100*/  SEL R172, R221, RZ, P5 ;  /* 0x000000ffddac7207 */ /* 0x000fe20002800000 */
[-C--:B------:R-:W-:Y:S01]  /*2110*/  FMUL.FTZ R173, R173, R228.reuse ;  /* 0x000000e4adad7220 */ /* 0x080fe20000410000 */
[----:B------:R-:W-:Y:S01]  /*2120*/  FMUL.FTZ R228, R29, R228 ;  /* 0x000000e41de47220 */ /* 0x000fe20000410000 */
[-C--:B------:R-:W-:Y:S01]  /*2130*/  FMUL.FTZ R174, R174, R223.reuse ;  /* 0x000000dfaeae7220 */ /* 0x080fe20000410000 */
[----:B------:R-:W-:Y:S01]  /*2140*/  FSEL R209, R208, RZ, P5 ;  /* 0x000000ffd0d17208 */ /* 0x000fe20002800000 */
[----:B------:R-:W-:Y:S01]  /*2150*/  FMUL.FTZ R223, R30, R223 ;  /* 0x000000df1edf7220 */ /* 0x000fe20000410000 */
[----:B------:R-:W-:Y:S01]  /*2160*/  LOP3.LUT P5, RZ, R9, 0xff00, RZ, 0xc0, !PT ;  /* 0x0000ff0009ff7812 */ /* 0x000fe200078ac0ff */
[-C--:B------:R-:W-:Y:S01]  /*2170*/  FMUL.FTZ R175, R175, R230.reuse ;  /* 0x000000e6afaf7220 */ /* 0x080fe20000410000 */
[----:B------:R-:W-:Y:S01]  /*2180*/  FMUL.FTZ R230, R31, R230 ;  /* 0x000000e61fe67220 */ /* 0x000fe20000410000 */
[----:B------:R-:W-:Y:S01]  /*2190*/  FADD.FTZ R112, R112, R209 ;  /* 0x000000d170707221 */ /* 0x000fe20000010000 */
[----:B------:R-:W-:-:S02]  /*21a0*/  FSEL R208, R173, RZ, P5 ;  /* 0x000000ffadd07208 */ /* 0x000fc40002800000 */
[----:B------:R-:W-:Y:S02]  /*21b0*/  SEL R173, R228, RZ, P5 ;  /* 0x000000ffe4ad7207 */ /* 0x000fe40002800000 */
[----:B------:R-:W-:Y:S01]  /*21c0*/  LOP3.LUT P5, RZ, R9, 0xff0000, RZ, 0xc0, !PT ;  /* 0x00ff000009ff7812 */ /* 0x000fe200078ac0ff */
[----:B------:R-:W-:-:S03]  /*21d0*/  FADD.FTZ R113, R113, R208 ;  /* 0x000000d071717221 */ /* 0x000fc60000010000 */
[----:B------:R-:W-:Y:S02]  /*21e0*/  FSEL R221, R174, RZ, P5 ;  /* 0x000000ffaedd7208 */ /* 0x000fe40002800000 */
[----:B------:R-:W-:Y:S02]  /*21f0*/  SEL R174, R223, RZ, P5 ;  /* 0x000000ffdfae7207 */ /* 0x000fe40002800000 */
[----:B------:R-:W-:Y:S01]  /*2200*/  LOP3.LUT P5, RZ, R9, 0xff000000, RZ, 0xc0, !PT ;  /* 0xff00000009ff7812 */ /* 0x000fe200078ac0ff */
[----:B------:R-:W-:-:S03]  /*2210*/  FADD.FTZ R114, R114, R221 ;  /* 0x000000dd72727221 */ /* 0x000fc60000010000 */
[----:B------:R-:W-:Y:S02]  /*2220*/  FSEL R228, R175, RZ, P5 ;  /* 0x000000ffafe47208 */ /* 0x000fe40002800000 */
[----:B------:R-:W-:-:S03]  /*2230*/  SEL R175, R230, RZ, P5 ;  /* 0x000000ffe6af7207 */ /* 0x000fc60002800000 */
[----:B------:R-:W-:Y:S02]  /*2240*/  FADD.FTZ R115, R115, R228 ;  /* 0x000000e473737221 */ /* 0x000fe40000010000 */
[----:B------:R1:W-:Y:S05]  /*2250*/  STG.E.128 desc[UR4][R178.64], R172 ;  /* 0x000000acb2007986 */ /* 0x0003ea000c101d04 */
.L_x_10867:
[----:B------:R-:W-:Y:S05]  /*2260*/  BSYNC B0 ;  /* 0x0000000000007941 */ /* 0x000fea0003800000 */
.L_x_10866:
[----:B------:R-:W-:Y:S01]  /*2270*/  ISETP.NE.AND P5, PT, R10, RZ, PT ;  /* 0x000000ff0a00720c */ /* 0x000fe20003fa5270 */
[----:B------:R-:W-:-:S12]  /*2280*/  BSSY B0, `(.L_x_10868) ;  /* 0x0000048000007945 */ /* 0x000fd80003800000 */
[----:B------:R-:W-:Y:S05]  /*2290*/  @!P5 BRA `(.L_x_10869) ;  /* 0x000000040018d947 */ /* 0x000fea0003800000 */
[----:B0-----:R-:W-:-:S04]  /*22a0*/  ISETP.NE.AND P5, PT, R5, RZ, PT ;  /* 0x000000ff0500720c */ /* 0x001fc80003fa5270 */
[----:B------:R-:W-:Y:S02]  /*22b0*/  FSEL R221, R177, RZ, !P5 ;  /* 0x000000ffb1dd7208 */ /* 0x000fe40006800000 */
[----:B-1----:R-:W-:-:S03]  /*22c0*/  LEA R178, P5, R219, UR18, 0x4 ;  /* 0x00000012dbb27c11 */ /* 0x002fc6000f8a20ff */
        /* <DEDUP_REMOVED lines=9> */
[----:B------:R-:W-:Y:S01]  /*2360*/  LEA.HI.X R179, R219, UR19, RZ, 0x4, P5 ;  /* 0x00000013dbb37c11 */ /* 0x000fe2000a8f24ff */
[----:B------:R-:W0:Y:S01]  /*2370*/  LDC.64 R174, c[0x0][0x220] ;  /* 0x00008800ffae7b82 */ /* 0x000e220000000a00 */
[C---:B------:R-:W-:Y:S01]  /*2380*/  FMUL.FTZ R221, R217.reuse, R172 ;  /* 0x000000acd9dd7220 */ /* 0x040fe20000410000 */
[----:B------:R-:W-:Y:S01]  /*2390*/  ISETP.NE.U32.AND P5, PT, RZ, UR16, PT ;  /* 0x00000010ff007c0c */ /* 0x000fe2000bfa5070 */
[C---:B------:R-:W-:Y:S01]  /*23a0*/  FMUL.FTZ R225, R217.reuse, R230 ;  /* 0x000000e6d9e17220 */ /* 0x040fe20000410000 */
[----:B------:R-:W-:-:S02]  /*23b0*/  FMUL.FTZ R232, R217, R232 ;  /* 0x000000e8d9e87220 */ /* 0x000fc40000410000 */
[----:B------:R-:W-:-:S13]  /*23c0*/  ISETP.NE.AND.EX P5, PT, RZ, UR17, PT, P5 ;  /* 0x00000011ff007c0c */ /* 0x000fda000bfa5350 */
        /* <DEDUP_REMOVED lines=14> */
[----:B------:R-:W-:Y:S02]  /*24b0*/  SEL R169, R228, R169, P6 ;  /* 0x000000a9e4a97207 */ /* 0x000fe40003000000 */
[----:B------:R-:W-:Y:S01]  /*24c0*/  SEL R170, R225, R170, P6 ;  /* 0x000000aae1aa7207 */ /* 0x000fe20003000000 */
[----:B------:R-:W-:Y:S01]  /*24d0*/  FMUL.FTZ R221, R221, UR15 ;  /* 0x0000000fdddd7c20 */ /* 0x000fe20008410000 */
[----:B------:R-:W-:Y:S01]  /*24e0*/  SEL R171, R232, R171, P6 ;  /* 0x000000abe8ab7207 */ /* 0x000fe20003000000 */
[-C--:B------:R-:W-:Y:S02]  /*24f0*/  FMUL.FTZ R228, R228, R8.reuse ;  /* 0x00000008e4e47220 */ /* 0x080fe40000410000 */
[----:B------:R-:W-:Y:S02]  /*2500*/  FMUL.FTZ R223, R36, R221 ;  /* 0x000000dd24df7220 */ /* 0x000fe40000410000 */
[----:B------:R0:W-:Y:S01]  /*2510*/  @P5 STG.E.128 desc[UR4][R208.64], R168 ;  /* 0x000000a8d0005986 */ /* 0x0001e2000c101d04 */
[----:B------:R-:W-:Y:S01]  /*2520*/  LOP3.LUT P5, RZ, R11, 0xff, RZ, 0xc0, !PT ;  /* 0x000000ff0bff7812 */ /* 0x000fe200078ac0ff */
[----:B------:R-:W-:Y:S01]  /*2530*/  FMUL.FTZ R228, R228, UR15 ;  /* 0x0000000fe4e47c20 */ /* 0x000fe20008410000 */
[-C--:B------:R-:W-:Y:S01]  /*2540*/  FMUL.FTZ R225, R225, R8.reuse ;  /* 0x00000008e1e17220 */ /* 0x080fe20000410000 */
[----:B------:R-:W-:-:S03]  /*2550*/  FMUL.FTZ R232, R232, R8 ;  /* 0x00000008e8e87220 */ /* 0x000fc60000410000 */
[----:B------:R-:W-:Y:S01]  /*2560*/  FMUL.FTZ R225, R225, UR15 ;  /* 0x0000000fe1e17c20 */ /* 0x000fe20008410000 */
[----:B------:R-:W-:Y:S01]  /*2570*/  FMUL.FTZ R232, R232, UR15 ;  /* 0x0000000fe8e87c20 */ /* 0x000fe20008410000 */
[----:B------:R-:W-:Y:S01]  /*2580*/  IADD3 R219, R219, 0x80, RZ ;  /* 0x00000080dbdb7810 */ /* 0x000fe20007ffe0ff */
[----:B--2---:R-:W-:Y:S01]  /*2590*/  FMUL.FTZ R172, R221, R172 ;  /* 0x000000acddac7220 */ /* 0x004fe20000410000 */
[-C--:B------:R-:W-:Y:S01]  /*25a0*/  FMUL.FTZ R173, R173, R228.reuse ;  /* 0x000000e4adad7220 */ /* 0x080fe20000410000 */
[----:B------:R-:W-:-:S03]  /*25b0*/  FMUL.FTZ R228, R37, R228 ;  /* 0x000000e425e47220 */ /* 0x000fc60000410000 */
[----:B------:R-:W-:Y:S02]  /*25c0*/  FSEL R221, R172, RZ, P5 ;  /* 0x000000ffacdd7208 */ /* 0x000fe40002800000 */
[----:B------:R-:W-:Y:S02]  /*25d0*/  SEL R172, R223, RZ, P5 ;  /* 0x000000ffdfac7207 */ /* 0x000fe40002800000 */
[----:B------:R-:W-:Y:S01]  /*25e0*/  LOP3.LUT P5, RZ, R11, 0xff00, RZ, 0xc0, !PT ;  /* 0x0000ff000bff7812 */ /* 0x000fe200078ac0ff */
[-C--:B------:R-:W-:Y:S01]  /*25f0*/  FMUL.FTZ R174, R174, R225.reuse ;  /* 0x000000e1aeae7220 */ /* 0x080fe20000410000 */
[----:B------:R-:W-:Y:S02]  /*2600*/  FMUL.FTZ R225, R38, R225 ;  /* 0x000000e126e17220 */ /* 0x000fe40000410000 */
[----:B0-----:R-:W-:Y:S02]  /*2610*/  FSEL R208, R173, RZ, P5 ;  /* 0x000000ffadd07208 */ /* 0x001fe40002800000 */
[----:B------:R-:W-:-:S02]  /*2620*/  SEL R173, R228, RZ, P5 ;  /* 0x000000ffe4ad7207 */ /* 0x000fc40002800000 */
[----:B------:R-:W-:Y:S01]  /*2630*/  LOP3.LUT P5, RZ, R11, 0xff0000, RZ, 0xc0, !PT ;  /* 0x00ff00000bff7812 */ /* 0x000fe200078ac0ff */
[-C--:B------:R-:W-:Y:S01]  /*2640*/  FMUL.FTZ R223, R175, R232.reuse ;  /* 0x000000e8afdf7220 */ /* 0x080fe20000410000 */
[----:B------:R-:W-:Y:S02]  /*2650*/  FMUL.FTZ R175, R39, R232 ;  /* 0x000000e827af7220 */ /* 0x000fe40000410000 */
[----:B------:R-:W-:Y:S02]  /*2660*/  FSEL R209, R174, RZ, P5 ;  /* 0x000000ffaed17208 */ /* 0x000fe40002800000 */
[----:B------:R-:W-:Y:S02]  /*2670*/  SEL R174, R225, RZ, P5 ;  /* 0x000000ffe1ae7207 */ /* 0x000fe40002800000 */
[----:B------:R-:W-:-:S04]  /*2680*/  LOP3.LUT P5, RZ, R11, 0xff000000, RZ, 0xc0, !PT ;  /* 0xff0000000bff7812 */ /* 0x000fc800078ac0ff */
[----:B------:R-:W-:-:S05]  /*2690*/  SEL R175, R175, RZ, P5 ;  /* 0x000000ffafaf7207 */ /* 0x000fca0002800000 */
[----:B------:R2:W-:Y:S01]  /*26a0*/  STG.E.128 desc[UR4][R178.64], R172 ;  /* 0x000000acb2007986 */ /* 0x0005e2000c101d04 */
[----:B------:R-:W-:Y:S01]  /*26b0*/  FSEL R228, R223, RZ, P5 ;  /* 0x000000ffdfe47208 */ /* 0x000fe20002800000 */
[----:B------:R-:W-:Y:S01]  /*26c0*/  FADD.FTZ R116, R116, R221 ;  /* 0x000000dd74747221 */ /* 0x000fe20000010000 */
[----:B------:R-:W-:Y:S01]  /*26d0*/  FADD.FTZ R117, R117, R208 ;  /* 0x000000d075757221 */ /* 0x000fe20000010000 */
[----:B------:R-:W-:Y:S02]  /*26e0*/  FADD.FTZ R118, R118, R209 ;  /* 0x000000d176767221 */ /* 0x000fe40000010000 */
[----:B------:R-:W-:-:S07]  /*26f0*/  FADD.FTZ R119, R119, R228 ;  /* 0x000000e477777221 */ /* 0x000fce0000010000 */
.L_x_10869:
[----:B------:R-:W-:Y:S05]  /*2700*/  BSYNC B0 ;  /* 0x0000000000007941 */ /* 0x000fea0003800000 */
.L_x_10868:
[----:B------:R-:W-:Y:S04]  /*2710*/  BSSY B0, `(.L_x_10870) ;  /* 0x0000048000007945 */ /* 0x000fe80003800000 */
[----:B------:R-:W-:Y:S05]  /*2720*/  @!P0 BRA `(.L_x_10871) ;  /* 0x0000000400188947 */ /* 0x000fea0003800000 */
[----:B0-----:R-:W-:-:S04]  /*2730*/  ISETP.NE.AND P5, PT, R5, RZ, PT ;  /* 0x000000ff0500720c */ /* 0x001fc80003fa5270 */
[----:B------:R-:W-:Y:S02]  /*2740*/  FSEL R221, R177, RZ, !P5 ;  /* 0x000000ffb1dd7208 */ /* 0x000fe40006800000 */
[----:B-12---:R-:W-:-:S03]  /*2750*/  LEA R178, P5, R219, UR18, 0x4 ;  /* 0x00000012dbb27c11 */ /* 0x006fc6000f8a20ff */
        /* <DEDUP_REMOVED lines=67> */
.L_x_10871:
[----:B------:R-:W-:Y:S05]  /*2b90*/  BSYNC B0 ;  /* 0x0000000000007941 */ /* 0x000fea0003800000 */
.L_x_10870:
[----:B------:R-:W-:Y:S04]  /*2ba0*/  BSSY B0, `(.L_x_10872) ;  /* 0x0000048000007945 */ /* 0x000fe80003800000 */
[----:B------:R-:W-:Y:S05]  /*2bb0*/  @!P1 BRA `(.L_x_10873) ;  /* 0x0000000400189947 */ /* 0x000fea0003800000 */
[----:B0-----:R-:W-:-:S04]  /*2bc0*/  ISETP.NE.AND P5, PT, R5, RZ, PT ;  /* 0x000000ff0500720c */ /* 0x001fc80003fa5270 */
[----:B------:R-:W-:Y:S02]  /*2bd0*/  FSEL R221, R177, RZ, !P5 ;  /* 0x000000ffb1dd7208 */ /* 0x000fe40006800000 */
[----:B-123--:R-:W-:-:S03]  /*2be0*/  LEA R178, P5, R219, UR18, 0x4 ;  /* 0x00000012dbb27c11 */ /* 0x00efc6000f8a20ff */
        /* <DEDUP_REMOVED lines=67> */
.L_x_10873:
[----:B------:R-:W-:Y:S05]  /*3020*/  BSYNC B0 ;  /* 0x0000000000007941 */ /* 0x000fea0003800000 */
.L_x_10872:
[----:B------:R-:W-:Y:S04]  /*3030*/  BSSY B0, `(.L_x_10874) ;  /* 0x0000048000007945 */ /* 0x000fe80003800000 */
[----:B------:R-:W-:Y:S05]  /*3040*/  @!P2 BRA `(.L_x_10875) ;  /* 0x000000040018a947 */ /* 0x000fea0003800000 */
[----:B0-----:R-:W-:-:S04]  /*3050*/  ISETP.NE.AND P5, PT, R5, RZ, PT ;  /* 0x000000ff0500720c */ /* 0x001fc80003fa5270 */
[----:B------:R-:W-:Y:S02]  /*3060*/  FSEL R221, R177, RZ, !P5 ;  /* 0x000000ffb1dd7208 */ /* 0x000fe40006800000 */
[----:B-1234-:R-:W-:-:S03]  /*3070*/  LEA R178, P5, R219, UR18, 0x4 ;  /* 0x00000012dbb27c11 */ /* 0x01efc6000f8a20ff */
        /* <DEDUP_REMOVED lines=67> */
.L_x_10875:
[----:B------:R-:W-:Y:S05]  /*34b0*/  BSYNC B0 ;  /* 0x0000000000007941 */ /* 0x000fea0003800000 */
.L_x_10874:
[----:B------:R-:W-:Y:S01]  /*34c0*/  ISETP.NE.AND P5, PT, R15, RZ, PT ;  /* 0x000000ff0f00720c */ /* 0x000fe20003fa5270 */
[----:B------:R-:W-:-:S12]  /*34d0*/  BSSY B0, `(.L_x_10876) ;  /* 0x0000047000007945 */ /* 0x000fd80003800000 */
        /* <DEDUP_REMOVED lines=55> */
[----:B------:R-:W-:Y:S02]  /*3850*/  FSEL R176, R173, RZ, P5 ;  /* 0x000000ffadb07208 */ /* 0x000fe40002800000 */
[----:B------:R-:W-:-:S02]  /*3860*/  SEL R173, R228, RZ, P5 ;  /* 0x000000ffe4ad7207 */ /* 0x000fc40002800000 */
[----:B------:R-:W-:Y:S01]  /*3870*/  LOP3.LUT P5, RZ, R16, 0xff0000, RZ, 0xc0, !PT ;  /* 0x00ff000010ff7812 */ /* 0x000fe200078ac0ff */
[-C--:B0-----:R-:W-:Y:S01]  /*3880*/  FMUL.FTZ R208, R175, R8.reuse ;  /* 0x00000008afd07220 */ /* 0x081fe20000410000 */
        /* <DEDUP_REMOVED lines=11> */
.L_x_10877:
[----:B------:R-:W-:Y:S05]  /*3940*/  BSYNC B0 ;  /* 0x0000000000007941 */ /* 0x000fea0003800000 */
.L_x_10876:
[----:B------:R-:W-:Y:S02]  /*3950*/  IADD3 R7, R7, UR20, RZ ;  /* 0x0000001407077c10 */ /* 0x000fe4000fffe0ff */
[----:B------:R-:W-:Y:S02]  /*3960*/  SEL R208, RZ, 0x1, P4 ;  /* 0x00000001ffd07807 */ /* 0x000fe40002000000 */
[----:B------:R-:W-:-:S13]  /*3970*/  ISETP.GE.AND P4, PT, R7, UR21, PT ;  /* 0x0000001507007c0c */ /* 0x000fda000bf86270 */
[----:B------:R-:W-:Y:S05]  /*3980*/  @!P4 BRA `(.L_x_10878) ;  /* 0xffffffcc0070c947 */ /* 0x000fea000383ffff */
.L_x_10852:
[----:B------:R-:W0:Y:S01]  /*3990*/  S2R R0, SR_TID.X ;  /* 0x0000000000007919 */ /* 0x000e220000002100 */
[----:B------:R-:W0:Y:S01]  /*39a0*/  S2UR UR6, SR_CTAID.X ;  /* 0x00000000000679c3 */ /* 0x000e220000002500 */
[----:B------:R-:W-:Y:S01]  /*39b0*/  ISETP.NE.AND P4, PT, R6, RZ, PT ;  /* 0x000000ff0600720c */ /* 0x000fe20003f85270 */
        /* <DEDUP_REMOVED lines=15> */
.L_x_10880:
[----:B------:R-:W-:Y:S05]  /*3ab0*/  BSYNC B0 ;  /* 0x0000000000007941 */ /* 0x000fea0003800000 */
.L_x_10879:
        /* <DEDUP_REMOVED lines=13> */
.L_x_10882:
[----:B------:R-:W-:Y:S05]  /*3b90*/  BSYNC B0 ;  /* 0x0000000000007941 */ /* 0x000fea0003800000 */
.L_x_10881:
[----:B------:R-:W-:Y:S04]  /*3ba0*/  BSSY B0, `(.L_x_10883) ;  /* 0x000000c000007945 */ /* 0x000fe80003800000 */
        /* <DEDUP_REMOVED lines=11> */
.L_x_10884:
[----:B------:R-:W-:Y:S05]  /*3c60*/  BSYNC B0 ;  /* 0x0000000000007941 */ /* 0x000fea0003800000 */
.L_x_10883:
        /* <DEDUP_REMOVED lines=12> */
.L_x_10886:
[----:B------:R-:W-:Y:S05]  /*3d30*/  BSYNC B0 ;  /* 0x0000000000007941 */ /* 0x000fea0003800000 */
.L_x_10885:
        /* <DEDUP_REMOVED lines=12> */
.L_x_10888:
[----:B------:R-:W-:Y:S05]  /*3e00*/  BSYNC B0 ;  /* 0x0000000000007941 */ /* 0x000fea0003800000 */
.L_x_10887:
[----:B------:R-:W-:-:S13]  /*3e10*/  ISETP.NE.AND P0, PT, R15, RZ, PT ;  /* 0x000000ff0f00720c */ /* 0x000fda0003f05270 */
[----:B------:R-:W-:Y:S05]  /*3e20*/  @!P0 EXIT ;  /* 0x000000000000894d */ /* 0x000fea0003800000 */
[----:B0-----:R-:W0:Y:S08]  /*3e30*/  LDC.64 R2, c[0x0][0x2d0] ;  /* 0x0000b400ff027b82 */ /* 0x001e300000000a00 */
        /* <DEDUP_REMOVED lines=9> */
.L_x_10865:
[----:B------:R-:W-:Y:S01]  /*3ed0*/  HFMA2.MMA R229, -RZ, RZ, 0, 9.5367431640625e-07 ;  /* 0x00000010ffe57435 */ /* 0x000fe200000001ff */
[----:B------:R-:W-:Y:S02]  /*3ee0*/  MOV R230, R225 ;  /* 0x000000e100e67202 */ /* 0x000fe40000000f00 */
[----:B------:R-:W-:Y:S02]  /*3ef0*/  MOV R232, 0x1f ;  /* 0x0000001f00e87802 */ /* 0x000fe40000000f00 */
[----:B-----5:R-:W-:-:S07]  /*3f00*/  MOV R223, 0xffffffff ;  /* 0xffffffff00df7802 */ /* 0x020fce0000000f00 */
[----:B0-----:R-:W-:Y:S05]  /*3f10*/  WARPSYNC.COLLECTIVE R223, `(.L_x_10889) ;  /* 0x00000000df087348 */ /* 0x001fea0003c00000 */
[----:B------:R1:W2:Y:S02]  /*3f20*/  SHFL.DOWN P6, R227, R230, R229, R232 ;  /* 0x080000e5e6e37389 */ /* 0x0002a400000c00e8 */
[----:B012---:R-:W-:Y:S01]  /*3f30*/  ENDCOLLECTIVE ;  /* 0x000000000000791b */ /* 0x007fe20003800000 */
.L_x_10889:
[----:B------:R-:W-:Y:S02]  /*3f40*/  MOV R230, R228 ;  /* 0x000000e400e67202 */ /* 0x000fe40000000f00 */
[----:B------:R-:W-:-:S07]  /*3f50*/  MOV R172, R227 ;  /* 0x000000e300ac7202 */ /* 0x000fce0000000f00 */
[----:B------:R-:W-:Y:S05]  /*3f60*/  WARPSYNC.COLLECTIVE R223, `(.L_x_10890) ;  /* 0x00000000df087348 */ /* 0x000fea0003c00000 */
[----:B------:R0:W1:Y:S02]  /*3f70*/  SHFL.DOWN P6, R227, R230, R229, R232 ;  /* 0x080000e5e6e37389 */ /* 0x00006400000c00e8 */
[----:B01----:R-:W-:Y:S01]  /*3f80*/  ENDCOLLECTIVE ;  /* 0x000000000000791b */ /* 0x003fe20003800000 */
.L_x_10890:
[----:B------:R-:W-:Y:S01]  /*3f90*/  FADD.FTZ R172, R172, R225 ;  /* 0x000000e1acac7221 */ /* 0x000fe20000010000 */
[----:B------:R-:W-:-:S04]  /*3fa0*/  HFMA2.MMA R229, -RZ, RZ, 0, 4.76837158203125e-07 ;  /* 0x00000008ffe57435 */ /* 0x000fc800000001ff */
[----:B------:R-:W-:Y:S02]  /*3fb0*/  MOV R230, R172 ;  /* 0x000000ac00e67202 */ /* 0x000fe40000000f00 */
[----:B------:R-:W-:-:S07]  /*3fc0*/  MOV R173, R227 ;  /* 0x000000e300ad7202 */ /* 0x000fce0000000f00 */
[----:B------:R-:W-:Y:S05]  /*3fd0*/  WARPSYNC.COLLECTIVE R223, `(.L_x_10891) ;  /* 0x00000000df087348 */ /* 0x000fea0003c00000 */
[----:B------:R0:W1:Y:S02]  /*3fe0*/  SHFL.DOWN P6, R227, R230, R229, R232 ;  /* 0x080000e5e6e37389 */ /* 0x00006400000c00e8 */
[----:B01----:R-:W-:Y:S01]  /*3ff0*/  ENDCOLLECTIVE ;  /* 0x000000000000791b */ /* 0x003fe20003800000 */
.L_x_10891:
[----:B------:R-:W-:-:S05]  /*4000*/  FADD.FTZ R173, R173, R228 ;  /* 0x000000e4adad7221 */ /* 0x000fca0000010000 */
[----:B------:R-:W-:Y:S02]  /*4010*/  MOV R230, R173 ;  /* 0x000000ad00e67202 */ /* 0x000fe40000000f00 */
[----:B------:R-:W-:-:S07]  /*4020*/  MOV R175, R227 ;  /* 0x000000e300af7202 */ /* 0x000fce0000000f00 */
[----:B------:R-:W-:Y:S05]  /*4030*/  WARPSYNC.COLLECTIVE R223, `(.L_x_10892) ;  /* 0x00000000df087348 */ /* 0x000fea0003c00000 */
[----:B------:R0:W1:Y:S02]  /*4040*/  SHFL.DOWN P6, R227, R230, R229, R232 ;  /* 0x080000e5e6e37389 */ /* 0x00006400000c00e8 */
[----:B01----:R-:W-:Y:S01]  /*4050*/  ENDCOLLECTIVE ;  /* 0x000000000000791b */ /* 0x003fe20003800000 */
.L_x_10892:
[----:B------:R-:W-:Y:S01]  /*4060*/  FADD.FTZ R175, R172, R175 ;  /* 0x000000afacaf7221 */ /* 0x000fe20000010000 */
[----:B------:R-:W-:-:S04]  /*4070*/  HFMA2.MMA R229, -RZ, RZ, 0, 2.384185791015625e-07 ;  /* 0x00000004ffe57435 */ /* 0x000fc800000001ff */
[----:B------:R-:W-:Y:S02]  /*4080*/  MOV R230, R175 ;  /* 0x000000af00e67202 */ /* 0x000fe40000000f00 */
[----:B------:R-:W-:-:S07]  /*4090*/  MOV R174, R227 ;  /* 0x000000e300ae7202 */ /* 0x000fce0000000f00 */
[----:B------:R-:W-:Y:S05]  /*40a0*/  WARPSYNC.COLLECTIVE R223, `(.L_x_10893) ;  /* 0x00000000df087348 */ /* 0x000fea0003c00000 */
[----:B------:R0:W1:Y:S02]  /*40b0*/  SHFL.DOWN P6, R227, R230, R229, R232 ;  /* 0x080000e5e6e37389 */ /* 0x00006400000c00e8 */
[----:B01----:R-:W-:Y:S01]  /*40c0*/  ENDCOLLECTIVE ;  /* 0x000000000000791b */ /* 0x003fe20003800000 */
.L_x_10893:
[----:B------:R-:W-:-:S05]  /*40d0*/  FADD.FTZ R174, R173, R174 ;  /* 0x000000aeadae7221 */ /* 0x000fca0000010000 */
[----:B------:R-:W-:Y:S02]  /*40e0*/  MOV R230, R174 ;  /* 0x000000ae00e67202 */ /* 0x000fe40000000f00 */
[----:B------:R-:W-:-:S07]  /*40f0*/  MOV R176, R227 ;  /* 0x000000e300b07202 */ /* 0x000fce0000000f00 */
[----:B------:R-:W-:Y:S05]  /*4100*/  WARPSYNC.COLLECTIVE R223, `(.L_x_10894) ;  /* 0x00000000df087348 */ /* 0x000fea0003c00000 */
[----:B------:R0:W1:Y:S02]  /*4110*/  SHFL.DOWN P6, R227, R230, R229, R232 ;  /* 0x080000e5e6e37389 */ /* 0x00006400000c00e8 */
[----:B01----:R-:W-:Y:S01]  /*4120*/  ENDCOLLECTIVE ;  /* 0x000000000000791b */ /* 0x003fe20003800000 */
.L_x_10894:
[----:B------:R-:W-:Y:S01]  /*4130*/  FADD.FTZ R176, R175, R176 ;  /* 0x000000b0afb07221 */ /* 0x000fe20000010000 */
[----:B------:R-:W-:-:S04]  /*4140*/  HFMA2.MMA R229, -RZ, RZ, 0, 1.1920928955078125e-07 ;  /* 0x00000002ffe57435 */ /* 0x000fc800000001ff */
[----:B------:R-:W-:Y:S02]  /*4150*/  MOV R230, R176 ;  /* 0x000000b000e67202 */ /* 0x000fe40000000f00 */
[----:B------:R-:W-:-:S07]  /*4160*/  MOV R177, R227 ;  /* 0x000000e300b17202 */ /* 0x000fce0000000f00 */
[----:B------:R-:W-:Y:S05]  /*4170*/  WARPSYNC.COLLECTIVE R223, `(.L_x_10895) ;  /* 0x00000000df087348 */ /* 0x000fea0003c00000 */
[----:B------:R0:W1:Y:S02]  /*4180*/  SHFL.DOWN P6, R227, R230, R229, R232 ;  /* 0x080000e5e6e37389 */ /* 0x00006400000c00e8 */
[----:B01----:R-:W-:Y:S01]  /*4190*/  ENDCOLLECTIVE ;  /* 0x000000000000791b */ /* 0x003fe20003800000 */
.L_x_10895:
[----:B------:R-:W-:-:S05]  /*41a0*/  FADD.FTZ R177, R174, R177 ;  /* 0x000000b1aeb17221 */ /* 0x000fca0000010000 */
[----:B------:R-:W-:Y:S02]  /*41b0*/  MOV R230, R177 ;  /* 0x000000b100e67202 */ /* 0x000fe40000000f00 */
[----:B------:R-:W-:-:S07]  /*41c0*/  MOV R179, R227 ;  /* 0x000000e300b37202 */ /* 0x000fce0000000f00 */
[----:B------:R-:W-:Y:S05]  /*41d0*/  WARPSYNC.COLLECTIVE R223, `(.L_x_10896) ;  /* 0x00000000df087348 */ /* 0x000fea0003c00000 */
[----:B------:R0:W1:Y:S02]  /*41e0*/  SHFL.DOWN P6, R227, R230, R229, R232 ;  /* 0x080000e5e6e37389 */ /* 0x00006400000c00e8 */
[----:B01----:R-:W-:Y:S01]  /*41f0*/  ENDCOLLECTIVE ;  /* 0x000000000000791b */ /* 0x003fe20003800000 */
.L_x_10896:
[----:B------:R-:W-:Y:S01]  /*4200*/  FADD.FTZ R179, R176, R179 ;  /* 0x000000b3b0b37221 */ /* 0x000fe20000010000 */
[----:B------:R-:W-:-:S04]  /*4210*/  HFMA2.MMA R229, -RZ, RZ, 0, 5.9604644775390625e-08 ;  /* 0x00000001ffe57435 */ /* 0x000fc800000001ff */
[----:B------:R-:W-:Y:S02]  /*4220*/  MOV R230, R179 ;  /* 0x000000b300e67202 */ /* 0x000fe40000000f00 */
[----:B------:R-:W-:-:S07]  /*4230*/  MOV R178, R227 ;  /* 0x000000e300b27202 */ /* 0x000fce0000000f00 */
[----:B------:R-:W-:Y:S05]  /*4240*/  WARPSYNC.COLLECTIVE R223, `(.L_x_10897) ;  /* 0x00000000df087348 */ /* 0x000fea0003c00000 */
[----:B------:R0:W1:Y:S02]  /*4250*/  SHFL.DOWN P6, R227, R230, R229, R232 ;  /* 0x080000e5e6e37389 */ /* 0x00006400000c00e8 */
[----:B01----:R-:W-:Y:S01]  /*4260*/  ENDCOLLECTIVE ;  /* 0x000000000000791b */ /* 0x003fe20003800000 */
.L_x_10897:
[----:B------:R-:W-:-:S05]  /*4270*/  FADD.FTZ R178, R177, R178 ;  /* 0x000000b2b1b27221 */ /* 0x000fca0000010000 */
[----:B------:R-:W-:Y:S02]  /*4280*/  MOV R230, R178 ;  /* 0x000000b200e67202 */ /* 0x000fe40000000f00 */
[----:B------:R-:W-:-:S07]  /*4290*/  MOV R208, R227 ;  /* 0x000000e300d07202 */ /* 0x000fce0000000f00 */
[----:B------:R-:W-:Y:S05]  /*42a0*/  WARPSYNC.COLLECTIVE R223, `(.L_x_10898) ;  /* 0x00000000df087348 */ /* 0x000fea0003c00000 */
[----:B------:R0:W1:Y:S02]  /*42b0*/  SHFL.DOWN P6, R227, R230, R229, R232 ;  /* 0x080000e5e6e37389 */ /* 0x00006400000c00e8 */
[----:B01----:R-:W-:Y:S01]  /*42c0*/  ENDCOLLECTIVE ;  /* 0x000000000000791b */ /* 0x003fe20003800000 */
.L_x_10898:
[----:B------:R-:W-:Y:S01]  /*42d0*/  MOV R173, R227 ;  /* 0x000000e300ad7202 */ /* 0x000fe20000000f00 */
[----:B------:R-:W-:Y:S06]  /*42e0*/  BRA `(.L_x_10899) ;  /* 0xffffffd800587947 */ /* 0x000fec000383ffff */
.L_x_10900:
        /* <DEDUP_REMOVED lines=9> */
.L_x_11453:


//--------------------- .text._ZN10layer_norm13ln_bwd_kernelINS_13Kernel_traitsIfffffjLj3072ELj1ELj1ELj4ELj16ENS_18Kernel_traits_baseILj3072EfffffjLj128EEEEELb1ELb1ELb0ELb1EEEvNS_9BwdParamsE --------------------------
	.section	.text._ZN10layer_norm13ln_bwd_kernelINS_13Kernel_traitsIfffffjLj3072ELj1ELj1ELj4ELj16ENS_18Kernel_traits_baseILj3072EfffffjLj128EEEEELb1ELb1ELb0ELb1EEEvNS_9BwdParamsE,"ax",@progbits
	.align	128
        .global         _ZN10layer_norm13ln_bwd_kernelINS_13Kernel_traitsIfffffjLj3072ELj1ELj1ELj4ELj16ENS_18Kernel_traits_baseILj3072EfffffjLj128EEEEELb1ELb1ELb0ELb1EEEvNS_9BwdParamsE
        .type           _ZN10layer_norm13ln_bwd_kernelINS_13Kernel_traitsIfffffjLj3072ELj1ELj1ELj4ELj16ENS_18Kernel_traits_baseILj3072EfffffjLj128EEEEELb1ELb1ELb0ELb1EEEvNS_9BwdParamsE,@function
        .size           _ZN10layer_norm13ln_bwd_kernelINS_13Kernel_traitsIfffffjLj3072ELj1ELj1ELj4ELj16ENS_18Kernel_traits_baseILj3072EfffffjLj128EEEEELb1ELb1ELb0ELb1EEEvNS_9BwdParamsE,(.L_x_11454 - _ZN10layer_norm13ln_bwd_kernelINS_13Kernel_traitsIfffffjLj3072ELj1ELj1ELj4ELj16ENS_18Kernel_traits_baseILj3072EfffffjLj128EEEEELb1ELb1ELb0ELb1EEEvNS_9BwdParamsE)
        .other          _ZN10layer_norm13ln_bwd_kernelINS_13Kernel_traitsIfffffjLj3072ELj1ELj1ELj4ELj16ENS_18Kernel_traits_baseILj3072EfffffjLj128EEEEELb1ELb1ELb0ELb1EEEvNS_9BwdParamsE,@"STO_CUDA_ENTRY STV_DEFAULT"
_ZN10layer_norm13ln_bwd_kernelINS_13Kernel_traitsIfffffjLj3072ELj1ELj1ELj4ELj16ENS_18Kernel_traits_baseILj3072EfffffjLj128EEEEELb1ELb1ELb0ELb1EEEvNS_9BwdParamsE:
.text._ZN10layer_norm13ln_bwd_kernelINS_13Kernel_traitsIfffffjLj3072ELj1ELj1ELj4ELj16ENS_18Kernel_traits_baseILj3072EfffffjLj128EEEEELb1ELb1ELb0ELb1EEEvNS_9BwdParamsE:
        /* <DEDUP_REMOVED lines=52> */
.L_x_10901:
        /* <DEDUP_REMOVED lines=60> */
.L_x_10904:
        /* <DEDUP_REMOVED lines=17> */
[----:B------:R-:W1:Y:S01]  /*0810*/  @P1 LDC.64 R188, c[0x0][0x270] ;  /* 0x00009c00ffbc1b82 */ /* 0x000e620000000a00 */
[----:B------:R-:W2:Y:S04]  /*0820*/  LDG.E.128 R132, desc[UR4][R132.64] ;  /* 0x0000000484847981 */ /* 0x000ea8000c1e1d00 */
[----:B------:R0:W2:Y:S01]  /*0830*/  LDG.E R204, desc[UR4][R204.64] ;  /* 0x00000004cccc7981 */ /* 0x0000a2000c1e1900 */
[----:B---3--:R-:W-:-:S02]  /*0840*/  IMAD.WIDE.U32 R112, R218, 0x10, R152 ;  /* 0x00000010da707825 */ /* 0x008fc400078e0098 */
[----:B------:R-:W3:Y:S02]  /*0850*/  LDC.64 R230, c[0x0][0x240] ;  /* 0x00009000ffe67b82 */ /* 0x000ee40000000a00 */
        /* <DEDUP_REMOVED lines=9> */
[----:B------:R-:W-:-:S04]  /*08f0*/  IMAD.WIDE.U32 R124, R209, 0x10, R148 ;  /* 0x00000010d17c7825 */ /* 0x000fc800078e0094 */
[----:B------:R-:W-:Y:S02]  /*0900*/  IMAD.WIDE.U32 R128, R209, 0x10, R152 ;  /* 0x00000010d1807825 */ /* 0x000fe400078e0098 */
[----:B------:R-:W2:Y:S04]  /*0910*/  LDG.E.128 R124, desc[UR4][R124.64] ;  /* 0x000000047c7c7981 */ /* 0x000ea8000c1e1d00 */
[----:B------:R-:W2:Y:S01]  /*0920*/  LDG.E.128 R128, desc[UR4][R128.64] ;  /* 0x0000000480807981 */ /* 0x000ea2000c1e1d00 */
[C---:B0-----:R-:W-:Y:S02]  /*0930*/  IADD3 R205, R218.reuse, 0x200, RZ ;  /* 0x00000200dacd7810 */ /* 0x041fe40007ffe0ff */
[----:B------:R-:W-:-:S03]  /*0940*/  IADD3 R203, R218, 0x280, RZ ;  /* 0x00000280dacb7810 */ /* 0x000fc60007ffe0ff */
[----:B------:R-:W-:-:S04]  /*0950*/  IMAD.WIDE.U32 R140, R205, 0x10, R148 ;  /* 0x00000010cd8c7825 */ /* 0x000fc800078e0094 */
[----:B------:R-:W-:Y:S02]  /*0960*/  IMAD.WIDE.U32 R144, R205, 0x10, R152 ;  /* 0x00000010cd907825 */ /* 0x000fe400078e0098 */
[----:B------:R-:W2:Y:S02]  /*0970*/  LDG.E.128 R140, desc[UR4][R140.64] ;  /* 0x000000048c8c7981 */ /* 0x000ea4000c1e1d00 */
[C---:B------:R-:W-:Y:S02]  /*0980*/  IMAD.WIDE.U32 R148, R203.reuse, 0x10, R148 ;  /* 0x00000010cb947825 */ /* 0x040fe400078e0094 */
[----:B------:R-:W2:Y:S04]  /*0990*/  LDG.E.128 R144, desc[UR4][R144.64] ;  /* 0x0000000490907981 */ /* 0x000ea8000c1e1d00 */
[----:B------:R-:W2:Y:S01]  /*09a0*/  LDG.E.128 R148, desc[UR4][R148.64] ;  /* 0x0000000494947981 */ /* 0x000ea2000c1e1d00 */
[----:B------:R-:W-:-:S06]  /*09b0*/  IMAD.WIDE.U32 R152, R203, 0x10, R152 ;  /* 0x00000010cb987825 */ /* 0x000fcc00078e0098 */
[----:B------:R-:W2:Y:S01]  /*09c0*/  LDG.E.128 R152, desc[UR4][R152.64] ;  /* 0x0000000498987981 */ /* 0x000ea2000c1e1d00 */
[----:B------:R-:W-:-:S04]  /*09d0*/  ISETP.NE.U32.AND P0, PT, R182, RZ, PT ;  /* 0x000000ffb600720c */ /* 0x000fc80003f05070 */
[----:B------:R-:W-:Y:S02]  /*09e0*/  ISETP.NE.AND.EX P0, PT, R183, RZ, PT, P0 ;  /* 0x000000ffb700720c */ /* 0x000fe40003f05300 */
[----:B------:R-:W-:-:S11]  /*09f0*/  ISETP.NE.AND P3, PT, RZ, UR11, PT ;  /* 0x0000000bff007c0c */ /* 0x000fd6000bf65270 */
[----:B------:R-:W0:Y:S01]  /*0a00*/  @P0 LDC.64 R214, c[0x0][0x2c8] ;  /* 0x0000b200ffd60b82 */ /* 0x000e220000000a00 */
[----:B------:R-:W-:Y:S02]  /*0a10*/  SHF.R.S32.HI R206, RZ, 0x1f, R202 ;  /* 0x0000001fffce7819 */ /* 0x000fe400000114ca */
[----:B-1----:R-:W-:-:S05]  /*0a20*/  @P1 LEA R238, P2, R202, R188, 0x2 ;  /* 0x000000bccaee1211 */ /* 0x002fca00078410ff */
[----:B------:R-:W1:Y:S01]  /*0a30*/  @P0 LDC.64 R224, c[0x0][0x2c8] ;  /* 0x0000b200ffe00b82 */ /* 0x000e620000000a00 */
[----:B------:R-:W-:Y:S02]  /*0a40*/  @P1 LEA.HI.X R239, R202, R189, R206, 0x2, P2 ;  /* 0x000000bdcaef1211 */ /* 0x000fe400010f14ce */
[----:B------:R-:W-:-:S05]  /*0a50*/  MOV R189, 0x3f800000 ;  /* 0x3f80000000bd7802 */ /* 0x000fca0000000f00 */
[----:B------:R-:W1:Y:S01]  /*0a60*/  @P0 LDC.64 R228, c[0x0][0x2c8] ;  /* 0x0000b200ffe40b82 */ /* 0x000e620000000a00 */
[--C-:B---3--:R-:W-:Y:S01]  /*0a70*/  IMAD.WIDE.U32 R232, R205, 0x4, R230.reuse ;  /* 0x00000004cde87825 */ /* 0x108fe200078e00e6 */
[----:B-----5:R-:W5:Y:S03]  /*0a80*/  @P1 LDG.E R189, desc[UR4][R238.64] ;  /* 0x00000004eebd1981 */ /* 0x020f66000c1e1900 */
[--C-:B------:R-:W-:Y:S01]  /*0a90*/  IMAD.WIDE.U32 R234, R207, 0x4, R230.reuse ;  /* 0x00000004cfea7825 */ /* 0x100fe200078e00e6 */
[----:B------:R3:W5:Y:S02]  /*0aa0*/  LDG.E R206, desc[UR4][R232.64] ;  /* 0x00000004e8ce7981 */ /* 0x000764000c1e1900 */
[----:B------:R-:W3:Y:S01]  /*0ab0*/  @P0 LDC.64 R226, c[0x0][0x2c8] ;  /* 0x0000b200ffe20b82 */ /* 0x000ee20000000a00 */
[----:B------:R-:W-:Y:S01]  /*0ac0*/  IMAD.WIDE.U32 R236, R209, 0x4, R230 ;  /* 0x00000004d1ec7825 */ /* 0x000fe200078e00e6 */
[----:B------:R2:W5:Y:S03]  /*0ad0*/  LDG.E R208, desc[UR4][R234.64] ;  /* 0x00000004ead07981 */ /* 0x000566000c1e1900 */
[----:B0-----:R-:W-:Y:S01]  /*0ae0*/  @P0 IMAD.WIDE.U32 R214, R203, 0x10, R214 ;  /* 0x00000010cbd60825 */ /* 0x001fe200078e00d6 */
[----:B------:R0:W5:Y:S02]  /*0af0*/  LDG.E R210, desc[UR4][R236.64] ;  /* 0x00000004ecd27981 */ /* 0x000164000c1e1900 */
[----:B------:R-:W0:Y:S02]  /*0b00*/  @P0 LDC.64 R220, c[0x0][0x2c8] ;  /* 0x0000b200ffdc0b82 */ /* 0x000e240000000a00 */
[----:B------:R2:W5:Y:S01]  /*0b10*/  @P0 LDG.E.128 R100, desc[UR4][R214.64] ;  /* 0x00000004d6640981 */ /* 0x000562000c1e1d00 */
[----:B-1----:R-:W-:-:S05]  /*0b20*/  @P0 IMAD.WIDE.U32 R224, R209, 0x10, R224 ;  /* 0x00000010d1e00825 */ /* 0x002fca00078e00e0 */
[----:B------:R-:W1:Y:S01]  /*0b30*/  @P0 LDC.64 R216, c[0x0][0x2c8] ;  /* 0x0000b200ffd80b82 */ /* 0x000e620000000a00 */
[C---:B------:R-:W-:Y:S01]  /*0b40*/  @P0 IMAD.WIDE.U32 R228, R218.reuse, 0x10, R228 ;  /* 0x00000010dae40825 */ /* 0x040fe200078e00e4 */
[----:B------:R2:W5:Y:S03]  /*0b50*/  @P0 LDG.E.128 R88, desc[UR4][R224.64] ;  /* 0x00000004e0580981 */ /* 0x000566000c1e1d00 */
[--C-:B------:R-:W-:Y:S01]  /*0b60*/  IMAD.WIDE.U32 R222, R218, 0x4, R230.reuse ;  /* 0x00000004dade7825 */ /* 0x100fe200078e00e6 */
[----:B------:R2:W5:Y:S03]  /*0b70*/  @P0 LDG.E.128 R80, desc[UR4][R228.64] ;  /* 0x00000004e4500981 */ /* 0x000566000c1e1d00 */
[--C-:B------:R-:W-:Y:S02]  /*0b80*/  IMAD.WIDE.U32 R212, R211, 0x4, R230.reuse ;  /* 0x00000004d3d47825 */ /* 0x100fe400078e00e6 */
[----:B------:R-:W5:Y:S02]  /*0b90*/  LDG.E R223, desc[UR4][R222.64] ;  /* 0x00000004dedf7981 */ /* 0x000f64000c1e1900 */
[----:B------:R-:W-:-:S02]  /*0ba0*/  IMAD.WIDE.U32 R230, R203, 0x4, R230 ;  /* 0x00000004cbe67825 */ /* 0x000fc400078e00e6 */
[----:B------:R-:W5:Y:S02]  /*0bb0*/  LDG.E R212, desc[UR4][R212.64] ;  /* 0x00000004d4d47981 */ /* 0x000f64000c1e1900 */
[----:B---3--:R-:W-:Y:S02]  /*0bc0*/  @P0 IMAD.WIDE.U32 R226, R211, 0x10, R226 ;  /* 0x00000010d3e20825 */ /* 0x008fe400078e00e2 */
[----:B------:R3:W5:Y:S04]  /*0bd0*/  LDG.E R188, desc[UR4][R230.64] ;  /* 0x00000004e6bc7981 */ /* 0x000768000c1e1900 */
[----:B------:R3:W5:Y:S01]  /*0be0*/  @P0 LDG.E.128 R84, desc[UR4][R226.64] ;  /* 0x00000004e2540981 */ /* 0x000762000c1e1d00 */
[----:B0-----:R-:W-:-:S04]  /*0bf0*/  @P0 IMAD.WIDE.U32 R220, R207, 0x10, R220 ;  /* 0x00000010cfdc0825 */ /* 0x001fc800078e00dc */
[----:B-1----:R-:W-:Y:S01]  /*0c00*/  @P0 IMAD.WIDE.U32 R216, R205, 0x10, R216 ;  /* 0x00000010cdd80825 */ /* 0x002fe200078e00d8 */
[----:B------:R0:W5:Y:S04]  /*0c10*/  @P0 LDG.E.128 R92, desc[UR4][R220.64] ;  /* 0x00000004dc5c0981 */ /* 0x000168000c1e1d00 */
[----:B------:R1:W5:Y:S01]  /*0c20*/  @P0 LDG.E.128 R96, desc[UR4][R216.64] ;  /* 0x00000004d8600981 */ /* 0x000362000c1e1d00 */
[----:B------:R-:W-:Y:S01]  /*0c30*/  UMOV UR6, 0xffffffff ;  /* 0xffffffff00067882 */ /* 0x000fe20000000000 */
[----:B------:R-:W-:Y:S02]  /*0c40*/  LOP3.LUT P2, RZ, R0, 0x1f, RZ, 0xc0, !PT ;  /* 0x0000001f00ff7812 */ /* 0x000fe4000784c0ff */
[----:B----4-:R-:W-:-:S05]  /*0c50*/  FSEL R243, R243, RZ, !P3 ;  /* 0x000000fff3f37208 */ /* 0x010fca0005800000 */
[C---:B------:R-:W-:Y:S01]  /*0c60*/  FADD.FTZ R111, -R243.reuse, R111 ;  /* 0x0000006ff36f7221 */ /* 0x040fe20000010100 */
[C---:B------:R-:W-:Y:S01]  /*0c70*/  FADD.FTZ R109, -R243.reuse, R109 ;  /* 0x0000006df36d7221 */ /* 0x040fe20000010100 */
[C---:B--2---:R-:W-:Y:S01]  /*0c80*/  FADD.FTZ R133, -R243.reuse, R133 ;  /* 0x00000085f3857221 */ /* 0x044fe20000010100 */
[C---:B------:R-:W-:Y:S01]  /*0c90*/  FADD.FTZ R233, -R243.reuse, R108 ;  /* 0x0000006cf3e97221 */ /* 0x040fe20000010100 */
[C---:B------:R-:W-:Y:S01]  /*0ca0*/  FMUL.FTZ R239, R204.reuse, R111 ;  /* 0x0000006fccef7220 */ /* 0x040fe20000410000 */
[C---:B------:R-:W-:Y:S01]  /*0cb0*/  FADD.FTZ R111, -R243.reuse, R135 ;  /* 0x00000087f36f7221 */ /* 0x040fe20000010100 */
[C---:B------:R-:W-:Y:S01]  /*0cc0*/  FMUL.FTZ R235, R204.reuse, R109 ;  /* 0x0000006dcceb7220 */ /* 0x040fe20000410000 */
[C---:B------:R-:W-:Y:S01]  /*0cd0*/  FMUL.FTZ R135, R204.reuse, R133 ;  /* 0x00000085cc877220 */ /* 0x040fe20000410000 */
[----:B------:R-:W-:Y:S01]  /*0ce0*/  FADD.FTZ R109, -R243, R134 ;  /* 0x00000086f36d7221 */ /* 0x000fe20000010100 */
[----:B------:R-:W-:Y:S01]  /*0cf0*/  FMUL.FTZ R233, R204, R233 ;  /* 0x000000e9cce97220 */ /* 0x000fe20000410000 */
[----:B------:R-:W-:Y:S01]  /*0d00*/  FMUL.FTZ R236, R76, R112 ;  /* 0x000000704cec7220 */ /* 0x000fe20000410000 */
[----:B------:R-:W-:Y:S01]  /*0d10*/  FMUL.FTZ R238, R77, R113 ;  /* 0x000000714dee7220 */ /* 0x000fe20000410000 */
[C---:B------:R-:W-:Y:S01]  /*0d20*/  FADD.FTZ R30, R137.reuse, R30 ;  /* 0x0000001e891e7221 */ /* 0x040fe20000010000 */
[----:B------:R-:W-:Y:S01]  /*0d30*/  FFMA.FTZ R172, R137, R135, R172 ;  /* 0x0000008789ac7223 */ /* 0x000fe200000100ac */
[----:B------:R-:W-:Y:S01]  /*0d40*/  FMUL.FTZ R214, R65, R137 ;  /* 0x0000008941d67220 */ /* 0x000fe20000410000 */
[----:B------:R-:W-:Y:S01]  /*0d50*/  FMUL.FTZ R137, R204, R109 ;  /* 0x0000006dcc897220 */ /* 0x000fe20000410000 */
        /* <DEDUP_REMOVED lines=8> */
[----:B------:R-:W-:Y:S01]  /*0de0*/  FADD.FTZ R109, R109, R240 ;  /* 0x000000f06d6d7221 */ /* 0x000fe20000010000 */
[----:B------:R-:W-:Y:S01]  /*0df0*/  FADD.FTZ R225, -R243, R116 ;  /* 0x00000074f3e17221 */ /* 0x000fe20000010100 */
[----:B------:R-:W-:Y:S01]  /*0e00*/  FFMA.FTZ R108, R237, R240, R108 ;  /* 0x000000f0ed6c7223 */ /* 0x000fe2000001006c */
[----:B------:R-:W-:Y:S01]  /*0e10*/  FMUL.FTZ R228, R72, R120 ;  /* 0x0000007848e47220 */ /* 0x000fe20000410000 */
[----:B------:R-:W-:Y:S01]  /*0e20*/  FADD.FTZ R109, R109, R242 ;  /* 0x000000f26d6d7221 */ /* 0x000fe20000010000 */
[----:B------:R-:W-:Y:S01]  /*0e30*/  FADD.FTZ R117, -R243, R117 ;  /* 0x00000075f3757221 */ /* 0x000fe20000010100 */
[C---:B------:R-:W-:Y:S01]  /*0e40*/  FMUL.FTZ R225, R204.reuse, R225 ;  /* 0x000000e1cce17220 */ /* 0x040fe20000410000 */
[----:B------:R-:W-:Y:S01]  /*0e50*/  FFMA.FTZ R108, R239, R242, R108 ;  /* 0x000000f2ef6c7223 */ /* 0x000fe2000001006c */
[----:B---3--:R-:W-:Y:S01]  /*0e60*/  FMUL.FTZ R230, R73, R121 ;  /* 0x0000007949e67220 */ /* 0x008fe20000410000 */
        /* <DEDUP_REMOVED lines=14> */
[----:B0-----:R-:W-:Y:S01]  /*0f50*/  FMUL.FTZ R220, R68, R128 ;  /* 0x0000008044dc7220 */ /* 0x001fe20000410000 */
[----:B------:R-:W-:Y:S01]  /*0f60*/  FADD.FTZ R109, R109, R234 ;  /* 0x000000ea6d6d7221 */ /* 0x000fe20000010000 */
[----:B------:R-:W-:Y:S01]  /*0f70*/  FADD.FTZ R125, -R243, R125 ;  /* 0x0000007df37d7221 */ /* 0x000fe20000010100 */
[C---:B------:R-:W-:Y:S01]  /*0f80*/  FMUL.FTZ R215, R204.reuse, R215 ;  /* 0x000000d7ccd77220 */ /* 0x040fe20000410000 */
[----:B------:R-:W-:Y:S01]  /*0f90*/  FFMA.FTZ R108, R231, R234, R108 ;  /* 0x000000eae76c7223 */ /* 0x000fe2000001006c */
[----:B------:R-:W-:Y:S01]  /*0fa0*/  FMUL.FTZ R222, R69, R129 ;  /* 0x0000008145de7220 */ /* 0x000fe20000410000 */
[----:B------:R-:W-:Y:S01]  /*0fb0*/  FADD.FTZ R109, R109, R220 ;  /* 0x000000dc6d6d7221 */ /* 0x000fe20000010000 */
[----:B------:R-:W-:Y:S01]  /*0fc0*/  FADD.FTZ R219, -R243, R126 ;  /* 0x0000007ef3db7221 */ /* 0x000fe20000010100 */
[----:B-1----:R-:W-:Y:S01]  /*0fd0*/  FMUL.FTZ R217, R204, R125 ;  /* 0x0000007dccd97220 */ /* 0x002fe20000410000 */
[----:B------:R-:W-:Y:S01]  /*0fe0*/  FFMA.FTZ R108, R215, R220, R108 ;  /* 0x000000dcd76c7223 */ /* 0x000fe2000001006c */
[----:B------:R-:W-:Y:S01]  /*0ff0*/  FADD.FTZ R213, -R243, R132 ;  /* 0x00000084f3d57221 */ /* 0x000fe20000010100 */
[----:B------:R-:W-:Y:S01]  /*1000*/  FMUL.FTZ R224, R70, R130 ;  /* 0x0000008246e07220 */ /* 0x000fe20000410000 */
[----:B------:R-:W-:Y:S01]  /*1010*/  FADD.FTZ R109, R109, R222 ;  /* 0x000000de6d6d7221 */ /* 0x000fe20000010000 */
[----:B------:R-:W-:Y:S01]  /*1020*/  FADD.FTZ R127, -R243, R127 ;  /* 0x0000007ff37f7221 */ /* 0x000fe20000010100 */
[C---:B------:R-:W-:Y:S01]  /*1030*/  FMUL.FTZ R219, R204.reuse, R219 ;  /* 0x000000dbccdb7220 */ /* 0x040fe20000410000 */
        /* <DEDUP_REMOVED lines=11> */
[----:B------:R-:W-:-:S02]  /*10f0*/  FADD.FTZ R29, R138, R29 ;  /* 0x0000001d8a1d7221 */ /* 0x000fc40000010000 */
[----:B------:R-:W-:Y:S01]  /*1100*/  FADD.FTZ R109, R109, R136 ;  /* 0x000000886d6d7221 */ /* 0x000fe20000010000 */
[----:B------:R-:W-:Y:S01]  /*1110*/  FFMA.FTZ R108, R213, R136, R108 ;  /* 0x00000088d56c7223 */ /* 0x000fe2000001006c */
[----:B------:R-:W-:Y:S01]  /*1120*/  FFMA.FTZ R169, R138, R137, R169 ;  /* 0x000000898aa97223 */ /* 0x000fe200000100a9 */
[----:B------:R-:W-:Y:S01]  /*1130*/  FMUL.FTZ R216, R66, R138 ;  /* 0x0000008a42d87220 */ /* 0x000fe20000410000 */
[C---:B------:R-:W-:Y:S01]  /*1140*/  FMUL.FTZ R138, R204.reuse, R111 ;  /* 0x0000006fcc8a7220 */ /* 0x040fe20000410000 */
[----:B------:R-:W-:Y:S01]  /*1150*/  FADD.FTZ R109, R109, R214 ;  /* 0x000000d66d6d7221 */ /* 0x000fe20000010000 */
[----:B------:R-:W-:Y:S01]  /*1160*/  FFMA.FTZ R108, R135, R214, R108 ;  /* 0x000000d6876c7223 */ /* 0x000fe2000001006c */
[C---:B------:R-:W-:Y:S01]  /*1170*/  FADD.FTZ R28, R139.reuse, R28 ;  /* 0x0000001c8b1c7221 */ /* 0x040fe20000010000 */
[----:B------:R-:W-:Y:S01]  /*1180*/  FFMA.FTZ R170, R139, R138, R170 ;  /* 0x0000008a8baa7223 */ /* 0x000fe200000100aa */
[----:B------:R-:W-:Y:S01]  /*1190*/  FADD.FTZ R141, -R243, R141 ;  /* 0x0000008df38d7221 */ /* 0x000fe20000010100 */
[----:B------:R-:W-:Y:S01]  /*11a0*/  FMUL.FTZ R139, R67, R139 ;  /* 0x0000008b438b7220 */ /* 0x000fe20000410000 */
[----:B------:R-:W-:Y:S01]  /*11b0*/  FADD.FTZ R110, R109, R216 ;  /* 0x000000d86d6e7221 */ /* 0x000fe20000010000 */
[----:B------:R-:W-:Y:S01]  /*11c0*/  FADD.FTZ R111, -R243, R140 ;  /* 0x0000008cf36f7221 */ /* 0x000fe20000010100 */
[----:B------:R-:W-:Y:S01]  /*11d0*/  FFMA.FTZ R109, R137, R216, R108 ;  /* 0x000000d8896d7223 */ /* 0x000fe2000001006c */
[C---:B------:R-:W-:Y:S01]  /*11e0*/  FADD.FTZ R156, R131.reuse, R156 ;  /* 0x0000009c839c7221 */ /* 0x040fe20000010000 */
[----:B------:R-:W-:Y:S01]  /*11f0*/  FFMA.FTZ R174, R131, R221, R174 ;  /* 0x000000dd83ae7223 */ /* 0x000fe200000100ae */
[C---:B------:R-:W-:Y:S01]  /*1200*/  FADD.FTZ R133, -R243.reuse, R142 ;  /* 0x0000008ef3857221 */ /* 0x040fe20000010100 */
[----:B------:R-:W-:Y:S01]  /*1210*/  FMUL.FTZ R132, R204, R141 ;  /* 0x0000008dcc847220 */ /* 0x000fe20000410000 */
[C---:B------:R-:W-:Y:S01]  /*1220*/  FADD.FTZ R157, R130.reuse, R157 ;  /* 0x0000009d829d7221 */ /* 0x040fe20000010000 */
[----:B------:R-:W-:Y:S01]  /*1230*/  FFMA.FTZ R173, R130, R219, R173 ;  /* 0x000000db82ad7223 */ /* 0x000fe200000100ad */
        /* <DEDUP_REMOVED lines=14> */
[C---:B------:R-:W-:Y:S01]  /*1320*/  FMUL.FTZ R134, R204.reuse, R143 ;  /* 0x0000008fcc867220 */ /* 0x040fe20000410000 */
[----:B------:R-:W-:Y:S01]  /*1330*/  FMUL.FTZ R124, R204, R111 ;  /* 0x0000006fcc7c7220 */ /* 0x000fe20000410000 */
[----:B------:R-:W-:Y:S01]  /*1340*/  FMUL.FTZ R146, R62, R146 ;  /* 0x000000923e927220 */ /* 0x000fe20000410000 */
[----:B------:R-:W-:Y:S01]  /*1350*/  FADD.FTZ R111, R108, R145 ;  /* 0x000000916c6f7221 */ /* 0x000fe20000010000 */
[----:B------:R-:W-:Y:S01]  /*1360*/  FFMA.FTZ R108, R132, R145, R109 ;  /* 0x00000091846c7223 */ /* 0x000fe2000001006d */
[C---:B------:R-:W-:Y:S01]  /*1370*/  FADD.FTZ R24, R147.reuse, R24 ;  /* 0x0000001893187221 */ /* 0x040fe20000010000 */
        /* <DEDUP_REMOVED lines=73> */
.L_x_10915:
[----:B------:R-:W3:Y:S01]  /*1810*/  S2R R113, SR_CgaCtaId ;  /* 0x0000000000717919 */ /* 0x000ee20000008800 */
[----:B------:R-:W-:Y:S01]  /*1820*/  LOP3.LUT P4, RZ, R241, 0xff, RZ, 0xc0, !PT ;  /* 0x000000fff1ff7812 */ /* 0x000fe2000788c0ff */
[----:B------:R-:W0:Y:S01]  /*1830*/  LDC.64 R244, c[0x0][0x220] ;  /* 0x00008800fff47b82 */ /* 0x000e220000000a00 */
[----:B------:R-:W-:Y:S01]  /*1840*/  PLOP3.LUT P0, PT, PT, PT, PT, 0x80, 0x0 ;  /* 0x000000000000781c */ /* 0x000fe20003f0f070 */
[----:B--2---:R-:W-:Y:S01]  /*1850*/  FADD.FTZ R121, R108, R121 ;  /* 0x000000796c797221 */ /* 0x004fe20000010000 */
[----:B------:R-:W-:Y:S01]  /*1860*/  @!P2 PLOP3.LUT P0, PT, P4, PT, PT, 0x80, 0x0 ;  /* 0x000000000000a81c */ /* 0x000fe2000270f070 */
[----:B-1----:R-:W-:Y:S01]  /*1870*/  FADD.FTZ R120, R111, R120 ;  /* 0x000000786f787221 */ /* 0x002fe20000010000 */
[----:B------:R-:W-:Y:S01]  /*1880*/  SHF.R.U32.HI R112, RZ, 0x5, R0 ;  /* 0x00000005ff707819 */ /* 0x000fe20000011600 */
[----:B------:R-:W-:Y:S05]  /*1890*/  WARPSYNC.ALL ;  /* 0x0000000000007948 */ /* 0x000fea0003800000 */
[----:B------:R-:W-:Y:S01]  /*18a0*/  @!P2 LOP3.LUT R109, R112, 0x7fffffc, RZ, 0xc0, !PT ;  /* 0x07fffffc706da812 */ /* 0x000fe200078ec0ff */
[----:B------:R-:W1:Y:S01]  /*18b0*/  LDC.64 R148, c[0x0][0x2f8] ;  /* 0x0000be00ff947b82 */ /* 0x000e620000000a00 */
[----:B------:R-:W-:-:S03]  /*18c0*/  MOV R110, 0x400 ;  /* 0x00000400006e7802 */ /* 0x000fc60000000f00 */
[----:B------:R-:W-:Y:S02]  /*18d0*/  @!P0 IADD3 R109, R109, 0x4, RZ ;  /* 0x000000046d6d8810 */ /* 0x000fe40007ffe0ff */
[----:B---3--:R-:W-:Y:S02]  /*18e0*/  LEA R113, R113, R110, 0x18 ;  /* 0x0000006e71717211 */ /* 0x008fe400078ec0ff */
[----:B------:R-:W-:Y:S01]  /*18f0*/  @!P2 LOP3.LUT R110, R109, 0x3, R112, 0xf8, !PT ;  /* 0x000000036d6ea812 */ /* 0x000fe200078ef870 */
[----:B0-----:R-:W-:-:S03]  /*1900*/  IMAD.WIDE.U32 R108, R218, 0x10, R244 ;  /* 0x00000010da6c7825 */ /* 0x001fc600078e00f4 */
[----:B------:R-:W-:-:S05]  /*1910*/  @!P2 LEA R122, R110, R113, 0x3 ;  /* 0x000000716e7aa211 */ /* 0x000fca00078e18ff */
[----:B------:R-:W-:Y:S01]  /*1920*/  @!P2 STS.64 [R122+0x3000], R120 ;  /* 0x003000787a00a388 */ /* 0x000fe20000000a00 */
[----:B------:R-:W-:Y:S06]  /*1930*/  BAR.SYNC.DEFER_BLOCKING 0x0 ;  /* 0x0000000000007b1d */ /* 0x000fec0000010000 */
[----:B------:R-:W2:Y:S01]  /*1940*/  LDG.E.128 R108, desc[UR4][R108.64] ;  /* 0x000000046c6c7981 */ /* 0x000ea2000c1e1d00 */
[----:B------:R-:W-:Y:S01]  /*1950*/  LOP3.LUT R112, R112, 0x7fffffc, RZ, 0xc0, !PT ;  /* 0x07fffffc70707812 */ /* 0x000fe200078ec0ff */
[----:B-1----:R-:W-:Y:S01]  /*1960*/  IMAD.WIDE.U32 R148, R218, 0x10, R148 ;  /* 0x00000010da947825 */ /* 0x002fe200078e0094 */
[----:B------:R-:W-:-:S02]  /*1970*/  ISETP.NE.U32.AND P0, PT, R182, RZ, PT ;  /* 0x000000ffb600720c */ /* 0x000fc40003f05070 */
[----:B------:R-:W-:Y:S02]  /*1980*/  @!P4 IADD3 R112, R112, 0x4, RZ ;  /* 0x000000047070c810 */ /* 0x000fe40007ffe0ff */
[----:B------:R-:W-:Y:S02]  /*1990*/  ISETP.NE.U32.AND P2, PT, RZ, UR14, PT ;  /* 0x0000000eff007c0c */ /* 0x000fe4000bf45070 */
[----:B------:R-:W-:Y:S02]  /*19a0*/  LEA R123, R112, R113, 0x3 ;  /* 0x00000071707b7211 */ /* 0x000fe400078e18ff */
[----:B------:R-:W-:Y:S02]  /*19b0*/  ISETP.NE.AND.EX P0, PT, R183, RZ, PT, P0 ;  /* 0x000000ffb700720c */ /* 0x000fe40003f05300 */
[----:B------:R-:W-:Y:S01]  /*19c0*/  ISETP.NE.AND.EX P2, PT, RZ, UR15, PT, P2 ;  /* 0x0000000fff007c0c */ /* 0x000fe2000bf45320 */
[----:B------:R-:W0:Y:S01]  /*19d0*/  LDS.128 R112, [R123+0x3000] ;  /* 0x003000007b707984 */ /* 0x000e220000000c00 */
[----:B-----5:R-:W-:-:S02]  /*19e0*/  LOP3.LUT P5, RZ, R223, 0xff, RZ, 0xc0, !PT ;  /* 0x000000ffdfff7812 */ /* 0x020fc400078ac0ff */
[----:B------:R-:W-:Y:S01]  /*19f0*/  LOP3.LUT P6, RZ, R223, 0xff00, RZ, 0xc0, !PT ;  /* 0x0000ff00dfff7812 */ /* 0x000fe200078cc0ff */
[----:B------:R-:W1:Y:S08]  /*1a00*/  LDS.128 R116, [R123+0x3010] ;  /* 0x003010007b747984 */ /* 0x000e700000000c00 */
[----:B------:R-:W3:Y:S01]  /*1a10*/  @P2 LDC.64 R182, c[0x0][0x308] ;  /* 0x0000c200ffb62b82 */ /* 0x000ee20000000a00 */
        /* <DEDUP_REMOVED lines=9> */
[----:B------:R-:W-:Y:S02]  /*1ab0*/  FMUL.FTZ R141, R112, UR12 ;  /* 0x0000000c708d7c20 */ /* 0x000fe40008410000 */
[----:B------:R-:W0:Y:S02]  /*1ac0*/  @P2 LDC.64 R112, c[0x0][0x308] ;  /* 0x0000c200ff702b82 */ /* 0x000e240000000a00 */
        /* <DEDUP_REMOVED lines=18> */
[-C--:B------:R-:W-:Y:S01]  /*1bf0*/  FMUL.FTZ R114, R233, R189.reuse ;  /* 0x000000bde9727220 */ /* 0x080fe20000410000 */
[----:B------:R-:W-:Y:S01]  /*1c00*/  FMUL.FTZ R116, R118, R189 ;  /* 0x000000bd76747220 */ /* 0x000fe20000410000 */
[----:B------:R-:W-:-:S02]  /*1c10*/  ISETP.NE.AND.EX P3, PT, RZ, UR15, PT, P3 ;  /* 0x0000000fff007c0c */ /* 0x000fc4000bf65330 */
[----:B------:R-:W-:Y:S01]  /*1c20*/  FMUL.FTZ R115, R114, UR13 ;  /* 0x0000000d72737c20 */ /* 0x000fe20008410000 */
[----:B------:R-:W-:-:S03]  /*1c30*/  FMUL.FTZ R114, R116, UR13 ;  /* 0x0000000d74727c20 */ /* 0x000fc60008410000 */
[----:B------:R-:W-:Y:S01]  /*1c40*/  FMUL.FTZ R116, R52, R115 ;  /* 0x0000007334747220 */ /* 0x000fe20000410000 */
[----:B------:R-:W-:-:S04]  /*1c50*/  FMUL.FTZ R117, R53, R114 ;  /* 0x0000007235757220 */ /* 0x000fc80000410000 */
[----:B------:R-:W-:Y:S02]  /*1c60*/  SEL R116, R116, RZ, P5 ;  /* 0x000000ff74747207 */ /* 0x000fe40002800000 */
[----:B------:R-:W-:Y:S01]  /*1c70*/  SEL R117, R117, RZ, P6 ;  /* 0x000000ff75757207 */ /* 0x000fe20003000000 */
[----:B--2---:R-:W-:Y:S01]  /*1c80*/  FMUL.FTZ R109, R109, R114 ;  /* 0x000000726d6d7220 */ /* 0x004fe20000410000 */
[----:B------:R-:W-:Y:S01]  /*1c90*/  FMUL.FTZ R108, R115, R108 ;  /* 0x0000006c736c7220 */ /* 0x000fe20000410000 */
[-C--:B------:R-:W-:Y:S01]  /*1ca0*/  FMUL.FTZ R114, R237, R189.reuse ;  /* 0x000000bded727220 */ /* 0x080fe20000410000 */
[----:B------:R-:W-:Y:S02]  /*1cb0*/  FMUL.FTZ R115, R120, R189 ;  /* 0x000000bd78737220 */ /* 0x000fe40000410000 */
[----:B------:R-:W-:Y:S01]  /*1cc0*/  FSEL R142, R109, RZ, P6 ;  /* 0x000000ff6d8e7208 */ /* 0x000fe20003000000 */
[----:B------:R-:W-:Y:S01]  /*1cd0*/  FMUL.FTZ R151, R114, UR13 ;  /* 0x0000000d72977c20 */ /* 0x000fe20008410000 */
[----:B------:R-:W-:Y:S01]  /*1ce0*/  FMUL.FTZ R144, R115, UR13 ;  /* 0x0000000d73907c20 */ /* 0x000fe20008410000 */
[----:B------:R-:W-:Y:S01]  /*1cf0*/  FSEL R143, R108, RZ, P5 ;  /* 0x000000ff6c8f7208 */ /* 0x000fe20002800000 */
[----:B0-----:R-:W-:-:S04]  /*1d00*/  @P2 IMAD.WIDE.U32 R108, R218, 0x10, R112 ;  /* 0x00000010da6c2825 */ /* 0x001fc800078e0070 */
[----:B------:R-:W-:Y:S01]  /*1d10*/  FMUL.FTZ R119, R54, R151 ;  /* 0x0000009736777220 */ /* 0x000fe20000410000 */
[----:B------:R-:W-:Y:S01]  /*1d20*/  LOP3.LUT P5, RZ, R223, 0xff0000, RZ, 0xc0, !PT ;  /* 0x00ff0000dfff7812 */ /* 0x000fe200078ac0ff */
[----:B------:R-:W-:Y:S01]  /*1d30*/  FMUL.FTZ R121, R55, R144 ;  /* 0x0000009037797220 */ /* 0x000fe20000410000 */
[----:B------:R-:W-:Y:S02]  /*1d40*/  LOP3.LUT P6, RZ, R223, 0xff000000, RZ, 0xc0, !PT ;  /* 0xff000000dfff7812 */ /* 0x000fe400078cc0ff */
[----:B------:R-:W-:Y:S02]  /*1d50*/  SEL R113, R118, R105, P3 ;  /* 0x0000006976717207 */ /* 0x000fe40001800000 */
[----:B------:R-:W-:Y:S02]  /*1d60*/  SEL R118, R119, RZ, P5 ;  /* 0x000000ff77767207 */ /* 0x000fe40002800000 */
[----:B------:R-:W-:Y:S02]  /*1d70*/  SEL R112, R233, R104, P3 ;  /* 0x00000068e9707207 */ /* 0x000fe40001800000 */
[----:B------:R-:W-:-:S02]  /*1d80*/  SEL R114, R237, R106, P3 ;  /* 0x0000006aed727207 */ /* 0x000fc40001800000 */
[----:B------:R-:W-:Y:S02]  /*1d90*/  SEL R115, R120, R107, P3 ;  /* 0x0000006b78737207 */ /* 0x000fe40001800000 */
[----:B------:R-:W-:Y:S01]  /*1da0*/  SEL R119, R121, RZ, P6 ;  /* 0x000000ff79777207 */ /* 0x000fe20003000000 */
[----:B------:R-:W-:Y:S02]  /*1db0*/  IMAD.WIDE.U32 R120, R211, 0x10, R244 ;  /* 0x00000010d3787825 */ /* 0x000fe400078e00f4 */
[----:B------:R0:W-:Y:S04]  /*1dc0*/  @P2 STG.E.128 desc[UR4][R108.64], R112 ;  /* 0x000000706c002986 */ /* 0x0001e8000c101d04 */
        /* <DEDUP_REMOVED lines=9> */
[----:B------:R-:W-:Y:S01]  /*1e60*/  FMUL.FTZ R110, R110, R151 ;  /* 0x000000976e6e7220 */ /* 0x000fe20000410000 */
[C---:B------:R-:W-:Y:S01]  /*1e70*/  FMUL.FTZ R225, R204.reuse, R225 ;  /* 0x000000e1cce17220 */ /* 0x040fe20000410000 */
[----:B0-----:R-:W-:Y:S01]  /*1e80*/  FMUL.FTZ R114, R204, R227 ;  /* 0x000000e3cc727220 */ /* 0x001fe20000410000 */
[----:B------:R-:W-:Y:S01]  /*1e90*/  FADD.FTZ R231, R234, -R231 ;  /* 0x800000e7eae77221 */ /* 0x000fe20000010000 */
[----:B------:R-:W-:Y:S01]  /*1ea0*/  FMUL.FTZ R229, R204, R229 ;  /* 0x000000e5cce57220 */ /* 0x000fe20000410000 */
[----:B------:R-:W-:Y:S01]  /*1eb0*/  @P0 FADD.FTZ R225, R84, R225 ;  /* 0x000000e154e10221 */ /* 0x000fe20000010000 */
[----:B------:R-:W-:Y:S01]  /*1ec0*/  @P0 FADD.FTZ R114, R85, R114 ;  /* 0x0000007255720221 */ /* 0x000fe20000010000 */
[----:B-1----:R-:W-:Y:S01]  /*1ed0*/  FMUL.FTZ R116, R204, R231 ;  /* 0x000000e7cc747220 */ /* 0x002fe20000410000 */
[----:B------:R-:W-:Y:S01]  /*1ee0*/  FSEL R149, R110, RZ, P5 ;  /* 0x000000ff6e957208 */ /* 0x000fe20002800000 */
[-C--:B------:R-:W-:Y:S01]  /*1ef0*/  FMUL.FTZ R108, R225, R189.reuse ;  /* 0x000000bde16c7220 */ /* 0x080fe20000410000 */
[----:B------:R-:W-:Y:S01]  /*1f00*/  FMUL.FTZ R110, R114, R189 ;  /* 0x000000bd726e7220 */ /* 0x000fe20000410000 */
[----:B------:R-:W-:Y:S01]  /*1f10*/  @P0 FADD.FTZ R229, R86, R229 ;  /* 0x000000e556e50221 */ /* 0x000fe20000010000 */
[----:B------:R-:W-:Y:S01]  /*1f20*/  @P0 FADD.FTZ R116, R87, R116 ;  /* 0x0000007457740221 */ /* 0x000fe20000010000 */
[----:B------:R-:W-:Y:S01]  /*1f30*/  FMUL.FTZ R109, R108, UR13 ;  /* 0x0000000d6c6d7c20 */ /* 0x000fe20008410000 */
[----:B------:R-:W-:Y:S01]  /*1f40*/  FMUL.FTZ R144, R111, R144 ;  /* 0x000000906f907220 */ /* 0x000fe20000410000 */
[----:B------:R-:W-:Y:S01]  /*1f50*/  FMUL.FTZ R110, R110, UR13 ;  /* 0x0000000d6e6e7c20 */ /* 0x000fe20008410000 */
[----:B------:R-:W-:Y:S01]  /*1f60*/  LOP3.LUT P5, RZ, R212, 0xff, RZ, 0xc0, !PT ;  /* 0x000000ffd4ff7812 */ /* 0x000fe200078ac0ff */
[----:B------:R-:W-:Y:S01]  /*1f70*/  FMUL.FTZ R112, R48, R109 ;  /* 0x0000006d30707220 */ /* 0x000fe20000410000 */
[----:B------:R-:W-:Y:S01]  /*1f80*/  FMUL.FTZ R108, R229, R189 ;  /* 0x000000bde56c7220 */ /* 0x000fe20000410000 */
[----:B------:R-:W-:Y:S01]  /*1f90*/  FSEL R144, R144, RZ, P6 ;  /* 0x000000ff90907208 */ /* 0x000fe20003000000 */
[----:B------:R-:W-:Y:S01]  /*1fa0*/  FMUL.FTZ R113, R49, R110 ;  /* 0x0000006e31717220 */ /* 0x000fe20000410000 */
[----:B------:R-:W-:Y:S01]  /*1fb0*/  LOP3.LUT P6, RZ, R212, 0xff00, RZ, 0xc0, !PT ;  /* 0x0000ff00d4ff7812 */ /* 0x000fe200078cc0ff */
[----:B------:R-:W-:Y:S01]  /*1fc0*/  FMUL.FTZ R155, R108, UR13 ;  /* 0x0000000d6c9b7c20 */ /* 0x000fe20008410000 */
[----:B------:R-:W-:Y:S01]  /*1fd0*/  SEL R112, R112, RZ, P5 ;  /* 0x000000ff70707207 */ /* 0x000fe20002800000 */
[----:B---3--:R-:W-:Y:S01]  /*1fe0*/  @P2 IMAD.WIDE.U32 R182, R211, 0x10, R182 ;  /* 0x00000010d3b62825 */ /* 0x008fe200078e00b6 */
[----:B------:R-:W-:-:S03]  /*1ff0*/  SEL R113, R113, RZ, P6 ;  /* 0x000000ff71717207 */ /* 0x000fc60003000000 */
[----:B------:R-:W-:Y:S01]  /*2000*/  FMUL.FTZ R115, R50, R155 ;  /* 0x0000009b32737220 */ /* 0x000fe20000410000 */
[----:B------:R-:W-:Y:S02]  /*2010*/  SEL R108, R225, R104, P3 ;  /* 0x00000068e16c7207 */ /* 0x000fe40001800000 */
[C---:B------:R-:W-:Y:S01]  /*2020*/  SEL R111, R116.reuse, R107, P3 ;  /* 0x0000006b746f7207 */ /* 0x040fe20001800000 */
[----:B--2---:R-:W-:Y:S01]  /*2030*/  FMUL.FTZ R120, R109, R120 ;  /* 0x000000786d787220 */ /* 0x004fe20000410000 */
[----:B------:R-:W-:Y:S01]  /*2040*/  FMUL.FTZ R109, R116, R189 ;  /* 0x000000bd746d7220 */ /* 0x000fe20000410000 */
[----:B------:R-:W-:Y:S01]  /*2050*/  FMUL.FTZ R121, R121, R110 ;  /* 0x0000006e79797220 */ /* 0x000fe20000410000 */
[----:B------:R-:W-:Y:S02]  /*2060*/  SEL R110, R229, R106, P3 ;  /* 0x0000006ae56e7207 */ /* 0x000fe40001800000 */
[----:B------:R-:W-:Y:S01]  /*2070*/  FSEL R151, R120, RZ, P5 ;  /* 0x000000ff78977208 */ /* 0x000fe20002800000 */
[----:B------:R-:W-:Y:S01]  /*2080*/  FMUL.FTZ R150, R109, UR13 ;  /* 0x0000000d6d967c20 */ /* 0x000fe20008410000 */
[----:B------:R-:W-:-:S02]  /*2090*/  LEA R120, P5, R211, UR16, 0x4 ;  /* 0x00000010d3787c11 */ /* 0x000fc4000f8a20ff */
[----:B------:R-:W-:Y:S01]  /*20a0*/  FSEL R148, R121, RZ, P6 ;  /* 0x000000ff79947208 */ /* 0x000fe20003000000 */
[----:B------:R-:W-:Y:S01]  /*20b0*/  FMUL.FTZ R117, R51, R150 ;  /* 0x0000009633757220 */ /* 0x000fe20000410000 */
[C---:B------:R-:W-:Y:S02]  /*20c0*/  LOP3.LUT P6, RZ, R212.reuse, 0xff0000, RZ, 0xc0, !PT ;  /* 0x00ff0000d4ff7812 */ /* 0x040fe400078cc0ff */
[----:B------:R-:W-:Y:S02]  /*20d0*/  LEA.HI.X R121, R211, UR17, RZ, 0x4, P5 ;  /* 0x00000011d3797c11 */ /* 0x000fe4000a8f24ff */
[----:B------:R-:W-:Y:S02]  /*20e0*/  LOP3.LUT P5, RZ, R212, 0xff000000, RZ, 0xc0, !PT ;  /* 0xff000000d4ff7812 */ /* 0x000fe400078ac0ff */
[----:B------:R-:W-:Y:S02]  /*20f0*/  SEL R109, R114, R105, P3 ;  /* 0x00000069726d7207 */ /* 0x000fe40001800000 */
[----:B------:R-:W-:-:S02]  /*2100*/  SEL R114, R115, RZ, P6 ;  /* 0x000000ff73727207 */ /* 0x000fc40003000000 */
[----:B------:R-:W-:Y:S01]  /*2110*/  SEL R115, R117, RZ, P5 ;  /* 0x000000ff75737207 */ /* 0x000fe20002800000 */
[----:B------:R-:W-:Y:S01]  /*2120*/  IMAD.WIDE.U32 R116, R209, 0x10, R244 ;  /* 0x00000010d1747825 */ /* 0x000fe200078e00f4 */
        /* <DEDUP_REMOVED lines=9> */
[----:B------:R-:W-:Y:S01]  /*21c0*/  FMUL.FTZ R155, R122, R155 ;  /* 0x0000009b7a9b7220 */ /* 0x000fe20000410000 */
[----:B------:R-:W-:Y:S01]  /*21d0*/  FADD.FTZ R219, R224, -R219 ;  /* 0x800000dbe0db7221 */ /* 0x000fe20000010000 */
[C---:B------:R-:W-:Y:S01]  /*21e0*/  FMUL.FTZ R215, R204.reuse, R215 ;  /* 0x000000d7ccd77220 */ /* 0x040fe20000410000 */
[----:B0-----:R-:W-:Y:S01]  /*21f0*/  FMUL.FTZ R110, R204, R217 ;  /* 0x000000d9cc6e7220 */ /* 0x001fe20000410000 */
[----:B------:R-:W-:Y:S01]  /*2200*/  FADD.FTZ R221, R226, -R221 ;  /* 0x800000dde2dd7221 */ /* 0x000fe20000010000 */
[----:B------:R-:W0:Y:S01]  /*2210*/  @P2 LDC.64 R182, c[0x0][0x308] ;  /* 0x0000c200ffb62b82 */ /* 0x000e220000000a00 */
[----:B------:R-:W-:Y:S01]  /*2220*/  @P0 FADD.FTZ R215, R88, R215 ;  /* 0x000000d758d70221 */ /* 0x000fe20000010000 */
[----:B------:R-:W-:Y:S01]  /*2230*/  @P0 FADD.FTZ R110, R89, R110 ;  /* 0x0000006e596e0221 */ /* 0x000fe20000010000 */
[----:B------:R-:W-:Y:S01]  /*2240*/  FMUL.FTZ R150, R123, R150 ;  /* 0x000000967b967220 */ /* 0x000fe20000410000 */
[----:B------:R-:W-:Y:S01]  /*2250*/  FSEL R155, R155, RZ, P6 ;  /* 0x000000ff9b9b7208 */ /* 0x000fe20003000000 */
[-C--:B------:R-:W-:Y:S01]  /*2260*/  FMUL.FTZ R108, R215, R189.reuse ;  /* 0x000000bdd76c7220 */ /* 0x080fe20000410000 */
[----:B------:R-:W-:Y:S01]  /*2270*/  FMUL.FTZ R111, R110, R189 ;  /* 0x000000bd6e6f7220 */ /* 0x000fe20000410000 */
[C---:B------:R-:W-:Y:S01]  /*2280*/  FMUL.FTZ R219, R204.reuse, R219 ;  /* 0x000000dbccdb7220 */ /* 0x040fe20000410000 */
[----:B-1----:R-:W-:Y:S01]  /*2290*/  FMUL.FTZ R120, R204, R221 ;  /* 0x000000ddcc787220 */ /* 0x002fe20000410000 */
[----:B------:R-:W-:Y:S01]  /*22a0*/  FMUL.FTZ R109, R108, UR13 ;  /* 0x0000000d6c6d7c20 */ /* 0x000fe20008410000 */
[----:B------:R-:W-:Y:S01]  /*22b0*/  FMUL.FTZ R108, R111, UR13 ;  /* 0x0000000d6f6c7c20 */ /* 0x000fe20008410000 */
[----:B------:R-:W-:Y:S01]  /*22c0*/  LOP3.LUT P6, RZ, R210, 0xff, RZ, 0xc0, !PT ;  /* 0x000000ffd2ff7812 */ /* 0x000fe200078cc0ff */
[----:B------:R-:W-:Y:S01]  /*22d0*/  @P0 FADD.FTZ R219, R90, R219 ;  /* 0x000000db5adb0221 */ /* 0x000fe20000010000 */
[----:B------:R-:W-:Y:S01]  /*22e0*/  FMUL.FTZ R112, R44, R109 ;  /* 0x0000006d2c707220 */ /* 0x000fe20000410000 */
[----:B------:R-:W-:Y:S01]  /*22f0*/  FSEL R150, R150, RZ, P5 ;  /* 0x000000ff96967208 */ /* 0x000fe20002800000 */
[----:B------:R-:W-:Y:S01]  /*2300*/  @P0 FADD.FTZ R120, R91, R120 ;  /* 0x000000785b780221 */ /* 0x000fe20000010000 */
[----:B------:R-:W-:Y:S01]  /*2310*/  LOP3.LUT P5, RZ, R210, 0xff00, RZ, 0xc0, !PT ;  /* 0x0000ff00d2ff7812 */ /* 0x000fe200078ac0ff */
[----:B------:R-:W-:Y:S01]  /*2320*/  FMUL.FTZ R113, R45, R108 ;  /* 0x0000006c2d717220 */ /* 0x000fe20000410000 */
[----:B------:R-:W-:-:S02]  /*2330*/  SEL R112, R112, RZ, P6 ;  /* 0x000000ff70707207 */ /* 0x000fc40003000000 */
[----:B------:R-:W-:Y:S02]  /*2340*/  SEL R111, R120, R107, P3 ;  /* 0x0000006b786f7207 */ /* 0x000fe40001800000 */
[----:B------:R-:W-:Y:S01]  /*2350*/  SEL R113, R113, RZ, P5 ;  /* 0x000000ff71717207 */ /* 0x000fe20002800000 */
[----:B0-----:R-:W-:-:S04]  /*2360*/  @P2 IMAD.WIDE.U32 R182, R209, 0x10, R182 ;  /* 0x00000010d1b62825 */ /* 0x001fc800078e00b6 */
[----:B--2---:R-:W-:Y:S01]  /*2370*/  FMUL.FTZ R116, R109, R116 ;  /* 0x000000746d747220 */ /* 0x004fe20000410000 */
[----:B------:R-:W-:Y:S01]  /*2380*/  FMUL.FTZ R117, R117, R108 ;  /* 0x0000006c75757220 */ /* 0x000fe20000410000 */
[-C--:B------:R-:W-:Y:S01]  /*2390*/  FMUL.FTZ R108, R219, R189.reuse ;  /* 0x000000bddb6c7220 */ /* 0x080fe20000410000 */
[----:B------:R-:W-:Y:S01]  /*23a0*/  FMUL.FTZ R109, R120, R189 ;  /* 0x000000bd786d7220 */ /* 0x000fe20000410000 */
[----:B------:R-:W-:Y:S01]  /*23b0*/  IMAD.WIDE.U32 R120, R207, 0x10, R244 ;  /* 0x00000010cf787825 */ /* 0x000fe200078e00f4 */
[----:B------:R-:W-:-:S03]  /*23c0*/  FSEL R211, R116, RZ, P6 ;  /* 0x000000ff74d37208 */ /* 0x000fc60003000000 */
[----:B------:R-:W-:Y:S01]  /*23d0*/  FMUL.FTZ R217, R108, UR13 ;  /* 0x0000000d6cd97c20 */ /* 0x000fe20008410000 */
[----:B------:R-:W-:Y:S02]  /*23e0*/  LEA R116, P6, R209, UR16, 0x4 ;  /* 0x00000010d1747c11 */ /* 0x000fe4000f8c20ff */
[----:B------:R-:W-:Y:S01]  /*23f0*/  FSEL R152, R117, RZ, P5 ;  /* 0x000000ff75987208 */ /* 0x000fe20002800000 */
[----:B------:R-:W-:Y:S01]  /*2400*/  FMUL.FTZ R114, R46, R217 ;  /* 0x000000d92e727220 */ /* 0x000fe20000410000 */
[----:B------:R-:W-:Y:S02]  /*2410*/  LEA.HI.X R117, R209, UR17, RZ, 0x4, P6 ;  /* 0x00000011d1757c11 */ /* 0x000fe4000b0f24ff */
[C---:B------:R-:W-:Y:S02]  /*2420*/  LOP3.LUT P5, RZ, R210.reuse, 0xff0000, RZ, 0xc0, !PT ;  /* 0x00ff0000d2ff7812 */ /* 0x040fe400078ac0ff */
[----:B------:R-:W-:Y:S01]  /*2430*/  LOP3.LUT P6, RZ, R210, 0xff000000, RZ, 0xc0, !PT ;  /* 0xff000000d2ff7812 */ /* 0x000fe200078cc0ff */
[----:B------:R-:W-:Y:S01]  /*2440*/  FMUL.FTZ R210, R109, UR13 ;  /* 0x0000000d6dd27c20 */ /* 0x000fe20008410000 */
[----:B------:R-:W-:-:S02]  /*2450*/  SEL R109, R110, R105, P3 ;  /* 0x000000696e6d7207 */ /* 0x000fc40001800000 */
[----:B------:R-:W-:Y:S01]  /*2460*/  SEL R108, R215, R104, P3 ;  /* 0x00000068d76c7207 */ /* 0x000fe20001800000 */
[----:B------:R-:W-:Y:S01]  /*2470*/  FMUL.FTZ R115, R47, R210 ;  /* 0x000000d22f737220 */ /* 0x000fe20000410000 */
[----:B------:R-:W-:Y:S02]  /*2480*/  SEL R110, R219, R106, P3 ;  /* 0x0000006adb6e7207 */ /* 0x000fe40001800000 */
[----:B------:R-:W-:Y:S02]  /*2490*/  SEL R114, R114, RZ, P5 ;  /* 0x000000ff72727207 */ /* 0x000fe40002800000 */
[----:B------:R-:W-:Y:S01]  /*24a0*/  SEL R115, R115, RZ, P6 ;  /* 0x000000ff73737207 */ /* 0x000fe20003000000 */
        /* <DEDUP_REMOVED lines=68> */
[----:B0-----:R-:W0:Y:S01]  /*28f0*/  @P2 LDC.64 R108, c[0x0][0x308] ;  /* 0x0000c200ff6c2b82 */ /* 0x001e220000000a00 */
[----:B------:R-:W-:Y:S01]  /*2900*/  FMUL.FTZ R207, R204, R207 ;  /* 0x000000cfcccf7220 */ /* 0x000fe20000410000 */
[----:B------:R-:W-:Y:S01]  /*2910*/  FMUL.FTZ R122, R122, R183 ;  /* 0x000000b77a7a7220 */ /* 0x000fe20000410000 */
[----:B------:R-:W-:Y:S01]  /*2920*/  @P0 FADD.FTZ R145, R96, R145 ;  /* 0x0000009160910221 */ /* 0x000fe20000010000 */
[C---:B-1----:R-:W-:Y:S01]  /*2930*/  FMUL.FTZ R114, R204.reuse, R133 ;  /* 0x00000085cc727220 */ /* 0x042fe20000410000 */
[----:B------:R-:W-:Y:S01]  /*2940*/  FMUL.FTZ R120, R204, R147 ;  /* 0x00000093cc787220 */ /* 0x000fe20000410000 */
[----:B------:R-:W-:Y:S01]  /*2950*/  @P0 FADD.FTZ R207, R98, R207 ;  /* 0x000000cf62cf0221 */ /* 0x000fe20000010000 */
[-C--:B------:R-:W-:Y:S01]  /*2960*/  FMUL.FTZ R110, R145, R189.reuse ;  /* 0x000000bd916e7220 */ /* 0x080fe20000410000 */
[----:B------:R-:W-:Y:S01]  /*2970*/  @P0 FADD.FTZ R114, R97, R114 ;  /* 0x0000007261720221 */ /* 0x000fe20000010000 */
[----:B------:R-:W-:Y:S01]  /*2980*/  @P0 FADD.FTZ R120, R99, R120 ;  /* 0x0000007863780221 */ /* 0x000fe20000010000 */
[----:B------:R-:W-:Y:S01]  /*2990*/  FMUL.FTZ R123, R123, R208 ;  /* 0x000000d07b7b7220 */ /* 0x000fe20000410000 */
[----:B------:R-:W-:Y:S01]  /*29a0*/  FMUL.FTZ R111, R110, UR13 ;  /* 0x0000000d6e6f7c20 */ /* 0x000fe20008410000 */
[----:B------:R-:W-:Y:S01]  /*29b0*/  FMUL.FTZ R112, R114, R189 ;  /* 0x000000bd72707220 */ /* 0x000fe20000410000 */
[----:B------:R-:W-:-:S02]  /*29c0*/  FSEL R137, R122, RZ, P6 ;  /* 0x000000ff7a897208 */ /* 0x000fc40003000000 */
[----:B------:R-:W-:Y:S01]  /*29d0*/  LOP3.LUT P6, RZ, R206, 0xff, RZ, 0xc0, !PT ;  /* 0x000000ffceff7812 */ /* 0x000fe200078cc0ff */
[----:B------:R-:W-:Y:S01]  /*29e0*/  FMUL.FTZ R110, R112, UR13 ;  /* 0x0000000d706e7c20 */ /* 0x000fe20008410000 */
[----:B------:R-:W-:Y:S01]  /*29f0*/  FMUL.FTZ R112, R36, R111 ;  /* 0x0000006f24707220 */ /* 0x000fe20000410000 */
[----:B------:R-:W-:Y:S02]  /*2a00*/  FSEL R134, R123, RZ, P5 ;  /* 0x000000ff7b867208 */ /* 0x000fe40002800000 */
[----:B------:R-:W-:Y:S01]  /*2a10*/  FMUL.FTZ R113, R37, R110 ;  /* 0x0000006e25717220 */ /* 0x000fe20000410000 */
[----:B------:R-:W-:Y:S02]  /*2a20*/  LOP3.LUT P5, RZ, R206, 0xff00, RZ, 0xc0, !PT ;  /* 0x0000ff00ceff7812 */ /* 0x000fe400078ac0ff */
[----:B------:R-:W-:Y:S01]  /*2a30*/  SEL R112, R112, RZ, P6 ;  /* 0x000000ff70707207 */ /* 0x000fe20003000000 */
[----:B0-----:R-:W-:Y:S01]  /*2a40*/  @P2 IMAD.WIDE.U32 R130, R205, 0x10, R108 ;  /* 0x00000010cd822825 */ /* 0x001fe200078e006c */
[----:B------:R-:W-:-:S02]  /*2a50*/  SEL R113, R113, RZ, P5 ;  /* 0x000000ff71717207 */ /* 0x000fc40002800000 */
[----:B------:R-:W-:Y:S02]  /*2a60*/  SEL R109, R114, R105, P3 ;  /* 0x00000069726d7207 */ /* 0x000fe40001800000 */
[----:B------:R-:W-:Y:S01]  /*2a70*/  SEL R108, R145, R104, P3 ;  /* 0x00000068916c7207 */ /* 0x000fe20001800000 */
[----:B--2---:R-:W-:Y:S01]  /*2a80*/  FMUL.FTZ R116, R111, R116 ;  /* 0x000000746f747220 */ /* 0x004fe20000410000 */
[----:B------:R-:W-:Y:S01]  /*2a90*/  FMUL.FTZ R117, R117, R110 ;  /* 0x0000006e75757220 */ /* 0x000fe20000410000 */
[-C--:B------:R-:W-:Y:S01]  /*2aa0*/  FMUL.FTZ R110, R207, R189.reuse ;  /* 0x000000bdcf6e7220 */ /* 0x080fe20000410000 */
[----:B------:R-:W-:Y:S02]  /*2ab0*/  FMUL.FTZ R111, R120, R189 ;  /* 0x000000bd786f7220 */ /* 0x000fe40000410000 */
[----:B------:R-:W-:Y:S01]  /*2ac0*/  FSEL R133, R116, RZ, P6 ;  /* 0x000000ff74857208 */ /* 0x000fe20003000000 */
[----:B------:R-:W-:Y:S01]  /*2ad0*/  FMUL.FTZ R147, R110, UR13 ;  /* 0x0000000d6e937c20 */ /* 0x000fe20008410000 */
[----:B------:R-:W-:Y:S01]  /*2ae0*/  LEA R116, P6, R205, UR16, 0x4 ;  /* 0x00000010cd747c11 */ /* 0x000fe2000f8c20ff */
[----:B------:R-:W-:Y:S01]  /*2af0*/  FMUL.FTZ R136, R111, UR13 ;  /* 0x0000000d6f887c20 */ /* 0x000fe20008410000 */
[----:B------:R-:W-:Y:S01]  /*2b00*/  FSEL R132, R117, RZ, P5 ;  /* 0x000000ff75847208 */ /* 0x000fe20002800000 */
[----:B------:R-:W-:Y:S01]  /*2b10*/  FMUL.FTZ R115, R38, R147 ;  /* 0x0000009326737220 */ /* 0x000fe20000410000 */
[----:B------:R-:W-:Y:S01]  /*2b20*/  LOP3.LUT P5, RZ, R206, 0xff0000, RZ, 0xc0, !PT ;  /* 0x00ff0000ceff7812 */ /* 0x000fe200078ac0ff */
[----:B------:R-:W-:Y:S01]  /*2b30*/  FMUL.FTZ R121, R39, R136 ;  /* 0x0000008827797220 */ /* 0x000fe20000410000 */
[----:B------:R-:W-:-:S02]  /*2b40*/  LEA.HI.X R117, R205, UR17, RZ, 0x4, P6 ;  /* 0x00000011cd757c11 */ /* 0x000fc4000b0f24ff */
[----:B------:R-:W-:Y:S02]  /*2b50*/  LOP3.LUT P6, RZ, R206, 0xff000000, RZ, 0xc0, !PT ;  /* 0xff000000ceff7812 */ /* 0x000fe400078cc0ff */
[----:B------:R-:W-:Y:S02]  /*2b60*/  SEL R114, R115, RZ, P5 ;  /* 0x000000ff73727207 */ /* 0x000fe40002800000 */
[----:B------:R-:W-:Y:S02]  /*2b70*/  SEL R110, R207, R106, P3 ;  /* 0x0000006acf6e7207 */ /* 0x000fe40001800000 */
        /* <DEDUP_REMOVED lines=16> */
[C---:B------:R-:W-:Y:S01]  /*2c80*/  FMUL.FTZ R110, R204.reuse, R153 ;  /* 0x00000099cc6e7220 */ /* 0x040fe20000410000 */
[C---:B------:R-:W-:Y:S01]  /*2c90*/  FMUL.FTZ R127, R204.reuse, R127 ;  /* 0x0000007fcc7f7220 */ /* 0x040fe20000410000 */
[----:B------:R-:W-:Y:S01]  /*2ca0*/  FMUL.FTZ R204, R204, R129 ;  /* 0x00000081cccc7220 */ /* 0x000fe20000410000 */
[----:B------:R-:W-:Y:S01]  /*2cb0*/  @P0 FADD.FTZ R125, R100, R125 ;  /* 0x0000007d647d0221 */ /* 0x000fe20000010000 */
[----:B------:R-:W-:Y:S01]  /*2cc0*/  @P0 FADD.FTZ R110, R101, R110 ;  /* 0x0000006e656e0221 */ /* 0x000fe20000010000 */
[----:B------:R-:W-:Y:S01]  /*2cd0*/  @P0 FADD.FTZ R127, R102, R127 ;  /* 0x0000007f667f0221 */ /* 0x000fe20000010000 */
[----:B------:R-:W-:Y:S01]  /*2ce0*/  @P0 FADD.FTZ R204, R103, R204 ;  /* 0x000000cc67cc0221 */ /* 0x000fe20000010000 */
[----:B------:R-:W-:Y:S01]  /*2cf0*/  FMUL.FTZ R118, R118, R147 ;  /* 0x0000009376767220 */ /* 0x000fe20000410000 */
        /* <DEDUP_REMOVED lines=8> */
[----:B------:R-:W-:Y:S01]  /*2d80*/  FMUL.FTZ R119, R119, R136 ;  /* 0x0000008877777220 */ /* 0x000fe20000410000 */
[----:B-1----:R-:W-:Y:S01]  /*2d90*/  FSEL R115, R118, RZ, P5 ;  /* 0x000000ff76737208 */ /* 0x002fe20002800000 */
[----:B------:R-:W-:Y:S01]  /*2da0*/  FMUL.FTZ R125, R125, UR13 ;  /* 0x0000000d7d7d7c20 */ /* 0x000fe20008410000 */
[----:B------:R-:W-:Y:S01]  /*2db0*/  FMUL.FTZ R116, R110, UR13 ;  /* 0x0000000d6e747c20 */ /* 0x000fe20008410000 */
[----:B------:R-:W-:Y:S01]  /*2dc0*/  FMUL.FTZ R127, R127, UR13 ;  /* 0x0000000d7f7f7c20 */ /* 0x000fe20008410000 */
[----:B------:R-:W-:Y:S01]  /*2dd0*/  FMUL.FTZ R118, R189, UR13 ;  /* 0x0000000dbd767c20 */ /* 0x000fe20008410000 */
[----:B------:R-:W-:Y:S01]  /*2de0*/  IADD3 R202, R202, UR18, RZ ;  /* 0x00000012caca7c10 */ /* 0x000fe2000fffe0ff */
[----:B0-----:R-:W-:Y:S01]  /*2df0*/  @P2 IMAD.WIDE.U32 R108, R203, 0x10, R108 ;  /* 0x00000010cb6c2825 */ /* 0x001fe200078e006c */
[----:B------:R-:W-:-:S03]  /*2e00*/  FSEL R114, R119, RZ, P6 ;  /* 0x000000ff77727208 */ /* 0x000fc60003000000 */
[----:B------:R-:W-:Y:S01]  /*2e10*/  FMUL.FTZ R110, R32, R125 ;  /* 0x0000007d206e7220 */ /* 0x000fe20000410000 */
[----:B------:R-:W-:Y:S01]  /*2e20*/  FMUL.FTZ R111, R33, R116 ;  /* 0x00000074216f7220 */ /* 0x000fe20000410000 */
[----:B------:R-:W-:Y:S01]  /*2e30*/  LOP3.LUT P5, RZ, R188, 0xff, RZ, 0xc0, !PT ;  /* 0x000000ffbcff7812 */ /* 0x000fe200078ac0ff */
[----:B------:R0:W-:Y:S01]  /*2e40*/  @P2 STG.E.128 desc[UR4][R108.64], R104 ;  /* 0x000000686c002986 */ /* 0x0001e2000c101d04 */
[----:B------:R-:W-:Y:S01]  /*2e50*/  LEA R112, P2, R203, UR16, 0x4 ;  /* 0x00000010cb707c11 */ /* 0x000fe2000f8420ff */
[-C--:B------:R-:W-:Y:S01]  /*2e60*/  FMUL.FTZ R117, R34, R127.reuse ;  /* 0x0000007f22757220 */ /* 0x080fe20000410000 */
[C---:B------:R-:W-:Y:S01]  /*2e70*/  LOP3.LUT P6, RZ, R188.reuse, 0xff00, RZ, 0xc0, !PT ;  /* 0x0000ff00bcff7812 */ /* 0x040fe200078cc0ff */
[----:B------:R-:W-:Y:S01]  /*2e80*/  FMUL.FTZ R119, R35, R118 ;  /* 0x0000007623777220 */ /* 0x000fe20000410000 */
[----:B------:R-:W-:Y:S01]  /*2e90*/  LEA.HI.X R113, R203, UR17, RZ, 0x4, P2 ;  /* 0x00000011cb717c11 */ /* 0x000fe200090f24ff */
[----:B------:R-:W-:Y:S01]  /*2ea0*/  FADD.FTZ R178, R115, R178 ;  /* 0x000000b273b27221 */ /* 0x000fe20000010000 */
[----:B------:R-:W-:Y:S01]  /*2eb0*/  LOP3.LUT P0, RZ, R188, 0xff0000, RZ, 0xc0, !PT ;  /* 0x00ff0000bcff7812 */ /* 0x000fe2000780c0ff */
[----:B------:R-:W-:Y:S01]  /*2ec0*/  FADD.FTZ R177, R114, R177 ;  /* 0x000000b172b17221 */ /* 0x000fe20000010000 */
[----:B------:R-:W-:Y:S01]  /*2ed0*/  LOP3.LUT P3, RZ, R188, 0xff000000, RZ, 0xc0, !PT ;  /* 0xff000000bcff7812 */ /* 0x000fe2000786c0ff */
[----:B------:R-:W-:Y:S01]  /*2ee0*/  FADD.FTZ R18, R143, R18 ;  /* 0x000000128f127221 */ /* 0x000fe20000010000 */
[----:B------:R-:W-:Y:S01]  /*2ef0*/  ISETP.GE.AND P2, PT, R202, UR19, PT ;  /* 0x00000013ca007c0c */ /* 0x000fe2000bf46270 */
[----:B------:R-:W-:Y:S01]  /*2f00*/  FADD.FTZ R19, R142, R19 ;  /* 0x000000138e137221 */ /* 0x000fe20000010000 */
[----:B------:R-:W-:Y:S01]  /*2f10*/  FADD.FTZ R16, R149, R16 ;  /* 0x0000001095107221 */ /* 0x000fe20000010000 */
[----:B------:R-:W-:Y:S01]  /*2f20*/  FADD.FTZ R17, R144, R17 ;  /* 0x0000001190117221 */ /* 0x000fe20000010000 */
[----:B------:R-:W-:Y:S01]  /*2f30*/  FADD.FTZ R14, R151, R14 ;  /* 0x0000000e970e7221 */ /* 0x000fe20000010000 */
[----:B------:R-:W-:Y:S01]  /*2f40*/  FADD.FTZ R15, R148, R15 ;  /* 0x0000000f940f7221 */ /* 0x000fe20000010000 */
[----:B------:R-:W-:Y:S01]  /*2f50*/  FADD.FTZ R12, R155, R12 ;  /* 0x0000000c9b0c7221 */ /* 0x000fe20000010000 */
[----:B0-----:R-:W-:Y:S01]  /*2f60*/  SEL R108, R110, RZ, P5 ;  /* 0x000000ff6e6c7207 */ /* 0x001fe20002800000 */
[----:B------:R-:W-:Y:S01]  /*2f70*/  FADD.FTZ R13, R150, R13 ;  /* 0x0000000d960d7221 */ /* 0x000fe20000010000 */
[----:B------:R-:W-:Y:S01]  /*2f80*/  SEL R109, R111, RZ, P6 ;  /* 0x000000ff6f6d7207 */ /* 0x000fe20003000000 */
[----:B------:R-:W-:Y:S01]  /*2f90*/  FADD.FTZ R10, R211, R10 ;  /* 0x0000000ad30a7221 */ /* 0x000fe20000010000 */
[----:B------:R-:W-:Y:S01]  /*2fa0*/  SEL R110, R117, RZ, P0 ;  /* 0x000000ff756e7207 */ /* 0x000fe20000000000 */
[----:B------:R-:W-:Y:S01]  /*2fb0*/  FADD.FTZ R11, R152, R11 ;  /* 0x0000000b980b7221 */ /* 0x000fe20000010000 */
[----:B------:R-:W-:Y:S01]  /*2fc0*/  SEL R111, R119, RZ, P3 ;  /* 0x000000ff776f7207 */ /* 0x000fe20001800000 */
[----:B------:R-:W-:Y:S01]  /*2fd0*/  FADD.FTZ R8, R135, R8 ;  /* 0x0000000887087221 */ /* 0x000fe20000010000 */
        /* <DEDUP_REMOVED lines=17> */
[----:B0-----:R-:W-:Y:S01]  /*30f0*/  FSEL R108, R123, RZ, P3 ;  /* 0x000000ff7b6c7208 */ /* 0x001fe20001800000 */
[----:B------:R-:W-:Y:S02]  /*3100*/  FADD.FTZ R179, R114, R179 ;  /* 0x000000b372b37221 */ /* 0x000fe40000010000 */
[----:B------:R-:W-:Y:S02]  /*3110*/  FADD.FTZ R184, R117, R184 ;  /* 0x000000b875b87221 */ /* 0x000fe40000010000 */
        /* <DEDUP_REMOVED lines=74> */
.L_x_10902:
        /* <DEDUP_REMOVED lines=31> */
.L_x_10903:
[----:B------:R-:W-:Y:S01]  /*37b0*/  HFMA2.MMA R118, -RZ, RZ, 0, 9.5367431640625e-07 ;  /* 0x00000010ff767435 */ /* 0x000fe200000001ff */
[----:B------:R-:W-:Y:S02]  /*37c0*/  MOV R117, R111 ;  /* 0x0000006f00757202 */ /* 0x000fe40000000f00 */
[----:B------:R-:W-:Y:S02]  /*37d0*/  MOV R119, 0x1f ;  /* 0x0000001f00777802 */ /* 0x000fe40000000f00 */
[----:B------:R-:W-:-:S07]  /*37e0*/  MOV R116, 0xffffffff ;  /* 0xffffffff00747802 */ /* 0x000fce0000000f00 */
[----:B-----5:R-:W-:Y:S05]  /*37f0*/  WARPSYNC.COLLECTIVE R116, `(.L_x_10905) ;  /* 0x0000000074087348 */ /* 0x020fea0003c00000 */
[----:B------:R0:W1:Y:S02]  /*3800*/  SHFL.DOWN P0, R121, R117, R118, R119 ;  /* 0x0800007675797389 */ /* 0x0000640000000077 */
[----:B01---5:R-:W-:Y:S01]  /*3810*/  ENDCOLLECTIVE ;  /* 0x000000000000791b */ /* 0x023fe20003800000 */
.L_x_10905:
[----:B------:R-:W-:Y:S02]  /*3820*/  MOV R117, R108 ;  /* 0x0000006c00757202 */ /* 0x000fe40000000f00 */
[----:B------:R-:W-:-:S07]  /*3830*/  MOV R110, R121 ;  /* 0x00000079006e7202 */ /* 0x000fce0000000f00 */
[----:B------:R-:W-:Y:S05]  /*3840*/  WARPSYNC.COLLECTIVE R116, `(.L_x_10906) ;  /* 0x0000000074087348 */ /* 0x000fea0003c00000 */
[----:B------:R0:W1:Y:S02]  /*3850*/  SHFL.DOWN P0, R121, R117, R118, R119 ;  /* 0x0800007675797389 */ /* 0x0000640000000077 */
[----:B01----:R-:W-:Y:S01]  /*3860*/  ENDCOLLECTIVE ;  /* 0x000000000000791b */ /* 0x003fe20003800000 */
.L_x_10906:
[----:B------:R-:W-:Y:S01]  /*3870*/  FADD.FTZ R110, R111, R110 ;  /* 0x0000006e6f6e7221 */ /* 0x000fe20000010000 */
[----:B------:R-:W-:-:S04]  /*3880*/  HFMA2.MMA R118, -RZ, RZ, 0, 4.76837158203125e-07 ;  /* 0x00000008ff767435 */ /* 0x000fc800000001ff */
[----:B------:R-:W-:Y:S02]  /*3890*/  MOV R117, R110 ;  /* 0x0000006e00757202 */ /* 0x000fe40000000f00 */
[----:B------:R-:W-:-:S07]  /*38a0*/  MOV R109, R121 ;  /* 0x00000079006d7202 */ /* 0x000fce0000000f00 */
[----:B------:R-:W-:Y:S05]  /*38b0*/  WARPSYNC.COLLECTIVE R116, `(.L_x_10907) ;  /* 0x0000000074087348 */ /* 0x000fea0003c00000 */
[----:B------:R0:W1:Y:S02]  /*38c0*/  SHFL.DOWN P0, R121, R117, R118, R119 ;  /* 0x0800007675797389 */ /* 0x0000640000000077 */
[----:B01----:R-:W-:Y:S01]  /*38d0*/  ENDCOLLECTIVE ;  /* 0x000000000000791b */ /* 0x003fe20003800000 */
.L_x_10907:
[----:B------:R-:W-:-:S05]  /*38e0*/  FADD.FTZ R109, R108, R109 ;  /* 0x0000006d6c6d7221 */ /* 0x000fca0000010000 */
[----:B------:R-:W-:Y:S02]  /*38f0*/  MOV R117, R109 ;  /* 0x0000006d00757202 */ /* 0x000fe40000000f00 */
[----:B------:R-:W-:-:S07]  /*3900*/  MOV R113, R121 ;  /* 0x0000007900717202 */ /* 0x000fce0000000f00 */
[----:B------:R-:W-:Y:S05]  /*3910*/  WARPSYNC.COLLECTIVE R116, `(.L_x_10908) ;  /* 0x0000000074087348 */ /* 0x000fea0003c00000 */
[----:B------:R0:W1:Y:S02]  /*3920*/  SHFL.DOWN P0, R121, R117, R118, R119 ;  /* 0x0800007675797389 */ /* 0x0000640000000077 */
[----:B01----:R-:W-:Y:S01]  /*3930*/  ENDCOLLECTIVE ;  /* 0x000000000000791b */ /* 0x003fe20003800000 */
.L_x_10908:
[----:B------:R-:W-:Y:S01]  /*3940*/  FADD.FTZ R113, R110, R113 ;  /* 0x000000716e717221 */ /* 0x000fe20000010000 */
[----:B------:R-:W-:-:S04]  /*3950*/  HFMA2.MMA R118, -RZ, RZ, 0, 2.384185791015625e-07 ;  /* 0x00000004ff767435 */ /* 0x000fc800000001ff */
[----:B------:R-:W-:Y:S02]  /*3960*/  MOV R117, R113 ;  /* 0x0000007100757202 */ /* 0x000fe40000000f00 */
[----:B------:R-:W-:-:S07]  /*3970*/  MOV R112, R121 ;  /* 0x0000007900707202 */ /* 0x000fce0000000f00 */
[----:B------:R-:W-:Y:S05]  /*3980*/  WARPSYNC.COLLECTIVE R116, `(.L_x_10909) ;  /* 0x0000000074087348 */ /* 0x000fea0003c00000 */
[----:B------:R0:W1:Y:S02]  /*3990*/  SHFL.DOWN P0, R121, R117, R118, R119 ;  /* 0x0800007675797389 */ /* 0x0000640000000077 */
[----:B01----:R-:W-:Y:S01]  /*39a0*/  ENDCOLLECTIVE ;  /* 0x000000000000791b */ /* 0x003fe20003800000 */
.L_x_10909:
[----:B------:R-:W-:-:S05]  /*39b0*/  FADD.FTZ R112, R109, R112 ;  /* 0x000000706d707221 */ /* 0x000fca0000010000 */
[----:B------:R-:W-:Y:S02]  /*39c0*/  MOV R117, R112 ;  /* 0x0000007000757202 */ /* 0x000fe40000000f00 */
[----:B------:R-:W-:-:S07]  /*39d0*/  MOV R114, R121 ;  /* 0x0000007900727202 */ /* 0x000fce0000000f00 */
[----:B------:R-:W-:Y:S05]  /*39e0*/  WARPSYNC.COLLECTIVE R116, `(.L_x_10910) ;  /* 0x0000000074087348 */ /* 0x000fea0003c00000 */
[----:B------:R0:W1:Y:S02]  /*39f0*/  SHFL.DOWN P0, R121, R117, R118, R119 ;  /* 0x0800007675797389 */ /* 0x0000640000000077 */
[----:B01----:R-:W-:Y:S01]  /*3a00*/  ENDCOLLECTIVE ;  /* 0x000000000000791b */ /* 0x003fe20003800000 */
.L_x_10910:
[----:B------:R-:W-:Y:S01]  /*3a10*/  FADD.FTZ R114, R113, R114 ;  /* 0x0000007271727221 */ /* 0x000fe20000010000 */
[----:B------:R-:W-:-:S04]  /*3a20*/  HFMA2.MMA R118, -RZ, RZ, 0, 1.1920928955078125e-07 ;  /* 0x00000002ff767435 */ /* 0x000fc800000001ff */
[----:B------:R-:W-:Y:S02]  /*3a30*/  MOV R117, R114 ;  /* 0x0000007200757202 */ /* 0x000fe40000000f00 */
[----:B------:R-:W-:-:S07]  /*3a40*/  MOV R115, R121 ;  /* 0x0000007900737202 */ /* 0x000fce0000000f00 */
[----:B------:R-:W-:Y:S05]  /*3a50*/  WARPSYNC.COLLECTIVE R116, `(.L_x_10911) ;  /* 0x0000000074087348 */ /* 0x000fea0003c00000 */
[----:B------:R0:W1:Y:S02]  /*3a60*/  SHFL.DOWN P0, R121, R117, R118, R119 ;  /* 0x0800007675797389 */ /* 0x0000640000000077 */
[----:B01----:R-:W-:Y:S01]  /*3a70*/  ENDCOLLECTIVE ;  /* 0x000000000000791b */ /* 0x003fe20003800000 */
.L_x_10911:
[----:B------:R-:W-:-:S05]  /*3a80*/  FADD.FTZ R115, R112, R115 ;  /* 0x0000007370737221 */ /* 0x000fca0000010000 */
[----:B------:R-:W-:Y:S02]  /*3a90*/  MOV R117, R115 ;  /* 0x0000007300757202 */ /* 0x000fe40000000f00 */
[----:B------:R-:W-:-:S07]  /*3aa0*/  MOV R111, R121 ;  /* 0x00000079006f7202 */ /* 0x000fce0000000f00 */
[----:B------:R-:W-:Y:S05]  /*3ab0*/  WARPSYNC.COLLECTIVE R116, `(.L_x_10912) ;  /* 0x0000000074087348 */ /* 0x000fea0003c00000 */
[----:B------:R0:W1:Y:S02]  /*3ac0*/  SHFL.DOWN P0, R121, R117, R118, R119 ;  /* 0x0800007675797389 */ /* 0x0000640000000077 */
[----:B01----:R-:W-:Y:S01]  /*3ad0*/  ENDCOLLECTIVE ;  /* 0x000000000000791b */ /* 0x003fe20003800000 */
.L_x_10912:
[----:B------:R-:W-:Y:S01]  /*3ae0*/  FADD.FTZ R111, R114, R111 ;  /* 0x0000006f726f7221 */ /* 0x000fe20000010000 */
[----:B------:R-:W-:-:S04]  /*3af0*/  HFMA2.MMA R118, -RZ, RZ, 0, 5.9604644775390625e-08 ;  /* 0x00000001ff767435 */ /* 0x000fc800000001ff */
[----:B------:R-:W-:Y:S02]  /*3b00*/  MOV R117, R111 ;  /* 0x0000006f00757202 */ /* 0x000fe40000000f00 */
[----:B------:R-:W-:-:S07]  /*3b10*/  MOV R108, R121 ;  /* 0x00000079006c7202 */ /* 0x000fce0000000f00 */
[----:B------:R-:W-:Y:S05]  /*3b20*/  WARPSYNC.COLLECTIVE R116, `(.L_x_10913) ;  /* 0x0000000074087348 */ /* 0x000fea0003c00000 */
[----:B------:R0:W1:Y:S02]  /*3b30*/  SHFL.DOWN P0, R121, R117, R118, R119 ;  /* 0x0800007675797389 */ /* 0x0000640000000077 */
[----:B01----:R-:W-:Y:S01]  /*3b40*/  ENDCOLLECTIVE ;  /* 0x000000000000791b */ /* 0x003fe20003800000 */
.L_x_10913:
[----:B------:R-:W-:-:S05]  /*3b50*/  FADD.FTZ R108, R115, R108 ;  /* 0x0000006c736c7221 */ /* 0x000fca0000010000 */
[----:B------:R-:W-:Y:S02]  /*3b60*/  MOV R117, R108 ;  /* 0x0000006c00757202 */ /* 0x000fe40000000f00 */
[----:B------:R-:W-:-:S07]  /*3b70*/  MOV R120, R121 ;  /* 0x0000007900787202 */ /* 0x000fce0000000f00 */
[----:B------:R-:W-:Y:S05]  /*3b80*/  WARPSYNC.COLLECTIVE R116, `(.L_x_10914) ;  /* 0x0000000074087348 */ /* 0x000fea0003c00000 */
[----:B------:R0:W1:Y:S02]  /*3b90*/  SHFL.DOWN P0, R121, R117, R118, R119 ;  /* 0x0800007675797389 */ /* 0x0000640000000077 */
[----:B01----:R-:W-:Y:S01]  /*3ba0*/  ENDCOLLECTIVE ;  /* 0x000000000000791b */ /* 0x003fe20003800000 */
.L_x_10914:
[----:B------:R-:W-:Y:S05]  /*3bb0*/  BRA `(.L_x_10915) ;  /* 0xffffffdc00147947 */ /* 0x000fea000383ffff */
.L_x_10916:
        /* <DEDUP_REMOVED lines=12> */
.L_x_11454:


//--------------------- .text._ZN10layer_norm22ln_bwd_finalize_kernelINS_22Kernel_traits_finalizeILj3072EfffffjLb1ELj1024ELj4ENS_18Kernel_traits_baseILj3072EfffffjLj1024EEEEELb1ELb0EEEvNS_9BwdParamsE --------------------------
	.section	.text._ZN10layer_norm22ln_bwd_finalize_kernelINS_22Kernel_traits_finalizeILj3072EfffffjLb1ELj1024ELj4ENS_18Kernel_traits_baseILj3072EfffffjLj1024EEEEELb1ELb0EEEvNS_9BwdParamsE,"ax",@progbits
	.align	128
        .global         _ZN10layer_norm22ln_bwd_finalize_kernelINS_22Kernel_traits_finalizeILj3072EfffffjLb1ELj1024ELj4ENS_18Kernel_traits_baseILj3072EfffffjLj1024EEEEELb1ELb0EEEvNS_9BwdParamsE
        .type           _ZN10layer_norm22ln_bwd_finalize_kernelINS_22Kernel_traits_finalizeILj3072EfffffjLb1ELj1024ELj4ENS_18Kernel_traits_baseILj3072EfffffjLj1024EEEEELb1ELb0EEEvNS_9BwdParamsE,@function
        .size           _ZN10layer_norm22ln_bwd_finalize_kernelINS_22Kernel_traits_finalizeILj3072EfffffjLb1ELj1024ELj4ENS_18Kernel_traits_baseILj3072EfffffjLj1024EEEEELb1ELb0EEEvNS_9BwdParamsE,(.L_x_11455 - _ZN10layer_norm22ln_bwd_finalize_kernelINS_22Kernel_traits_finalizeILj3072EfffffjLb1ELj1024ELj4ENS_18Kernel_traits_baseILj3072EfffffjLj1024EEEEELb1ELb0EEEvNS_9BwdParamsE)
        .other          _ZN10layer_norm22ln_bwd_finalize_kernelINS_22Kernel_traits_finalizeILj3072EfffffjLb1ELj1024ELj4ENS_18Kernel_traits_baseILj3072EfffffjLj1024EEEEELb1ELb0EEEvNS_9BwdParamsE,@"STO_CUDA_ENTRY STV_DEFAULT"
_ZN10layer_norm22ln_bwd_finalize_kernelINS_22Kernel_traits_finalizeILj3072EfffffjLb1ELj1024ELj4ENS_18Kernel_traits_baseILj3072EfffffjLj1024EEEEELb1ELb0EEEvNS_9BwdParamsE:
.text._ZN10layer_norm22ln_bwd_finalize_kernelINS_22Kernel_traits_finalizeILj3072EfffffjLb1ELj1024ELj4ENS_18Kernel_traits_baseILj3072EfffffjLj1024EEEEELb1ELb0EEEvNS_9BwdParamsE:
        /* <DEDUP_REMOVED lines=24> */
.L_x_10929:
        /* <DEDUP_REMOVED lines=36> */
.L_x_10921:
        /* <DEDUP_REMOVED lines=49> */
.L_x_10920:
[----:B------:R-:W-:Y:S05]  /*06d0*/  BSYNC B1 ;  /* 0x0000000000017941 */ /* 0x000fea0003800000 */
.L_x_10919:
        /* <DEDUP_REMOVED lines=31> */
.L_x_10923:
[----:B------:R-:W-:Y:S05]  /*08d0*/  BSYNC B1 ;  /* 0x0000000000017941 */ /* 0x000fea0003800000 */
.L_x_10922:
        /* <DEDUP_REMOVED lines=16> */
.L_x_10924:
[----:B------:R-:W-:Y:S05]  /*09e0*/  BSYNC B1 ;  /* 0x0000000000017941 */ /* 0x000fea0003800000 */
.L_x_10918:
[----:B------:R-:W-:Y:S05]  /*09f0*/  BSYNC B0 ;  /* 0x0000000000007941 */ /* 0x000fea0003800000 */
.L_x_10917:
        /* <DEDUP_REMOVED lines=40> */
.L_x_10945:
        /* <DEDUP_REMOVED lines=8> */
.L_x_10925:
        /* <DEDUP_REMOVED lines=20> */
.L_x_10928:
[----:B------:R-:W-:Y:S05]  /*0e40*/  BSYNC B0 ;  /* 0x0000000000007941 */ /* 0x000fea0003800000 */
.L_x_10927:
[C---:B------:R-:W-:Y:S01]  /*0e50*/  ISETP.GT.U32.AND P1, PT, R4.reuse, -0xc01, PT ;  /* 0xfffff3ff0400780c */ /* 0x040fe20003f24070 */
[----:B------:R-:W-:Y:S01]  /*0e60*/  VIADD R4, R4, 0xc00 ;  /* 0x00000c0004047836 */ /* 0x000fe20000000000 */
[----:B------:R-:W-:-:S11]  /*0e70*/  IADD3 R5, R5, 0x600, RZ ;  /* 0x0000060005057810 */ /* 0x000fd60007ffe0ff */
[----:B------:R-:W-:Y:S05]  /*0e80*/  @P1 BRA `(.L_x_10929) ;  /* 0xfffffff000bc1947 */ /* 0x000fea000383ffff */
[----:B------:R-:W-:Y:S05]  /*0e90*/  EXIT ;  /* 0x000000000000794d */ /* 0x000fea0003800000 */
.L_x_10926:
[----:B0-----:R-:W-:Y:S01]  /*0ea0*/  HFMA2.MMA R24, -RZ, RZ, 0, 5.9604644775390625e-08 ;  /* 0x00000001ff187435 */ /* 0x001fe200000001ff */
[----:B----4-:R-:W-:Y:S02]  /*0eb0*/  MOV R23, R10 ;  /* 0x0000000a00177202 */ /* 0x010fe40000000f00 */
[----:B------:R-:W-:Y:S02]  /*0ec0*/  MOV R25, 0x1f ;  /* 0x0000001f00197802 */ /* 0x000fe40000000f00 */
[----:B------:R-:W-:-:S07]  /*0ed0*/  MOV R20, 0xffffffff ;  /* 0xffffffff00147802 */ /* 0x000fce0000000f00 */
[----:B-123--:R-:W-:Y:S05]  /*0ee0*/  WARPSYNC.COLLECTIVE R20, `(.L_x_10930) ;  /* 0x0000000014087348 */ /* 0x00efea0003c00000 */
[----:B------:R0:W4:Y:S02]  /*0ef0*/  SHFL.BFLY P2, R22, R23, R24, R25 ;  /* 0x0c00001817167389 */ /* 0x0001240000040019 */
[----:B01234-:R-:W-:Y:S01]  /*0f00*/  ENDCOLLECTIVE ;  /* 0x000000000000791b */ /* 0x01ffe20003800000 */
.L_x_10930:
[----:B------:R-:W-:Y:S01]  /*0f10*/  IMAD.MOV.U32 R24, RZ, RZ, 0x2 ;  /* 0x00000002ff187424 */ /* 0x000fe200078e00ff */
[----:B------:R-:W-:-:S05]  /*0f20*/  MOV R11, R22 ;  /* 0x00000016000b7202 */ /* 0x000fca0000000f00 */
[----:B------:R-:W-:-:S05]  /*0f30*/  FADD.FTZ R11, R10, R11 ;  /* 0x0000000b0a0b7221 */ /* 0x000fca0000010000 */
[----:B------:R-:W-:-:S07]  /*0f40*/  MOV R23, R11 ;  /* 0x0000000b00177202 */ /* 0x000fce0000000f00 */
[----:B------:R-:W-:Y:S05]  /*0f50*/  WARPSYNC.COLLECTIVE R20, `(.L_x_10931) ;  /* 0x0000000014087348 */ /* 0x000fea0003c00000 */
[----:B------:R0:W1:Y:S02]  /*0f60*/  SHFL.BFLY P2, R22, R23, R24, R25 ;  /* 0x0c00001817167389 */ /* 0x0000640000040019 */
[----:B01----:R-:W-:Y:S01]  /*0f70*/  ENDCOLLECTIVE ;  /* 0x000000000000791b */ /* 0x003fe20003800000 */
.L_x_10931:
[----:B------:R-:W-:Y:S01]  /*0f80*/  HFMA2.MMA R24, -RZ, RZ, 0, 2.384185791015625e-07 ;  /* 0x00000004ff187435 */ /* 0x000fe200000001ff */
[----:B------:R-:W-:-:S05]  /*0f90*/  MOV R14, R22 ;  /* 0x00000016000e7202 */ /* 0x000fca0000000f00 */
[----:B------:R-:W-:-:S05]  /*0fa0*/  FADD.FTZ R14, R11, R14 ;  /* 0x0000000e0b0e7221 */ /* 0x000fca0000010000 */
[----:B------:R-:W-:-:S07]  /*0fb0*/  MOV R23, R14 ;  /* 0x0000000e00177202 */ /* 0x000fce0000000f00 */
[----:B------:R-:W-:Y:S05]  /*0fc0*/  WARPSYNC.COLLECTIVE R20, `(.L_x_10932) ;  /* 0x0000000014087348 */ /* 0x000fea0003c00000 */
[----:B------:R0:W1:Y:S02]  /*0fd0*/  SHFL.BFLY P2, R22, R23, R24, R25 ;  /* 0x0c00001817167389 */ /* 0x0000640000040019 */
[----:B01----:R-:W-:Y:S01]  /*0fe0*/  ENDCOLLECTIVE ;  /* 0x000000000000791b */ /* 0x003fe20003800000 */
.L_x_10932:
[----:B------:R-:W-:Y:S01]  /*0ff0*/  HFMA2.MMA R24, -RZ, RZ, 0, 4.76837158203125e-07 ;  /* 0x00000008ff187435 */ /* 0x000fe200000001ff */
[----:B------:R-:W-:-:S05]  /*1000*/  MOV R13, R22 ;  /* 0x00000016000d7202 */ /* 0x000fca0000000f00 */
[----:B------:R-:W-:-:S05]  /*1010*/  FADD.FTZ R13, R14, R13 ;  /* 0x0000000d0e0d7221 */ /* 0x000fca0000010000 */
[----:B------:R-:W-:-:S07]  /*1020*/  MOV R23, R13 ;  /* 0x0000000d00177202 */ /* 0x000fce0000000f00 */
[----:B------:R-:W-:Y:S05]  /*1030*/  WARPSYNC.COLLECTIVE R20, `(.L_x_10933) ;  /* 0x0000000014087348 */ /* 0x000fea0003c00000 */
[----:B------:R0:W1:Y:S02]  /*1040*/  SHFL.BFLY P2, R22, R23, R24, R25 ;  /* 0x0c00001817167389 */ /* 0x0000640000040019 */
[----:B01----:R-:W-:Y:S01]  /*1050*/  ENDCOLLECTIVE ;  /* 0x000000000000791b */ /* 0x003fe20003800000 */
.L_x_10933:
[----:B------:R-:W-:Y:S01]  /*1060*/  HFMA2.MMA R24, -RZ, RZ, 0, 9.5367431640625e-07 ;  /* 0x00000010ff187435 */ /* 0x000fe200000001ff */
[----:B------:R-:W-:-:S05]  /*1070*/  MOV R10, R22 ;  /* 0x00000016000a7202 */ /* 0x000fca0000000f00 */
[----:B------:R-:W-:-:S04]  /*1080*/  FADD.FTZ R11, R13, R10 ;  /* 0x0000000a0d0b7221 */ /* 0x000fc80000010000 */
[----:B------:R-:W-:-:S07]  /*1090*/  IMAD.MOV.U32 R23, RZ, RZ, R11 ;  /* 0x000000ffff177224 */ /* 0x000fce00078e000b */
[----:B------:R-:W-:Y:S05]  /*10a0*/  WARPSYNC.COLLECTIVE R20, `(.L_x_10934) ;  /* 0x0000000014087348 */ /* 0x000fea0003c00000 */
[----:B------:R0:W1:Y:S02]  /*10b0*/  SHFL.BFLY P2, R22, R23, R24, R25 ;  /* 0x0c00001817167389 */ /* 0x0000640000040019 */
[----:B01----:R-:W-:Y:S01]  /*10c0*/  ENDCOLLECTIVE ;  /* 0x000000000000791b */ /* 0x003fe20003800000 */
.L_x_10934:
[----:B------:R-:W-:Y:S01]  /*10d0*/  HFMA2.MMA R24, -RZ, RZ, 0, 5.9604644775390625e-08 ;  /* 0x00000001ff187435 */ /* 0x000fe200000001ff */
[----:B------:R-:W-:Y:S02]  /*10e0*/  MOV R23, R12 ;  /* 0x0000000c00177202 */ /* 0x000fe40000000f00 */
[----:B------:R-:W-:-:S08]  /*10f0*/  MOV R10, R22 ;  /* 0x00000016000a7202 */ /* 0x000fd00000000f00 */
[----:B------:R-:W-:Y:S05]  /*1100*/  WARPSYNC.COLLECTIVE R20, `(.L_x_10935) ;  /* 0x0000000014087348 */ /* 0x000fea0003c00000 */
[----:B------:R0:W1:Y:S02]  /*1110*/  SHFL.BFLY P2, R22, R23, R24, R25 ;  /* 0x0c00001817167389 */ /* 0x0000640000040019 */
[----:B01----:R-:W-:Y:S01]  /*1120*/  ENDCOLLECTIVE ;  /* 0x000000000000791b */ /* 0x003fe20003800000 */
.L_x_10935:
[----:B------:R-:W-:Y:S01]  /*1130*/  HFMA2.MMA R24, -RZ, RZ, 0, 1.1920928955078125e-07 ;  /* 0x00000002ff187435 */ /* 0x000fe200000001ff */
[----:B------:R-:W-:-:S05]  /*1140*/  MOV R13, R22 ;  /* 0x00000016000d7202 */ /* 0x000fca0000000f00 */
[----:B------:R-:W-:-:S05]  /*1150*/  FADD.FTZ R15, R12, R13 ;  /* 0x0000000d0c0f7221 */ /* 0x000fca0000010000 */
[----:B------:R-:W-:-:S07]  /*1160*/  MOV R23, R15 ;  /* 0x0000000f00177202 */ /* 0x000fce0000000f00 */
[----:B------:R-:W-:Y:S05]  /*1170*/  WARPSYNC.COLLECTIVE R20, `(.L_x_10936) ;  /* 0x0000000014087348 */ /* 0x000fea0003c00000 */
[----:B------:R0:W1:Y:S02]  /*1180*/  SHFL.BFLY P2, R22, R23, R24, R25 ;  /* 0x0c00001817167389 */ /* 0x0000640000040019 */
[----:B01----:R-:W-:Y:S01]  /*1190*/  ENDCOLLECTIVE ;  /* 0x000000000000791b */ /* 0x003fe20003800000 */
.L_x_10936:
[----:B------:R-:W-:Y:S01]  /*11a0*/  HFMA2.MMA R24, -RZ, RZ, 0, 2.384185791015625e-07 ;  /* 0x00000004ff187435 */ /* 0x000fe200000001ff */
[----:B------:R-:W-:-:S04]  /*11b0*/  IMAD.MOV.U32 R16, RZ, RZ, R22 ;  /* 0x000000ffff107224 */ /* 0x000fc800078e0016 */
[----:B------:R-:W-:-:S05]  /*11c0*/  FADD.FTZ R16, R15, R16 ;  /* 0x000000100f107221 */ /* 0x000fca0000010000 */
[----:B------:R-:W-:-:S07]  /*11d0*/  MOV R23, R16 ;  /* 0x0000001000177202 */ /* 0x000fce0000000f00 */
[----:B------:R-:W-:Y:S05]  /*11e0*/  WARPSYNC.COLLECTIVE R20, `(.L_x_10937) ;  /* 0x0000000014087348 */ /* 0x000fea0003c00000 */
[----:B------:R0:W1:Y:S02]  /*11f0*/  SHFL.BFLY P2, R22, R23, R24, R25 ;  /* 0x0c00001817167389 */ /* 0x0000640000040019 */
[----:B01----:R-:W-:Y:S01]  /*1200*/  ENDCOLLECTIVE ;  /* 0x000000000000791b */ /* 0x003fe20003800000 */
.L_x_10937:
[----:B------:R-:W-:Y:S01]  /*1210*/  HFMA2.MMA R24, -RZ, RZ, 0, 4.76837158203125e-07 ;  /* 0x00000008ff187435 */ /* 0x000fe200000001ff */
[----:B------:R-:W-:-:S05]  /*1220*/  MOV R17, R22 ;  /* 0x0000001600117202 */ /* 0x000fca0000000f00 */
[----:B------:R-:W-:-:S05]  /*1230*/  FADD.FTZ R17, R16, R17 ;  /* 0x0000001110117221 */ /* 0x000fca0000010000 */
[----:B------:R-:W-:-:S07]  /*1240*/  MOV R23, R17 ;  /* 0x0000001100177202 */ /* 0x000fce0000000f00 */
[----:B------:R-:W-:Y:S05]  /*1250*/  WARPSYNC.COLLECTIVE R20, `(.L_x_10938) ;  /* 0x0000000014087348 */ /* 0x000fea0003c00000 */
[----:B------:R0:W1:Y:S02]  /*1260*/  SHFL.BFLY P2, R22, R23, R24, R25 ;  /* 0x0c00001817167389 */ /* 0x0000640000040019 */
[----:B01----:R-:W-:Y:S01]  /*1270*/  ENDCOLLECTIVE ;  /* 0x000000000000791b */ /* 0x003fe20003800000 */
.L_x_10938:
[----:B------:R-:W-:Y:S01]  /*1280*/  IMAD.MOV.U32 R24, RZ, RZ, 0x10 ;  /* 0x00000010ff187424 */ /* 0x000fe200078e00ff */
[----:B------:R-:W-:-:S05]  /*1290*/  MOV R12, R22 ;  /* 0x00000016000c7202 */ /* 0x000fca0000000f00 */
[----:B------:R-:W-:-:S05]  /*12a0*/  FADD.FTZ R12, R17, R12 ;  /* 0x0000000c110c7221 */ /* 0x000fca0000010000 */
[----:B------:R-:W-:-:S07]  /*12b0*/  MOV R23, R12 ;  /* 0x0000000c00177202 */ /* 0x000fce0000000f00 */
[----:B------:R-:W-:Y:S05]  /*12c0*/  WARPSYNC.COLLECTIVE R20, `(.L_x_10939) ;  /* 0x0000000014087348 */ /* 0x000fea0003c00000 */
[----:B------:R0:W1:Y:S02]  /*12d0*/  SHFL.BFLY P2, R22, R23, R24, R25 ;  /* 0x0c00001817167389 */ /* 0x0000640000040019 */
[----:B01----:R-:W-:Y:S01]  /*12e0*/  ENDCOLLECTIVE ;  /* 0x000000000000791b */ /* 0x003fe20003800000 */
.L_x_10939:
[----:B------:R-:W-:Y:S01]  /*12f0*/  HFMA2.MMA R24, -RZ, RZ, 0, 5.9604644775390625e-08 ;  /* 0x00000001ff187435 */ /* 0x000fe200000001ff */
[----:B------:R-:W-:Y:S02]  /*1300*/  MOV R23, R8 ;  /* 0x0000000800177202 */ /* 0x000fe40000000f00 */
[----:B------:R-:W-:-:S08]  /*1310*/  MOV R15, R22 ;  /* 0x00000016000f7202 */ /* 0x000fd00000000f00 */
[----:B------:R-:W-:Y:S05]  /*1320*/  WARPSYNC.COLLECTIVE R20, `(.L_x_10940) ;  /* 0x0000000014087348 */ /* 0x000fea0003c00000 */
[----:B------:R0:W1:Y:S02]  /*1330*/  SHFL.BFLY P2, R22, R23, R24, R25 ;  /* 0x0c00001817167389 */ /* 0x0000640000040019 */
[----:B01----:R-:W-:Y:S01]  /*1340*/  ENDCOLLECTIVE ;  /* 0x000000000000791b */ /* 0x003fe20003800000 */
.L_x_10940:
[----:B------:R-:W-:Y:S01]  /*1350*/  HFMA2.MMA R24, -RZ, RZ, 0, 1.1920928955078125e-07 ;  /* 0x00000002ff187435 */ /* 0x000fe200000001ff */
[----:B------:R-:W-:-:S05]  /*1360*/  MOV R17, R22 ;  /* 0x0000001600117202 */ /* 0x000fca0000000f00 */
[----:B------:R-:W-:-:S05]  /*1370*/  FADD.FTZ R18, R8, R17 ;  /* 0x0000001108127221 */ /* 0x000fca0000010000 */
[----:B------:R-:W-:-:S07]  /*1380*/  MOV R23, R18 ;  /* 0x0000001200177202 */ /* 0x000fce0000000f00 */
[----:B------:R-:W-:Y:S05]  /*1390*/  WARPSYNC.COLLECTIVE R20, `(.L_x_10941) ;  /* 0x0000000014087348 */ /* 0x000fea0003c00000 */
[----:B------:R0:W1:Y:S02]  /*13a0*/  SHFL.BFLY P2, R22, R23, R24, R25 ;  /* 0x0c00001817167389 */ /* 0x0000640000040019 */
[----:B01----:R-:W-:Y:S01]  /*13b0*/  ENDCOLLECTIVE ;  /* 0x000000000000791b */ /* 0x003fe20003800000 */
.L_x_10941:
[----:B------:R-:W-:Y:S01]  /*13c0*/  HFMA2.MMA R24, -RZ, RZ, 0, 2.384185791015625e-07 ;  /* 0x00000004ff187435 */ /* 0x000fe200000001ff */
[----:B------:R-:W-:-:S05]  /*13d0*/  MOV R13, R22 ;  /* 0x00000016000d7202 */ /* 0x000fca0000000f00 */
[----:B------:R-:W-:-:S04]  /*13e0*/  FADD.FTZ R19, R18, R13 ;  /* 0x0000000d12137221 */ /* 0x000fc80000010000 */
[----:B------:R-:W-:-:S07]  /*13f0*/  IMAD.MOV.U32 R23, RZ, RZ, R19 ;  /* 0x000000ffff177224 */ /* 0x000fce00078e0013 */
[----:B------:R-:W-:Y:S05]  /*1400*/  WARPSYNC.COLLECTIVE R20, `(.L_x_10942) ;  /* 0x0000000014087348 */ /* 0x000fea0003c00000 */
[----:B------:R0:W1:Y:S02]  /*1410*/  SHFL.BFLY P2, R22, R23, R24, R25 ;  /* 0x0c00001817167389 */ /* 0x0000640000040019 */
[----:B01----:R-:W-:Y:S01]  /*1420*/  ENDCOLLECTIVE ;  /* 0x000000000000791b */ /* 0x003fe20003800000 */
.L_x_10942:
[----:B------:R-:W-:Y:S01]  /*1430*/  HFMA2.MMA R24, -RZ, RZ, 0, 4.76837158203125e-07 ;  /* 0x00000008ff187435 */ /* 0x000fe200000001ff */
[----:B------:R-:W-:-:S05]  /*1440*/  MOV R8, R22 ;  /* 0x0000001600087202 */ /* 0x000fca0000000f00 */
[----:B------:R-:W-:-:S05]  /*1450*/  FADD.FTZ R8, R19, R8 ;  /* 0x0000000813087221 */ /* 0x000fca0000010000 */
[----:B------:R-:W-:-:S07]  /*1460*/  MOV R23, R8 ;  /* 0x0000000800177202 */ /* 0x000fce0000000f00 */
[----:B------:R-:W-:Y:S05]  /*1470*/  WARPSYNC.COLLECTIVE R20, `(.L_x_10943) ;  /* 0x0000000014087348 */ /* 0x000fea0003c00000 */
[----:B------:R0:W1:Y:S02]  /*1480*/  SHFL.BFLY P2, R22, R23, R24, R25 ;  /* 0x0c00001817167389 */ /* 0x0000640000040019 */
[----:B01----:R-:W-:Y:S01]  /*1490*/  ENDCOLLECTIVE ;  /* 0x000000000000791b */ /* 0x003fe20003800000 */
.L_x_10943:
[----:B------:R-:W-:Y:S01]  /*14a0*/  HFMA2.MMA R24, -RZ, RZ, 0, 9.5367431640625e-07 ;  /* 0x00000010ff187435 */ /* 0x000fe200000001ff */
[----:B------:R-:W-:-:S05]  /*14b0*/  MOV R21, R22 ;  /* 0x0000001600157202 */ /* 0x000fca0000000f00 */
[----:B------:R-:W-:-:S05]  /*14c0*/  FADD.FTZ R21, R8, R21 ;  /* 0x0000001508157221 */ /* 0x000fca0000010000 */
[----:B------:R-:W-:-:S07]  /*14d0*/  MOV R23, R21 ;  /* 0x0000001500177202 */ /* 0x000fce0000000f00 */
[----:B------:R-:W-:Y:S05]  /*14e0*/  WARPSYNC.COLLECTIVE R20, `(.L_x_10944) ;  /* 0x0000000014087348 */ /* 0x000fea0003c00000 */
[----:B------:R0:W1:Y:S02]  /*14f0*/  SHFL.BFLY P2, R22, R23, R24, R25 ;  /* 0x0c00001817167389 */ /* 0x0000640000040019 */
[----:B01----:R-:W-:Y:S01]  /*1500*/  ENDCOLLECTIVE ;  /* 0x000000000000791b */ /* 0x003fe20003800000 */
.L_x_10944:
[----:B------:R-:W-:Y:S01]  /*1510*/  MOV R14, R22 ;  /* 0x00000016000e7202 */ /* 0x000fe20000000f00 */
[----:B------:R-:W-:Y:S06]  /*1520*/  BRA `(.L_x_10945) ;  /* 0xfffffff400d47947 */ /* 0x000fec000383ffff */
.L_x_10946:
        /* <DEDUP_REMOVED lines=13> */
.L_x_11455:


//--------------------- .text._ZN10layer_norm13ln_bwd_kernelINS_13Kernel_traitsIfffffjLj3072ELj1ELj1ELj4ELj16ENS_18Kernel_traits_baseILj3072EfffffjLj128EEEEELb1ELb1ELb1ELb0EEEvNS_9BwdParamsE --------------------------
	.section	.text._ZN10layer_norm13ln_bwd_kernelINS_13Kernel_traitsIfffffjLj3072ELj1ELj1ELj4ELj16ENS_18Kernel_traits_baseILj3072EfffffjLj128EEEEELb1ELb1ELb1ELb0EEEvNS_9BwdParamsE,"ax",@progbits
	.align	128
        .global         _ZN10layer_norm13ln_bwd_kernelINS_13Kernel_traitsIfffffjLj3072ELj1ELj1ELj4ELj16ENS_18Kernel_traits_baseILj3072EfffffjLj128EEEEELb1ELb1ELb1ELb0EEEvNS_9BwdParamsE
        .type           _ZN10layer_norm13ln_bwd_kernelINS_13Kernel_traitsIfffffjLj3072ELj1ELj1ELj4ELj16ENS_18Kernel_traits_baseILj3072EfffffjLj128EEEEELb1ELb1ELb1ELb0EEEvNS_9BwdParamsE,@function
        .size           _ZN10layer_norm13ln_bwd_kernelINS_13Kernel_traitsIfffffjLj3072ELj1ELj1ELj4ELj16ENS_18Kernel_traits_baseILj3072EfffffjLj128EEEEELb1ELb1ELb1ELb0EEEvNS_9BwdParamsE,(.L_x_11456 - _ZN10layer_norm13ln_bwd_kernelINS_13Kernel_traitsIfffffjLj3072ELj1ELj1ELj4ELj16ENS_18Kernel_traits_baseILj3072EfffffjLj128EEEEELb1ELb1ELb1ELb0EEEvNS_9BwdParamsE)
        .other          _ZN10layer_norm13ln_bwd_kernelINS_13Kernel_traitsIfffffjLj3072ELj1ELj1ELj4ELj16ENS_18Kernel_traits_baseILj3072EfffffjLj128EEEEELb1ELb1ELb1ELb0EEEvNS_9BwdParamsE,@"STO_CUDA_ENTRY STV_DEFAULT"
_ZN10layer_norm13ln_bwd_kernelINS_13Kernel_traitsIfffffjLj3072ELj1ELj1ELj4ELj16ENS_18Kernel_traits_baseILj3072EfffffjLj128EEEEELb1ELb1ELb1ELb0EEEvNS_9BwdParamsE:
.text._ZN10layer_norm13ln_bwd_kernelINS_13Kernel_traitsIfffffjLj3072ELj1ELj1ELj4ELj16ENS_18Kernel_traits_baseILj3072EfffffjLj128EEEEELb1ELb1ELb1ELb0EEEvNS_9BwdParamsE:
        /* <DEDUP_REMOVED lines=54> */
[----:B---3--:R-:W-:Y:S01]  /*0360*/  @P3 IMAD.WIDE.U32 R72, R9, 0x10, R72 ;  /* 0x0000001009483825 */ /* 0x008fe200078e0048 */
[----:B------:R-:W-:-:S02]  /*0370*/  CS2R R80, SRZ ;  /* 0x0000000000507805 */ /* 0x000fc4000001ff00 */
[----:B------:R-:W-:Y:S02]  /*0380*/  CS2R R82, SRZ ;  /* 0x0000000000527805 */ /* 0x000fe4000001ff00 */
[----:B------:R-:W-:Y:S02]  /*0390*/  CS2R R84, SRZ ;  /* 0x0000000000547805 */ /* 0x000fe4000001ff00 */
[----:B------:R-:W-:Y:S01]  /*03a0*/  CS2R R86, SRZ ;  /* 0x0000000000567805 */ /* 0x000fe2000001ff00 */
[----:B------:R3:W5:Y:S01]  /*03b0*/  @P3 LDG.E.128 R48, desc[UR4][R72.64] ;  /* 0x0000000448303981 */ /* 0x000762000c1e1d00 */
[----:B------:R-:W1:Y:S01]  /*03c0*/  @P0 LDC.64 R10, c[0x0][0x278] ;  /* 0x00009e00ff0a0b82 */ /* 0x000e620000000a00 */
[C---:B0-----:R-:W-:Y:S01]  /*03d0*/  @P3 IMAD.WIDE.U32 R74, R9.reuse, 0x10, R74 ;  /* 0x00000010094a3825 */ /* 0x041fe200078e004a */
[----:B------:R-:W-:Y:S02]  /*03e0*/  @P3 IADD3 R9, R9, 0x80, RZ ;  /* 0x0000008009093810 */ /* 0x000fe40007ffe0ff */
[----:B------:R-:W-:-:S02]  /*03f0*/  CS2R R164, SRZ ;  /* 0x0000000000a47805 */ /* 0x000fc4000001ff00 */
[----:B------:R-:W-:Y:S02]  /*0400*/  CS2R R166, SRZ ;  /* 0x0000000000a67805 */ /* 0x000fe4000001ff00 */
[----:B------:R-:W-:Y:S01]  /*0410*/  CS2R R88, SRZ ;  /* 0x0000000000587805 */ /* 0x000fe2000001ff00 */
[----:B------:R0:W5:Y:S01]  /*0420*/  @P3 LDG.E.128 R52, desc[UR4][R74.64] ;  /* 0x000000044a343981 */ /* 0x000162000c1e1d00 */
[----:B------:R-:W1:Y:S01]  /*0430*/  @P0 LDC.64 R6, c[0x0][0x260] ;  /* 0x00009800ff060b82 */ /* 0x000e620000000a00 */
[----:B--2---:R-:W-:Y:S01]  /*0440*/  @P2 IMAD.WIDE.U32 R76, R9, 0x10, R76 ;  /* 0x00000010094c2825 */ /* 0x004fe200078e004c */
[----:B---3--:R-:W-:Y:S02]  /*0450*/  CS2R R72, SRZ ;  /* 0x0000000000487805 */ /* 0x008fe4000001ff00 */
[----:B------:R-:W-:Y:S02]  /*0460*/  CS2R R90, SRZ ;  /* 0x00000000005a7805 */ /* 0x000fe4000001ff00 */
[----:B------:R-:W-:-:S02]  /*0470*/  CS2R R92, SRZ ;  /* 0x00000000005c7805 */ /* 0x000fc4000001ff00 */
[----:B------:R-:W-:Y:S01]  /*0480*/  CS2R R94, SRZ ;  /* 0x00000000005e7805 */ /* 0x000fe2000001ff00 */
[----:B------:R-:W5:Y:S01]  /*0490*/  @P2 LDG.E.128 R56, desc[UR4][R76.64] ;  /* 0x000000044c382981 */ /* 0x000f62000c1e1d00 */
[C---:B----4-:R-:W-:Y:S01]  /*04a0*/  @P2 IMAD.WIDE.U32 R78, R9.reuse, 0x10, R78 ;  /* 0x00000010094e2825 */ /* 0x050fe200078e004e */
[----:B------:R-:W-:Y:S02]  /*04b0*/  @P2 IADD3 R9, R9, 0x80, RZ ;  /* 0x0000008009092810 */ /* 0x000fe40007ffe0ff */
[----:B0-----:R-:W-:Y:S02]  /*04c0*/  CS2R R74, SRZ ;  /* 0x00000000004a7805 */ /* 0x001fe4000001ff00 */
[----:B------:R-:W-:Y:S02]  /*04d0*/  CS2R R96, SRZ ;  /* 0x0000000000607805 */ /* 0x000fe4000001ff00 */
[----:B------:R-:W-:Y:S01]  /*04e0*/  CS2R R98, SRZ ;  /* 0x0000000000627805 */ /* 0x000fe2000001ff00 */
[----:B------:R-:W5:Y:S01]  /*04f0*/  @P2 LDG.E.128 R60, desc[UR4][R78.64] ;  /* 0x000000044e3c2981 */ /* 0x000f62000c1e1d00 */
[----:B-1----:R-:W-:-:S05]  /*0500*/  @P0 IMAD.WIDE.U32 R10, R9, 0x10, R10 ;  /* 0x00000010090a0825 */ /* 0x002fca00078e000a */
[----:B------:R0:W5:Y:S01]  /*0510*/  @P0 LDG.E.128 R68, desc[UR4][R10.64] ;  /* 0x000000040a440981 */ /* 0x000162000c1e1d00 */
[----:B------:R-:W-:-:S05]  /*0520*/  @P0 IMAD.WIDE.U32 R6, R9, 0x10, R6 ;  /* 0x0000001009060825 */ /* 0x000fca00078e0006 */
[----:B------:R1:W5:Y:S01]  /*0530*/  @P0 LDG.E.128 R64, desc[UR4][R6.64] ;  /* 0x0000000406400981 */ /* 0x000362000c1e1d00 */
[----:B0-----:R-:W-:-:S04]  /*0540*/  LEA.HI R11, R12, UR6, RZ, 0x19 ;  /* 0x000000060c0b7c11 */ /* 0x001fc8000f8fc8ff */
        /* <DEDUP_REMOVED lines=24> */
[----:B-1----:R-:W-:Y:S06]  /*06d0*/  @P0 BRA `(.L_x_10947) ;  /* 0x0000004800d80947 */ /* 0x002fec0003800000 */
[----:B------:R-:W0:Y:S01]  /*06e0*/  LDC.U8 R12, c[0x0][0x2a0] ;  /* 0x0000a800ff0c7b82 */ /* 0x000e220000000000 */
[----:B------:R-:W-:Y:S01]  /*06f0*/  HFMA2.MMA R227, -RZ, RZ, 0, 5.9604644775390625e-08 ;  /* 0x00000001ffe37435 */ /* 0x000fe200000001ff */
[----:B------:R-:W-:-:S10]  /*0700*/  MOV R73, RZ ;  /* 0x000000ff00497202 */ /* 0x000fd40000000f00 */
.L_x_11082:
[----:B-1----:R-:W1:Y:S08]  /*0710*/  LDC.64 R184, c[0x0][0x288] ;  /* 0x0000a200ffb87b82 */ /* 0x002e700000000a00 */
[----:B--2---:R-:W2:Y:S08]  /*0720*/  LDC.64 R186, c[0x0][0x250] ;  /* 0x00009400ffba7b82 */ /* 0x004eb00000000a00 */
[----:B0--3--:R-:W3:Y:S08]  /*0730*/  LDC.64 R182, c[0x0][0x258] ;  /* 0x00009600ffb67b82 */ /* 0x009ef00000000a00 */
[----:B----4-:R-:W4:Y:S01]  /*0740*/  LDC.64 R180, c[0x0][0x280] ;  /* 0x0000a000ffb47b82 */ /* 0x010f220000000a00 */
[----:B-1----:R-:W-:-:S06]  /*0750*/  IMAD.WIDE R232, R11, 0x4, R184 ;  /* 0x000000040be87825 */ /* 0x002fcc00078e02b8 */
[----:B------:R-:W4:Y:S01]  /*0760*/  LDG.E R232, desc[UR4][R232.64] ;  /* 0x00000004e8e87981 */ /* 0x000f22000c1e1900 */
[C---:B--2---:R-:W-:Y:S01]  /*0770*/  IMAD.WIDE R184, R11.reuse, 0x4, R186 ;  /* 0x000000040bb87825 */ /* 0x044fe200078e02ba */
[----:B------:R-:W1:Y:S04]  /*0780*/  LDC.64 R236, c[0x0][0x2c8] ;  /* 0x0000b200ffec7b82 */ /* 0x000e680000000a00 */
[----:B-----5:R2:W5:Y:S01]  /*0790*/  LDG.E R231, desc[UR4][R184.64] ;  /* 0x00000004b8e77981 */ /* 0x020562000c1e1900 */
[----:B---3--:R-:W-:-:S05]  /*07a0*/  IMAD.WIDE R182, R11, 0x4, R182 ;  /* 0x000000040bb67825 */ /* 0x008fca00078e02b6 */
[----:B------:R2:W5:Y:S01]  /*07b0*/  LDG.E R10, desc[UR4][R182.64] ;  /* 0x00000004b60a7981 */ /* 0x000562000c1e1900 */
[----:B----4-:R-:W-:-:S05]  /*07c0*/  IMAD.WIDE R180, R11, 0x4, R180 ;  /* 0x000000040bb47825 */ /* 0x010fca00078e02b4 */
[----:B------:R2:W5:Y:S01]  /*07d0*/  LDG.E R225, desc[UR4][R180.64] ;  /* 0x00000004b4e17981 */ /* 0x000562000c1e1900 */
[----:B------:R-:W3:Y:S01]  /*07e0*/  S2R R212, SR_TID.X ;  /* 0x0000000000d47919 */ /* 0x000ee20000002100 */
[----:B------:R-:W-:-:S05]  /*07f0*/  MOV R14, UR14 ;  /* 0x0000000e000e7c02 */ /* 0x000fca0008000f00 */
[----:B------:R-:W-:-:S05]  /*0800*/  IMAD R9, R11, R14, RZ ;  /* 0x0000000e0b097224 */ /* 0x000fca00078e02ff */
[----:B------:R-:W-:-:S04]  /*0810*/  SHF.R.S32.HI R186, RZ, 0x1f, R9 ;  /* 0x0000001fffba7819 */ /* 0x000fc80000011409 */
[----:B------:R-:W-:Y:S01]  /*0820*/  LEA.HI R186, R186, R9, RZ, 0x2 ;  /* 0x00000009baba7211 */ /* 0x000fe200078f10ff */
[----:B------:R-:W-:Y:S01]  /*0830*/  BSSY B0, `(.L_x_10948) ;  /* 0x0000188000007945 */ /* 0x000fe20003800000 */
[----:B---3--:R-:W-:-:S04]  /*0840*/  LOP3.LUT R13, R212, 0x7f, RZ, 0xc0, !PT ;  /* 0x0000007fd40d7812 */ /* 0x008fc800078ec0ff */
[----:B------:R-:W-:-:S05]  /*0850*/  LEA.HI.SX32 R9, R186, R13, 0x1e ;  /* 0x0000000dba097211 */ /* 0x000fca00078ff2ff */
[----:B-1----:R-:W-:Y:S01]  /*0860*/  IMAD.WIDE.U32 R238, R9, 0x10, R236 ;  /* 0x0000001009ee7825 */ /* 0x002fe200078e00ec */
[----:B------:R-:W-:-:S13]  /*0870*/  ISETP.GT.AND P1, PT, R232, RZ, PT ;  /* 0x000000ffe800720c */ /* 0x000fda0003f24270 */
[----:B--2---:R-:W-:Y:S05]  /*0880*/  @P1 BRA `(.L_x_10949) ;  /* 0x0000000400441947 */ /* 0x004fea0003800000 */
        /* <DEDUP_REMOVED lines=19> */
.L_x_10951:
[----:B------:R-:W-:Y:S05]  /*09c0*/  BSYNC B1 ;  /* 0x0000000000017941 */ /* 0x000fea0003800000 */
.L_x_10950:
[----:B------:R-:W-:Y:S01]  /*09d0*/  LOP3.LUT P5, RZ, R8, 0x1, RZ, 0xc0, !PT ;  /* 0x0000000108ff7812 */ /* 0x000fe200078ac0ff */
[----:B------:R-:W-:-:S12]  /*09e0*/  BSSY B1, `(.L_x_10952) ;  /* 0x000000b000017945 */ /* 0x000fd80003800000 */
[----:B------:R-:W-:Y:S05]  /*09f0*/  @!P5 BRA `(.L_x_10953) ;  /* 0x000000000024d947 */ /* 0x000fea0003800000 */
[----:B--2---:R-:W1:Y:S01]  /*0a00*/  LDC.64 R180, c[0x0][0x240] ;  /* 0x00009000ffb47b82 */ /* 0x004e620000000a00 */
        /* <DEDUP_REMOVED lines=8> */
.L_x_10953:
[----:B------:R-:W-:Y:S05]  /*0a90*/  BSYNC B1 ;  /* 0x0000000000017941 */ /* 0x000fea0003800000 */
.L_x_10952:
[----:B------:R-:W-:Y:S04]  /*0aa0*/  BSSY B1, `(.L_x_10954) ;  /* 0x000000b000017945 */ /* 0x000fe80003800000 */
[----:B------:R-:W-:Y:S05]  /*0ab0*/  @!P4 BRA `(.L_x_10955) ;  /* 0x000000000024c947 */ /* 0x000fea0003800000 */
[----:B--23--:R-:W1:Y:S01]  /*0ac0*/  LDC.64 R180, c[0x0][0x240] ;  /* 0x00009000ffb47b82 */ /* 0x00ce620000000a00 */
        /* <DEDUP_REMOVED lines=8> */
.L_x_10955:
[----:B------:R-:W-:Y:S05]  /*0b50*/  BSYNC B1 ;  /* 0x0000000000017941 */ /* 0x000fea0003800000 */
.L_x_10954:
        /* <DEDUP_REMOVED lines=11> */
.L_x_10957:
[----:B------:R-:W-:Y:S05]  /*0c10*/  BSYNC B1 ;  /* 0x0000000000017941 */ /* 0x000fea0003800000 */
.L_x_10956:
        /* <DEDUP_REMOVED lines=11> */
.L_x_10959:
[----:B------:R-:W-:Y:S05]  /*0cd0*/  BSYNC B1 ;  /* 0x0000000000017941 */ /* 0x000fea0003800000 */
.L_x_10958:
[----:B------:R-:W-:Y:S02]  /*0ce0*/  LOP3.LUT P5, RZ, R8, 0x8, RZ, 0xc0, !PT ;  /* 0x0000000808ff7812 */ /* 0x000fe400078ac0ff */
[----:B------:R-:W-:-:S11]  /*0cf0*/  CS2R R232, SRZ ;  /* 0x0000000000e87805 */ /* 0x000fd6000001ff00 */
        /* <DEDUP_REMOVED lines=8> */
[----:B------:R-:W-:Y:S01]  /*0d80*/  HFMA2.MMA R232, -RZ, RZ, 0, 0 ;  /* 0x00000000ffe87435 */ /* 0x000fe200000001ff */
[----:B------:R-:W-:Y:S10]  /*0d90*/  BRA `(.L_x_10960) ;  /* 0x0000001000c47947 */ /* 0x000ff40003800000 */
.L_x_10949:
        /* <DEDUP_REMOVED lines=62> */
.L_x_10962:
[----:B------:R-:W-:Y:S05]  /*1180*/  BSYNC B1 ;  /* 0x0000000000017941 */ /* 0x000fea0003800000 */
.L_x_10961:
[----:B------:R-:W-:Y:S01]  /*1190*/  LOP3.LUT P5, RZ, R8, 0x1, RZ, 0xc0, !PT ;  /* 0x0000000108ff7812 */ /* 0x000fe200078ac0ff */
        /* <DEDUP_REMOVED lines=25> */
[----:B------:R-:W-:Y:S01]  /*1330*/  FMUL.FTZ R20, R10, R195 ;  /* 0x000000c30a147220 */ /* 0x000fe20000410000 */
[----:B----4-:R-:W-:Y:S01]  /*1340*/  FMUL.FTZ R200, R32, R180 ;  /* 0x000000b420c87220 */ /* 0x010fe20000410000 */
        /* <DEDUP_REMOVED lines=21> */
.L_x_10964:
[----:B------:R-:W-:Y:S05]  /*14a0*/  BSYNC B1 ;  /* 0x0000000000017941 */ /* 0x000fea0003800000 */
.L_x_10963:
        /* <DEDUP_REMOVED lines=21> */
[----:B------:R-:W-:-:S03]  /*1600*/  FADD.FTZ R219, -R193, R185 ;  /* 0x000000b9c1db7221 */ /* 0x000fc60000010100 */
[C---:B0-----:R-:W-:Y:S01]  /*1610*/  FMUL.FTZ R19, R10.reuse, R207 ;  /* 0x000000cf0a137220 */ /* 0x041fe20000410000 */
        /* <DEDUP_REMOVED lines=25> */
.L_x_10966:
[----:B------:R-:W-:Y:S05]  /*17b0*/  BSYNC B1 ;  /* 0x0000000000017941 */ /* 0x000fea0003800000 */
.L_x_10965:
        /* <DEDUP_REMOVED lines=48> */
.L_x_10968:
[----:B------:R-:W-:Y:S05]  /*1ac0*/  BSYNC B1 ;  /* 0x0000000000017941 */ /* 0x000fea0003800000 */
.L_x_10967:
        /* <DEDUP_REMOVED lines=48> */
.L_x_10970:
[----:B------:R-:W-:Y:S05]  /*1dd0*/  BSYNC B1 ;  /* 0x0000000000017941 */ /* 0x000fea0003800000 */
.L_x_10969:
[----:B------:R-:W-:-:S13]  /*1de0*/  LOP3.LUT P5, RZ, R8, 0x8, RZ, 0xc0, !PT ;  /* 0x0000000808ff7812 */ /* 0x000fda00078ac0ff */
[----:B------:R-:W-:Y:S05]  /*1df0*/  @!P5 BRA `(.L_x_10960) ;  /* 0x0000000000acd947 */ /* 0x000fea0003800000 */
[----:B------:R-:W1:Y:S01]  /*1e00*/  LDC.64 R180, c[0x0][0x238] ;  /* 0x00008e00ffb47b82 */ /* 0x000e620000000a00 */
[----:B0-----:R-:W-:-:S04]  /*1e10*/  ISETP.NE.AND P5, PT, R12, RZ, PT ;  /* 0x000000ff0c00720c */ /* 0x001fc80003fa5270 */
[----:B------:R-:W-:Y:S02]  /*1e20*/  FSEL R231, R231, RZ, !P5 ;  /* 0x000000ffe7e77208 */ /* 0x000fe40006800000 */
[----:B------:R-:W-:Y:S01]  /*1e30*/  ISETP.NE.U32.AND P5, PT, RZ, UR6, PT ;  /* 0x00000006ff007c0c */ /* 0x000fe2000bfa5070 */
[----:B------:R-:W0:Y:S03]  /*1e40*/  LDC.64 R184, c[0x0][0x2b8] ;  /* 0x0000ae00ffb87b82 */ /* 0x000e260000000a00 */
[----:B------:R-:W-:-:S13]  /*1e50*/  ISETP.NE.AND.EX P5, PT, RZ, UR7, PT, P5 ;  /* 0x00000007ff007c0c */ /* 0x000fda000bfa5350 */
[----:B------:R-:W-:-:S04]  /*1e60*/  @P5 IMAD.WIDE.U32 R236, R234, 0x10, R236 ;  /* 0x00000010eaec5825 */ /* 0x000fc800078e00ec */
[----:B-1----:R-:W-:Y:S01]  /*1e70*/  IMAD.WIDE.U32 R180, R234, 0x10, R180 ;  /* 0x00000010eab47825 */ /* 0x002fe200078e00b4 */
[----:B------:R1:W5:Y:S01]  /*1e80*/  @P5 LDG.E.128 R160, desc[UR4][R236.64] ;  /* 0x00000004eca05981 */ /* 0x000362000c1e1d00 */
[----:B------:R-:W2:Y:S02]  /*1e90*/  LDC.64 R234, c[0x0][0x240] ;  /* 0x00009000ffea7b82 */ /* 0x000ea40000000a00 */
[----:B0-----:R-:W-:Y:S02]  /*1ea0*/  IMAD.WIDE.U32 R184, R229, 0x10, R184 ;  /* 0x00000010e5b87825 */ /* 0x001fe400078e00b8 */
[----:B------:R-:W3:Y:S04]  /*1eb0*/  LDG.E.128 R180, desc[UR4][R180.64] ;  /* 0x00000004b4b47981 */ /* 0x000ee8000c1e1d00 */
[----:B------:R-:W4:Y:S01]  /*1ec0*/  LDG.E.128 R184, desc[UR4][R184.64] ;  /* 0x00000004b8b87981 */ /* 0x000f22000c1e1d00 */
[----:B--2---:R-:W-:-:S05]  /*1ed0*/  IMAD.WIDE.U32 R234, R213, 0x4, R234 ;  /* 0x00000004d5ea7825 */ /* 0x004fca00078e00ea */
[----:B------:R1:W5:Y:S01]  /*1ee0*/  LDG.E R0, desc[UR4][R234.64] ;  /* 0x00000004ea007981 */ /* 0x000362000c1e1900 */
[C---:B---3--:R-:W-:Y:S01]  /*1ef0*/  FADD.FTZ R23, -R231.reuse, R180 ;  /* 0x000000b4e7177221 */ /* 0x048fe20000010100 */
[C---:B------:R-:W-:Y:S01]  /*1f00*/  FADD.FTZ R199, -R231.reuse, R181 ;  /* 0x000000b5e7c77221 */ /* 0x040fe20000010100 */
[C---:B------:R-:W-:Y:S01]  /*1f10*/  FADD.FTZ R213, -R231.reuse, R182 ;  /* 0x000000b6e7d57221 */ /* 0x040fe20000010100 */
[----:B------:R-:W-:Y:S01]  /*1f20*/  FADD.FTZ R229, -R231, R183 ;  /* 0x000000b7e7e57221 */ /* 0x000fe20000010100 */
[----:B----4-:R-:W-:Y:S01]  /*1f30*/  FMUL.FTZ R192, R64, R184 ;  /* 0x000000b840c07220 */ /* 0x010fe20000410000 */
[C---:B------:R-:W-:Y:S01]  /*1f40*/  FMUL.FTZ R23, R10.reuse, R23 ;  /* 0x000000170a177220 */ /* 0x040fe20000410000 */
[----:B------:R-:W-:Y:S01]  /*1f50*/  FMUL.FTZ R201, R65, R185 ;  /* 0x000000b941c97220 */ /* 0x000fe20000410000 */
[C---:B------:R-:W-:Y:S01]  /*1f60*/  FMUL.FTZ R190, R10.reuse, R199 ;  /* 0x000000c70abe7220 */ /* 0x040fe20000410000 */
        /* <DEDUP_REMOVED lines=20> */
.L_x_10960:
[----:B------:R-:W-:Y:S05]  /*20b0*/  BSYNC B0 ;  /* 0x0000000000007941 */ /* 0x000fea0003800000 */
.L_x_10948:
[----:B------:R-:W-:Y:S01]  /*20c0*/  LOP3.LUT P5, RZ, R227, 0xff, RZ, 0xc0, !PT ;  /* 0x000000ffe3ff7812 */ /* 0x000fe200078ac0ff */
[----:B------:R-:W-:Y:S01]  /*20d0*/  UMOV UR9, 0xffffffff ;  /* 0xffffffff00097882 */ /* 0x000fe20000000000 */
[----:B--234-:R-:W-:Y:S02]  /*20e0*/  SHF.R.U32.HI R181, RZ, 0x5, R212 ;  /* 0x00000005ffb57819 */ /* 0x01cfe400000116d4 */
        /* <DEDUP_REMOVED lines=24> */
.L_x_11103:
        /* <DEDUP_REMOVED lines=8> */
[----:B------:R-:W-:-:S02]  /*22f0*/  @P0 IADD3 R225, R225, -0x1, RZ ;  /* 0xffffffffe1e10810 */ /* 0x000fc40007ffe0ff */
[----:B------:R-:W-:-:S03]  /*2300*/  LOP3.LUT P6, RZ, R8, 0x2, RZ, 0xc0, !PT ;  /* 0x0000000208ff7812 */ /* 0x000fc600078cc0ff */
        /* <DEDUP_REMOVED lines=9> */
[----:B------:R-:W-:-:S03]  /*23a0*/  FADD.FTZ R180, RZ, R181 ;  /* 0x000000b5ffb47221 */ /* 0x000fc60000010000 */
[----:B------:R-:W-:Y:S01]  /*23b0*/  FADD.FTZ R225, R182, R225 ;  /* 0x000000e1b6e17221 */ /* 0x000fe20000010000 */
[----:B------:R-:W-:Y:S01]  /*23c0*/  FADD.FTZ R180, R183, R180 ;  /* 0x000000b4b7b47221 */ /* 0x000fe20000010000 */
[----:B------:R-:W-:Y:S02]  /*23d0*/  @P0 SHF.R.S32.HI R182, RZ, 0x1f, R231 ;  /* 0x0000001fffb60819 */ /* 0x000fe400000114e7 */
[----:B--2---:R-:W-:Y:S01]  /*23e0*/  FADD.FTZ R225, R225, R184 ;  /* 0x000000b8e1e17221 */ /* 0x004fe20000010000 */
[----:B------:R-:W-:Y:S01]  /*23f0*/  FADD.FTZ R180, R180, R185 ;  /* 0x000000b9b4b47221 */ /* 0x000fe20000010000 */
[----:B------:R-:W-:Y:S01]  /*2400*/  HFMA2.MMA R185, -RZ, RZ, 0, 0 ;  /* 0x00000000ffb97435 */ /* 0x000fe200000001ff */
[----:B------:R-:W-:Y:S01]  /*2410*/  @P0 LEA.HI R182, R182, R231, RZ, 0x2 ;  /* 0x000000e7b6b60211 */ /* 0x000fe200078f10ff */
        /* <DEDUP_REMOVED lines=10> */
[----:B-----5:R-:W-:Y:S01]  /*24c0*/  @!P1 FSEL R187, R140, RZ, P5 ;  /* 0x000000ff8cbb9208 */ /* 0x020fe20002800000 */
[----:B------:R-:W-:Y:S08]  /*24d0*/  @!P0 BRA `(.L_x_10975) ;  /* 0x00000000000c8947 */ /* 0x000ff00003800000 */
[----:B------:R-:W1:Y:S02]  /*24e0*/  LDC.64 R168, c[0x0][0x220] ;  /* 0x00008800ffa87b82 */ /* 0x000e640000000a00 */
[----:B-1----:R-:W-:-:S06]  /*24f0*/  IMAD.WIDE.U32 R168, R185, 0x10, R168 ;  /* 0x00000010b9a87825 */ /* 0x002fcc00078e00a8 */
[----:B------:R-:W5:Y:S02]  /*2500*/  LDG.E.128 R168, desc[UR4][R168.64] ;  /* 0x00000004a8a87981 */ /* 0x000f64000c1e1d00 */
.L_x_10975:
[----:B------:R-:W-:Y:S05]  /*2510*/  BSYNC B1 ;  /* 0x0000000000017941 */ /* 0x000fea0003800000 */
.L_x_10974:
[----:B------:R-:W-:Y:S04]  /*2520*/  BSSY B1, `(.L_x_10976) ;  /* 0x000000c000017945 */ /* 0x000fe80003800000 */
[----:B------:R-:W-:Y:S05]  /*2530*/  @!P1 BRA `(.L_x_10977) ;  /* 0x0000000000289947 */ /* 0x000fea0003800000 */
[----:B0-----:R-:W-:Y:S02]  /*2540*/  ISETP.NE.AND P5, PT, R12, RZ, PT ;  /* 0x000000ff0c00720c */ /* 0x001fe40003fa5270 */
        /* <DEDUP_REMOVED lines=9> */
.L_x_10977:
[----:B------:R-:W-:Y:S05]  /*25e0*/  BSYNC B1 ;  /* 0x0000000000017941 */ /* 0x000fea0003800000 */
.L_x_10976:
[----:B------:R-:W-:Y:S04]  /*25f0*/  BSSY B1, `(.L_x_10978) ;  /* 0x000000a000017945 */ /* 0x000fe80003800000 */
[----:B------:R-:W-:Y:S05]  /*2600*/  @!P0 BRA `(.L_x_10979) ;  /* 0x0000000000208947 */ /* 0x000fea0003800000 */
[----:B------:R-:W-:Y:S01]  /*2610*/  FMUL.FTZ R172, R187, UR11 ;  /* 0x0000000bbbac7c20 */ /* 0x000fe20008410000 */
[----:B------:R-:W-:-:S03]  /*2620*/  LOP3.LUT P5, RZ, R7, 0xff, RZ, 0xc0, !PT ;  /* 0x000000ff07ff7812 */ /* 0x000fc600078ac0ff */
[----:B------:R-:W-:-:S04]  /*2630*/  FMUL.FTZ R183, R172, UR10 ;  /* 0x0000000aacb77c20 */ /* 0x000fc80008410000 */
[-C--:B-----5:R-:W-:Y:S01]  /*2640*/  FMUL.FTZ R172, R168, R183.reuse ;  /* 0x000000b7a8ac7220 */ /* 0x0a0fe20000410000 */
[----:B------:R-:W-:-:S04]  /*2650*/  FMUL.FTZ R182, R28, R183 ;  /* 0x000000b71cb67220 */ /* 0x000fc80000410000 */
[----:B------:R-:W-:Y:S02]  /*2660*/  FSEL R183, R172, RZ, P5 ;  /* 0x000000ffacb77208 */ /* 0x000fe40002800000 */
[----:B------:R-:W-:-:S03]  /*2670*/  SEL R172, R182, RZ, P5 ;  /* 0x000000ffb6ac7207 */ /* 0x000fc60002800000 */
[----:B------:R-:W-:-:S07]  /*2680*/  FADD.FTZ R116, R116, R183 ;  /* 0x000000b774747221 */ /* 0x000fce0000010000 */
.L_x_10979:
[----:B------:R-:W-:Y:S05]  /*2690*/  BSYNC B1 ;  /* 0x0000000000017941 */ /* 0x000fea0003800000 */
.L_x_10978:
[----:B------:R-:W-:Y:S01]  /*26a0*/  @!P1 ISETP.NE.U32.AND P5, PT, R180, RZ, PT ;  /* 0x000000ffb400920c */ /* 0x000fe20003fa5070 */
[----:B------:R-:W-:Y:S03]  /*26b0*/  BSSY B1, `(.L_x_10980) ;  /* 0x000000c000017945 */ /* 0x000fe60003800000 */
        /* <DEDUP_REMOVED lines=11> */
.L_x_10981:
[----:B------:R-:W-:Y:S05]  /*2770*/  BSYNC B1 ;  /* 0x0000000000017941 */ /* 0x000fea0003800000 */
.L_x_10980:
        /* <DEDUP_REMOVED lines=10> */
.L_x_10983:
[----:B------:R-:W-:Y:S05]  /*2820*/  BSYNC B1 ;  /* 0x0000000000017941 */ /* 0x000fea0003800000 */
.L_x_10982:
        /* <DEDUP_REMOVED lines=13> */
.L_x_10985:
[----:B------:R-:W-:Y:S05]  /*2900*/  BSYNC B1 ;  /* 0x0000000000017941 */ /* 0x000fea0003800000 */
.L_x_10984:
        /* <DEDUP_REMOVED lines=10> */
.L_x_10987:
[----:B------:R-:W-:Y:S05]  /*29b0*/  BSYNC B1 ;  /* 0x0000000000017941 */ /* 0x000fea0003800000 */
.L_x_10986:
        /* <DEDUP_REMOVED lines=18> */
.L_x_10989:
[----:B------:R-:W-:Y:S05]  /*2ae0*/  BSYNC B1 ;  /* 0x0000000000017941 */ /* 0x000fea0003800000 */
.L_x_10988:
[----:B------:R-:W-:Y:S01]  /*2af0*/  SEL R178, R213, R178, P5 ;  /* 0x000000b2d5b27207 */ /* 0x000fe20002800000 */
[----:B------:R-:W-:Y:S01]  /*2b00*/  BSSY B1, `(.L_x_10990) ;  /* 0x0000012000017945 */ /* 0x000fe20003800000 */
[----:B------:R-:W-:Y:S02]  /*2b10*/  SEL R179, R232, R179, P5 ;  /* 0x000000b3e8b37207 */ /* 0x000fe40002800000 */
[----:B------:R-:W-:-:S04]  /*2b20*/  ISETP.NE.U32.AND P5, PT, R182, RZ, PT ;  /* 0x000000ffb600720c */ /* 0x000fc80003fa5070 */
[----:B------:R-:W-:-:S13]  /*2b30*/  ISETP.NE.AND.EX P5, PT, R183, RZ, PT, P5 ;  /* 0x000000ffb700720c */ /* 0x000fda0003fa5350 */
[----:B------:R-:W1:Y:S02]  /*2b40*/  @P5 LDC.64 R180, c[0x0][0x308] ;  /* 0x0000c200ffb45b82 */ /* 0x000e640000000a00 */
[----:B-1----:R-:W-:-:S06]  /*2b50*/  @P5 IMAD.WIDE.U32 R182, R9, 0x10, R180 ;  /* 0x0000001009b65825 */ /* 0x002fcc00078e00b4 */
[----:B------:R-:W1:Y:S01]  /*2b60*/  @P0 LDC.64 R180, c[0x0][0x2f8] ;  /* 0x0000be00ffb40b82 */ /* 0x000e620000000a00 */
[----:B------:R2:W-:Y:S01]  /*2b70*/  @P5 STG.E.128 desc[UR4][R182.64], R176 ;  /* 0x000000b0b6005986 */ /* 0x0005e2000c101d04 */
[----:B-1----:R-:W-:Y:S01]  /*2b80*/  @P0 IMAD.WIDE.U32 R180, R185, 0x10, R180 ;  /* 0x00000010b9b40825 */ /* 0x002fe200078e00b4 */
[----:B--2---:R-:W-:Y:S06]  /*2b90*/  @!P0 BRA `(.L_x_10991) ;  /* 0x0000000000208947 */ /* 0x004fec0003800000 */
        /* <DEDUP_REMOVED lines=8> */
.L_x_10991:
[----:B------:R-:W-:Y:S05]  /*2c20*/  BSYNC B1 ;  /* 0x0000000000017941 */ /* 0x000fea0003800000 */
.L_x_10990:
[----:B------:R1:W-:Y:S01]  /*2c30*/  @P0 STG.E.128 desc[UR4][R180.64], R172 ;  /* 0x000000acb4000986 */ /* 0x0003e2000c101d04 */
[----:B------:R-:W-:Y:S02]  /*2c40*/  IADD3 R9, R9, 0x80, RZ ;  /* 0x0000008009097810 */ /* 0x000fe40007ffe0ff */
[----:B------:R-:W-:-:S07]  /*2c50*/  IADD3 R185, R185, 0x80, RZ ;  /* 0x00000080b9b97810 */ /* 0x000fce0007ffe0ff */
.L_x_10973:
[----:B------:R-:W-:Y:S05]  /*2c60*/  BSYNC B0 ;  /* 0x0000000000007941 */ /* 0x000fea0003800000 */
.L_x_10972:
[----:B------:R-:W-:Y:S01]  /*2c70*/  LOP3.LUT P5, RZ, R8, 0x1, RZ, 0xc0, !PT ;  /* 0x0000000108ff7812 */ /* 0x000fe200078ac0ff */
[----:B------:R-:W-:-:S12]  /*2c80*/  BSSY B0, `(.L_x_10992) ;  /* 0x0000077000007945 */ /* 0x000fd80003800000 */
[----:B------:R-:W-:Y:S05]  /*2c90*/  @!P5 BRA `(.L_x_10993) ;  /* 0x0000000400d4d947 */ /* 0x000fea0003800000 */
[----:B------:R-:W2:Y:S01]  /*2ca0*/  @P0 LDC.64 R182, c[0x0][0x220] ;  /* 0x00008800ffb60b82 */ /* 0x000ea20000000a00 */
[----:B0-----:R-:W-:-:S04]  /*2cb0*/  ISETP.NE.AND P5, PT, R12, RZ, PT ;  /* 0x000000ff0c00720c */ /* 0x001fc80003fa5270 */
[----:B------:R-:W-:-:S03]  /*2cc0*/  FSEL R187, R186, RZ, !P5 ;  /* 0x000000ffbabb7208 */ /* 0x000fc60006800000 */
[----:B-1----:R-:W0:Y:S01]  /*2cd0*/  @!P1 LDC.64 R180, c[0x0][0x2c8] ;  /* 0x0000b200ffb49b82 */ /* 0x002e220000000a00 */
        /* <DEDUP_REMOVED lines=15> */
.L_x_10995:
[----:B------:R-:W-:Y:S05]  /*2dd0*/  BSYNC B1 ;  /* 0x0000000000017941 */ /* 0x000fea0003800000 */
.L_x_10994:
        /* <DEDUP_REMOVED lines=10> */
.L_x_10997:
[----:B------:R-:W-:Y:S05]  /*2e80*/  BSYNC B1 ;  /* 0x0000000000017941 */ /* 0x000fea0003800000 */
.L_x_10996:
        /* <DEDUP_REMOVED lines=11> */
.L_x_10999:
[----:B------:R-:W-:Y:S05]  /*2f40*/  BSYNC B1 ;  /* 0x0000000000017941 */ /* 0x000fea0003800000 */
.L_x_10998:
        /* <DEDUP_REMOVED lines=10> */
.L_x_11001:
[----:B------:R-:W-:Y:S05]  /*2ff0*/  BSYNC B1 ;  /* 0x0000000000017941 */ /* 0x000fea0003800000 */
.L_x_11000:
        /* <DEDUP_REMOVED lines=11> */
.L_x_11003:
[----:B------:R-:W-:Y:S05]  /*30b0*/  BSYNC B1 ;  /* 0x0000000000017941 */ /* 0x000fea0003800000 */
.L_x_11002:
        /* <DEDUP_REMOVED lines=10> */
.L_x_11005:
[----:B------:R-:W-:Y:S05]  /*3160*/  BSYNC B1 ;  /* 0x0000000000017941 */ /* 0x000fea0003800000 */
.L_x_11004:
        /* <DEDUP_REMOVED lines=16> */
.L_x_11007:
[----:B------:R-:W-:Y:S05]  /*3270*/  BSYNC B1 ;  /* 0x0000000000017941 */ /* 0x000fea0003800000 */
.L_x_11006:
        /* <DEDUP_REMOVED lines=19> */
.L_x_11009:
[----:B------:R-:W-:Y:S05]  /*33b0*/  BSYNC B1 ;  /* 0x0000000000017941 */ /* 0x000fea0003800000 */
.L_x_11008:
[----:B------:R2:W-:Y:S01]  /*33c0*/  @P0 STG.E.128 desc[UR4][R180.64], R172 ;  /* 0x000000acb4000986 */ /* 0x0005e2000c101d04 */
[----:B------:R-:W-:Y:S02]  /*33d0*/  IADD3 R185, R185, 0x80, RZ ;  /* 0x00000080b9b97810 */ /* 0x000fe40007ffe0ff */
[----:B------:R-:W-:-:S07]  /*33e0*/  IADD3 R9, R9, 0x80, RZ ;  /* 0x0000008009097810 */ /* 0x000fce0007ffe0ff */
.L_x_10993:
[----:B------:R-:W-:Y:S05]  /*33f0*/  BSYNC B0 ;  /* 0x0000000000007941 */ /* 0x000fea0003800000 */
.L_x_10992:
[----:B------:R-:W-:Y:S04]  /*3400*/  BSSY B0, `(.L_x_11010) ;  /* 0x0000077000007945 */ /* 0x000fe80003800000 */
[----:B------:R-:W-:Y:S05]  /*3410*/  @!P4 BRA `(.L_x_11011) ;  /* 0x0000000400d4c947 */ /* 0x000fea0003800000 */
[----:B------:R-:W3:Y:S01]  /*3420*/  @P0 LDC.64 R182, c[0x0][0x220] ;  /* 0x00008800ffb60b82 */ /* 0x000ee20000000a00 */
[----:B0-----:R-:W-:-:S04]  /*3430*/  ISETP.NE.AND P5, PT, R12, RZ, PT ;  /* 0x000000ff0c00720c */ /* 0x001fc80003fa5270 */
[----:B------:R-:W-:-:S03]  /*3440*/  FSEL R187, R186, RZ, !P5 ;  /* 0x000000ffbabb7208 */ /* 0x000fc60006800000 */
[----:B-12---:R-:W0:Y:S01]  /*3450*/  @!P1 LDC.64 R180, c[0x0][0x2c8] ;  /* 0x0000b200ffb49b82 */ /* 0x006e220000000a00 */
[----:B---3--:R-:W-:-:S05]  /*3460*/  @P0 IMAD.WIDE.U32 R182, R185, 0x10, R182 ;  /* 0x00000010b9b60825 */ /* 0x008fca00078e00b6 */
        /* <DEDUP_REMOVED lines=14> */
.L_x_11013:
[----:B------:R-:W-:Y:S05]  /*3550*/  BSYNC B1 ;  /* 0x0000000000017941 */ /* 0x000fea0003800000 */
.L_x_11012:
        /* <DEDUP_REMOVED lines=10> */
.L_x_11015:
[----:B------:R-:W-:Y:S05]  /*3600*/  BSYNC B1 ;  /* 0x0000000000017941 */ /* 0x000fea0003800000 */
.L_x_11014:
        /* <DEDUP_REMOVED lines=11> */
.L_x_11017:
[----:B------:R-:W-:Y:S05]  /*36c0*/  BSYNC B1 ;  /* 0x0000000000017941 */ /* 0x000fea0003800000 */
.L_x_11016:
        /* <DEDUP_REMOVED lines=10> */
.L_x_11019:
[----:B------:R-:W-:Y:S05]  /*3770*/  BSYNC B1 ;  /* 0x0000000000017941 */ /* 0x000fea0003800000 */
.L_x_11018:
        /* <DEDUP_REMOVED lines=11> */
.L_x_11021:
[----:B------:R-:W-:Y:S05]  /*3830*/  BSYNC B1 ;  /* 0x0000000000017941 */ /* 0x000fea0003800000 */
.L_x_11020:
        /* <DEDUP_REMOVED lines=10> */
.L_x_11023:
[----:B------:R-:W-:Y:S05]  /*38e0*/  BSYNC B1 ;  /* 0x0000000000017941 */ /* 0x000fea0003800000 */
.L_x_11022:
        /* <DEDUP_REMOVED lines=16> */
.L_x_11025:
[----:B------:R-:W-:Y:S05]  /*39f0*/  BSYNC B1 ;  /* 0x0000000000017941 */ /* 0x000fea0003800000 */
.L_x_11024:
        /* <DEDUP_REMOVED lines=12> */
[----:B------:R-:W-:-:S03]  /*3ac0*/  LOP3.LUT P5, RZ, R5, 0xff000000, RZ, 0xc0, !PT ;  /* 0xff00000005ff7812 */ /* 0x000fc600078ac0ff */
[----:B------:R-:W-:-:S04]  /*3ad0*/  FMUL.FTZ R232, R232, UR10 ;  /* 0x0000000ae8e87c20 */ /* 0x000fc80008410000 */
[-C--:B-----5:R-:W-:Y:S01]  /*3ae0*/  FMUL.FTZ R175, R171, R232.reuse ;  /* 0x000000e8abaf7220 */ /* 0x0a0fe20000410000 */
[----:B------:R-:W-:-:S04]  /*3af0*/  FMUL.FTZ R232, R47, R232 ;  /* 0x000000e82fe87220 */ /* 0x000fc80000410000 */
[----:B0-----:R-:W-:Y:S02]  /*3b00*/  FSEL R182, R175, RZ, P5 ;  /* 0x000000ffafb67208 */ /* 0x001fe40002800000 */
[----:B------:R-:W-:-:S03]  /*3b10*/  SEL R175, R232, RZ, P5 ;  /* 0x000000ffe8af7207 */ /* 0x000fc60002800000 */
[----:B------:R-:W-:-:S07]  /*3b20*/  FADD.FTZ R127, R127, R182 ;  /* 0x000000b67f7f7221 */ /* 0x000fce0000010000 */
.L_x_11027:
[----:B------:R-:W-:Y:S05]  /*3b30*/  BSYNC B1 ;  /* 0x0000000000017941 */ /* 0x000fea0003800000 */
.L_x_11026:
[----:B------:R3:W-:Y:S01]  /*3b40*/  @P0 STG.E.128 desc[UR4][R180.64], R172 ;  /* 0x000000acb4000986 */ /* 0x0007e2000c101d04 */
[----:B------:R-:W-:Y:S02]  /*3b50*/  IADD3 R185, R185, 0x80, RZ ;  /* 0x00000080b9b97810 */ /* 0x000fe40007ffe0ff */
[----:B------:R-:W-:-:S07]  /*3b60*/  IADD3 R9, R9, 0x80, RZ ;  /* 0x0000008009097810 */ /* 0x000fce0007ffe0ff */
.L_x_11011:
[----:B------:R-:W-:Y:S05]  /*3b70*/  BSYNC B0 ;  /* 0x0000000000007941 */ /* 0x000fea0003800000 */
.L_x_11010:
        /* <DEDUP_REMOVED lines=21> */
.L_x_11031:
[----:B------:R-:W-:Y:S05]  /*3cd0*/  BSYNC B1 ;  /* 0x0000000000017941 */ /* 0x000fea0003800000 */
.L_x_11030:
        /* <DEDUP_REMOVED lines=10> */
.L_x_11033:
[----:B------:R-:W-:Y:S05]  /*3d80*/  BSYNC B1 ;  /* 0x0000000000017941 */ /* 0x000fea0003800000 */
.L_x_11032:
        /* <DEDUP_REMOVED lines=11> */
.L_x_11035:
[----:B------:R-:W-:Y:S05]  /*3e40*/  BSYNC B1 ;  /* 0x0000000000017941 */ /* 0x000fea0003800000 */
.L_x_11034:
        /* <DEDUP_REMOVED lines=10> */
.L_x_11037:
[----:B------:R-:W-:Y:S05]  /*3ef0*/  BSYNC B1 ;  /* 0x0000000000017941 */ /* 0x000fea0003800000 */
.L_x_11036:
        /* <DEDUP_REMOVED lines=11> */
.L_x_11039:
[----:B------:R-:W-:Y:S05]  /*3fb0*/  BSYNC B1 ;  /* 0x0000000000017941 */ /* 0x000fea0003800000 */
.L_x_11038:
        /* <DEDUP_REMOVED lines=10> */
.L_x_11041:
[----:B------:R-:W-:Y:S05]  /*4060*/  BSYNC B1 ;  /* 0x0000000000017941 */ /* 0x000fea0003800000 */
.L_x_11040:
        /* <DEDUP_REMOVED lines=16> */
.L_x_11043:
[----:B------:R-:W-:Y:S05]  /*4170*/  BSYNC B1 ;  /* 0x0000000000017941 */ /* 0x000fea0003800000 */
.L_x_11042:
        /* <DEDUP_REMOVED lines=19> */
.L_x_11045:
[----:B------:R-:W-:Y:S05]  /*42b0*/  BSYNC B1 ;  /* 0x0000000000017941 */ /* 0x000fea0003800000 */
.L_x_11044:
[----:B------:R4:W-:Y:S01]  /*42c0*/  @P0 STG.E.128 desc[UR4][R180.64], R172 ;  /* 0x000000acb4000986 */ /* 0x0009e2000c101d04 */
[----:B------:R-:W-:Y:S02]  /*42d0*/  IADD3 R185, R185, 0x80, RZ ;  /* 0x00000080b9b97810 */ /* 0x000fe40007ffe0ff */
[----:B------:R-:W-:-:S07]  /*42e0*/  IADD3 R9, R9, 0x80, RZ ;  /* 0x0000008009097810 */ /* 0x000fce0007ffe0ff */
.L_x_11029:
[----:B------:R-:W-:Y:S05]  /*42f0*/  BSYNC B0 ;  /* 0x0000000000007941 */ /* 0x000fea0003800000 */
.L_x_11028:
[----:B------:R-:W-:Y:S04]  /*4300*/  BSSY B0, `(.L_x_11046) ;  /* 0x0000077000007945 */ /* 0x000fe80003800000 */
        /* <DEDUP_REMOVED lines=20> */
.L_x_11049:
[----:B------:R-:W-:Y:S05]  /*4450*/  BSYNC B1 ;  /* 0x0000000000017941 */ /* 0x000fea0003800000 */
.L_x_11048:
        /* <DEDUP_REMOVED lines=10> */
.L_x_11051:
[----:B------:R-:W-:Y:S05]  /*4500*/  BSYNC B1 ;  /* 0x0000000000017941 */ /* 0x000fea0003800000 */
.L_x_11050:
        /* <DEDUP_REMOVED lines=11> */
.L_x_11053:
[----:B------:R-:W-:Y:S05]  /*45c0*/  BSYNC B1 ;  /* 0x0000000000017941 */ /* 0x000fea0003800000 */
.L_x_11052:
        /* <DEDUP_REMOVED lines=10> */
.L_x_11055:
[----:B------:R-:W-:Y:S05]  /*4670*/  BSYNC B1 ;  /* 0x0000000000017941 */ /* 0x000fea0003800000 */
.L_x_11054:
        /* <DEDUP_REMOVED lines=11> */
.L_x_11057:
[----:B------:R-:W-:Y:S05]  /*4730*/  BSYNC B1 ;  /* 0x0000000000017941 */ /* 0x000fea0003800000 */
.L_x_11056:
        /* <DEDUP_REMOVED lines=10> */
.L_x_11059:
[----:B------:R-:W-:Y:S05]  /*47e0*/  BSYNC B1 ;  /* 0x0000000000017941 */ /* 0x000fea0003800000 */
.L_x_11058:
        /* <DEDUP_REMOVED lines=16> */
.L_x_11061:
[----:B------:R-:W-:Y:S05]  /*48f0*/  BSYNC B1 ;  /* 0x0000000000017941 */ /* 0x000fea0003800000 */
.L_x_11060:
        /* <DEDUP_REMOVED lines=19> */
.L_x_11063:
[----:B------:R-:W-:Y:S05]  /*4a30*/  BSYNC B1 ;  /* 0x0000000000017941 */ /* 0x000fea0003800000 */
.L_x_11062:
[----:B------:R1:W-:Y:S01]  /*4a40*/  @P0 STG.E.128 desc[UR4][R180.64], R172 ;  /* 0x000000acb4000986 */ /* 0x0003e2000c101d04 */
[----:B------:R-:W-:Y:S02]  /*4a50*/  IADD3 R185, R185, 0x80, RZ ;  /* 0x00000080b9b97810 */ /* 0x000fe40007ffe0ff */
[----:B------:R-:W-:-:S07]  /*4a60*/  IADD3 R9, R9, 0x80, RZ ;  /* 0x0000008009097810 */ /* 0x000fce0007ffe0ff */
.L_x_11047:
[----:B------:R-:W-:Y:S05]  /*4a70*/  BSYNC B0 ;  /* 0x0000000000007941 */ /* 0x000fea0003800000 */
.L_x_11046:
        /* <DEDUP_REMOVED lines=22> */
.L_x_11067:
[----:B------:R-:W-:Y:S05]  /*4be0*/  BSYNC B1 ;  /* 0x0000000000017941 */ /* 0x000fea0003800000 */
.L_x_11066:
        /* <DEDUP_REMOVED lines=10> */
.L_x_11069:
[----:B------:R-:W-:Y:S05]  /*4c90*/  BSYNC B1 ;  /* 0x0000000000017941 */ /* 0x000fea0003800000 */
.L_x_11068:
        /* <DEDUP_REMOVED lines=11> */
.L_x_11071:
[----:B------:R-:W-:Y:S05]  /*4d50*/  BSYNC B1 ;  /* 0x0000000000017941 */ /* 0x000fea0003800000 */
.L_x_11070:
        /* <DEDUP_REMOVED lines=10> */
.L_x_11073:
[----:B------:R-:W-:Y:S05]  /*4e00*/  BSYNC B1 ;  /* 0x0000000000017941 */ /* 0x000fea0003800000 */
.L_x_11072:
        /* <DEDUP_REMOVED lines=11> */
.L_x_11075:
[----:B------:R-:W-:Y:S05]  /*4ec0*/  BSYNC B1 ;  /* 0x0000000000017941 */ /* 0x000fea0003800000 */
.L_x_11074:
        /* <DEDUP_REMOVED lines=10> */
.L_x_11077:
[----:B------:R-:W-:Y:S05]  /*4f70*/  BSYNC B1 ;  /* 0x0000000000017941 */ /* 0x000fea0003800000 */
.L_x_11076:
        /* <DEDUP_REMOVED lines=16> */
.L_x_11079:
[----:B------:R-:W-:Y:S05]  /*5080*/  BSYNC B1 ;  /* 0x0000000000017941 */ /* 0x000fea0003800000 */
.L_x_11078:
        /* <DEDUP_REMOVED lines=19> */
.L_x_11081:
[----:B------:R-:W-:Y:S05]  /*51c0*/  BSYNC B1 ;  /* 0x0000000000017941 */ /* 0x000fea0003800000 */
.L_x_11080:
[----:B------:R0:W-:Y:S02]  /*51d0*/  @P0 STG.E.128 desc[UR4][R180.64], R172 ;  /* 0x000000acb4000986 */ /* 0x0001e4000c101d04 */
.L_x_11065:
[----:B------:R-:W-:Y:S05]  /*51e0*/  BSYNC B0 ;  /* 0x0000000000007941 */ /* 0x000fea0003800000 */
.L_x_11064:
[----:B------:R-:W-:Y:S02]  /*51f0*/  LOP3.LUT P0, RZ, R8, 0x4, RZ, 0xc0, !PT ;  /* 0x0000000408ff7812 */ /* 0x000fe4000780c0ff */
[----:B------:R-:W-:Y:S02]  /*5200*/  IADD3 R11, R11, UR12, RZ ;  /* 0x0000000c0b0b7c10 */ /* 0x000fe4000fffe0ff */
[----:B------:R-:W-:Y:S02]  /*5210*/  SEL R227, RZ, 0x1, P0 ;  /* 0x00000001ffe37807 */ /* 0x000fe40000000000 */
[----:B------:R-:W-:-:S13]  /*5220*/  ISETP.GE.AND P0, PT, R11, UR13, PT ;  /* 0x0000000d0b007c0c */ /* 0x000fda000bf06270 */
[----:B------:R-:W-:Y:S05]  /*5230*/  @!P0 BRA `(.L_x_11082) ;  /* 0xffffffb400348947 */ /* 0x000fea000383ffff */
.L_x_10947:
        /* <DEDUP_REMOVED lines=18> */
.L_x_11084:
[----:B------:R-:W-:Y:S05]  /*5360*/  BSYNC B0 ;  /* 0x0000000000007941 */ /* 0x000fea0003800000 */
.L_x_11083:
        /* <DEDUP_REMOVED lines=13> */
.L_x_11086:
[----:B------:R-:W-:Y:S05]  /*5440*/  BSYNC B0 ;  /* 0x0000000000007941 */ /* 0x000fea0003800000 */
.L_x_11085:
        /* <DEDUP_REMOVED lines=12> */
.L_x_11088:
[----:B------:R-:W-:Y:S05]  /*5510*/  BSYNC B0 ;  /* 0x0000000000007941 */ /* 0x000fea0003800000 */
.L_x_11087:
        /* <DEDUP_REMOVED lines=12> */
.L_x_11090:
[----:B------:R-:W-:Y:S05]  /*55e0*/  BSYNC B0 ;  /* 0x0000000000007941 */ /* 0x000fea0003800000 */
.L_x_11089:
        /* <DEDUP_REMOVED lines=12> */
.L_x_11092:
[----:B------:R-:W-:Y:S05]  /*56b0*/  BSYNC B0 ;  /* 0x0000000000007941 */ /* 0x000fea0003800000 */
.L_x_11091:
        /* <DEDUP_REMOVED lines=12> */
.L_x_10971:
[----:B------:R-:W-:Y:S01]  /*5780*/  HFMA2.MMA R231, -RZ, RZ, 0, 9.5367431640625e-07 ;  /* 0x00000010ffe77435 */ /* 0x000fe200000001ff */
[----:B------:R-:W-:Y:S02]  /*5790*/  MOV R234, R233 ;  /* 0x000000e900ea7202 */ /* 0x000fe40000000f00 */
[----:B------:R-:W-:Y:S02]  /*57a0*/  MOV R236, 0x1f ;  /* 0x0000001f00ec7802 */ /* 0x000fe40000000f00 */
[----:B------:R-:W-:-:S07]  /*57b0*/  MOV R227, 0xffffffff ;  /* 0xffffffff00e37802 */ /* 0x000fce0000000f00 */
[----:B0----5:R-:W-:Y:S05]  /*57c0*/  WARPSYNC.COLLECTIVE R227, `(.L_x_11093) ;  /* 0x00000000e3087348 */ /* 0x021fea0003c00000 */
[----:B------:R1:W2:Y:S02]  /*57d0*/  SHFL.DOWN P6, R229, R234, R231, R236 ;  /* 0x080000e7eae57389 */ /* 0x0002a400000c00ec */
[----:B012--5:R-:W-:Y:S01]  /*57e0*/  ENDCOLLECTIVE ;  /* 0x000000000000791b */ /* 0x027fe20003800000 */
.L_x_11093:
[----:B------:R-:W-:Y:S02]  /*57f0*/  MOV R234, R232 ;  /* 0x000000e800ea7202 */ /* 0x000fe40000000f00 */
[----:B------:R-:W-:-:S07]  /*5800*/  MOV R182, R229 ;  /* 0x000000e500b67202 */ /* 0x000fce0000000f00 */
[----:B------:R-:W-:Y:S05]  /*5810*/  WARPSYNC.COLLECTIVE R227, `(.L_x_11094) ;  /* 0x00000000e3087348 */ /* 0x000fea0003c00000 */
[----:B------:R0:W1:Y:S02]  /*5820*/  SHFL.DOWN P6, R229, R234, R231, R236 ;  /* 0x080000e7eae57389 */ /* 0x00006400000c00ec */
[----:B01----:R-:W-:Y:S01]  /*5830*/  ENDCOLLECTIVE ;  /* 0x000000000000791b */ /* 0x003fe20003800000 */
.L_x_11094:
[----:B------:R-:W-:Y:S01]  /*5840*/  FADD.FTZ R182, R182, R233 ;  /* 0x000000e9b6b67221 */ /* 0x000fe20000010000 */
[----:B------:R-:W-:-:S04]  /*5850*/  HFMA2.MMA R231, -RZ, RZ, 0, 4.76837158203125e-07 ;  /* 0x00000008ffe77435 */ /* 0x000fc800000001ff */
[----:B------:R-:W-:Y:S02]  /*5860*/  MOV R234, R182 ;  /* 0x000000b600ea7202 */ /* 0x000fe40000000f00 */
[----:B------:R-:W-:-:S07]  /*5870*/  MOV R183, R229 ;  /* 0x000000e500b77202 */ /* 0x000fce0000000f00 */
[----:B------:R-:W-:Y:S05]  /*5880*/  WARPSYNC.COLLECTIVE R227, `(.L_x_11095) ;  /* 0x00000000e3087348 */ /* 0x000fea0003c00000 */
[----:B------:R0:W1:Y:S02]  /*5890*/  SHFL.DOWN P6, R229, R234, R231, R236 ;  /* 0x080000e7eae57389 */ /* 0x00006400000c00ec */
[----:B01----:R-:W-:Y:S01]  /*58a0*/  ENDCOLLECTIVE ;  /* 0x000000000000791b */ /* 0x003fe20003800000 */
.L_x_11095:
[----:B------:R-:W-:-:S05]  /*58b0*/  FADD.FTZ R183, R183, R232 ;  /* 0x000000e8b7b77221 */ /* 0x000fca0000010000 */
[----:B------:R-:W-:Y:S02]  /*58c0*/  MOV R234, R183 ;  /* 0x000000b700ea7202 */ /* 0x000fe40000000f00 */
[----:B------:R-:W-:-:S07]  /*58d0*/  MOV R185, R229 ;  /* 0x000000e500b97202 */ /* 0x000fce0000000f00 */
[----:B------:R-:W-:Y:S05]  /*58e0*/  WARPSYNC.COLLECTIVE R227, `(.L_x_11096) ;  /* 0x00000000e3087348 */ /* 0x000fea0003c00000 */
[----:B------:R0:W1:Y:S02]  /*58f0*/  SHFL.DOWN P6, R229, R234, R231, R236 ;  /* 0x080000e7eae57389 */ /* 0x00006400000c00ec */
[----:B01----:R-:W-:Y:S01]  /*5900*/  ENDCOLLECTIVE ;  /* 0x000000000000791b */ /* 0x003fe20003800000 */
.L_x_11096:
[----:B------:R-:W-:Y:S01]  /*5910*/  FADD.FTZ R185, R182, R185 ;  /* 0x000000b9b6b97221 */ /* 0x000fe20000010000 */
[----:B------:R-:W-:-:S04]  /*5920*/  HFMA2.MMA R231, -RZ, RZ, 0, 2.384185791015625e-07 ;  /* 0x00000004ffe77435 */ /* 0x000fc800000001ff */
[----:B------:R-:W-:Y:S02]  /*5930*/  MOV R234, R185 ;  /* 0x000000b900ea7202 */ /* 0x000fe40000000f00 */
[----:B------:R-:W-:-:S07]  /*5940*/  MOV R184, R229 ;  /* 0x000000e500b87202 */ /* 0x000fce0000000f00 */
[----:B------:R-:W-:Y:S05]  /*5950*/  WARPSYNC.COLLECTIVE R227, `(.L_x_11097) ;  /* 0x00000000e3087348 */ /* 0x000fea0003c00000 */
[----:B------:R0:W1:Y:S02]  /*5960*/  SHFL.DOWN P6, R229, R234, R231, R236 ;  /* 0x080000e7eae57389 */ /* 0x00006400000c00ec */
[----:B01----:R-:W-:Y:S01]  /*5970*/  ENDCOLLECTIVE ;  /* 0x000000000000791b */ /* 0x003fe20003800000 */
.L_x_11097:
[----:B------:R-:W-:-:S05]  /*5980*/  FADD.FTZ R184, R183, R184 ;  /* 0x000000b8b7b87221 */ /* 0x000fca0000010000 */
[----:B------:R-:W-:Y:S02]  /*5990*/  MOV R234, R184 ;  /* 0x000000b800ea7202 */ /* 0x000fe40000000f00 */
[----:B------:R-:W-:-:S07]  /*59a0*/  MOV R186, R229 ;  /* 0x000000e500ba7202 */ /* 0x000fce0000000f00 */
[----:B------:R-:W-:Y:S05]  /*59b0*/  WARPSYNC.COLLECTIVE R227, `(.L_x_11098) ;  /* 0x00000000e3087348 */ /* 0x000fea0003c00000 */
[----:B------:R0:W1:Y:S02]  /*59c0*/  SHFL.DOWN P6, R229, R234, R231, R236 ;  /* 0x080000e7eae57389 */ /* 0x00006400000c00ec */
[----:B01----:R-:W-:Y:S01]  /*59d0*/  ENDCOLLECTIVE ;  /* 0x000000000000791b */ /* 0x003fe20003800000 */
.L_x_11098:
[----:B------:R-:W-:Y:S01]  /*59e0*/  FADD.FTZ R186, R185, R186 ;  /* 0x000000bab9ba7221 */ /* 0x000fe20000010000 */
[----:B------:R-:W-:-:S04]  /*59f0*/  HFMA2.MMA R231, -RZ, RZ, 0, 1.1920928955078125e-07 ;  /* 0x00000002ffe77435 */ /* 0x000fc800000001ff */
[----:B------:R-:W-:Y:S02]  /*5a00*/  MOV R234, R186 ;  /* 0x000000ba00ea7202 */ /* 0x000fe40000000f00 */
[----:B------:R-:W-:-:S07]  /*5a10*/  MOV R187, R229 ;  /* 0x000000e500bb7202 */ /* 0x000fce0000000f00 */
[----:B------:R-:W-:Y:S05]  /*5a20*/  WARPSYNC.COLLECTIVE R227, `(.L_x_11099) ;  /* 0x00000000e3087348 */ /* 0x000fea0003c00000 */
[----:B------:R0:W1:Y:S02]  /*5a30*/  SHFL.DOWN P6, R229, R234, R231, R236 ;  /* 0x080000e7eae57389 */ /* 0x00006400000c00ec */
[----:B01----:R-:W-:Y:S01]  /*5a40*/  ENDCOLLECTIVE ;  /* 0x000000000000791b */ /* 0x003fe20003800000 */
.L_x_11099:
[----:B------:R-:W-:-:S05]  /*5a50*/  FADD.FTZ R187, R184, R187 ;  /* 0x000000bbb8bb7221 */ /* 0x000fca0000010000 */
[----:B------:R-:W-:Y:S02]  /*5a60*/  MOV R234, R187 ;  /* 0x000000bb00ea7202 */ /* 0x000fe40000000f00 */
[----:B------:R-:W-:-:S07]  /*5a70*/  MOV R213, R229 ;  /* 0x000000e500d57202 */ /* 0x000fce0000000f00 */
[----:B------:R-:W-:Y:S05]  /*5a80*/  WARPSYNC.COLLECTIVE R227, `(.L_x_11100) ;  /* 0x00000000e3087348 */ /* 0x000fea0003c00000 */
[----:B------:R0:W1:Y:S02]  /*5a90*/  SHFL.DOWN P6, R229, R234, R231, R236 ;  /* 0x080000e7eae57389 */ /* 0x00006400000c00ec */
[----:B01----:R-:W-:Y:S01]  /*5aa0*/  ENDCOLLECTIVE ;  /* 0x000000000000791b */ /* 0x003fe20003800000 */
.L_x_11100:
[----:B------:R-:W-:Y:S01]  /*5ab0*/  FADD.FTZ R213, R186, R213 ;  /* 0x000000d5bad57221 */ /* 0x000fe20000010000 */
[----:B------:R-:W-:-:S04]  /*5ac0*/  HFMA2.MMA R231, -RZ, RZ, 0, 5.9604644775390625e-08 ;  /* 0x00000001ffe77435 */ /* 0x000fc800000001ff */
[----:B------:R-:W-:Y:S02]  /*5ad0*/  MOV R234, R213 ;  /* 0x000000d500ea7202 */ /* 0x000fe40000000f00 */
[----:B------:R-:W-:-:S07]  /*5ae0*/  MOV R212, R229 ;  /* 0x000000e500d47202 */ /* 0x000fce0000000f00 */
[----:B------:R-:W-:Y:S05]  /*5af0*/  WARPSYNC.COLLECTIVE R227, `(.L_x_11101) ;  /* 0x00000000e3087348 */ /* 0x000fea0003c00000 */
[----:B------:R0:W1:Y:S02]  /*5b00*/  SHFL.DOWN P6, R229, R234, R231, R236 ;  /* 0x080000e7eae57389 */ /* 0x00006400000c00ec */
[----:B01----:R-:W-:Y:S01]  /*5b10*/  ENDCOLLECTIVE ;  /* 0x000000000000791b */ /* 0x003fe20003800000 */
.L_x_11101:
[----:B------:R-:W-:-:S05]  /*5b20*/  FADD.FTZ R182, R187, R212 ;  /* 0x000000d4bbb67221 */ /* 0x000fca0000010000 */
[----:B------:R-:W-:Y:S02]  /*5b30*/  MOV R234, R182 ;  /* 0x000000b600ea7202 */ /* 0x000fe40000000f00 */
[----:B------:R-:W-:-:S07]  /*5b40*/  MOV R212, R229 ;  /* 0x000000e500d47202 */ /* 0x000fce0000000f00 */
[----:B------:R-:W-:Y:S05]  /*5b50*/  WARPSYNC.COLLECTIVE R227, `(.L_x_11102) ;  /* 0x00000000e3087348 */ /* 0x000fea0003c00000 */
[----:B------:R0:W1:Y:S02]  /*5b60*/  SHFL.DOWN P6, R229, R234, R231, R236 ;  /* 0x080000e7eae57389 */ /* 0x00006400000c00ec */
[----:B01----:R-:W-:Y:S01]  /*5b70*/  ENDCOLLECTIVE ;  /* 0x000000000000791b */ /* 0x003fe20003800000 */
.L_x_11102:
[----:B------:R-:W-:Y:S01]  /*5b80*/  MOV R183, R229 ;  /* 0x000000e500b77202 */ /* 0x000fe20000000f00 */
[----:B------:R-:W-:Y:S06]  /*5b90*/  BRA `(.L_x_11103) ;  /* 0xffffffc400b47947 */ /* 0x000fec000383ffff */
.L_x_11104:
        /* <DEDUP_REMOVED lines=14> */
.L_x_11456:


//--------------------- .text._ZN10layer_norm22ln_bwd_finalize_kernelINS_22Kernel_traits_finalizeILj3072EfffffjLb1ELj1024ELj4ENS_18Kernel_traits_baseILj3072EfffffjLj1024EEEEELb1ELb1EEEvNS_9BwdParamsE --------------------------
	.section	.text._ZN10layer_norm22ln_bwd_finalize_kernelINS_22Kernel_traits_finalizeILj3072EfffffjLb1ELj1024ELj4ENS_18Kernel_traits_baseILj3072EfffffjLj1024EEEEELb1ELb1EEEvNS_9BwdParamsE,"ax",@progbits
	.align	128
        .global         _ZN10layer_norm22ln_bwd_finalize_kernelINS_22Kernel_traits_finalizeILj3072EfffffjLb1ELj1024ELj4ENS_18Kernel_traits_baseILj3072EfffffjLj1024EEEEELb1ELb1EEEvNS_9BwdParamsE
        .type           _ZN10layer_norm22ln_bwd_finalize_kernelINS_22Kernel_traits_finalizeILj3072EfffffjLb1ELj1024ELj4ENS_18Kernel_traits_baseILj3072EfffffjLj1024EEEEELb1ELb1EEEvNS_9BwdParamsE,@function
        .size           _ZN10layer_norm22ln_bwd_finalize_kernelINS_22Kernel_traits_finalizeILj3072EfffffjLb1ELj1024ELj4ENS_18Kernel_traits_baseILj3072EfffffjLj1024EEEEELb1ELb1EEEvNS_9BwdParamsE,(.L_x_11457 - _ZN10layer_norm22ln_bwd_finalize_kernelINS_22Kernel_traits_finalizeILj3072EfffffjLb1ELj1024ELj4ENS_18Kernel_traits_baseILj3072EfffffjLj1024EEEEELb1ELb1EEEvNS_9BwdParamsE)
        .other          _ZN10layer_norm22ln_bwd_finalize_kernelINS_22Kernel_traits_finalizeILj3072EfffffjLb1ELj1024ELj4ENS_18Kernel_traits_baseILj3072EfffffjLj1024EEEEELb1ELb1EEEvNS_9BwdParamsE,@"STO_CUDA_ENTRY STV_DEFAULT"
_ZN10layer_norm22ln_bwd_finalize_kernelINS_22Kernel_traits_finalizeILj3072EfffffjLb1ELj1024ELj4ENS_18Kernel_traits_baseILj3072EfffffjLj1024EEEEELb1ELb1EEEvNS_9BwdParamsE:
.text._ZN10layer_norm22ln_bwd_finalize_kernelINS_22Kernel_traits_finalizeILj3072EfffffjLb1ELj1024ELj4ENS_18Kernel_traits_baseILj3072EfffffjLj1024EEEEELb1ELb1EEEvNS_9BwdParamsE:
        /* <DEDUP_REMOVED lines=25> */
.L_x_11116:
        /* <DEDUP_REMOVED lines=33> */
.L_x_11109:
        /* <DEDUP_REMOVED lines=49> */
.L_x_11108:
[----:B------:R-:W-:Y:S05]  /*06b0*/  BSYNC B1 ;  /* 0x0000000000017941 */ /* 0x000fea0003800000 */
.L_x_11107:
        /* <DEDUP_REMOVED lines=32> */
.L_x_11111:
[----:B------:R-:W-:Y:S05]  /*08c0*/  BSYNC B1 ;  /* 0x0000000000017941 */ /* 0x000fea0003800000 */
.L_x_11110:
        /* <DEDUP_REMOVED lines=16> */
.L_x_11106:
[----:B------:R-:W-:Y:S05]  /*09d0*/  BSYNC B0 ;  /* 0x0000000000007941 */ /* 0x000fea0003800000 */
.L_x_11105:
        /* <DEDUP_REMOVED lines=40> */
.L_x_11132:
        /* <DEDUP_REMOVED lines=8> */
.L_x_11112:
        /* <DEDUP_REMOVED lines=18> */
.L_x_11115:
[----:B------:R-:W-:Y:S05]  /*0e00*/  BSYNC B0 ;  /* 0x0000000000007941 */ /* 0x000fea0003800000 */
.L_x_11114:
[C---:B------:R-:W-:Y:S01]  /*0e10*/  ISETP.GT.U32.AND P1, PT, R4.reuse, -0xc01, PT ;  /* 0xfffff3ff0400780c */ /* 0x040fe20003f24070 */
[----:B------:R-:W-:Y:S01]  /*0e20*/  VIADD R4, R4, 0xc00 ;  /* 0x00000c0004047836 */ /* 0x000fe20000000000 */
[----:B------:R-:W-:-:S11]  /*0e30*/  IADD3 R5, R5, 0x600, RZ ;  /* 0x0000060005057810 */ /* 0x000fd60007ffe0ff */
[----:B------:R-:W-:Y:S05]  /*0e40*/  @P1 BRA `(.L_x_11116) ;  /* 0xfffffff000d01947 */ /* 0x000fea000383ffff */
[----:B------:R-:W-:Y:S05]  /*0e50*/  EXIT ;  /* 0x000000000000794d */ /* 0x000fea0003800000 */
.L_x_11113:
[----:B------:R-:W-:Y:S01]  /*0e60*/  HFMA2.MMA R22, -RZ, RZ, 0, 5.9604644775390625e-08 ;  /* 0x00000001ff167435 */ /* 0x000fe200000001ff */
[----:B---3--:R-:W-:Y:S02]  /*0e70*/  MOV R23, R8 ;  /* 0x0000000800177202 */ /* 0x008fe40000000f00 */
[----:B------:R-:W-:Y:S02]  /*0e80*/  MOV R25, 0x1f ;  /* 0x0000001f00197802 */ /* 0x000fe40000000f00 */
[----:B------:R-:W-:-:S07]  /*0e90*/  MOV R20, 0xffffffff ;  /* 0xffffffff00147802 */ /* 0x000fce0000000f00 */
[----:B012---:R-:W-:Y:S05]  /*0ea0*/  WARPSYNC.COLLECTIVE R20, `(.L_x_11117) ;  /* 0x0000000014087348 */ /* 0x007fea0003c00000 */
[----:B------:R3:W4:Y:S02]  /*0eb0*/  SHFL.BFLY P2, R21, R23, R22, R25 ;  /* 0x0c00001617157389 */ /* 0x0007240000040019 */
[----:B01234-:R-:W-:Y:S01]  /*0ec0*/  ENDCOLLECTIVE ;  /* 0x000000000000791b */ /* 0x01ffe20003800000 */
.L_x_11117:
[----:B------:R-:W-:Y:S01]  /*0ed0*/  HFMA2.MMA R22, -RZ, RZ, 0, 1.1920928955078125e-07 ;  /* 0x00000002ff167435 */ /* 0x000fe200000001ff */
[----:B------:R-:W-:-:S05]  /*0ee0*/  MOV R9, R21 ;  /* 0x0000001500097202 */ /* 0x000fca0000000f00 */
[----:B------:R-:W-:-:S05]  /*0ef0*/  FADD.FTZ R9, R8, R9 ;  /* 0x0000000908097221 */ /* 0x000fca0000010000 */
[----:B------:R-:W-:-:S07]  /*0f00*/  MOV R23, R9 ;  /* 0x0000000900177202 */ /* 0x000fce0000000f00 */
[----:B------:R-:W-:Y:S05]  /*0f10*/  WARPSYNC.COLLECTIVE R20, `(.L_x_11118) ;  /* 0x0000000014087348 */ /* 0x000fea0003c00000 */
[----:B------:R0:W1:Y:S02]  /*0f20*/  SHFL.BFLY P2, R21, R23, R22, R25 ;  /* 0x0c00001617157389 */ /* 0x0000640000040019 */
[----:B01----:R-:W-:Y:S01]  /*0f30*/  ENDCOLLECTIVE ;  /* 0x000000000000791b */ /* 0x003fe20003800000 */
.L_x_11118:
[----:B------:R-:W-:Y:S01]  /*0f40*/  HFMA2.MMA R22, -RZ, RZ, 0, 2.384185791015625e-07 ;  /* 0x00000004ff167435 */ /* 0x000fe200000001ff */
[----:B------:R-:W-:-:S04]  /*0f50*/  IMAD.MOV.U32 R12, RZ, RZ, R21 ;  /* 0x000000ffff0c7224 */ /* 0x000fc800078e0015 */
[----:B------:R-:W-:-:S05]  /*0f60*/  FADD.FTZ R12, R9, R12 ;  /* 0x0000000c090c7221 */ /* 0x000fca0000010000 */
[----:B------:R-:W-:-:S07]  /*0f70*/  MOV R23, R12 ;  /* 0x0000000c00177202 */ /* 0x000fce0000000f00 */
[----:B------:R-:W-:Y:S05]  /*0f80*/  WARPSYNC.COLLECTIVE R20, `(.L_x_11119) ;  /* 0x0000000014087348 */ /* 0x000fea0003c00000 */
[----:B------:R0:W1:Y:S02]  /*0f90*/  SHFL.BFLY P2, R21, R23, R22, R25 ;  /* 0x0c00001617157389 */ /* 0x0000640000040019 */
[----:B01----:R-:W-:Y:S01]  /*0fa0*/  ENDCOLLECTIVE ;  /* 0x000000000000791b */ /* 0x003fe20003800000 */
.L_x_11119:
[----:B------:R-:W-:Y:S01]  /*0fb0*/  HFMA2.MMA R22, -RZ, RZ, 0, 4.76837158203125e-07 ;  /* 0x00000008ff167435 */ /* 0x000fe200000001ff */
[----:B------:R-:W-:-:S05]  /*0fc0*/  MOV R13, R21 ;  /* 0x00000015000d7202 */ /* 0x000fca0000000f00 */
[----:B------:R-:W-:-:S05]  /*0fd0*/  FADD.FTZ R13, R12, R13 ;  /* 0x0000000d0c0d7221 */ /* 0x000fca0000010000 */
[----:B------:R-:W-:-:S07]  /*0fe0*/  MOV R23, R13 ;  /* 0x0000000d00177202 */ /* 0x000fce0000000f00 */
[----:B------:R-:W-:Y:S05]  /*0ff0*/  WARPSYNC.COLLECTIVE R20, `(.L_x_11120) ;  /* 0x0000000014087348 */ /* 0x000fea0003c00000 */
[----:B------:R0:W1:Y:S02]  /*1000*/  SHFL.BFLY P2, R21, R23, R22, R25 ;  /* 0x0c00001617157389 */ /* 0x0000640000040019 */
[----:B01----:R-:W-:Y:S01]  /*1010*/  ENDCOLLECTIVE ;  /* 0x000000000000791b */ /* 0x003fe20003800000 */
.L_x_11120:
[----:B------:R-:W-:Y:S01]  /*1020*/  HFMA2.MMA R22, -RZ, RZ, 0, 9.5367431640625e-07 ;  /* 0x00000010ff167435 */ /* 0x000fe200000001ff */
[----:B------:R-:W-:-:S05]  /*1030*/  MOV R8, R21 ;  /* 0x0000001500087202 */ /* 0x000fca0000000f00 */
[----:B------:R-:W-:-:S05]  /*1040*/  FADD.FTZ R9, R13, R8 ;  /* 0x000000080d097221 */ /* 0x000fca0000010000 */
[----:B------:R-:W-:-:S07]  /*1050*/  MOV R23, R9 ;  /* 0x0000000900177202 */ /* 0x000fce0000000f00 */
[----:B------:R-:W-:Y:S05]  /*1060*/  WARPSYNC.COLLECTIVE R20, `(.L_x_11121) ;  /* 0x0000000014087348 */ /* 0x000fea0003c00000 */
[----:B------:R0:W1:Y:S02]  /*1070*/  SHFL.BFLY P2, R21, R23, R22, R25 ;  /* 0x0c00001617157389 */ /* 0x0000640000040019 */
[----:B01----:R-:W-:Y:S01]  /*1080*/  ENDCOLLECTIVE ;  /* 0x000000000000791b */ /* 0x003fe20003800000 */
.L_x_11121:
[----:B------:R-:W-:Y:S01]  /*1090*/  HFMA2.MMA R22, -RZ, RZ, 0, 5.9604644775390625e-08 ;  /* 0x00000001ff167435 */ /* 0x000fe200000001ff */
[----:B------:R-:W-:Y:S01]  /*10a0*/  IMAD.MOV.U32 R23, RZ, RZ, R11 ;  /* 0x000000ffff177224 */ /* 0x000fe200078e000b */
[----:B------:R-:W-:-:S09]  /*10b0*/  MOV R8, R21 ;  /* 0x0000001500087202 */ /* 0x000fd20000000f00 */
[----:B------:R-:W-:Y:S05]  /*10c0*/  WARPSYNC.COLLECTIVE R20, `(.L_x_11122) ;  /* 0x0000000014087348 */ /* 0x000fea0003c00000 */
[----:B------:R0:W1:Y:S02]  /*10d0*/  SHFL.BFLY P2, R21, R23, R22, R25 ;  /* 0x0c00001617157389 */ /* 0x0000640000040019 */
[----:B01----:R-:W-:Y:S01]  /*10e0*/  ENDCOLLECTIVE ;  /* 0x000000000000791b */ /* 0x003fe20003800000 */
.L_x_11122:
[----:B------:R-:W-:Y:S01]  /*10f0*/  HFMA2.MMA R22, -RZ, RZ, 0, 1.1920928955078125e-07 ;  /* 0x00000002ff167435 */ /* 0x000fe200000001ff */
[----:B------:R-:W-:-:S05]  /*1100*/  MOV R12, R21 ;  /* 0x00000015000c7202 */ /* 0x000fca0000000f00 */
[----:B------:R-:W-:-:S05]  /*1110*/  FADD.FTZ R14, R11, R12 ;  /* 0x0000000c0b0e7221 */ /* 0x000fca0000010000 */
[----:B------:R-:W-:-:S07]  /*1120*/  MOV R23, R14 ;  /* 0x0000000e00177202 */ /* 0x000fce0000000f00 */
[----:B------:R-:W-:Y:S05]  /*1130*/  WARPSYNC.COLLECTIVE R20, `(.L_x_11123) ;  /* 0x0000000014087348 */ /* 0x000fea0003c00000 */
[----:B------:R0:W1:Y:S02]  /*1140*/  SHFL.BFLY P2, R21, R23, R22, R25 ;  /* 0x0c00001617157389 */ /* 0x0000640000040019 */
[----:B01----:R-:W-:Y:S01]  /*1150*/  ENDCOLLECTIVE ;  /* 0x000000000000791b */ /* 0x003fe20003800000 */
.L_x_11123:
[----:B------:R-:W-:Y:S01]  /*1160*/  HFMA2.MMA R22, -RZ, RZ, 0, 2.384185791015625e-07 ;  /* 0x00000004ff167435 */ /* 0x000fe200000001ff */
[----:B------:R-:W-:-:S05]  /*1170*/  MOV R13, R21 ;  /* 0x00000015000d7202 */ /* 0x000fca0000000f00 */
[----:B------:R-:W-:-:S05]  /*1180*/  FADD.FTZ R15, R14, R13 ;  /* 0x0000000d0e0f7221 */ /* 0x000fca0000010000 */
[----:B------:R-:W-:-:S07]  /*1190*/  MOV R23, R15 ;  /* 0x0000000f00177202 */ /* 0x000fce0000000f00 */
[----:B------:R-:W-:Y:S05]  /*11a0*/  WARPSYNC.COLLECTIVE R20, `(.L_x_11124) ;  /* 0x0000000014087348 */ /* 0x000fea0003c00000 */
[----:B------:R0:W1:Y:S02]  /*11b0*/  SHFL.BFLY P2, R21, R23, R22, R25 ;  /* 0x0c00001617157389 */ /* 0x0000640000040019 */
[----:B01----:R-:W-:Y:S01]  /*11c0*/  ENDCOLLECTIVE ;  /* 0x000000000000791b */ /* 0x003fe20003800000 */
.L_x_11124:
[----:B------:R-:W-:Y:S01]  /*11d0*/  IMAD.MOV.U32 R22, RZ, RZ, 0x8 ;  /* 0x00000008ff167424 */ /* 0x000fe200078e00ff */
[----:B------:R-:W-:-:S05]  /*11e0*/  MOV R16, R21 ;  /* 0x0000001500107202 */ /* 0x000fca0000000f00 */
[----:B------:R-:W-:-:S05]  /*11f0*/  FADD.FTZ R16, R15, R16 ;  /* 0x000000100f107221 */ /* 0x000fca0000010000 */
[----:B------:R-:W-:-:S07]  /*1200*/  MOV R23, R16 ;  /* 0x0000001000177202 */ /* 0x000fce0000000f00 */
[----:B------:R-:W-:Y:S05]  /*1210*/  WARPSYNC.COLLECTIVE R20, `(.L_x_11125) ;  /* 0x0000000014087348 */ /* 0x000fea0003c00000 */
[----:B------:R0:W1:Y:S02]  /*1220*/  SHFL.BFLY P2, R21, R23, R22, R25 ;  /* 0x0c00001617157389 */ /* 0x0000640000040019 */
[----:B01----:R-:W-:Y:S01]  /*1230*/  ENDCOLLECTIVE ;  /* 0x000000000000791b */ /* 0x003fe20003800000 */
.L_x_11125:
[----:B------:R-:W-:Y:S01]  /*1240*/  HFMA2.MMA R22, -RZ, RZ, 0, 9.5367431640625e-07 ;  /* 0x00000010ff167435 */ /* 0x000fe200000001ff */
[----:B------:R-:W-:-:S05]  /*1250*/  MOV R11, R21 ;  /* 0x00000015000b7202 */ /* 0x000fca0000000f00 */
[----:B------:R-:W-:-:S05]  /*1260*/  FADD.FTZ R11, R16, R11 ;  /* 0x0000000b100b7221 */ /* 0x000fca0000010000 */
[----:B------:R-:W-:-:S07]  /*1270*/  MOV R23, R11 ;  /* 0x0000000b00177202 */ /* 0x000fce0000000f00 */
[----:B------:R-:W-:Y:S05]  /*1280*/  WARPSYNC.COLLECTIVE R20, `(.L_x_11126) ;  /* 0x0000000014087348 */ /* 0x000fea0003c00000 */
[----:B------:R0:W1:Y:S02]  /*1290*/  SHFL.BFLY P2, R21, R23, R22, R25 ;  /* 0x0c00001617157389 */ /* 0x0000640000040019 */
[----:B01----:R-:W-:Y:S01]  /*12a0*/  ENDCOLLECTIVE ;  /* 0x000000000000791b */ /* 0x003fe20003800000 */
.L_x_11126:
[----:B------:R-:W-:Y:S01]  /*12b0*/  HFMA2.MMA R22, -RZ, RZ, 0, 5.9604644775390625e-08 ;  /* 0x00000001ff167435 */ /* 0x000fe200000001ff */
[----:B------:R-:W-:Y:S02]  /*12c0*/  MOV R23, R10 ;  /* 0x0000000a00177202 */ /* 0x000fe40000000f00 */
[----:B------:R-:W-:-:S08]  /*12d0*/  MOV R12, R21 ;  /* 0x00000015000c7202 */ /* 0x000fd00000000f00 */
[----:B------:R-:W-:Y:S05]  /*12e0*/  WARPSYNC.COLLECTIVE R20, `(.L_x_11127) ;  /* 0x0000000014087348 */ /* 0x000fea0003c00000 */
[----:B------:R0:W1:Y:S02]  /*12f0*/  SHFL.BFLY P2, R21, R23, R22, R25 ;  /* 0x0c00001617157389 */ /* 0x0000640000040019 */
[----:B01----:R-:W-:Y:S01]  /*1300*/  ENDCOLLECTIVE ;  /* 0x000000000000791b */ /* 0x003fe20003800000 */
.L_x_11127:
[----:B------:R-:W-:Y:S01]  /*1310*/  HFMA2.MMA R22, -RZ, RZ, 0, 1.1920928955078125e-07 ;  /* 0x00000002ff167435 */ /* 0x000fe200000001ff */
[----:B------:R-:W-:-:S05]  /*1320*/  MOV R13, R21 ;  /* 0x00000015000d7202 */ /* 0x000fca0000000f00 */
[----:B------:R-:W-:-:S05]  /*1330*/  FADD.FTZ R17, R10, R13 ;  /* 0x0000000d0a117221 */ /* 0x000fca0000010000 */
[----:B------:R-:W-:-:S07]  /*1340*/  MOV R23, R17 ;  /* 0x0000001100177202 */ /* 0x000fce0000000f00 */
[----:B------:R-:W-:Y:S05]  /*1350*/  WARPSYNC.COLLECTIVE R20, `(.L_x_11128) ;  /* 0x0000000014087348 */ /* 0x000fea0003c00000 */
[----:B------:R0:W1:Y:S02]  /*1360*/  SHFL.BFLY P2, R21, R23, R22, R25 ;  /* 0x0c00001617157389 */ /* 0x0000640000040019 */
[----:B01----:R-:W-:Y:S01]  /*1370*/  ENDCOLLECTIVE ;  /* 0x000000000000791b */ /* 0x003fe20003800000 */
.L_x_11128:
[----:B------:R-:W-:Y:S01]  /*1380*/  HFMA2.MMA R22, -RZ, RZ, 0, 2.384185791015625e-07 ;  /* 0x00000004ff167435 */ /* 0x000fe200000001ff */
[----:B------:R-:W-:-:S04]  /*1390*/  IMAD.MOV.U32 R16, RZ, RZ, R21 ;  /* 0x000000ffff107224 */ /* 0x000fc800078e0015 */
[----:B------:R-:W-:-:S05]  /*13a0*/  FADD.FTZ R18, R17, R16 ;  /* 0x0000001011127221 */ /* 0x000fca0000010000 */
[----:B------:R-:W-:-:S07]  /*13b0*/  MOV R23, R18 ;  /* 0x0000001200177202 */ /* 0x000fce0000000f00 */
[----:B------:R-:W-:Y:S05]  /*13c0*/  WARPSYNC.COLLECTIVE R20, `(.L_x_11129) ;  /* 0x0000000014087348 */ /* 0x000fea0003c00000 */
[----:B------:R0:W1:Y:S02]  /*13d0*/  SHFL.BFLY P2, R21, R23, R22, R25 ;  /* 0x0c00001617157389 */ /* 0x0000640000040019 */
[----:B01----:R-:W-:Y:S01]  /*13e0*/  ENDCOLLECTIVE ;  /* 0x000000000000791b */ /* 0x003fe20003800000 */
.L_x_11129:
[----:B------:R-:W-:Y:S01]  /*13f0*/  HFMA2.MMA R22, -RZ, RZ, 0, 4.76837158203125e-07 ;  /* 0x00000008ff167435 */ /* 0x000fe200000001ff */
[----:B------:R-:W-:-:S05]  /*1400*/  MOV R19, R21 ;  /* 0x0000001500137202 */ /* 0x000fca0000000f00 */
[----:B------:R-:W-:-:S05]  /*1410*/  FADD.FTZ R19, R18, R19 ;  /* 0x0000001312137221 */ /* 0x000fca0000010000 */
[----:B------:R-:W-:-:S07]  /*1420*/  MOV R23, R19 ;  /* 0x0000001300177202 */ /* 0x000fce0000000f00 */
[----:B------:R-:W-:Y:S05]  /*1430*/  WARPSYNC.COLLECTIVE R20, `(.L_x_11130) ;  /* 0x0000000014087348 */ /* 0x000fea0003c00000 */
[----:B------:R0:W1:Y:S02]  /*1440*/  SHFL.BFLY P2, R21, R23, R22, R25 ;  /* 0x0c00001617157389 */ /* 0x0000640000040019 */
[----:B01----:R-:W-:Y:S01]  /*1450*/  ENDCOLLECTIVE ;  /* 0x000000000000791b */ /* 0x003fe20003800000 */
.L_x_11130:
[----:B------:R-:W-:Y:S01]  /*1460*/  HFMA2.MMA R22, -RZ, RZ, 0, 9.5367431640625e-07 ;  /* 0x00000010ff167435 */ /* 0x000fe200000001ff */
[----:B------:R-:W-:-:S05]  /*1470*/  MOV R10, R21 ;  /* 0x00000015000a7202 */ /* 0x000fca0000000f00 */
[----:B------:R-:W-:-:S05]  /*1480*/  FADD.FTZ R10, R19, R10 ;  /* 0x0000000a130a7221 */ /* 0x000fca0000010000 */
[----:B------:R-:W-:-:S07]  /*1490*/  MOV R23, R10 ;  /* 0x0000000a00177202 */ /* 0x000fce0000000f00 */
[----:B------:R-:W-:Y:S05]  /*14a0*/  WARPSYNC.COLLECTIVE R20, `(.L_x_11131) ;  /* 0x0000000014087348 */ /* 0x000fea0003c00000 */
[----:B------:R0:W1:Y:S02]  /*14b0*/  SHFL.BFLY P2, R21, R23, R22, R25 ;  /* 0x0c00001617157389 */ /* 0x0000640000040019 */
[----:B01----:R-:W-:Y:S01]  /*14c0*/  ENDCOLLECTIVE ;  /* 0x000000000000791b */ /* 0x003fe20003800000 */
.L_x_11131:
[----:B------:R-:W-:Y:S01]  /*14d0*/  MOV R15, R21 ;  /* 0x00000015000f7202 */ /* 0x000fe20000000f00 */
[----:B------:R-:W-:Y:S06]  /*14e0*/  BRA `(.L_x_11132) ;  /* 0xfffffff400dc7947 */ /* 0x000fec000383ffff */
.L_x_11133:
        /* <DEDUP_REMOVED lines=9> */
.L_x_11457:


//--------------------- .text._ZN10layer_norm13ln_bwd_kernelINS_13Kernel_traitsIfffffjLj3072ELj1ELj1ELj4ELj16ENS_18Kernel_traits_baseILj3072EfffffjLj128EEEEELb1ELb1ELb1ELb1EEEvNS_9BwdParamsE --------------------------
	.section	.text._ZN10layer_norm13ln_bwd_kernelINS_13Kernel_traitsIfffffjLj3072ELj1ELj1ELj4ELj16ENS_18Kernel_traits_baseILj3072EfffffjLj128EEEEELb1ELb1ELb1ELb1EEEvNS_9BwdParamsE,"ax",@progbits
	.align	128
        .global         _ZN10layer_norm13ln_bwd_kernelINS_13Kernel_traitsIfffffjLj3072ELj1ELj1ELj4ELj16ENS_18Kernel_traits_baseILj3072EfffffjLj128EEEEELb1ELb1ELb1ELb1EEEvNS_9BwdParamsE
        .type           _ZN10layer_norm13ln_bwd_kernelINS_13Kernel_traitsIfffffjLj3072ELj1ELj1ELj4ELj16ENS_18Kernel_traits_baseILj3072EfffffjLj128EEEEELb1ELb1ELb1ELb1EEEvNS_9BwdParamsE,@function
        .size           _ZN10layer_norm13ln_bwd_kernelINS_13Kernel_traitsIfffffjLj3072ELj1ELj1ELj4ELj16ENS_18Kernel_traits_baseILj3072EfffffjLj128EEEEELb1ELb1ELb1ELb1EEEvNS_9BwdParamsE,(.L_x_11458 - _ZN10layer_norm13ln_bwd_kernelINS_13Kernel_traitsIfffffjLj3072ELj1ELj1ELj4ELj16ENS_18Kernel_traits_baseILj3072EfffffjLj128EEEEELb1ELb1ELb1ELb1EEEvNS_9BwdParamsE)
        .other          _ZN10layer_norm13ln_bwd_kernelINS_13Kernel_traitsIfffffjLj3072ELj1ELj1ELj4ELj16ENS_18Kernel_traits_baseILj3072EfffffjLj128EEEEELb1ELb1ELb1ELb1EEEvNS_9BwdParamsE,@"STO_CUDA_ENTRY STV_DEFAULT"
_ZN10layer_norm13ln_bwd_kernelINS_13Kernel_traitsIfffffjLj3072ELj1ELj1ELj4ELj16ENS_18Kernel_traits_baseILj3072EfffffjLj128EEEEELb1ELb1ELb1ELb1EEEvNS_9BwdParamsE:
.text._ZN10layer_norm13ln_bwd_kernelINS_13Kernel_traitsIfffffjLj3072ELj1ELj1ELj4ELj16ENS_18Kernel_traits_baseILj3072EfffffjLj128EEEEELb1ELb1ELb1ELb1EEEvNS_9BwdParamsE:
        /* <DEDUP_REMOVED lines=50> */
.L_x_11134:
[----:B------:R-:W-:Y:S01]  /*0320*/  SHF.L.U32 R2, R2, 0x4, RZ ;  /* 0x0000000402027819 */ /* 0x000fe200000006ff */
[----:B------:R-:W-:Y:S01]  /*0330*/  ULDC.64 UR6, c[0x0][0x260] ;  /* 0x0000980000067ab9 */ /* 0x000fe20000000a00 */
[----:B------:R-:W-:Y:S02]  /*0340*/  ULDC.64 UR8, c[0x0][0x278] ;  /* 0x00009e0000087ab9 */ /* 0x000fe40000000a00 */
[----:B------:R-:W-:-:S04]  /*0350*/  LOP3.LUT R2, R2, 0x7f0, RZ, 0xc0, !PT ;  /* 0x000007f002027812 */ /* 0x000fc800078ec0ff */
[C---:B------:R-:W-:Y:S02]  /*0360*/  IADD3 R4, P0, R2.reuse, UR6, RZ ;  /* 0x0000000602047c10 */ /* 0x040fe4000ff1e0ff */
[----:B------:R-:W-:Y:S02]  /*0370*/  IADD3 R6, P1, R2, UR8, RZ ;  /* 0x0000000802067c10 */ /* 0x000fe4000ff3e0ff */
[----:B------:R-:W-:Y:S01]  /*0380*/  IADD3.X R5, RZ, UR7, RZ, P0, !PT ;  /* 0x00000007ff057c10 */ /* 0x000fe200087fe4ff */
[----:B------:R-:W0:Y:S01]  /*0390*/  LDC.U8 R2, c[0x0][0x2a0] ;  /* 0x0000a800ff027b82 */ /* 0x000e220000000000 */
        /* <DEDUP_REMOVED lines=50> */
.L_x_11246:
[----:B0-----:R-:W0:Y:S08]  /*06c0*/  LDC.64 R6, c[0x0][0x288] ;  /* 0x0000a200ff067b82 */ /* 0x001e300000000a00 */
[----:B------:R-:W1:Y:S08]  /*06d0*/  LDC.64 R4, c[0x0][0x280] ;  /* 0x0000a000ff047b82 */ /* 0x000e700000000a00 */
[----:B------:R-:W2:Y:S01]  /*06e0*/  LDC.64 R12, c[0x0][0x258] ;  /* 0x00009600ff0c7b82 */ /* 0x000ea20000000a00 */
[----:B0-----:R-:W-:-:S07]  /*06f0*/  IMAD.WIDE R6, R0, 0x4, R6 ;  /* 0x0000000400067825 */ /* 0x001fce00078e0206 */
[----:B------:R-:W0:Y:S01]  /*0700*/  LDC R229, c[0x0][0x218] ;  /* 0x00008600ffe57b82 */ /* 0x000e220000000800 */
[----:B------:R-:W3:Y:S01]  /*0710*/  LDG.E R6, desc[UR4][R6.64] ;  /* 0x0000000406067981 */ /* 0x000ee2000c1e1900 */
[----:B-1----:R-:W-:-:S05]  /*0720*/  IMAD.WIDE R180, R0, 0x4, R4 ;  /* 0x0000000400b47825 */ /* 0x002fca00078e0204 */
[----:B-----5:R-:W5:Y:S01]  /*0730*/  LDG.E R230, desc[UR4][R180.64] ;  /* 0x00000004b4e67981 */ /* 0x020f62000c1e1900 */
[C---:B--2---:R-:W-:Y:S01]  /*0740*/  IMAD.WIDE R182, R0.reuse, 0x4, R12 ;  /* 0x0000000400b67825 */ /* 0x044fe200078e020c */
[----:B------:R-:W1:Y:S01]  /*0750*/  S2R R231, SR_TID.X ;  /* 0x0000000000e77919 */ /* 0x000e620000002100 */
[----:B------:R-:W2:Y:S03]  /*0760*/  LDC.64 R12, c[0x0][0x2c8] ;  /* 0x0000b200ff0c7b82 */ /* 0x000ea60000000a00 */
[----:B------:R4:W5:Y:S01]  /*0770*/  LDG.E R4, desc[UR4][R182.64] ;  /* 0x00000004b6047981 */ /* 0x000962000c1e1900 */
[----:B0-----:R-:W-:-:S05]  /*0780*/  IMAD R5, R0, R229, RZ ;  /* 0x000000e500057224 */ /* 0x001fca00078e02ff */
[----:B------:R-:W-:-:S04]  /*0790*/  SHF.R.S32.HI R184, RZ, 0x1f, R5 ;  /* 0x0000001fffb87819 */ /* 0x000fc80000011405 */
[----:B------:R-:W-:Y:S01]  /*07a0*/  LEA.HI R5, R184, R5, RZ, 0x2 ;  /* 0x00000005b8057211 */ /* 0x000fe200078f10ff */
[----:B------:R-:W-:Y:S01]  /*07b0*/  BSSY B0, `(.L_x_11136) ;  /* 0x000012c000007945 */ /* 0x000fe20003800000 */
[----:B-1----:R-:W-:-:S04]  /*07c0*/  LOP3.LUT R228, R231, 0x7f, RZ, 0xc0, !PT ;  /* 0x0000007fe7e47812 */ /* 0x002fc800078ec0ff */
[----:B------:R-:W-:-:S04]  /*07d0*/  LEA.HI.SX32 R5, R5, R228, 0x1e ;  /* 0x000000e405057211 */ /* 0x000fc800078ff2ff */
[C---:B----4-:R-:W-:Y:S02]  /*07e0*/  IADD3 R183, R5.reuse, 0x80, RZ ;  /* 0x0000008005b77810 */ /* 0x050fe40007ffe0ff */
[C---:B------:R-:W-:Y:S02]  /*07f0*/  IADD3 R185, R5.reuse, 0x100, RZ ;  /* 0x0000010005b97810 */ /* 0x040fe40007ffe0ff */
[C---:B------:R-:W-:Y:S01]  /*0800*/  IADD3 R7, R5.reuse, 0x180, RZ ;  /* 0x0000018005077810 */ /* 0x040fe20007ffe0ff */
[----:B--2---:R-:W-:-:S04]  /*0810*/  IMAD.WIDE.U32 R240, R5, 0x10, R12 ;  /* 0x0000001005f07825 */ /* 0x004fc800078e000c */
[----:B------:R-:W-:-:S04]  /*0820*/  IMAD.WIDE.U32 R238, R183, 0x10, R12 ;  /* 0x00000010b7ee7825 */ /* 0x000fc800078e000c */
        /* <DEDUP_REMOVED lines=15> */
[----:B------:R-:W-:Y:S02]  /*0920*/  @P0 IADD3 R183, R5, 0x200, RZ ;  /* 0x0000020005b70810 */ /* 0x000fe40007ffe0ff */
[----:B------:R-:W-:Y:S01]  /*0930*/  @P5 LEA.HI R11, R11, R182, RZ, 0x2 ;  /* 0x000000b60b0b5211 */ /* 0x000fe200078f10ff */
[----:B------:R-:W5:Y:S01]  /*0940*/  @P0 LDG.E.128 R144, desc[UR4][R236.64] ;  /* 0x00000004ec900981 */ /* 0x000f62000c1e1d00 */
[----:B------:R-:W-:Y:S01]  /*0950*/  @P0 IADD3 R185, R5, 0x280, RZ ;  /* 0x0000028005b90810 */ /* 0x000fe20007ffe0ff */
[--C-:B------:R-:W-:Y:S01]  /*0960*/  @P0 IMAD.WIDE.U32 R182, R183, 0x10, R12.reuse ;  /* 0x00000010b7b60825 */ /* 0x100fe200078e000c */
[----:B------:R-:W-:Y:S01]  /*0970*/  @P5 LEA.HI.SX32 R215, R11, R228, 0x1e ;  /* 0x000000e40bd75211 */ /* 0x000fe200078ff2ff */
[----:B------:R-:W5:Y:S02]  /*0980*/  @P0 LDG.E.128 R148, desc[UR4][R234.64] ;  /* 0x00000004ea940981 */ /* 0x000f64000c1e1d00 */
[----:B------:R-:W-:Y:S01]  /*0990*/  @P0 IMAD.WIDE.U32 R184, R185, 0x10, R12 ;  /* 0x00000010b9b80825 */ /* 0x000fe200078e000c */
[C---:B------:R-:W-:Y:S01]  /*09a0*/  IADD3 R243, R215.reuse, 0x80, RZ ;  /* 0x00000080d7f37810 */ /* 0x040fe20007ffe0ff */
[----:B------:R-:W5:Y:S01]  /*09b0*/  @P0 LDG.E.128 R152, desc[UR4][R182.64] ;  /* 0x00000004b6980981 */ /* 0x000f62000c1e1d00 */
[C---:B------:R-:W-:Y:S01]  /*09c0*/  IADD3 R247, R215.reuse, 0x100, RZ ;  /* 0x00000100d7f77810 */ /* 0x040fe20007ffe0ff */
[C-C-:B0-----:R-:W-:Y:S01]  /*09d0*/  IMAD.WIDE.U32 R244, R215.reuse, 0x4, R180.reuse ;  /* 0x00000004d7f47825 */ /* 0x141fe200078e00b4 */
[C---:B------:R-:W-:Y:S01]  /*09e0*/  IADD3 R201, R215.reuse, 0x180, RZ ;  /* 0x00000180d7c97810 */ /* 0x040fe20007ffe0ff */
[----:B------:R-:W5:Y:S01]  /*09f0*/  @P0 LDG.E.128 R156, desc[UR4][R184.64] ;  /* 0x00000004b89c0981 */ /* 0x000f62000c1e1d00 */
[----:B------:R-:W-:Y:S01]  /*0a00*/  IADD3 R187, R215, 0x200, RZ ;  /* 0x00000200d7bb7810 */ /* 0x000fe20007ffe0ff */
[----:B------:R-:W-:-:S02]  /*0a10*/  IMAD.WIDE.U32 R242, R243, 0x4, R180 ;  /* 0x00000004f3f27825 */ /* 0x000fc400078e00b4 */
[----:B------:R-:W5:Y:S02]  /*0a20*/  LDG.E R223, desc[UR4][R244.64] ;  /* 0x00000004f4df7981 */ /* 0x000f64000c1e1900 */
[--C-:B------:R-:W-:Y:S02]  /*0a30*/  IMAD.WIDE.U32 R246, R247, 0x4, R180.reuse ;  /* 0x00000004f7f67825 */ /* 0x100fe400078e00b4 */
[----:B------:R-:W5:Y:S02]  /*0a40*/  LDG.E R218, desc[UR4][R242.64] ;  /* 0x00000004f2da7981 */ /* 0x000f64000c1e1900 */
[--C-:B------:R-:W-:Y:S02]  /*0a50*/  IMAD.WIDE.U32 R200, R201, 0x4, R180.reuse ;  /* 0x00000004c9c87825 */ /* 0x100fe400078e00b4 */
[----:B------:R-:W5:Y:S02]  /*0a60*/  LDG.E R13, desc[UR4][R246.64] ;  /* 0x00000004f60d7981 */ /* 0x000f64000c1e1900 */
[----:B------:R-:W-:-:S02]  /*0a70*/  IMAD.WIDE.U32 R186, R187, 0x4, R180 ;  /* 0x00000004bbba7825 */ /* 0x000fc400078e00b4 */
[----:B------:R-:W5:Y:S04]  /*0a80*/  LDG.E R12, desc[UR4][R200.64] ;  /* 0x00000004c80c7981 */ /* 0x000f68000c1e1900 */
[----:B------:R-:W5:Y:S01]  /*0a90*/  LDG.E R11, desc[UR4][R186.64] ;  /* 0x00000004ba0b7981 */ /* 0x000f62000c1e1900 */
[----:B------:R-:W-:-:S03]  /*0aa0*/  IADD3 R215, R215, 0x280, RZ ;  /* 0x00000280d7d77810 */ /* 0x000fc60007ffe0ff */
[----:B------:R0:W5:Y:S02]  /*0ab0*/  @P0 LDG.E.128 R16, desc[UR4][R240.64] ;  /* 0x00000004f0100981 */ /* 0x000164000c1e1d00 */
[----:B0-----:R-:W-:Y:S01]  /*0ac0*/  IMAD.WIDE.U32 R240, R215, 0x4, R180 ;  /* 0x00000004d7f07825 */ /* 0x001fe200078e00b4 */
[----:B------:R-:W-:Y:S01]  /*0ad0*/  HFMA2.MMA R215, -RZ, RZ, 0, 0 ;  /* 0x00000000ffd77435 */ /* 0x000fe200000001ff */
[----:B------:R-:W-:Y:S01]  /*0ae0*/  MOV R181, RZ ;  /* 0x000000ff00b57202 */ /* 0x000fe20000000f00 */
[----:B------:R-:W-:Y:S09]  /*0af0*/  BRA `(.L_x_11138) ;  /* 0x0000000c00dc7947 */ /* 0x000ff20003800000 */
.L_x_11137:
        /* <DEDUP_REMOVED lines=9> */
[----:B------:R-:W-:Y:S02]  /*0b90*/  IADD3 R181, R3, 0x80, RZ ;  /* 0x0000008003b57810 */ /* 0x000fe40007ffe0ff */
[----:B------:R0:W3:Y:S01]  /*0ba0*/  LDG.E R233, desc[UR4][R14.64] ;  /* 0x000000040ee97981 */ /* 0x0000e2000c1e1900 */
[----:B-1----:R-:W-:-:S04]  /*0bb0*/  IMAD.WIDE.U32 R224, R5, 0x10, R8 ;  /* 0x0000001005e07825 */ /* 0x002fc800078e0008 */
[--C-:B------:R-:W-:Y:S02]  /*0bc0*/  IMAD.WIDE.U32 R176, R183, 0x10, R8.reuse ;  /* 0x00000010b7b07825 */ /* 0x100fe400078e0008 */
[----:B------:R-:W4:Y:S02]  /*0bd0*/  LDG.E.128 R224, desc[UR4][R224.64] ;  /* 0x00000004e0e07981 */ /* 0x000f24000c1e1d00 */
[----:B------:R-:W-:Y:S02]  /*0be0*/  IMAD.WIDE.U32 R184, R185, 0x10, R8 ;  /* 0x00000010b9b87825 */ /* 0x000fe400078e0008 */
[----:B------:R-:W4:Y:S02]  /*0bf0*/  LDG.E.128 R176, desc[UR4][R176.64] ;  /* 0x00000004b0b07981 */ /* 0x000f24000c1e1d00 */
[--C-:B--2---:R-:W-:Y:S02]  /*0c00*/  IMAD.WIDE.U32 R172, R3, 0x10, R10.reuse ;  /* 0x0000001003ac7825 */ /* 0x104fe400078e000a */
[----:B------:R-:W2:Y:S02]  /*0c10*/  LDG.E.128 R184, desc[UR4][R184.64] ;  /* 0x00000004b8b87981 */ /* 0x000ea4000c1e1d00 */
[----:B------:R-:W-:-:S02]  /*0c20*/  IMAD.WIDE.U32 R180, R181, 0x10, R10 ;  /* 0x00000010b5b47825 */ /* 0x000fc400078e000a */
[----:B------:R-:W2:Y:S02]  /*0c30*/  LDG.E.128 R172, desc[UR4][R172.64] ;  /* 0x00000004acac7981 */ /* 0x000ea4000c1e1d00 */
[----:B------:R-:W-:Y:S02]  /*0c40*/  IMAD.WIDE.U32 R192, R7, 0x10, R8 ;  /* 0x0000001007c07825 */ /* 0x000fe400078e0008 */
[----:B------:R-:W2:Y:S04]  /*0c50*/  LDG.E.128 R180, desc[UR4][R180.64] ;  /* 0x00000004b4b47981 */ /* 0x000ea8000c1e1d00 */
[----:B------:R-:W2:Y:S01]  /*0c60*/  LDG.E.128 R192, desc[UR4][R192.64] ;  /* 0x00000004c0c07981 */ /* 0x000ea2000c1e1d00 */
[----:B------:R-:W-:-:S05]  /*0c70*/  IADD3 R189, R3, 0x100, RZ ;  /* 0x0000010003bd7810 */ /* 0x000fca0007ffe0ff */
[----:B------:R-:W-:Y:S01]  /*0c80*/  IMAD.WIDE.U32 R188, R189, 0x10, R10 ;  /* 0x00000010bdbc7825 */ /* 0x000fe200078e000a */
[----:B------:R-:W-:-:S05]  /*0c90*/  IADD3 R197, R3, 0x180, RZ ;  /* 0x0000018003c57810 */ /* 0x000fca0007ffe0ff */
[----:B------:R-:W2:Y:S01]  /*0ca0*/  LDG.E.128 R188, desc[UR4][R188.64] ;  /* 0x00000004bcbc7981 */ /* 0x000ea2000c1e1d00 */
[----:B------:R-:W-:Y:S01]  /*0cb0*/  IMAD.WIDE.U32 R196, R197, 0x10, R10 ;  /* 0x00000010c5c47825 */ /* 0x000fe200078e000a */
[----:B0-----:R-:W-:-:S05]  /*0cc0*/  IADD3 R15, R5, 0x200, RZ ;  /* 0x00000200050f7810 */ /* 0x001fca0007ffe0ff */
[----:B------:R-:W2:Y:S01]  /*0cd0*/  LDG.E.128 R196, desc[UR4][R196.64] ;  /* 0x00000004c4c47981 */ /* 0x000ea2000c1e1d00 */
[----:B------:R-:W-:Y:S01]  /*0ce0*/  IMAD.WIDE.U32 R200, R15, 0x10, R8 ;  /* 0x000000100fc87825 */ /* 0x000fe200078e0008 */
[----:B------:R-:W-:Y:S02]  /*0cf0*/  IADD3 R205, R3, 0x200, RZ ;  /* 0x0000020003cd7810 */ /* 0x000fe40007ffe0ff */
[----:B-----5:R-:W-:Y:S02]  /*0d00*/  ISETP.GE.AND P5, PT, R230, 0x1, PT ;  /* 0x00000001e600780c */ /* 0x020fe40003fa6270 */
[----:B------:R-:W-:Y:S01]  /*0d10*/  IADD3 R217, R5, 0x280, RZ ;  /* 0x0000028005d97810 */ /* 0x000fe20007ffe0ff */
[----:B------:R-:W2:Y:S01]  /*0d20*/  LDG.E.128 R200, desc[UR4][R200.64] ;  /* 0x00000004c8c87981 */ /* 0x000ea2000c1e1d00 */
[----:B------:R-:W-:-:S04]  /*0d30*/  IMAD.WIDE.U32 R204, R205, 0x10, R10 ;  /* 0x00000010cdcc7825 */ /* 0x000fc800078e000a */
[----:B------:R-:W-:Y:S02]  /*0d40*/  IMAD.WIDE.U32 R208, R217, 0x10, R8 ;  /* 0x00000010d9d07825 */ /* 0x000fe400078e0008 */
[----:B------:R-:W2:Y:S01]  /*0d50*/  LDG.E.128 R204, desc[UR4][R204.64] ;  /* 0x00000004cccc7981 */ /* 0x000ea2000c1e1d00 */
[----:B------:R-:W-:Y:S01]  /*0d60*/  IADD3 R213, R3, 0x280, RZ ;  /* 0x0000028003d57810 */ /* 0x000fe20007ffe0ff */
[----:B------:R-:W0:Y:S01]  /*0d70*/  LDC.64 R8, c[0x0][0x240] ;  /* 0x00009000ff087b82 */ /* 0x000e220000000a00 */
[----:B------:R-:W-:Y:S01]  /*0d80*/  @P5 IADD3 R14, R230, -0x1, RZ ;  /* 0xffffffffe60e5810 */ /* 0x000fe20007ffe0ff */
[----:B------:R-:W2:Y:S02]  /*0d90*/  LDG.E.128 R208, desc[UR4][R208.64] ;  /* 0x00000004d0d07981 */ /* 0x000ea4000c1e1d00 */
[----:B------:R-:W-:-:S04]  /*0da0*/  IMAD.WIDE.U32 R212, R213, 0x10, R10 ;  /* 0x00000010d5d47825 */ /* 0x000fc800078e000a */
[----:B------:R-:W-:Y:S01]  /*0db0*/  @P5 IMAD R14, R14, R229, RZ ;  /* 0x000000e50e0e5224 */ /* 0x000fe200078e02ff */
[----:B------:R-:W-:Y:S01]  /*0dc0*/  MOV R6, UR18 ;  /* 0x0000001200067c02 */ /* 0x000fe20008000f00 */
[----:B------:R-:W2:Y:S03]  /*0dd0*/  LDG.E.128 R212, desc[UR4][R212.64] ;  /* 0x00000004d4d47981 */ /* 0x000ea6000c1e1d00 */
[----:B------:R-:W-:-:S04]  /*0de0*/  @P5 SHF.R.S32.HI R3, RZ, 0x1f, R14 ;  /* 0x0000001fff035819 */ /* 0x000fc8000001140e */
[----:B------:R-:W-:Y:S01]  /*0df0*/  @P5 LEA.HI R11, R3, R14, RZ, 0x2 ;  /* 0x0000000e030b5211 */ /* 0x000fe200078f10ff */
[----:B------:R-:W-:Y:S01]  /*0e00*/  HFMA2.MMA R3, -RZ, RZ, 0, 0 ;  /* 0x00000000ff037435 */ /* 0x000fe200000001ff */
[----:B------:R-:W-:Y:S02]  /*0e10*/  MOV R7, UR19 ;  /* 0x0000001300077c02 */ /* 0x000fe40008000f00 */
[----:B------:R-:W-:-:S03]  /*0e20*/  ISETP.NE.U32.AND P0, PT, R6, RZ, PT ;  /* 0x000000ff0600720c */ /* 0x000fc60003f05070 */
[----:B------:R-:W-:Y:S02]  /*0e30*/  @P5 LEA.HI.SX32 R3, R11, R228, 0x1e ;  /* 0x000000e40b035211 */ /* 0x000fe400078ff2ff */
[----:B------:R-:W-:Y:S02]  /*0e40*/  ISETP.NE.AND.EX P0, PT, R7, RZ, PT, P0 ;  /* 0x000000ff0700720c */ /* 0x000fe40003f05300 */
[----:B------:R-:W-:-:S05]  /*0e50*/  IADD3 R243, R3, 0x100, RZ ;  /* 0x0000010003f37810 */ /* 0x000fca0007ffe0ff */
[----:B0-----:R-:W-:-:S06]  /*0e60*/  IMAD.WIDE.U32 R242, R243, 0x4, R8 ;  /* 0x00000004f3f27825 */ /* 0x001fcc00078e0008 */
[--C-:B------:R-:W-:Y:S01]  /*0e70*/  @P0 IMAD.WIDE.U32 R14, R15, 0x10, R12.reuse ;  /* 0x000000100f0e0825 */ /* 0x100fe200078e000c */
[----:B------:R0:W5:Y:S03]  /*0e80*/  @P0 LDG.E.128 R16, desc[UR4][R240.64] ;  /* 0x00000004f0100981 */ /* 0x000166000c1e1d00 */
[----:B------:R-:W-:Y:S01]  /*0e90*/  @P0 IMAD.WIDE.U32 R216, R217, 0x10, R12 ;  /* 0x00000010d9d80825 */ /* 0x000fe200078e000c */
[----:B------:R-:W5:Y:S04]  /*0ea0*/  @P0 LDG.E.128 R140, desc[UR4][R238.64] ;  /* 0x00000004ee8c0981 */ /* 0x000f68000c1e1d00 */
[----:B------:R-:W5:Y:S01]  /*0eb0*/  LDG.E R13, desc[UR4][R242.64] ;  /* 0x00000004f20d7981 */ /* 0x000f62000c1e1900 */
[----:B------:R-:W-:-:S03]  /*0ec0*/  IADD3 R219, R3, 0x80, RZ ;  /* 0x0000008003db7810 */ /* 0x000fc60007ffe0ff */
[----:B------:R-:W5:Y:S01]  /*0ed0*/  @P0 LDG.E.128 R144, desc[UR4][R236.64] ;  /* 0x00000004ec900981 */ /* 0x000f62000c1e1d00 */
[----:B------:R-:W-:-:S03]  /*0ee0*/  IMAD.WIDE.U32 R222, R3, 0x4, R8 ;  /* 0x0000000403de7825 */ /* 0x000fc600078e0008 */
[----:B------:R-:W5:Y:S01]  /*0ef0*/  @P0 LDG.E.128 R148, desc[UR4][R234.64] ;  /* 0x00000004ea940981 */ /* 0x000f62000c1e1d00 */
[----:B------:R-:W-:-:S03]  /*0f00*/  IADD3 R221, R3, 0x180, RZ ;  /* 0x0000018003dd7810 */ /* 0x000fc60007ffe0ff */
[----:B------:R1:W5:Y:S01]  /*0f10*/  @P0 LDG.E.128 R152, desc[UR4][R14.64] ;  /* 0x000000040e980981 */ /* 0x000362000c1e1d00 */
[----:B------:R-:W-:-:S03]  /*0f20*/  IADD3 R11, R3, 0x200, RZ ;  /* 0x00000200030b7810 */ /* 0x000fc60007ffe0ff */
[----:B------:R1:W5:Y:S01]  /*0f30*/  @P0 LDG.E.128 R156, desc[UR4][R216.64] ;  /* 0x00000004d89c0981 */ /* 0x000362000c1e1d00 */
[----:B------:R-:W-:Y:S02]  /*0f40*/  ISETP.NE.AND P0, PT, R2, RZ, PT ;  /* 0x000000ff0200720c */ /* 0x000fe40003f05270 */
[----:B------:R-:W-:Y:S01]  /*0f50*/  IADD3 R3, R3, 0x280, RZ ;  /* 0x0000028003037810 */ /* 0x000fe20007ffe0ff */
[--C-:B------:R-:W-:Y:S01]  /*0f60*/  IMAD.WIDE.U32 R218, R219, 0x4, R8.reuse ;  /* 0x00000004dbda7825 */ /* 0x100fe200078e0008 */
[----:B------:R2:W5:Y:S03]  /*0f70*/  LDG.E R223, desc[UR4][R222.64] ;  /* 0x00000004dedf7981 */ /* 0x000566000c1e1900 */
[--C-:B0-----:R-:W-:Y:S02]  /*0f80*/  IMAD.WIDE.U32 R240, R3, 0x4, R8.reuse ;  /* 0x0000000403f07825 */ /* 0x101fe400078e0008 */
[----:B------:R-:W5:Y:S02]  /*0f90*/  LDG.E R218, desc[UR4][R218.64] ;  /* 0x00000004dada7981 */ /* 0x000f64000c1e1900 */
[----:B------:R-:W-:-:S04]  /*0fa0*/  IMAD.WIDE.U32 R220, R221, 0x4, R8 ;  /* 0x00000004dddc7825 */ /* 0x000fc800078e0008 */
[----:B------:R-:W-:Y:S01]  /*0fb0*/  IMAD.WIDE.U32 R10, R11, 0x4, R8 ;  /* 0x000000040b0a7825 */ /* 0x000fe200078e0008 */
[----:B------:R-:W5:Y:S05]  /*0fc0*/  LDG.E R12, desc[UR4][R220.64] ;  /* 0x00000004dc0c7981 */ /* 0x000f6a000c1e1900 */
[----:B------:R0:W5:Y:S01]  /*0fd0*/  LDG.E R11, desc[UR4][R10.64] ;  /* 0x000000040a0b7981 */ /* 0x000162000c1e1900 */
[----:B---3--:R-:W-:-:S05]  /*0fe0*/  FSEL R233, R233, RZ, !P0 ;  /* 0x000000ffe9e97208 */ /* 0x008fca0004000000 */
[C---:B----4-:R-:W-:Y:S01]  /*0ff0*/  FADD.FTZ R3, -R233.reuse, R224 ;  /* 0x000000e0e9037221 */ /* 0x050fe20000010100 */
[C---:B------:R-:W-:Y:S01]  /*1000*/  FADD.FTZ R177, -R233.reuse, R177 ;  /* 0x000000b1e9b17221 */ /* 0x040fe20000010100 */
[C---:B------:R-:W-:Y:S01]  /*1010*/  FADD.FTZ R179, -R233.reuse, R179 ;  /* 0x000000b3e9b37221 */ /* 0x040fe20000010100 */
[C---:B------:R-:W-:Y:S01]  /*1020*/  FADD.FTZ R225, -R233.reuse, R225 ;  /* 0x000000e1e9e17221 */ /* 0x040fe20000010100 */
[C---:B------:R-:W-:Y:S01]  /*1030*/  FMUL.FTZ R3, R4.reuse, R3 ;  /* 0x0000000304037220 */ /* 0x040fe20000410000 */
[C---:B-1----:R-:W-:Y:S01]  /*1040*/  FADD.FTZ R15, -R233.reuse, R176 ;  /* 0x000000b0e90f7221 */ /* 0x042fe20000010100 */
[C---:B------:R-:W-:Y:S01]  /*1050*/  FMUL.FTZ R14, R4.reuse, R177 ;  /* 0x000000b1040e7220 */ /* 0x040fe20000410000 */
[C---:B------:R-:W-:Y:S01]  /*1060*/  FADD.FTZ R217, -R233.reuse, R178 ;  /* 0x000000b2e9d97221 */ /* 0x040fe20000010100 */
[C---:B------:R-:W-:Y:S01]  /*1070*/  FMUL.FTZ R176, R4.reuse, R179 ;  /* 0x000000b304b07220 */ /* 0x040fe20000410000 */
[C---:B--2---:R-:W-:Y:S01]  /*1080*/  FADD.FTZ R185, -R233.reuse, R185 ;  /* 0x000000b9e9b97221 */ /* 0x044fe20000010100 */
[----:B------:R-:W-:Y:S01]  /*1090*/  FADD.FTZ R9, -R233, R226 ;  /* 0x000000e2e9097221 */ /* 0x000fe20000010100 */
[----:B------:R-:W-:Y:S01]  /*10a0*/  FMUL.FTZ R8, R4, R225 ;  /* 0x000000e104087220 */ /* 0x000fe20000410000 */
[----:B------:R-:W-:Y:S01]  /*10b0*/  FFMA.FTZ R68, R172, R3, R68 ;  /* 0x00000003ac447223 */ /* 0x000fe20000010044 */
[----:B------:R-:W-:Y:S01]  /*10c0*/  FADD.FTZ R92, R92, R172 ;  /* 0x000000ac5c5c7221 */ /* 0x000fe20000010000 */
[----:B------:R-:W-:Y:S01]  /*10d0*/  FMUL.FTZ R15, R4, R15 ;  /* 0x0000000f040f7220 */ /* 0x000fe20000410000 */
[----:B------:R-:W-:Y:S01]  /*10e0*/  FFMA.FTZ R73, R181, R14, R73 ;  /* 0x0000000eb5497223 */ /* 0x000fe20000010049 */
[----:B------:R-:W-:Y:S01]  /*10f0*/  FADD.FTZ R97, R97, R181 ;  /* 0x000000b561617221 */ /* 0x000fe20000010000 */
[----:B------:R-:W-:Y:S01]  /*1100*/  FMUL.FTZ R179, R61, R181 ;  /* 0x000000b53db37220 */ /* 0x000fe20000410000 */
[----:B------:R-:W-:Y:S01]  /*1110*/  FMUL.FTZ R172, R64, R172 ;  /* 0x000000ac40ac7220 */ /* 0x000fe20000410000 */
[----:B------:R-:W-:Y:S01]  /*1120*/  FADD.FTZ R181, -R233, R192 ;  /* 0x000000c0e9b57221 */ /* 0x000fe20000010100 */
[C---:B------:R-:W-:Y:S01]  /*1130*/  FMUL.FTZ R177, R4.reuse, R217 ;  /* 0x000000d904b17220 */ /* 0x040fe20000410000 */
[----:B------:R-:W-:Y:S01]  /*1140*/  FFMA.FTZ R75, R183, R176, R75 ;  /* 0x000000b0b74b7223 */ /* 0x000fe2000001004b */
[----:B------:R-:W-:Y:S01]  /*1150*/  FADD.FTZ R99, R99, R183 ;  /* 0x000000b763637221 */ /* 0x000fe20000010000 */
[----:B------:R-:W-:Y:S01]  /*1160*/  FMUL.FTZ R217, R63, R183 ;  /* 0x000000b73fd97220 */ /* 0x000fe20000410000 */
[C---:B------:R-:W-:Y:S01]  /*1170*/  FMUL.FTZ R222, R4.reuse, R185 ;  /* 0x000000b904de7220 */ /* 0x040fe20000410000 */
[C---:B------:R-:W-:Y:S01]  /*1180*/  FADD.FTZ R193, -R233.reuse, R193 ;  /* 0x000000c1e9c17221 */ /* 0x040fe20000010100 */
[----:B------:R-:W-:Y:S01]  /*1190*/  FADD.FTZ R227, -R233, R227 ;  /* 0x000000e3e9e37221 */ /* 0x000fe20000010100 */
[----:B------:R-:W-:Y:S01]  /*11a0*/  FMUL.FTZ R9, R4, R9 ;  /* 0x0000000904097220 */ /* 0x000fe20000410000 */
[----:B------:R-:W-:Y:S01]  /*11b0*/  FFMA.FTZ R69, R173, R8, R69 ;  /* 0x00000008ad457223 */ /* 0x000fe20000010045 */
[----:B------:R-:W-:Y:S01]  /*11c0*/  FADD.FTZ R93, R93, R173 ;  /* 0x000000ad5d5d7221 */ /* 0x000fe20000010000 */
[----:B------:R-:W-:Y:S01]  /*11d0*/  FFMA.FTZ R72, R180, R15, R72 ;  /* 0x0000000fb4487223 */ /* 0x000fe20000010048 */
[----:B------:R-:W-:Y:S01]  /*11e0*/  FADD.FTZ R96, R96, R180 ;  /* 0x000000b460607221 */ /* 0x000fe20000010000 */
[----:B------:R-:W-:Y:S01]  /*11f0*/  FMUL.FTZ R178, R60, R180 ;  /* 0x000000b43cb27220 */ /* 0x000fe20000410000 */
[C---:B------:R-:W-:Y:S01]  /*1200*/  FADD.FTZ R183, -R233.reuse, R194 ;  /* 0x000000c2e9b77221 */ /* 0x040fe20000010100 */
[----:B------:R-:W-:Y:S01]  /*1210*/  FADD.FTZ R185, -R233, R195 ;  /* 0x000000c3e9b97221 */ /* 0x000fe20000010100 */
[----:B------:R-:W-:Y:S01]  /*1220*/  FMUL.FTZ R173, R65, R173 ;  /* 0x000000ad41ad7220 */ /* 0x000fe20000410000 */
[C---:B------:R-:W-:Y:S01]  /*1230*/  FMUL.FTZ R195, R4.reuse, R181 ;  /* 0x000000b504c37220 */ /* 0x040fe20000410000 */
[----:B------:R-:W-:Y:S01]  /*1240*/  FADD.FTZ R180, RZ, R172 ;  /* 0x000000acffb47221 */ /* 0x000fe20000010000 */
[----:B------:R-:W-:Y:S01]  /*1250*/  FFMA.FTZ R181, R3, R172, RZ ;  /* 0x000000ac03b57223 */ /* 0x000fe200000100ff */
[C---:B------:R-:W-:Y:S01]  /*1260*/  FMUL.FTZ R194, R4.reuse, R193 ;  /* 0x000000c104c27220 */ /* 0x040fe20000410000 */
[----:B0-----:R-:W-:Y:S01]  /*1270*/  FMUL.FTZ R10, R4, R227 ;  /* 0x000000e3040a7220 */ /* 0x001fe20000410000 */
        /* <DEDUP_REMOVED lines=24> */
[C---:B------:R-:W-:Y:S01]  /*1400*/  FADD.FTZ R219, -R233.reuse, R186 ;  /* 0x000000bae9db7221 */ /* 0x040fe20000010100 */
[----:B------:R-:W-:Y:S01]  /*1410*/  FFMA.FTZ R76, R188, R221, R76 ;  /* 0x000000ddbc4c7223 */ /* 0x000fe2000001004c */
[----:B------:R-:W-:Y:S01]  /*1420*/  FADD.FTZ R100, R100, R188 ;  /* 0x000000bc64647221 */ /* 0x000fe20000010000 */
[----:B------:R-:W-:Y:S01]  /*1430*/  FMUL.FTZ R188, R56, R188 ;  /* 0x000000bc38bc7220 */ /* 0x000fe20000410000 */
        /* <DEDUP_REMOVED lines=37> */
[----:B------:R-:W-:Y:S01]  /*1690*/  FFMA.FTZ R83, R199, R192, R83 ;  /* 0x000000c0c7537223 */ /* 0x000fe20000010053 */
[----:B------:R-:W-:Y:S01]  /*16a0*/  FADD.FTZ R107, R107, R199 ;  /* 0x000000c76b6b7221 */ /* 0x000fe20000010000 */
[C---:B------:R-:W-:Y:S01]  /*16b0*/  FADD.FTZ R201, -R233.reuse, R201 ;  /* 0x000000c9e9c97221 */ /* 0x040fe20000010100 */
[----:B------:R-:W-:Y:S01]  /*16c0*/  FADD.FTZ R187, -R233, R203 ;  /* 0x000000cbe9bb7221 */ /* 0x000fe20000010100 */
[C---:B------:R-:W-:Y:S01]  /*16d0*/  FMUL.FTZ R225, R4.reuse, R225 ;  /* 0x000000e104e17220 */ /* 0x040fe20000410000 */
[----:B------:R-:W-:Y:S01]  /*16e0*/  FMUL.FTZ R199, R55, R199 ;  /* 0x000000c737c77220 */ /* 0x000fe20000410000 */
[----:B------:R-:W-:Y:S01]  /*16f0*/  FADD.FTZ R182, R183, R198 ;  /* 0x000000c6b7b67221 */ /* 0x000fe20000010000 */
[----:B------:R-:W-:Y:S01]  /*1700*/  FFMA.FTZ R181, R193, R198, R180 ;  /* 0x000000c6c1b57223 */ /* 0x000fe200000100b4 */
[C---:B------:R-:W-:Y:S01]  /*1710*/  FADD.FTZ R185, -R233.reuse, R202 ;  /* 0x000000cae9b97221 */ /* 0x040fe20000010100 */
        /* <DEDUP_REMOVED lines=52> */
[----:B------:R-:W-:-:S07]  /*1a60*/  FFMA.FTZ R181, R210, R227, R181 ;  /* 0x000000e3d2b57223 */ /* 0x000fce00000100b5 */
.L_x_11138:
[----:B------:R-:W-:Y:S05]  /*1a70*/  BSYNC B0 ;  /* 0x0000000000007941 */ /* 0x000fea0003800000 */
.L_x_11136:
[----:B------:R0:W5:Y:S01]  /*1a80*/  LDG.E R240, desc[UR4][R240.64] ;  /* 0x00000004f0f07981 */ /* 0x000162000c1e1900 */
[----:B------:R-:W-:Y:S01]  /*1a90*/  LOP3.LUT P6, RZ, R232, 0xff, RZ, 0xc0, !PT ;  /* 0x000000ffe8ff7812 */ /* 0x000fe200078cc0ff */
[----:B------:R-:W-:Y:S01]  /*1aa0*/  UMOV UR6, 0xffffffff ;  /* 0xffffffff00067882 */ /* 0x000fe20000000000 */
[----:B------:R-:W-:Y:S02]  /*1ab0*/  SHF.R.U32.HI R182, RZ, 0x5, R231 ;  /* 0x00000005ffb67819 */ /* 0x000fe400000116e7 */
        /* <DEDUP_REMOVED lines=22> */
.L_x_11257:
[----:B------:R-:W3:Y:S01]  /*1c20*/  S2R R200, SR_CgaCtaId ;  /* 0x0000000000c87919 */ /* 0x000ee20000008800 */
[----:B------:R-:W-:Y:S01]  /*1c30*/  @P5 IADD3 R230, R230, -0x1, RZ ;  /* 0xffffffffe6e65810 */ /* 0x000fe20007ffe0ff */
[----:B--2---:R-:W-:Y:S01]  /*1c40*/  FADD.FTZ R201, R187, R186 ;  /* 0x000000babbc97221 */ /* 0x004fe20000010000 */
[----:B------:R-:W-:Y:S01]  /*1c50*/  MOV R185, 0x400 ;  /* 0x0000040000b97802 */ /* 0x000fe20000000f00 */
[----:B------:R-:W-:Y:S05]  /*1c60*/  WARPSYNC.ALL ;  /* 0x0000000000007948 */ /* 0x000fea0003800000 */
[----:B------:R-:W-:Y:S01]  /*1c70*/  @P5 IMAD R230, R230, R229, RZ ;  /* 0x000000e5e6e65224 */ /* 0x000fe200078e02ff */
[----:B------:R-:W-:-:S02]  /*1c80*/  @!P0 LOP3.LUT R183, R182, 0x3, RZ, 0xc0, !PT ;  /* 0x00000003b6b78812 */ /* 0x000fc400078ec0ff */
[----:B------:R-:W-:Y:S02]  /*1c90*/  @!P4 ISETP.NE.U32.AND P3, PT, R6, RZ, PT ;  /* 0x000000ff0600c20c */ /* 0x000fe40003f65070 */
[----:B------:R-:W-:Y:S02]  /*1ca0*/  @!P0 IADD3 R183, R180, R183, RZ ;  /* 0x000000b7b4b78210 */ /* 0x000fe40007ffe0ff */
[----:B------:R-:W-:Y:S02]  /*1cb0*/  @P5 SHF.R.S32.HI R229, RZ, 0x1f, R230 ;  /* 0x0000001fffe55819 */ /* 0x000fe400000114e6 */
[----:B------:R-:W-:Y:S02]  /*1cc0*/  @!P4 ISETP.NE.U32.AND P2, PT, R6, RZ, PT ;  /* 0x000000ff0600c20c */ /* 0x000fe40003f45070 */
[----:B------:R-:W-:Y:S02]  /*1cd0*/  @P5 LEA.HI R233, R229, R230, RZ, 0x2 ;  /* 0x000000e6e5e95211 */ /* 0x000fe400078f10ff */
[----:B------:R-:W2:Y:S01]  /*1ce0*/  @P5 LDC.64 R230, c[0x0][0x220] ;  /* 0x00008800ffe65b82 */ /* 0x000ea20000000a00 */
[----:B------:R-:W-:-:S02]  /*1cf0*/  @!P4 ISETP.NE.AND.EX P3, PT, R7, RZ, PT, P3 ;  /* 0x000000ff0700c20c */ /* 0x000fc40003f65330 */
[----:B------:R-:W-:Y:S02]  /*1d00*/  @!P4 ISETP.NE.U32.AND P1, PT, R6, RZ, PT ;  /* 0x000000ff0600c20c */ /* 0x000fe40003f25070 */
[C---:B------:R-:W-:Y:S02]  /*1d10*/  @!P4 ISETP.NE.AND.EX P2, PT, R7.reuse, RZ, PT, P2 ;  /* 0x000000ff0700c20c */ /* 0x040fe40003f45320 */
[----:B-----5:R-:W-:Y:S02]  /*1d20*/  @!P4 FSEL R235, R16, RZ, P3 ;  /* 0x000000ff10ebc208 */ /* 0x020fe40001800000 */
[----:B------:R-:W-:Y:S02]  /*1d30*/  @!P4 ISETP.NE.AND.EX P1, PT, R7, RZ, PT, P1 ;  /* 0x000000ff0700c20c */ /* 0x000fe40003f25310 */
[----:B---3--:R-:W-:Y:S01]  /*1d40*/  LEA R185, R200, R185, 0x18 ;  /* 0x000000b9c8b97211 */ /* 0x008fe200078ec0ff */
[----:B-1----:R-:W-:Y:S01]  /*1d50*/  FADD.FTZ R200, R181, R184 ;  /* 0x000000b8b5c87221 */ /* 0x002fe20000010000 */
[----:B------:R-:W-:-:S02]  /*1d60*/  @!P4 ISETP.NE.U32.AND P3, PT, R6, RZ, PT ;  /* 0x000000ff0600c20c */ /* 0x000fc40003f65070 */
[-C--:B------:R-:W-:Y:S02]  /*1d70*/  @!P0 LEA R215, R183, R185.reuse, 0x3 ;  /* 0x000000b9b7d78211 */ /* 0x080fe400078e18ff */
[----:B------:R-:W-:Y:S01]  /*1d80*/  LEA R226, R180, R185, 0x3 ;  /* 0x000000b9b4e27211 */ /* 0x000fe200078e18ff */
[----:B------:R-:W-:Y:S01]  /*1d90*/  BSSY B0, `(.L_x_11140) ;  /* 0x0000026000007945 */ /* 0x000fe20003800000 */
[----:B------:R-:W-:Y:S01]  /*1da0*/  @!P4 ISETP.NE.AND.EX P3, PT, R7, RZ, PT, P3 ;  /* 0x000000ff0700c20c */ /* 0x000fe20003f65330 */
[----:B------:R1:W-:Y:S01]  /*1db0*/  @!P0 STS.64 [R215+0x3000], R200 ;  /* 0x003000c8d7008388 */ /* 0x0003e20000000a00 */
[----:B------:R-:W-:Y:S01]  /*1dc0*/  BAR.SYNC.DEFER_BLOCKING 0x0 ;  /* 0x0000000000007b1d */ /* 0x000fe20000010000 */
[----:B------:R-:W-:-:S04]  /*1dd0*/  ISETP.NE.U32.AND P0, PT, RZ, UR14, PT ;  /* 0x0000000eff007c0c */ /* 0x000fc8000bf05070 */
[----:B------:R-:W-:Y:S01]  /*1de0*/  ISETP.NE.AND.EX P0, PT, RZ, UR15, PT, P0 ;  /* 0x0000000fff007c0c */ /* 0x000fe2000bf05300 */
[----:B-1----:R-:W-:-:S06]  /*1df0*/  HFMA2.MMA R201, -RZ, RZ, 0, 0 ;  /* 0x00000000ffc97435 */ /* 0x002fcc00000001ff */
[----:B------:R-:W-:-:S05]  /*1e00*/  @P5 LEA.HI.SX32 R201, R233, R228, 0x1e ;  /* 0x000000e4e9c95211 */ /* 0x000fca00078ff2ff */
[----:B--2---:R-:W-:-:S05]  /*1e10*/  @P5 IMAD.WIDE.U32 R230, R201, 0x10, R230 ;  /* 0x00000010c9e65825 */ /* 0x004fca00078e00e6 */
[----:B------:R1:W5:Y:S04]  /*1e20*/  @P5 LDG.E.128 R160, desc[UR4][R230.64] ;  /* 0x00000004e6a05981 */ /* 0x000368000c1e1d00 */
[----:B0-----:R-:W0:Y:S04]  /*1e30*/  LDS.128 R180, [R226+0x3000] ;  /* 0x00300000e2b47984 */ /* 0x001e280000000c00 */
[----:B------:R-:W2:Y:S01]  /*1e40*/  LDS.128 R184, [R226+0x3010] ;  /* 0x00301000e2b87984 */ /* 0x000ea20000000c00 */
[----:B------:R-:W-:Y:S01]  /*1e50*/  @!P4 FSEL R232, R19, RZ, P3 ;  /* 0x000000ff13e8c208 */ /* 0x000fe20001800000 */
[----:B0-----:R-:W-:Y:S01]  /*1e60*/  FADD.FTZ R229, RZ, R180 ;  /* 0x000000b4ffe57221 */ /* 0x001fe20000010000 */
[----:B------:R-:W-:-:S03]  /*1e70*/  FADD.FTZ R180, RZ, R181 ;  /* 0x000000b5ffb47221 */ /* 0x000fc60000010000 */
[----:B------:R-:W-:Y:S01]  /*1e80*/  FADD.FTZ R229, R182, R229 ;  /* 0x000000e5b6e57221 */ /* 0x000fe20000010000 */
[----:B------:R-:W-:Y:S01]  /*1e90*/  FADD.FTZ R180, R183, R180 ;  /* 0x000000b4b7b47221 */ /* 0x000fe20000010000 */
[----:B------:R-:W-:Y:S02]  /*1ea0*/  @!P4 FSEL R183, R18, RZ, P1 ;  /* 0x000000ff12b7c208 */ /* 0x000fe40000800000 */
[----:B--2---:R-:W-:Y:S01]  /*1eb0*/  FADD.FTZ R229, R229, R184 ;  /* 0x000000b8e5e57221 */ /* 0x004fe20000010000 */
[----:B------:R-:W-:Y:S01]  /*1ec0*/  FADD.FTZ R182, R180, R185 ;  /* 0x000000b9b4b67221 */ /* 0x000fe20000010000 */
[----:B------:R-:W-:Y:S01]  /*1ed0*/  ISETP.NE.AND P1, PT, R2, RZ, PT ;  /* 0x000000ff0200720c */ /* 0x000fe20003f25270 */
[----:B------:R-:W0:Y:S01]  /*1ee0*/  @P5 LDC.64 R184, c[0x0][0x2f8] ;  /* 0x0000be00ffb85b82 */ /* 0x000e220000000a00 */
[----:B------:R-:W-:Y:S01]  /*1ef0*/  FADD.FTZ R186, R186, R229 ;  /* 0x000000e5baba7221 */ /* 0x000fe20000010000 */
[----:B------:R-:W-:Y:S01]  /*1f00*/  FADD.FTZ R187, R187, R182 ;  /* 0x000000b6bbbb7221 */ /* 0x000fe20000010000 */
[----:B------:R-:W-:-:S02]  /*1f10*/  @!P4 FSEL R182, R17, RZ, P2 ;  /* 0x000000ff11b6c208 */ /* 0x000fc40001000000 */
[----:B------:R-:W-:Y:S01]  /*1f20*/  FMUL.FTZ R186, R186, UR10 ;  /* 0x0000000ababa7c20 */ /* 0x000fe20008410000 */
[----:B------:R-:W-:Y:S02]  /*1f30*/  @!P4 ISETP.NE.U32.AND P2, PT, R6, RZ, PT ;  /* 0x000000ff0600c20c */ /* 0x000fe40003f45070 */
[----:B------:R-:W2:Y:S01]  /*1f40*/  @P0 LDC.64 R180, c[0x0][0x308] ;  /* 0x0000c200ffb40b82 */ /* 0x000ea20000000a00 */
[----:B------:R-:W-:Y:S01]  /*1f50*/  FMUL.FTZ R215, R187, UR10 ;  /* 0x0000000abbd77c20 */ /* 0x000fe20008410000 */
[----:B------:R-:W-:Y:S02]  /*1f60*/  @!P4 ISETP.NE.AND.EX P2, PT, R7, RZ, PT, P2 ;  /* 0x000000ff0700c20c */ /* 0x000fe40003f45320 */
[----:B------:R-:W-:Y:S01]  /*1f70*/  FSEL R200, R186, RZ, !P1 ;  /* 0x000000ffbac87208 */ /* 0x000fe20004800000 */
[----:B-1----:R-:W-:Y:S10]  /*1f80*/  @!P4 BRA `(.L_x_11141) ;  /* 0x000000000018c947 */ /* 0x002ff40003800000 */
[----:B------:R-:W-:Y:S01]  /*1f90*/  ISETP.NE.U32.AND P1, PT, R6, RZ, PT ;  /* 0x000000ff0600720c */ /* 0x000fe20003f25070 */
[----:B------:R-:W-:-:S03]  /*1fa0*/  FFMA.FTZ R187, R3, R215, R200 ;  /* 0x000000d703bb7223 */ /* 0x000fc600000100c8 */
[----:B------:R-:W-:Y:S01]  /*1fb0*/  ISETP.NE.AND.EX P1, PT, R7, RZ, PT, P1 ;  /* 0x000000ff0700720c */ /* 0x000fe20003f25310 */
[----:B------:R-:W-:-:S04]  /*1fc0*/  FADD.FTZ R187, R172, -R187 ;  /* 0x800000bbacbb7221 */ /* 0x000fc80000010000 */
[----:B------:R-:W-:-:S08]  /*1fd0*/  FMUL.FTZ R235, R4, R187 ;  /* 0x000000bb04eb7220 */ /* 0x000fd00000410000 */
[----:B------:R-:W-:-:S07]  /*1fe0*/  @P1 FADD.FTZ R235, R16, R235 ;  /* 0x000000eb10eb1221 */ /* 0x000fce0000010000 */
.L_x_11141:
[----:B------:R-:W-:Y:S05]  /*1ff0*/  BSYNC B0 ;  /* 0x0000000000007941 */ /* 0x000fea0003800000 */
.L_x_11140:
        /* <DEDUP_REMOVED lines=10> */
.L_x_11143:
[----:B------:R-:W-:Y:S05]  /*20a0*/  BSYNC B0 ;  /* 0x0000000000007941 */ /* 0x000fea0003800000 */
.L_x_11142:
        /* <DEDUP_REMOVED lines=8> */
.L_x_11145:
[----:B------:R-:W-:Y:S05]  /*2130*/  BSYNC B0 ;  /* 0x0000000000007941 */ /* 0x000fea0003800000 */
.L_x_11144:
        /* <DEDUP_REMOVED lines=10> */
.L_x_11147:
[----:B------:R-:W-:Y:S05]  /*21e0*/  BSYNC B0 ;  /* 0x0000000000007941 */ /* 0x000fea0003800000 */
.L_x_11146:
        /* <DEDUP_REMOVED lines=8> */
.L_x_11149:
[----:B------:R-:W-:Y:S05]  /*2270*/  BSYNC B0 ;  /* 0x0000000000007941 */ /* 0x000fea0003800000 */
.L_x_11148:
        /* <DEDUP_REMOVED lines=10> */
.L_x_11151:
[----:B------:R-:W-:Y:S05]  /*2320*/  BSYNC B0 ;  /* 0x0000000000007941 */ /* 0x000fea0003800000 */
.L_x_11150:
        /* <DEDUP_REMOVED lines=8> */
.L_x_11153:
[----:B------:R-:W-:Y:S05]  /*23b0*/  BSYNC B0 ;  /* 0x0000000000007941 */ /* 0x000fea0003800000 */
.L_x_11152:
        /* <DEDUP_REMOVED lines=10> */
.L_x_11155:
[----:B------:R-:W-:Y:S05]  /*2460*/  BSYNC B0 ;  /* 0x0000000000007941 */ /* 0x000fea0003800000 */
.L_x_11154:
        /* <DEDUP_REMOVED lines=30> */
.L_x_11157:
[----:B------:R-:W-:Y:S05]  /*2650*/  BSYNC B0 ;  /* 0x0000000000007941 */ /* 0x000fea0003800000 */
.L_x_11156:
        /* <DEDUP_REMOVED lines=8> */
.L_x_11159:
[----:B------:R-:W-:Y:S05]  /*26e0*/  BSYNC B0 ;  /* 0x0000000000007941 */ /* 0x000fea0003800000 */
.L_x_11158:
[----:B------:R-:W-:Y:S04]  /*26f0*/  BSSY B0, `(.L_x_11160) ;  /* 0x000000a000007945 */ /* 0x000fe80003800000 */
[----:B------:R-:W-:Y:S05]  /*2700*/  @!P5 BRA `(.L_x_11161) ;  /* 0x000000000020d947 */ /* 0x000fea0003800000 */
[----:B--2---:R-:W-:Y:S01]  /*2710*/  FMUL.FTZ R164, R233, UR13 ;  /* 0x0000000de9a47c20 */ /* 0x004fe20008410000 */
[----:B------:R-:W-:-:S03]  /*2720*/  LOP3.LUT P3, RZ, R218, 0xff, RZ, 0xc0, !PT ;  /* 0x000000ffdaff7812 */ /* 0x000fc6000786c0ff */
[----:B------:R-:W-:-:S04]  /*2730*/  FMUL.FTZ R181, R164, UR12 ;  /* 0x0000000ca4b57c20 */ /* 0x000fc80008410000 */
[-C--:B-----5:R-:W-:Y:S01]  /*2740*/  FMUL.FTZ R164, R160, R181.reuse ;  /* 0x000000b5a0a47220 */ /* 0x0a0fe20000410000 */
[----:B------:R-:W-:-:S04]  /*2750*/  FMUL.FTZ R180, R36, R181 ;  /* 0x000000b524b47220 */ /* 0x000fc80000410000 */
[----:B------:R-:W-:Y:S02]  /*2760*/  FSEL R181, R164, RZ, P3 ;  /* 0x000000ffa4b57208 */ /* 0x000fe40001800000 */
[----:B------:R-:W-:-:S03]  /*2770*/  SEL R164, R180, RZ, P3 ;  /* 0x000000ffb4a47207 */ /* 0x000fc60001800000 */
[----:B------:R-:W-:-:S07]  /*2780*/  FADD.FTZ R132, R132, R181 ;  /* 0x000000b584847221 */ /* 0x000fce0000010000 */
.L_x_11161:
[----:B------:R-:W-:Y:S05]  /*2790*/  BSYNC B0 ;  /* 0x0000000000007941 */ /* 0x000fea0003800000 */
.L_x_11160:
        /* <DEDUP_REMOVED lines=8> */
.L_x_11163:
[----:B------:R-:W-:Y:S05]  /*2820*/  BSYNC B0 ;  /* 0x0000000000007941 */ /* 0x000fea0003800000 */
.L_x_11162:
        /* <DEDUP_REMOVED lines=10> */
.L_x_11165:
[----:B------:R-:W-:Y:S05]  /*28d0*/  BSYNC B0 ;  /* 0x0000000000007941 */ /* 0x000fea0003800000 */
.L_x_11164:
        /* <DEDUP_REMOVED lines=8> */
.L_x_11167:
[----:B------:R-:W-:Y:S05]  /*2960*/  BSYNC B0 ;  /* 0x0000000000007941 */ /* 0x000fea0003800000 */
.L_x_11166:
        /* <DEDUP_REMOVED lines=10> */
.L_x_11169:
[----:B------:R-:W-:Y:S05]  /*2a10*/  BSYNC B0 ;  /* 0x0000000000007941 */ /* 0x000fea0003800000 */
.L_x_11168:
        /* <DEDUP_REMOVED lines=8> */
.L_x_11171:
[----:B------:R-:W-:Y:S05]  /*2aa0*/  BSYNC B0 ;  /* 0x0000000000007941 */ /* 0x000fea0003800000 */
.L_x_11170:
        /* <DEDUP_REMOVED lines=10> */
.L_x_11173:
[----:B------:R-:W-:Y:S05]  /*2b50*/  BSYNC B0 ;  /* 0x0000000000007941 */ /* 0x000fea0003800000 */
.L_x_11172:
        /* <DEDUP_REMOVED lines=30> */
.L_x_11175:
[----:B------:R-:W-:Y:S05]  /*2d40*/  BSYNC B0 ;  /* 0x0000000000007941 */ /* 0x000fea0003800000 */
.L_x_11174:
        /* <DEDUP_REMOVED lines=8> */
.L_x_11177:
[----:B------:R-:W-:Y:S05]  /*2dd0*/  BSYNC B0 ;  /* 0x0000000000007941 */ /* 0x000fea0003800000 */
.L_x_11176:
        /* <DEDUP_REMOVED lines=10> */
.L_x_11179:
[----:B------:R-:W-:Y:S05]  /*2e80*/  BSYNC B0 ;  /* 0x0000000000007941 */ /* 0x000fea0003800000 */
.L_x_11178:
        /* <DEDUP_REMOVED lines=8> */
.L_x_11181:
[----:B------:R-:W-:Y:S05]  /*2f10*/  BSYNC B0 ;  /* 0x0000000000007941 */ /* 0x000fea0003800000 */
.L_x_11180:
        /* <DEDUP_REMOVED lines=10> */
.L_x_11183:
[----:B------:R-:W-:Y:S05]  /*2fc0*/  BSYNC B0 ;  /* 0x0000000000007941 */ /* 0x000fea0003800000 */
.L_x_11182:
        /* <DEDUP_REMOVED lines=8> */
.L_x_11185:
[----:B------:R-:W-:Y:S05]  /*3050*/  BSYNC B0 ;  /* 0x0000000000007941 */ /* 0x000fea0003800000 */
.L_x_11184:
        /* <DEDUP_REMOVED lines=10> */
.L_x_11187:
[----:B------:R-:W-:Y:S05]  /*3100*/  BSYNC B0 ;  /* 0x0000000000007941 */ /* 0x000fea0003800000 */
.L_x_11186:
        /* <DEDUP_REMOVED lines=8> */
.L_x_11189:
[----:B------:R-:W-:Y:S05]  /*3190*/  BSYNC B0 ;  /* 0x0000000000007941 */ /* 0x000fea0003800000 */
.L_x_11188:
        /* <DEDUP_REMOVED lines=10> */
.L_x_11191:
[----:B------:R-:W-:Y:S05]  /*3240*/  BSYNC B0 ;  /* 0x0000000000007941 */ /* 0x000fea0003800000 */
.L_x_11190:
        /* <DEDUP_REMOVED lines=29> */
.L_x_11193:
[----:B------:R-:W-:Y:S05]  /*3420*/  BSYNC B0 ;  /* 0x0000000000007941 */ /* 0x000fea0003800000 */
.L_x_11192:
        /* <DEDUP_REMOVED lines=8> */
.L_x_11195:
[----:B------:R-:W-:Y:S05]  /*34b0*/  BSYNC B0 ;  /* 0x0000000000007941 */ /* 0x000fea0003800000 */
.L_x_11194:
        /* <DEDUP_REMOVED lines=10> */
.L_x_11197:
[----:B------:R-:W-:Y:S05]  /*3560*/  BSYNC B0 ;  /* 0x0000000000007941 */ /* 0x000fea0003800000 */
.L_x_11196:
        /* <DEDUP_REMOVED lines=8> */
.L_x_11199:
[----:B------:R-:W-:Y:S05]  /*35f0*/  BSYNC B0 ;  /* 0x0000000000007941 */ /* 0x000fea0003800000 */
.L_x_11198:
        /* <DEDUP_REMOVED lines=10> */
.L_x_11201:
[----:B------:R-:W-:Y:S05]  /*36a0*/  BSYNC B0 ;  /* 0x0000000000007941 */ /* 0x000fea0003800000 */
.L_x_11200:
        /* <DEDUP_REMOVED lines=8> */
.L_x_11203:
[----:B------:R-:W-:Y:S05]  /*3730*/  BSYNC B0 ;  /* 0x0000000000007941 */ /* 0x000fea0003800000 */
.L_x_11202:
        /* <DEDUP_REMOVED lines=10> */
.L_x_11205:
[----:B------:R-:W-:Y:S05]  /*37e0*/  BSYNC B0 ;  /* 0x0000000000007941 */ /* 0x000fea0003800000 */
.L_x_11204:
        /* <DEDUP_REMOVED lines=8> */
.L_x_11207:
[----:B------:R-:W-:Y:S05]  /*3870*/  BSYNC B0 ;  /* 0x0000000000007941 */ /* 0x000fea0003800000 */
.L_x_11206:
        /* <DEDUP_REMOVED lines=10> */
.L_x_11209:
[----:B------:R-:W-:Y:S05]  /*3920*/  BSYNC B0 ;  /* 0x0000000000007941 */ /* 0x000fea0003800000 */
.L_x_11208:
        /* <DEDUP_REMOVED lines=29> */
.L_x_11211:
[----:B------:R-:W-:Y:S05]  /*3b00*/  BSYNC B0 ;  /* 0x0000000000007941 */ /* 0x000fea0003800000 */
.L_x_11210:
        /* <DEDUP_REMOVED lines=8> */
.L_x_11213:
[----:B------:R-:W-:Y:S05]  /*3b90*/  BSYNC B0 ;  /* 0x0000000000007941 */ /* 0x000fea0003800000 */
.L_x_11212:
        /* <DEDUP_REMOVED lines=10> */
.L_x_11215:
[----:B------:R-:W-:Y:S05]  /*3c40*/  BSYNC B0 ;  /* 0x0000000000007941 */ /* 0x000fea0003800000 */
.L_x_11214:
        /* <DEDUP_REMOVED lines=8> */
.L_x_11217:
[----:B------:R-:W-:Y:S05]  /*3cd0*/  BSYNC B0 ;  /* 0x0000000000007941 */ /* 0x000fea0003800000 */
.L_x_11216:
        /* <DEDUP_REMOVED lines=10> */
.L_x_11219:
[----:B------:R-:W-:Y:S05]  /*3d80*/  BSYNC B0 ;  /* 0x0000000000007941 */ /* 0x000fea0003800000 */
.L_x_11218:
        /* <DEDUP_REMOVED lines=8> */
.L_x_11221:
[----:B------:R-:W-:Y:S05]  /*3e10*/  BSYNC B0 ;  /* 0x0000000000007941 */ /* 0x000fea0003800000 */
.L_x_11220:
        /* <DEDUP_REMOVED lines=10> */
.L_x_11223:
[----:B------:R-:W-:Y:S05]  /*3ec0*/  BSYNC B0 ;  /* 0x0000000000007941 */ /* 0x000fea0003800000 */
.L_x_11222:
        /* <DEDUP_REMOVED lines=8> */
.L_x_11225:
[----:B------:R-:W-:Y:S05]  /*3f50*/  BSYNC B0 ;  /* 0x0000000000007941 */ /* 0x000fea0003800000 */
.L_x_11224:
        /* <DEDUP_REMOVED lines=10> */
.L_x_11227:
[----:B------:R-:W-:Y:S05]  /*4000*/  BSYNC B0 ;  /* 0x0000000000007941 */ /* 0x000fea0003800000 */
.L_x_11226:
        /* <DEDUP_REMOVED lines=17> */
[----:B0-----:R-:W0:Y:S02]  /*4120*/  LDC.64 R12, c[0x0][0x220] ;  /* 0x00008800ff0c7b82 */ /* 0x001e240000000a00 */
[----:B0-----:R-:W-:-:S05]  /*4130*/  IMAD.WIDE.U32 R12, R201, 0x10, R12 ;  /* 0x00000010c90c7825 */ /* 0x001fca00078e000c */
[----:B-----5:R1:W5:Y:S02]  /*4140*/  LDG.E.128 R160, desc[UR4][R12.64] ;  /* 0x000000040ca07981 */ /* 0x020364000c1e1d00 */
.L_x_11229:
[----:B------:R-:W-:Y:S05]  /*4150*/  BSYNC B0 ;  /* 0x0000000000007941 */ /* 0x000fea0003800000 */
.L_x_11228:
        /* <DEDUP_REMOVED lines=8> */
.L_x_11231:
[----:B------:R-:W-:Y:S05]  /*41e0*/  BSYNC B0 ;  /* 0x0000000000007941 */ /* 0x000fea0003800000 */
.L_x_11230:
[----:B------:R-:W-:Y:S04]  /*41f0*/  BSSY B0, `(.L_x_11232) ;  /* 0x000000a000007945 */ /* 0x000fe80003800000 */
[----:B------:R-:W-:Y:S05]  /*4200*/  @!P5 BRA `(.L_x_11233) ;  /* 0x000000000020d947 */ /* 0x000fea0003800000 */
[----:B01----:R-:W-:Y:S01]  /*4210*/  FMUL.FTZ R12, R11, UR13 ;  /* 0x0000000d0b0c7c20 */ /* 0x003fe20008410000 */
[----:B------:R-:W-:-:S03]  /*4220*/  LOP3.LUT P3, RZ, R240, 0xff, RZ, 0xc0, !PT ;  /* 0x000000fff0ff7812 */ /* 0x000fc6000786c0ff */
[----:B------:R-:W-:-:S04]  /*4230*/  FMUL.FTZ R13, R12, UR12 ;  /* 0x0000000c0c0d7c20 */ /* 0x000fc80008410000 */
[-C--:B-----5:R-:W-:Y:S01]  /*4240*/  FMUL.FTZ R12, R160, R13.reuse ;  /* 0x0000000da00c7220 */ /* 0x0a0fe20000410000 */
[----:B------:R-:W-:-:S04]  /*4250*/  FMUL.FTZ R164, R20, R13 ;  /* 0x0000000d14a47220 */ /* 0x000fc80000410000 */
[----:B------:R-:W-:Y:S02]  /*4260*/  FSEL R13, R12, RZ, P3 ;  /* 0x000000ff0c0d7208 */ /* 0x000fe40001800000 */
[----:B------:R-:W-:-:S03]  /*4270*/  SEL R164, R164, RZ, P3 ;  /* 0x000000ffa4a47207 */ /* 0x000fc60001800000 */
[----:B------:R-:W-:-:S07]  /*4280*/  FADD.FTZ R116, R116, R13 ;  /* 0x0000000d74747221 */ /* 0x000fce0000010000 */
.L_x_11233:
[----:B------:R-:W-:Y:S05]  /*4290*/  BSYNC B0 ;  /* 0x0000000000007941 */ /* 0x000fea0003800000 */
.L_x_11232:
        /* <DEDUP_REMOVED lines=8> */
.L_x_11235:
[----:B------:R-:W-:Y:S05]  /*4320*/  BSYNC B0 ;  /* 0x0000000000007941 */ /* 0x000fea0003800000 */
.L_x_11234:
        /* <DEDUP_REMOVED lines=10> */
.L_x_11237:
[----:B------:R-:W-:Y:S05]  /*43d0*/  BSYNC B0 ;  /* 0x0000000000007941 */ /* 0x000fea0003800000 */
.L_x_11236:
        /* <DEDUP_REMOVED lines=15> */
.L_x_11239:
[----:B------:R-:W-:Y:S05]  /*44d0*/  BSYNC B0 ;  /* 0x0000000000007941 */ /* 0x000fea0003800000 */
.L_x_11238:
[----:B------:R-:W-:Y:S04]  /*44e0*/  BSSY B0, `(.L_x_11240) ;  /* 0x000000a000007945 */ /* 0x000fe80003800000 */
[----:B------:R-:W-:Y:S05]  /*44f0*/  @!P5 BRA `(.L_x_11241) ;  /* 0x000000000020d947 */ /* 0x000fea0003800000 */
[----:B-1----:R-:W-:Y:S01]  /*4500*/  FMUL.FTZ R12, R11, UR13 ;  /* 0x0000000d0b0c7c20 */ /* 0x002fe20008410000 */
[----:B------:R-:W-:-:S03]  /*4510*/  LOP3.LUT P2, RZ, R240, 0xff0000, RZ, 0xc0, !PT ;  /* 0x00ff0000f0ff7812 */ /* 0x000fc6000784c0ff */
[----:B------:R-:W-:-:S04]  /*4520*/  FMUL.FTZ R13, R12, UR12 ;  /* 0x0000000c0c0d7c20 */ /* 0x000fc80008410000 */
[-C--:B-----5:R-:W-:Y:S01]  /*4530*/  FMUL.FTZ R12, R162, R13.reuse ;  /* 0x0000000da20c7220 */ /* 0x0a0fe20000410000 */
[----:B------:R-:W-:-:S04]  /*4540*/  FMUL.FTZ R166, R22, R13 ;  /* 0x0000000d16a67220 */ /* 0x000fc80000410000 */
[----:B------:R-:W-:Y:S02]  /*4550*/  FSEL R13, R12, RZ, P2 ;  /* 0x000000ff0c0d7208 */ /* 0x000fe40001000000 */
[----:B------:R-:W-:-:S03]  /*4560*/  SEL R166, R166, RZ, P2 ;  /* 0x000000ffa6a67207 */ /* 0x000fc60001000000 */
[----:B------:R-:W-:-:S07]  /*4570*/  FADD.FTZ R118, R118, R13 ;  /* 0x0000000d76767221 */ /* 0x000fce0000010000 */
.L_x_11241:
[----:B------:R-:W-:Y:S05]  /*4580*/  BSYNC B0 ;  /* 0x0000000000007941 */ /* 0x000fea0003800000 */
.L_x_11240:
        /* <DEDUP_REMOVED lines=8> */
.L_x_11243:
[----:B------:R-:W-:Y:S05]  /*4610*/  BSYNC B0 ;  /* 0x0000000000007941 */ /* 0x000fea0003800000 */
.L_x_11242:
[----:B------:R-:W-:Y:S01]  /*4620*/  BSSY B0, `(.L_x_11244) ;  /* 0x000000c000007945 */ /* 0x000fe20003800000 */
[----:B------:R-:W-:Y:S02]  /*4630*/  SEL R170, R11, R170, P1 ;  /* 0x000000aa0baa7207 */ /* 0x000fe40000800000 */
[----:B------:R-:W-:Y:S01]  /*4640*/  SEL R171, R180, R171, P1 ;  /* 0x000000abb4ab7207 */ /* 0x000fe20000800000 */
[----:B------:R-:W-:Y:S06]  /*4650*/  @!P5 BRA `(.L_x_11245) ;  /* 0x000000000020d947 */ /* 0x000fec0003800000 */
        /* <DEDUP_REMOVED lines=8> */
.L_x_11245:
[----:B------:R-:W-:Y:S05]  /*46e0*/  BSYNC B0 ;  /* 0x0000000000007941 */ /* 0x000fea0003800000 */
.L_x_11244:
[----:B-1----:R-:W0:Y:S01]  /*46f0*/  @P0 LDC.64 R12, c[0x0][0x308] ;  /* 0x0000c200ff0c0b82 */ /* 0x002e220000000a00 */
        /* <DEDUP_REMOVED lines=10> */
.L_x_11135:
[----:B------:R-:W1:Y:S01]  /*47a0*/  S2R R9, SR_TID.X ;  /* 0x0000000000097919 */ /* 0x000e620000002100 */
[----:B------:R-:W1:Y:S08]  /*47b0*/  S2UR UR6, SR_CTAID.X ;  /* 0x00000000000679c3 */ /* 0x000e700000002500 */
[----:B------:R-:W2:Y:S08]  /*47c0*/  LDC.64 R2, c[0x0][0x2d0] ;  /* 0x0000b400ff027b82 */ /* 0x000eb00000000a00 */
[----:B------:R-:W3:Y:S08]  /*47d0*/  LDC.64 R4, c[0x0][0x2d8] ;  /* 0x0000b600ff047b82 */ /* 0x000ef00000000a00 */
[----:B0-----:R-:W0:Y:S01]  /*47e0*/  LDC.64 R6, c[0x0][0x2f0] ;  /* 0x0000bc00ff067b82 */ /* 0x001e220000000a00 */
        /* <DEDUP_REMOVED lines=8> */
[----:B0-----:R-:W-:Y:S01]  /*4870*/  IMAD.WIDE.U32 R6, R9, 0x10, R6 ;  /* 0x0000001009067825 */ /* 0x001fe200078e0006 */
        /* <DEDUP_REMOVED lines=18> */
.L_x_11139:
[----:B------:R-:W-:Y:S01]  /*49a0*/  HFMA2.MMA R233, -RZ, RZ, 0, 9.5367431640625e-07 ;  /* 0x00000010ffe97435 */ /* 0x000fe200000001ff */
[----:B------:R-:W-:Y:S02]  /*49b0*/  MOV R232, R215 ;  /* 0x000000d700e87202 */ /* 0x000fe40000000f00 */
[----:B------:R-:W-:Y:S02]  /*49c0*/  MOV R234, 0x1f ;  /* 0x0000001f00ea7802 */ /* 0x000fe40000000f00 */
[----:B------:R-:W-:-:S07]  /*49d0*/  MOV R201, 0xffffffff ;  /* 0xffffffff00c97802 */ /* 0x000fce0000000f00 */
[----:B-----5:R-:W-:Y:S05]  /*49e0*/  WARPSYNC.COLLECTIVE R201, `(.L_x_11247) ;  /* 0x00000000c9087348 */ /* 0x020fea0003c00000 */
[----:B------:R0:W1:Y:S02]  /*49f0*/  SHFL.DOWN P1, R231, R232, R233, R234 ;  /* 0x080000e9e8e77389 */ /* 0x00006400000200ea */
[----:B01---5:R-:W-:Y:S01]  /*4a00*/  ENDCOLLECTIVE ;  /* 0x000000000000791b */ /* 0x023fe20003800000 */
.L_x_11247:
[----:B------:R-:W-:Y:S02]  /*4a10*/  MOV R232, R181 ;  /* 0x000000b500e87202 */ /* 0x000fe40000000f00 */
[----:B------:R-:W-:-:S07]  /*4a20*/  MOV R184, R231 ;  /* 0x000000e700b87202 */ /* 0x000fce0000000f00 */
[----:B------:R-:W-:Y:S05]  /*4a30*/  WARPSYNC.COLLECTIVE R201, `(.L_x_11248) ;  /* 0x00000000c9087348 */ /* 0x000fea0003c00000 */
[----:B------:R0:W1:Y:S02]  /*4a40*/  SHFL.DOWN P1, R231, R232, R233, R234 ;  /* 0x080000e9e8e77389 */ /* 0x00006400000200ea */
[----:B01----:R-:W-:Y:S01]  /*4a50*/  ENDCOLLECTIVE ;  /* 0x000000000000791b */ /* 0x003fe20003800000 */
.L_x_11248:
[----:B------:R-:W-:Y:S01]  /*4a60*/  FADD.FTZ R184, R184, R215 ;  /* 0x000000d7b8b87221 */ /* 0x000fe20000010000 */
[----:B------:R-:W-:-:S04]  /*4a70*/  HFMA2.MMA R233, -RZ, RZ, 0, 4.76837158203125e-07 ;  /* 0x00000008ffe97435 */ /* 0x000fc800000001ff */
[----:B------:R-:W-:Y:S02]  /*4a80*/  MOV R232, R184 ;  /* 0x000000b800e87202 */ /* 0x000fe40000000f00 */
[----:B------:R-:W-:-:S07]  /*4a90*/  MOV R186, R231 ;  /* 0x000000e700ba7202 */ /* 0x000fce0000000f00 */
[----:B------:R-:W-:Y:S05]  /*4aa0*/  WARPSYNC.COLLECTIVE R201, `(.L_x_11249) ;  /* 0x00000000c9087348 */ /* 0x000fea0003c00000 */
[----:B------:R0:W1:Y:S02]  /*4ab0*/  SHFL.DOWN P1, R231, R232, R233, R234 ;  /* 0x080000e9e8e77389 */ /* 0x00006400000200ea */
[----:B01----:R-:W-:Y:S01]  /*4ac0*/  ENDCOLLECTIVE ;  /* 0x000000000000791b */ /* 0x003fe20003800000 */
.L_x_11249:
[----:B------:R-:W-:-:S05]  /*4ad0*/  FADD.FTZ R186, R186, R181 ;  /* 0x000000b5baba7221 */ /* 0x000fca0000010000 */
[----:B------:R-:W-:Y:S02]  /*4ae0*/  MOV R232, R186 ;  /* 0x000000ba00e87202 */ /* 0x000fe40000000f00 */
[----:B------:R-:W-:-:S07]  /*4af0*/  MOV R183, R231 ;  /* 0x000000e700b77202 */ /* 0x000fce0000000f00 */
[----:B------:R-:W-:Y:S05]  /*4b00*/  WARPSYNC.COLLECTIVE R201, `(.L_x_11250) ;  /* 0x00000000c9087348 */ /* 0x000fea0003c00000 */
[----:B------:R0:W1:Y:S02]  /*4b10*/  SHFL.DOWN P1, R231, R232, R233, R234 ;  /* 0x080000e9e8e77389 */ /* 0x00006400000200ea */
[----:B01----:R-:W-:Y:S01]  /*4b20*/  ENDCOLLECTIVE ;  /* 0x000000000000791b */ /* 0x003fe20003800000 */
.L_x_11250:
[----:B------:R-:W-:Y:S01]  /*4b30*/  FADD.FTZ R183, R184, R183 ;  /* 0x000000b7b8b77221 */ /* 0x000fe20000010000 */
[----:B------:R-:W-:-:S04]  /*4b40*/  HFMA2.MMA R233, -RZ, RZ, 0, 2.384185791015625e-07 ;  /* 0x00000004ffe97435 */ /* 0x000fc800000001ff */
[----:B------:R-:W-:Y:S02]  /*4b50*/  MOV R232, R183 ;  /* 0x000000b700e87202 */ /* 0x000fe40000000f00 */
[----:B------:R-:W-:-:S07]  /*4b60*/  MOV R185, R231 ;  /* 0x000000e700b97202 */ /* 0x000fce0000000f00 */
[----:B------:R-:W-:Y:S05]  /*4b70*/  WARPSYNC.COLLECTIVE R201, `(.L_x_11251) ;  /* 0x00000000c9087348 */ /* 0x000fea0003c00000 */
[----:B------:R0:W1:Y:S02]  /*4b80*/  SHFL.DOWN P1, R231, R232, R233, R234 ;  /* 0x080000e9e8e77389 */ /* 0x00006400000200ea */
[----:B01----:R-:W-:Y:S01]  /*4b90*/  ENDCOLLECTIVE ;  /* 0x000000000000791b */ /* 0x003fe20003800000 */
.L_x_11251:
[----:B------:R-:W-:-:S05]  /*4ba0*/  FADD.FTZ R185, R186, R185 ;  /* 0x000000b9bab97221 */ /* 0x000fca0000010000 */
[----:B------:R-:W-:Y:S02]  /*4bb0*/  MOV R232, R185 ;  /* 0x000000b900e87202 */ /* 0x000fe40000000f00 */
[----:B------:R-:W-:-:S07]  /*4bc0*/  MOV R200, R231 ;  /* 0x000000e700c87202 */ /* 0x000fce0000000f00 */
[----:B------:R-:W-:Y:S05]  /*4bd0*/  WARPSYNC.COLLECTIVE R201, `(.L_x_11252) ;  /* 0x00000000c9087348 */ /* 0x000fea0003c00000 */
[----:B------:R0:W1:Y:S02]  /*4be0*/  SHFL.DOWN P1, R231, R232, R233, R234 ;  /* 0x080000e9e8e77389 */ /* 0x00006400000200ea */
[----:B01----:R-:W-:Y:S01]  /*4bf0*/  ENDCOLLECTIVE ;  /* 0x000000000000791b */ /* 0x003fe20003800000 */
.L_x_11252:
[----:B------:R-:W-:Y:S01]  /*4c00*/  FADD.FTZ R200, R183, R200 ;  /* 0x000000c8b7c87221 */ /* 0x000fe20000010000 */
[----:B------:R-:W-:-:S04]  /*4c10*/  HFMA2.MMA R233, -RZ, RZ, 0, 1.1920928955078125e-07 ;  /* 0x00000002ffe97435 */ /* 0x000fc800000001ff */
[----:B------:R-:W-:Y:S02]  /*4c20*/  MOV R232, R200 ;  /* 0x000000c800e87202 */ /* 0x000fe40000000f00 */
[----:B------:R-:W-:-:S07]  /*4c30*/  MOV R226, R231 ;  /* 0x000000e700e27202 */ /* 0x000fce0000000f00 */
[----:B------:R-:W-:Y:S05]  /*4c40*/  WARPSYNC.COLLECTIVE R201, `(.L_x_11253) ;  /* 0x00000000c9087348 */ /* 0x000fea0003c00000 */
[----:B------:R0:W1:Y:S02]  /*4c50*/  SHFL.DOWN P1, R231, R232, R233, R234 ;  /* 0x080000e9e8e77389 */ /* 0x00006400000200ea */
[----:B01----:R-:W-:Y:S01]  /*4c60*/  ENDCOLLECTIVE ;  /* 0x000000000000791b */ /* 0x003fe20003800000 */
.L_x_11253:
[----:B------:R-:W-:-:S05]  /*4c70*/  FADD.FTZ R226, R185, R226 ;  /* 0x000000e2b9e27221 */ /* 0x000fca0000010000 */
[----:B------:R-:W-:Y:S02]  /*4c80*/  MOV R232, R226 ;  /* 0x000000e200e87202 */ /* 0x000fe40000000f00 */
[----:B------:R-:W-:-:S07]  /*4c90*/  MOV R181, R231 ;  /* 0x000000e700b57202 */ /* 0x000fce0000000f00 */
[----:B------:R-:W-:Y:S05]  /*4ca0*/  WARPSYNC.COLLECTIVE R201, `(.L_x_11254) ;  /* 0x00000000c9087348 */ /* 0x000fea0003c00000 */
[----:B------:R0:W1:Y:S02]  /*4cb0*/  SHFL.DOWN P1, R231, R232, R233, R234 ;  /* 0x080000e9e8e77389 */ /* 0x00006400000200ea */
[----:B01----:R-:W-:Y:S01]  /*4cc0*/  ENDCOLLECTIVE ;  /* 0x000000000000791b */ /* 0x003fe20003800000 */
.L_x_11254:
[----:B------:R-:W-:Y:S01]  /*4cd0*/  FADD.FTZ R181, R200, R181 ;  /* 0x000000b5c8b57221 */ /* 0x000fe20000010000 */
[----:B------:R-:W-:-:S04]  /*4ce0*/  HFMA2.MMA R233, -RZ, RZ, 0, 5.9604644775390625e-08 ;  /* 0x00000001ffe97435 */ /* 0x000fc800000001ff */
[----:B------:R-:W-:Y:S02]  /*4cf0*/  MOV R232, R181 ;  /* 0x000000b500e87202 */ /* 0x000fe40000000f00 */
[----:B------:R-:W-:-:S07]  /*4d00*/  MOV R187, R231 ;  /* 0x000000e700bb7202 */ /* 0x000fce0000000f00 */
[----:B------:R-:W-:Y:S05]  /*4d10*/  WARPSYNC.COLLECTIVE R201, `(.L_x_11255) ;  /* 0x00000000c9087348 */ /* 0x000fea0003c00000 */
[----:B------:R0:W1:Y:S02]  /*4d20*/  SHFL.DOWN P1, R231, R232, R233, R234 ;  /* 0x080000e9e8e77389 */ /* 0x00006400000200ea */
[----:B01----:R-:W-:Y:S01]  /*4d30*/  ENDCOLLECTIVE ;  /* 0x000000000000791b */ /* 0x003fe20003800000 */
.L_x_11255:
[----:B------:R-:W-:-:S05]  /*4d40*/  FADD.FTZ R187, R226, R187 ;  /* 0x000000bbe2bb7221 */ /* 0x000fca0000010000 */
[----:B------:R-:W-:Y:S02]  /*4d50*/  MOV R232, R187 ;  /* 0x000000bb00e87202 */ /* 0x000fe40000000f00 */
[----:B------:R-:W-:-:S07]  /*4d60*/  MOV R184, R231 ;  /* 0x000000e700b87202 */ /* 0x000fce0000000f00 */
[----:B------:R-:W-:Y:S05]  /*4d70*/  WARPSYNC.COLLECTIVE R201, `(.L_x_11256) ;  /* 0x00000000c9087348 */ /* 0x000fea0003c00000 */
[----:B------:R0:W1:Y:S02]  /*4d80*/  SHFL.DOWN P1, R231, R232, R233, R234 ;  /* 0x080000e9e8e77389 */ /* 0x00006400000200ea */
[----:B01----:R-:W-:Y:S01]  /*4d90*/  ENDCOLLECTIVE ;  /* 0x000000000000791b */ /* 0x003fe20003800000 */
.L_x_11256:
[----:B------:R-:W-:Y:S01]  /*4da0*/  MOV R186, R231 ;  /* 0x000000e700ba7202 */ /* 0x000fe20000000f00 */
[----:B------:R-:W-:Y:S06]  /*4db0*/  BRA `(.L_x_11257) ;  /* 0xffffffcc00987947 */ /* 0x000fec000383ffff */
.L_x_11258:
        /* <DEDUP_REMOVED lines=12> */
.L_x_11458:


//--------------------- .nv.shared._ZN10layer_norm13ln_bwd_kernelINS_13Kernel_traitsI13__nv_bfloat16S2_S2_S2_fjLj3072ELj1ELj1ELj4ELj16ENS_18Kernel_traits_baseILj3072ES2_S2_S2_S2_fjLj128EEEEELb0ELb0ELb0ELb0EEEvNS_9BwdParamsE --------------------------
	.section	.nv.shared._ZN10layer_norm13ln_bwd_kernelINS_13Kernel_traitsI13__nv_bfloat16S2_S2_S2_fjLj3072ELj1ELj1ELj4ELj16ENS_18Kernel_traits_baseILj3072ES2_S2_S2_S2_fjLj128EEEEELb0ELb0ELb0ELb0EEEvNS_9BwdParamsE,"aw",@nobits
	.sectionflags	@""
	.align	16
	.zero		1024


//--------------------- .nv.shared.reserved.0     --------------------------
	.section	.nv.shared.reserved.0,"aw",@nobits
	.weak		__nv_reservedSMEM_offset_0_alias
	.size		__nv_reservedSMEM_offset_0_alias, 0, 0
	.other		__nv_reservedSMEM_offset_0_alias,@"STO_CUDA_RESERVED_SHARED STV_DEFAULT"
__nv_reservedSMEM_offset_0_alias:
	.zero		0


//--------------------- .nv.shared._ZN10layer_norm13ln_bwd_kernelINS_13Kernel_traitsI13__nv_bfloat16S2_S2_S2_fjLj3072ELj1ELj1ELj4ELj16ENS_18Kernel_traits_baseILj3072ES2_S2_S2_S2_fjLj128EEEEELb0ELb0ELb0ELb1EEEvNS_9BwdParamsE --------------------------
	.section	.nv.shared._ZN10layer_norm13ln_bwd_kernelINS_13Kernel_traitsI13__nv_bfloat16S2_S2_S2_fjLj3072ELj1ELj1ELj4ELj16ENS_18Kernel_traits_baseILj3072ES2_S2_S2_S2_fjLj128EEEEELb0ELb0ELb0ELb1EEEvNS_9BwdParamsE,"aw",@nobits
	.sectionflags	@""
	.align	16
	.zero		1024


//--------------------- .nv.shared._ZN10layer_norm13ln_bwd_kernelINS_13Kernel_traitsI13__nv_bfloat16S2_S2_S2_fjLj3072ELj1ELj1ELj4ELj16ENS_18Kernel_traits_baseILj3072ES2_S2_S2_S2_fjLj128EEEEELb0ELb0ELb1ELb0EEEvNS_9BwdParamsE --------------------------
	.section	.nv.shared._ZN10layer_norm13ln_bwd_kernelINS_13Kernel_traitsI13__nv_bfloat16S2_S2_S2_fjLj3072ELj1ELj1ELj4ELj16ENS_18Kernel_traits_baseILj3072ES2_S2_S2_S2_fjLj128EEEEELb0ELb0ELb1ELb0EEEvNS_9BwdParamsE,"aw",@nobits
	.sectionflags	@""
	.align	16
	.zero		1024


//--------------------- .nv.shared._ZN10layer_norm13ln_bwd_kernelINS_13Kernel_traitsI13__nv_bfloat16S2_S2_S2_fjLj3072ELj1ELj1ELj4ELj16ENS_18Kernel_traits_baseILj3072ES2_S2_S2_S2_fjLj128EEEEELb0ELb0ELb1ELb1EEEvNS_9BwdParamsE --------------------------
	.section	.nv.shared._ZN10layer_norm13ln_bwd_kernelINS_13Kernel_traitsI13__nv_bfloat16S2_S2_S2_fjLj3072ELj1ELj1ELj4ELj16ENS_18Kernel_traits_baseILj3072ES2_S2_S2_S2_fjLj128EEEEELb0ELb0ELb1ELb1EEEvNS_9BwdParamsE,"aw",@nobits
	.sectionflags	@""
	.align	16
	.zero		1024


//--------------------- .nv.shared._ZN10layer_norm13ln_bwd_kernelINS_13Kernel_traitsI13__nv_bfloat16S2_S2_S2_fjLj3072ELj1ELj1ELj4ELj16ENS_18Kernel_traits_baseILj3072ES2_S2_S2_S2_fjLj128EEEEELb0ELb1ELb0ELb0EEEvNS_9BwdParamsE --------------------------
	.section	.nv.shared._ZN10layer_norm13ln_bwd_kernelINS_13Kernel_traitsI13__nv_bfloat16S2_S2_S2_fjLj3072ELj1ELj1ELj4ELj16ENS_18Kernel_traits_baseILj3072ES2_S2_S2_S2_fjLj128EEEEELb0ELb1ELb0ELb0EEEvNS_9BwdParamsE,"aw",@nobits
	.sectionflags	@""
	.align	16
	.zero		1024


//--------------------- .nv.shared._ZN10layer_norm13ln_bwd_kernelINS_13Kernel_traitsI13__nv_bfloat16S2_S2_S2_fjLj3072ELj1ELj1ELj4ELj16ENS_18Kernel_traits_baseILj3072ES2_S2_S2_S2_fjLj128EEEEELb0ELb1ELb0ELb1EEEvNS_9BwdParamsE --------------------------
	.section	.nv.shared._ZN10layer_norm13ln_bwd_kernelINS_13Kernel_traitsI13__nv_bfloat16S2_S2_S2_fjLj3072ELj1ELj1ELj4ELj16ENS_18Kernel_traits_baseILj3072ES2_S2_S2_S2_fjLj128EEEEELb0ELb1ELb0ELb1EEEvNS_9BwdParamsE,"aw",@nobits
	.sectionflags	@""
	.align	16
	.zero		1024


//--------------------- .nv.shared._ZN10layer_norm13ln_bwd_kernelINS_13Kernel_traitsI13__nv_bfloat16S2_S2_S2_fjLj3072ELj1ELj1ELj4ELj16ENS_18Kernel_traits_baseILj3072ES2_S2_S2_S2_fjLj128EEEEELb0ELb1ELb1ELb0EEEvNS_9BwdParamsE --------------------------
	.section	.nv.shared._ZN10layer_norm13ln_bwd_kernelINS_13Kernel_traitsI13__nv_bfloat16S2_S2_S2_fjLj3072ELj1ELj1ELj4ELj16ENS_18Kernel_traits_baseILj3072ES2_S2_S2_S2_fjLj128EEEEELb0ELb1ELb1ELb0EEEvNS_9BwdParamsE,"aw",@nobits
	.sectionflags	@""
	.align	16
	.zero		1024


//--------------------- .nv.shared._ZN10layer_norm13ln_bwd_kernelINS_13Kernel_traitsI13__nv_bfloat16S2_S2_S2_fjLj3072ELj1ELj1ELj4ELj16ENS_18Kernel_traits_baseILj3072ES2_S2_S2_S2_fjLj128EEEEELb0ELb1ELb1ELb1EEEvNS_9BwdParamsE --------------------------
	.section	.nv.shared._ZN10layer_norm13ln_bwd_kernelINS_13Kernel_traitsI13__nv_bfloat16S2_S2_S2_fjLj3072ELj1ELj1ELj4ELj16ENS_18Kernel_traits_baseILj3072ES2_S2_S2_S2_fjLj128EEEEELb0ELb1ELb1ELb1EEEvNS_9BwdParamsE,"aw",@nobits
	.sectionflags	@""
	.align	16
	.zero		1024


//--------------------- .nv.shared._ZN10layer_norm13ln_bwd_kernelINS_13Kernel_traitsI13__nv_bfloat16S2_S2_S2_fjLj3072ELj1ELj1ELj4ELj16ENS_18Kernel_traits_baseILj3072ES2_S2_S2_S2_fjLj128EEEEELb1ELb0ELb0ELb0EEEvNS_9BwdParamsE --------------------------
	.section	.nv.shared._ZN10layer_norm13ln_bwd_kernelINS_13Kernel_traitsI13__nv_bfloat16S2_S2_S2_fjLj3072ELj1ELj1ELj4ELj16ENS_18Kernel_traits_baseILj3072ES2_S2_S2_S2_fjLj128EEEEELb1ELb0ELb0ELb0EEEvNS_9BwdParamsE,"aw",@nobits
	.sectionflags	@""
	.align	16
	.zero		1024


//--------------------- .nv.shared._ZN10layer_norm13ln_bwd_kernelINS_13Kernel_traitsI13__nv_bfloat16S2_S2_S2_fjLj3072ELj1ELj1ELj4ELj16ENS_18Kernel_traits_baseILj3072ES2_S2_S2_S2_fjLj128EEEEELb1ELb0ELb0ELb1EEEvNS_9BwdParamsE --------------------------
	.section	.nv.shared._ZN10layer_norm13ln_bwd_kernelINS_13Kernel_traitsI13__nv_bfloat16S2_S2_S2_fjLj3072ELj1ELj1ELj4ELj16ENS_18Kernel_traits_baseILj3072ES2_S2_S2_S2_fjLj128EEEEELb1ELb0ELb0ELb1EEEvNS_9BwdParamsE,"aw",@nobits
	.sectionflags	@""
	.align	16
	.zero		1024


//--------------------- .nv.shared._ZN10layer_norm22ln_bwd_finalize_kernelINS_22Kernel_traits_finalizeILj3072E13__nv_bfloat16S2_S2_S2_fjLb0ELj1024ELj4ENS_18Kernel_traits_baseILj3072ES2_S2_S2_S2_fjLj1024EEEEELb0ELb0EEEvNS_9BwdParamsE --------------------------
	.section	.nv.shared._ZN10layer_norm22ln_bwd_finalize_kernelINS_22Kernel_traits_finalizeILj3072E13__nv_bfloat16S2_S2_S2_fjLb0ELj1024ELj4ENS_18Kernel_traits_baseILj3072ES2_S2_S2_S2_fjLj1024EEEEELb0ELb0EEEvNS_9BwdParamsE,"aw",@nobits
	.sectionflags	@""
	.align	16
.nv.shared._ZN10layer_norm22ln_bwd_finalize_kernelINS_22Kernel_traits_finalizeILj3072E13__nv_bfloat16S2_S2_S2_fjLb0ELj1024ELj4ENS_18Kernel_traits_baseILj3072ES2_S2_S2_S2_fjLj1024EEEEELb0ELb0EEEvNS_9BwdParamsE:
	.zero		9472


//--------------------- .nv.shared._ZN10layer_norm13ln_bwd_kernelINS_13Kernel_traitsI13__nv_bfloat16S2_S2_S2_fjLj3072ELj1ELj1ELj4ELj16ENS_18Kernel_traits_baseILj3072ES2_S2_S2_S2_fjLj128EEEEELb1ELb0ELb1ELb0EEEvNS_9BwdParamsE --------------------------
	.section	.nv.shared._ZN10layer_norm13ln_bwd_kernelINS_13Kernel_traitsI13__nv_bfloat16S2_S2_S2_fjLj3072ELj1ELj1ELj4ELj16ENS_18Kernel_traits_baseILj3072ES2_S2_S2_S2_fjLj128EEEEELb1ELb0ELb1ELb0EEEvNS_9BwdParamsE,"aw",@nobits
	.sectionflags	@""
	.align	16
	.zero		1024


//--------------------- .nv.shared._ZN10layer_norm22ln_bwd_finalize_kernelINS_22Kernel_traits_finalizeILj3072E13__nv_bfloat16S2_S2_S2_fjLb0ELj1024ELj4ENS_18Kernel_traits_baseILj3072ES2_S2_S2_S2_fjLj1024EEEEELb0ELb1EEEvNS_9BwdParamsE --------------------------
	.section	.nv.shared._ZN10layer_norm22ln_bwd_finalize_kernelINS_22Kernel_traits_finalizeILj3072E13__nv_bfloat16S2_S2_S2_fjLb0ELj1024ELj4ENS_18Kernel_traits_baseILj3072ES2_S2_S2_S2_fjLj1024EEEEELb0ELb1EEEvNS_9BwdParamsE,"aw",@nobits
	.sectionflags	@""
	.align	16
.nv.shared._ZN10layer_norm22ln_bwd_finalize_kernelINS_22Kernel_traits_finalizeILj3072E13__nv_bfloat16S2_S2_S2_fjLb0ELj1024ELj4ENS_18Kernel_traits_baseILj3072ES2_S2_S2_S2_fjLj1024EEEEELb0ELb1EEEvNS_9BwdParamsE:
	.zero		9472


//--------------------- .nv.shared._ZN10layer_norm13ln_bwd_kernelINS_13Kernel_traitsI13__nv_bfloat16S2_S2_S2_fjLj3072ELj1ELj1ELj4ELj16ENS_18Kernel_traits_baseILj3072ES2_S2_S2_S2_fjLj128EEEEELb1ELb0ELb1ELb1EEEvNS_9BwdParamsE --------------------------
	.section	.nv.shared._ZN10layer_norm13ln_bwd_kernelINS_13Kernel_traitsI13__nv_bfloat16S2_S2_S2_fjLj3072ELj1ELj1ELj4ELj16ENS_18Kernel_traits_baseILj3072ES2_S2_S2_S2_fjLj128EEEEELb1ELb0ELb1ELb1EEEvNS_9BwdParamsE,"aw",@nobits
	.sectionflags	@""
	.align	16
	.zero		1024


//--------------------- .nv.shared._ZN10layer_norm13ln_bwd_kernelINS_13Kernel_traitsI13__nv_bfloat16S2_S2_S2_fjLj3072ELj1ELj1ELj4ELj16ENS_18Kernel_traits_baseILj3072ES2_S2_S2_S2_fjLj128EEEEELb1ELb1ELb0ELb0EEEvNS_9BwdParamsE --------------------------
	.section	.nv.shared._ZN10layer_norm13ln_bwd_kernelINS_13Kernel_traitsI13__nv_bfloat16S2_S2_S2_fjLj3072ELj1ELj1ELj4ELj16ENS_18Kernel_traits_baseILj3072ES2_S2_S2_S2_fjLj128EEEEELb1ELb1ELb0ELb0EEEvNS_9BwdParamsE,"aw",@nobits
	.sectionflags	@""
	.align	16
	.zero		1024


//--------------------- .nv.shared._ZN10layer_norm13ln_bwd_kernelINS_13Kernel_traitsI13__nv_bfloat16S2_S2_S2_fjLj3072ELj1ELj1ELj4ELj16ENS_18Kernel_traits_baseILj3072ES2_S2_S2_S2_fjLj128EEEEELb1ELb1ELb0ELb1EEEvNS_9BwdParamsE --------------------------
	.section	.nv.shared._ZN10layer_norm13ln_bwd_kernelINS_13Kernel_traitsI13__nv_bfloat16S2_S2_S2_fjLj3072ELj1ELj1ELj4ELj16ENS_18Kernel_traits_baseILj3072ES2_S2_S2_S2_fjLj128EEEEELb1ELb1ELb0ELb1EEEvNS_9BwdParamsE,"aw",@nobits
	.sectionflags	@""
	.align	16
	.zero		1024


//--------------------- .nv.shared._ZN10layer_norm22ln_bwd_finalize_kernelINS_22Kernel_traits_finalizeILj3072E13__nv_bfloat16S2_S2_S2_fjLb1ELj1024ELj4ENS_18Kernel_traits_baseILj3072ES2_S2_S2_S2_fjLj1024EEEEELb1ELb0EEEvNS_9BwdParamsE --------------------------
	.section	.nv.shared._ZN10layer_norm22ln_bwd_finalize_kernelINS_22Kernel_traits_finalizeILj3072E13__nv_bfloat16S2_S2_S2_fjLb1ELj1024ELj4ENS_18Kernel_traits_baseILj3072ES2_S2_S2_S2_fjLj1024EEEEELb1ELb0EEEvNS_9BwdParamsE,"aw",@nobits
	.sectionflags	@""
	.align	16
.nv.shared._ZN10layer_norm22ln_bwd_finalize_kernelINS_22Kernel_traits_finalizeILj3072E13__nv_bfloat16S2_S2_S2_fjLb1ELj1024ELj4ENS_18Kernel_traits_baseILj3072ES2_S2_S2_S2_fjLj1024EEEEELb1ELb0EEEvNS_9BwdParamsE:
	.zero		13696


//--------------------- .nv.shared._ZN10layer_norm13ln_bwd_kernelINS_13Kernel_traitsI13__nv_bfloat16S2_S2_S2_fjLj3072ELj1ELj1ELj4ELj16ENS_18Kernel_traits_baseILj3072ES2_S2_S2_S2_fjLj128EEEEELb1ELb1ELb1ELb0EEEvNS_9BwdParamsE --------------------------
	.section	.nv.shared._ZN10layer_norm13ln_bwd_kernelINS_13Kernel_traitsI13__nv_bfloat16S2_S2_S2_fjLj3072ELj1ELj1ELj4ELj16ENS_18Kernel_traits_baseILj3072ES2_S2_S2_S2_fjLj128EEEEELb1ELb1ELb1ELb0EEEvNS_9BwdParamsE,"aw",@nobits
	.sectionflags	@""
	.align	16
	.zero		1024


//--------------------- .nv.shared._ZN10layer_norm22ln_bwd_finalize_kernelINS_22Kernel_traits_finalizeILj3072E13__nv_bfloat16S2_S2_S2_fjLb1ELj1024ELj4ENS_18Kernel_traits_baseILj3072ES2_S2_S2_S2_fjLj1024EEEEELb1ELb1EEEvNS_9BwdParamsE --------------------------
	.section	.nv.shared._ZN10layer_norm22ln_bwd_finalize_kernelINS_22Kernel_traits_finalizeILj3072E13__nv_bfloat16S2_S2_S2_fjLb1ELj1024ELj4ENS_18Kernel_traits_baseILj3072ES2_S2_S2_S2_fjLj1024EEEEELb1ELb1EEEvNS_9BwdParamsE,"aw",@nobits
	.sectionflags	@""
	.align	16
.nv.shared._ZN10layer_norm22ln_bwd_finalize_kernelINS_22Kernel_traits_finalizeILj3072E13__nv_bfloat16S2_S2_S2_fjLb1ELj1024ELj4ENS_18Kernel_traits_baseILj3072ES2_S2_S2_S2_fjLj1024EEEEELb1ELb1EEEvNS_9BwdParamsE:
	.zero		13696


//--------------------- .nv.shared._ZN10layer_norm13ln_bwd_kernelINS_13Kernel_traitsI13__nv_bfloat16S2_S2_S2_fjLj3072ELj1ELj1ELj4ELj16ENS_18Kernel_traits_baseILj3072ES2_S2_S2_S2_fjLj128EEEEELb1ELb1ELb1ELb1EEEvNS_9BwdParamsE --------------------------
	.section	.nv.shared._ZN10layer_norm13ln_bwd_kernelINS_13Kernel_traitsI13__nv_bfloat16S2_S2_S2_fjLj3072ELj1ELj1ELj4ELj16ENS_18Kernel_traits_baseILj3072ES2_S2_S2_S2_fjLj128EEEEELb1ELb1ELb1ELb1EEEvNS_9BwdParamsE,"aw",@nobits
	.sectionflags	@""
	.align	16
	.zero		1024


//--------------------- .nv.shared._ZN10layer_norm13ln_bwd_kernelINS_13Kernel_traitsI6__halfS2_S2_S2_fjLj3072ELj1ELj1ELj4ELj16ENS_18Kernel_traits_baseILj3072ES2_S2_S2_S2_fjLj128EEEEELb0ELb0ELb0ELb0EEEvNS_9BwdParamsE --------------------------
	.section	.nv.shared._ZN10layer_norm13ln_bwd_kernelINS_13Kernel_traitsI6__halfS2_S2_S2_fjLj3072ELj1ELj1ELj4ELj16ENS_18Kernel_traits_baseILj3072ES2_S2_S2_S2_fjLj128EEEEELb0ELb0ELb0ELb0EEEvNS_9BwdParamsE,"aw",@nobits
	.sectionflags	@""
	.align	16
	.zero		1024


//--------------------- .nv.shared._ZN10layer_norm13ln_bwd_kernelINS_13Kernel_traitsI6__halfS2_S2_S2_fjLj3072ELj1ELj1ELj4ELj16ENS_18Kernel_traits_baseILj3072ES2_S2_S2_S2_fjLj128EEEEELb0ELb0ELb0ELb1EEEvNS_9BwdParamsE --------------------------
	.section	.nv.shared._ZN10layer_norm13ln_bwd_kernelINS_13Kernel_traitsI6__halfS2_S2_S2_fjLj3072ELj1ELj1ELj4ELj16ENS_18Kernel_traits_baseILj3072ES2_S2_S2_S2_fjLj128EEEEELb0ELb0ELb0ELb1EEEvNS_9BwdParamsE,"aw",@nobits
	.sectionflags	@""
	.align	16
	.zero		1024


//--------------------- .nv.shared._ZN10layer_norm13ln_bwd_kernelINS_13Kernel_traitsI6__halfS2_S2_S2_fjLj3072ELj1ELj1ELj4ELj16ENS_18Kernel_traits_baseILj3072ES2_S2_S2_S2_fjLj128EEEEELb0ELb0ELb1ELb0EEEvNS_9BwdParamsE --------------------------
	.section	.nv.shared._ZN10layer_norm13ln_bwd_kernelINS_13Kernel_traitsI6__halfS2_S2_S2_fjLj3072ELj1ELj1ELj4ELj16ENS_18Kernel_traits_baseILj3072ES2_S2_S2_S2_fjLj128EEEEELb0ELb0ELb1ELb0EEEvNS_9BwdParamsE,"aw",@nobits
	.sectionflags	@""
	.align	16
	.zero		1024


//--------------------- .nv.shared._ZN10layer_norm13ln_bwd_kernelINS_13Kernel_traitsI6__halfS2_S2_S2_fjLj3072ELj1ELj1ELj4ELj16ENS_18Kernel_traits_baseILj3072ES2_S2_S2_S2_fjLj128EEEEELb0ELb0ELb1ELb1EEEvNS_9BwdParamsE --------------------------
	.section	.nv.shared._ZN10layer_norm13ln_bwd_kernelINS_13Kernel_traitsI6__halfS2_S2_S2_fjLj3072ELj1ELj1ELj4ELj16ENS_18Kernel_traits_baseILj3072ES2_S2_S2_S2_fjLj128EEEEELb0ELb0ELb1ELb1EEEvNS_9BwdParamsE,"aw",@nobits
	.sectionflags	@""
	.align	16
	.zero		1024


//--------------------- .nv.shared._ZN10layer_norm13ln_bwd_kernelINS_13Kernel_traitsI6__halfS2_S2_S2_fjLj3072ELj1ELj1ELj4ELj16ENS_18Kernel_traits_baseILj3072ES2_S2_S2_S2_fjLj128EEEEELb0ELb1ELb0ELb0EEEvNS_9BwdParamsE --------------------------
	.section	.nv.shared._ZN10layer_norm13ln_bwd_kernelINS_13Kernel_traitsI6__halfS2_S2_S2_fjLj3072ELj1ELj1ELj4ELj16ENS_18Kernel_traits_baseILj3072ES2_S2_S2_S2_fjLj128EEEEELb0ELb1ELb0ELb0EEEvNS_9BwdParamsE,"aw",@nobits
	.sectionflags	@""
	.align	16
	.zero		1024


//--------------------- .nv.shared._ZN10layer_norm13ln_bwd_kernelINS_13Kernel_traitsI6__halfS2_S2_S2_fjLj3072ELj1ELj1ELj4ELj16ENS_18Kernel_traits_baseILj3072ES2_S2_S2_S2_fjLj128EEEEELb0ELb1ELb0ELb1EEEvNS_9BwdParamsE --------------------------
	.section	.nv.shared._ZN10layer_norm13ln_bwd_kernelINS_13Kernel_traitsI6__halfS2_S2_S2_fjLj3072ELj1ELj1ELj4ELj16ENS_18Kernel_traits_baseILj3072ES2_S2_S2_S2_fjLj128EEEEELb0ELb1ELb0ELb1EEEvNS_9BwdParamsE,"aw",@nobits
	.sectionflags	@""
	.align	16
	.zero		1024


//--------------------- .nv.shared._ZN10layer_norm13ln_bwd_kernelINS_13Kernel_traitsI6__halfS2_S2_S2_fjLj3072ELj1ELj1ELj4ELj16ENS_18Kernel_traits_baseILj3072ES2_S2_S2_S2_fjLj128EEEEELb0ELb1ELb1ELb0EEEvNS_9BwdParamsE --------------------------
	.section	.nv.shared._ZN10layer_norm13ln_bwd_kernelINS_13Kernel_traitsI6__halfS2_S2_S2_fjLj3072ELj1ELj1ELj4ELj16ENS_18Kernel_traits_baseILj3072ES2_S2_S2_S2_fjLj128EEEEELb0ELb1ELb1ELb0EEEvNS_9BwdParamsE,"aw",@nobits
	.sectionflags	@""
	.align	16
	.zero		1024


//--------------------- .nv.shared._ZN10layer_norm13ln_bwd_kernelINS_13Kernel_traitsI6__halfS2_S2_S2_fjLj3072ELj1ELj1ELj4ELj16ENS_18Kernel_traits_baseILj3072ES2_S2_S2_S2_fjLj128EEEEELb0ELb1ELb1ELb1EEEvNS_9BwdParamsE --------------------------
	.section	.nv.shared._ZN10layer_norm13ln_bwd_kernelINS_13Kernel_traitsI6__halfS2_S2_S2_fjLj3072ELj1ELj1ELj4ELj16ENS_18Kernel_traits_baseILj3072ES2_S2_S2_S2_fjLj128EEEEELb0ELb1ELb1ELb1EEEvNS_9BwdParamsE,"aw",@nobits
	.sectionflags	@""
	.align	16
	.zero		1024


//--------------------- .nv.shared._ZN10layer_norm13ln_bwd_kernelINS_13Kernel_traitsI6__halfS2_S2_S2_fjLj3072ELj1ELj1ELj4ELj16ENS_18Kernel_traits_baseILj3072ES2_S2_S2_S2_fjLj128EEEEELb1ELb0ELb0ELb0EEEvNS_9BwdParamsE --------------------------
	.section	.nv.shared._ZN10layer_norm13ln_bwd_kernelINS_13Kernel_traitsI6__halfS2_S2_S2_fjLj3072ELj1ELj1ELj4ELj16ENS_18Kernel_traits_baseILj3072ES2_S2_S2_S2_fjLj128EEEEELb1ELb0ELb0ELb0EEEvNS_9BwdParamsE,"aw",@nobits
	.sectionflags	@""
	.align	16
	.zero		1024


//--------------------- .nv.shared._ZN10layer_norm13ln_bwd_kernelINS_13Kernel_traitsI6__halfS2_S2_S2_fjLj3072ELj1ELj1ELj4ELj16ENS_18Kernel_traits_baseILj3072ES2_S2_S2_S2_fjLj128EEEEELb1ELb0ELb0ELb1EEEvNS_9BwdParamsE --------------------------
	.section	.nv.shared._ZN10layer_norm13ln_bwd_kernelINS_13Kernel_traitsI6__halfS2_S2_S2_fjLj3072ELj1ELj1ELj4ELj16ENS_18Kernel_traits_baseILj3072ES2_S2_S2_S2_fjLj128EEEEELb1ELb0ELb0ELb1EEEvNS_9BwdParamsE,"aw",@nobits
	.sectionflags	@""
	.align	16
	.zero		1024


//--------------------- .nv.shared._ZN10layer_norm22ln_bwd_finalize_kernelINS_22Kernel_traits_finalizeILj3072E6__halfS2_S2_S2_fjLb0ELj1024ELj4ENS_18Kernel_traits_baseILj3072ES2_S2_S2_S2_fjLj1024EEEEELb0ELb0EEEvNS_9BwdParamsE --------------------------
	.section	.nv.shared._ZN10layer_norm22ln_bwd_finalize_kernelINS_22Kernel_traits_finalizeILj3072E6__halfS2_S2_S2_fjLb0ELj1024ELj4ENS_18Kernel_traits_baseILj3072ES2_S2_S2_S2_fjLj1024EEEEELb0ELb0EEEvNS_9BwdParamsE,"aw",@nobits
	.sectionflags	@""
	.align	16
.nv.shared._ZN10layer_norm22ln_bwd_finalize_kernelINS_22Kernel_traits_finalizeILj3072E6__halfS2_S2_S2_fjLb0ELj1024ELj4ENS_18Kernel_traits_baseILj3072ES2_S2_S2_S2_fjLj1024EEEEELb0ELb0EEEvNS_9BwdParamsE:
	.zero		9472


//--------------------- .nv.shared._ZN10layer_norm13ln_bwd_kernelINS_13Kernel_traitsI6__halfS2_S2_S2_fjLj3072ELj1ELj1ELj4ELj16ENS_18Kernel_traits_baseILj3072ES2_S2_S2_S2_fjLj128EEEEELb1ELb0ELb1ELb0EEEvNS_9BwdParamsE --------------------------
	.section	.nv.shared._ZN10layer_norm13ln_bwd_kernelINS_13Kernel_traitsI6__halfS2_S2_S2_fjLj3072ELj1ELj1ELj4ELj16ENS_18Kernel_traits_baseILj3072ES2_S2_S2_S2_fjLj128EEEEELb1ELb0ELb1ELb0EEEvNS_9BwdParamsE,"aw",@nobits
	.sectionflags	@""
	.align	16
	.zero		1024


//--------------------- .nv.shared._ZN10layer_norm22ln_bwd_finalize_kernelINS_22Kernel_traits_finalizeILj3072E6__halfS2_S2_S2_fjLb0ELj1024ELj4ENS_18Kernel_traits_baseILj3072ES2_S2_S2_S2_fjLj1024EEEEELb0ELb1EEEvNS_9BwdParamsE --------------------------
	.section	.nv.shared._ZN10layer_norm22ln_bwd_finalize_kernelINS_22Kernel_traits_finalizeILj3072E6__halfS2_S2_S2_fjLb0ELj1024ELj4ENS_18Kernel_traits_baseILj3072ES2_S2_S2_S2_fjLj1024EEEEELb0ELb1EEEvNS_9BwdParamsE,"aw",@nobits
	.sectionflags	@""
	.align	16
.nv.shared._ZN10layer_norm22ln_bwd_finalize_kernelINS_22Kernel_traits_finalizeILj3072E6__halfS2_S2_S2_fjLb0ELj1024ELj4ENS_18Kernel_traits_baseILj3072ES2_S2_S2_S2_fjLj1024EEEEELb0ELb1EEEvNS_9BwdParamsE:
	.zero		9472


//--------------------- .nv.shared._ZN10layer_norm13ln_bwd_kernelINS_13Kernel_traitsI6__halfS2_S2_S2_fjLj3072ELj1ELj1ELj4ELj16ENS_18Kernel_traits_baseILj3072ES2_S2_S2_S2_fjLj128EEEEELb1ELb0ELb1ELb1EEEvNS_9BwdParamsE --------------------------
	.section	.nv.shared._ZN10layer_norm13ln_bwd_kernelINS_13Kernel_traitsI6__halfS2_S2_S2_fjLj3072ELj1ELj1ELj4ELj16ENS_18Kernel_traits_baseILj3072ES2_S2_S2_S2_fjLj128EEEEELb1ELb0ELb1ELb1EEEvNS_9BwdParamsE,"aw",@nobits
	.sectionflags	@""
	.align	16
	.zero		1024


//--------------------- .nv.shared._ZN10layer_norm13ln_bwd_kernelINS_13Kernel_traitsI6__halfS2_S2_S2_fjLj3072ELj1ELj1ELj4ELj16ENS_18Kernel_traits_baseILj3072ES2_S2_S2_S2_fjLj128EEEEELb1ELb1ELb0ELb0EEEvNS_9BwdParamsE --------------------------
	.section	.nv.shared._ZN10layer_norm13ln_bwd_kernelINS_13Kernel_traitsI6__halfS2_S2_S2_fjLj3072ELj1ELj1ELj4ELj16ENS_18Kernel_traits_baseILj3072ES2_S2_S2_S2_fjLj128EEEEELb1ELb1ELb0ELb0EEEvNS_9BwdParamsE,"aw",@nobits
	.sectionflags	@""
	.align	16
	.zero		1024


//--------------------- .nv.shared._ZN10layer_norm13ln_bwd_kernelINS_13Kernel_traitsI6__halfS2_S2_S2_fjLj3072ELj1ELj1ELj4ELj16ENS_18Kernel_traits_baseILj3072ES2_S2_S2_S2_fjLj128EEEEELb1ELb1ELb0ELb1EEEvNS_9BwdParamsE --------------------------
	.section	.nv.shared._ZN10layer_norm13ln_bwd_kernelINS_13Kernel_traitsI6__halfS2_S2_S2_fjLj3072ELj1ELj1ELj4ELj16ENS_18Kernel_traits_baseILj3072ES2_S2_S2_S2_fjLj128EEEEELb1ELb1ELb0ELb1EEEvNS_9BwdParamsE,"aw",@nobits
	.sectionflags	@""
	.align	16
	.zero		1024


//--------------------- .nv.shared._ZN10layer_norm22ln_bwd_finalize_kernelINS_22Kernel_traits_finalizeILj3072E6__halfS2_S2_S2_fjLb1ELj1024ELj4ENS_18Kernel_traits_baseILj3072ES2_S2_S2_S2_fjLj1024EEEEELb1ELb0EEEvNS_9BwdParamsE --------------------------
	.section	.nv.shared._ZN10layer_norm22ln_bwd_finalize_kernelINS_22Kernel_traits_finalizeILj3072E6__halfS2_S2_S2_fjLb1ELj1024ELj4ENS_18Kernel_traits_baseILj3072ES2_S2_S2_S2_fjLj1024EEEEELb1ELb0EEEvNS_9BwdParamsE,"aw",@nobits
	.sectionflags	@""
	.align	16
.nv.shared._ZN10layer_norm22ln_bwd_finalize_kernelINS_22Kernel_traits_finalizeILj3072E6__halfS2_S2_S2_fjLb1ELj1024ELj4ENS_18Kernel_traits_baseILj3072ES2_S2_S2_S2_fjLj1024EEEEELb1ELb0EEEvNS_9BwdParamsE:
	.zero		13696


//--------------------- .nv.shared._ZN10layer_norm13ln_bwd_kernelINS_13Kernel_traitsI6__halfS2_S2_S2_fjLj3072ELj1ELj1ELj4ELj16ENS_18Kernel_traits_baseILj3072ES2_S2_S2_S2_fjLj128EEEEELb1ELb1ELb1ELb0EEEvNS_9BwdParamsE --------------------------
	.section	.nv.shared._ZN10layer_norm13ln_bwd_kernelINS_13Kernel_traitsI6__halfS2_S2_S2_fjLj3072ELj1ELj1ELj4ELj16ENS_18Kernel_traits_baseILj3072ES2_S2_S2_S2_fjLj128EEEEELb1ELb1ELb1ELb0EEEvNS_9BwdParamsE,"aw",@nobits
	.sectionflags	@""
	.align	16
	.zero		1024


//--------------------- .nv.shared._ZN10layer_norm22ln_bwd_finalize_kernelINS_22Kernel_traits_finalizeILj3072E6__halfS2_S2_S2_fjLb1ELj1024ELj4ENS_18Kernel_traits_baseILj3072ES2_S2_S2_S2_fjLj1024EEEEELb1ELb1EEEvNS_9BwdParamsE --------------------------
	.section	.nv.shared._ZN10layer_norm22ln_bwd_finalize_kernelINS_22Kernel_traits_finalizeILj3072E6__halfS2_S2_S2_fjLb1ELj1024ELj4ENS_18Kernel_traits_baseILj3072ES2_S2_S2_S2_fjLj1024EEEEELb1ELb1EEEvNS_9BwdParamsE,"aw",@nobits
	.sectionflags	@""
	.align	16
.nv.shared._ZN10layer_norm22ln_bwd_finalize_kernelINS_22Kernel_traits_finalizeILj3072E6__halfS2_S2_S2_fjLb1ELj1024ELj4ENS_18Kernel_traits_baseILj3072ES2_S2_S2_S2_fjLj1024EEEEELb1ELb1EEEvNS_9BwdParamsE:
	.zero		13696


//--------------------- .nv.shared._ZN10layer_norm13ln_bwd_kernelINS_13Kernel_traitsI6__halfS2_S2_S2_fjLj3072ELj1ELj1ELj4ELj16ENS_18Kernel_traits_baseILj3072ES2_S2_S2_S2_fjLj128EEEEELb1ELb1ELb1ELb1EEEvNS_9BwdParamsE --------------------------
	.section	.nv.shared._ZN10layer_norm13ln_bwd_kernelINS_13Kernel_traitsI6__halfS2_S2_S2_fjLj3072ELj1ELj1ELj4ELj16ENS_18Kernel_traits_baseILj3072ES2_S2_S2_S2_fjLj128EEEEELb1ELb1ELb1ELb1EEEvNS_9BwdParamsE,"aw",@nobits
	.sectionflags	@""
	.align	16
	.zero		1024


//--------------------- .nv.shared._ZN10layer_norm13ln_bwd_kernelINS_13Kernel_traitsIf13__nv_bfloat16S2_S2_fjLj3072ELj1ELj1ELj4ELj16ENS_18Kernel_traits_baseILj3072EfS2_S2_S2_fjLj128EEEEELb0ELb0ELb0ELb0EEEvNS_9BwdParamsE --------------------------
	.section	.nv.shared._ZN10layer_norm13ln_bwd_kernelINS_13Kernel_traitsIf13__nv_bfloat16S2_S2_fjLj3072ELj1ELj1ELj4ELj16ENS_18Kernel_traits_baseILj3072EfS2_S2_S2_fjLj128EEEEELb0ELb0ELb0ELb0EEEvNS_9BwdParamsE,"aw",@nobits
	.sectionflags	@""
	.align	16
	.zero		1024


//--------------------- .nv.shared._ZN10layer_norm13ln_bwd_kernelINS_13Kernel_traitsIf13__nv_bfloat16S2_S2_fjLj3072ELj1ELj1ELj4ELj16ENS_18Kernel_traits_baseILj3072EfS2_S2_S2_fjLj128EEEEELb0ELb0ELb0ELb1EEEvNS_9BwdParamsE --------------------------
	.section	.nv.shared._ZN10layer_norm13ln_bwd_kernelINS_13Kernel_traitsIf13__nv_bfloat16S2_S2_fjLj3072ELj1ELj1ELj4ELj16ENS_18Kernel_traits_baseILj3072EfS2_S2_S2_fjLj128EEEEELb0ELb0ELb0ELb1EEEvNS_9BwdParamsE,"aw",@nobits
	.sectionflags	@""
	.align	16
	.zero		1024


//--------------------- .nv.shared._ZN10layer_norm13ln_bwd_kernelINS_13Kernel_traitsIf13__nv_bfloat16S2_S2_fjLj3072ELj1ELj1ELj4ELj16ENS_18Kernel_traits_baseILj3072EfS2_S2_S2_fjLj128EEEEELb0ELb0ELb1ELb0EEEvNS_9BwdParamsE --------------------------
	.section	.nv.shared._ZN10layer_norm13ln_bwd_kernelINS_13Kernel_traitsIf13__nv_bfloat16S2_S2_fjLj3072ELj1ELj1ELj4ELj16ENS_18Kernel_traits_baseILj3072EfS2_S2_S2_fjLj128EEEEELb0ELb0ELb1ELb0EEEvNS_9BwdParamsE,"aw",@nobits
	.sectionflags	@""
	.align	16
	.zero		1024


//--------------------- .nv.shared._ZN10layer_norm13ln_bwd_kernelINS_13Kernel_traitsIf13__nv_bfloat16S2_S2_fjLj3072ELj1ELj1ELj4ELj16ENS_18Kernel_traits_baseILj3072EfS2_S2_S2_fjLj128EEEEELb0ELb0ELb1ELb1EEEvNS_9BwdParamsE --------------------------
	.section	.nv.shared._ZN10layer_norm13ln_bwd_kernelINS_13Kernel_traitsIf13__nv_bfloat16S2_S2_fjLj3072ELj1ELj1ELj4ELj16ENS_18Kernel_traits_baseILj3072EfS2_S2_S2_fjLj128EEEEELb0ELb0ELb1ELb1EEEvNS_9BwdParamsE,"aw",@nobits
	.sectionflags	@""
	.align	16
	.zero		1024


//--------------------- .nv.shared._ZN10layer_norm13ln_bwd_kernelINS_13Kernel_traitsIf13__nv_bfloat16S2_S2_fjLj3072ELj1ELj1ELj4ELj16ENS_18Kernel_traits_baseILj3072EfS2_S2_S2_fjLj128EEEEELb0ELb1ELb0ELb0EEEvNS_9BwdParamsE --------------------------
	.section	.nv.shared._ZN10layer_norm13ln_bwd_kernelINS_13Kernel_traitsIf13__nv_bfloat16S2_S2_fjLj3072ELj1ELj1ELj4ELj16ENS_18Kernel_traits_baseILj3072EfS2_S2_S2_fjLj128EEEEELb0ELb1ELb0ELb0EEEvNS_9BwdParamsE,"aw",@nobits
	.sectionflags	@""
	.align	16
	.zero		1024


//--------------------- .nv.shared._ZN10layer_norm13ln_bwd_kernelINS_13Kernel_traitsIf13__nv_bfloat16S2_S2_fjLj3072ELj1ELj1ELj4ELj16ENS_18Kernel_traits_baseILj3072EfS2_S2_S2_fjLj128EEEEELb0ELb1ELb0ELb1EEEvNS_9BwdParamsE --------------------------
	.section	.nv.shared._ZN10layer_norm13ln_bwd_kernelINS_13Kernel_traitsIf13__nv_bfloat16S2_S2_fjLj3072ELj1ELj1ELj4ELj16ENS_18Kernel_traits_baseILj3072EfS2_S2_S2_fjLj128EEEEELb0ELb1ELb0ELb1EEEvNS_9BwdParamsE,"aw",@nobits
	.sectionflags	@""
	.align	16
	.zero		1024


//--------------------- .nv.shared._ZN10layer_norm13ln_bwd_kernelINS_13Kernel_traitsIf13__nv_bfloat16S2_S2_fjLj3072ELj1ELj1ELj4ELj16ENS_18Kernel_traits_baseILj3072EfS2_S2_S2_fjLj128EEEEELb0ELb1ELb1ELb0EEEvNS_9BwdParamsE --------------------------
	.section	.nv.shared._ZN10layer_norm13ln_bwd_kernelINS_13Kernel_traitsIf13__nv_bfloat16S2_S2_fjLj3072ELj1ELj1ELj4ELj16ENS_18Kernel_traits_baseILj3072EfS2_S2_S2_fjLj128EEEEELb0ELb1ELb1ELb0EEEvNS_9BwdParamsE,"aw",@nobits
	.sectionflags	@""
	.align	16
	.zero		1024


//--------------------- .nv.shared._ZN10layer_norm13ln_bwd_kernelINS_13Kernel_traitsIf13__nv_bfloat16S2_S2_fjLj3072ELj1ELj1ELj4ELj16ENS_18Kernel_traits_baseILj3072EfS2_S2_S2_fjLj128EEEEELb0ELb1ELb1ELb1EEEvNS_9BwdParamsE --------------------------
	.section	.nv.shared._ZN10layer_norm13ln_bwd_kernelINS_13Kernel_traitsIf13__nv_bfloat16S2_S2_fjLj3072ELj1ELj1ELj4ELj16ENS_18Kernel_traits_baseILj3072EfS2_S2_S2_fjLj128EEEEELb0ELb1ELb1ELb1EEEvNS_9BwdParamsE,"aw",@nobits
	.sectionflags	@""
	.align	16
	.zero		1024


//--------------------- .nv.shared._ZN10layer_norm13ln_bwd_kernelINS_13Kernel_traitsIf13__nv_bfloat16S2_S2_fjLj3072ELj1ELj1ELj4ELj16ENS_18Kernel_traits_baseILj3072EfS2_S2_S2_fjLj128EEEEELb1ELb0ELb0ELb0EEEvNS_9BwdParamsE --------------------------
	.section	.nv.shared._ZN10layer_norm13ln_bwd_kernelINS_13Kernel_traitsIf13__nv_bfloat16S2_S2_fjLj3072ELj1ELj1ELj4ELj16ENS_18Kernel_traits_baseILj3072EfS2_S2_S2_fjLj128EEEEELb1ELb0ELb0ELb0EEEvNS_9BwdParamsE,"aw",@nobits
	.sectionflags	@""
	.align	16
	.zero		1024


//--------------------- .nv.shared._ZN10layer_norm13ln_bwd_kernelINS_13Kernel_traitsIf13__nv_bfloat16S2_S2_fjLj3072ELj1ELj1ELj4ELj16ENS_18Kernel_traits_baseILj3072EfS2_S2_S2_fjLj128EEEEELb1ELb0ELb0ELb1EEEvNS_9BwdParamsE --------------------------
	.section	.nv.shared._ZN10layer_norm13ln_bwd_kernelINS_13Kernel_traitsIf13__nv_bfloat16S2_S2_fjLj3072ELj1ELj1ELj4ELj16ENS_18Kernel_traits_baseILj3072EfS2_S2_S2_fjLj128EEEEELb1ELb0ELb0ELb1EEEvNS_9BwdParamsE,"aw",@nobits
	.sectionflags	@""
	.align	16
	.zero		1024


//--------------------- .nv.shared._ZN10layer_norm22ln_bwd_finalize_kernelINS_22Kernel_traits_finalizeILj3072Ef13__nv_bfloat16S2_S2_fjLb0ELj1024ELj4ENS_18Kernel_traits_baseILj3072EfS2_S2_S2_fjLj1024EEEEELb0ELb0EEEvNS_9BwdParamsE --------------------------
	.section	.nv.shared._ZN10layer_norm22ln_bwd_finalize_kernelINS_22Kernel_traits_finalizeILj3072Ef13__nv_bfloat16S2_S2_fjLb0ELj1024ELj4ENS_18Kernel_traits_baseILj3072EfS2_S2_S2_fjLj1024EEEEELb0ELb0EEEvNS_9BwdParamsE,"aw",@nobits
	.sectionflags	@""
	.align	16
.nv.shared._ZN10layer_norm22ln_bwd_finalize_kernelINS_22Kernel_traits_finalizeILj3072Ef13__nv_bfloat16S2_S2_fjLb0ELj1024ELj4ENS_18Kernel_traits_baseILj3072EfS2_S2_S2_fjLj1024EEEEELb0ELb0EEEvNS_9BwdParamsE:
	.zero		9472


//--------------------- .nv.shared._ZN10layer_norm13ln_bwd_kernelINS_13Kernel_traitsIf13__nv_bfloat16S2_S2_fjLj3072ELj1ELj1ELj4ELj16ENS_18Kernel_traits_baseILj3072EfS2_S2_S2_fjLj128EEEEELb1ELb0ELb1ELb0EEEvNS_9BwdParamsE --------------------------
	.section	.nv.shared._ZN10layer_norm13ln_bwd_kernelINS_13Kernel_traitsIf13__nv_bfloat16S2_S2_fjLj3072ELj1ELj1ELj4ELj16ENS_18Kernel_traits_baseILj3072EfS2_S2_S2_fjLj128EEEEELb1ELb0ELb1ELb0EEEvNS_9BwdParamsE,"aw",@nobits
	.sectionflags	@""
	.align	16
	.zero		1024


//--------------------- .nv.shared._ZN10layer_norm22ln_bwd_finalize_kernelINS_22Kernel_traits_finalizeILj3072Ef13__nv_bfloat16S2_S2_fjLb0ELj1024ELj4ENS_18Kernel_traits_baseILj3072EfS2_S2_S2_fjLj1024EEEEELb0ELb1EEEvNS_9BwdParamsE --------------------------
	.section	.nv.shared._ZN10layer_norm22ln_bwd_finalize_kernelINS_22Kernel_traits_finalizeILj3072Ef13__nv_bfloat16S2_S2_fjLb0ELj1024ELj4ENS_18Kernel_traits_baseILj3072EfS2_S2_S2_fjLj1024EEEEELb0ELb1EEEvNS_9BwdParamsE,"aw",@nobits
	.sectionflags	@""
	.align	16
.nv.shared._ZN10layer_norm22ln_bwd_finalize_kernelINS_22Kernel_traits_finalizeILj3072Ef13__nv_bfloat16S2_S2_fjLb0ELj1024ELj4ENS_18Kernel_traits_baseILj3072EfS2_S2_S2_fjLj1024EEEEELb0ELb1EEEvNS_9BwdParamsE:
	.zero		9472


//--------------------- .nv.shared._ZN10layer_norm13ln_bwd_kernelINS_13Kernel_traitsIf13__nv_bfloat16S2_S2_fjLj3072ELj1ELj1ELj4ELj16ENS_18Kernel_traits_baseILj3072EfS2_S2_S2_fjLj128EEEEELb1ELb0ELb1ELb1EEEvNS_9BwdParamsE --------------------------
	.section	.nv.shared._ZN10layer_norm13ln_bwd_kernelINS_13Kernel_traitsIf13__nv_bfloat16S2_S2_fjLj3072ELj1ELj1ELj4ELj16ENS_18Kernel_traits_baseILj3072EfS2_S2_S2_fjLj128EEEEELb1ELb0ELb1ELb1EEEvNS_9BwdParamsE,"aw",@nobits
	.sectionflags	@""
	.align	16
	.zero		1024


//--------------------- .nv.shared._ZN10layer_norm13ln_bwd_kernelINS_13Kernel_traitsIf13__nv_bfloat16S2_S2_fjLj3072ELj1ELj1ELj4ELj16ENS_18Kernel_traits_baseILj3072EfS2_S2_S2_fjLj128EEEEELb1ELb1ELb0ELb0EEEvNS_9BwdParamsE --------------------------
	.section	.nv.shared._ZN10layer_norm13ln_bwd_kernelINS_13Kernel_traitsIf13__nv_bfloat16S2_S2_fjLj3072ELj1ELj1ELj4ELj16ENS_18Kernel_traits_baseILj3072EfS2_S2_S2_fjLj128EEEEELb1ELb1ELb0ELb0EEEvNS_9BwdParamsE,"aw",@nobits
	.sectionflags	@""
	.align	16
	.zero		1024


//--------------------- .nv.shared._ZN10layer_norm13ln_bwd_kernelINS_13Kernel_traitsIf13__nv_bfloat16S2_S2_fjLj3072ELj1ELj1ELj4ELj16ENS_18Kernel_traits_baseILj3072EfS2_S2_S2_fjLj128EEEEELb1ELb1ELb0ELb1EEEvNS_9BwdParamsE --------------------------
	.section	.nv.shared._ZN10layer_norm13ln_bwd_kernelINS_13Kernel_traitsIf13__nv_bfloat16S2_S2_fjLj3072ELj1ELj1ELj4ELj16ENS_18Kernel_traits_baseILj3072EfS2_S2_S2_fjLj128EEEEELb1ELb1ELb0ELb1EEEvNS_9BwdParamsE,"aw",@nobits
	.sectionflags	@""
	.align	16
	.zero		1024


//--------------------- .nv.shared._ZN10layer_norm22ln_bwd_finalize_kernelINS_22Kernel_traits_finalizeILj3072Ef13__nv_bfloat16S2_S2_fjLb1ELj1024ELj4ENS_18Kernel_traits_baseILj3072EfS2_S2_S2_fjLj1024EEEEELb1ELb0EEEvNS_9BwdParamsE --------------------------
	.section	.nv.shared._ZN10layer_norm22ln_bwd_finalize_kernelINS_22Kernel_traits_finalizeILj3072Ef13__nv_bfloat16S2_S2_fjLb1ELj1024ELj4ENS_18Kernel_traits_baseILj3072EfS2_S2_S2_fjLj1024EEEEELb1ELb0EEEvNS_9BwdParamsE,"aw",@nobits
	.sectionflags	@""
	.align	16
.nv.shared._ZN10layer_norm22ln_bwd_finalize_kernelINS_22Kernel_traits_finalizeILj3072Ef13__nv_bfloat16S2_S2_fjLb1ELj1024ELj4ENS_18Kernel_traits_baseILj3072EfS2_S2_S2_fjLj1024EEEEELb1ELb0EEEvNS_9BwdParamsE:
	.zero		13696


//--------------------- .nv.shared._ZN10layer_norm13ln_bwd_kernelINS_13Kernel_traitsIf13__nv_bfloat16S2_S2_fjLj3072ELj1ELj1ELj4ELj16ENS_18Kernel_traits_baseILj3072EfS2_S2_S2_fjLj128EEEEELb1ELb1ELb1ELb0EEEvNS_9BwdParamsE --------------------------
	.section	.nv.shared._ZN10layer_norm13ln_bwd_kernelINS_13Kernel_traitsIf13__nv_bfloat16S2_S2_fjLj3072ELj1ELj1ELj4ELj16ENS_18Kernel_traits_baseILj3072EfS2_S2_S2_fjLj128EEEEELb1ELb1ELb1ELb0EEEvNS_9BwdParamsE,"aw",@nobits
	.sectionflags	@""
	.align	16
	.zero		1024


//--------------------- .nv.shared._ZN10layer_norm22ln_bwd_finalize_kernelINS_22Kernel_traits_finalizeILj3072Ef13__nv_bfloat16S2_S2_fjLb1ELj1024ELj4ENS_18Kernel_traits_baseILj3072EfS2_S2_S2_fjLj1024EEEEELb1ELb1EEEvNS_9BwdParamsE --------------------------
	.section	.nv.shared._ZN10layer_norm22ln_bwd_finalize_kernelINS_22Kernel_traits_finalizeILj3072Ef13__nv_bfloat16S2_S2_fjLb1ELj1024ELj4ENS_18Kernel_traits_baseILj3072EfS2_S2_S2_fjLj1024EEEEELb1ELb1EEEvNS_9BwdParamsE,"aw",@nobits
	.sectionflags	@""
	.align	16
.nv.shared._ZN10layer_norm22ln_bwd_finalize_kernelINS_22Kernel_traits_finalizeILj3072Ef13__nv_bfloat16S2_S2_fjLb1ELj1024ELj4ENS_18Kernel_traits_baseILj3072EfS2_S2_S2_fjLj1024EEEEELb1ELb1EEEvNS_9BwdParamsE:
	.zero		13696


//--------------------- .nv.shared._ZN10layer_norm13ln_bwd_kernelINS_13Kernel_traitsIf13__nv_bfloat16S2_S2_fjLj3072ELj1ELj1ELj4ELj16ENS_18Kernel_traits_baseILj3072EfS2_S2_S2_fjLj128EEEEELb1ELb1ELb1ELb1EEEvNS_9BwdParamsE --------------------------
	.section	.nv.shared._ZN10layer_norm13ln_bwd_kernelINS_13Kernel_traitsIf13__nv_bfloat16S2_S2_fjLj3072ELj1ELj1ELj4ELj16ENS_18Kernel_traits_baseILj3072EfS2_S2_S2_fjLj128EEEEELb1ELb1ELb1ELb1EEEvNS_9BwdParamsE,"aw",@nobits
	.sectionflags	@""
	.align	16
	.zero		1024


//--------------------- .nv.shared._ZN10layer_norm13ln_bwd_kernelINS_13Kernel_traitsI13__nv_bfloat16S2_fS2_fjLj3072ELj1ELj1ELj4ELj16ENS_18Kernel_traits_baseILj3072ES2_S2_fS2_fjLj128EEEEELb0ELb0ELb0ELb0EEEvNS_9BwdParamsE --------------------------
	.section	.nv.shared._ZN10layer_norm13ln_bwd_kernelINS_13Kernel_traitsI13__nv_bfloat16S2_fS2_fjLj3072ELj1ELj1ELj4ELj16ENS_18Kernel_traits_baseILj3072ES2_S2_fS2_fjLj128EEEEELb0ELb0ELb0ELb0EEEvNS_9BwdParamsE,"aw",@nobits
	.sectionflags	@""
	.align	16
	.zero		1024


//--------------------- .nv.shared._ZN10layer_norm13ln_bwd_kernelINS_13Kernel_traitsI13__nv_bfloat16S2_fS2_fjLj3072ELj1ELj1ELj4ELj16ENS_18Kernel_traits_baseILj3072ES2_S2_fS2_fjLj128EEEEELb0ELb0ELb0ELb1EEEvNS_9BwdParamsE --------------------------
	.section	.nv.shared._ZN10layer_norm13ln_bwd_kernelINS_13Kernel_traitsI13__nv_bfloat16S2_fS2_fjLj3072ELj1ELj1ELj4ELj16ENS_18Kernel_traits_baseILj3072ES2_S2_fS2_fjLj128EEEEELb0ELb0ELb0ELb1EEEvNS_9BwdParamsE,"aw",@nobits
	.sectionflags	@""
	.align	16
	.zero		1024


//--------------------- .nv.shared._ZN10layer_norm13ln_bwd_kernelINS_13Kernel_traitsI13__nv_bfloat16S2_fS2_fjLj3072ELj1ELj1ELj4ELj16ENS_18Kernel_traits_baseILj3072ES2_S2_fS2_fjLj128EEEEELb0ELb0ELb1ELb0EEEvNS_9BwdParamsE --------------------------
	.section	.nv.shared._ZN10layer_norm13ln_bwd_kernelINS_13Kernel_traitsI13__nv_bfloat16S2_fS2_fjLj3072ELj1ELj1ELj4ELj16ENS_18Kernel_traits_baseILj3072ES2_S2_fS2_fjLj128EEEEELb0ELb0ELb1ELb0EEEvNS_9BwdParamsE,"aw",@nobits
	.sectionflags	@""
	.align	16
	.zero		1024


//--------------------- .nv.shared._ZN10layer_norm13ln_bwd_kernelINS_13Kernel_traitsI13__nv_bfloat16S2_fS2_fjLj3072ELj1ELj1ELj4ELj16ENS_18Kernel_traits_baseILj3072ES2_S2_fS2_fjLj128EEEEELb0ELb0ELb1ELb1EEEvNS_9BwdParamsE --------------------------
	.section	.nv.shared._ZN10layer_norm13ln_bwd_kernelINS_13Kernel_traitsI13__nv_bfloat16S2_fS2_fjLj3072ELj1ELj1ELj4ELj16ENS_18Kernel_traits_baseILj3072ES2_S2_fS2_fjLj128EEEEELb0ELb0ELb1ELb1EEEvNS_9BwdParamsE,"aw",@nobits
	.sectionflags	@""
	.align	16
	.zero		1024


//--------------------- .nv.shared._ZN10layer_norm13ln_bwd_kernelINS_13Kernel_traitsI13__nv_bfloat16S2_fS2_fjLj3072ELj1ELj1ELj4ELj16ENS_18Kernel_traits_baseILj3072ES2_S2_fS2_fjLj128EEEEELb0ELb1ELb0ELb0EEEvNS_9BwdParamsE --------------------------
	.section	.nv.shared._ZN10layer_norm13ln_bwd_kernelINS_13Kernel_traitsI13__nv_bfloat16S2_fS2_fjLj3072ELj1ELj1ELj4ELj16ENS_18Kernel_traits_baseILj3072ES2_S2_fS2_fjLj128EEEEELb0ELb1ELb0ELb0EEEvNS_9BwdParamsE,"aw",@nobits
	.sectionflags	@""
	.align	16
	.zero		1024


//--------------------- .nv.shared._ZN10layer_norm13ln_bwd_kernelINS_13Kernel_traitsI13__nv_bfloat16S2_fS2_fjLj3072ELj1ELj1ELj4ELj16ENS_18Kernel_traits_baseILj3072ES2_S2_fS2_fjLj128EEEEELb0ELb1ELb0ELb1EEEvNS_9BwdParamsE --------------------------
	.section	.nv.shared._ZN10layer_norm13ln_bwd_kernelINS_13Kernel_traitsI13__nv_bfloat16S2_fS2_fjLj3072ELj1ELj1ELj4ELj16ENS_18Kernel_traits_baseILj3072ES2_S2_fS2_fjLj128EEEEELb0ELb1ELb0ELb1EEEvNS_9BwdParamsE,"aw",@nobits
	.sectionflags	@""
	.align	16
	.zero		1024


//--------------------- .nv.shared._ZN10layer_norm13ln_bwd_kernelINS_13Kernel_traitsI13__nv_bfloat16S2_fS2_fjLj3072ELj1ELj1ELj4ELj16ENS_18Kernel_traits_baseILj3072ES2_S2_fS2_fjLj128EEEEELb0ELb1ELb1ELb0EEEvNS_9BwdParamsE --------------------------
	.section	.nv.shared._ZN10layer_norm13ln_bwd_kernelINS_13Kernel_traitsI13__nv_bfloat16S2_fS2_fjLj3072ELj1ELj1ELj4ELj16ENS_18Kernel_traits_baseILj3072ES2_S2_fS2_fjLj128EEEEELb0ELb1ELb1ELb0EEEvNS_9BwdParamsE,"aw",@nobits
	.sectionflags	@""
	.align	16
	.zero		1024


//--------------------- .nv.shared._ZN10layer_norm13ln_bwd_kernelINS_13Kernel_traitsI13__nv_bfloat16S2_fS2_fjLj3072ELj1ELj1ELj4ELj16ENS_18Kernel_traits_baseILj3072ES2_S2_fS2_fjLj128EEEEELb0ELb1ELb1ELb1EEEvNS_9BwdParamsE --------------------------
	.section	.nv.shared._ZN10layer_norm13ln_bwd_kernelINS_13Kernel_traitsI13__nv_bfloat16S2_fS2_fjLj3072ELj1ELj1ELj4ELj16ENS_18Kernel_traits_baseILj3072ES2_S2_fS2_fjLj128EEEEELb0ELb1ELb1ELb1EEEvNS_9BwdParamsE,"aw",@nobits
	.sectionflags	@""
	.align	16
	.zero		1024


//--------------------- .nv.shared._ZN10layer_norm13ln_bwd_kernelINS_13Kernel_traitsI13__nv_bfloat16S2_fS2_fjLj3072ELj1ELj1ELj4ELj16ENS_18Kernel_traits_baseILj3072ES2_S2_fS2_fjLj128EEEEELb1ELb0ELb0ELb0EEEvNS_9BwdParamsE --------------------------
	.section	.nv.shared._ZN10layer_norm13ln_bwd_kernelINS_13Kernel_traitsI13__nv_bfloat16S2_fS2_fjLj3072ELj1ELj1ELj4ELj16ENS_18Kernel_traits_baseILj3072ES2_S2_fS2_fjLj128EEEEELb1ELb0ELb0ELb0EEEvNS_9BwdParamsE,"aw",@nobits
	.sectionflags	@""
	.align	16
	.zero		1024


//--------------------- .nv.shared._ZN10layer_norm13ln_bwd_kernelINS_13Kernel_traitsI13__nv_bfloat16S2_fS2_fjLj3072ELj1ELj1ELj4ELj16ENS_18Kernel_traits_baseILj3072ES2_S2_fS2_fjLj128EEEEELb1ELb0ELb0ELb1EEEvNS_9BwdParamsE --------------------------
	.section	.nv.shared._ZN10layer_norm13ln_bwd_kernelINS_13Kernel_traitsI13__nv_bfloat16S2_fS2_fjLj3072ELj1ELj1ELj4ELj16ENS_18Kernel_traits_baseILj3072ES2_S2_fS2_fjLj128EEEEELb1ELb0ELb0ELb1EEEvNS_9BwdParamsE,"aw",@nobits
	.sectionflags	@""
	.align	16
	.zero		1024


//--------------------- .nv.shared._ZN10layer_norm22ln_bwd_finalize_kernelINS_22Kernel_traits_finalizeILj3072E13__nv_bfloat16S2_fS2_fjLb0ELj1024ELj4ENS_18Kernel_traits_baseILj3072ES2_S2_fS2_fjLj1024EEEEELb0ELb0EEEvNS_9BwdParamsE --------------------------
	.section	.nv.shared._ZN10layer_norm22ln_bwd_finalize_kernelINS_22Kernel_traits_finalizeILj3072E13__nv_bfloat16S2_fS2_fjLb0ELj1024ELj4ENS_18Kernel_traits_baseILj3072ES2_S2_fS2_fjLj1024EEEEELb0ELb0EEEvNS_9BwdParamsE,"aw",@nobits
	.sectionflags	@""
	.align	16
.nv.shared._ZN10layer_norm22ln_bwd_finalize_kernelINS_22Kernel_traits_finalizeILj3072E13__nv_bfloat16S2_fS2_fjLb0ELj1024ELj4ENS_18Kernel_traits_baseILj3072ES2_S2_fS2_fjLj1024EEEEELb0ELb0EEEvNS_9BwdParamsE:
	.zero		9472


//--------------------- .nv.shared._ZN10layer_norm13ln_bwd_kernelINS_13Kernel_traitsI13__nv_bfloat16S2_fS2_fjLj3072ELj1ELj1ELj4ELj16ENS_18Kernel_traits_baseILj3072ES2_S2_fS2_fjLj128EEEEELb1ELb0ELb1ELb0EEEvNS_9BwdParamsE --------------------------
	.section	.nv.shared._ZN10layer_norm13ln_bwd_kernelINS_13Kernel_traitsI13__nv_bfloat16S2_fS2_fjLj3072ELj1ELj1ELj4ELj16ENS_18Kernel_traits_baseILj3072ES2_S2_fS2_fjLj128EEEEELb1ELb0ELb1ELb0EEEvNS_9BwdParamsE,"aw",@nobits
	.sectionflags	@""
	.align	16
	.zero		1024


//--------------------- .nv.shared._ZN10layer_norm22ln_bwd_finalize_kernelINS_22Kernel_traits_finalizeILj3072E13__nv_bfloat16S2_fS2_fjLb0ELj1024ELj4ENS_18Kernel_traits_baseILj3072ES2_S2_fS2_fjLj1024EEEEELb0ELb1EEEvNS_9BwdParamsE --------------------------
	.section	.nv.shared._ZN10layer_norm22ln_bwd_finalize_kernelINS_22Kernel_traits_finalizeILj3072E13__nv_bfloat16S2_fS2_fjLb0ELj1024ELj4ENS_18Kernel_traits_baseILj3072ES2_S2_fS2_fjLj1024EEEEELb0ELb1EEEvNS_9BwdParamsE,"aw",@nobits
	.sectionflags	@""
	.align	16
.nv.shared._ZN10layer_norm22ln_bwd_finalize_kernelINS_22Kernel_traits_finalizeILj3072E13__nv_bfloat16S2_fS2_fjLb0ELj1024ELj4ENS_18Kernel_traits_baseILj3072ES2_S2_fS2_fjLj1024EEEEELb0ELb1EEEvNS_9BwdParamsE:
	.zero		9472


//--------------------- .nv.shared._ZN10layer_norm13ln_bwd_kernelINS_13Kernel_traitsI13__nv_bfloat16S2_fS2_fjLj3072ELj1ELj1ELj4ELj16ENS_18Kernel_traits_baseILj3072ES2_S2_fS2_fjLj128EEEEELb1ELb0ELb1ELb1EEEvNS_9BwdParamsE --------------------------
	.section	.nv.shared._ZN10layer_norm13ln_bwd_kernelINS_13Kernel_traitsI13__nv_bfloat16S2_fS2_fjLj3072ELj1ELj1ELj4ELj16ENS_18Kernel_traits_baseILj3072ES2_S2_fS2_fjLj128EEEEELb1ELb0ELb1ELb1EEEvNS_9BwdParamsE,"aw",@nobits
	.sectionflags	@""
	.align	16
	.zero		1024


//--------------------- .nv.shared._ZN10layer_norm13ln_bwd_kernelINS_13Kernel_traitsI13__nv_bfloat16S2_fS2_fjLj3072ELj1ELj1ELj4ELj16ENS_18Kernel_traits_baseILj3072ES2_S2_fS2_fjLj128EEEEELb1ELb1ELb0ELb0EEEvNS_9BwdParamsE --------------------------
	.section	.nv.shared._ZN10layer_norm13ln_bwd_kernelINS_13Kernel_traitsI13__nv_bfloat16S2_fS2_fjLj3072ELj1ELj1ELj4ELj16ENS_18Kernel_traits_baseILj3072ES2_S2_fS2_fjLj128EEEEELb1ELb1ELb0ELb0EEEvNS_9BwdParamsE,"aw",@nobits
	.sectionflags	@""
	.align	16
	.zero		1024


//--------------------- .nv.shared._ZN10layer_norm13ln_bwd_kernelINS_13Kernel_traitsI13__nv_bfloat16S2_fS2_fjLj3072ELj1ELj1ELj4ELj16ENS_18Kernel_traits_baseILj3072ES2_S2_fS2_fjLj128EEEEELb1ELb1ELb0ELb1EEEvNS_9BwdParamsE --------------------------
	.section	.nv.shared._ZN10layer_norm13ln_bwd_kernelINS_13Kernel_traitsI13__nv_bfloat16S2_fS2_fjLj3072ELj1ELj1ELj4ELj16ENS_18Kernel_traits_baseILj3072ES2_S2_fS2_fjLj128EEEEELb1ELb1ELb0ELb1EEEvNS_9BwdParamsE,"aw",@nobits
	.sectionflags	@""
	.align	16
	.zero		1024


//--------------------- .nv.shared._ZN10layer_norm22ln_bwd_finalize_kernelINS_22Kernel_traits_finalizeILj3072E13__nv_bfloat16S2_fS2_fjLb1ELj1024ELj4ENS_18Kernel_traits_baseILj3072ES2_S2_fS2_fjLj1024EEEEELb1ELb0EEEvNS_9BwdParamsE --------------------------
	.section	.nv.shared._ZN10layer_norm22ln_bwd_finalize_kernelINS_22Kernel_traits_finalizeILj3072E13__nv_bfloat16S2_fS2_fjLb1ELj1024ELj4ENS_18Kernel_traits_baseILj3072ES2_S2_fS2_fjLj1024EEEEELb1ELb0EEEvNS_9BwdParamsE,"aw",@nobits
	.sectionflags	@""
	.align	16
.nv.shared._ZN10layer_norm22ln_bwd_finalize_kernelINS_22Kernel_traits_finalizeILj3072E13__nv_bfloat16S2_fS2_fjLb1ELj1024ELj4ENS_18Kernel_traits_baseILj3072ES2_S2_fS2_fjLj1024EEEEELb1ELb0EEEvNS_9BwdParamsE:
	.zero		13696


//--------------------- .nv.shared._ZN10layer_norm13ln_bwd_kernelINS_13Kernel_traitsI13__nv_bfloat16S2_fS2_fjLj3072ELj1ELj1ELj4ELj16ENS_18Kernel_traits_baseILj3072ES2_S2_fS2_fjLj128EEEEELb1ELb1ELb1ELb0EEEvNS_9BwdParamsE --------------------------
	.section	.nv.shared._ZN10layer_norm13ln_bwd_kernelINS_13Kernel_traitsI13__nv_bfloat16S2_fS2_fjLj3072ELj1ELj1ELj4ELj16ENS_18Kernel_traits_baseILj3072ES2_S2_fS2_fjLj128EEEEELb1ELb1ELb1ELb0EEEvNS_9BwdParamsE,"aw",@nobits
	.sectionflags	@""
	.align	16
	.zero		1024


//--------------------- .nv.shared._ZN10layer_norm22ln_bwd_finalize_kernelINS_22Kernel_traits_finalizeILj3072E13__nv_bfloat16S2_fS2_fjLb1ELj1024ELj4ENS_18Kernel_traits_baseILj3072ES2_S2_fS2_fjLj1024EEEEELb1ELb1EEEvNS_9BwdParamsE --------------------------
	.section	.nv.shared._ZN10layer_norm22ln_bwd_finalize_kernelINS_22Kernel_traits_finalizeILj3072E13__nv_bfloat16S2_fS2_fjLb1ELj1024ELj4ENS_18Kernel_traits_baseILj3072ES2_S2_fS2_fjLj1024EEEEELb1ELb1EEEvNS_9BwdParamsE,"aw",@nobits
	.sectionflags	@""
	.align	16
.nv.shared._ZN10layer_norm22ln_bwd_finalize_kernelINS_22Kernel_traits_finalizeILj3072E13__nv_bfloat16S2_fS2_fjLb1ELj1024ELj4ENS_18Kernel_traits_baseILj3072ES2_S2_fS2_fjLj1024EEEEELb1ELb1EEEvNS_9BwdParamsE:
	.zero		13696


//--------------------- .nv.shared._ZN10layer_norm13ln_bwd_kernelINS_13Kernel_traitsI13__nv_bfloat16S2_fS2_fjLj3072ELj1ELj1ELj4ELj16ENS_18Kernel_traits_baseILj3072ES2_S2_fS2_fjLj128EEEEELb1ELb1ELb1ELb1EEEvNS_9BwdParamsE --------------------------
	.section	.nv.shared._ZN10layer_norm13ln_bwd_kernelINS_13Kernel_traitsI13__nv_bfloat16S2_fS2_fjLj3072ELj1ELj1ELj4ELj16ENS_18Kernel_traits_baseILj3072ES2_S2_fS2_fjLj128EEEEELb1ELb1ELb1ELb1EEEvNS_9BwdParamsE,"aw",@nobits
	.sectionflags	@""
	.align	16
	.zero		1024


//--------------------- .nv.shared._ZN10layer_norm13ln_bwd_kernelINS_13Kernel_traitsIf13__nv_bfloat16fS2_fjLj3072ELj1ELj1ELj4ELj16ENS_18Kernel_traits_baseILj3072EfS2_fS2_fjLj128EEEEELb0ELb0ELb0ELb0EEEvNS_9BwdParamsE --------------------------
	.section	.nv.shared._ZN10layer_norm13ln_bwd_kernelINS_13Kernel_traitsIf13__nv_bfloat16fS2_fjLj3072ELj1ELj1ELj4ELj16ENS_18Kernel_traits_baseILj3072EfS2_fS2_fjLj128EEEEELb0ELb0ELb0ELb0EEEvNS_9BwdParamsE,"aw",@nobits
	.sectionflags	@""
	.align	16
	.zero		1024


//--------------------- .nv.shared._ZN10layer_norm13ln_bwd_kernelINS_13Kernel_traitsIf13__nv_bfloat16fS2_fjLj3072ELj1ELj1ELj4ELj16ENS_18Kernel_traits_baseILj3072EfS2_fS2_fjLj128EEEEELb0ELb0ELb0ELb1EEEvNS_9BwdParamsE --------------------------
	.section	.nv.shared._ZN10layer_norm13ln_bwd_kernelINS_13Kernel_traitsIf13__nv_bfloat16fS2_fjLj3072ELj1ELj1ELj4ELj16ENS_18Kernel_traits_baseILj3072EfS2_fS2_fjLj128EEEEELb0ELb0ELb0ELb1EEEvNS_9BwdParamsE,"aw",@nobits
	.sectionflags	@""
	.align	16
	.zero		1024


//--------------------- .nv.shared._ZN10layer_norm13ln_bwd_kernelINS_13Kernel_traitsIf13__nv_bfloat16fS2_fjLj3072ELj1ELj1ELj4ELj16ENS_18Kernel_traits_baseILj3072EfS2_fS2_fjLj128EEEEELb0ELb0ELb1ELb0EEEvNS_9BwdParamsE --------------------------
	.section	.nv.shared._ZN10layer_norm13ln_bwd_kernelINS_13Kernel_traitsIf13__nv_bfloat16fS2_fjLj3072ELj1ELj1ELj4ELj16ENS_18Kernel_traits_baseILj3072EfS2_fS2_fjLj128EEEEELb0ELb0ELb1ELb0EEEvNS_9BwdParamsE,"aw",@nobits
	.sectionflags	@""
	.align	16
	.zero		1024


//--------------------- .nv.shared._ZN10layer_norm13ln_bwd_kernelINS_13Kernel_traitsIf13__nv_bfloat16fS2_fjLj3072ELj1ELj1ELj4ELj16ENS_18Kernel_traits_baseILj3072EfS2_fS2_fjLj128EEEEELb0ELb0ELb1ELb1EEEvNS_9BwdParamsE --------------------------
	.section	.nv.shared._ZN10layer_norm13ln_bwd_kernelINS_13Kernel_traitsIf13__nv_bfloat16fS2_fjLj3072ELj1ELj1ELj4ELj16ENS_18Kernel_traits_baseILj3072EfS2_fS2_fjLj128EEEEELb0ELb0ELb1ELb1EEEvNS_9BwdParamsE,"aw",@nobits
	.sectionflags	@""
	.align	16
	.zero		1024


//--------------------- .nv.shared._ZN10layer_norm13ln_bwd_kernelINS_13Kernel_traitsIf13__nv_bfloat16fS2_fjLj3072ELj1ELj1ELj4ELj16ENS_18Kernel_traits_baseILj3072EfS2_fS2_fjLj128EEEEELb0ELb1ELb0ELb0EEEvNS_9BwdParamsE --------------------------
	.section	.nv.shared._ZN10layer_norm13ln_bwd_kernelINS_13Kernel_traitsIf13__nv_bfloat16fS2_fjLj3072ELj1ELj1ELj4ELj16ENS_18Kernel_traits_baseILj3072EfS2_fS2_fjLj128EEEEELb0ELb1ELb0ELb0EEEvNS_9BwdParamsE,"aw",@nobits
	.sectionflags	@""
	.align	16
	.zero		1024


//--------------------- .nv.shared._ZN10layer_norm13ln_bwd_kernelINS_13Kernel_traitsIf13__nv_bfloat16fS2_fjLj3072ELj1ELj1ELj4ELj16ENS_18Kernel_traits_baseILj3072EfS2_fS2_fjLj128EEEEELb0ELb1ELb0ELb1EEEvNS_9BwdParamsE --------------------------
	.section	.nv.shared._ZN10layer_norm13ln_bwd_kernelINS_13Kernel_traitsIf13__nv_bfloat16fS2_fjLj3072ELj1ELj1ELj4ELj16ENS_18Kernel_traits_baseILj3072EfS2_fS2_fjLj128EEEEELb0ELb1ELb0ELb1EEEvNS_9BwdParamsE,"aw",@nobits
	.sectionflags	@""
	.align	16
	.zero		1024


//--------------------- .nv.shared._ZN10layer_norm13ln_bwd_kernelINS_13Kernel_traitsIf13__nv_bfloat16fS2_fjLj3072ELj1ELj1ELj4ELj16ENS_18Kernel_traits_baseILj3072EfS2_fS2_fjLj128EEEEELb0ELb1ELb1ELb0EEEvNS_9BwdParamsE --------------------------
	.section	.nv.shared._ZN10layer_norm13ln_bwd_kernelINS_13Kernel_traitsIf13__nv_bfloat16fS2_fjLj3072ELj1ELj1ELj4ELj16ENS_18Kernel_traits_baseILj3072EfS2_fS2_fjLj128EEEEELb0ELb1ELb1ELb0EEEvNS_9BwdParamsE,"aw",@nobits
	.sectionflags	@""
	.align	16
	.zero		1024


//--------------------- .nv.shared._ZN10layer_norm13ln_bwd_kernelINS_13Kernel_traitsIf13__nv_bfloat16fS2_fjLj3072ELj1ELj1ELj4ELj16ENS_18Kernel_traits_baseILj3072EfS2_fS2_fjLj128EEEEELb0ELb1ELb1ELb1EEEvNS_9BwdParamsE --------------------------
	.section	.nv.shared._ZN10layer_norm13ln_bwd_kernelINS_13Kernel_traitsIf13__nv_bfloat16fS2_fjLj3072ELj1ELj1ELj4ELj16ENS_18Kernel_traits_baseILj3072EfS2_fS2_fjLj128EEEEELb0ELb1ELb1ELb1EEEvNS_9BwdParamsE,"aw",@nobits
	.sectionflags	@""
	.align	16
	.zero		1024


//--------------------- .nv.shared._ZN10layer_norm13ln_bwd_kernelINS_13Kernel_traitsIf13__nv_bfloat16fS2_fjLj3072ELj1ELj1ELj4ELj16ENS_18Kernel_traits_baseILj3072EfS2_fS2_fjLj128EEEEELb1ELb0ELb0ELb0EEEvNS_9BwdParamsE --------------------------
	.section	.nv.shared._ZN10layer_norm13ln_bwd_kernelINS_13Kernel_traitsIf13__nv_bfloat16fS2_fjLj3072ELj1ELj1ELj4ELj16ENS_18Kernel_traits_baseILj3072EfS2_fS2_fjLj128EEEEELb1ELb0ELb0ELb0EEEvNS_9BwdParamsE,"aw",@nobits
	.sectionflags	@""
	.align	16
	.zero		1024


//--------------------- .nv.shared._ZN10layer_norm13ln_bwd_kernelINS_13Kernel_traitsIf13__nv_bfloat16fS2_fjLj3072ELj1ELj1ELj4ELj16ENS_18Kernel_traits_baseILj3072EfS2_fS2_fjLj128EEEEELb1ELb0ELb0ELb1EEEvNS_9BwdParamsE --------------------------
	.section	.nv.shared._ZN10layer_norm13ln_bwd_kernelINS_13Kernel_traitsIf13__nv_bfloat16fS2_fjLj3072ELj1ELj1ELj4ELj16ENS_18Kernel_traits_baseILj3072EfS2_fS2_fjLj128EEEEELb1ELb0ELb0ELb1EEEvNS_9BwdParamsE,"aw",@nobits
	.sectionflags	@""
	.align	16
	.zero		1024


//--------------------- .nv.shared._ZN10layer_norm22ln_bwd_finalize_kernelINS_22Kernel_traits_finalizeILj3072Ef13__nv_bfloat16fS2_fjLb0ELj1024ELj4ENS_18Kernel_traits_baseILj3072EfS2_fS2_fjLj1024EEEEELb0ELb0EEEvNS_9BwdParamsE --------------------------
	.section	.nv.shared._ZN10layer_norm22ln_bwd_finalize_kernelINS_22Kernel_traits_finalizeILj3072Ef13__nv_bfloat16fS2_fjLb0ELj1024ELj4ENS_18Kernel_traits_baseILj3072EfS2_fS2_fjLj1024EEEEELb0ELb0EEEvNS_9BwdParamsE,"aw",@nobits
	.sectionflags	@""
	.align	16
.nv.shared._ZN10layer_norm22ln_bwd_finalize_kernelINS_22Kernel_traits_finalizeILj3072Ef13__nv_bfloat16fS2_fjLb0ELj1024ELj4ENS_18Kernel_traits_baseILj3072EfS2_fS2_fjLj1024EEEEELb0ELb0EEEvNS_9BwdParamsE:
	.zero		9472


//--------------------- .nv.shared._ZN10layer_norm13ln_bwd_kernelINS_13Kernel_traitsIf13__nv_bfloat16fS2_fjLj3072ELj1ELj1ELj4ELj16ENS_18Kernel_traits_baseILj3072EfS2_fS2_fjLj128EEEEELb1ELb0ELb1ELb0EEEvNS_9BwdParamsE --------------------------
	.section	.nv.shared._ZN10layer_norm13ln_bwd_kernelINS_13Kernel_traitsIf13__nv_bfloat16fS2_fjLj3072ELj1ELj1ELj4ELj16ENS_18Kernel_traits_baseILj3072EfS2_fS2_fjLj128EEEEELb1ELb0ELb1ELb0EEEvNS_9BwdParamsE,"aw",@nobits
	.sectionflags	@""
	.align	16
	.zero		1024


//--------------------- .nv.shared._ZN10layer_norm22ln_bwd_finalize_kernelINS_22Kernel_traits_finalizeILj3072Ef13__nv_bfloat16fS2_fjLb0ELj1024ELj4ENS_18Kernel_traits_baseILj3072EfS2_fS2_fjLj1024EEEEELb0ELb1EEEvNS_9BwdParamsE --------------------------
	.section	.nv.shared._ZN10layer_norm22ln_bwd_finalize_kernelINS_22Kernel_traits_finalizeILj3072Ef13__nv_bfloat16fS2_fjLb0ELj1024ELj4ENS_18Kernel_traits_baseILj3072EfS2_fS2_fjLj1024EEEEELb0ELb1EEEvNS_9BwdParamsE,"aw",@nobits
	.sectionflags	@""
	.align	16
.nv.shared._ZN10layer_norm22ln_bwd_finalize_kernelINS_22Kernel_traits_finalizeILj3072Ef13__nv_bfloat16fS2_fjLb0ELj1024ELj4ENS_18Kernel_traits_baseILj3072EfS2_fS2_fjLj1024EEEEELb0ELb1EEEvNS_9BwdParamsE:
	.zero		9472


//--------------------- .nv.shared._ZN10layer_norm13ln_bwd_kernelINS_13Kernel_traitsIf13__nv_bfloat16fS2_fjLj3072ELj1ELj1ELj4ELj16ENS_18Kernel_traits_baseILj3072EfS2_fS2_fjLj128EEEEELb1ELb0ELb1ELb1EEEvNS_9BwdParamsE --------------------------
	.section	.nv.shared._ZN10layer_norm13ln_bwd_kernelINS_13Kernel_traitsIf13__nv_bfloat16fS2_fjLj3072ELj1ELj1ELj4ELj16ENS_18Kernel_traits_baseILj3072EfS2_fS2_fjLj128EEEEELb1ELb0ELb1ELb1EEEvNS_9BwdParamsE,"aw",@nobits
	.sectionflags	@""
	.align	16
	.zero		1024


//--------------------- .nv.shared._ZN10layer_norm13ln_bwd_kernelINS_13Kernel_traitsIf13__nv_bfloat16fS2_fjLj3072ELj1ELj1ELj4ELj16ENS_18Kernel_traits_baseILj3072EfS2_fS2_fjLj128EEEEELb1ELb1ELb0ELb0EEEvNS_9BwdParamsE --------------------------
	.section	.nv.shared._ZN10layer_norm13ln_bwd_kernelINS_13Kernel_traitsIf13__nv_bfloat16fS2_fjLj3072ELj1ELj1ELj4ELj16ENS_18Kernel_traits_baseILj3072EfS2_fS2_fjLj128EEEEELb1ELb1ELb0ELb0EEEvNS_9BwdParamsE,"aw",@nobits
	.sectionflags	@""
	.align	16
	.zero		1024


//--------------------- .nv.shared._ZN10layer_norm13ln_bwd_kernelINS_13Kernel_traitsIf13__nv_bfloat16fS2_fjLj3072ELj1ELj1ELj4ELj16ENS_18Kernel_traits_baseILj3072EfS2_fS2_fjLj128EEEEELb1ELb1ELb0ELb1EEEvNS_9BwdParamsE --------------------------
	.section	.nv.shared._ZN10layer_norm13ln_bwd_kernelINS_13Kernel_traitsIf13__nv_bfloat16fS2_fjLj3072ELj1ELj1ELj4ELj16ENS_18Kernel_traits_baseILj3072EfS2_fS2_fjLj128EEEEELb1ELb1ELb0ELb1EEEvNS_9BwdParamsE,"aw",@nobits
	.sectionflags	@""
	.align	16
	.zero		1024


//--------------------- .nv.shared._ZN10layer_norm22ln_bwd_finalize_kernelINS_22Kernel_traits_finalizeILj3072Ef13__nv_bfloat16fS2_fjLb1ELj1024ELj4ENS_18Kernel_traits_baseILj3072EfS2_fS2_fjLj1024EEEEELb1ELb0EEEvNS_9BwdParamsE --------------------------
	.section	.nv.shared._ZN10layer_norm22ln_bwd_finalize_kernelINS_22Kernel_traits_finalizeILj3072Ef13__nv_bfloat16fS2_fjLb1ELj1024ELj4ENS_18Kernel_traits_baseILj3072EfS2_fS2_fjLj1024EEEEELb1ELb0EEEvNS_9BwdParamsE,"aw",@nobits
	.sectionflags	@""
	.align	16
.nv.shared._ZN10layer_norm22ln_bwd_finalize_kernelINS_22Kernel_traits_finalizeILj3072Ef13__nv_bfloat16fS2_fjLb1ELj1024ELj4ENS_18Kernel_traits_baseILj3072EfS2_fS2_fjLj1024EEEEELb1ELb0EEEvNS_9BwdParamsE:
	.zero		13696


//--------------------- .nv.shared._ZN10layer_norm13ln_bwd_kernelINS_13Kernel_traitsIf13__nv_bfloat16fS2_fjLj3072ELj1ELj1ELj4ELj16ENS_18Kernel_traits_baseILj3072EfS2_fS2_fjLj128EEEEELb1ELb1ELb1ELb0EEEvNS_9BwdParamsE --------------------------
	.section	.nv.shared._ZN10layer_norm13ln_bwd_kernelINS_13Kernel_traitsIf13__nv_bfloat16fS2_fjLj3072ELj1ELj1ELj4ELj16ENS_18Kernel_traits_baseILj3072EfS2_fS2_fjLj128EEEEELb1ELb1ELb1ELb0EEEvNS_9BwdParamsE,"aw",@nobits
	.sectionflags	@""
	.align	16
	.zero		1024


//--------------------- .nv.shared._ZN10layer_norm22ln_bwd_finalize_kernelINS_22Kernel_traits_finalizeILj3072Ef13__nv_bfloat16fS2_fjLb1ELj1024ELj4ENS_18Kernel_traits_baseILj3072EfS2_fS2_fjLj1024EEEEELb1ELb1EEEvNS_9BwdParamsE --------------------------
	.section	.nv.shared._ZN10layer_norm22ln_bwd_finalize_kernelINS_22Kernel_traits_finalizeILj3072Ef13__nv_bfloat16fS2_fjLb1ELj1024ELj4ENS_18Kernel_traits_baseILj3072EfS2_fS2_fjLj1024EEEEELb1ELb1EEEvNS_9BwdParamsE,"aw",@nobits
	.sectionflags	@""
	.align	16
.nv.shared._ZN10layer_norm22ln_bwd_finalize_kernelINS_22Kernel_traits_finalizeILj3072Ef13__nv_bfloat16fS2_fjLb1ELj1024ELj4ENS_18Kernel_traits_baseILj3072EfS2_fS2_fjLj1024EEEEELb1ELb1EEEvNS_9BwdParamsE:
	.zero		13696


//--------------------- .nv.shared._ZN10layer_norm13ln_bwd_kernelINS_13Kernel_traitsIf13__nv_bfloat16fS2_fjLj3072ELj1ELj1ELj4ELj16ENS_18Kernel_traits_baseILj3072EfS2_fS2_fjLj128EEEEELb1ELb1ELb1ELb1EEEvNS_9BwdParamsE --------------------------
	.section	.nv.shared._ZN10layer_norm13ln_bwd_kernelINS_13Kernel_traitsIf13__nv_bfloat16fS2_fjLj3072ELj1ELj1ELj4ELj16ENS_18Kernel_traits_baseILj3072EfS2_fS2_fjLj128EEEEELb1ELb1ELb1ELb1EEEvNS_9BwdParamsE,"aw",@nobits
	.sectionflags	@""
	.align	16
	.zero		1024


//--------------------- .nv.shared._ZN10layer_norm13ln_bwd_kernelINS_13Kernel_traitsIf6__halfS2_S2_fjLj3072ELj1ELj1ELj4ELj16ENS_18Kernel_traits_baseILj3072EfS2_S2_S2_fjLj128EEEEELb0ELb0ELb0ELb0EEEvNS_9BwdParamsE --------------------------
	.section	.nv.shared._ZN10layer_norm13ln_bwd_kernelINS_13Kernel_traitsIf6__halfS2_S2_fjLj3072ELj1ELj1ELj4ELj16ENS_18Kernel_traits_baseILj3072EfS2_S2_S2_fjLj128EEEEELb0ELb0ELb0ELb0EEEvNS_9BwdParamsE,"aw",@nobits
	.sectionflags	@""
	.align	16
	.zero		1024


//--------------------- .nv.shared._ZN10layer_norm13ln_bwd_kernelINS_13Kernel_traitsIf6__halfS2_S2_fjLj3072ELj1ELj1ELj4ELj16ENS_18Kernel_traits_baseILj3072EfS2_S2_S2_fjLj128EEEEELb0ELb0ELb0ELb1EEEvNS_9BwdParamsE --------------------------
	.section	.nv.shared._ZN10layer_norm13ln_bwd_kernelINS_13Kernel_traitsIf6__halfS2_S2_fjLj3072ELj1ELj1ELj4ELj16ENS_18Kernel_traits_baseILj3072EfS2_S2_S2_fjLj128EEEEELb0ELb0ELb0ELb1EEEvNS_9BwdParamsE,"aw",@nobits
	.sectionflags	@""
	.align	16
	.zero		1024


//--------------------- .nv.shared._ZN10layer_norm13ln_bwd_kernelINS_13Kernel_traitsIf6__halfS2_S2_fjLj3072ELj1ELj1ELj4ELj16ENS_18Kernel_traits_baseILj3072EfS2_S2_S2_fjLj128EEEEELb0ELb0ELb1ELb0EEEvNS_9BwdParamsE --------------------------
	.section	.nv.shared._ZN10layer_norm13ln_bwd_kernelINS_13Kernel_traitsIf6__halfS2_S2_fjLj3072ELj1ELj1ELj4ELj16ENS_18Kernel_traits_baseILj3072EfS2_S2_S2_fjLj128EEEEELb0ELb0ELb1ELb0EEEvNS_9BwdParamsE,"aw",@nobits
	.sectionflags	@""
	.align	16
	.zero		1024


//--------------------- .nv.shared._ZN10layer_norm13ln_bwd_kernelINS_13Kernel_traitsIf6__halfS2_S2_fjLj3072ELj1ELj1ELj4ELj16ENS_18Kernel_traits_baseILj3072EfS2_S2_S2_fjLj128EEEEELb0ELb0ELb1ELb1EEEvNS_9BwdParamsE --------------------------
	.section	.nv.shared._ZN10layer_norm13ln_bwd_kernelINS_13Kernel_traitsIf6__halfS2_S2_fjLj3072ELj1ELj1ELj4ELj16ENS_18Kernel_traits_baseILj3072EfS2_S2_S2_fjLj128EEEEELb0ELb0ELb1ELb1EEEvNS_9BwdParamsE,"aw",@nobits
	.sectionflags	@""
	.align	16
	.zero		1024


//--------------------- .nv.shared._ZN10layer_norm13ln_bwd_kernelINS_13Kernel_traitsIf6__halfS2_S2_fjLj3072ELj1ELj1ELj4ELj16ENS_18Kernel_traits_baseILj3072EfS2_S2_S2_fjLj128EEEEELb0ELb1ELb0ELb0EEEvNS_9BwdParamsE --------------------------
	.section	.nv.shared._ZN10layer_norm13ln_bwd_kernelINS_13Kernel_traitsIf6__halfS2_S2_fjLj3072ELj1ELj1ELj4ELj16ENS_18Kernel_traits_baseILj3072EfS2_S2_S2_fjLj128EEEEELb0ELb1ELb0ELb0EEEvNS_9BwdParamsE,"aw",@nobits
	.sectionflags	@""
	.align	16
	.zero		1024


//--------------------- .nv.shared._ZN10layer_norm13ln_bwd_kernelINS_13Kernel_traitsIf6__halfS2_S2_fjLj3072ELj1ELj1ELj4ELj16ENS_18Kernel_traits_baseILj3072EfS2_S2_S2_fjLj128EEEEELb0ELb1ELb0ELb1EEEvNS_9BwdParamsE --------------------------
	.section	.nv.shared._ZN10layer_norm13ln_bwd_kernelINS_13Kernel_traitsIf6__halfS2_S2_fjLj3072ELj1ELj1ELj4ELj16ENS_18Kernel_traits_baseILj3072EfS2_S2_S2_fjLj128EEEEELb0ELb1ELb0ELb1EEEvNS_9BwdParamsE,"aw",@nobits
	.sectionflags	@""
	.align	16
	.zero		1024


//--------------------- .nv.shared._ZN10layer_norm13ln_bwd_kernelINS_13Kernel_traitsIf6__halfS2_S2_fjLj3072ELj1ELj1ELj4ELj16ENS_18Kernel_traits_baseILj3072EfS2_S2_S2_fjLj128EEEEELb0ELb1ELb1ELb0EEEvNS_9BwdParamsE --------------------------
	.section	.nv.shared._ZN10layer_norm13ln_bwd_kernelINS_13Kernel_traitsIf6__halfS2_S2_fjLj3072ELj1ELj1ELj4ELj16ENS_18Kernel_traits_baseILj3072EfS2_S2_S2_fjLj128EEEEELb0ELb1ELb1ELb0EEEvNS_9BwdParamsE,"aw",@nobits
	.sectionflags	@""
	.align	16
	.zero		1024


//--------------------- .nv.shared._ZN10layer_norm13ln_bwd_kernelINS_13Kernel_traitsIf6__halfS2_S2_fjLj3072ELj1ELj1ELj4ELj16ENS_18Kernel_traits_baseILj3072EfS2_S2_S2_fjLj128EEEEELb0ELb1ELb1ELb1EEEvNS_9BwdParamsE --------------------------
	.section	.nv.shared._ZN10layer_norm13ln_bwd_kernelINS_13Kernel_traitsIf6__halfS2_S2_fjLj3072ELj1ELj1ELj4ELj16ENS_18Kernel_traits_baseILj3072EfS2_S2_S2_fjLj128EEEEELb0ELb1ELb1ELb1EEEvNS_9BwdParamsE,"aw",@nobits
	.sectionflags	@""
	.align	16
	.zero		1024


//--------------------- .nv.shared._ZN10layer_norm13ln_bwd_kernelINS_13Kernel_traitsIf6__halfS2_S2_fjLj3072ELj1ELj1ELj4ELj16ENS_18Kernel_traits_baseILj3072EfS2_S2_S2_fjLj128EEEEELb1ELb0ELb0ELb0EEEvNS_9BwdParamsE --------------------------
	.section	.nv.shared._ZN10layer_norm13ln_bwd_kernelINS_13Kernel_traitsIf6__halfS2_S2_fjLj3072ELj1ELj1ELj4ELj16ENS_18Kernel_traits_baseILj3072EfS2_S2_S2_fjLj128EEEEELb1ELb0ELb0ELb0EEEvNS_9BwdParamsE,"aw",@nobits
	.sectionflags	@""
	.align	16
	.zero		1024


//--------------------- .nv.shared._ZN10layer_norm13ln_bwd_kernelINS_13Kernel_traitsIf6__halfS2_S2_fjLj3072ELj1ELj1ELj4ELj16ENS_18Kernel_traits_baseILj3072EfS2_S2_S2_fjLj128EEEEELb1ELb0ELb0ELb1EEEvNS_9BwdParamsE --------------------------
	.section	.nv.shared._ZN10layer_norm13ln_bwd_kernelINS_13Kernel_traitsIf6__halfS2_S2_fjLj3072ELj1ELj1ELj4ELj16ENS_18Kernel_traits_baseILj3072EfS2_S2_S2_fjLj128EEEEELb1ELb0ELb0ELb1EEEvNS_9BwdParamsE,"aw",@nobits
	.sectionflags	@""
	.align	16
	.zero		1024


//--------------------- .nv.shared._ZN10layer_norm22ln_bwd_finalize_kernelINS_22Kernel_traits_finalizeILj3072Ef6__halfS2_S2_fjLb0ELj1024ELj4ENS_18Kernel_traits_baseILj3072EfS2_S2_S2_fjLj1024EEEEELb0ELb0EEEvNS_9BwdParamsE --------------------------
	.section	.nv.shared._ZN10layer_norm22ln_bwd_finalize_kernelINS_22Kernel_traits_finalizeILj3072Ef6__halfS2_S2_fjLb0ELj1024ELj4ENS_18Kernel_traits_baseILj3072EfS2_S2_S2_fjLj1024EEEEELb0ELb0EEEvNS_9BwdParamsE,"aw",@nobits
	.sectionflags	@""
	.align	16
.nv.shared._ZN10layer_norm22ln_bwd_finalize_kernelINS_22Kernel_traits_finalizeILj3072Ef6__halfS2_S2_fjLb0ELj1024ELj4ENS_18Kernel_traits_baseILj3072EfS2_S2_S2_fjLj1024EEEEELb0ELb0EEEvNS_9BwdParamsE:
	.zero		9472


//--------------------- .nv.shared._ZN10layer_norm13ln_bwd_kernelINS_13Kernel_traitsIf6__halfS2_S2_fjLj3072ELj1ELj1ELj4ELj16ENS_18Kernel_traits_baseILj3072EfS2_S2_S2_fjLj128EEEEELb1ELb0ELb1ELb0EEEvNS_9BwdParamsE --------------------------
	.section	.nv.shared._ZN10layer_norm13ln_bwd_kernelINS_13Kernel_traitsIf6__halfS2_S2_fjLj3072ELj1ELj1ELj4ELj16ENS_18Kernel_traits_baseILj3072EfS2_S2_S2_fjLj128EEEEELb1ELb0ELb1ELb0EEEvNS_9BwdParamsE,"aw",@nobits
	.sectionflags	@""
	.align	16
	.zero		1024


//--------------------- .nv.shared._ZN10layer_norm22ln_bwd_finalize_kernelINS_22Kernel_traits_finalizeILj3072Ef6__halfS2_S2_fjLb0ELj1024ELj4ENS_18Kernel_traits_baseILj3072EfS2_S2_S2_fjLj1024EEEEELb0ELb1EEEvNS_9BwdParamsE --------------------------
	.section	.nv.shared._ZN10layer_norm22ln_bwd_finalize_kernelINS_22Kernel_traits_finalizeILj3072Ef6__halfS2_S2_fjLb0ELj1024ELj4ENS_18Kernel_traits_baseILj3072EfS2_S2_S2_fjLj1024EEEEELb0ELb1EEEvNS_9BwdParamsE,"aw",@nobits
	.sectionflags	@""
	.align	16
.nv.shared._ZN10layer_norm22ln_bwd_finalize_kernelINS_22Kernel_traits_finalizeILj3072Ef6__halfS2_S2_fjLb0ELj1024ELj4ENS_18Kernel_traits_baseILj3072EfS2_S2_S2_fjLj1024EEEEELb0ELb1EEEvNS_9BwdParamsE:
	.zero		9472


//--------------------- .nv.shared._ZN10layer_norm13ln_bwd_kernelINS_13Kernel_traitsIf6__halfS2_S2_fjLj3072ELj1ELj1ELj4ELj16ENS_18Kernel_traits_baseILj3072EfS2_S2_S2_fjLj128EEEEELb1ELb0ELb1ELb1EEEvNS_9BwdParamsE --------------------------
	.section	.nv.shared._ZN10layer_norm13ln_bwd_kernelINS_13Kernel_traitsIf6__halfS2_S2_fjLj3072ELj1ELj1ELj4ELj16ENS_18Kernel_traits_baseILj3072EfS2_S2_S2_fjLj128EEEEELb1ELb0ELb1ELb1EEEvNS_9BwdParamsE,"aw",@nobits
	.sectionflags	@""
	.align	16
	.zero		1024


//--------------------- .nv.shared._ZN10layer_norm13ln_bwd_kernelINS_13Kernel_traitsIf6__halfS2_S2_fjLj3072ELj1ELj1ELj4ELj16ENS_18Kernel_traits_baseILj3072EfS2_S2_S2_fjLj128EEEEELb1ELb1ELb0ELb0EEEvNS_9BwdParamsE --------------------------
	.section	.nv.shared._ZN10layer_norm13ln_bwd_kernelINS_13Kernel_traitsIf6__halfS2_S2_fjLj3072ELj1ELj1ELj4ELj16ENS_18Kernel_traits_baseILj3072EfS2_S2_S2_fjLj128EEEEELb1ELb1ELb0ELb0EEEvNS_9BwdParamsE,"aw",@nobits
	.sectionflags	@""
	.align	16
	.zero		1024


//--------------------- .nv.shared._ZN10layer_norm13ln_bwd_kernelINS_13Kernel_traitsIf6__halfS2_S2_fjLj3072ELj1ELj1ELj4ELj16ENS_18Kernel_traits_baseILj3072EfS2_S2_S2_fjLj128EEEEELb1ELb1ELb0ELb1EEEvNS_9BwdParamsE --------------------------
	.section	.nv.shared._ZN10layer_norm13ln_bwd_kernelINS_13Kernel_traitsIf6__halfS2_S2_fjLj3072ELj1ELj1ELj4ELj16ENS_18Kernel_traits_baseILj3072EfS2_S2_S2_fjLj128EEEEELb1ELb1ELb0ELb1EEEvNS_9BwdParamsE,"aw",@nobits
	.sectionflags	@""
	.align	16
	.zero		1024


//--------------------- .nv.shared._ZN10layer_norm22ln_bwd_finalize_kernelINS_22Kernel_traits_finalizeILj3072Ef6__halfS2_S2_fjLb1ELj1024ELj4ENS_18Kernel_traits_baseILj3072EfS2_S2_S2_fjLj1024EEEEELb1ELb0EEEvNS_9BwdParamsE --------------------------
	.section	.nv.shared._ZN10layer_norm22ln_bwd_finalize_kernelINS_22Kernel_traits_finalizeILj3072Ef6__halfS2_S2_fjLb1ELj1024ELj4ENS_18Kernel_traits_baseILj3072EfS2_S2_S2_fjLj1024EEEEELb1ELb0EEEvNS_9BwdParamsE,"aw",@nobits
	.sectionflags	@""
	.align	16
.nv.shared._ZN10layer_norm22ln_bwd_finalize_kernelINS_22Kernel_traits_finalizeILj3072Ef6__halfS2_S2_fjLb1ELj1024ELj4ENS_18Kernel_traits_baseILj3072EfS2_S2_S2_fjLj1024EEEEELb1ELb0EEEvNS_9BwdParamsE:
	.zero		13696


//--------------------- .nv.shared._ZN10layer_norm13ln_bwd_kernelINS_13Kernel_traitsIf6__halfS2_S2_fjLj3072ELj1ELj1ELj4ELj16ENS_18Kernel_traits_baseILj3072EfS2_S2_S2_fjLj128EEEEELb1ELb1ELb1ELb0EEEvNS_9BwdParamsE --------------------------
	.section	.nv.shared._ZN10layer_norm13ln_bwd_kernelINS_13Kernel_traitsIf6__halfS2_S2_fjLj3072ELj1ELj1ELj4ELj16ENS_18Kernel_traits_baseILj3072EfS2_S2_S2_fjLj128EEEEELb1ELb1ELb1ELb0EEEvNS_9BwdParamsE,"aw",@nobits
	.sectionflags	@""
	.align	16
	.zero		1024


//--------------------- .nv.shared._ZN10layer_norm22ln_bwd_finalize_kernelINS_22Kernel_traits_finalizeILj3072Ef6__halfS2_S2_fjLb1ELj1024ELj4ENS_18Kernel_traits_baseILj3072EfS2_S2_S2_fjLj1024EEEEELb1ELb1EEEvNS_9BwdParamsE --------------------------
	.section	.nv.shared._ZN10layer_norm22ln_bwd_finalize_kernelINS_22Kernel_traits_finalizeILj3072Ef6__halfS2_S2_fjLb1ELj1024ELj4ENS_18Kernel_traits_baseILj3072EfS2_S2_S2_fjLj1024EEEEELb1ELb1EEEvNS_9BwdParamsE,"aw",@nobits
	.sectionflags	@""
	.align	16
.nv.shared._ZN10layer_norm22ln_bwd_finalize_kernelINS_22Kernel_traits_finalizeILj3072Ef6__halfS2_S2_fjLb1ELj1024ELj4ENS_18Kernel_traits_baseILj3072EfS2_S2_S2_fjLj1024EEEEELb1ELb1EEEvNS_9BwdParamsE:
	.zero		13696


//--------------------- .nv.shared._ZN10layer_norm13ln_bwd_kernelINS_13Kernel_traitsIf6__halfS2_S2_fjLj3072ELj1ELj1ELj4ELj16ENS_18Kernel_traits_baseILj3072EfS2_S2_S2_fjLj128EEEEELb1ELb1ELb1ELb1EEEvNS_9BwdParamsE --------------------------
	.section	.nv.shared._ZN10layer_norm13ln_bwd_kernelINS_13Kernel_traitsIf6__halfS2_S2_fjLj3072ELj1ELj1ELj4ELj16ENS_18Kernel_traits_baseILj3072EfS2_S2_S2_fjLj128EEEEELb1ELb1ELb1ELb1EEEvNS_9BwdParamsE,"aw",@nobits
	.sectionflags	@""
	.align	16
	.zero		1024


//--------------------- .nv.shared._ZN10layer_norm13ln_bwd_kernelINS_13Kernel_traitsI6__halfS2_fS2_fjLj3072ELj1ELj1ELj4ELj16ENS_18Kernel_traits_baseILj3072ES2_S2_fS2_fjLj128EEEEELb0ELb0ELb0ELb0EEEvNS_9BwdParamsE --------------------------
	.section	.nv.shared._ZN10layer_norm13ln_bwd_kernelINS_13Kernel_traitsI6__halfS2_fS2_fjLj3072ELj1ELj1ELj4ELj16ENS_18Kernel_traits_baseILj3072ES2_S2_fS2_fjLj128EEEEELb0ELb0ELb0ELb0EEEvNS_9BwdParamsE,"aw",@nobits
	.sectionflags	@""
	.align	16
	.zero		1024


//--------------------- .nv.shared._ZN10layer_norm13ln_bwd_kernelINS_13Kernel_traitsI6__halfS2_fS2_fjLj3072ELj1ELj1ELj4ELj16ENS_18Kernel_traits_baseILj3072ES2_S2_fS2_fjLj128EEEEELb0ELb0ELb0ELb1EEEvNS_9BwdParamsE --------------------------
	.section	.nv.shared._ZN10layer_norm13ln_bwd_kernelINS_13Kernel_traitsI6__halfS2_fS2_fjLj3072ELj1ELj1ELj4ELj16ENS_18Kernel_traits_baseILj3072ES2_S2_fS2_fjLj128EEEEELb0ELb0ELb0ELb1EEEvNS_9BwdParamsE,"aw",@nobits
	.sectionflags	@""
	.align	16
	.zero		1024


//--------------------- .nv.shared._ZN10layer_norm13ln_bwd_kernelINS_13Kernel_traitsI6__halfS2_fS2_fjLj3072ELj1ELj1ELj4ELj16ENS_18Kernel_traits_baseILj3072ES2_S2_fS2_fjLj128EEEEELb0ELb0ELb1ELb0EEEvNS_9BwdParamsE --------------------------
	.section	.nv.shared._ZN10layer_norm13ln_bwd_kernelINS_13Kernel_traitsI6__halfS2_fS2_fjLj3072ELj1ELj1ELj4ELj16ENS_18Kernel_traits_baseILj3072ES2_S2_fS2_fjLj128EEEEELb0ELb0ELb1ELb0EEEvNS_9BwdParamsE,"aw",@nobits
	.sectionflags	@""
	.align	16
	.zero		1024


//--------------------- .nv.shared._ZN10layer_norm13ln_bwd_kernelINS_13Kernel_traitsI6__halfS2_fS2_fjLj3072ELj1ELj1ELj4ELj16ENS_18Kernel_traits_baseILj3072ES2_S2_fS2_fjLj128EEEEELb0ELb0ELb1ELb1EEEvNS_9BwdParamsE --------------------------
	.section	.nv.shared._ZN10layer_norm13ln_bwd_kernelINS_13Kernel_traitsI6__halfS2_fS2_fjLj3072ELj1ELj1ELj4ELj16ENS_18Kernel_traits_baseILj3072ES2_S2_fS2_fjLj128EEEEELb0ELb0ELb1ELb1EEEvNS_9BwdParamsE,"aw",@nobits
	.sectionflags	@""
	.align	16
	.zero		1024


//--------------------- .nv.shared._ZN10layer_norm13ln_bwd_kernelINS_13Kernel_traitsI6__halfS2_fS2_fjLj3072ELj1ELj1ELj4ELj16ENS_18Kernel_traits_baseILj3072ES2_S2_fS2_fjLj128EEEEELb0ELb1ELb0ELb0EEEvNS_9BwdParamsE --------------------------
	.section	.nv.shared._ZN10layer_norm13ln_bwd_kernelINS_13Kernel_traitsI6__halfS2_fS2_fjLj3072ELj1ELj1ELj4ELj16ENS_18Kernel_traits_baseILj3072ES2_S2_fS2_fjLj128EEEEELb0ELb1ELb0ELb0EEEvNS_9BwdParamsE,"aw",@nobits
	.sectionflags	@""
	.align	16
	.zero		1024


//--------------------- .nv.shared._ZN10layer_norm13ln_bwd_kernelINS_13Kernel_traitsI6__halfS2_fS2_fjLj3072ELj1ELj1ELj4ELj16ENS_18Kernel_traits_baseILj3072ES2_S2_fS2_fjLj128EEEEELb0ELb1ELb0ELb1EEEvNS_9BwdParamsE --------------------------
	.section	.nv.shared._ZN10layer_norm13ln_bwd_kernelINS_13Kernel_traitsI6__halfS2_fS2_fjLj3072ELj1ELj1ELj4ELj16ENS_18Kernel_traits_baseILj3072ES2_S2_fS2_fjLj128EEEEELb0ELb1ELb0ELb1EEEvNS_9BwdParamsE,"aw",@nobits
	.sectionflags	@""
	.align	16
	.zero		1024


//--------------------- .nv.shared._ZN10layer_norm13ln_bwd_kernelINS_13Kernel_traitsI6__halfS2_fS2_fjLj3072ELj1ELj1ELj4ELj16ENS_18Kernel_traits_baseILj3072ES2_S2_fS2_fjLj128EEEEELb0ELb1ELb1ELb0EEEvNS_9BwdParamsE --------------------------
	.section	.nv.shared._ZN10layer_norm13ln_bwd_kernelINS_13Kernel_traitsI6__halfS2_fS2_fjLj3072ELj1ELj1ELj4ELj16ENS_18Kernel_traits_baseILj3072ES2_S2_fS2_fjLj128EEEEELb0ELb1ELb1ELb0EEEvNS_9BwdParamsE,"aw",@nobits
	.sectionflags	@""
	.align	16
	.zero		1024


//--------------------- .nv.shared._ZN10layer_norm13ln_bwd_kernelINS_13Kernel_traitsI6__halfS2_fS2_fjLj3072ELj1ELj1ELj4ELj16ENS_18Kernel_traits_baseILj3072ES2_S2_fS2_fjLj128EEEEELb0ELb1ELb1ELb1EEEvNS_9BwdParamsE --------------------------
	.section	.nv.shared._ZN10layer_norm13ln_bwd_kernelINS_13Kernel_traitsI6__halfS2_fS2_fjLj3072ELj1ELj1ELj4ELj16ENS_18Kernel_traits_baseILj3072ES2_S2_fS2_fjLj128EEEEELb0ELb1ELb1ELb1EEEvNS_9BwdParamsE,"aw",@nobits
	.sectionflags	@""
	.align	16
	.zero		1024


//--------------------- .nv.shared._ZN10layer_norm13ln_bwd_kernelINS_13Kernel_traitsI6__halfS2_fS2_fjLj3072ELj1ELj1ELj4ELj16ENS_18Kernel_traits_baseILj3072ES2_S2_fS2_fjLj128EEEEELb1ELb0ELb0ELb0EEEvNS_9BwdParamsE --------------------------
	.section	.nv.shared._ZN10layer_norm13ln_bwd_kernelINS_13Kernel_traitsI6__halfS2_fS2_fjLj3072ELj1ELj1ELj4ELj16ENS_18Kernel_traits_baseILj3072ES2_S2_fS2_fjLj128EEEEELb1ELb0ELb0ELb0EEEvNS_9BwdParamsE,"aw",@nobits
	.sectionflags	@""
	.align	16
	.zero		1024


//--------------------- .nv.shared._ZN10layer_norm13ln_bwd_kernelINS_13Kernel_traitsI6__halfS2_fS2_fjLj3072ELj1ELj1ELj4ELj16ENS_18Kernel_traits_baseILj3072ES2_S2_fS2_fjLj128EEEEELb1ELb0ELb0ELb1EEEvNS_9BwdParamsE --------------------------
	.section	.nv.shared._ZN10layer_norm13ln_bwd_kernelINS_13Kernel_traitsI6__halfS2_fS2_fjLj3072ELj1ELj1ELj4ELj16ENS_18Kernel_traits_baseILj3072ES2_S2_fS2_fjLj128EEEEELb1ELb0ELb0ELb1EEEvNS_9BwdParamsE,"aw",@nobits
	.sectionflags	@""
	.align	16
	.zero		1024


//--------------------- .nv.shared._ZN10layer_norm22ln_bwd_finalize_kernelINS_22Kernel_traits_finalizeILj3072E6__halfS2_fS2_fjLb0ELj1024ELj4ENS_18Kernel_traits_baseILj3072ES2_S2_fS2_fjLj1024EEEEELb0ELb0EEEvNS_9BwdParamsE --------------------------
	.section	.nv.shared._ZN10layer_norm22ln_bwd_finalize_kernelINS_22Kernel_traits_finalizeILj3072E6__halfS2_fS2_fjLb0ELj1024ELj4ENS_18Kernel_traits_baseILj3072ES2_S2_fS2_fjLj1024EEEEELb0ELb0EEEvNS_9BwdParamsE,"aw",@nobits
	.sectionflags	@""
	.align	16
.nv.shared._ZN10layer_norm22ln_bwd_finalize_kernelINS_22Kernel_traits_finalizeILj3072E6__halfS2_fS2_fjLb0ELj1024ELj4ENS_18Kernel_traits_baseILj3072ES2_S2_fS2_fjLj1024EEEEELb0ELb0EEEvNS_9BwdParamsE:
	.zero		9472


//--------------------- .nv.shared._ZN10layer_norm13ln_bwd_kernelINS_13Kernel_traitsI6__halfS2_fS2_fjLj3072ELj1ELj1ELj4ELj16ENS_18Kernel_traits_baseILj3072ES2_S2_fS2_fjLj128EEEEELb1ELb0ELb1ELb0EEEvNS_9BwdParamsE --------------------------
	.section	.nv.shared._ZN10layer_norm13ln_bwd_kernelINS_13Kernel_traitsI6__halfS2_fS2_fjLj3072ELj1ELj1ELj4ELj16ENS_18Kernel_traits_baseILj3072ES2_S2_fS2_fjLj128EEEEELb1ELb0ELb1ELb0EEEvNS_9BwdParamsE,"aw",@nobits
	.sectionflags	@""
	.align	16
	.zero		1024


//--------------------- .nv.shared._ZN10layer_norm22ln_bwd_finalize_kernelINS_22Kernel_traits_finalizeILj3072E6__halfS2_fS2_fjLb0ELj1024ELj4ENS_18Kernel_traits_baseILj3072ES2_S2_fS2_fjLj1024EEEEELb0ELb1EEEvNS_9BwdParamsE --------------------------
	.section	.nv.shared._ZN10layer_norm22ln_bwd_finalize_kernelINS_22Kernel_traits_finalizeILj3072E6__halfS2_fS2_fjLb0ELj1024ELj4ENS_18Kernel_traits_baseILj3072ES2_S2_fS2_fjLj1024EEEEELb0ELb1EEEvNS_9BwdParamsE,"aw",@nobits
	.sectionflags	@""
	.align	16
.nv.shared._ZN10layer_norm22ln_bwd_finalize_kernelINS_22Kernel_traits_finalizeILj3072E6__halfS2_fS2_fjLb0ELj1024ELj4ENS_18Kernel_traits_baseILj3072ES2_S2_fS2_fjLj1024EEEEELb0ELb1EEEvNS_9BwdParamsE:
	.zero		9472


//--------------------- .nv.shared._ZN10layer_norm13ln_bwd_kernelINS_13Kernel_traitsI6__halfS2_fS2_fjLj3072ELj1ELj1ELj4ELj16ENS_18Kernel_traits_baseILj3072ES2_S2_fS2_fjLj128EEEEELb1ELb0ELb1ELb1EEEvNS_9BwdParamsE --------------------------
	.section	.nv.shared._ZN10layer_norm13ln_bwd_kernelINS_13Kernel_traitsI6__halfS2_fS2_fjLj3072ELj1ELj1ELj4ELj16ENS_18Kernel_traits_baseILj3072ES2_S2_fS2_fjLj128EEEEELb1ELb0ELb1ELb1EEEvNS_9BwdParamsE,"aw",@nobits
	.sectionflags	@""
	.align	16
	.zero		1024


//--------------------- .nv.shared._ZN10layer_norm13ln_bwd_kernelINS_13Kernel_traitsI6__halfS2_fS2_fjLj3072ELj1ELj1ELj4ELj16ENS_18Kernel_traits_baseILj3072ES2_S2_fS2_fjLj128EEEEELb1ELb1ELb0ELb0EEEvNS_9BwdParamsE --------------------------
	.section	.nv.shared._ZN10layer_norm13ln_bwd_kernelINS_13Kernel_traitsI6__halfS2_fS2_fjLj3072ELj1ELj1ELj4ELj16ENS_18Kernel_traits_baseILj3072ES2_S2_fS2_fjLj128EEEEELb1ELb1ELb0ELb0EEEvNS_9BwdParamsE,"aw",@nobits
	.sectionflags	@""
	.align	16
	.zero		1024


//--------------------- .nv.shared._ZN10layer_norm13ln_bwd_kernelINS_13Kernel_traitsI6__halfS2_fS2_fjLj3072ELj1ELj1ELj4ELj16ENS_18Kernel_traits_baseILj3072ES2_S2_fS2_fjLj128EEEEELb1ELb1ELb0ELb1EEEvNS_9BwdParamsE --------------------------
	.section	.nv.shared._ZN10layer_norm13ln_bwd_kernelINS_13Kernel_traitsI6__halfS2_fS2_fjLj3072ELj1ELj1ELj4ELj16ENS_18Kernel_traits_baseILj3072ES2_S2_fS2_fjLj128EEEEELb1ELb1ELb0ELb1EEEvNS_9BwdParamsE,"aw",@nobits
	.sectionflags	@""
	.align	16
	.zero		1024


//--------------------- .nv.shared._ZN10layer_norm22ln_bwd_finalize_kernelINS_22Kernel_traits_finalizeILj3072E6__halfS2_fS2_fjLb1ELj1024ELj4ENS_18Kernel_traits_baseILj3072ES2_S2_fS2_fjLj1024EEEEELb1ELb0EEEvNS_9BwdParamsE --------------------------
	.section	.nv.shared._ZN10layer_norm22ln_bwd_finalize_kernelINS_22Kernel_traits_finalizeILj3072E6__halfS2_fS2_fjLb1ELj1024ELj4ENS_18Kernel_traits_baseILj3072ES2_S2_fS2_fjLj1024EEEEELb1ELb0EEEvNS_9BwdParamsE,"aw",@nobits
	.sectionflags	@""
	.align	16
.nv.shared._ZN10layer_norm22ln_bwd_finalize_kernelINS_22Kernel_traits_finalizeILj3072E6__halfS2_fS2_fjLb1ELj1024ELj4ENS_18Kernel_traits_baseILj3072ES2_S2_fS2_fjLj1024EEEEELb1ELb0EEEvNS_9BwdParamsE:
	.zero		13696


//--------------------- .nv.shared._ZN10layer_norm13ln_bwd_kernelINS_13Kernel_traitsI6__halfS2_fS2_fjLj3072ELj1ELj1ELj4ELj16ENS_18Kernel_traits_baseILj3072ES2_S2_fS2_fjLj128EEEEELb1ELb1ELb1ELb0EEEvNS_9BwdParamsE --------------------------
	.section	.nv.shared._ZN10layer_norm13ln_bwd_kernelINS_13Kernel_traitsI6__halfS2_fS2_fjLj3072ELj1ELj1ELj4ELj16ENS_18Kernel_traits_baseILj3072ES2_S2_fS2_fjLj128EEEEELb1ELb1ELb1ELb0EEEvNS_9BwdParamsE,"aw",@nobits
	.sectionflags	@""
	.align	16
	.zero		1024


//--------------------- .nv.shared._ZN10layer_norm22ln_bwd_finalize_kernelINS_22Kernel_traits_finalizeILj3072E6__halfS2_fS2_fjLb1ELj1024ELj4ENS_18Kernel_traits_baseILj3072ES2_S2_fS2_fjLj1024EEEEELb1ELb1EEEvNS_9BwdParamsE --------------------------
	.section	.nv.shared._ZN10layer_norm22ln_bwd_finalize_kernelINS_22Kernel_traits_finalizeILj3072E6__halfS2_fS2_fjLb1ELj1024ELj4ENS_18Kernel_traits_baseILj3072ES2_S2_fS2_fjLj1024EEEEELb1ELb1EEEvNS_9BwdParamsE,"aw",@nobits
	.sectionflags	@""
	.align	16
.nv.shared._ZN10layer_norm22ln_bwd_finalize_kernelINS_22Kernel_traits_finalizeILj3072E6__halfS2_fS2_fjLb1ELj1024ELj4ENS_18Kernel_traits_baseILj3072ES2_S2_fS2_fjLj1024EEEEELb1ELb1EEEvNS_9BwdParamsE:
	.zero		13696


//--------------------- .nv.shared._ZN10layer_norm13ln_bwd_kernelINS_13Kernel_traitsI6__halfS2_fS2_fjLj3072ELj1ELj1ELj4ELj16ENS_18Kernel_traits_baseILj3072ES2_S2_fS2_fjLj128EEEEELb1ELb1ELb1ELb1EEEvNS_9BwdParamsE --------------------------
	.section	.nv.shared._ZN10layer_norm13ln_bwd_kernelINS_13Kernel_traitsI6__halfS2_fS2_fjLj3072ELj1ELj1ELj4ELj16ENS_18Kernel_traits_baseILj3072ES2_S2_fS2_fjLj128EEEEELb1ELb1ELb1ELb1EEEvNS_9BwdParamsE,"aw",@nobits
	.sectionflags	@""
	.align	16
	.zero		1024


//--------------------- .nv.shared._ZN10layer_norm13ln_bwd_kernelINS_13Kernel_traitsIf6__halffS2_fjLj3072ELj1ELj1ELj4ELj16ENS_18Kernel_traits_baseILj3072EfS2_fS2_fjLj128EEEEELb0ELb0ELb0ELb0EEEvNS_9BwdParamsE --------------------------
	.section	.nv.shared._ZN10layer_norm13ln_bwd_kernelINS_13Kernel_traitsIf6__halffS2_fjLj3072ELj1ELj1ELj4ELj16ENS_18Kernel_traits_baseILj3072EfS2_fS2_fjLj128EEEEELb0ELb0ELb0ELb0EEEvNS_9BwdParamsE,"aw",@nobits
	.sectionflags	@""
	.align	16
	.zero		1024


//--------------------- .nv.shared._ZN10layer_norm13ln_bwd_kernelINS_13Kernel_traitsIf6__halffS2_fjLj3072ELj1ELj1ELj4ELj16ENS_18Kernel_traits_baseILj3072EfS2_fS2_fjLj128EEEEELb0ELb0ELb0ELb1EEEvNS_9BwdParamsE --------------------------
	.section	.nv.shared._ZN10layer_norm13ln_bwd_kernelINS_13Kernel_traitsIf6__halffS2_fjLj3072ELj1ELj1ELj4ELj16ENS_18Kernel_traits_baseILj3072EfS2_fS2_fjLj128EEEEELb0ELb0ELb0ELb1EEEvNS_9BwdParamsE,"aw",@nobits
	.sectionflags	@""
	.align	16
	.zero		1024


//--------------------- .nv.shared._ZN10layer_norm13ln_bwd_kernelINS_13Kernel_traitsIf6__halffS2_fjLj3072ELj1ELj1ELj4ELj16ENS_18Kernel_traits_baseILj3072EfS2_fS2_fjLj128EEEEELb0ELb0ELb1ELb0EEEvNS_9BwdParamsE --------------------------
	.section	.nv.shared._ZN10layer_norm13ln_bwd_kernelINS_13Kernel_traitsIf6__halffS2_fjLj3072ELj1ELj1ELj4ELj16ENS_18Kernel_traits_baseILj3072EfS2_fS2_fjLj128EEEEELb0ELb0ELb1ELb0EEEvNS_9BwdParamsE,"aw",@nobits
	.sectionflags	@""
	.align	16
	.zero		1024


//--------------------- .nv.shared._ZN10layer_norm13ln_bwd_kernelINS_13Kernel_traitsIf6__halffS2_fjLj3072ELj1ELj1ELj4ELj16ENS_18Kernel_traits_baseILj3072EfS2_fS2_fjLj128EEEEELb0ELb0ELb1ELb1EEEvNS_9BwdParamsE --------------------------
	.section	.nv.shared._ZN10layer_norm13ln_bwd_kernelINS_13Kernel_traitsIf6__halffS2_fjLj3072ELj1ELj1ELj4ELj16ENS_18Kernel_traits_baseILj3072EfS2_fS2_fjLj128EEEEELb0ELb0ELb1ELb1EEEvNS_9BwdParamsE,"aw",@nobits
	.sectionflags	@""
	.align	16
	.zero		1024


//--------------------- .nv.shared._ZN10layer_norm13ln_bwd_kernelINS_13Kernel_traitsIf6__halffS2_fjLj3072ELj1ELj1ELj4ELj16ENS_18Kernel_traits_baseILj3072EfS2_fS2_fjLj128EEEEELb0ELb1ELb0ELb0EEEvNS_9BwdParamsE --------------------------
	.section	.nv.shared._ZN10layer_norm13ln_bwd_kernelINS_13Kernel_traitsIf6__halffS2_fjLj3072ELj1ELj1ELj4ELj16ENS_18Kernel_traits_baseILj3072EfS2_fS2_fjLj128EEEEELb0ELb1ELb0ELb0EEEvNS_9BwdParamsE,"aw",@nobits
	.sectionflags	@""
	.align	16
	.zero		1024


//--------------------- .nv.shared._ZN10layer_norm13ln_bwd_kernelINS_13Kernel_traitsIf6__halffS2_fjLj3072ELj1ELj1ELj4ELj16ENS_18Kernel_traits_baseILj3072EfS2_fS2_fjLj128EEEEELb0ELb1ELb0ELb1EEEvNS_9BwdParamsE --------------------------
	.section	.nv.shared._ZN10layer_norm13ln_bwd_kernelINS_13Kernel_traitsIf6__halffS2_fjLj3072ELj1ELj1ELj4ELj16ENS_18Kernel_traits_baseILj3072EfS2_fS2_fjLj128EEEEELb0ELb1ELb0ELb1EEEvNS_9BwdParamsE,"aw",@nobits
	.sectionflags	@""
	.align	16
	.zero		1024


//--------------------- .nv.shared._ZN10layer_norm13ln_bwd_kernelINS_13Kernel_traitsIf6__halffS2_fjLj3072ELj1ELj1ELj4ELj16ENS_18Kernel_traits_baseILj3072EfS2_fS2_fjLj128EEEEELb0ELb1ELb1ELb0EEEvNS_9BwdParamsE --------------------------
	.section	.nv.shared._ZN10layer_norm13ln_bwd_kernelINS_13Kernel_traitsIf6__halffS2_fjLj3072ELj1ELj1ELj4ELj16ENS_18Kernel_traits_baseILj3072EfS2_fS2_fjLj128EEEEELb0ELb1ELb1ELb0EEEvNS_9BwdParamsE,"aw",@nobits
	.sectionflags	@""
	.align	16
	.zero		1024


//--------------------- .nv.shared._ZN10layer_norm13ln_bwd_kernelINS_13Kernel_traitsIf6__halffS2_fjLj3072ELj1ELj1ELj4ELj16ENS_18Kernel_traits_baseILj3072EfS2_fS2_fjLj128EEEEELb0ELb1ELb1ELb1EEEvNS_9BwdParamsE --------------------------
	.section	.nv.shared._ZN10layer_norm13ln_bwd_kernelINS_13Kernel_traitsIf6__halffS2_fjLj3072ELj1ELj1ELj4ELj16ENS_18Kernel_traits_baseILj3072EfS2_fS2_fjLj128EEEEELb0ELb1ELb1ELb1EEEvNS_9BwdParamsE,"aw",@nobits
	.sectionflags	@""
	.align	16
	.zero		1024


//--------------------- .nv.shared._ZN10layer_norm13ln_bwd_kernelINS_13Kernel_traitsIf6__halffS2_fjLj3072ELj1ELj1ELj4ELj16ENS_18Kernel_traits_baseILj3072EfS2_fS2_fjLj128EEEEELb1ELb0ELb0ELb0EEEvNS_9BwdParamsE --------------------------
	.section	.nv.shared._ZN10layer_norm13ln_bwd_kernelINS_13Kernel_traitsIf6__halffS2_fjLj3072ELj1ELj1ELj4ELj16ENS_18Kernel_traits_baseILj3072EfS2_fS2_fjLj128EEEEELb1ELb0ELb0ELb0EEEvNS_9BwdParamsE,"aw",@nobits
	.sectionflags	@""
	.align	16
	.zero		1024


//--------------------- .nv.shared._ZN10layer_norm13ln_bwd_kernelINS_13Kernel_traitsIf6__halffS2_fjLj3072ELj1ELj1ELj4ELj16ENS_18Kernel_traits_baseILj3072EfS2_fS2_fjLj128EEEEELb1ELb0ELb0ELb1EEEvNS_9BwdParamsE --------------------------
	.section	.nv.shared._ZN10layer_norm13ln_bwd_kernelINS_13Kernel_traitsIf6__halffS2_fjLj3072ELj1ELj1ELj4ELj16ENS_18Kernel_traits_baseILj3072EfS2_fS2_fjLj128EEEEELb1ELb0ELb0ELb1EEEvNS_9BwdParamsE,"aw",@nobits
	.sectionflags	@""
	.align	16
	.zero		1024


//--------------------- .nv.shared._ZN10layer_norm22ln_bwd_finalize_kernelINS_22Kernel_traits_finalizeILj3072Ef6__halffS2_fjLb0ELj1024ELj4ENS_18Kernel_traits_baseILj3072EfS2_fS2_fjLj1024EEEEELb0ELb0EEEvNS_9BwdParamsE --------------------------
	.section	.nv.shared._ZN10layer_norm22ln_bwd_finalize_kernelINS_22Kernel_traits_finalizeILj3072Ef6__halffS2_fjLb0ELj1024ELj4ENS_18Kernel_traits_baseILj3072EfS2_fS2_fjLj1024EEEEELb0ELb0EEEvNS_9BwdParamsE,"aw",@nobits
	.sectionflags	@""
	.align	16
.nv.shared._ZN10layer_norm22ln_bwd_finalize_kernelINS_22Kernel_traits_finalizeILj3072Ef6__halffS2_fjLb0ELj1024ELj4ENS_18Kernel_traits_baseILj3072EfS2_fS2_fjLj1024EEEEELb0ELb0EEEvNS_9BwdParamsE:
	.zero		9472


//--------------------- .nv.shared._ZN10layer_norm13ln_bwd_kernelINS_13Kernel_traitsIf6__halffS2_fjLj3072ELj1ELj1ELj4ELj16ENS_18Kernel_traits_baseILj3072EfS2_fS2_fjLj128EEEEELb1ELb0ELb1ELb0EEEvNS_9BwdParamsE --------------------------
	.section	.nv.shared._ZN10layer_norm13ln_bwd_kernelINS_13Kernel_traitsIf6__halffS2_fjLj3072ELj1ELj1ELj4ELj16ENS_18Kernel_traits_baseILj3072EfS2_fS2_fjLj128EEEEELb1ELb0ELb1ELb0EEEvNS_9BwdParamsE,"aw",@nobits
	.sectionflags	@""
	.align	16
	.zero		1024


//--------------------- .nv.shared._ZN10layer_norm22ln_bwd_finalize_kernelINS_22Kernel_traits_finalizeILj3072Ef6__halffS2_fjLb0ELj1024ELj4ENS_18Kernel_traits_baseILj3072EfS2_fS2_fjLj1024EEEEELb0ELb1EEEvNS_9BwdParamsE --------------------------
	.section	.nv.shared._ZN10layer_norm22ln_bwd_finalize_kernelINS_22Kernel_traits_finalizeILj3072Ef6__halffS2_fjLb0ELj1024ELj4ENS_18Kernel_traits_baseILj3072EfS2_fS2_fjLj1024EEEEELb0ELb1EEEvNS_9BwdParamsE,"aw",@nobits
	.sectionflags	@""
	.align	16
.nv.shared._ZN10layer_norm22ln_bwd_finalize_kernelINS_22Kernel_traits_finalizeILj3072Ef6__halffS2_fjLb0ELj1024ELj4ENS_18Kernel_traits_baseILj3072EfS2_fS2_fjLj1024EEEEELb0ELb1EEEvNS_9BwdParamsE:
	.zero		9472


//--------------------- .nv.shared._ZN10layer_norm13ln_bwd_kernelINS_13Kernel_traitsIf6__halffS2_fjLj3072ELj1ELj1ELj4ELj16ENS_18Kernel_traits_baseILj3072EfS2_fS2_fjLj128EEEEELb1ELb0ELb1ELb1EEEvNS_9BwdParamsE --------------------------
	.section	.nv.shared._ZN10layer_norm13ln_bwd_kernelINS_13Kernel_traitsIf6__halffS2_fjLj3072ELj1ELj1ELj4ELj16ENS_18Kernel_traits_baseILj3072EfS2_fS2_fjLj128EEEEELb1ELb0ELb1ELb1EEEvNS_9BwdParamsE,"aw",@nobits
	.sectionflags	@""
	.align	16
	.zero		1024


//--------------------- .nv.shared._ZN10layer_norm13ln_bwd_kernelINS_13Kernel_traitsIf6__halffS2_fjLj3072ELj1ELj1ELj4ELj16ENS_18Kernel_traits_baseILj3072EfS2_fS2_fjLj128EEEEELb1ELb1ELb0ELb0EEEvNS_9BwdParamsE --------------------------
	.section	.nv.shared._ZN10layer_norm13ln_bwd_kernelINS_13Kernel_traitsIf6__halffS2_fjLj3072ELj1ELj1ELj4ELj16ENS_18Kernel_traits_baseILj3072EfS2_fS2_fjLj128EEEEELb1ELb1ELb0ELb0EEEvNS_9BwdParamsE,"aw",@nobits
	.sectionflags	@""
	.align	16
	.zero		1024


//--------------------- .nv.shared._ZN10layer_norm13ln_bwd_kernelINS_13Kernel_traitsIf6__halffS2_fjLj3072ELj1ELj1ELj4ELj16ENS_18Kernel_traits_baseILj3072EfS2_fS2_fjLj128EEEEELb1ELb1ELb0ELb1EEEvNS_9BwdParamsE --------------------------
	.section	.nv.shared._ZN10layer_norm13ln_bwd_kernelINS_13Kernel_traitsIf6__halffS2_fjLj3072ELj1ELj1ELj4ELj16ENS_18Kernel_traits_baseILj3072EfS2_fS2_fjLj128EEEEELb1ELb1ELb0ELb1EEEvNS_9BwdParamsE,"aw",@nobits
	.sectionflags	@""
	.align	16
	.zero		1024


//--------------------- .nv.shared._ZN10layer_norm22ln_bwd_finalize_kernelINS_22Kernel_traits_finalizeILj3072Ef6__halffS2_fjLb1ELj1024ELj4ENS_18Kernel_traits_baseILj3072EfS2_fS2_fjLj1024EEEEELb1ELb0EEEvNS_9BwdParamsE --------------------------
	.section	.nv.shared._ZN10layer_norm22ln_bwd_finalize_kernelINS_22Kernel_traits_finalizeILj3072Ef6__halffS2_fjLb1ELj1024ELj4ENS_18Kernel_traits_baseILj3072EfS2_fS2_fjLj1024EEEEELb1ELb0EEEvNS_9BwdParamsE,"aw",@nobits
	.sectionflags	@""
	.align	16
.nv.shared._ZN10layer_norm22ln_bwd_finalize_kernelINS_22Kernel_traits_finalizeILj3072Ef6__halffS2_fjLb1ELj1024ELj4ENS_18Kernel_traits_baseILj3072EfS2_fS2_fjLj1024EEEEELb1ELb0EEEvNS_9BwdParamsE:
	.zero		13696


//--------------------- .nv.shared._ZN10layer_norm13ln_bwd_kernelINS_13Kernel_traitsIf6__halffS2_fjLj3072ELj1ELj1ELj4ELj16ENS_18Kernel_traits_baseILj3072EfS2_fS2_fjLj128EEEEELb1ELb1ELb1ELb0EEEvNS_9BwdParamsE --------------------------
	.section	.nv.shared._ZN10layer_norm13ln_bwd_kernelINS_13Kernel_traitsIf6__halffS2_fjLj3072ELj1ELj1ELj4ELj16ENS_18Kernel_traits_baseILj3072EfS2_fS2_fjLj128EEEEELb1ELb1ELb1ELb0EEEvNS_9BwdParamsE,"aw",@nobits
	.sectionflags	@""
	.align	16
	.zero		1024


//--------------------- .nv.shared._ZN10layer_norm22ln_bwd_finalize_kernelINS_22Kernel_traits_finalizeILj3072Ef6__halffS2_fjLb1ELj1024ELj4ENS_18Kernel_traits_baseILj3072EfS2_fS2_fjLj1024EEEEELb1ELb1EEEvNS_9BwdParamsE --------------------------
	.section	.nv.shared._ZN10layer_norm22ln_bwd_finalize_kernelINS_22Kernel_traits_finalizeILj3072Ef6__halffS2_fjLb1ELj1024ELj4ENS_18Kernel_traits_baseILj3072EfS2_fS2_fjLj1024EEEEELb1ELb1EEEvNS_9BwdParamsE,"aw",@nobits
	.sectionflags	@""
	.align	16
.nv.shared._ZN10layer_norm22ln_bwd_finalize_kernelINS_22Kernel_traits_finalizeILj3072Ef6__halffS2_fjLb1ELj1024ELj4ENS_18Kernel_traits_baseILj3072EfS2_fS2_fjLj1024EEEEELb1ELb1EEEvNS_9BwdParamsE:
	.zero		13696


//--------------------- .nv.shared._ZN10layer_norm13ln_bwd_kernelINS_13Kernel_traitsIf6__halffS2_fjLj3072ELj1ELj1ELj4ELj16ENS_18Kernel_traits_baseILj3072EfS2_fS2_fjLj128EEEEELb1ELb1ELb1ELb1EEEvNS_9BwdParamsE --------------------------
	.section	.nv.shared._ZN10layer_norm13ln_bwd_kernelINS_13Kernel_traitsIf6__halffS2_fjLj3072ELj1ELj1ELj4ELj16ENS_18Kernel_traits_baseILj3072EfS2_fS2_fjLj128EEEEELb1ELb1ELb1ELb1EEEvNS_9BwdParamsE,"aw",@nobits
	.sectionflags	@""
	.align	16
	.zero		1024


//--------------------- .nv.shared._ZN10layer_norm13ln_bwd_kernelINS_13Kernel_traitsI6__halfffffjLj3072ELj1ELj1ELj4ELj16ENS_18Kernel_traits_baseILj3072ES2_ffffjLj128EEEEELb0ELb0ELb0ELb0EEEvNS_9BwdParamsE --------------------------
	.section	.nv.shared._ZN10layer_norm13ln_bwd_kernelINS_13Kernel_traitsI6__halfffffjLj3072ELj1ELj1ELj4ELj16ENS_18Kernel_traits_baseILj3072ES2_ffffjLj128EEEEELb0ELb0ELb0ELb0EEEvNS_9BwdParamsE,"aw",@nobits
	.sectionflags	@""
	.align	16
	.zero		1024


//--------------------- .nv.shared._ZN10layer_norm13ln_bwd_kernelINS_13Kernel_traitsI6__halfffffjLj3072ELj1ELj1ELj4ELj16ENS_18Kernel_traits_baseILj3072ES2_ffffjLj128EEEEELb0ELb0ELb0ELb1EEEvNS_9BwdParamsE --------------------------
	.section	.nv.shared._ZN10layer_norm13ln_bwd_kernelINS_13Kernel_traitsI6__halfffffjLj3072ELj1ELj1ELj4ELj16ENS_18Kernel_traits_baseILj3072ES2_ffffjLj128EEEEELb0ELb0ELb0ELb1EEEvNS_9BwdParamsE,"aw",@nobits
	.sectionflags	@""
	.align	16
	.zero		1024


//--------------------- .nv.shared._ZN10layer_norm13ln_bwd_kernelINS_13Kernel_traitsI6__halfffffjLj3072ELj1ELj1ELj4ELj16ENS_18Kernel_traits_baseILj3072ES2_ffffjLj128EEEEELb0ELb0ELb1ELb0EEEvNS_9BwdParamsE --------------------------
	.section	.nv.shared._ZN10layer_norm13ln_bwd_kernelINS_13Kernel_traitsI6__halfffffjLj3072ELj1ELj1ELj4ELj16ENS_18Kernel_traits_baseILj3072ES2_ffffjLj128EEEEELb0ELb0ELb1ELb0EEEvNS_9BwdParamsE,"aw",@nobits
	.sectionflags	@""
	.align	16
	.zero		1024


//--------------------- .nv.shared._ZN10layer_norm13ln_bwd_kernelINS_13Kernel_traitsI6__halfffffjLj3072ELj1ELj1ELj4ELj16ENS_18Kernel_traits_baseILj3072ES2_ffffjLj128EEEEELb0ELb0ELb1ELb1EEEvNS_9BwdParamsE --------------------------
	.section	.nv.shared._ZN10layer_norm13ln_bwd_kernelINS_13Kernel_traitsI6__halfffffjLj3072ELj1ELj1ELj4ELj16ENS_18Kernel_traits_baseILj3072ES2_ffffjLj128EEEEELb0ELb0ELb1ELb1EEEvNS_9BwdParamsE,"aw",@nobits
	.sectionflags	@""
	.align	16
	.zero		1024


//--------------------- .nv.shared._ZN10layer_norm13ln_bwd_kernelINS_13Kernel_traitsI6__halfffffjLj3072ELj1ELj1ELj4ELj16ENS_18Kernel_traits_baseILj3072ES2_ffffjLj128EEEEELb0ELb1ELb0ELb0EEEvNS_9BwdParamsE --------------------------
	.section	.nv.shared._ZN10layer_norm13ln_bwd_kernelINS_13Kernel_traitsI6__halfffffjLj3072ELj1ELj1ELj4ELj16ENS_18Kernel_traits_baseILj3072ES2_ffffjLj128EEEEELb0ELb1ELb0ELb0EEEvNS_9BwdParamsE,"aw",@nobits
	.sectionflags	@""
	.align	16
	.zero		1024


//--------------------- .nv.shared._ZN10layer_norm13ln_bwd_kernelINS_13Kernel_traitsI6__halfffffjLj3072ELj1ELj1ELj4ELj16ENS_18Kernel_traits_baseILj3072ES2_ffffjLj128EEEEELb0ELb1ELb0ELb1EEEvNS_9BwdParamsE --------------------------
	.section	.nv.shared._ZN10layer_norm13ln_bwd_kernelINS_13Kernel_traitsI6__halfffffjLj3072ELj1ELj1ELj4ELj16ENS_18Kernel_traits_baseILj3072ES2_ffffjLj128EEEEELb0ELb1ELb0ELb1EEEvNS_9BwdParamsE,"aw",@nobits
	.sectionflags	@""
	.align	16
	.zero		1024


//--------------------- .nv.shared._ZN10layer_norm13ln_bwd_kernelINS_13Kernel_traitsI6__halfffffjLj3072ELj1ELj1ELj4ELj16ENS_18Kernel_traits_baseILj3072ES2_ffffjLj128EEEEELb0ELb1ELb1ELb0EEEvNS_9BwdParamsE --------------------------
	.section	.nv.shared._ZN10layer_norm13ln_bwd_kernelINS_13Kernel_traitsI6__halfffffjLj3072ELj1ELj1ELj4ELj16ENS_18Kernel_traits_baseILj3072ES2_ffffjLj128EEEEELb0ELb1ELb1ELb0EEEvNS_9BwdParamsE,"aw",@nobits
	.sectionflags	@""
	.align	16
	.zero		1024


//--------------------- .nv.shared._ZN10layer_norm13ln_bwd_kernelINS_13Kernel_traitsI6__halfffffjLj3072ELj1ELj1ELj4ELj16ENS_18Kernel_traits_baseILj3072ES2_ffffjLj128EEEEELb0ELb1ELb1ELb1EEEvNS_9BwdParamsE --------------------------
	.section	.nv.shared._ZN10layer_norm13ln_bwd_kernelINS_13Kernel_traitsI6__halfffffjLj3072ELj1ELj1ELj4ELj16ENS_18Kernel_traits_baseILj3072ES2_ffffjLj128EEEEELb0ELb1ELb1ELb1EEEvNS_9BwdParamsE,"aw",@nobits
	.sectionflags	@""
	.align	16
	.zero		1024


//--------------------- .nv.shared._ZN10layer_norm13ln_bwd_kernelINS_13Kernel_traitsI6__halfffffjLj3072ELj1ELj1ELj4ELj16ENS_18Kernel_traits_baseILj3072ES2_ffffjLj128EEEEELb1ELb0ELb0ELb0EEEvNS_9BwdParamsE --------------------------
	.section	.nv.shared._ZN10layer_norm13ln_bwd_kernelINS_13Kernel_traitsI6__halfffffjLj3072ELj1ELj1ELj4ELj16ENS_18Kernel_traits_baseILj3072ES2_ffffjLj128EEEEELb1ELb0ELb0ELb0EEEvNS_9BwdParamsE,"aw",@nobits
	.sectionflags	@""
	.align	16
	.zero		1024


//--------------------- .nv.shared._ZN10layer_norm13ln_bwd_kernelINS_13Kernel_traitsI6__halfffffjLj3072ELj1ELj1ELj4ELj16ENS_18Kernel_traits_baseILj3072ES2_ffffjLj128EEEEELb1ELb0ELb0ELb1EEEvNS_9BwdParamsE --------------------------
	.section	.nv.shared._ZN10layer_norm13ln_bwd_kernelINS_13Kernel_traitsI6__halfffffjLj3072ELj1ELj1ELj4ELj16ENS_18Kernel_traits_baseILj3072ES2_ffffjLj128EEEEELb1ELb0ELb0ELb1EEEvNS_9BwdParamsE,"aw",@nobits
	.sectionflags	@""
	.align	16
	.zero		1024


//--------------------- .nv.shared._ZN10layer_norm22ln_bwd_finalize_kernelINS_22Kernel_traits_finalizeILj3072E6__halfffffjLb0ELj1024ELj4ENS_18Kernel_traits_baseILj3072ES2_ffffjLj1024EEEEELb0ELb0EEEvNS_9BwdParamsE --------------------------
	.section	.nv.shared._ZN10layer_norm22ln_bwd_finalize_kernelINS_22Kernel_traits_finalizeILj3072E6__halfffffjLb0ELj1024ELj4ENS_18Kernel_traits_baseILj3072ES2_ffffjLj1024EEEEELb0ELb0EEEvNS_9BwdParamsE,"aw",@nobits
	.sectionflags	@""
	.align	16
.nv.shared._ZN10layer_norm22ln_bwd_finalize_kernelINS_22Kernel_traits_finalizeILj3072E6__halfffffjLb0ELj1024ELj4ENS_18Kernel_traits_baseILj3072ES2_ffffjLj1024EEEEELb0ELb0EEEvNS_9BwdParamsE:
	.zero		9472


//--------------------- .nv.shared._ZN10layer_norm13ln_bwd_kernelINS_13Kernel_traitsI6__halfffffjLj3072ELj1ELj1ELj4ELj16ENS_18Kernel_traits_baseILj3072ES2_ffffjLj128EEEEELb1ELb0ELb1ELb0EEEvNS_9BwdParamsE --------------------------
	.section	.nv.shared._ZN10layer_norm13ln_bwd_kernelINS_13Kernel_traitsI6__halfffffjLj3072ELj1ELj1ELj4ELj16ENS_18Kernel_traits_baseILj3072ES2_ffffjLj128EEEEELb1ELb0ELb1ELb0EEEvNS_9BwdParamsE,"aw",@nobits
	.sectionflags	@""
	.align	16
	.zero		1024


//--------------------- .nv.shared._ZN10layer_norm22ln_bwd_finalize_kernelINS_22Kernel_traits_finalizeILj3072E6__halfffffjLb0ELj1024ELj4ENS_18Kernel_traits_baseILj3072ES2_ffffjLj1024EEEEELb0ELb1EEEvNS_9BwdParamsE --------------------------
	.section	.nv.shared._ZN10layer_norm22ln_bwd_finalize_kernelINS_22Kernel_traits_finalizeILj3072E6__halfffffjLb0ELj1024ELj4ENS_18Kernel_traits_baseILj3072ES2_ffffjLj1024EEEEELb0ELb1EEEvNS_9BwdParamsE,"aw",@nobits
	.sectionflags	@""
	.align	16
.nv.shared._ZN10layer_norm22ln_bwd_finalize_kernelINS_22Kernel_traits_finalizeILj3072E6__halfffffjLb0ELj1024ELj4ENS_18Kernel_traits_baseILj3072ES2_ffffjLj1024EEEEELb0ELb1EEEvNS_9BwdParamsE:
	.zero		9472


//--------------------- .nv.shared._ZN10layer_norm13ln_bwd_kernelINS_13Kernel_traitsI6__halfffffjLj3072ELj1ELj1ELj4ELj16ENS_18Kernel_traits_baseILj3072ES2_ffffjLj128EEEEELb1ELb0ELb1ELb1EEEvNS_9BwdParamsE --------------------------
	.section	.nv.shared._ZN10layer_norm13ln_bwd_kernelINS_13Kernel_traitsI6__halfffffjLj3072ELj1ELj1ELj4ELj16ENS_18Kernel_traits_baseILj3072ES2_ffffjLj128EEEEELb1ELb0ELb1ELb1EEEvNS_9BwdParamsE,"aw",@nobits
	.sectionflags	@""
	.align	16
	.zero		1024


//--------------------- .nv.shared._ZN10layer_norm13ln_bwd_kernelINS_13Kernel_traitsI6__halfffffjLj3072ELj1ELj1ELj4ELj16ENS_18Kernel_traits_baseILj3072ES2_ffffjLj128EEEEELb1ELb1ELb0ELb0EEEvNS_9BwdParamsE --------------------------
	.section	.nv.shared._ZN10layer_norm13ln_bwd_kernelINS_13Kernel_traitsI6__halfffffjLj3072ELj1ELj1ELj4ELj16ENS_18Kernel_traits_baseILj3072ES2_ffffjLj128EEEEELb1ELb1ELb0ELb0EEEvNS_9BwdParamsE,"aw",@nobits
	.sectionflags	@""
	.align	16
	.zero		1024


//--------------------- .nv.shared._ZN10layer_norm13ln_bwd_kernelINS_13Kernel_traitsI6__halfffffjLj3072ELj1ELj1ELj4ELj16ENS_18Kernel_traits_baseILj3072ES2_ffffjLj128EEEEELb1ELb1ELb0ELb1EEEvNS_9BwdParamsE --------------------------
	.section	.nv.shared._ZN10layer_norm13ln_bwd_kernelINS_13Kernel_traitsI6__halfffffjLj3072ELj1ELj1ELj4ELj16ENS_18Kernel_traits_baseILj3072ES2_ffffjLj128EEEEELb1ELb1ELb0ELb1EEEvNS_9BwdParamsE,"aw",@nobits
	.sectionflags	@""
	.align	16
	.zero		1024


//--------------------- .nv.shared._ZN10layer_norm22ln_bwd_finalize_kernelINS_22Kernel_traits_finalizeILj3072E6__halfffffjLb1ELj1024ELj4ENS_18Kernel_traits_baseILj3072ES2_ffffjLj1024EEEEELb1ELb0EEEvNS_9BwdParamsE --------------------------
	.section	.nv.shared._ZN10layer_norm22ln_bwd_finalize_kernelINS_22Kernel_traits_finalizeILj3072E6__halfffffjLb1ELj1024ELj4ENS_18Kernel_traits_baseILj3072ES2_ffffjLj1024EEEEELb1ELb0EEEvNS_9BwdParamsE,"aw",@nobits
	.sectionflags	@""
	.align	16
.nv.shared._ZN10layer_norm22ln_bwd_finalize_kernelINS_22Kernel_traits_finalizeILj3072E6__halfffffjLb1ELj1024ELj4ENS_18Kernel_traits_baseILj3072ES2_ffffjLj1024EEEEELb1ELb0EEEvNS_9BwdParamsE:
	.zero		13696


//--------------------- .nv.shared._ZN10layer_norm13ln_bwd_kernelINS_13Kernel_traitsI6__halfffffjLj3072ELj1ELj1ELj4ELj16ENS_18Kernel_traits_baseILj3072ES2_ffffjLj128EEEEELb1ELb1ELb1ELb0EEEvNS_9BwdParamsE --------------------------
	.section	.nv.shared._ZN10layer_norm13ln_bwd_kernelINS_13Kernel_traitsI6__halfffffjLj3072ELj1ELj1ELj4ELj16ENS_18Kernel_traits_baseILj3072ES2_ffffjLj128EEEEELb1ELb1ELb1ELb0EEEvNS_9BwdParamsE,"aw",@nobits
	.sectionflags	@""
	.align	16
	.zero		1024


//--------------------- .nv.shared._ZN10layer_norm22ln_bwd_finalize_kernelINS_22Kernel_traits_finalizeILj3072E6__halfffffjLb1ELj1024ELj4ENS_18Kernel_traits_baseILj3072ES2_ffffjLj1024EEEEELb1ELb1EEEvNS_9BwdParamsE --------------------------
	.section	.nv.shared._ZN10layer_norm22ln_bwd_finalize_kernelINS_22Kernel_traits_finalizeILj3072E6__halfffffjLb1ELj1024ELj4ENS_18Kernel_traits_baseILj3072ES2_ffffjLj1024EEEEELb1ELb1EEEvNS_9BwdParamsE,"aw",@nobits
	.sectionflags	@""
	.align	16
.nv.shared._ZN10layer_norm22ln_bwd_finalize_kernelINS_22Kernel_traits_finalizeILj3072E6__halfffffjLb1ELj1024ELj4ENS_18Kernel_traits_baseILj3072ES2_ffffjLj1024EEEEELb1ELb1EEEvNS_9BwdParamsE:
	.zero		13696


//--------------------- .nv.shared._ZN10layer_norm13ln_bwd_kernelINS_13Kernel_traitsI6__halfffffjLj3072ELj1ELj1ELj4ELj16ENS_18Kernel_traits_baseILj3072ES2_ffffjLj128EEEEELb1ELb1ELb1ELb1EEEvNS_9BwdParamsE --------------------------
	.section	.nv.shared._ZN10layer_norm13ln_bwd_kernelINS_13Kernel_traitsI6__halfffffjLj3072ELj1ELj1ELj4ELj16ENS_18Kernel_traits_baseILj3072ES2_ffffjLj128EEEEELb1ELb1ELb1ELb1EEEvNS_9BwdParamsE,"aw",@nobits
	.sectionflags	@""
	.align	16
	.zero		1024


//--------------------- .nv.shared._ZN10layer_norm13ln_bwd_kernelINS_13Kernel_traitsIfffffjLj3072ELj1ELj1ELj4ELj16ENS_18Kernel_traits_baseILj3072EfffffjLj128EEEEELb0ELb0ELb0ELb0EEEvNS_9BwdParamsE --------------------------
	.section	.nv.shared._ZN10layer_norm13ln_bwd_kernelINS_13Kernel_traitsIfffffjLj3072ELj1ELj1ELj4ELj16ENS_18Kernel_traits_baseILj3072EfffffjLj128EEEEELb0ELb0ELb0ELb0EEEvNS_9BwdParamsE,"aw",@nobits
	.sectionflags	@""
	.align	16
	.zero		1024


//--------------------- .nv.shared._ZN10layer_norm13ln_bwd_kernelINS_13Kernel_traitsIfffffjLj3072ELj1ELj1ELj4ELj16ENS_18Kernel_traits_baseILj3072EfffffjLj128EEEEELb0ELb0ELb0ELb1EEEvNS_9BwdParamsE --------------------------
	.section	.nv.shared._ZN10layer_norm13ln_bwd_kernelINS_13Kernel_traitsIfffffjLj3072ELj1ELj1ELj4ELj16ENS_18Kernel_traits_baseILj3072EfffffjLj128EEEEELb0ELb0ELb0ELb1EEEvNS_9BwdParamsE,"aw",@nobits
	.sectionflags	@""
	.align	16
	.zero		1024


//--------------------- .nv.shared._ZN10layer_norm13ln_bwd_kernelINS_13Kernel_traitsIfffffjLj3072ELj1ELj1ELj4ELj16ENS_18Kernel_traits_baseILj3072EfffffjLj128EEEEELb0ELb0ELb1ELb0EEEvNS_9BwdParamsE --------------------------
	.section	.nv.shared._ZN10layer_norm13ln_bwd_kernelINS_13Kernel_traitsIfffffjLj3072ELj1ELj1ELj4ELj16ENS_18Kernel_traits_baseILj3072EfffffjLj128EEEEELb0ELb0ELb1ELb0EEEvNS_9BwdParamsE,"aw",@nobits
	.sectionflags	@""
	.align	16
	.zero		1024


//--------------------- .nv.shared._ZN10layer_norm13ln_bwd_kernelINS_13Kernel_traitsIfffffjLj3072ELj1ELj1ELj4ELj16ENS_18Kernel_traits_baseILj3072EfffffjLj128EEEEELb0ELb0ELb1ELb1EEEvNS_9BwdParamsE --------------------------
	.section	.nv.shared._ZN10layer_norm13ln_bwd_kernelINS_13Kernel_traitsIfffffjLj3072ELj1ELj1ELj4ELj16ENS_18Kernel_traits_baseILj3072EfffffjLj128EEEEELb0ELb0ELb1ELb1EEEvNS_9BwdParamsE,"aw",@nobits
	.sectionflags	@""
	.align	16
	.zero		1024


//--------------------- .nv.shared._ZN10layer_norm13ln_bwd_kernelINS_13Kernel_traitsIfffffjLj3072ELj1ELj1ELj4ELj16ENS_18Kernel_traits_baseILj3072EfffffjLj128EEEEELb0ELb1ELb0ELb0EEEvNS_9BwdParamsE --------------------------
	.section	.nv.shared._ZN10layer_norm13ln_bwd_kernelINS_13Kernel_traitsIfffffjLj3072ELj1ELj1ELj4ELj16ENS_18Kernel_traits_baseILj3072EfffffjLj128EEEEELb0ELb1ELb0ELb0EEEvNS_9BwdParamsE,"aw",@nobits
	.sectionflags	@""
	.align	16
	.zero		1024


//--------------------- .nv.shared._ZN10layer_norm13ln_bwd_kernelINS_13Kernel_traitsIfffffjLj3072ELj1ELj1ELj4ELj16ENS_18Kernel_traits_baseILj3072EfffffjLj128EEEEELb0ELb1ELb0ELb1EEEvNS_9BwdParamsE --------------------------
	.section	.nv.shared._ZN10layer_norm13ln_bwd_kernelINS_13Kernel_traitsIfffffjLj3072ELj1ELj1ELj4ELj16ENS_18Kernel_traits_baseILj3072EfffffjLj128EEEEELb0ELb1ELb0ELb1EEEvNS_9BwdParamsE,"aw",@nobits
	.sectionflags	@""
	.align	16
	.zero		1024


//--------------------- .nv.shared._ZN10layer_norm13ln_bwd_kernelINS_13Kernel_traitsIfffffjLj3072ELj1ELj1ELj4ELj16ENS_18Kernel_traits_baseILj3072EfffffjLj128EEEEELb0ELb1ELb1ELb0EEEvNS_9BwdParamsE --------------------------
	.section	.nv.shared._ZN10layer_norm13ln_bwd_kernelINS_13Kernel_traitsIfffffjLj3072ELj1ELj1ELj4ELj16ENS_18Kernel_traits_baseILj3072EfffffjLj128EEEEELb0ELb1ELb1ELb0EEEvNS_9BwdParamsE,"aw",@nobits
	.sectionflags	@""
	.align	16
	.zero		1024


//--------------------- .nv.shared._ZN10layer_norm13ln_bwd_kernelINS_13Kernel_traitsIfffffjLj3072ELj1ELj1ELj4ELj16ENS_18Kernel_traits_baseILj3072EfffffjLj128EEEEELb0ELb1ELb1ELb1EEEvNS_9BwdParamsE --------------------------
	.section	.nv.shared._ZN10layer_norm13ln_bwd_kernelINS_13Kernel_traitsIfffffjLj3072ELj1ELj1ELj4ELj16ENS_18Kernel_traits_baseILj3072EfffffjLj128EEEEELb0ELb1ELb1ELb1EEEvNS_9BwdParamsE,"aw",@nobits
	.sectionflags	@""
	.align	16
	.zero		1024


//--------------------- .nv.shared._ZN10layer_norm13ln_bwd_kernelINS_13Kernel_traitsIfffffjLj3072ELj1ELj1ELj4ELj16ENS_18Kernel_traits_baseILj3072EfffffjLj128EEEEELb1ELb0ELb0ELb0EEEvNS_9BwdParamsE --------------------------
	.section	.nv.shared._ZN10layer_norm13ln_bwd_kernelINS_13Kernel_traitsIfffffjLj3072ELj1ELj1ELj4ELj16ENS_18Kernel_traits_baseILj3072EfffffjLj128EEEEELb1ELb0ELb0ELb0EEEvNS_9BwdParamsE,"aw",@nobits
	.sectionflags	@""
	.align	16
	.zero		1024


//--------------------- .nv.shared._ZN10layer_norm13ln_bwd_kernelINS_13Kernel_traitsIfffffjLj3072ELj1ELj1ELj4ELj16ENS_18Kernel_traits_baseILj3072EfffffjLj128EEEEELb1ELb0ELb0ELb1EEEvNS_9BwdParamsE --------------------------
	.section	.nv.shared._ZN10layer_norm13ln_bwd_kernelINS_13Kernel_traitsIfffffjLj3072ELj1ELj1ELj4ELj16ENS_18Kernel_traits_baseILj3072EfffffjLj128EEEEELb1ELb0ELb0ELb1EEEvNS_9BwdParamsE,"aw",@nobits
	.sectionflags	@""
	.align	16
	.zero		1024


//--------------------- .nv.shared._ZN10layer_norm22ln_bwd_finalize_kernelINS_22Kernel_traits_finalizeILj3072EfffffjLb0ELj1024ELj4ENS_18Kernel_traits_baseILj3072EfffffjLj1024EEEEELb0ELb0EEEvNS_9BwdParamsE --------------------------
	.section	.nv.shared._ZN10layer_norm22ln_bwd_finalize_kernelINS_22Kernel_traits_finalizeILj3072EfffffjLb0ELj1024ELj4ENS_18Kernel_traits_baseILj3072EfffffjLj1024EEEEELb0ELb0EEEvNS_9BwdParamsE,"aw",@nobits
	.sectionflags	@""
	.align	16
.nv.shared._ZN10layer_norm22ln_bwd_finalize_kernelINS_22Kernel_traits_finalizeILj3072EfffffjLb0ELj1024ELj4ENS_18Kernel_traits_baseILj3072EfffffjLj1024EEEEELb0ELb0EEEvNS_9BwdParamsE:
	.zero		9472


//--------------------- .nv.shared._ZN10layer_norm13ln_bwd_kernelINS_13Kernel_traitsIfffffjLj3072ELj1ELj1ELj4ELj16ENS_18Kernel_traits_baseILj3072EfffffjLj128EEEEELb1ELb0ELb1ELb0EEEvNS_9BwdParamsE --------------------------
	.section	.nv.shared._ZN10layer_norm13ln_bwd_kernelINS_13Kernel_traitsIfffffjLj3072ELj1ELj1ELj4ELj16ENS_18Kernel_traits_baseILj3072EfffffjLj128EEEEELb1ELb0ELb1ELb0EEEvNS_9BwdParamsE,"aw",@nobits
	.sectionflags	@""
	.align	16
	.zero		1024


//--------------------- .nv.shared._ZN10layer_norm22ln_bwd_finalize_kernelINS_22Kernel_traits_finalizeILj3072EfffffjLb0ELj1024ELj4ENS_18Kernel_traits_baseILj3072EfffffjLj1024EEEEELb0ELb1EEEvNS_9BwdParamsE --------------------------
	.section	.nv.shared._ZN10layer_norm22ln_bwd_finalize_kernelINS_22Kernel_traits_finalizeILj3072EfffffjLb0ELj1024ELj4ENS_18Kernel_traits_baseILj3072EfffffjLj1024EEEEELb0ELb1EEEvNS_9BwdParamsE,"aw",@nobits
	.sectionflags	@""
	.align	16
.nv.shared._ZN10layer_norm22ln_bwd_finalize_kernelINS_22Kernel_traits_finalizeILj3072EfffffjLb0ELj1024ELj4ENS_18Kernel_traits_baseILj3072EfffffjLj1024EEEEELb0ELb1EEEvNS_9BwdParamsE:
	.zero		9472


//--------------------- .nv.shared._ZN10layer_norm13ln_bwd_kernelINS_13Kernel_traitsIfffffjLj3072ELj1ELj1ELj4ELj16ENS_18Kernel_traits_baseILj3072EfffffjLj128EEEEELb1ELb0ELb1ELb1EEEvNS_9BwdParamsE --------------------------
	.section	.nv.shared._ZN10layer_norm13ln_bwd_kernelINS_13Kernel_traitsIfffffjLj3072ELj1ELj1ELj4ELj16ENS_18Kernel_traits_baseILj3072EfffffjLj128EEEEELb1ELb0ELb1ELb1EEEvNS_9BwdParamsE,"aw",@nobits
	.sectionflags	@""
	.align	16
	.zero		1024


//--------------------- .nv.shared._ZN10layer_norm13ln_bwd_kernelINS_13Kernel_traitsIfffffjLj3072ELj1ELj1ELj4ELj16ENS_18Kernel_traits_baseILj3072EfffffjLj128EEEEELb1ELb1ELb0ELb0EEEvNS_9BwdParamsE --------------------------
	.section	.nv.shared._ZN10layer_norm13ln_bwd_kernelINS_13Kernel_traitsIfffffjLj3072ELj1ELj1ELj4ELj16ENS_18Kernel_traits_baseILj3072EfffffjLj128EEEEELb1ELb1ELb0ELb0EEEvNS_9BwdParamsE,"aw",@nobits
	.sectionflags	@""
	.align	16
	.zero		1024


//--------------------- .nv.shared._ZN10layer_norm13ln_bwd_kernelINS_13Kernel_traitsIfffffjLj3072ELj1ELj1ELj4ELj16ENS_18Kernel_traits_baseILj3072EfffffjLj128EEEEELb1ELb1ELb0ELb1EEEvNS_9BwdParamsE --------------------------
	.section	.nv.shared._ZN10layer_norm13ln_bwd_kernelINS_13Kernel_traitsIfffffjLj3072ELj1ELj1ELj4ELj16ENS_18Kernel_traits_baseILj3072EfffffjLj128EEEEELb1ELb1ELb0ELb1EEEvNS_9BwdParamsE,"aw",@nobits
	.sectionflags	@""
	.align	16
	.zero		1024


//--------------------- .nv.shared._ZN10layer_norm22ln_bwd_finalize_kernelINS_22Kernel_traits_finalizeILj3072EfffffjLb1ELj1024ELj4ENS_18Kernel_traits_baseILj3072EfffffjLj1024EEEEELb1ELb0EEEvNS_9BwdParamsE --------------------------
	.section	.nv.shared._ZN10layer_norm22ln_bwd_finalize_kernelINS_22Kernel_traits_finalizeILj3072EfffffjLb1ELj1024ELj4ENS_18Kernel_traits_baseILj3072EfffffjLj1024EEEEELb1ELb0EEEvNS_9BwdParamsE,"aw",@nobits
	.sectionflags	@""
	.align	16
.nv.shared._ZN10layer_norm22ln_bwd_finalize_kernelINS_22Kernel_traits_finalizeILj3072EfffffjLb1ELj1024ELj4ENS_18Kernel_traits_baseILj3072EfffffjLj1024EEEEELb1ELb0EEEvNS_9BwdParamsE:
	.zero		13696


//--------------------- .nv.shared._ZN10layer_norm13ln_bwd_kernelINS_13Kernel_traitsIfffffjLj3072ELj1ELj1ELj4ELj16ENS_18Kernel_traits_baseILj3072EfffffjLj128EEEEELb1ELb1ELb1ELb0EEEvNS_9BwdParamsE --------------------------
	.section	.nv.shared._ZN10layer_norm13ln_bwd_kernelINS_13Kernel_traitsIfffffjLj3072ELj1ELj1ELj4ELj16ENS_18Kernel_traits_baseILj3072EfffffjLj128EEEEELb1ELb1ELb1ELb0EEEvNS_9BwdParamsE,"aw",@nobits
	.sectionflags	@""
	.align	16
	.zero		1024


//--------------------- .nv.shared._ZN10layer_norm22ln_bwd_finalize_kernelINS_22Kernel_traits_finalizeILj3072EfffffjLb1ELj1024ELj4ENS_18Kernel_traits_baseILj3072EfffffjLj1024EEEEELb1ELb1EEEvNS_9BwdParamsE --------------------------
	.section	.nv.shared._ZN10layer_norm22ln_bwd_finalize_kernelINS_22Kernel_traits_finalizeILj3072EfffffjLb1ELj1024ELj4ENS_18Kernel_traits_baseILj3072EfffffjLj1024EEEEELb1ELb1EEEvNS_9BwdParamsE,"aw",@nobits
	.sectionflags	@""
	.align	16
.nv.shared._ZN10layer_norm22ln_bwd_finalize_kernelINS_22Kernel_traits_finalizeILj3072EfffffjLb1ELj1024ELj4ENS_18Kernel_traits_baseILj3072EfffffjLj1024EEEEELb1ELb1EEEvNS_9BwdParamsE:
	.zero		13696


//--------------------- .nv.shared._ZN10layer_norm13ln_bwd_kernelINS_13Kernel_traitsIfffffjLj3072ELj1ELj1ELj4ELj16ENS_18Kernel_traits_baseILj3072EfffffjLj128EEEEELb1ELb1ELb1ELb1EEEvNS_9BwdParamsE --------------------------
	.section	.nv.shared._ZN10layer_norm13ln_bwd_kernelINS_13Kernel_traitsIfffffjLj3072ELj1ELj1ELj4ELj16ENS_18Kernel_traits_baseILj3072EfffffjLj128EEEEELb1ELb1ELb1ELb1EEEvNS_9BwdParamsE,"aw",@nobits
	.sectionflags	@""
	.align	16
	.zero		1024


//--------------------- .nv.constant0._ZN10layer_norm13ln_bwd_kernelINS_13Kernel_traitsI13__nv_bfloat16S2_S2_S2_fjLj3072ELj1ELj1ELj4ELj16ENS_18Kernel_traits_baseILj3072ES2_S2_S2_S2_fjLj128EEEEELb0ELb0ELb0ELb0EEEvNS_9BwdParamsE --------------------------
	.section	.nv.constant0._ZN10layer_norm13ln_bwd_kernelINS_13Kernel_traitsI13__nv_bfloat16S2_S2_S2_fjLj3072ELj1ELj1ELj4ELj16ENS_18Kernel_traits_baseILj3072ES2_S2_S2_S2_fjLj128EEEEELb0ELb0ELb0ELb0EEEvNS_9BwdParamsE,"a",@progbits
	.sectionflags	@""
	.align	4
.nv.constant0._ZN10layer_norm13ln_bwd_kernelINS_13Kernel_traitsI13__nv_bfloat16S2_S2_S2_fjLj3072ELj1ELj1ELj4ELj16ENS_18Kernel_traits_baseILj3072ES2_S2_S2_S2_fjLj128EEEEELb0ELb0ELb0ELb0EEEvNS_9BwdParamsE:
	.zero		824


//--------------------- .nv.constant0._ZN10layer_norm13ln_bwd_kernelINS_13Kernel_traitsI13__nv_bfloat16S2_S2_S2_fjLj3072ELj1ELj1ELj4ELj16ENS_18Kernel_traits_baseILj3072ES2_S2_S2_S2_fjLj128EEEEELb0ELb0ELb0ELb1EEEvNS_9BwdParamsE --------------------------
	.section	.nv.constant0._ZN10layer_norm13ln_bwd_kernelINS_13Kernel_traitsI13__nv_bfloat16S2_S2_S2_fjLj3072ELj1ELj1ELj4ELj16ENS_18Kernel_traits_baseILj3072ES2_S2_S2_S2_fjLj128EEEEELb0ELb0ELb0ELb1EEEvNS_9BwdParamsE,"a",@progbits
	.sectionflags	@""
	.align	4
.nv.constant0._ZN10layer_norm13ln_bwd_kernelINS_13Kernel_traitsI13__nv_bfloat16S2_S2_S2_fjLj3072ELj1ELj1ELj4ELj16ENS_18Kernel_traits_baseILj3072ES2_S2_S2_S2_fjLj128EEEEELb0ELb0ELb0ELb1EEEvNS_9BwdParamsE:
	.zero		824


//--------------------- .nv.constant0._ZN10layer_norm13ln_bwd_kernelINS_13Kernel_traitsI13__nv_bfloat16S2_S2_S2_fjLj3072ELj1ELj1ELj4ELj16ENS_18Kernel_traits_baseILj3072ES2_S2_S2_S2_fjLj128EEEEELb0ELb0ELb1ELb0EEEvNS_9BwdParamsE --------------------------
	.section	.nv.constant0._ZN10layer_norm13ln_bwd_kernelINS_13Kernel_traitsI13__nv_bfloat16S2_S2_S2_fjLj3072ELj1ELj1ELj4ELj16ENS_18Kernel_traits_baseILj3072ES2_S2_S2_S2_fjLj128EEEEELb0ELb0ELb1ELb0EEEvNS_9BwdParamsE,"a",@progbits
	.sectionflags	@""
	.align	4
.nv.constant0._ZN10layer_norm13ln_bwd_kernelINS_13Kernel_traitsI13__nv_bfloat16S2_S2_S2_fjLj3072ELj1ELj1ELj4ELj16ENS_18Kernel_traits_baseILj3072ES2_S2_S2_S2_fjLj128EEEEELb0ELb0ELb1ELb0EEEvNS_9BwdParamsE:
	.zero		824


//--------------------- .nv.constant0._ZN10layer_norm13ln_bwd_kernelINS_13Kernel_traitsI13__nv_bfloat16S2_S2_S2_fjLj3072ELj1ELj1ELj4ELj16ENS_18Kernel_traits_baseILj3072ES2_S2_S2_S2_fjLj128EEEEELb0ELb0ELb1ELb1EEEvNS_9BwdParamsE --------------------------
	.section	.nv.constant0._ZN10layer_norm13ln_bwd_kernelINS_13Kernel_traitsI13__nv_bfloat16S2_S2_S2_fjLj3072ELj1ELj1ELj4ELj16ENS_18Kernel_traits_baseILj3072ES2_S2_S2_S2_fjLj128EEEEELb0ELb0ELb1ELb1EEEvNS_9BwdParamsE,"a",@progbits
	.sectionflags	@""
	.align	4
.nv.constant0._ZN10layer_norm13ln_bwd_kernelINS_13Kernel_traitsI13__nv_bfloat16S2_S2_S2_fjLj3072ELj1ELj1ELj4ELj16ENS_18Kernel_traits_baseILj3072ES2_S2_S2_S2_fjLj128EEEEELb0ELb0ELb1ELb1EEEvNS_9BwdParamsE:
	.zero		824


//--------------------- .nv.constant0._ZN10layer_norm13ln_bwd_kernelINS_13Kernel_traitsI13__nv_bfloat16S2_S2_S2_fjLj3072ELj1ELj1ELj4ELj16ENS_18Kernel_traits_baseILj3072ES2_S2_S2_S2_fjLj128EEEEELb0ELb1ELb0ELb0EEEvNS_9BwdParamsE --------------------------
	.section	.nv.constant0._ZN10layer_norm13ln_bwd_kernelINS_13Kernel_traitsI13__nv_bfloat16S2_S2_S2_fjLj3072ELj1ELj1ELj4ELj16ENS_18Kernel_traits_baseILj3072ES2_S2_S2_S2_fjLj128EEEEELb0ELb1ELb0ELb0EEEvNS_9BwdParamsE,"a",@progbits
	.sectionflags	@""
	.align	4
.nv.constant0._ZN10layer_norm13ln_bwd_kernelINS_13Kernel_traitsI13__nv_bfloat16S2_S2_S2_fjLj3072ELj1ELj1ELj4ELj16ENS_18Kernel_traits_baseILj3072ES2_S2_S2_S2_fjLj128EEEEELb0ELb1ELb0ELb0EEEvNS_9BwdParamsE:
	.zero		824


//--------------------- .nv.constant0._ZN10layer_norm13ln_bwd_kernelINS_13Kernel_traitsI13__nv_bfloat16S2_S2_S2_fjLj3072ELj1ELj1ELj4ELj16ENS_18Kernel_traits_baseILj3072ES2_S2_S2_S2_fjLj128EEEEELb0ELb1ELb0ELb1EEEvNS_9BwdParamsE --------------------------
	.section	.nv.constant0._ZN10layer_norm13ln_bwd_kernelINS_13Kernel_traitsI13__nv_bfloat16S2_S2_S2_fjLj3072ELj1ELj1ELj4ELj16ENS_18Kernel_traits_baseILj3072ES2_S2_S2_S2_fjLj128EEEEELb0ELb1ELb0ELb1EEEvNS_9BwdParamsE,"a",@progbits
	.sectionflags	@""
	.align	4
.nv.constant0._ZN10layer_norm13ln_bwd_kernelINS_13Kernel_traitsI13__nv_bfloat16S2_S2_S2_fjLj3072ELj1ELj1ELj4ELj16ENS_18Kernel_traits_baseILj3072ES2_S2_S2_S2_fjLj128EEEEELb0ELb1ELb0ELb1EEEvNS_9BwdParamsE:
	.zero		824


//--------------------- .nv.constant0._ZN10layer_norm13ln_bwd_kernelINS_13Kernel_traitsI13__nv_bfloat16S2_S2_S2_fjLj3072ELj1ELj1ELj4ELj16ENS_18Kernel_traits_baseILj3072ES2_S2_S2_S2_fjLj128EEEEELb0ELb1ELb1ELb0EEEvNS_9BwdParamsE --------------------------
	.section	.nv.constant0._ZN10layer_norm13ln_bwd_kernelINS_13Kernel_traitsI13__nv_bfloat16S2_S2_S2_fjLj3072ELj1ELj1ELj4ELj16ENS_18Kernel_traits_baseILj3072ES2_S2_S2_S2_fjLj128EEEEELb0ELb1ELb1ELb0EEEvNS_9BwdParamsE,"a",@progbits
	.sectionflags	@""
	.align	4
.nv.constant0._ZN10layer_norm13ln_bwd_kernelINS_13Kernel_traitsI13__nv_bfloat16S2_S2_S2_fjLj3072ELj1ELj1ELj4ELj16ENS_18Kernel_traits_baseILj3072ES2_S2_S2_S2_fjLj128EEEEELb0ELb1ELb1ELb0EEEvNS_9BwdParamsE:
	.zero		824


//--------------------- .nv.constant0._ZN10layer_norm13ln_bwd_kernelINS_13Kernel_traitsI13__nv_bfloat16S2_S2_S2_fjLj3072ELj1ELj1ELj4ELj16ENS_18Kernel_traits_baseILj3072ES2_S2_S2_S2_fjLj128EEEEELb0ELb1ELb1ELb1EEEvNS_9BwdParamsE --------------------------
	.section	.nv.constant0._ZN10layer_norm13ln_bwd_kernelINS_13Kernel_traitsI13__nv_bfloat16S2_S2_S2_fjLj3072ELj1ELj1ELj4ELj16ENS_18Kernel_traits_baseILj3072ES2_S2_S2_S2_fjLj128EEEEELb0ELb1ELb1ELb1EEEvNS_9BwdParamsE,"a",@progbits
	.sectionflags	@""
	.align	4
.nv.constant0._ZN10layer_norm13ln_bwd_kernelINS_13Kernel_traitsI13__nv_bfloat16S2_S2_S2_fjLj3072ELj1ELj1ELj4ELj16ENS_18Kernel_traits_baseILj3072ES2_S2_S2_S2_fjLj128EEEEELb0ELb1ELb1ELb1EEEvNS_9BwdParamsE:
	.zero		824


//--------------------- .nv.constant0._ZN10layer_norm13ln_bwd_kernelINS_13Kernel_traitsI13__nv_bfloat16S2_S2_S2_fjLj3072ELj1ELj1ELj4ELj16ENS_18Kernel_traits_baseILj3072ES2_S2_S2_S2_fjLj128EEEEELb1ELb0ELb0ELb0EEEvNS_9BwdParamsE --------------------------
	.section	.nv.constant0._ZN10layer_norm13ln_bwd_kernelINS_13Kernel_traitsI13__nv_bfloat16S2_S2_S2_fjLj3072ELj1ELj1ELj4ELj16ENS_18Kernel_traits_baseILj3072ES2_S2_S2_S2_fjLj128EEEEELb1ELb0ELb0ELb0EEEvNS_9BwdParamsE,"a",@progbits
	.sectionflags	@""
	.align	4
.nv.constant0._ZN10layer_norm13ln_bwd_kernelINS_13Kernel_traitsI13__nv_bfloat16S2_S2_S2_fjLj3072ELj1ELj1ELj4ELj16ENS_18Kernel_traits_baseILj3072ES2_S2_S2_S2_fjLj128EEEEELb1ELb0ELb0ELb0EEEvNS_9BwdParamsE:
	.zero		824


//--------------------- .nv.constant0._ZN10layer_norm13ln_bwd_kernelINS_13Kernel_traitsI13__nv_bfloat16S2_S2_S2_fjLj3072ELj1ELj1ELj4ELj16ENS_18Kernel_traits_baseILj3072ES2_S2_S2_S2_fjLj128EEEEELb1ELb0ELb0ELb1EEEvNS_9BwdParamsE --------------------------
	.section	.nv.constant0._ZN10layer_norm13ln_bwd_kernelINS_13Kernel_traitsI13__nv_bfloat16S2_S2_S2_fjLj3072ELj1ELj1ELj4ELj16ENS_18Kernel_traits_baseILj3072ES2_S2_S2_S2_fjLj128EEEEELb1ELb0ELb0ELb1EEEvNS_9BwdParamsE,"a",@progbits
	.sectionflags	@""
	.align	4
.nv.constant0._ZN10layer_norm13ln_bwd_kernelINS_13Kernel_traitsI13__nv_bfloat16S2_S2_S2_fjLj3072ELj1ELj1ELj4ELj16ENS_18Kernel_traits_baseILj3072ES2_S2_S2_S2_fjLj128EEEEELb1ELb0ELb0ELb1EEEvNS_9BwdParamsE:
	.zero		824


//--------------------- .nv.constant0._ZN10layer_norm22ln_bwd_finalize_kernelINS_22Kernel_traits_finalizeILj3072E13__nv_bfloat16S2_S2_S2_fjLb0ELj1024ELj4ENS_18Kernel_traits_baseILj3072ES2_S2_S2_S2_fjLj1024EEEEELb0ELb0EEEvNS_9BwdParamsE --------------------------
	.section	.nv.constant0._ZN10layer_norm22ln_bwd_finalize_kernelINS_22Kernel_traits_finalizeILj3072E13__nv_bfloat16S2_S2_S2_fjLb0ELj1024ELj4ENS_18Kernel_traits_baseILj3072ES2_S2_S2_S2_fjLj1024EEEEELb0ELb0EEEvNS_9BwdParamsE,"a",@progbits
	.sectionflags	@""
	.align	4
.nv.constant0._ZN10layer_norm22ln_bwd_finalize_kernelINS_22Kernel_traits_finalizeILj3072E13__nv_bfloat16S2_S2_S2_fjLb0ELj1024ELj4ENS_18Kernel_traits_baseILj3072ES2_S2_S2_S2_fjLj1024EEEEELb0ELb0EEEvNS_9BwdParamsE:
	.zero		824


//--------------------- .nv.constant0._ZN10layer_norm13ln_bwd_kernelINS_13Kernel_traitsI13__nv_bfloat16S2_S2_S2_fjLj3072ELj1ELj1ELj4ELj16ENS_18Kernel_traits_baseILj3072ES2_S2_S2_S2_fjLj128EEEEELb1ELb0ELb1ELb0EEEvNS_9BwdParamsE --------------------------
	.section	.nv.constant0._ZN10layer_norm13ln_bwd_kernelINS_13Kernel_traitsI13__nv_bfloat16S2_S2_S2_fjLj3072ELj1ELj1ELj4ELj16ENS_18Kernel_traits_baseILj3072ES2_S2_S2_S2_fjLj128EEEEELb1ELb0ELb1ELb0EEEvNS_9BwdParamsE,"a",@progbits
	.sectionflags	@""
	.align	4
.nv.constant0._ZN10layer_norm13ln_bwd_kernelINS_13Kernel_traitsI13__nv_bfloat16S2_S2_S2_fjLj3072ELj1ELj1ELj4ELj16ENS_18Kernel_traits_baseILj3072ES2_S2_S2_S2_fjLj128EEEEELb1ELb0ELb1ELb0EEEvNS_9BwdParamsE:
	.zero		824


//--------------------- .nv.constant0._ZN10layer_norm22ln_bwd_finalize_kernelINS_22Kernel_traits_finalizeILj3072E13__nv_bfloat16S2_S2_S2_fjLb0ELj1024ELj4ENS_18Kernel_traits_baseILj3072ES2_S2_S2_S2_fjLj1024EEEEELb0ELb1EEEvNS_9BwdParamsE --------------------------
	.section	.nv.constant0._ZN10layer_norm22ln_bwd_finalize_kernelINS_22Kernel_traits_finalizeILj3072E13__nv_bfloat16S2_S2_S2_fjLb0ELj1024ELj4ENS_18Kernel_traits_baseILj3072ES2_S2_S2_S2_fjLj1024EEEEELb0ELb1EEEvNS_9BwdParamsE,"a",@progbits
	.sectionflags	@""
	.align	4
.nv.constant0._ZN10layer_norm22ln_bwd_finalize_kernelINS_22Kernel_traits_finalizeILj3072E13__nv_bfloat16S2_S2_S2_fjLb0ELj1024ELj4ENS_18Kernel_traits_baseILj3072ES2_S2_S2_S2_fjLj1024EEEEELb0ELb1EEEvNS_9BwdParamsE:
	.zero		824


//--------------------- .nv.constant0._ZN10layer_norm13ln_bwd_kernelINS_13Kernel_traitsI13__nv_bfloat16S2_S2_S2_fjLj3072ELj1ELj1ELj4ELj16ENS_18Kernel_traits_baseILj3072ES2_S2_S2_S2_fjLj128EEEEELb1ELb0ELb1ELb1EEEvNS_9BwdParamsE --------------------------
	.section	.nv.constant0._ZN10layer_norm13ln_bwd_kernelINS_13Kernel_traitsI13__nv_bfloat16S2_S2_S2_fjLj3072ELj1ELj1ELj4ELj16ENS_18Kernel_traits_baseILj3072ES2_S2_S2_S2_fjLj128EEEEELb1ELb0ELb1ELb1EEEvNS_9BwdParamsE,"a",@progbits
	.sectionflags	@""
	.align	4
.nv.constant0._ZN10layer_norm13ln_bwd_kernelINS_13Kernel_traitsI13__nv_bfloat16S2_S2_S2_fjLj3072ELj1ELj1ELj4ELj16ENS_18Kernel_traits_baseILj3072ES2_S2_S2_S2_fjLj128EEEEELb1ELb0ELb1ELb1EEEvNS_9BwdParamsE:
	.zero		824


//--------------------- .nv.constant0._ZN10layer_norm13ln_bwd_kernelINS_13Kernel_traitsI13__nv_bfloat16S2_S2_S2_fjLj3072ELj1ELj1ELj4ELj16ENS_18Kernel_traits_baseILj3072ES2_S2_S2_S2_fjLj128EEEEELb1ELb1ELb0ELb0EEEvNS_9BwdParamsE --------------------------
	.section	.nv.constant0._ZN10layer_norm13ln_bwd_kernelINS_13Kernel_traitsI13__nv_bfloat16S2_S2_S2_fjLj3072ELj1ELj1ELj4ELj16ENS_18Kernel_traits_baseILj3072ES2_S2_S2_S2_fjLj128EEEEELb1ELb1ELb0ELb0EEEvNS_9BwdParamsE,"a",@progbits
	.sectionflags	@""
	.align	4
.nv.constant0._ZN10layer_norm13ln_bwd_kernelINS_13Kernel_traitsI13__nv_bfloat16S2_S2_S2_fjLj3072ELj1ELj1ELj4ELj16ENS_18Kernel_traits_baseILj3072ES2_S2_S2_S2_fjLj128EEEEELb1ELb1ELb0ELb0EEEvNS_9BwdParamsE:
	.zero		824


//--------------------- .nv.constant0._ZN10layer_norm13ln_bwd_kernelINS_13Kernel_traitsI13__nv_bfloat16S2_S2_S2_fjLj3072ELj1ELj1ELj4ELj16ENS_18Kernel_traits_baseILj3072ES2_S2_S2_S2_fjLj128EEEEELb1ELb1ELb0ELb1EEEvNS_9BwdParamsE --------------------------
	.section	.nv.constant0._ZN10layer_norm13ln_bwd_kernelINS_13Kernel_traitsI13__nv_bfloat16S2_S2_S2_fjLj3072ELj1ELj1ELj4ELj16ENS_18Kernel_traits_baseILj3072ES2_S2_S2_S2_fjLj128EEEEELb1ELb1ELb0ELb1EEEvNS_9BwdParamsE,"a",@progbits
	.sectionflags	@""
	.align	4
.nv.constant0._ZN10layer_norm13ln_bwd_kernelINS_13Kernel_traitsI13__nv_bfloat16S2_S2_S2_fjLj3072ELj1ELj1ELj4ELj16ENS_18Kernel_traits_baseILj3072ES2_S2_S2_S2_fjLj128EEEEELb1ELb1ELb0ELb1EEEvNS_9BwdParamsE:
	.zero		824


//--------------------- .nv.constant0._ZN10layer_norm22ln_bwd_finalize_kernelINS_22Kernel_traits_finalizeILj3072E13__nv_bfloat16S2_S2_S2_fjLb1ELj1024ELj4ENS_18Kernel_traits_baseILj3072ES2_S2_S2_S2_fjLj1024EEEEELb1ELb0EEEvNS_9BwdParamsE --------------------------
	.section	.nv.constant0._ZN10layer_norm22ln_bwd_finalize_kernelINS_22Kernel_traits_finalizeILj3072E13__nv_bfloat16S2_S2_S2_fjLb1ELj1024ELj4ENS_18Kernel_traits_baseILj3072ES2_S2_S2_S2_fjLj1024EEEEELb1ELb0EEEvNS_9BwdParamsE,"a",@progbits
	.sectionflags	@""
	.align	4
.nv.constant0._ZN10layer_norm22ln_bwd_finalize_kernelINS_22Kernel_traits_finalizeILj3072E13__nv_bfloat16S2_S2_S2_fjLb1ELj1024ELj4ENS_18Kernel_traits_baseILj3072ES2_S2_S2_S2_fjLj1024EEEEELb1ELb0EEEvNS_9BwdParamsE:
	.zero		824


//--------------------- .nv.constant0._ZN10layer_norm13ln_bwd_kernelINS_13Kernel_traitsI13__nv_bfloat16S2_S2_S2_fjLj3072ELj1ELj1ELj4ELj16ENS_18Kernel_traits_baseILj3072ES2_S2_S2_S2_fjLj128EEEEELb1ELb1ELb1ELb0EEEvNS_9BwdParamsE --------------------------
	.section	.nv.constant0._ZN10layer_norm13ln_bwd_kernelINS_13Kernel_traitsI13__nv_bfloat16S2_S2_S2_fjLj3072ELj1ELj1ELj4ELj16ENS_18Kernel_traits_baseILj3072ES2_S2_S2_S2_fjLj128EEEEELb1ELb1ELb1ELb0EEEvNS_9BwdParamsE,"a",@progbits
	.sectionflags	@""
	.align	4
.nv.constant0._ZN10layer_norm13ln_bwd_kernelINS_13Kernel_traitsI13__nv_bfloat16S2_S2_S2_fjLj3072ELj1ELj1ELj4ELj16ENS_18Kernel_traits_baseILj3072ES2_S2_S2_S2_fjLj128EEEEELb1ELb1ELb1ELb0EEEvNS_9BwdParamsE:
	.zero		824


//--------------------- .nv.constant0._ZN10layer_norm22ln_bwd_finalize_kernelINS_22Kernel_traits_finalizeILj3072E13__nv_bfloat16S2_S2_S2_fjLb1ELj1024ELj4ENS_18Kernel_traits_baseILj3072ES2_S2_S2_S2_fjLj1024EEEEELb1ELb1EEEvNS_9BwdParamsE --------------------------
	.section	.nv.constant0._ZN10layer_norm22ln_bwd_finalize_kernelINS_22Kernel_traits_finalizeILj3072E13__nv_bfloat16S2_S2_S2_fjLb1ELj1024ELj4ENS_18Kernel_traits_baseILj3072ES2_S2_S2_S2_fjLj1024EEEEELb1ELb1EEEvNS_9BwdParamsE,"a",@progbits
	.sectionflags	@""
	.align	4
.nv.constant0._ZN10layer_norm22ln_bwd_finalize_kernelINS_22Kernel_traits_finalizeILj3072E13__nv_bfloat16S2_S2_S2_fjLb1ELj1024ELj4ENS_18Kernel_traits_baseILj3072ES2_S2_S2_S2_fjLj1024EEEEELb1ELb1EEEvNS_9BwdParamsE:
	.zero		824


//--------------------- .nv.constant0._ZN10layer_norm13ln_bwd_kernelINS_13Kernel_traitsI13__nv_bfloat16S2_S2_S2_fjLj3072ELj1ELj1ELj4ELj16ENS_18Kernel_traits_baseILj3072ES2_S2_S2_S2_fjLj128EEEEELb1ELb1ELb1ELb1EEEvNS_9BwdParamsE --------------------------
	.section	.nv.constant0._ZN10layer_norm13ln_bwd_kernelINS_13Kernel_traitsI13__nv_bfloat16S2_S2_S2_fjLj3072ELj1ELj1ELj4ELj16ENS_18Kernel_traits_baseILj3072ES2_S2_S2_S2_fjLj128EEEEELb1ELb1ELb1ELb1EEEvNS_9BwdParamsE,"a",@progbits
	.sectionflags	@""
	.align	4
.nv.constant0._ZN10layer_norm13ln_bwd_kernelINS_13Kernel_traitsI13__nv_bfloat16S2_S2_S2_fjLj3072ELj1ELj1ELj4ELj16ENS_18Kernel_traits_baseILj3072ES2_S2_S2_S2_fjLj128EEEEELb1ELb1ELb1ELb1EEEvNS_9BwdParamsE:
	.zero		824


//--------------------- .nv.constant0._ZN10layer_norm13ln_bwd_kernelINS_13Kernel_traitsI6__halfS2_S2_S2_fjLj3072ELj1ELj1ELj4ELj16ENS_18Kernel_traits_baseILj3072ES2_S2_S2_S2_fjLj128EEEEELb0ELb0ELb0ELb0EEEvNS_9BwdParamsE --------------------------
	.section	.nv.constant0._ZN10layer_norm13ln_bwd_kernelINS_13Kernel_traitsI6__halfS2_S2_S2_fjLj3072ELj1ELj1ELj4ELj16ENS_18Kernel_traits_baseILj3072ES2_S2_S2_S2_fjLj128EEEEELb0ELb0ELb0ELb0EEEvNS_9BwdParamsE,"a",@progbits
	.sectionflags	@""
	.align	4
.nv.constant0._ZN10layer_norm13ln_bwd_kernelINS_13Kernel_traitsI6__halfS2_S2_S2_fjLj3072ELj1ELj1ELj4ELj16ENS_18Kernel_traits_baseILj3072ES2_S2_S2_S2_fjLj128EEEEELb0ELb0ELb0ELb0EEEvNS_9BwdParamsE:
	.zero		824


//--------------------- .nv.constant0._ZN10layer_norm13ln_bwd_kernelINS_13Kernel_traitsI6__halfS2_S2_S2_fjLj3072ELj1ELj1ELj4ELj16ENS_18Kernel_traits_baseILj3072ES2_S2_S2_S2_fjLj128EEEEELb0ELb0ELb0ELb1EEEvNS_9BwdParamsE --------------------------
	.section	.nv.constant0._ZN10layer_norm13ln_bwd_kernelINS_13Kernel_traitsI6__halfS2_S2_S2_fjLj3072ELj1ELj1ELj4ELj16ENS_18Kernel_traits_baseILj3072ES2_S2_S2_S2_fjLj128EEEEELb0ELb0ELb0ELb1EEEvNS_9BwdParamsE,"a",@progbits
	.sectionflags	@""
	.align	4
.nv.constant0._ZN10layer_norm13ln_bwd_kernelINS_13Kernel_traitsI6__halfS2_S2_S2_fjLj3072ELj1ELj1ELj4ELj16ENS_18Kernel_traits_baseILj3072ES2_S2_S2_S2_fjLj128EEEEELb0ELb0ELb0ELb1EEEvNS_9BwdParamsE:
	.zero		824


//--------------------- .nv.constant0._ZN10layer_norm13ln_bwd_kernelINS_13Kernel_traitsI6__halfS2_S2_S2_fjLj3072ELj1ELj1ELj4ELj16ENS_18Kernel_traits_baseILj3072ES2_S2_S2_S2_fjLj128EEEEELb0ELb0ELb1ELb0EEEvNS_9BwdParamsE --------------------------
	.section	.nv.constant0._ZN10layer_norm13ln_bwd_kernelINS_13Kernel_traitsI6__halfS2_S2_S2_fjLj3072ELj1ELj1ELj4ELj16ENS_18Kernel_traits_baseILj3072ES2_S2_S2_S2_fjLj128EEEEELb0ELb0ELb1ELb0EEEvNS_9BwdParamsE,"a",@progbits
	.sectionflags	@""
	.align	4
.nv.constant0._ZN10layer_norm13ln_bwd_kernelINS_13Kernel_traitsI6__halfS2_S2_S2_fjLj3072ELj1ELj1ELj4ELj16ENS_18Kernel_traits_baseILj3072ES2_S2_S2_S2_fjLj128EEEEELb0ELb0ELb1ELb0EEEvNS_9BwdParamsE:
	.zero		824


//--------------------- .nv.constant0._ZN10layer_norm13ln_bwd_kernelINS_13Kernel_traitsI6__halfS2_S2_S2_fjLj3072ELj1ELj1ELj4ELj16ENS_18Kernel_traits_baseILj3072ES2_S2_S2_S2_fjLj128EEEEELb0ELb0ELb1ELb1EEEvNS_9BwdParamsE --------------------------
	.section	.nv.constant0._ZN10layer_norm13ln_bwd_kernelINS_13Kernel_traitsI6__halfS2_S2_S2_fjLj3072ELj1ELj1ELj4ELj16ENS_18Kernel_traits_baseILj3072ES2_S2_S2_S2_fjLj128EEEEELb0ELb0ELb1ELb1EEEvNS_9BwdParamsE,"a",@progbits
	.sectionflags	@""
	.align	4
.nv.constant0._ZN10layer_norm13ln_bwd_kernelINS_13Kernel_traitsI6__halfS2_S2_S2_fjLj3072ELj1ELj1ELj4ELj16ENS_18Kernel_traits_baseILj3072ES2_S2_S2_S2_fjLj128EEEEELb0ELb0ELb1ELb1EEEvNS_9BwdParamsE:
	.zero		824


//--------------------- .nv.constant0._ZN10layer_norm13ln_bwd_kernelINS_13Kernel_traitsI6__halfS2_S2_S2_fjLj3072ELj1ELj1ELj4ELj16ENS_18Kernel_traits_baseILj3072ES2_S2_S2_S2_fjLj128EEEEELb0ELb1ELb0ELb0EEEvNS_9BwdParamsE --------------------------
	.section	.nv.constant0._ZN10layer_norm13ln_bwd_kernelINS_13Kernel_traitsI6__halfS2_S2_S2_fjLj3072ELj1ELj1ELj4ELj16ENS_18Kernel_traits_baseILj3072ES2_S2_S2_S2_fjLj128EEEEELb0ELb1ELb0ELb0EEEvNS_9BwdParamsE,"a",@progbits
	.sectionflags	@""
	.align	4
.nv.constant0._ZN10layer_norm13ln_bwd_kernelINS_13Kernel_traitsI6__halfS2_S2_S2_fjLj3072ELj1ELj1ELj4ELj16ENS_18Kernel_traits_baseILj3072ES2_S2_S2_S2_fjLj128EEEEELb0ELb1ELb0ELb0EEEvNS_9BwdParamsE:
	.zero		824


//--------------------- .nv.constant0._ZN10layer_norm13ln_bwd_kernelINS_13Kernel_traitsI6__halfS2_S2_S2_fjLj3072ELj1ELj1ELj4ELj16ENS_18Kernel_traits_baseILj3072ES2_S2_S2_S2_fjLj128EEEEELb0ELb1ELb0ELb1EEEvNS_9BwdParamsE --------------------------
	.section	.nv.constant0._ZN10layer_norm13ln_bwd_kernelINS_13Kernel_traitsI6__halfS2_S2_S2_fjLj3072ELj1ELj1ELj4ELj16ENS_18Kernel_traits_baseILj3072ES2_S2_S2_S2_fjLj128EEEEELb0ELb1ELb0ELb1EEEvNS_9BwdParamsE,"a",@progbits
	.sectionflags	@""
	.align	4
.nv.constant0._ZN10layer_norm13ln_bwd_kernelINS_13Kernel_traitsI6__halfS2_S2_S2_fjLj3072ELj1ELj1ELj4ELj16ENS_18Kernel_traits_baseILj3072ES2_S2_S2_S2_fjLj128EEEEELb0ELb1ELb0ELb1EEEvNS_9BwdParamsE:
	.zero		824


//--------------------- .nv.constant0._ZN10layer_norm13ln_bwd_kernelINS_13Kernel_traitsI6__halfS2_S2_S2_fjLj3072ELj1ELj1ELj4ELj16ENS_18Kernel_traits_baseILj3072ES2_S2_S2_S2_fjLj128EEEEELb0ELb1ELb1ELb0EEEvNS_9BwdParamsE --------------------------
	.section	.nv.constant0._ZN10layer_norm13ln_bwd_kernelINS_13Kernel_traitsI6__halfS2_S2_S2_fjLj3072ELj1ELj1ELj4ELj16ENS_18Kernel_traits_baseILj3072ES2_S2_S2_S2_fjLj128EEEEELb0ELb1ELb1ELb0EEEvNS_9BwdParamsE,"a",@progbits
	.sectionflags	@""
	.align	4
.nv.constant0._ZN10layer_norm13ln_bwd_kernelINS_13Kernel_traitsI6__halfS2_S2_S2_fjLj3072ELj1ELj1ELj4ELj16ENS_18Kernel_traits_baseILj3072ES2_S2_S2_S2_fjLj128EEEEELb0ELb1ELb1ELb0EEEvNS_9BwdParamsE:
	.zero		824


//--------------------- .nv.constant0._ZN10layer_norm13ln_bwd_kernelINS_13Kernel_traitsI6__halfS2_S2_S2_fjLj3072ELj1ELj1ELj4ELj16ENS_18Kernel_traits_baseILj3072ES2_S2_S2_S2_fjLj128EEEEELb0ELb1ELb1ELb1EEEvNS_9BwdParamsE --------------------------
	.section	.nv.constant0._ZN10layer_norm13ln_bwd_kernelINS_13Kernel_traitsI6__halfS2_S2_S2_fjLj3072ELj1ELj1ELj4ELj16ENS_18Kernel_traits_baseILj3072ES2_S2_S2_S2_fjLj128EEEEELb0ELb1ELb1ELb1EEEvNS_9BwdParamsE,"a",@progbits
	.sectionflags	@""
	.align	4
.nv.constant0._ZN10layer_norm13ln_bwd_kernelINS_13Kernel_traitsI6__halfS2_S2_S2_fjLj3072ELj1ELj1ELj4ELj16ENS_18Kernel_traits_baseILj3072ES2_S2_S2_S2_fjLj128EEEEELb0ELb1ELb1ELb1EEEvNS_9BwdParamsE:
	.zero		824


//--------------------- .nv.constant0._ZN10layer_norm13ln_bwd_kernelINS_13Kernel_traitsI6__halfS2_S2_S2_fjLj3072ELj1ELj1ELj4ELj16ENS_18Kernel_traits_baseILj3072ES2_S2_S2_S2_fjLj128EEEEELb1ELb0ELb0ELb0EEEvNS_9BwdParamsE --------------------------
	.section	.nv.constant0._ZN10layer_norm13ln_bwd_kernelINS_13Kernel_traitsI6__halfS2_S2_S2_fjLj3072ELj1ELj1ELj4ELj16ENS_18Kernel_traits_baseILj3072ES2_S2_S2_S2_fjLj128EEEEELb1ELb0ELb0ELb0EEEvNS_9BwdParamsE,"a",@progbits
	.sectionflags	@""
	.align	4
.nv.constant0._ZN10layer_norm13ln_bwd_kernelINS_13Kernel_traitsI6__halfS2_S2_S2_fjLj3072ELj1ELj1ELj4ELj16ENS_18Kernel_traits_baseILj3072ES2_S2_S2_S2_fjLj128EEEEELb1ELb0ELb0ELb0EEEvNS_9BwdParamsE:
	.zero		824


//--------------------- .nv.constant0._ZN10layer_norm13ln_bwd_kernelINS_13Kernel_traitsI6__halfS2_S2_S2_fjLj3072ELj1ELj1ELj4ELj16ENS_18Kernel_traits_baseILj3072ES2_S2_S2_S2_fjLj128EEEEELb1ELb0ELb0ELb1EEEvNS_9BwdParamsE --------------------------
	.section	.nv.constant0._ZN10layer_norm13ln_bwd_kernelINS_13Kernel_traitsI6__halfS2_S2_S2_fjLj3072ELj1ELj1ELj4ELj16ENS_18Kernel_traits_baseILj3072ES2_S2_S2_S2_fjLj128EEEEELb1ELb0ELb0ELb1EEEvNS_9BwdParamsE,"a",@progbits
	.sectionflags	@""
	.align	4
.nv.constant0._ZN10layer_norm13ln_bwd_kernelINS_13Kernel_traitsI6__halfS2_S2_S2_fjLj3072ELj1ELj1ELj4ELj16ENS_18Kernel_traits_baseILj3072ES2_S2_S2_S2_fjLj128EEEEELb1ELb0ELb0ELb1EEEvNS_9BwdParamsE:
	.zero		824


//--------------------- .nv.constant0._ZN10layer_norm22ln_bwd_finalize_kernelINS_22Kernel_traits_finalizeILj3072E6__halfS2_S2_S2_fjLb0ELj1024ELj4ENS_18Kernel_traits_baseILj3072ES2_S2_S2_S2_fjLj1024EEEEELb0ELb0EEEvNS_9BwdParamsE --------------------------
	.section	.nv.constant0._ZN10layer_norm22ln_bwd_finalize_kernelINS_22Kernel_traits_finalizeILj3072E6__halfS2_S2_S2_fjLb0ELj1024ELj4ENS_18Kernel_traits_baseILj3072ES2_S2_S2_S2_fjLj1024EEEEELb0ELb0EEEvNS_9BwdParamsE,"a",@progbits
	.sectionflags	@""
	.align	4
.nv.constant0._ZN10layer_norm22ln_bwd_finalize_kernelINS_22Kernel_traits_finalizeILj3072E6__halfS2_S2_S2_fjLb0ELj1024ELj4ENS_18Kernel_traits_baseILj3072ES2_S2_S2_S2_fjLj1024EEEEELb0ELb0EEEvNS_9BwdParamsE:
	.zero		824


//--------------------- .nv.constant0._ZN10layer_norm13ln_bwd_kernelINS_13Kernel_traitsI6__halfS2_S2_S2_fjLj3072ELj1ELj1ELj4ELj16ENS_18Kernel_traits_baseILj3072ES2_S2_S2_S2_fjLj128EEEEELb1ELb0ELb1ELb0EEEvNS_9BwdParamsE --------------------------
	.section	.nv.constant0._ZN10layer_norm13ln_bwd_kernelINS_13Kernel_traitsI6__halfS2_S2_S2_fjLj3072ELj1ELj1ELj4ELj16ENS_18Kernel_traits_baseILj3072ES2_S2_S2_S2_fjLj128EEEEELb1ELb0ELb1ELb0EEEvNS_9BwdParamsE,"a",@progbits
	.sectionflags	@""
	.align	4
.nv.constant0._ZN10layer_norm13ln_bwd_kernelINS_13Kernel_traitsI6__halfS2_S2_S2_fjLj3072ELj1ELj1ELj4ELj16ENS_18Kernel_traits_baseILj3072ES2_S2_S2_S2_fjLj128EEEEELb1ELb0ELb1ELb0EEEvNS_9BwdParamsE:
	.zero		824


//--------------------- .nv.constant0._ZN10layer_norm22ln_bwd_finalize_kernelINS_22Kernel_traits_finalizeILj3072E6__halfS2_S2_S2_fjLb0ELj1024ELj4ENS_18Kernel_traits_baseILj3072ES2_S2_S2_S2_fjLj1024EEEEELb0ELb1EEEvNS_9BwdParamsE --------------------------
	.section	.nv.constant0._ZN10layer_norm22ln_bwd_finalize_kernelINS_22Kernel_traits_finalizeILj3072E6__halfS2_S2_S2_fjLb0ELj1024ELj4ENS_18Kernel_traits_baseILj3072ES2_S2_S2_S2_fjLj1024EEEEELb0ELb1EEEvNS_9BwdParamsE,"a",@progbits
	.sectionflags	@""
	.align	4
.nv.constant0._ZN10layer_norm22ln_bwd_finalize_kernelINS_22Kernel_traits_finalizeILj3072E6__halfS2_S2_S2_fjLb0ELj1024ELj4ENS_18Kernel_traits_baseILj3072ES2_S2_S2_S2_fjLj1024EEEEELb0ELb1EEEvNS_9BwdParamsE:
	.zero		824


//--------------------- .nv.constant0._ZN10layer_norm13ln_bwd_kernelINS_13Kernel_traitsI6__halfS2_S2_S2_fjLj3072ELj1ELj1ELj4ELj16ENS_18Kernel_traits_baseILj3072ES2_S2_S2_S2_fjLj128EEEEELb1ELb0ELb1ELb1EEEvNS_9BwdParamsE --------------------------
	.section	.nv.constant0._ZN10layer_norm13ln_bwd_kernelINS_13Kernel_traitsI6__halfS2_S2_S2_fjLj3072ELj1ELj1ELj4ELj16ENS_18Kernel_traits_baseILj3072ES2_S2_S2_S2_fjLj128EEEEELb1ELb0ELb1ELb1EEEvNS_9BwdParamsE,"a",@progbits
	.sectionflags	@""
	.align	4
.nv.constant0._ZN10layer_norm13ln_bwd_kernelINS_13Kernel_traitsI6__halfS2_S2_S2_fjLj3072ELj1ELj1ELj4ELj16ENS_18Kernel_traits_baseILj3072ES2_S2_S2_S2_fjLj128EEEEELb1ELb0ELb1ELb1EEEvNS_9BwdParamsE:
	.zero		824


//--------------------- .nv.constant0._ZN10layer_norm13ln_bwd_kernelINS_13Kernel_traitsI6__halfS2_S2_S2_fjLj3072ELj1ELj1ELj4ELj16ENS_18Kernel_traits_baseILj3072ES2_S2_S2_S2_fjLj128EEEEELb1ELb1ELb0ELb0EEEvNS_9BwdParamsE --------------------------
	.section	.nv.constant0._ZN10layer_norm13ln_bwd_kernelINS_13Kernel_traitsI6__halfS2_S2_S2_fjLj3072ELj1ELj1ELj4ELj16ENS_18Kernel_traits_baseILj3072ES2_S2_S2_S2_fjLj128EEEEELb1ELb1ELb0ELb0EEEvNS_9BwdParamsE,"a",@progbits
	.sectionflags	@""
	.align	4
.nv.constant0._ZN10layer_norm13ln_bwd_kernelINS_13Kernel_traitsI6__halfS2_S2_S2_fjLj3072ELj1ELj1ELj4ELj16ENS_18Kernel_traits_baseILj3072ES2_S2_S2_S2_fjLj128EEEEELb1ELb1ELb0ELb0EEEvNS_9BwdParamsE:
	.zero		824


//--------------------- .nv.constant0._ZN10layer_norm13ln_bwd_kernelINS_13Kernel_traitsI6__halfS2_S2_S2_fjLj3072ELj1ELj1ELj4ELj16ENS_18Kernel_traits_baseILj3072ES2_S2_S2_S2_fjLj128EEEEELb1ELb1ELb0ELb1EEEvNS_9BwdParamsE --------------------------
	.section	.nv.constant0._ZN10layer_norm13ln_bwd_kernelINS_13Kernel_traitsI6__halfS2_S2_S2_fjLj3072ELj1ELj1ELj4ELj16ENS_18Kernel_traits_baseILj3072ES2_S2_S2_S2_fjLj128EEEEELb1ELb1ELb0ELb1EEEvNS_9BwdParamsE,"a",@progbits
	.sectionflags	@""
	.align	4
.nv.constant0._ZN10layer_norm13ln_bwd_kernelINS_13Kernel_traitsI6__halfS2_S2_S2_fjLj3072ELj1ELj1ELj4ELj16ENS_18Kernel_traits_baseILj3072ES2_S2_S2_S2_fjLj128EEEEELb1ELb1ELb0ELb1EEEvNS_9BwdParamsE:
	.zero		824


//--------------------- .nv.constant0._ZN10layer_norm22ln_bwd_finalize_kernelINS_22Kernel_traits_finalizeILj3072E6__halfS2_S2_S2_fjLb1ELj1024ELj4ENS_18Kernel_traits_baseILj3072ES2_S2_S2_S2_fjLj1024EEEEELb1ELb0EEEvNS_9BwdParamsE --------------------------
	.section	.nv.constant0._ZN10layer_norm22ln_bwd_finalize_kernelINS_22Kernel_traits_finalizeILj3072E6__halfS2_S2_S2_fjLb1ELj1024ELj4ENS_18Kernel_traits_baseILj3072ES2_S2_S2_S2_fjLj1024EEEEELb1ELb0EEEvNS_9BwdParamsE,"a",@progbits
	.sectionflags	@""
	.align	4
.nv.constant0._ZN10layer_norm22ln_bwd_finalize_kernelINS_22Kernel_traits_finalizeILj3072E6__halfS2_S2_S2_fjLb1ELj1024ELj4ENS_18Kernel_traits_baseILj3072ES2_S2_S2_S2_fjLj1024EEEEELb1ELb0EEEvNS_9BwdParamsE:
	.zero		824


//--------------------- .nv.constant0._ZN10layer_norm13ln_bwd_kernelINS_13Kernel_traitsI6__halfS2_S2_S2_fjLj3072ELj1ELj1ELj4ELj16ENS_18Kernel_traits_baseILj3072ES2_S2_S2_S2_fjLj128EEEEELb1ELb1ELb1ELb0EEEvNS_9BwdParamsE --------------------------
	.section	.nv.constant0._ZN10layer_norm13ln_bwd_kernelINS_13Kernel_traitsI6__halfS2_S2_S2_fjLj3072ELj1ELj1ELj4ELj16ENS_18Kernel_traits_baseILj3072ES2_S2_S2_S2_fjLj128EEEEELb1ELb1ELb1ELb0EEEvNS_9BwdParamsE,"a",@progbits
	.sectionflags	@""
	.align	4
.nv.constant0._ZN10layer_norm13ln_bwd_kernelINS_13Kernel_traitsI6__halfS2_S2_S2_fjLj3072ELj1ELj1ELj4ELj16ENS_18Kernel_traits_baseILj3072ES2_S2_S2_S2_fjLj128EEEEELb1ELb1ELb1ELb0EEEvNS_9BwdParamsE:
	.zero		824


//--------------------- .nv.constant0._ZN10layer_norm22ln_bwd_finalize_kernelINS_22Kernel_traits_finalizeILj3072E6__halfS2_S2_S2_fjLb1ELj1024ELj4ENS_18Kernel_traits_baseILj3072ES2_S2_S2_S2_fjLj1024EEEEELb1ELb1EEEvNS_9BwdParamsE --------------------------
	.section	.nv.constant0._ZN10layer_norm22ln_bwd_finalize_kernelINS_22Kernel_traits_finalizeILj3072E6__halfS2_S2_S2_fjLb1ELj1024ELj4ENS_18Kernel_traits_baseILj3072ES2_S2_S2_S2_fjLj1024EEEEELb1ELb1EEEvNS_9BwdParamsE,"a",@progbits
	.sectionflags	@""
	.align	4
.nv.constant0._ZN10layer_norm22ln_bwd_finalize_kernelINS_22Kernel_traits_finalizeILj3072E6__halfS2_S2_S2_fjLb1ELj1024ELj4ENS_18Kernel_traits_baseILj3072ES2_S2_S2_S2_fjLj1024EEEEELb1ELb1EEEvNS_9BwdParamsE:
	.zero		824


//--------------------- .nv.constant0._ZN10layer_norm13ln_bwd_kernelINS_13Kernel_traitsI6__halfS2_S2_S2_fjLj3072ELj1ELj1ELj4ELj16ENS_18Kernel_traits_baseILj3072ES2_S2_S2_S2_fjLj128EEEEELb1ELb1ELb1ELb1EEEvNS_9BwdParamsE --------------------------
	.section	.nv.constant0._ZN10layer_norm13ln_bwd_kernelINS_13Kernel_traitsI6__halfS2_S2_S2_fjLj3072ELj1ELj1ELj4ELj16ENS_18Kernel_traits_baseILj3072ES2_S2_S2_S2_fjLj128EEEEELb1ELb1ELb1ELb1EEEvNS_9BwdParamsE,"a",@progbits
	.sectionflags	@""
	.align	4
.nv.constant0._ZN10layer_norm13ln_bwd_kernelINS_13Kernel_traitsI6__halfS2_S2_S2_fjLj3072ELj1ELj1ELj4ELj16ENS_18Kernel_traits_baseILj3072ES2_S2_S2_S2_fjLj128EEEEELb1ELb1ELb1ELb1EEEvNS_9BwdParamsE:
	.zero		824


//--------------------- .nv.constant0._ZN10layer_norm13ln_bwd_kernelINS_13Kernel_traitsIf13__nv_bfloat16S2_S2_fjLj3072ELj1ELj1ELj4ELj16ENS_18Kernel_traits_baseILj3072EfS2_S2_S2_fjLj128EEEEELb0ELb0ELb0ELb0EEEvNS_9BwdParamsE --------------------------
	.section	.nv.constant0._ZN10layer_norm13ln_bwd_kernelINS_13Kernel_traitsIf13__nv_bfloat16S2_S2_fjLj3072ELj1ELj1ELj4ELj16ENS_18Kernel_traits_baseILj3072EfS2_S2_S2_fjLj128EEEEELb0ELb0ELb0ELb0EEEvNS_9BwdParamsE,"a",@progbits
	.sectionflags	@""
	.align	4
.nv.constant0._ZN10layer_norm13ln_bwd_kernelINS_13Kernel_traitsIf13__nv_bfloat16S2_S2_fjLj3072ELj1ELj1ELj4ELj16ENS_18Kernel_traits_baseILj3072EfS2_S2_S2_fjLj128EEEEELb0ELb0ELb0ELb0EEEvNS_9BwdParamsE:
	.zero		824


//--------------------- .nv.constant0._ZN10layer_norm13ln_bwd_kernelINS_13Kernel_traitsIf13__nv_bfloat16S2_S2_fjLj3072ELj1ELj1ELj4ELj16ENS_18Kernel_traits_baseILj3072EfS2_S2_S2_fjLj128EEEEELb0ELb0ELb0ELb1EEEvNS_9BwdParamsE --------------------------
	.section	.nv.constant0._ZN10layer_norm13ln_bwd_kernelINS_13Kernel_traitsIf13__nv_bfloat16S2_S2_fjLj3072ELj1ELj1ELj4ELj16ENS_18Kernel_traits_baseILj3072EfS2_S2_S2_fjLj128EEEEELb0ELb0ELb0ELb1EEEvNS_9BwdParamsE,"a",@progbits
	.sectionflags	@""
	.align	4
.nv.constant0._ZN10layer_norm13ln_bwd_kernelINS_13Kernel_traitsIf13__nv_bfloat16S2_S2_fjLj3072ELj1ELj1ELj4ELj16ENS_18Kernel_traits_baseILj3072EfS2_S2_S2_fjLj128EEEEELb0ELb0ELb0ELb1EEEvNS_9BwdParamsE:
	.zero		824


//--------------------- .nv.constant0._ZN10layer_norm13ln_bwd_kernelINS_13Kernel_traitsIf13__nv_bfloat16S2_S2_fjLj3072ELj1ELj1ELj4ELj16ENS_18Kernel_traits_baseILj3072EfS2_S2_S2_fjLj128EEEEELb0ELb0ELb1ELb0EEEvNS_9BwdParamsE --------------------------
	.section	.nv.constant0._ZN10layer_norm13ln_bwd_kernelINS_13Kernel_traitsIf13__nv_bfloat16S2_S2_fjLj3072ELj1ELj1ELj4ELj16ENS_18Kernel_traits_baseILj3072EfS2_S2_S2_fjLj128EEEEELb0ELb0ELb1ELb0EEEvNS_9BwdParamsE,"a",@progbits
	.sectionflags	@""
	.align	4
.nv.constant0._ZN10layer_norm13ln_bwd_kernelINS_13Kernel_traitsIf13__nv_bfloat16S2_S2_fjLj3072ELj1ELj1ELj4ELj16ENS_18Kernel_traits_baseILj3072EfS2_S2_S2_fjLj128EEEEELb0ELb0ELb1ELb0EEEvNS_9BwdParamsE:
	.zero		824


//--------------------- .nv.constant0._ZN10layer_norm13ln_bwd_kernelINS_13Kernel_traitsIf13__nv_bfloat16S2_S2_fjLj3072ELj1ELj1ELj4ELj16ENS_18Kernel_traits_baseILj3072EfS2_S2_S2_fjLj128EEEEELb0ELb0ELb1ELb1EEEvNS_9BwdParamsE --------------------------
	.section	.nv.constant0._ZN10layer_norm13ln_bwd_kernelINS_13Kernel_traitsIf13__nv_bfloat16S2_S2_fjLj3072ELj1ELj1ELj4ELj16ENS_18Kernel_traits_baseILj3072EfS2_S2_S2_fjLj128EEEEELb0ELb0ELb1ELb1EEEvNS_9BwdParamsE,"a",@progbits
	.sectionflags	@""
	.align	4
.nv.constant0._ZN10layer_norm13ln_bwd_kernelINS_13Kernel_traitsIf13__nv_bfloat16S2_S2_fjLj3072ELj1ELj1ELj4ELj16ENS_18Kernel_traits_baseILj3072EfS2_S2_S2_fjLj128EEEEELb0ELb0ELb1ELb1EEEvNS_9BwdParamsE:
	.zero		824


//--------------------- .nv.constant0._ZN10layer_norm13ln_bwd_kernelINS_13Kernel_traitsIf13__nv_bfloat16S2_S2_fjLj3072ELj1ELj1ELj4ELj16ENS_18Kernel_traits_baseILj3072EfS2_S2_S2_fjLj128EEEEELb0ELb1ELb0ELb0EEEvNS_9BwdParamsE --------------------------
	.section	.nv.constant0._ZN10layer_norm13ln_bwd_kernelINS_13Kernel_traitsIf13__nv_bfloat16S2_S2_fjLj3072ELj1ELj1ELj4ELj16ENS_18Kernel_traits_baseILj3072EfS2_S2_S2_fjLj128EEEEELb0ELb1ELb0ELb0EEEvNS_9BwdParamsE,"a",@progbits
	.sectionflags	@""
	.align	4
.nv.constant0._ZN10layer_norm13ln_bwd_kernelINS_13Kernel_traitsIf13__nv_bfloat16S2_S2_fjLj3072ELj1ELj1ELj4ELj16ENS_18Kernel_traits_baseILj3072EfS2_S2_S2_fjLj128EEEEELb0ELb1ELb0ELb0EEEvNS_9BwdParamsE:
	.zero		824


//--------------------- .nv.constant0._ZN10layer_norm13ln_bwd_kernelINS_13Kernel_traitsIf13__nv_bfloat16S2_S2_fjLj3072ELj1ELj1ELj4ELj16ENS_18Kernel_traits_baseILj3072EfS2_S2_S2_fjLj128EEEEELb0ELb1ELb0ELb1EEEvNS_9BwdParamsE --------------------------
	.section	.nv.constant0._ZN10layer_norm13ln_bwd_kernelINS_13Kernel_traitsIf13__nv_bfloat16S2_S2_fjLj3072ELj1ELj1ELj4ELj16ENS_18Kernel_traits_baseILj3072EfS2_S2_S2_fjLj128EEEEELb0ELb1ELb0ELb1EEEvNS_9BwdParamsE,"a",@progbits
	.sectionflags	@""
	.align	4
.nv.constant0._ZN10layer_norm13ln_bwd_kernelINS_13Kernel_traitsIf13__nv_bfloat16S2_S2_fjLj3072ELj1ELj1ELj4ELj16ENS_18Kernel_traits_baseILj3072EfS2_S2_S2_fjLj128EEEEELb0ELb1ELb0ELb1EEEvNS_9BwdParamsE:
	.zero		824


//--------------------- .nv.constant0._ZN10layer_norm13ln_bwd_kernelINS_13Kernel_traitsIf13__nv_bfloat16S2_S2_fjLj3072ELj1ELj1ELj4ELj16ENS_18Kernel_traits_baseILj3072EfS2_S2_S2_fjLj128EEEEELb0ELb1ELb1ELb0EEEvNS_9BwdParamsE --------------------------
	.section	.nv.constant0._ZN10layer_norm13ln_bwd_kernelINS_13Kernel_traitsIf13__nv_bfloat16S2_S2_fjLj3072ELj1ELj1ELj4ELj16ENS_18Kernel_traits_baseILj3072EfS2_S2_S2_fjLj128EEEEELb0ELb1ELb1ELb0EEEvNS_9BwdParamsE,"a",@progbits
	.sectionflags	@""
	.align	4
.nv.constant0._ZN10layer_norm13ln_bwd_kernelINS_13Kernel_traitsIf13__nv_bfloat16S2_S2_fjLj3072ELj1ELj1ELj4ELj16ENS_18Kernel_traits_baseILj3072EfS2_S2_S2_fjLj128EEEEELb0ELb1ELb1ELb0EEEvNS_9BwdParamsE:
	.zero		824


//--------------------- .nv.constant0._ZN10layer_norm13ln_bwd_kernelINS_13Kernel_traitsIf13__nv_bfloat16S2_S2_fjLj3072ELj1ELj1ELj4ELj16ENS_18Kernel_traits_baseILj3072EfS2_S2_S2_fjLj128EEEEELb0ELb1ELb1ELb1EEEvNS_9BwdParamsE --------------------------
	.section	.nv.constant0._ZN10layer_norm13ln_bwd_kernelINS_13Kernel_traitsIf13__nv_bfloat16S2_S2_fjLj3072ELj1ELj1ELj4ELj16ENS_18Kernel_traits_baseILj3072EfS2_S2_S2_fjLj128EEEEELb0ELb1ELb1ELb1EEEvNS_9BwdParamsE,"a",@progbits
	.sectionflags	@""
	.align	4
.nv.constant0._ZN10layer_norm13ln_bwd_kernelINS_13Kernel_traitsIf13__nv_bfloat16S2_S2_fjLj3072ELj1ELj1ELj4ELj16ENS_18Kernel_traits_baseILj3072EfS2_S2_S2_fjLj128EEEEELb0ELb1ELb1ELb1EEEvNS_9BwdParamsE:
	.zero		824


//--------------------- .nv.constant0._ZN10layer_norm13ln_bwd_kernelINS_13Kernel_traitsIf13__nv_bfloat16S2_S2_fjLj3072ELj1ELj1ELj4ELj16ENS_18Kernel_traits_baseILj3072EfS2_S2_S2_fjLj128EEEEELb1ELb0ELb0ELb0EEEvNS_9BwdParamsE --------------------------
	.section	.nv.constant0._ZN10layer_norm13ln_bwd_kernelINS_13Kernel_traitsIf13__nv_bfloat16S2_S2_fjLj3072ELj1ELj1ELj4ELj16ENS_18Kernel_traits_baseILj3072EfS2_S2_S2_fjLj128EEEEELb1ELb0ELb0ELb0EEEvNS_9BwdParamsE,"a",@progbits
	.sectionflags	@""
	.align	4
.nv.constant0._ZN10layer_norm13ln_bwd_kernelINS_13Kernel_traitsIf13__nv_bfloat16S2_S2_fjLj3072ELj1ELj1ELj4ELj16ENS_18Kernel_traits_baseILj3072EfS2_S2_S2_fjLj128EEEEELb1ELb0ELb0ELb0EEEvNS_9BwdParamsE:
	.zero		824


//--------------------- .nv.constant0._ZN10layer_norm13ln_bwd_kernelINS_13Kernel_traitsIf13__nv_bfloat16S2_S2_fjLj3072ELj1ELj1ELj4ELj16ENS_18Kernel_traits_baseILj3072EfS2_S2_S2_fjLj128EEEEELb1ELb0ELb0ELb1EEEvNS_9BwdParamsE --------------------------
	.section	.nv.constant0._ZN10layer_norm13ln_bwd_kernelINS_13Kernel_traitsIf13__nv_bfloat16S2_S2_fjLj3072ELj1ELj1ELj4ELj16ENS_18Kernel_traits_baseILj3072EfS2_S2_S2_fjLj128EEEEELb1ELb0ELb0ELb1EEEvNS_9BwdParamsE,"a",@progbits
	.sectionflags	@""
	.align	4
.nv.constant0._ZN10layer_norm13ln_bwd_kernelINS_13Kernel_traitsIf13__nv_bfloat16S2_S2_fjLj3072ELj1ELj1ELj4ELj16ENS_18Kernel_traits_baseILj3072EfS2_S2_S2_fjLj128EEEEELb1ELb0ELb0ELb1EEEvNS_9BwdParamsE:
	.zero		824


//--------------------- .nv.constant0._ZN10layer_norm22ln_bwd_finalize_kernelINS_22Kernel_traits_finalizeILj3072Ef13__nv_bfloat16S2_S2_fjLb0ELj1024ELj4ENS_18Kernel_traits_baseILj3072EfS2_S2_S2_fjLj1024EEEEELb0ELb0EEEvNS_9BwdParamsE --------------------------
	.section	.nv.constant0._ZN10layer_norm22ln_bwd_finalize_kernelINS_22Kernel_traits_finalizeILj3072Ef13__nv_bfloat16S2_S2_fjLb0ELj1024ELj4ENS_18Kernel_traits_baseILj3072EfS2_S2_S2_fjLj1024EEEEELb0ELb0EEEvNS_9BwdParamsE,"a",@progbits
	.sectionflags	@""
	.align	4
.nv.constant0._ZN10layer_norm22ln_bwd_finalize_kernelINS_22Kernel_traits_finalizeILj3072Ef13__nv_bfloat16S2_S2_fjLb0ELj1024ELj4ENS_18Kernel_traits_baseILj3072EfS2_S2_S2_fjLj1024EEEEELb0ELb0EEEvNS_9BwdParamsE:
	.zero		824


//--------------------- .nv.constant0._ZN10layer_norm13ln_bwd_kernelINS_13Kernel_traitsIf13__nv_bfloat16S2_S2_fjLj3072ELj1ELj1ELj4ELj16ENS_18Kernel_traits_baseILj3072EfS2_S2_S2_fjLj128EEEEELb1ELb0ELb1ELb0EEEvNS_9BwdParamsE --------------------------
	.section	.nv.constant0._ZN10layer_norm13ln_bwd_kernelINS_13Kernel_traitsIf13__nv_bfloat16S2_S2_fjLj3072ELj1ELj1ELj4ELj16ENS_18Kernel_traits_baseILj3072EfS2_S2_S2_fjLj128EEEEELb1ELb0ELb1ELb0EEEvNS_9BwdParamsE,"a",@progbits
	.sectionflags	@""
	.align	4
.nv.constant0._ZN10layer_norm13ln_bwd_kernelINS_13Kernel_traitsIf13__nv_bfloat16S2_S2_fjLj3072ELj1ELj1ELj4ELj16ENS_18Kernel_traits_baseILj3072EfS2_S2_S2_fjLj128EEEEELb1ELb0ELb1ELb0EEEvNS_9BwdParamsE:
	.zero		824


//--------------------- .nv.constant0._ZN10layer_norm22ln_bwd_finalize_kernelINS_22Kernel_traits_finalizeILj3072Ef13__nv_bfloat16S2_S2_fjLb0ELj1024ELj4ENS_18Kernel_traits_baseILj3072EfS2_S2_S2_fjLj1024EEEEELb0ELb1EEEvNS_9BwdParamsE --------------------------
	.section	.nv.constant0._ZN10layer_norm22ln_bwd_finalize_kernelINS_22Kernel_traits_finalizeILj3072Ef13__nv_bfloat16S2_S2_fjLb0ELj1024ELj4ENS_18Kernel_traits_baseILj3072EfS2_S2_S2_fjLj1024EEEEELb0ELb1EEEvNS_9BwdParamsE,"a",@progbits
	.sectionflags	@""
	.align	4
.nv.constant0._ZN10layer_norm22ln_bwd_finalize_kernelINS_22Kernel_traits_finalizeILj3072Ef13__nv_bfloat16S2_S2_fjLb0ELj1024ELj4ENS_18Kernel_traits_baseILj3072EfS2_S2_S2_fjLj1024EEEEELb0ELb1EEEvNS_9BwdParamsE:
	.zero		824


//--------------------- .nv.constant0._ZN10layer_norm13ln_bwd_kernelINS_13Kernel_traitsIf13__nv_bfloat16S2_S2_fjLj3072ELj1ELj1ELj4ELj16ENS_18Kernel_traits_baseILj3072EfS2_S2_S2_fjLj128EEEEELb1ELb0ELb1ELb1EEEvNS_9BwdParamsE --------------------------
	.section	.nv.constant0._ZN10layer_norm13ln_bwd_kernelINS_13Kernel_traitsIf13__nv_bfloat16S2_S2_fjLj3072ELj1ELj1ELj4ELj16ENS_18Kernel_traits_baseILj3072EfS2_S2_S2_fjLj128EEEEELb1ELb0ELb1ELb1EEEvNS_9BwdParamsE,"a",@progbits
	.sectionflags	@""
	.align	4
.nv.constant0._ZN10layer_norm13ln_bwd_kernelINS_13Kernel_traitsIf13__nv_bfloat16S2_S2_fjLj3072ELj1ELj1ELj4ELj16ENS_18Kernel_traits_baseILj3072EfS2_S2_S2_fjLj128EEEEELb1ELb0ELb1ELb1EEEvNS_9BwdParamsE:
	.zero		824


//--------------------- .nv.constant0._ZN10layer_norm13ln_bwd_kernelINS_13Kernel_traitsIf13__nv_bfloat16S2_S2_fjLj3072ELj1ELj1ELj4ELj16ENS_18Kernel_traits_baseILj3072EfS2_S2_S2_fjLj128EEEEELb1ELb1ELb0ELb0EEEvNS_9BwdParamsE --------------------------
	.section	.nv.constant0._ZN10layer_norm13ln_bwd_kernelINS_13Kernel_traitsIf13__nv_bfloat16S2_S2_fjLj3072ELj1ELj1ELj4ELj16ENS_18Kernel_traits_baseILj3072EfS2_S2_S2_fjLj128EEEEELb1ELb1ELb0ELb0EEEvNS_9BwdParamsE,"a",@progbits
	.sectionflags	@""
	.align	4
.nv.constant0._ZN10layer_norm13ln_bwd_kernelINS_13Kernel_traitsIf13__nv_bfloat16S2_S2_fjLj3072ELj1ELj1ELj4ELj16ENS_18Kernel_traits_baseILj3072EfS2_S2_S2_fjLj128EEEEELb1ELb1ELb0ELb0EEEvNS_9BwdParamsE:
	.zero		824


//--------------------- .nv.constant0._ZN10layer_norm13ln_bwd_kernelINS_13Kernel_traitsIf13__nv_bfloat16S2_S2_fjLj3072ELj1ELj1ELj4ELj16ENS_18Kernel_traits_baseILj3072EfS2_S2_S2_fjLj128EEEEELb1ELb1ELb0ELb1EEEvNS_9BwdParamsE --------------------------
	.section	.nv.constant0._ZN10layer_norm13ln_bwd_kernelINS_13Kernel_traitsIf13__nv_bfloat16S2_S2_fjLj3072ELj1ELj1ELj4ELj16ENS_18Kernel_traits_baseILj3072EfS2_S2_S2_fjLj128EEEEELb1ELb1ELb0ELb1EEEvNS_9BwdParamsE,"a",@progbits
	.sectionflags	@""
	.align	4
.nv.constant0._ZN10layer_norm13ln_bwd_kernelINS_13Kernel_traitsIf13__nv_bfloat16S2_S2_fjLj3072ELj1ELj1ELj4ELj16ENS_18Kernel_traits_baseILj3072EfS2_S2_S2_fjLj128EEEEELb1ELb1ELb0ELb1EEEvNS_9BwdParamsE:
	.zero		824


//--------------------- .nv.constant0._ZN10layer_norm22ln_bwd_finalize_kernelINS_22Kernel_traits_finalizeILj3072Ef13__nv_bfloat16S2_S2_fjLb1ELj1024ELj4ENS_18Kernel_traits_baseILj3072EfS2_S2_S2_fjLj1024EEEEELb1ELb0EEEvNS_9BwdParamsE --------------------------
	.section	.nv.constant0._ZN10layer_norm22ln_bwd_finalize_kernelINS_22Kernel_traits_finalizeILj3072Ef13__nv_bfloat16S2_S2_fjLb1ELj1024ELj4ENS_18Kernel_traits_baseILj3072EfS2_S2_S2_fjLj1024EEEEELb1ELb0EEEvNS_9BwdParamsE,"a",@progbits
	.sectionflags	@""
	.align	4
.nv.constant0._ZN10layer_norm22ln_bwd_finalize_kernelINS_22Kernel_traits_finalizeILj3072Ef13__nv_bfloat16S2_S2_fjLb1ELj1024ELj4ENS_18Kernel_traits_baseILj3072EfS2_S2_S2_fjLj1024EEEEELb1ELb0EEEvNS_9BwdParamsE:
	.zero		824


//--------------------- .nv.constant0._ZN10layer_norm13ln_bwd_kernelINS_13Kernel_traitsIf13__nv_bfloat16S2_S2_fjLj3072ELj1ELj1ELj4ELj16ENS_18Kernel_traits_baseILj3072EfS2_S2_S2_fjLj128EEEEELb1ELb1ELb1ELb0EEEvNS_9BwdParamsE --------------------------
	.section	.nv.constant0._ZN10layer_norm13ln_bwd_kernelINS_13Kernel_traitsIf13__nv_bfloat16S2_S2_fjLj3072ELj1ELj1ELj4ELj16ENS_18Kernel_traits_baseILj3072EfS2_S2_S2_fjLj128EEEEELb1ELb1ELb1ELb0EEEvNS_9BwdParamsE,"a",@progbits
	.sectionflags	@""
	.align	4
.nv.constant0._ZN10layer_norm13ln_bwd_kernelINS_13Kernel_traitsIf13__nv_bfloat16S2_S2_fjLj3072ELj1ELj1ELj4ELj16ENS_18Kernel_traits_baseILj3072EfS2_S2_S2_fjLj128EEEEELb1ELb1ELb1ELb0EEEvNS_9BwdParamsE:
	.zero		824


//--------------------- .nv.constant0._ZN10layer_norm22ln_bwd_finalize_kernelINS_22Kernel_traits_finalizeILj3072Ef13__nv_bfloat16S2_S2_fjLb1ELj1024ELj4ENS_18Kernel_traits_baseILj3072EfS2_S2_S2_fjLj1024EEEEELb1ELb1EEEvNS_9BwdParamsE --------------------------
	.section	.nv.constant0._ZN10layer_norm22ln_bwd_finalize_kernelINS_22Kernel_traits_finalizeILj3072Ef13__nv_bfloat16S2_S2_fjLb1ELj1024ELj4ENS_18Kernel_traits_baseILj3072EfS2_S2_S2_fjLj1024EEEEELb1ELb1EEEvNS_9BwdParamsE,"a",@progbits
	.sectionflags	@""
	.align	4
.nv.constant0._ZN10layer_norm22ln_bwd_finalize_kernelINS_22Kernel_traits_finalizeILj3072Ef13__nv_bfloat16S2_S2_fjLb1ELj1024ELj4ENS_18Kernel_traits_baseILj3072EfS2_S2_S2_fjLj1024EEEEELb1ELb1EEEvNS_9BwdParamsE:
	.zero		824


//--------------------- .nv.constant0._ZN10layer_norm13ln_bwd_kernelINS_13Kernel_traitsIf13__nv_bfloat16S2_S2_fjLj3072ELj1ELj1ELj4ELj16ENS_18Kernel_traits_baseILj3072EfS2_S2_S2_fjLj128EEEEELb1ELb1ELb1ELb1EEEvNS_9BwdParamsE --------------------------
	.section	.nv.constant0._ZN10layer_norm13ln_bwd_kernelINS_13Kernel_traitsIf13__nv_bfloat16S2_S2_fjLj3072ELj1ELj1ELj4ELj16ENS_18Kernel_traits_baseILj3072EfS2_S2_S2_fjLj128EEEEELb1ELb1ELb1ELb1EEEvNS_9BwdParamsE,"a",@progbits
	.sectionflags	@""
	.align	4
.nv.constant0._ZN10layer_norm13ln_bwd_kernelINS_13Kernel_traitsIf13__nv_bfloat16S2_S2_fjLj3072ELj1ELj1ELj4ELj16ENS_18Kernel_traits_baseILj3072EfS2_S2_S2_fjLj128EEEEELb1ELb1ELb1ELb1EEEvNS_9BwdParamsE:
	.zero		824


//--------------------- .nv.constant0._ZN10layer_norm13ln_bwd_kernelINS_13Kernel_traitsI13__nv_bfloat16S2_fS2_fjLj3072ELj1ELj1ELj4ELj16ENS_18Kernel_traits_baseILj3072ES2_S2_fS2_fjLj128EEEEELb0ELb0ELb0ELb0EEEvNS_9BwdParamsE --------------------------
	.section	.nv.constant0._ZN10layer_norm13ln_bwd_kernelINS_13Kernel_traitsI13__nv_bfloat16S2_fS2_fjLj3072ELj1ELj1ELj4ELj16ENS_18Kernel_traits_baseILj3072ES2_S2_fS2_fjLj128EEEEELb0ELb0ELb0ELb0EEEvNS_9BwdParamsE,"a",@progbits
	.sectionflags	@""
	.align	4
.nv.constant0._ZN10layer_norm13ln_bwd_kernelINS_13Kernel_traitsI13__nv_bfloat16S2_fS2_fjLj3072ELj1ELj1ELj4ELj16ENS_18Kernel_traits_baseILj3072ES2_S2_fS2_fjLj128EEEEELb0ELb0ELb0ELb0EEEvNS_9BwdParamsE:
	.zero		824


//--------------------- .nv.constant0._ZN10layer_norm13ln_bwd_kernelINS_13Kernel_traitsI13__nv_bfloat16S2_fS2_fjLj3072ELj1ELj1ELj4ELj16ENS_18Kernel_traits_baseILj3072ES2_S2_fS2_fjLj128EEEEELb0ELb0ELb0ELb1EEEvNS_9BwdParamsE --------------------------
	.section	.nv.constant0._ZN10layer_norm13ln_bwd_kernelINS_13Kernel_traitsI13__nv_bfloat16S2_fS2_fjLj3072ELj1ELj1ELj4ELj16ENS_18Kernel_traits_baseILj3072ES2_S2_fS2_fjLj128EEEEELb0ELb0ELb0ELb1EEEvNS_9BwdParamsE,"a",@progbits
	.sectionflags	@""
	.align	4
.nv.constant0._ZN10layer_norm13ln_bwd_kernelINS_13Kernel_traitsI13__nv_bfloat16S2_fS2_fjLj3072ELj1ELj1ELj4ELj16ENS_18Kernel_traits_baseILj3072ES2_S2_fS2_fjLj128EEEEELb0ELb0ELb0ELb1EEEvNS_9BwdParamsE:
	.zero		824


//--------------------- .nv.constant0._ZN10layer_norm13ln_bwd_kernelINS_13Kernel_traitsI13__nv_bfloat16S2_fS2_fjLj3072ELj1ELj1ELj4ELj16ENS_18Kernel_traits_baseILj3072ES2_S2_fS2_fjLj128EEEEELb0ELb0ELb1ELb0EEEvNS_9BwdParamsE --------------------------
	.section	.nv.constant0._ZN10layer_norm13ln_bwd_kernelINS_13Kernel_traitsI13__nv_bfloat16S2_fS2_fjLj3072ELj1ELj1ELj4ELj16ENS_18Kernel_traits_baseILj3072ES2_S2_fS2_fjLj128EEEEELb0ELb0ELb1ELb0EEEvNS_9BwdParamsE,"a",@progbits
	.sectionflags	@""
	.align	4
.nv.constant0._ZN10layer_norm13ln_bwd_kernelINS_13Kernel_traitsI13__nv_bfloat16S2_fS2_fjLj3072ELj1ELj1ELj4ELj16ENS_18Kernel_traits_baseILj3072ES2_S2_fS2_fjLj128EEEEELb0ELb0ELb1ELb0EEEvNS_9BwdParamsE:
	.zero		824


//--------------------- .nv.constant0._ZN10layer_norm13ln_bwd_kernelINS_13Kernel_traitsI13__nv_bfloat16S2_fS2_fjLj3072ELj1ELj1ELj4ELj16ENS_18Kernel_traits_baseILj3072ES2_S2_fS2_fjLj128EEEEELb0ELb0ELb1ELb1EEEvNS_9BwdParamsE --------------------------
	.section	.nv.constant0._ZN10layer_norm13ln_bwd_kernelINS_13Kernel_traitsI13__nv_bfloat16S2_fS2_fjLj3072ELj1ELj1ELj4ELj16ENS_18Kernel_traits_baseILj3072ES2_S2_fS2_fjLj128EEEEELb0ELb0ELb1ELb1EEEvNS_9BwdParamsE,"a",@progbits
	.sectionflags	@""
	.align	4
.nv.constant0._ZN10layer_norm13ln_bwd_kernelINS_13Kernel_traitsI13__nv_bfloat16S2_fS2_fjLj3072ELj1ELj1ELj4ELj16ENS_18Kernel_traits_baseILj3072ES2_S2_fS2_fjLj128EEEEELb0ELb0ELb1ELb1EEEvNS_9BwdParamsE:
	.zero		824


//--------------------- .nv.constant0._ZN10layer_norm13ln_bwd_kernelINS_13Kernel_traitsI13__nv_bfloat16S2_fS2_fjLj3072ELj1ELj1ELj4ELj16ENS_18Kernel_traits_baseILj3072ES2_S2_fS2_fjLj128EEEEELb0ELb1ELb0ELb0EEEvNS_9BwdParamsE --------------------------
	.section	.nv.constant0._ZN10layer_norm13ln_bwd_kernelINS_13Kernel_traitsI13__nv_bfloat16S2_fS2_fjLj3072ELj1ELj1ELj4ELj16ENS_18Kernel_traits_baseILj3072ES2_S2_fS2_fjLj128EEEEELb0ELb1ELb0ELb0EEEvNS_9BwdParamsE,"a",@progbits
	.sectionflags	@""
	.align	4
.nv.constant0._ZN10layer_norm13ln_bwd_kernelINS_13Kernel_traitsI13__nv_bfloat16S2_fS2_fjLj3072ELj1ELj1ELj4ELj16ENS_18Kernel_traits_baseILj3072ES2_S2_fS2_fjLj128EEEEELb0ELb1ELb0ELb0EEEvNS_9BwdParamsE:
	.zero		824


//--------------------- .nv.constant0._ZN10layer_norm13ln_bwd_kernelINS_13Kernel_traitsI13__nv_bfloat16S2_fS2_fjLj3072ELj1ELj1ELj4ELj16ENS_18Kernel_traits_baseILj3072ES2_S2_fS2_fjLj128EEEEELb0ELb1ELb0ELb1EEEvNS_9BwdParamsE --------------------------
	.section	.nv.constant0._ZN10layer_norm13ln_bwd_kernelINS_13Kernel_traitsI13__nv_bfloat16S2_fS2_fjLj3072ELj1ELj1ELj4ELj16ENS_18Kernel_traits_baseILj3072ES2_S2_fS2_fjLj128EEEEELb0ELb1ELb0ELb1EEEvNS_9BwdParamsE,"a",@progbits
	.sectionflags	@""
	.align	4
.nv.constant0._ZN10layer_norm13ln_bwd_kernelINS_13Kernel_traitsI13__nv_bfloat16S2_fS2_fjLj3072ELj1ELj1ELj4ELj16ENS_18Kernel_traits_baseILj3072ES2_S2_fS2_fjLj128EEEEELb0ELb1ELb0ELb1EEEvNS_9BwdParamsE:
	.zero		824


//--------------------- .nv.constant0._ZN10layer_norm13ln_bwd_kernelINS_13Kernel_traitsI13__nv_bfloat16S2_fS2_fjLj3072ELj1ELj1ELj4ELj16ENS_18Kernel_traits_baseILj3072ES2_S2_fS2_fjLj128EEEEELb0ELb1ELb1ELb0EEEvNS_9BwdParamsE --------------------------
	.section	.nv.constant0._ZN10layer_norm13ln_bwd_kernelINS_13Kernel_traitsI13__nv_bfloat16S2_fS2_fjLj3072ELj1ELj1ELj4ELj16ENS_18Kernel_traits_baseILj3072ES2_S2_fS2_fjLj128EEEEELb0ELb1ELb1ELb0EEEvNS_9BwdParamsE,"a",@progbits
	.sectionflags	@""
	.align	4
.nv.constant0._ZN10layer_norm13ln_bwd_kernelINS_13Kernel_traitsI13__nv_bfloat16S2_fS2_fjLj3072ELj1ELj1ELj4ELj16ENS_18Kernel_traits_baseILj3072ES2_S2_fS2_fjLj128EEEEELb0ELb1ELb1ELb0EEEvNS_9BwdParamsE:
	.zero		824


//--------------------- .nv.constant0._ZN10layer_norm13ln_bwd_kernelINS_13Kernel_traitsI13__nv_bfloat16S2_fS2_fjLj3072ELj1ELj1ELj4ELj16ENS_18Kernel_traits_baseILj3072ES2_S2_fS2_fjLj128EEEEELb0ELb1ELb1ELb1EEEvNS_9BwdParamsE --------------------------
	.section	.nv.constant0._ZN10layer_norm13ln_bwd_kernelINS_13Kernel_traitsI13__nv_bfloat16S2_fS2_fjLj3072ELj1ELj1ELj4ELj16ENS_18Kernel_traits_baseILj3072ES2_S2_fS2_fjLj128EEEEELb0ELb1ELb1ELb1EEEvNS_9BwdParamsE,"a",@progbits
	.sectionflags	@""
	.align	4
.nv.constant0._ZN10layer_norm13ln_bwd_kernelINS_13Kernel_traitsI13__nv_bfloat16S2_fS2_fjLj3072ELj1ELj1ELj4ELj16ENS_18Kernel_traits_baseILj3072ES2_S2_fS2_fjLj128EEEEELb0ELb1ELb1ELb1EEEvNS_9BwdParamsE:
	.zero		824


//--------------------- .nv.constant0._ZN10layer_norm13ln_bwd_kernelINS_13Kernel_traitsI13__nv_bfloat16S2_fS2_fjLj3072ELj1ELj1ELj4ELj16ENS_18Kernel_traits_baseILj3072ES2_S2_fS2_fjLj128EEEEELb1ELb0ELb0ELb0EEEvNS_9BwdParamsE --------------------------
	.section	.nv.constant0._ZN10layer_norm13ln_bwd_kernelINS_13Kernel_traitsI13__nv_bfloat16S2_fS2_fjLj3072ELj1ELj1ELj4ELj16ENS_18Kernel_traits_baseILj3072ES2_S2_fS2_fjLj128EEEEELb1ELb0ELb0ELb0EEEvNS_9BwdParamsE,"a",@progbits
	.sectionflags	@""
	.align	4
.nv.constant0._ZN10layer_norm13ln_bwd_kernelINS_13Kernel_traitsI13__nv_bfloat16S2_fS2_fjLj3072ELj1ELj1ELj4ELj16ENS_18Kernel_traits_baseILj3072ES2_S2_fS2_fjLj128EEEEELb1ELb0ELb0ELb0EEEvNS_9BwdParamsE:
	.zero		824


//--------------------- .nv.constant0._ZN10layer_norm13ln_bwd_kernelINS_13Kernel_traitsI13__nv_bfloat16S2_fS2_fjLj3072ELj1ELj1ELj4ELj16ENS_18Kernel_traits_baseILj3072ES2_S2_fS2_fjLj128EEEEELb1ELb0ELb0ELb1EEEvNS_9BwdParamsE --------------------------
	.section	.nv.constant0._ZN10layer_norm13ln_bwd_kernelINS_13Kernel_traitsI13__nv_bfloat16S2_fS2_fjLj3072ELj1ELj1ELj4ELj16ENS_18Kernel_traits_baseILj3072ES2_S2_fS2_fjLj128EEEEELb1ELb0ELb0ELb1EEEvNS_9BwdParamsE,"a",@progbits
	.sectionflags	@""
	.align	4
.nv.constant0._ZN10layer_norm13ln_bwd_kernelINS_13Kernel_traitsI13__nv_bfloat16S2_fS2_fjLj3072ELj1ELj1ELj4ELj16ENS_18Kernel_traits_baseILj3072ES2_S2_fS2_fjLj128EEEEELb1ELb0ELb0ELb1EEEvNS_9BwdParamsE:
	.zero		824


//--------------------- .nv.constant0._ZN10layer_norm22ln_bwd_finalize_kernelINS_22Kernel_traits_finalizeILj3072E13__nv_bfloat16S2_fS2_fjLb0ELj1024ELj4ENS_18Kernel_traits_baseILj3072ES2_S2_fS2_fjLj1024EEEEELb0ELb0EEEvNS_9BwdParamsE --------------------------
	.section	.nv.constant0._ZN10layer_norm22ln_bwd_finalize_kernelINS_22Kernel_traits_finalizeILj3072E13__nv_bfloat16S2_fS2_fjLb0ELj1024ELj4ENS_18Kernel_traits_baseILj3072ES2_S2_fS2_fjLj1024EEEEELb0ELb0EEEvNS_9BwdParamsE,"a",@progbits
	.sectionflags	@""
	.align	4
.nv.constant0._ZN10layer_norm22ln_bwd_finalize_kernelINS_22Kernel_traits_finalizeILj3072E13__nv_bfloat16S2_fS2_fjLb0ELj1024ELj4ENS_18Kernel_traits_baseILj3072ES2_S2_fS2_fjLj1024EEEEELb0ELb0EEEvNS_9BwdParamsE:
	.zero		824


//--------------------- .nv.constant0._ZN10layer_norm13ln_bwd_kernelINS_13Kernel_traitsI13__nv_bfloat16S2_fS2_fjLj3072ELj1ELj1ELj4ELj16ENS_18Kernel_traits_baseILj3072ES2_S2_fS2_fjLj128EEEEELb1ELb0ELb1ELb0EEEvNS_9BwdParamsE --------------------------
	.section	.nv.constant0._ZN10layer_norm13ln_bwd_kernelINS_13Kernel_traitsI13__nv_bfloat16S2_fS2_fjLj3072ELj1ELj1ELj4ELj16ENS_18Kernel_traits_baseILj3072ES2_S2_fS2_fjLj128EEEEELb1ELb0ELb1ELb0EEEvNS_9BwdParamsE,"a",@progbits
	.sectionflags	@""
	.align	4
.nv.constant0._ZN10layer_norm13ln_bwd_kernelINS_13Kernel_traitsI13__nv_bfloat16S2_fS2_fjLj3072ELj1ELj1ELj4ELj16ENS_18Kernel_traits_baseILj3072ES2_S2_fS2_fjLj128EEEEELb1ELb0ELb1ELb0EEEvNS_9BwdParamsE:
	.zero		824


//--------------------- .nv.constant0._ZN10layer_norm22ln_bwd_finalize_kernelINS_22Kernel_traits_finalizeILj3072E13__nv_bfloat16S2_fS2_fjLb0ELj1024ELj4ENS_18Kernel_traits_baseILj3072ES2_S2_fS2_fjLj1024EEEEELb0ELb1EEEvNS_9BwdParamsE --------------------------
	.section	.nv.constant0._ZN10layer_norm22ln_bwd_finalize_kernelINS_22Kernel_traits_finalizeILj3072E13__nv_bfloat16S2_fS2_fjLb0ELj1024ELj4ENS_18Kernel_traits_baseILj3072ES2_S2_fS2_fjLj1024EEEEELb0ELb1EEEvNS_9BwdParamsE,"a",@progbits
	.sectionflags	@""
	.align	4
.nv.constant0._ZN10layer_norm22ln_bwd_finalize_kernelINS_22Kernel_traits_finalizeILj3072E13__nv_bfloat16S2_fS2_fjLb0ELj1024ELj4ENS_18Kernel_traits_baseILj3072ES2_S2_fS2_fjLj1024EEEEELb0ELb1EEEvNS_9BwdParamsE:
	.zero		824


//--------------------- .nv.constant0._ZN10layer_norm13ln_bwd_kernelINS_13Kernel_traitsI13__nv_bfloat16S2_fS2_fjLj3072ELj1ELj1ELj4ELj16ENS_18Kernel_traits_baseILj3072ES2_S2_fS2_fjLj128EEEEELb1ELb0ELb1ELb1EEEvNS_9BwdParamsE --------------------------
	.section	.nv.constant0._ZN10layer_norm13ln_bwd_kernelINS_13Kernel_traitsI13__nv_bfloat16S2_fS2_fjLj3072ELj1ELj1ELj4ELj16ENS_18Kernel_traits_baseILj3072ES2_S2_fS2_fjLj128EEEEELb1ELb0ELb1ELb1EEEvNS_9BwdParamsE,"a",@progbits
	.sectionflags	@""
	.align	4
.nv.constant0._ZN10layer_norm13ln_bwd_kernelINS_13Kernel_traitsI13__nv_bfloat16S2_fS2_fjLj3072ELj1ELj1ELj4ELj16ENS_18Kernel_traits_baseILj3072ES2_S2_fS2_fjLj128EEEEELb1ELb0ELb1ELb1EEEvNS_9BwdParamsE:
	.zero		824


//--------------------- .nv.constant0._ZN10layer_norm13ln_bwd_kernelINS_13Kernel_traitsI13__nv_bfloat16S2_fS2_fjLj3072ELj1ELj1ELj4ELj16ENS_18Kernel_traits_baseILj3072ES2_S2_fS2_fjLj128EEEEELb1ELb1ELb0ELb0EEEvNS_9BwdParamsE --------------------------
	.section	.nv.constant0._ZN10layer_norm13ln_bwd_kernelINS_13Kernel_traitsI13__nv_bfloat16S2_fS2_fjLj3072ELj1ELj1ELj4ELj16ENS_18Kernel_traits_baseILj3072ES2_S2_fS2_fjLj128EEEEELb1ELb1ELb0ELb0EEEvNS_9BwdParamsE,"a",@progbits
	.sectionflags	@""
	.align	4
.nv.constant0._ZN10layer_norm13ln_bwd_kernelINS_13Kernel_traitsI13__nv_bfloat16S2_fS2_fjLj3072ELj1ELj1ELj4ELj16ENS_18Kernel_traits_baseILj3072ES2_S2_fS2_fjLj128EEEEELb1ELb1ELb0ELb0EEEvNS_9BwdParamsE:
	.zero		824


//--------------------- .nv.constant0._ZN10layer_norm13ln_bwd_kernelINS_13Kernel_traitsI13__nv_bfloat16S2_fS2_fjLj3072ELj1ELj1ELj4ELj16ENS_18Kernel_traits_baseILj3072ES2_S2_fS2_fjLj128EEEEELb1ELb1ELb0ELb1EEEvNS_9BwdParamsE --------------------------
	.section	.nv.constant0._ZN10layer_norm13ln_bwd_kernelINS_13Kernel_traitsI13__nv_bfloat16S2_fS2_fjLj3072ELj1ELj1ELj4ELj16ENS_18Kernel_traits_baseILj3072ES2_S2_fS2_fjLj128EEEEELb1ELb1ELb0ELb1EEEvNS_9BwdParamsE,"a",@progbits
	.sectionflags	@""
	.align	4
.nv.constant0._ZN10layer_norm13ln_bwd_kernelINS_13Kernel_traitsI13__nv_bfloat16S2_fS2_fjLj3072ELj1ELj1ELj4ELj16ENS_18Kernel_traits_baseILj3072ES2_S2_fS2_fjLj128EEEEELb1ELb1ELb0ELb1EEEvNS_9BwdParamsE:
	.zero		824


//--------------------- .nv.constant0._ZN10layer_norm22ln_bwd_finalize_kernelINS_22Kernel_traits_finalizeILj3072E13__nv_bfloat16S2_fS2_fjLb1ELj1024ELj4ENS_18Kernel_traits_baseILj3072ES2_S2_fS2_fjLj1024EEEEELb1ELb0EEEvNS_9BwdParamsE --------------------------
	.section	.nv.constant0._ZN10layer_norm22ln_bwd_finalize_kernelINS_22Kernel_traits_finalizeILj3072E13__nv_bfloat16S2_fS2_fjLb1ELj1024ELj4ENS_18Kernel_traits_baseILj3072ES2_S2_fS2_fjLj1024EEEEELb1ELb0EEEvNS_9BwdParamsE,"a",@progbits
	.sectionflags	@""
	.align	4
.nv.constant0._ZN10layer_norm22ln_bwd_finalize_kernelINS_22Kernel_traits_finalizeILj3072E13__nv_bfloat16S2_fS2_fjLb1ELj1024ELj4ENS_18Kernel_traits_baseILj3072ES2_S2_fS2_fjLj1024EEEEELb1ELb0EEEvNS_9BwdParamsE:
	.zero		824


//--------------------- .nv.constant0._ZN10layer_norm13ln_bwd_kernelINS_13Kernel_traitsI13__nv_bfloat16S2_fS2_fjLj3072ELj1ELj1ELj4ELj16ENS_18Kernel_traits_baseILj3072ES2_S2_fS2_fjLj128EEEEELb1ELb1ELb1ELb0EEEvNS_9BwdParamsE --------------------------
	.section	.nv.constant0._ZN10layer_norm13ln_bwd_kernelINS_13Kernel_traitsI13__nv_bfloat16S2_fS2_fjLj3072ELj1ELj1ELj4ELj16ENS_18Kernel_traits_baseILj3072ES2_S2_fS2_fjLj128EEEEELb1ELb1ELb1ELb0EEEvNS_9BwdParamsE,"a",@progbits
	.sectionflags	@""
	.align	4
.nv.constant0._ZN10layer_norm13ln_bwd_kernelINS_13Kernel_traitsI13__nv_bfloat16S2_fS2_fjLj3072ELj1ELj1ELj4ELj16ENS_18Kernel_traits_baseILj3072ES2_S2_fS2_fjLj128EEEEELb1ELb1ELb1ELb0EEEvNS_9BwdParamsE:
	.zero		824


//--------------------- .nv.constant0._ZN10layer_norm22ln_bwd_finalize_kernelINS_22Kernel_traits_finalizeILj3072E13__nv_bfloat16S2_fS2_fjLb1ELj1024ELj4ENS_18Kernel_traits_baseILj3072ES2_S2_fS2_fjLj1024EEEEELb1ELb1EEEvNS_9BwdParamsE --------------------------
	.section	.nv.constant0._ZN10layer_norm22ln_bwd_finalize_kernelINS_22Kernel_traits_finalizeILj3072E13__nv_bfloat16S2_fS2_fjLb1ELj1024ELj4ENS_18Kernel_traits_baseILj3072ES2_S2_fS2_fjLj1024EEEEELb1ELb1EEEvNS_9BwdParamsE,"a",@progbits
	.sectionflags	@""
	.align	4
.nv.constant0._ZN10layer_norm22ln_bwd_finalize_kernelINS_22Kernel_traits_finalizeILj3072E13__nv_bfloat16S2_fS2_fjLb1ELj1024ELj4ENS_18Kernel_traits_baseILj3072ES2_S2_fS2_fjLj1024EEEEELb1ELb1EEEvNS_9BwdParamsE:
	.zero		824


//--------------------- .nv.constant0._ZN10layer_norm13ln_bwd_kernelINS_13Kernel_traitsI13__nv_bfloat16S2_fS2_fjLj3072ELj1ELj1ELj4ELj16ENS_18Kernel_traits_baseILj3072ES2_S2_fS2_fjLj128EEEEELb1ELb1ELb1ELb1EEEvNS_9BwdParamsE --------------------------
	.section	.nv.constant0._ZN10layer_norm13ln_bwd_kernelINS_13Kernel_traitsI13__nv_bfloat16S2_fS2_fjLj3072ELj1ELj1ELj4ELj16ENS_18Kernel_traits_baseILj3072ES2_S2_fS2_fjLj128EEEEELb1ELb1ELb1ELb1EEEvNS_9BwdParamsE,"a",@progbits
	.sectionflags	@""
	.align	4
.nv.constant0._ZN10layer_norm13ln_bwd_kernelINS_13Kernel_traitsI13__nv_bfloat16S2_fS2_fjLj3072ELj1ELj1ELj4ELj16ENS_18Kernel_traits_baseILj3072ES2_S2_fS2_fjLj128EEEEELb1ELb1ELb1ELb1EEEvNS_9BwdParamsE:
	.zero		824


//--------------------- .nv.constant0._ZN10layer_norm13ln_bwd_kernelINS_13Kernel_traitsIf13__nv_bfloat16fS2_fjLj3072ELj1ELj1ELj4ELj16ENS_18Kernel_traits_baseILj3072EfS2_fS2_fjLj128EEEEELb0ELb0ELb0ELb0EEEvNS_9BwdParamsE --------------------------
	.section	.nv.constant0._ZN10layer_norm13ln_bwd_kernelINS_13Kernel_traitsIf13__nv_bfloat16fS2_fjLj3072ELj1ELj1ELj4ELj16ENS_18Kernel_traits_baseILj3072EfS2_fS2_fjLj128EEEEELb0ELb0ELb0ELb0EEEvNS_9BwdParamsE,"a",@progbits
	.sectionflags	@""
	.align	4
.nv.constant0._ZN10layer_norm13ln_bwd_kernelINS_13Kernel_traitsIf13__nv_bfloat16fS2_fjLj3072ELj1ELj1ELj4ELj16ENS_18Kernel_traits_baseILj3072EfS2_fS2_fjLj128EEEEELb0ELb0ELb0ELb0EEEvNS_9BwdParamsE:
	.zero		824


//--------------------- .nv.constant0._ZN10layer_norm13ln_bwd_kernelINS_13Kernel_traitsIf13__nv_bfloat16fS2_fjLj3072ELj1ELj1ELj4ELj16ENS_18Kernel_traits_baseILj3072EfS2_fS2_fjLj128EEEEELb0ELb0ELb0ELb1EEEvNS_9BwdParamsE --------------------------
	.section	.nv.constant0._ZN10layer_norm13ln_bwd_kernelINS_13Kernel_traitsIf13__nv_bfloat16fS2_fjLj3072ELj1ELj1ELj4ELj16ENS_18Kernel_traits_baseILj3072EfS2_fS2_fjLj128EEEEELb0ELb0ELb0ELb1EEEvNS_9BwdParamsE,"a",@progbits
	.sectionflags	@""
	.align	4
.nv.constant0._ZN10layer_norm13ln_bwd_kernelINS_13Kernel_traitsIf13__nv_bfloat16fS2_fjLj3072ELj1ELj1ELj4ELj16ENS_18Kernel_traits_baseILj3072EfS2_fS2_fjLj128EEEEELb0ELb0ELb0ELb1EEEvNS_9BwdParamsE:
	.zero		824


//--------------------- .nv.constant0._ZN10layer_norm13ln_bwd_kernelINS_13Kernel_traitsIf13__nv_bfloat16fS2_fjLj3072ELj1ELj1ELj4ELj16ENS_18Kernel_traits_baseILj3072EfS2_fS2_fjLj128EEEEELb0ELb0ELb1ELb0EEEvNS_9BwdParamsE --------------------------
	.section	.nv.constant0._ZN10layer_norm13ln_bwd_kernelINS_13Kernel_traitsIf13__nv_bfloat16fS2_fjLj3072ELj1ELj1ELj4ELj16ENS_18Kernel_traits_baseILj3072EfS2_fS2_fjLj128EEEEELb0ELb0ELb1ELb0EEEvNS_9BwdParamsE,"a",@progbits
	.sectionflags	@""
	.align	4
.nv.constant0._ZN10layer_norm13ln_bwd_kernelINS_13Kernel_traitsIf13__nv_bfloat16fS2_fjLj3072ELj1ELj1ELj4ELj16ENS_18Kernel_traits_baseILj3072EfS2_fS2_fjLj128EEEEELb0ELb0ELb1ELb0EEEvNS_9BwdParamsE:
	.zero		824


//--------------------- .nv.constant0._ZN10layer_norm13ln_bwd_kernelINS_13Kernel_traitsIf13__nv_bfloat16fS2_fjLj3072ELj1ELj1ELj4ELj16ENS_18Kernel_traits_baseILj3072EfS2_fS2_fjLj128EEEEELb0ELb0ELb1ELb1EEEvNS_9BwdParamsE --------------------------
	.section	.nv.constant0._ZN10layer_norm13ln_bwd_kernelINS_13Kernel_traitsIf13__nv_bfloat16fS2_fjLj3072ELj1ELj1ELj4ELj16ENS_18Kernel_traits_baseILj3072EfS2_fS2_fjLj128EEEEELb0ELb0ELb1ELb1EEEvNS_9BwdParamsE,"a",@progbits
	.sectionflags	@""
	.align	4
.nv.constant0._ZN10layer_norm13ln_bwd_kernelINS_13Kernel_traitsIf13__nv_bfloat16fS2_fjLj3072ELj1ELj1ELj4ELj16ENS_18Kernel_traits_baseILj3072EfS2_fS2_fjLj128EEEEELb0ELb0ELb1ELb1EEEvNS_9BwdParamsE:
	.zero		824


//--------------------- .nv.constant0._ZN10layer_norm13ln_bwd_kernelINS_13Kernel_traitsIf13__nv_bfloat16fS2_fjLj3072ELj1ELj1ELj4ELj16ENS_18Kernel_traits_baseILj3072EfS2_fS2_fjLj128EEEEELb0ELb1ELb0ELb0EEEvNS_9BwdParamsE --------------------------
	.section	.nv.constant0._ZN10layer_norm13ln_bwd_kernelINS_13Kernel_traitsIf13__nv_bfloat16fS2_fjLj3072ELj1ELj1ELj4ELj16ENS_18Kernel_traits_baseILj3072EfS2_fS2_fjLj128EEEEELb0ELb1ELb0ELb0EEEvNS_9BwdParamsE,"a",@progbits
	.sectionflags	@""
	.align	4
.nv.constant0._ZN10layer_norm13ln_bwd_kernelINS_13Kernel_traitsIf13__nv_bfloat16fS2_fjLj3072ELj1ELj1ELj4ELj16ENS_18Kernel_traits_baseILj3072EfS2_fS2_fjLj128EEEEELb0ELb1ELb0ELb0EEEvNS_9BwdParamsE:
	.zero		824


//--------------------- .nv.constant0._ZN10layer_norm13ln_bwd_kernelINS_13Kernel_traitsIf13__nv_bfloat16fS2_fjLj3072ELj1ELj1ELj4ELj16ENS_18Kernel_traits_baseILj3072EfS2_fS2_fjLj128EEEEELb0ELb1ELb0ELb1EEEvNS_9BwdParamsE --------------------------
	.section	.nv.constant0._ZN10layer_norm13ln_bwd_kernelINS_13Kernel_traitsIf13__nv_bfloat16fS2_fjLj3072ELj1ELj1ELj4ELj16ENS_18Kernel_traits_baseILj3072EfS2_fS2_fjLj128EEEEELb0ELb1ELb0ELb1EEEvNS_9BwdParamsE,"a",@progbits
	.sectionflags	@""
	.align	4
.nv.constant0._ZN10layer_norm13ln_bwd_kernelINS_13Kernel_traitsIf13__nv_bfloat16fS2_fjLj3072ELj1ELj1ELj4ELj16ENS_18Kernel_traits_baseILj3072EfS2_fS2_fjLj128EEEEELb0ELb1ELb0ELb1EEEvNS_9BwdParamsE:
	.zero		824


//--------------------- .nv.constant0._ZN10layer_norm13ln_bwd_kernelINS_13Kernel_traitsIf13__nv_bfloat16fS2_fjLj3072ELj1ELj1ELj4ELj16ENS_18Kernel_traits_baseILj3072EfS2_fS2_fjLj128EEEEELb0ELb1ELb1ELb0EEEvNS_9BwdParamsE --------------------------
	.section	.nv.constant0._ZN10layer_norm13ln_bwd_kernelINS_13Kernel_traitsIf13__nv_bfloat16fS2_fjLj3072ELj1ELj1ELj4ELj16ENS_18Kernel_traits_baseILj3072EfS2_fS2_fjLj128EEEEELb0ELb1ELb1ELb0EEEvNS_9BwdParamsE,"a",@progbits
	.sectionflags	@""
	.align	4
.nv.constant0._ZN10layer_norm13ln_bwd_kernelINS_13Kernel_traitsIf13__nv_bfloat16fS2_fjLj3072ELj1ELj1ELj4ELj16ENS_18Kernel_traits_baseILj3072EfS2_fS2_fjLj128EEEEELb0ELb1ELb1ELb0EEEvNS_9BwdParamsE:
	.zero		824


//--------------------- .nv.constant0._ZN10layer_norm13ln_bwd_kernelINS_13Kernel_traitsIf13__nv_bfloat16fS2_fjLj3072ELj1ELj1ELj4ELj16ENS_18Kernel_traits_baseILj3072EfS2_fS2_fjLj128EEEEELb0ELb1ELb1ELb1EEEvNS_9BwdParamsE --------------------------
	.section	.nv.constant0._ZN10layer_norm13ln_bwd_kernelINS_13Kernel_traitsIf13__nv_bfloat16fS2_fjLj3072ELj1ELj1ELj4ELj16ENS_18Kernel_traits_baseILj3072EfS2_fS2_fjLj128EEEEELb0ELb1ELb1ELb1EEEvNS_9BwdParamsE,"a",@progbits
	.sectionflags	@""
	.align	4
.nv.constant0._ZN10layer_norm13ln_bwd_kernelINS_13Kernel_traitsIf13__nv_bfloat16fS2_fjLj3072ELj1ELj1ELj4ELj16ENS_18Kernel_traits_baseILj3072EfS2_fS2_fjLj128EEEEELb0ELb1ELb1ELb1EEEvNS_9BwdParamsE:
	.zero		824


//--------------------- .nv.constant0._ZN10layer_norm13ln_bwd_kernelINS_13Kernel_traitsIf13__nv_bfloat16fS2_fjLj3072ELj1ELj1ELj4ELj16ENS_18Kernel_traits_baseILj3072EfS2_fS2_fjLj128EEEEELb1ELb0ELb0ELb0EEEvNS_9BwdParamsE --------------------------
	.section	.nv.constant0._ZN10layer_norm13ln_bwd_kernelINS_13Kernel_traitsIf13__nv_bfloat16fS2_fjLj3072ELj1ELj1ELj4ELj16ENS_18Kernel_traits_baseILj3072EfS2_fS2_fjLj128EEEEELb1ELb0ELb0ELb0EEEvNS_9BwdParamsE,"a",@progbits
	.sectionflags	@""
	.align	4
.nv.constant0._ZN10layer_norm13ln_bwd_kernelINS_13Kernel_traitsIf13__nv_bfloat16fS2_fjLj3072ELj1ELj1ELj4ELj16ENS_18Kernel_traits_baseILj3072EfS2_fS2_fjLj128EEEEELb1ELb0ELb0ELb0EEEvNS_9BwdParamsE:
	.zero		824


//--------------------- .nv.constant0._ZN10layer_norm13ln_bwd_kernelINS_13Kernel_traitsIf13__nv_bfloat16fS2_fjLj3072ELj1ELj1ELj4ELj16ENS_18Kernel_traits_baseILj3072EfS2_fS2_fjLj128EEEEELb1ELb0ELb0ELb1EEEvNS_9BwdParamsE --------------------------
	.section	.nv.constant0._ZN10layer_norm13ln_bwd_kernelINS_13Kernel_traitsIf13__nv_bfloat16fS2_fjLj3072ELj1ELj1ELj4ELj16ENS_18Kernel_traits_baseILj3072EfS2_fS2_fjLj128EEEEELb1ELb0ELb0ELb1EEEvNS_9BwdParamsE,"a",@progbits
	.sectionflags	@""
	.align	4
.nv.constant0._ZN10layer_norm13ln_bwd_kernelINS_13Kernel_traitsIf13__nv_bfloat16fS2_fjLj3072ELj1ELj1ELj4ELj16ENS_18Kernel_traits_baseILj3072EfS2_fS2_fjLj128EEEEELb1ELb0ELb0ELb1EEEvNS_9BwdParamsE:
	.zero		824


//--------------------- .nv.constant0._ZN10layer_norm22ln_bwd_finalize_kernelINS_22Kernel_traits_finalizeILj3072Ef13__nv_bfloat16fS2_fjLb0ELj1024ELj4ENS_18Kernel_traits_baseILj3072EfS2_fS2_fjLj1024EEEEELb0ELb0EEEvNS_9BwdParamsE --------------------------
	.section	.nv.constant0._ZN10layer_norm22ln_bwd_finalize_kernelINS_22Kernel_traits_finalizeILj3072Ef13__nv_bfloat16fS2_fjLb0ELj1024ELj4ENS_18Kernel_traits_baseILj3072EfS2_fS2_fjLj1024EEEEELb0ELb0EEEvNS_9BwdParamsE,"a",@progbits
	.sectionflags	@""
	.align	4
.nv.constant0._ZN10layer_norm22ln_bwd_finalize_kernelINS_22Kernel_traits_finalizeILj3072Ef13__nv_bfloat16fS2_fjLb0ELj1024ELj4ENS_18Kernel_traits_baseILj3072EfS2_fS2_fjLj1024EEEEELb0ELb0EEEvNS_9BwdParamsE:
	.zero		824


//--------------------- .nv.constant0._ZN10layer_norm13ln_bwd_kernelINS_13Kernel_traitsIf13__nv_bfloat16fS2_fjLj3072ELj1ELj1ELj4ELj16ENS_18Kernel_traits_baseILj3072EfS2_fS2_fjLj128EEEEELb1ELb0ELb1ELb0EEEvNS_9BwdParamsE --------------------------
	.section	.nv.constant0._ZN10layer_norm13ln_bwd_kernelINS_13Kernel_traitsIf13__nv_bfloat16fS2_fjLj3072ELj1ELj1ELj4ELj16ENS_18Kernel_traits_baseILj3072EfS2_fS2_fjLj128EEEEELb1ELb0ELb1ELb0EEEvNS_9BwdParamsE,"a",@progbits
	.sectionflags	@""
	.align	4
.nv.constant0._ZN10layer_norm13ln_bwd_kernelINS_13Kernel_traitsIf13__nv_bfloat16fS2_fjLj3072ELj1ELj1ELj4ELj16ENS_18Kernel_traits_baseILj3072EfS2_fS2_fjLj128EEEEELb1ELb0ELb1ELb0EEEvNS_9BwdParamsE:
	.zero		824


//--------------------- .nv.constant0._ZN10layer_norm22ln_bwd_finalize_kernelINS_22Kernel_traits_finalizeILj3072Ef13__nv_bfloat16fS2_fjLb0ELj1024ELj4ENS_18Kernel_traits_baseILj3072EfS2_fS2_fjLj1024EEEEELb0ELb1EEEvNS_9BwdParamsE --------------------------
	.section	.nv.constant0._ZN10layer_norm22ln_bwd_finalize_kernelINS_22Kernel_traits_finalizeILj3072Ef13__nv_bfloat16fS2_fjLb0ELj1024ELj4ENS_18Kernel_traits_baseILj3072EfS2_fS2_fjLj1024EEEEELb0ELb1EEEvNS_9BwdParamsE,"a",@progbits
	.sectionflags	@""
	.align	4
.nv.constant0._ZN10layer_norm22ln_bwd_finalize_kernelINS_22Kernel_traits_finalizeILj3072Ef13__nv_bfloat16fS2_fjLb0ELj1024ELj4ENS_18Kernel_traits_baseILj3072EfS2_fS2_fjLj1024EEEEELb0ELb1EEEvNS_9BwdParamsE:
	.zero		824


//--------------------- .nv.constant0._ZN10layer_norm13ln_bwd_kernelINS_13Kernel_traitsIf13__nv_bfloat16fS2_fjLj3072ELj1ELj1ELj4ELj16ENS_18Kernel_traits_baseILj3072EfS2_fS2_fjLj128EEEEELb1ELb0ELb1ELb1EEEvNS_9BwdParamsE --------------------------
	.section	.nv.constant0._ZN10layer_norm13ln_bwd_kernelINS_13Kernel_traitsIf13__nv_bfloat16fS2_fjLj3072ELj1ELj1ELj4ELj16ENS_18Kernel_traits_baseILj3072EfS2_fS2_fjLj128EEEEELb1ELb0ELb1ELb1EEEvNS_9BwdParamsE,"a",@progbits
	.sectionflags	@""
	.align	4
.nv.constant0._ZN10layer_norm13ln_bwd_kernelINS_13Kernel_traitsIf13__nv_bfloat16fS2_fjLj3072ELj1ELj1ELj4ELj16ENS_18Kernel_traits_baseILj3072EfS2_fS2_fjLj128EEEEELb1ELb0ELb1ELb1EEEvNS_9BwdParamsE:
	.zero		824


//--------------------- .nv.constant0._ZN10layer_norm13ln_bwd_kernelINS_13Kernel_traitsIf13__nv_bfloat16fS2_fjLj3072ELj1ELj1ELj4ELj16ENS_18Kernel_traits_baseILj3072EfS2_fS2_fjLj128EEEEELb1ELb1ELb0ELb0EEEvNS_9BwdParamsE --------------------------
	.section	.nv.constant0._ZN10layer_norm13ln_bwd_kernelINS_13Kernel_traitsIf13__nv_bfloat16fS2_fjLj3072ELj1ELj1ELj4ELj16ENS_18Kernel_traits_baseILj3072EfS2_fS2_fjLj128EEEEELb1ELb1ELb0ELb0EEEvNS_9BwdParamsE,"a",@progbits
	.sectionflags	@""
	.align	4
.nv.constant0._ZN10layer_norm13ln_bwd_kernelINS_13Kernel_traitsIf13__nv_bfloat16fS2_fjLj3072ELj1ELj1ELj4ELj16ENS_18Kernel_traits_baseILj3072EfS2_fS2_fjLj128EEEEELb1ELb1ELb0ELb0EEEvNS_9BwdParamsE:
	.zero		824


//--------------------- .nv.constant0._ZN10layer_norm13ln_bwd_kernelINS_13Kernel_traitsIf13__nv_bfloat16fS2_fjLj3072ELj1ELj1ELj4ELj16ENS_18Kernel_traits_baseILj3072EfS2_fS2_fjLj128EEEEELb1ELb1ELb0ELb1EEEvNS_9BwdParamsE --------------------------
	.section	.nv.constant0._ZN10layer_norm13ln_bwd_kernelINS_13Kernel_traitsIf13__nv_bfloat16fS2_fjLj3072ELj1ELj1ELj4ELj16ENS_18Kernel_traits_baseILj3072EfS2_fS2_fjLj128EEEEELb1ELb1ELb0ELb1EEEvNS_9BwdParamsE,"a",@progbits
	.sectionflags	@""
	.align	4
.nv.constant0._ZN10layer_norm13ln_bwd_kernelINS_13Kernel_traitsIf13__nv_bfloat16fS2_fjLj3072ELj1ELj1ELj4ELj16ENS_18Kernel_traits_baseILj3072EfS2_fS2_fjLj128EEEEELb1ELb1ELb0ELb1EEEvNS_9BwdParamsE:
	.zero		824


//--------------------- .nv.constant0._ZN10layer_norm22ln_bwd_finalize_kernelINS_22Kernel_traits_finalizeILj3072Ef13__nv_bfloat16fS2_fjLb1ELj1024ELj4ENS_18Kernel_traits_baseILj3072EfS2_fS2_fjLj1024EEEEELb1ELb0EEEvNS_9BwdParamsE --------------------------
	.section	.nv.constant0._ZN10layer_norm22ln_bwd_finalize_kernelINS_22Kernel_traits_finalizeILj3072Ef13__nv_bfloat16fS2_fjLb1ELj1024ELj4ENS_18Kernel_traits_baseILj3072EfS2_fS2_fjLj1024EEEEELb1ELb0EEEvNS_9BwdParamsE,"a",@progbits
	.sectionflags	@""
	.align	4
.nv.constant0._ZN10layer_norm22ln_bwd_finalize_kernelINS_22Kernel_traits_finalizeILj3072Ef13__nv_bfloat16fS2_fjLb1ELj1024ELj4ENS_18Kernel_traits_baseILj3072EfS2_fS2_fjLj1024EEEEELb1ELb0EEEvNS_9BwdParamsE:
	.zero		824


//--------------------- .nv.constant0._ZN10layer_norm13ln_bwd_kernelINS_13Kernel_traitsIf13__nv_bfloat16fS2_fjLj3072ELj1ELj1ELj4ELj16ENS_18Kernel_traits_baseILj3072EfS2_fS2_fjLj128EEEEELb1ELb1ELb1ELb0EEEvNS_9BwdParamsE --------------------------
	.section	.nv.constant0._ZN10layer_norm13ln_bwd_kernelINS_13Kernel_traitsIf13__nv_bfloat16fS2_fjLj3072ELj1ELj1ELj4ELj16ENS_18Kernel_traits_baseILj3072EfS2_fS2_fjLj128EEEEELb1ELb1ELb1ELb0EEEvNS_9BwdParamsE,"a",@progbits
	.sectionflags	@""
	.align	4
.nv.constant0._ZN10layer_norm13ln_bwd_kernelINS_13Kernel_traitsIf13__nv_bfloat16fS2_fjLj3072ELj1ELj1ELj4ELj16ENS_18Kernel_traits_baseILj3072EfS2_fS2_fjLj128EEEEELb1ELb1ELb1ELb0EEEvNS_9BwdParamsE:
	.zero		824


//--------------------- .nv.constant0._ZN10layer_norm22ln_bwd_finalize_kernelINS_22Kernel_traits_finalizeILj3072Ef13__nv_bfloat16fS2_fjLb1ELj1024ELj4ENS_18Kernel_traits_baseILj3072EfS2_fS2_fjLj1024EEEEELb1ELb1EEEvNS_9BwdParamsE --------------------------
	.section	.nv.constant0._ZN10layer_norm22ln_bwd_finalize_kernelINS_22Kernel_traits_finalizeILj3072Ef13__nv_bfloat16fS2_fjLb1ELj1024ELj4ENS_18Kernel_traits_baseILj3072EfS2_fS2_fjLj1024EEEEELb1ELb1EEEvNS_9BwdParamsE,"a",@progbits
	.sectionflags	@""
	.align	4
.nv.constant0._ZN10layer_norm22ln_bwd_finalize_kernelINS_22Kernel_traits_finalizeILj3072Ef13__nv_bfloat16fS2_fjLb1ELj1024ELj4ENS_18Kernel_traits_baseILj3072EfS2_fS2_fjLj1024EEEEELb1ELb1EEEvNS_9BwdParamsE:
	.zero		824


//--------------------- .nv.constant0._ZN10layer_norm13ln_bwd_kernelINS_13Kernel_traitsIf13__nv_bfloat16fS2_fjLj3072ELj1ELj1ELj4ELj16ENS_18Kernel_traits_baseILj3072EfS2_fS2_fjLj128EEEEELb1ELb1ELb1ELb1EEEvNS_9BwdParamsE --------------------------
	.section	.nv.constant0._ZN10layer_norm13ln_bwd_kernelINS_13Kernel_traitsIf13__nv_bfloat16fS2_fjLj3072ELj1ELj1ELj4ELj16ENS_18Kernel_traits_baseILj3072EfS2_fS2_fjLj128EEEEELb1ELb1ELb1ELb1EEEvNS_9BwdParamsE,"a",@progbits
	.sectionflags	@""
	.align	4
.nv.constant0._ZN10layer_norm13ln_bwd_kernelINS_13Kernel_traitsIf13__nv_bfloat16fS2_fjLj3072ELj1ELj1ELj4ELj16ENS_18Kernel_traits_baseILj3072EfS2_fS2_fjLj128EEEEELb1ELb1ELb1ELb1EEEvNS_9BwdParamsE:
	.zero		824


//--------------------- .nv.constant0._ZN10layer_norm13ln_bwd_kernelINS_13Kernel_traitsIf6__halfS2_S2_fjLj3072ELj1ELj1ELj4ELj16ENS_18Kernel_traits_baseILj3072EfS2_S2_S2_fjLj128EEEEELb0ELb0ELb0ELb0EEEvNS_9BwdParamsE --------------------------
	.section	.nv.constant0._ZN10layer_norm13ln_bwd_kernelINS_13Kernel_traitsIf6__halfS2_S2_fjLj3072ELj1ELj1ELj4ELj16ENS_18Kernel_traits_baseILj3072EfS2_S2_S2_fjLj128EEEEELb0ELb0ELb0ELb0EEEvNS_9BwdParamsE,"a",@progbits
	.sectionflags	@""
	.align	4
.nv.constant0._ZN10layer_norm13ln_bwd_kernelINS_13Kernel_traitsIf6__halfS2_S2_fjLj3072ELj1ELj1ELj4ELj16ENS_18Kernel_traits_baseILj3072EfS2_S2_S2_fjLj128EEEEELb0ELb0ELb0ELb0EEEvNS_9BwdParamsE:
	.zero		824


//--------------------- .nv.constant0._ZN10layer_norm13ln_bwd_kernelINS_13Kernel_traitsIf6__halfS2_S2_fjLj3072ELj1ELj1ELj4ELj16ENS_18Kernel_traits_baseILj3072EfS2_S2_S2_fjLj128EEEEELb0ELb0ELb0ELb1EEEvNS_9BwdParamsE --------------------------
	.section	.nv.constant0._ZN10layer_norm13ln_bwd_kernelINS_13Kernel_traitsIf6__halfS2_S2_fjLj3072ELj1ELj1ELj4ELj16ENS_18Kernel_traits_baseILj3072EfS2_S2_S2_fjLj128EEEEELb0ELb0ELb0ELb1EEEvNS_9BwdParamsE,"a",@progbits
	.sectionflags	@""
	.align	4
.nv.constant0._ZN10layer_norm13ln_bwd_kernelINS_13Kernel_traitsIf6__halfS2_S2_fjLj3072ELj1ELj1ELj4ELj16ENS_18Kernel_traits_baseILj3072EfS2_S2_S2_fjLj128EEEEELb0ELb0ELb0ELb1EEEvNS_9BwdParamsE:
	.zero		824


//--------------------- .nv.constant0._ZN10layer_norm13ln_bwd_kernelINS_13Kernel_traitsIf6__halfS2_S2_fjLj3072ELj1ELj1ELj4ELj16ENS_18Kernel_traits_baseILj3072EfS2_S2_S2_fjLj128EEEEELb0ELb0ELb1ELb0EEEvNS_9BwdParamsE --------------------------
	.section	.nv.constant0._ZN10layer_norm13ln_bwd_kernelINS_13Kernel_traitsIf6__halfS2_S2_fjLj3072ELj1ELj1ELj4ELj16ENS_18Kernel_traits_baseILj3072EfS2_S2_S2_fjLj128EEEEELb0ELb0ELb1ELb0EEEvNS_9BwdParamsE,"a",@progbits
	.sectionflags	@""
	.align	4
.nv.constant0._ZN10layer_norm13ln_bwd_kernelINS_13Kernel_traitsIf6__halfS2_S2_fjLj3072ELj1ELj1ELj4ELj16ENS_18Kernel_traits_baseILj3072EfS2_S2_S2_fjLj128EEEEELb0ELb0ELb1ELb0EEEvNS_9BwdParamsE:
	.zero		824


//--------------------- .nv.constant0._ZN10layer_norm13ln_bwd_kernelINS_13Kernel_traitsIf6__halfS2_S2_fjLj3072ELj1ELj1ELj4ELj16ENS_18Kernel_traits_baseILj3072EfS2_S2_S2_fjLj128EEEEELb0ELb0ELb1ELb1EEEvNS_9BwdParamsE --------------------------
	.section	.nv.constant0._ZN10layer_norm13ln_bwd_kernelINS_13Kernel_traitsIf6__halfS2_S2_fjLj3072ELj1ELj1ELj4ELj16ENS_18Kernel_traits_baseILj3072EfS2_S2_S2_fjLj128EEEEELb0ELb0ELb1ELb1EEEvNS_9BwdParamsE,"a",@progbits
	.sectionflags	@""
	.align	4
.nv.constant0._ZN10layer_norm13ln_bwd_kernelINS_13Kernel_traitsIf6__halfS2_S2_fjLj3072ELj1ELj1ELj4ELj16ENS_18Kernel_traits_baseILj3072EfS2_S2_S2_fjLj128EEEEELb0ELb0ELb1ELb1EEEvNS_9BwdParamsE:
	.zero		824


//--------------------- .nv.constant0._ZN10layer_norm13ln_bwd_kernelINS_13Kernel_traitsIf6__halfS2_S2_fjLj3072ELj1ELj1ELj4ELj16ENS_18Kernel_traits_baseILj3072EfS2_S2_S2_fjLj128EEEEELb0ELb1ELb0ELb0EEEvNS_9BwdParamsE --------------------------
	.section	.nv.constant0._ZN10layer_norm13ln_bwd_kernelINS_13Kernel_traitsIf6__halfS2_S2_fjLj3072ELj1ELj1ELj4ELj16ENS_18Kernel_traits_baseILj3072EfS2_S2_S2_fjLj128EEEEELb0ELb1ELb0ELb0EEEvNS_9BwdParamsE,"a",@progbits
	.sectionflags	@""
	.align	4
.nv.constant0._ZN10layer_norm13ln_bwd_kernelINS_13Kernel_traitsIf6__halfS2_S2_fjLj3072ELj1ELj1ELj4ELj16ENS_18Kernel_traits_baseILj3072EfS2_S2_S2_fjLj128EEEEELb0ELb1ELb0ELb0EEEvNS_9BwdParamsE:
	.zero		824


//--------------------- .nv.constant0._ZN10layer_norm13ln_bwd_kernelINS_13Kernel_traitsIf6__halfS2_S2_fjLj3072ELj1ELj1ELj4ELj16ENS_18Kernel_traits_baseILj3072EfS2_S2_S2_fjLj128EEEEELb0ELb1ELb0ELb1EEEvNS_9BwdParamsE --------------------------
	.section	.nv.constant0._ZN10layer_norm13ln_bwd_kernelINS_13Kernel_traitsIf6__halfS2_S2_fjLj3072ELj1ELj1ELj4ELj16ENS_18Kernel_traits_baseILj3072EfS2_S2_S2_fjLj128EEEEELb0ELb1ELb0ELb1EEEvNS_9BwdParamsE,"a",@progbits
	.sectionflags	@""
	.align	4
.nv.constant0._ZN10layer_norm13ln_bwd_kernelINS_13Kernel_traitsIf6__halfS2_S2_fjLj3072ELj1ELj1ELj4ELj16ENS_18Kernel_traits_baseILj3072EfS2_S2_S2_fjLj128EEEEELb0ELb1ELb0ELb1EEEvNS_9BwdParamsE:
	.zero		824


//--------------------- .nv.constant0._ZN10layer_norm13ln_bwd_kernelINS_13Kernel_traitsIf6__halfS2_S2_fjLj3072ELj1ELj1ELj4ELj16ENS_18Kernel_traits_baseILj3072EfS2_S2_S2_fjLj128EEEEELb0ELb1ELb1ELb0EEEvNS_9BwdParamsE --------------------------
	.section	.nv.constant0._ZN10layer_norm13ln_bwd_kernelINS_13Kernel_traitsIf6__halfS2_S2_fjLj3072ELj1ELj1ELj4ELj16ENS_18Kernel_traits_baseILj3072EfS2_S2_S2_fjLj128EEEEELb0ELb1ELb1ELb0EEEvNS_9BwdParamsE,"a",@progbits
	.sectionflags	@""
	.align	4
.nv.constant0._ZN10layer_norm13ln_bwd_kernelINS_13Kernel_traitsIf6__halfS2_S2_fjLj3072ELj1ELj1ELj4ELj16ENS_18Kernel_traits_baseILj3072EfS2_S2_S2_fjLj128EEEEELb0ELb1ELb1ELb0EEEvNS_9BwdParamsE:
	.zero		824


//--------------------- .nv.constant0._ZN10layer_norm13ln_bwd_kernelINS_13Kernel_traitsIf6__halfS2_S2_fjLj3072ELj1ELj1ELj4ELj16ENS_18Kernel_traits_baseILj3072EfS2_S2_S2_fjLj128EEEEELb0ELb1ELb1ELb1EEEvNS_9BwdParamsE --------------------------
	.section	.nv.constant0._ZN10layer_norm13ln_bwd_kernelINS_13Kernel_traitsIf6__halfS2_S2_fjLj3072ELj1ELj1ELj4ELj16ENS_18Kernel_traits_baseILj3072EfS2_S2_S2_fjLj128EEEEELb0ELb1ELb1ELb1EEEvNS_9BwdParamsE,"a",@progbits
	.sectionflags	@""
	.align	4
.nv.constant0._ZN10layer_norm13ln_bwd_kernelINS_13Kernel_traitsIf6__halfS2_S2_fjLj3072ELj1ELj1ELj4ELj16ENS_18Kernel_traits_baseILj3072EfS2_S2_S2_fjLj128EEEEELb0ELb1ELb1ELb1EEEvNS_9BwdParamsE:
	.zero		824


//--------------------- .nv.constant0._ZN10layer_norm13ln_bwd_kernelINS_13Kernel_traitsIf6__halfS2_S2_fjLj3072ELj1ELj1ELj4ELj16ENS_18Kernel_traits_baseILj3072EfS2_S2_S2_fjLj128EEEEELb1ELb0ELb0ELb0EEEvNS_9BwdParamsE --------------------------
	.section	.nv.constant0._ZN10layer_norm13ln_bwd_kernelINS_13Kernel_traitsIf6__halfS2_S2_fjLj3072ELj1ELj1ELj4ELj16ENS_18Kernel_traits_baseILj3072EfS2_S2_S2_fjLj128EEEEELb1ELb0ELb0ELb0EEEvNS_9BwdParamsE,"a",@progbits
	.sectionflags	@""
	.align	4
.nv.constant0._ZN10layer_norm13ln_bwd_kernelINS_13Kernel_traitsIf6__halfS2_S2_fjLj3072ELj1ELj1ELj4ELj16ENS_18Kernel_traits_baseILj3072EfS2_S2_S2_fjLj128EEEEELb1ELb0ELb0ELb0EEEvNS_9BwdParamsE:
	.zero		824


//--------------------- .nv.constant0._ZN10layer_norm13ln_bwd_kernelINS_13Kernel_traitsIf6__halfS2_S2_fjLj3072ELj1ELj1ELj4ELj16ENS_18Kernel_traits_baseILj3072EfS2_S2_S2_fjLj128EEEEELb1ELb0ELb0ELb1EEEvNS_9BwdParamsE --------------------------
	.section	.nv.constant0._ZN10layer_norm13ln_bwd_kernelINS_13Kernel_traitsIf6__halfS2_S2_fjLj3072ELj1ELj1ELj4ELj16ENS_18Kernel_traits_baseILj3072EfS2_S2_S2_fjLj128EEEEELb1ELb0ELb0ELb1EEEvNS_9BwdParamsE,"a",@progbits
	.sectionflags	@""
	.align	4
.nv.constant0._ZN10layer_norm13ln_bwd_kernelINS_13Kernel_traitsIf6__halfS2_S2_fjLj3072ELj1ELj1ELj4ELj16ENS_18Kernel_traits_baseILj3072EfS2_S2_S2_fjLj128EEEEELb1ELb0ELb0ELb1EEEvNS_9BwdParamsE:
	.zero		824


//--------------------- .nv.constant0._ZN10layer_norm22ln_bwd_finalize_kernelINS_22Kernel_traits_finalizeILj3072Ef6__halfS2_S2_fjLb0ELj1024ELj4ENS_18Kernel_traits_baseILj3072EfS2_S2_S2_fjLj1024EEEEELb0ELb0EEEvNS_9BwdParamsE --------------------------
	.section	.nv.constant0._ZN10layer_norm22ln_bwd_finalize_kernelINS_22Kernel_traits_finalizeILj3072Ef6__halfS2_S2_fjLb0ELj1024ELj4ENS_18Kernel_traits_baseILj3072EfS2_S2_S2_fjLj1024EEEEELb0ELb0EEEvNS_9BwdParamsE,"a",@progbits
	.sectionflags	@""
	.align	4
.nv.constant0._ZN10layer_norm22ln_bwd_finalize_kernelINS_22Kernel_traits_finalizeILj3072Ef6__halfS2_S2_fjLb0ELj1024ELj4ENS_18Kernel_traits_baseILj3072EfS2_S2_S2_fjLj1024EEEEELb0ELb0EEEvNS_9BwdParamsE:
	.zero		824


//--------------------- .nv.constant0._ZN10layer_norm13ln_bwd_kernelINS_13Kernel_traitsIf6__halfS2_S2_fjLj3072ELj1ELj1ELj4ELj16ENS_18Kernel_traits_baseILj3072EfS2_S2_S2_fjLj128EEEEELb1ELb0ELb1ELb0EEEvNS_9BwdParamsE --------------------------
	.section	.nv.constant0._ZN10layer_norm13ln_bwd_kernelINS_13Kernel_traitsIf6__halfS2_S2_fjLj3072ELj1ELj1ELj4ELj16ENS_18Kernel_traits_baseILj3072EfS2_S2_S2_fjLj128EEEEELb1ELb0ELb1ELb0EEEvNS_9BwdParamsE,"a",@progbits
	.sectionflags	@""
	.align	4
.nv.constant0._ZN10layer_norm13ln_bwd_kernelINS_13Kernel_traitsIf6__halfS2_S2_fjLj3072ELj1ELj1ELj4ELj16ENS_18Kernel_traits_baseILj3072EfS2_S2_S2_fjLj128EEEEELb1ELb0ELb1ELb0EEEvNS_9BwdParamsE:
	.zero		824


//--------------------- .nv.constant0._ZN10layer_norm22ln_bwd_finalize_kernelINS_22Kernel_traits_finalizeILj3072Ef6__halfS2_S2_fjLb0ELj1024ELj4ENS_18Kernel_traits_baseILj3072EfS2_S2_S2_fjLj1024EEEEELb0ELb1EEEvNS_9BwdParamsE --------------------------
	.section	.nv.constant0._ZN10layer_norm22ln_bwd_finalize_kernelINS_22Kernel_traits_finalizeILj3072Ef6__halfS2_S2_fjLb0ELj1024ELj4ENS_18Kernel_traits_baseILj3072EfS2_S2_S2_fjLj1024EEEEELb0ELb1EEEvNS_9BwdParamsE,"a",@progbits
	.sectionflags	@""
	.align	4
.nv.constant0._ZN10layer_norm22ln_bwd_finalize_kernelINS_22Kernel_traits_finalizeILj3072Ef6__halfS2_S2_fjLb0ELj1024ELj4ENS_18Kernel_traits_baseILj3072EfS2_S2_S2_fjLj1024EEEEELb0ELb1EEEvNS_9BwdParamsE:
	.zero		824


//--------------------- .nv.constant0._ZN10layer_norm13ln_bwd_kernelINS_13Kernel_traitsIf6__halfS2_S2_fjLj3072ELj1ELj1ELj4ELj16ENS_18Kernel_traits_baseILj3072EfS2_S2_S2_fjLj128EEEEELb1ELb0ELb1ELb1EEEvNS_9BwdParamsE --------------------------
	.section	.nv.constant0._ZN10layer_norm13ln_bwd_kernelINS_13Kernel_traitsIf6__halfS2_S2_fjLj3072ELj1ELj1ELj4ELj16ENS_18Kernel_traits_baseILj3072EfS2_S2_S2_fjLj128EEEEELb1ELb0ELb1ELb1EEEvNS_9BwdParamsE,"a",@progbits
	.sectionflags	@""
	.align	4
.nv.constant0._ZN10layer_norm13ln_bwd_kernelINS_13Kernel_traitsIf6__halfS2_S2_fjLj3072ELj1ELj1ELj4ELj16ENS_18Kernel_traits_baseILj3072EfS2_S2_S2_fjLj128EEEEELb1ELb0ELb1ELb1EEEvNS_9BwdParamsE:
	.zero		824


//--------------------- .nv.constant0._ZN10layer_norm13ln_bwd_kernelINS_13Kernel_traitsIf6__halfS2_S2_fjLj3072ELj1ELj1ELj4ELj16ENS_18Kernel_traits_baseILj3072EfS2_S2_S2_fjLj128EEEEELb1ELb1ELb0ELb0EEEvNS_9BwdParamsE --------------------------
	.section	.nv.constant0._ZN10layer_norm13ln_bwd_kernelINS_13Kernel_traitsIf6__halfS2_S2_fjLj3072ELj1ELj1ELj4ELj16ENS_18Kernel_traits_baseILj3072EfS2_S2_S2_fjLj128EEEEELb1ELb1ELb0ELb0EEEvNS_9BwdParamsE,"a",@progbits
	.sectionflags	@""
	.align	4
.nv.constant0._ZN10layer_norm13ln_bwd_kernelINS_13Kernel_traitsIf6__halfS2_S2_fjLj3072ELj1ELj1ELj4ELj16ENS_18Kernel_traits_baseILj3072EfS2_S2_S2_fjLj128EEEEELb1ELb1ELb0ELb0EEEvNS_9BwdParamsE:
	.zero		824


//--------------------- .nv.constant0._ZN10layer_norm13ln_bwd_kernelINS_13Kernel_traitsIf6__halfS2_S2_fjLj3072ELj1ELj1ELj4ELj16ENS_18Kernel_traits_baseILj3072EfS2_S2_S2_fjLj128EEEEELb1ELb1ELb0ELb1EEEvNS_9BwdParamsE --------------------------
	.section	.nv.constant0._ZN10layer_norm13ln_bwd_kernelINS_13Kernel_traitsIf6__halfS2_S2_fjLj3072ELj1ELj1ELj4ELj16ENS_18Kernel_traits_baseILj3072EfS2_S2_S2_fjLj128EEEEELb1ELb1ELb0ELb1EEEvNS_9BwdParamsE,"a",@progbits
	.sectionflags	@""
	.align	4
.nv.constant0._ZN10layer_norm13ln_bwd_kernelINS_13Kernel_traitsIf6__halfS2_S2_fjLj3072ELj1ELj1ELj4ELj16ENS_18Kernel_traits_baseILj3072EfS2_S2_S2_fjLj128EEEEELb1ELb1ELb0ELb1EEEvNS_9BwdParamsE:
	.zero		824


//--------------------- .nv.constant0._ZN10layer_norm22ln_bwd_finalize_kernelINS_22Kernel_traits_finalizeILj3072Ef6__halfS2_S2_fjLb1ELj1024ELj4ENS_18Kernel_traits_baseILj3072EfS2_S2_S2_fjLj1024EEEEELb1ELb0EEEvNS_9BwdParamsE --------------------------
	.section	.nv.constant0._ZN10layer_norm22ln_bwd_finalize_kernelINS_22Kernel_traits_finalizeILj3072Ef6__halfS2_S2_fjLb1ELj1024ELj4ENS_18Kernel_traits_baseILj3072EfS2_S2_S2_fjLj1024EEEEELb1ELb0EEEvNS_9BwdParamsE,"a",@progbits
	.sectionflags	@""
	.align	4
.nv.constant0._ZN10layer_norm22ln_bwd_finalize_kernelINS_22Kernel_traits_finalizeILj3072Ef6__halfS2_S2_fjLb1ELj1024ELj4ENS_18Kernel_traits_baseILj3072EfS2_S2_S2_fjLj1024EEEEELb1ELb0EEEvNS_9BwdParamsE:
	.zero		824


//--------------------- .nv.constant0._ZN10layer_norm13ln_bwd_kernelINS_13Kernel_traitsIf6__halfS2_S2_fjLj3072ELj1ELj1ELj4ELj16ENS_18Kernel_traits_baseILj3072EfS2_S2_S2_fjLj128EEEEELb1ELb1ELb1ELb0EEEvNS_9BwdParamsE --------------------------
	.section	.nv.constant0._ZN10layer_norm13ln_bwd_kernelINS_13Kernel_traitsIf6__halfS2_S2_fjLj3072ELj1ELj1ELj4ELj16ENS_18Kernel_traits_baseILj3072EfS2_S2_S2_fjLj128EEEEELb1ELb1ELb1ELb0EEEvNS_9BwdParamsE,"a",@progbits
	.sectionflags	@""
	.align	4
.nv.constant0._ZN10layer_norm13ln_bwd_kernelINS_13Kernel_traitsIf6__halfS2_S2_fjLj3072ELj1ELj1ELj4ELj16ENS_18Kernel_traits_baseILj3072EfS2_S2_S2_fjLj128EEEEELb1ELb1ELb1ELb0EEEvNS_9BwdParamsE:
	.zero		824


//--------------------- .nv.constant0._ZN10layer_norm22ln_bwd_finalize_kernelINS_22Kernel_traits_finalizeILj3072Ef6__halfS2_S2_fjLb1ELj1024ELj4ENS_18Kernel_traits_baseILj3072EfS2_S2_S2_fjLj1024EEEEELb1ELb1EEEvNS_9BwdParamsE --------------------------
	.section	.nv.constant0._ZN10layer_norm22ln_bwd_finalize_kernelINS_22Kernel_traits_finalizeILj3072Ef6__halfS2_S2_fjLb1ELj1024ELj4ENS_18Kernel_traits_baseILj3072EfS2_S2_S2_fjLj1024EEEEELb1ELb1EEEvNS_9BwdParamsE,"a",@progbits
	.sectionflags	@""
	.align	4
.nv.constant0._ZN10layer_norm22ln_bwd_finalize_kernelINS_22Kernel_traits_finalizeILj3072Ef6__halfS2_S2_fjLb1ELj1024ELj4ENS_18Kernel_traits_baseILj3072EfS2_S2_S2_fjLj1024EEEEELb1ELb1EEEvNS_9BwdParamsE:
	.zero		824


//--------------------- .nv.constant0._ZN10layer_norm13ln_bwd_kernelINS_13Kernel_traitsIf6__halfS2_S2_fjLj3072ELj1ELj1ELj4ELj16ENS_18Kernel_traits_baseILj3072EfS2_S2_S2_fjLj128EEEEELb1ELb1ELb1ELb1EEEvNS_9BwdParamsE --------------------------
	.section	.nv.constant0._ZN10layer_norm13ln_bwd_kernelINS_13Kernel_traitsIf6__halfS2_S2_fjLj3072ELj1ELj1ELj4ELj16ENS_18Kernel_traits_baseILj3072EfS2_S2_S2_fjLj128EEEEELb1ELb1ELb1ELb1EEEvNS_9BwdParamsE,"a",@progbits
	.sectionflags	@""
	.align	4
.nv.constant0._ZN10layer_norm13ln_bwd_kernelINS_13Kernel_traitsIf6__halfS2_S2_fjLj3072ELj1ELj1ELj4ELj16ENS_18Kernel_traits_baseILj3072EfS2_S2_S2_fjLj128EEEEELb1ELb1ELb1ELb1EEEvNS_9BwdParamsE:
	.zero		824


//--------------------- .nv.constant0._ZN10layer_norm13ln_bwd_kernelINS_13Kernel_traitsI6__halfS2_fS2_fjLj3072ELj1ELj1ELj4ELj16ENS_18Kernel_traits_baseILj3072ES2_S2_fS2_fjLj128EEEEELb0ELb0ELb0ELb0EEEvNS_9BwdParamsE --------------------------
	.section	.nv.constant0._ZN10layer_norm13ln_bwd_kernelINS_13Kernel_traitsI6__halfS2_fS2_fjLj3072ELj1ELj1ELj4ELj16ENS_18Kernel_traits_baseILj3072ES2_S2_fS2_fjLj128EEEEELb0ELb0ELb0ELb0EEEvNS_9BwdParamsE,"a",@progbits
	.sectionflags	@""
	.align	4
.nv.constant0._ZN10layer_norm13ln_bwd_kernelINS_13Kernel_traitsI6__halfS2_fS2_fjLj3072ELj1ELj1ELj4ELj16ENS_18Kernel_traits_baseILj3072ES2_S2_fS2_fjLj128EEEEELb0ELb0ELb0ELb0EEEvNS_9BwdParamsE:
	.zero		824


//--------------------- .nv.constant0._ZN10layer_norm13ln_bwd_kernelINS_13Kernel_traitsI6__halfS2_fS2_fjLj3072ELj1ELj1ELj4ELj16ENS_18Kernel_traits_baseILj3072ES2_S2_fS2_fjLj128EEEEELb0ELb0ELb0ELb1EEEvNS_9BwdParamsE --------------------------
	.section	.nv.constant0._ZN10layer_norm13ln_bwd_kernelINS_13Kernel_traitsI6__halfS2_fS2_fjLj3072ELj1ELj1ELj4ELj16ENS_18Kernel_traits_baseILj3072ES2_S2_fS2_fjLj128EEEEELb0ELb0ELb0ELb1EEEvNS_9BwdParamsE,"a",@progbits
	.sectionflags	@""
	.align	4
.nv.constant0._ZN10layer_norm13ln_bwd_kernelINS_13Kernel_traitsI6__halfS2_fS2_fjLj3072ELj1ELj1ELj4ELj16ENS_18Kernel_traits_baseILj3072ES2_S2_fS2_fjLj128EEEEELb0ELb0ELb0ELb1EEEvNS_9BwdParamsE:
	.zero		824


//--------------------- .nv.constant0._ZN10layer_norm13ln_bwd_kernelINS_13Kernel_traitsI6__halfS2_fS2_fjLj3072ELj1ELj1ELj4ELj16ENS_18Kernel_traits_baseILj3072ES2_S2_fS2_fjLj128EEEEELb0ELb0ELb1ELb0EEEvNS_9BwdParamsE --------------------------
	.section	.nv.constant0._ZN10layer_norm13ln_bwd_kernelINS_13Kernel_traitsI6__halfS2_fS2_fjLj3072ELj1ELj1ELj4ELj16ENS_18Kernel_traits_baseILj3072ES2_S2_fS2_fjLj128EEEEELb0ELb0ELb1ELb0EEEvNS_9BwdParamsE,"a",@progbits
	.sectionflags	@""
	.align	4
.nv.constant0._ZN10layer_norm13ln_bwd_kernelINS_13Kernel_traitsI6__halfS2_fS2_fjLj3072ELj1ELj1ELj4ELj16ENS_18Kernel_traits_baseILj3072ES2_S2_fS2_fjLj128EEEEELb0ELb0ELb1ELb0EEEvNS_9BwdParamsE:
	.zero		824


//--------------------- .nv.constant0._ZN10layer_norm13ln_bwd_kernelINS_13Kernel_traitsI6__halfS2_fS2_fjLj3072ELj1ELj1ELj4ELj16ENS_18Kernel_traits_baseILj3072ES2_S2_fS2_fjLj128EEEEELb0ELb0ELb1ELb1EEEvNS_9BwdParamsE --------------------------
	.section	.nv.constant0._ZN10layer_norm13ln_bwd_kernelINS_13Kernel_traitsI6__halfS2_fS2_fjLj3072ELj1ELj1ELj4ELj16ENS_18Kernel_traits_baseILj3072ES2_S2_fS2_fjLj128EEEEELb0ELb0ELb1ELb1EEEvNS_9BwdParamsE,"a",@progbits
	.sectionflags	@""
	.align	4
.nv.constant0._ZN10layer_norm13ln_bwd_kernelINS_13Kernel_traitsI6__halfS2_fS2_fjLj3072ELj1ELj1ELj4ELj16ENS_18Kernel_traits_baseILj3072ES2_S2_fS2_fjLj128EEEEELb0ELb0ELb1ELb1EEEvNS_9BwdParamsE:
	.zero		824


//--------------------- .nv.constant0._ZN10layer_norm13ln_bwd_kernelINS_13Kernel_traitsI6__halfS2_fS2_fjLj3072ELj1ELj1ELj4ELj16ENS_18Kernel_traits_baseILj3072ES2_S2_fS2_fjLj128EEEEELb0ELb1ELb0ELb0EEEvNS_9BwdParamsE --------------------------
	.section	.nv.constant0._ZN10layer_norm13ln_bwd_kernelINS_13Kernel_traitsI6__halfS2_fS2_fjLj3072ELj1ELj1ELj4ELj16ENS_18Kernel_traits_baseILj3072ES2_S2_fS2_fjLj128EEEEELb0ELb1ELb0ELb0EEEvNS_9BwdParamsE,"a",@progbits
	.sectionflags	@""
	.align	4
.nv.constant0._ZN10layer_norm13ln_bwd_kernelINS_13Kernel_traitsI6__halfS2_fS2_fjLj3072ELj1ELj1ELj4ELj16ENS_18Kernel_traits_baseILj3072ES2_S2_fS2_fjLj128EEEEELb0ELb1ELb0ELb0EEEvNS_9BwdParamsE:
	.zero		824


//--------------------- .nv.constant0._ZN10layer_norm13ln_bwd_kernelINS_13Kernel_traitsI6__halfS2_fS2_fjLj3072ELj1ELj1ELj4ELj16ENS_18Kernel_traits_baseILj3072ES2_S2_fS2_fjLj128EEEEELb0ELb1ELb0ELb1EEEvNS_9BwdParamsE --------------------------
	.section	.nv.constant0._ZN10layer_norm13ln_bwd_kernelINS_13Kernel_traitsI6__halfS2_fS2_fjLj3072ELj1ELj1ELj4ELj16ENS_18Kernel_traits_baseILj3072ES2_S2_fS2_fjLj128EEEEELb0ELb1ELb0ELb1EEEvNS_9BwdParamsE,"a",@progbits
	.sectionflags	@""
	.align	4
.nv.constant0._ZN10layer_norm13ln_bwd_kernelINS_13Kernel_traitsI6__halfS2_fS2_fjLj3072ELj1ELj1ELj4ELj16ENS_18Kernel_traits_baseILj3072ES2_S2_fS2_fjLj128EEEEELb0ELb1ELb0ELb1EEEvNS_9BwdParamsE:
	.zero		824


//--------------------- .nv.constant0._ZN10layer_norm13ln_bwd_kernelINS_13Kernel_traitsI6__halfS2_fS2_fjLj3072ELj1ELj1ELj4ELj16ENS_18Kernel_traits_baseILj3072ES2_S2_fS2_fjLj128EEEEELb0ELb1ELb1ELb0EEEvNS_9BwdParamsE --------------------------
	.section	.nv.constant0._ZN10layer_norm13ln_bwd_kernelINS_13Kernel_traitsI6__halfS2_fS2_fjLj3072ELj1ELj1ELj4ELj16ENS_18Kernel_traits_baseILj3072ES2_S2_fS2_fjLj128EEEEELb0ELb1ELb1ELb0EEEvNS_9BwdParamsE,"a",@progbits
	.sectionflags	@""
	.align	4
.nv.constant0._ZN10layer_norm13ln_bwd_kernelINS_13Kernel_traitsI6__halfS2_fS2_fjLj3072ELj1ELj1ELj4ELj16ENS_18Kernel_traits_baseILj3072ES2_S2_fS2_fjLj128EEEEELb0ELb1ELb1ELb0EEEvNS_9BwdParamsE:
	.zero		824


//--------------------- .nv.constant0._ZN10layer_norm13ln_bwd_kernelINS_13Kernel_traitsI6__halfS2_fS2_fjLj3072ELj1ELj1ELj4ELj16ENS_18Kernel_traits_baseILj3072ES2_S2_fS2_fjLj128EEEEELb0ELb1ELb1ELb1EEEvNS_9BwdParamsE --------------------------
	.section	.nv.constant0._ZN10layer_norm13ln_bwd_kernelINS_13Kernel_traitsI6__halfS2_fS2_fjLj3072ELj1ELj1ELj4ELj16ENS_18Kernel_traits_baseILj3072ES2_S2_fS2_fjLj128EEEEELb0ELb1ELb1ELb1EEEvNS_9BwdParamsE,"a",@progbits
	.sectionflags	@""
	.align	4
.nv.constant0._ZN10layer_norm13ln_bwd_kernelINS_13Kernel_traitsI6__halfS2_fS2_fjLj3072ELj1ELj1ELj4ELj16ENS_18Kernel_traits_baseILj3072ES2_S2_fS2_fjLj128EEEEELb0ELb1ELb1ELb1EEEvNS_9BwdParamsE:
	.zero		824


//--------------------- .nv.constant0._ZN10layer_norm13ln_bwd_kernelINS_13Kernel_traitsI6__halfS2_fS2_fjLj3072ELj1ELj1ELj4ELj16ENS_18Kernel_traits_baseILj3072ES2_S2_fS2_fjLj128EEEEELb1ELb0ELb0ELb0EEEvNS_9BwdParamsE --------------------------
	.section	.nv.constant0._ZN10layer_norm13ln_bwd_kernelINS_13Kernel_traitsI6__halfS2_fS2_fjLj3072ELj1ELj1ELj4ELj16ENS_18Kernel_traits_baseILj3072ES2_S2_fS2_fjLj128EEEEELb1ELb0ELb0ELb0EEEvNS_9BwdParamsE,"a",@progbits
	.sectionflags	@""
	.align	4
.nv.constant0._ZN10layer_norm13ln_bwd_kernelINS_13Kernel_traitsI6__halfS2_fS2_fjLj3072ELj1ELj1ELj4ELj16ENS_18Kernel_traits_baseILj3072ES2_S2_fS2_fjLj128EEEEELb1ELb0ELb0ELb0EEEvNS_9BwdParamsE:
	.zero		824


//--------------------- .nv.constant0._ZN10layer_norm13ln_bwd_kernelINS_13Kernel_traitsI6__halfS2_fS2_fjLj3072ELj1ELj1ELj4ELj16ENS_18Kernel_traits_baseILj3072ES2_S2_fS2_fjLj128EEEEELb1ELb0ELb0ELb1EEEvNS_9BwdParamsE --------------------------
	.section	.nv.constant0._ZN10layer_norm13ln_bwd_kernelINS_13Kernel_traitsI6__halfS2_fS2_fjLj3072ELj1ELj1ELj4ELj16ENS_18Kernel_traits_baseILj3072ES2_S2_fS2_fjLj128EEEEELb1ELb0ELb0ELb1EEEvNS_9BwdParamsE,"a",@progbits
	.sectionflags	@""
	.align	4
.nv.constant0._ZN10layer_norm13ln_bwd_kernelINS_13Kernel_traitsI6__halfS2_fS2_fjLj3072ELj1ELj1ELj4ELj16ENS_18Kernel_traits_baseILj3072ES2_S2_fS2_fjLj128EEEEELb1ELb0ELb0ELb1EEEvNS_9BwdParamsE:
	.zero		824


//--------------------- .nv.constant0._ZN10layer_norm22ln_bwd_finalize_kernelINS_22Kernel_traits_finalizeILj3072E6__halfS2_fS2_fjLb0ELj1024ELj4ENS_18Kernel_traits_baseILj3072ES2_S2_fS2_fjLj1024EEEEELb0ELb0EEEvNS_9BwdParamsE --------------------------
	.section	.nv.constant0._ZN10layer_norm22ln_bwd_finalize_kernelINS_22Kernel_traits_finalizeILj3072E6__halfS2_fS2_fjLb0ELj1024ELj4ENS_18Kernel_traits_baseILj3072ES2_S2_fS2_fjLj1024EEEEELb0ELb0EEEvNS_9BwdParamsE,"a",@progbits
	.sectionflags	@""
	.align	4
.nv.constant0._ZN10layer_norm22ln_bwd_finalize_kernelINS_22Kernel_traits_finalizeILj3072E6__halfS2_fS2_fjLb0ELj1024ELj4ENS_18Kernel_traits_baseILj3072ES2_S2_fS2_fjLj1024EEEEELb0ELb0EEEvNS_9BwdParamsE:
	.zero		824


//--------------------- .nv.constant0._ZN10layer_norm13ln_bwd_kernelINS_13Kernel_traitsI6__halfS2_fS2_fjLj3072ELj1ELj1ELj4ELj16ENS_18Kernel_traits_baseILj3072ES2_S2_fS2_fjLj128EEEEELb1ELb0ELb1ELb0EEEvNS_9BwdParamsE --------------------------
	.section	.nv.constant0._ZN10layer_norm13ln_bwd_kernelINS_13Kernel_traitsI6__halfS2_fS2_fjLj3072ELj1ELj1ELj4ELj16ENS_18Kernel_traits_baseILj3072ES2_S2_fS2_fjLj128EEEEELb1ELb0ELb1ELb0EEEvNS_9BwdParamsE,"a",@progbits
	.sectionflags	@""
	.align	4
.nv.constant0._ZN10layer_norm13ln_bwd_kernelINS_13Kernel_traitsI6__halfS2_fS2_fjLj3072ELj1ELj1ELj4ELj16ENS_18Kernel_traits_baseILj3072ES2_S2_fS2_fjLj128EEEEELb1ELb0ELb1ELb0EEEvNS_9BwdParamsE:
	.zero		824


//--------------------- .nv.constant0._ZN10layer_norm22ln_bwd_finalize_kernelINS_22Kernel_traits_finalizeILj3072E6__halfS2_fS2_fjLb0ELj1024ELj4ENS_18Kernel_traits_baseILj3072ES2_S2_fS2_fjLj1024EEEEELb0ELb1EEEvNS_9BwdParamsE --------------------------
	.section	.nv.constant0._ZN10layer_norm22ln_bwd_finalize_kernelINS_22Kernel_traits_finalizeILj3072E6__halfS2_fS2_fjLb0ELj1024ELj4ENS_18Kernel_traits_baseILj3072ES2_S2_fS2_fjLj1024EEEEELb0ELb1EEEvNS_9BwdParamsE,"a",@progbits
	.sectionflags	@""
	.align	4
.nv.constant0._ZN10layer_norm22ln_bwd_finalize_kernelINS_22Kernel_traits_finalizeILj3072E6__halfS2_fS2_fjLb0ELj1024ELj4ENS_18Kernel_traits_baseILj3072ES2_S2_fS2_fjLj1024EEEEELb0ELb1EEEvNS_9BwdParamsE:
	.zero		824


//--------------------- .nv.constant0._ZN10layer_norm13ln_bwd_kernelINS_13Kernel_traitsI6__halfS2_fS2_fjLj3072ELj1ELj1ELj4ELj16ENS_18Kernel_traits_baseILj3072ES2_S2_fS2_fjLj128EEEEELb1ELb0ELb1ELb1EEEvNS_9BwdParamsE --------------------------
	.section	.nv.constant0._ZN10layer_norm13ln_bwd_kernelINS_13Kernel_traitsI6__halfS2_fS2_fjLj3072ELj1ELj1ELj4ELj16ENS_18Kernel_traits_baseILj3072ES2_S2_fS2_fjLj128EEEEELb1ELb0ELb1ELb1EEEvNS_9BwdParamsE,"a",@progbits
	.sectionflags	@""
	.align	4
.nv.constant0._ZN10layer_norm13ln_bwd_kernelINS_13Kernel_traitsI6__halfS2_fS2_fjLj3072ELj1ELj1ELj4ELj16ENS_18Kernel_traits_baseILj3072ES2_S2_fS2_fjLj128EEEEELb1ELb0ELb1ELb1EEEvNS_9BwdParamsE:
	.zero		824


//--------------------- .nv.constant0._ZN10layer_norm13ln_bwd_kernelINS_13Kernel_traitsI6__halfS2_fS2_fjLj3072ELj1ELj1ELj4ELj16ENS_18Kernel_traits_baseILj3072ES2_S2_fS2_fjLj128EEEEELb1ELb1ELb0ELb0EEEvNS_9BwdParamsE --------------------------
	.section	.nv.constant0._ZN10layer_norm13ln_bwd_kernelINS_13Kernel_traitsI6__halfS2_fS2_fjLj3072ELj1ELj1ELj4ELj16ENS_18Kernel_traits_baseILj3072ES2_S2_fS2_fjLj128EEEEELb1ELb1ELb0ELb0EEEvNS_9BwdParamsE,"a",@progbits
	.sectionflags	@""
	.align	4
.nv.constant0._ZN10layer_norm13ln_bwd_kernelINS_13Kernel_traitsI6__halfS2_fS2_fjLj3072ELj1ELj1ELj4ELj16ENS_18Kernel_traits_baseILj3072ES2_S2_fS2_fjLj128EEEEELb1ELb1ELb0ELb0EEEvNS_9BwdParamsE:
	.zero		824


//--------------------- .nv.constant0._ZN10layer_norm13ln_bwd_kernelINS_13Kernel_traitsI6__halfS2_fS2_fjLj3072ELj1ELj1ELj4ELj16ENS_18Kernel_traits_baseILj3072ES2_S2_fS2_fjLj128EEEEELb1ELb1ELb0ELb1EEEvNS_9BwdParamsE --------------------------
	.section	.nv.constant0._ZN10layer_norm13ln_bwd_kernelINS_13Kernel_traitsI6__halfS2_fS2_fjLj3072ELj1ELj1ELj4ELj16ENS_18Kernel_traits_baseILj3072ES2_S2_fS2_fjLj128EEEEELb1ELb1ELb0ELb1EEEvNS_9BwdParamsE,"a",@progbits
	.sectionflags	@""
	.align	4
.nv.constant0._ZN10layer_norm13ln_bwd_kernelINS_13Kernel_traitsI6__halfS2_fS2_fjLj3072ELj1ELj1ELj4ELj16ENS_18Kernel_traits_baseILj3072ES2_S2_fS2_fjLj128EEEEELb1ELb1ELb0ELb1EEEvNS_9BwdParamsE:
	.zero		824


//--------------------- .nv.constant0._ZN10layer_norm22ln_bwd_finalize_kernelINS_22Kernel_traits_finalizeILj3072E6__halfS2_fS2_fjLb1ELj1024ELj4ENS_18Kernel_traits_baseILj3072ES2_S2_fS2_fjLj1024EEEEELb1ELb0EEEvNS_9BwdParamsE --------------------------
	.section	.nv.constant0._ZN10layer_norm22ln_bwd_finalize_kernelINS_22Kernel_traits_finalizeILj3072E6__halfS2_fS2_fjLb1ELj1024ELj4ENS_18Kernel_traits_baseILj3072ES2_S2_fS2_fjLj1024EEEEELb1ELb0EEEvNS_9BwdParamsE,"a",@progbits
	.sectionflags	@""
	.align	4
.nv.constant0._ZN10layer_norm22ln_bwd_finalize_kernelINS_22Kernel_traits_finalizeILj3072E6__halfS2_fS2_fjLb1ELj1024ELj4ENS_18Kernel_traits_baseILj3072ES2_S2_fS2_fjLj1024EEEEELb1ELb0EEEvNS_9BwdParamsE:
	.zero		824


//--------------------- .nv.constant0._ZN10layer_norm13ln_bwd_kernelINS_13Kernel_traitsI6__halfS2_fS2_fjLj3072ELj1ELj1ELj4ELj16ENS_18Kernel_traits_baseILj3072ES2_S2_fS2_fjLj128EEEEELb1ELb1ELb1ELb0EEEvNS_9BwdParamsE --------------------------
	.section	.nv.constant0._ZN10layer_norm13ln_bwd_kernelINS_13Kernel_traitsI6__halfS2_fS2_fjLj3072ELj1ELj1ELj4ELj16ENS_18Kernel_traits_baseILj3072ES2_S2_fS2_fjLj128EEEEELb1ELb1ELb1ELb0EEEvNS_9BwdParamsE,"a",@progbits
	.sectionflags	@""
	.align	4
.nv.constant0._ZN10layer_norm13ln_bwd_kernelINS_13Kernel_traitsI6__halfS2_fS2_fjLj3072ELj1ELj1ELj4ELj16ENS_18Kernel_traits_baseILj3072ES2_S2_fS2_fjLj128EEEEELb1ELb1ELb1ELb0EEEvNS_9BwdParamsE:
	.zero		824


//--------------------- .nv.constant0._ZN10layer_norm22ln_bwd_finalize_kernelINS_22Kernel_traits_finalizeILj3072E6__halfS2_fS2_fjLb1ELj1024ELj4ENS_18Kernel_traits_baseILj3072ES2_S2_fS2_fjLj1024EEEEELb1ELb1EEEvNS_9BwdParamsE --------------------------
	.section	.nv.constant0._ZN10layer_norm22ln_bwd_finalize_kernelINS_22Kernel_traits_finalizeILj3072E6__halfS2_fS2_fjLb1ELj1024ELj4ENS_18Kernel_traits_baseILj3072ES2_S2_fS2_fjLj1024EEEEELb1ELb1EEEvNS_9BwdParamsE,"a",@progbits
	.sectionflags	@""
	.align	4
.nv.constant0._ZN10layer_norm22ln_bwd_finalize_kernelINS_22Kernel_traits_finalizeILj3072E6__halfS2_fS2_fjLb1ELj1024ELj4ENS_18Kernel_traits_baseILj3072ES2_S2_fS2_fjLj1024EEEEELb1ELb1EEEvNS_9BwdParamsE:
	.zero		824


//--------------------- .nv.constant0._ZN10layer_norm13ln_bwd_kernelINS_13Kernel_traitsI6__halfS2_fS2_fjLj3072ELj1ELj1ELj4ELj16ENS_18Kernel_traits_baseILj3072ES2_S2_fS2_fjLj128EEEEELb1ELb1ELb1ELb1EEEvNS_9BwdParamsE --------------------------
	.section	.nv.constant0._ZN10layer_norm13ln_bwd_kernelINS_13Kernel_traitsI6__halfS2_fS2_fjLj3072ELj1ELj1ELj4ELj16ENS_18Kernel_traits_baseILj3072ES2_S2_fS2_fjLj128EEEEELb1ELb1ELb1ELb1EEEvNS_9BwdParamsE,"a",@progbits
	.sectionflags	@""
	.align	4
.nv.constant0._ZN10layer_norm13ln_bwd_kernelINS_13Kernel_traitsI6__halfS2_fS2_fjLj3072ELj1ELj1ELj4ELj16ENS_18Kernel_traits_baseILj3072ES2_S2_fS2_fjLj128EEEEELb1ELb1ELb1ELb1EEEvNS_9BwdParamsE:
	.zero		824


//--------------------- .nv.constant0._ZN10layer_norm13ln_bwd_kernelINS_13Kernel_traitsIf6__halffS2_fjLj3072ELj1ELj1ELj4ELj16ENS_18Kernel_traits_baseILj3072EfS2_fS2_fjLj128EEEEELb0ELb0ELb0ELb0EEEvNS_9BwdParamsE --------------------------
	.section	.nv.constant0._ZN10layer_norm13ln_bwd_kernelINS_13Kernel_traitsIf6__halffS2_fjLj3072ELj1ELj1ELj4ELj16ENS_18Kernel_traits_baseILj3072EfS2_fS2_fjLj128EEEEELb0ELb0ELb0ELb0EEEvNS_9BwdParamsE,"a",@progbits
	.sectionflags	@""
	.align	4
.nv.constant0._ZN10layer_norm13ln_bwd_kernelINS_13Kernel_traitsIf6__halffS2_fjLj3072ELj1ELj1ELj4ELj16ENS_18Kernel_traits_baseILj3072EfS2_fS2_fjLj128EEEEELb0ELb0ELb0ELb0EEEvNS_9BwdParamsE:
	.zero		824


//--------------------- .nv.constant0._ZN10layer_norm13ln_bwd_kernelINS_13Kernel_traitsIf6__halffS2_fjLj3072ELj1ELj1ELj4ELj16ENS_18Kernel_traits_baseILj3072EfS2_fS2_fjLj128EEEEELb0ELb0ELb0ELb1EEEvNS_9BwdParamsE --------------------------
	.section	.nv.constant0._ZN10layer_norm13ln_bwd_kernelINS_13Kernel_traitsIf6__halffS2_fjLj3072ELj1ELj1ELj4ELj16ENS_18Kernel_traits_baseILj3072EfS2_fS2_fjLj128EEEEELb0ELb0ELb0ELb1EEEvNS_9BwdParamsE,"a",@progbits
	.sectionflags	@""
	.align	4
.nv.constant0._ZN10layer_norm13ln_bwd_kernelINS_13Kernel_traitsIf6__halffS2_fjLj3072ELj1ELj1ELj4ELj16ENS_18Kernel_traits_baseILj3072EfS2_fS2_fjLj128EEEEELb0ELb0ELb0ELb1EEEvNS_9BwdParamsE:
	.zero		824


//--------------------- .nv.constant0._ZN10layer_norm13ln_bwd_kernelINS_13Kernel_traitsIf6__halffS2_fjLj3072ELj1ELj1ELj4ELj16ENS_18Kernel_traits_baseILj3072EfS2_fS2_fjLj128EEEEELb0ELb0ELb1ELb0EEEvNS_9BwdParamsE --------------------------
	.section	.nv.constant0._ZN10layer_norm13ln_bwd_kernelINS_13Kernel_traitsIf6__halffS2_fjLj3072ELj1ELj1ELj4ELj16ENS_18Kernel_traits_baseILj3072EfS2_fS2_fjLj128EEEEELb0ELb0ELb1ELb0EEEvNS_9BwdParamsE,"a",@progbits
	.sectionflags	@""
	.align	4
.nv.constant0._ZN10layer_norm13ln_bwd_kernelINS_13Kernel_traitsIf6__halffS2_fjLj3072ELj1ELj1ELj4ELj16ENS_18Kernel_traits_baseILj3072EfS2_fS2_fjLj128EEEEELb0ELb0ELb1ELb0EEEvNS_9BwdParamsE:
	.zero		824


//--------------------- .nv.constant0._ZN10layer_norm13ln_bwd_kernelINS_13Kernel_traitsIf6__halffS2_fjLj3072ELj1ELj1ELj4ELj16ENS_18Kernel_traits_baseILj3072EfS2_fS2_fjLj128EEEEELb0ELb0ELb1ELb1EEEvNS_9BwdParamsE --------------------------
	.section	.nv.constant0._ZN10layer_norm13ln_bwd_kernelINS_13Kernel_traitsIf6__halffS2_fjLj3072ELj1ELj1ELj4ELj16ENS_18Kernel_traits_baseILj3072EfS2_fS2_fjLj128EEEEELb0ELb0ELb1ELb1EEEvNS_9BwdParamsE,"a",@progbits
	.sectionflags	@""
	.align	4
.nv.constant0._ZN10layer_norm13ln_bwd_kernelINS_13Kernel_traitsIf6__halffS2_fjLj3072ELj1ELj1ELj4ELj16ENS_18Kernel_traits_baseILj3072EfS2_fS2_fjLj128EEEEELb0ELb0ELb1ELb1EEEvNS_9BwdParamsE:
	.zero		824


//--------------------- .nv.constant0._ZN10layer_norm13ln_bwd_kernelINS_13Kernel_traitsIf6__halffS2_fjLj3072ELj1ELj1ELj4ELj16ENS_18Kernel_traits_baseILj3072EfS2_fS2_fjLj128EEEEELb0ELb1ELb0ELb0EEEvNS_9BwdParamsE --------------------------
	.section	.nv.constant0._ZN10layer_norm13ln_bwd_kernelINS_13Kernel_traitsIf6__halffS2_fjLj3072ELj1ELj1ELj4ELj16ENS_18Kernel_traits_baseILj3072EfS2_fS2_fjLj128EEEEELb0ELb1ELb0ELb0EEEvNS_9BwdParamsE,"a",@progbits
	.sectionflags	@""
	.align	4
.nv.constant0._ZN10layer_norm13ln_bwd_kernelINS_13Kernel_traitsIf6__halffS2_fjLj3072ELj1ELj1ELj4ELj16ENS_18Kernel_traits_baseILj3072EfS2_fS2_fjLj128EEEEELb0ELb1ELb0ELb0EEEvNS_9BwdParamsE:
	.zero		824


//--------------------- .nv.constant0._ZN10layer_norm13ln_bwd_kernelINS_13Kernel_traitsIf6__halffS2_fjLj3072ELj1ELj1ELj4ELj16ENS_18Kernel_traits_baseILj3072EfS2_fS2_fjLj128EEEEELb0ELb1ELb0ELb1EEEvNS_9BwdParamsE --------------------------
	.section	.nv.constant0._ZN10layer_norm13ln_bwd_kernelINS_13Kernel_traitsIf6__halffS2_fjLj3072ELj1ELj1ELj4ELj16ENS_18Kernel_traits_baseILj3072EfS2_fS2_fjLj128EEEEELb0ELb1ELb0ELb1EEEvNS_9BwdParamsE,"a",@progbits
	.sectionflags	@""
	.align	4
.nv.constant0._ZN10layer_norm13ln_bwd_kernelINS_13Kernel_traitsIf6__halffS2_fjLj3072ELj1ELj1ELj4ELj16ENS_18Kernel_traits_baseILj3072EfS2_fS2_fjLj128EEEEELb0ELb1ELb0ELb1EEEvNS_9BwdParamsE:
	.zero		824


//--------------------- .nv.constant0._ZN10layer_norm13ln_bwd_kernelINS_13Kernel_traitsIf6__halffS2_fjLj3072ELj1ELj1ELj4ELj16ENS_18Kernel_traits_baseILj3072EfS2_fS2_fjLj128EEEEELb0ELb1ELb1ELb0EEEvNS_9BwdParamsE --------------------------
	.section	.nv.constant0._ZN10layer_norm13ln_bwd_kernelINS_13Kernel_traitsIf6__halffS2_fjLj3072ELj1ELj1ELj4ELj16ENS_18Kernel_traits_baseILj3072EfS2_fS2_fjLj128EEEEELb0ELb1ELb1ELb0EEEvNS_9BwdParamsE,"a",@progbits
	.sectionflags	@""
	.align	4
.nv.constant0._ZN10layer_norm13ln_bwd_kernelINS_13Kernel_traitsIf6__halffS2_fjLj3072ELj1ELj1ELj4ELj16ENS_18Kernel_traits_baseILj3072EfS2_fS2_fjLj128EEEEELb0ELb1ELb1ELb0EEEvNS_9BwdParamsE:
	.zero		824


//--------------------- .nv.constant0._ZN10layer_norm13ln_bwd_kernelINS_13Kernel_traitsIf6__halffS2_fjLj3072ELj1ELj1ELj4ELj16ENS_18Kernel_traits_baseILj3072EfS2_fS2_fjLj128EEEEELb0ELb1ELb1ELb1EEEvNS_9BwdParamsE --------------------------
	.section	.nv.constant0._ZN10layer_norm13ln_bwd_kernelINS_13Kernel_traitsIf6__halffS2_fjLj3072ELj1ELj1ELj4ELj16ENS_18Kernel_traits_baseILj3072EfS2_fS2_fjLj128EEEEELb0ELb1ELb1ELb1EEEvNS_9BwdParamsE,"a",@progbits
	.sectionflags	@""
	.align	4
.nv.constant0._ZN10layer_norm13ln_bwd_kernelINS_13Kernel_traitsIf6__halffS2_fjLj3072ELj1ELj1ELj4ELj16ENS_18Kernel_traits_baseILj3072EfS2_fS2_fjLj128EEEEELb0ELb1ELb1ELb1EEEvNS_9BwdParamsE:
	.zero		824


//--------------------- .nv.constant0._ZN10layer_norm13ln_bwd_kernelINS_13Kernel_traitsIf6__halffS2_fjLj3072ELj1ELj1ELj4ELj16ENS_18Kernel_traits_baseILj3072EfS2_fS2_fjLj128EEEEELb1ELb0ELb0ELb0EEEvNS_9BwdParamsE --------------------------
	.section	.nv.constant0._ZN10layer_norm13ln_bwd_kernelINS_13Kernel_traitsIf6__halffS2_fjLj3072ELj1ELj1ELj4ELj16ENS_18Kernel_traits_baseILj3072EfS2_fS2_fjLj128EEEEELb1ELb0ELb0ELb0EEEvNS_9BwdParamsE,"a",@progbits
	.sectionflags	@""
	.align	4
.nv.constant0._ZN10layer_norm13ln_bwd_kernelINS_13Kernel_traitsIf6__halffS2_fjLj3072ELj1ELj1ELj4ELj16ENS_18Kernel_traits_baseILj3072EfS2_fS2_fjLj128EEEEELb1ELb0ELb0ELb0EEEvNS_9BwdParamsE:
	.zero		824


//--------------------- .nv.constant0._ZN10layer_norm13ln_bwd_kernelINS_13Kernel_traitsIf6__halffS2_fjLj3072ELj1ELj1ELj4ELj16ENS_18Kernel_traits_baseILj3072EfS2_fS2_fjLj128EEEEELb1ELb0ELb0ELb1EEEvNS_9BwdParamsE --------------------------
	.section	.nv.constant0._ZN10layer_norm13ln_bwd_kernelINS_13Kernel_traitsIf6__halffS2_fjLj3072ELj1ELj1ELj4ELj16ENS_18Kernel_traits_baseILj3072EfS2_fS2_fjLj128EEEEELb1ELb0ELb0ELb1EEEvNS_9BwdParamsE,"a",@progbits
	.sectionflags	@""
	.align	4
.nv.constant0._ZN10layer_norm13ln_bwd_kernelINS_13Kernel_traitsIf6__halffS2_fjLj3072ELj1ELj1ELj4ELj16ENS_18Kernel_traits_baseILj3072EfS2_fS2_fjLj128EEEEELb1ELb0ELb0ELb1EEEvNS_9BwdParamsE:
	.zero		824


//--------------------- .nv.constant0._ZN10layer_norm22ln_bwd_finalize_kernelINS_22Kernel_traits_finalizeILj3072Ef6__halffS2_fjLb0ELj1024ELj4ENS_18Kernel_traits_baseILj3072EfS2_fS2_fjLj1024EEEEELb0ELb0EEEvNS_9BwdParamsE --------------------------
	.section	.nv.constant0._ZN10layer_norm22ln_bwd_finalize_kernelINS_22Kernel_traits_finalizeILj3072Ef6__halffS2_fjLb0ELj1024ELj4ENS_18Kernel_traits_baseILj3072EfS2_fS2_fjLj1024EEEEELb0ELb0EEEvNS_9BwdParamsE,"a",@progbits
	.sectionflags	@""
	.align	4
.nv.constant0._ZN10layer_norm22ln_bwd_finalize_kernelINS_22Kernel_traits_finalizeILj3072Ef6__halffS2_fjLb0ELj1024ELj4ENS_18Kernel_traits_baseILj3072EfS2_fS2_fjLj1024EEEEELb0ELb0EEEvNS_9BwdParamsE:
	.zero		824


//--------------------- .nv.constant0._ZN10layer_norm13ln_bwd_kernelINS_13Kernel_traitsIf6__halffS2_fjLj3072ELj1ELj1ELj4ELj16ENS_18Kernel_traits_baseILj3072EfS2_fS2_fjLj128EEEEELb1ELb0ELb1ELb0EEEvNS_9BwdParamsE --------------------------
	.section	.nv.constant0._ZN10layer_norm13ln_bwd_kernelINS_13Kernel_traitsIf6__halffS2_fjLj3072ELj1ELj1ELj4ELj16ENS_18Kernel_traits_baseILj3072EfS2_fS2_fjLj128EEEEELb1ELb0ELb1ELb0EEEvNS_9BwdParamsE,"a",@progbits
	.sectionflags	@""
	.align	4
.nv.constant0._ZN10layer_norm13ln_bwd_kernelINS_13Kernel_traitsIf6__halffS2_fjLj3072ELj1ELj1ELj4ELj16ENS_18Kernel_traits_baseILj3072EfS2_fS2_fjLj128EEEEELb1ELb0ELb1ELb0EEEvNS_9BwdParamsE:
	.zero		824


//--------------------- .nv.constant0._ZN10layer_norm22ln_bwd_finalize_kernelINS_22Kernel_traits_finalizeILj3072Ef6__halffS2_fjLb0ELj1024ELj4ENS_18Kernel_traits_baseILj3072EfS2_fS2_fjLj1024EEEEELb0ELb1EEEvNS_9BwdParamsE --------------------------
	.section	.nv.constant0._ZN10layer_norm22ln_bwd_finalize_kernelINS_22Kernel_traits_finalizeILj3072Ef6__halffS2_fjLb0ELj1024ELj4ENS_18Kernel_traits_baseILj3072EfS2_fS2_fjLj1024EEEEELb0ELb1EEEvNS_9BwdParamsE,"a",@progbits
	.sectionflags	@""
	.align	4
.nv.constant0._ZN10layer_norm22ln_bwd_finalize_kernelINS_22Kernel_traits_finalizeILj3072Ef6__halffS2_fjLb0ELj1024ELj4ENS_18Kernel_traits_baseILj3072EfS2_fS2_fjLj1024EEEEELb0ELb1EEEvNS_9BwdParamsE:
	.zero		824


//--------------------- .nv.constant0._ZN10layer_norm13ln_bwd_kernelINS_13Kernel_traitsIf6__halffS2_fjLj3072ELj1ELj1ELj4ELj16ENS_18Kernel_traits_baseILj3072EfS2_fS2_fjLj128EEEEELb1ELb0ELb1ELb1EEEvNS_9BwdParamsE --------------------------
	.section	.nv.constant0._ZN10layer_norm13ln_bwd_kernelINS_13Kernel_traitsIf6__halffS2_fjLj3072ELj1ELj1ELj4ELj16ENS_18Kernel_traits_baseILj3072EfS2_fS2_fjLj128EEEEELb1ELb0ELb1ELb1EEEvNS_9BwdParamsE,"a",@progbits
	.sectionflags	@""
	.align	4
.nv.constant0._ZN10layer_norm13ln_bwd_kernelINS_13Kernel_traitsIf6__halffS2_fjLj3072ELj1ELj1ELj4ELj16ENS_18Kernel_traits_baseILj3072EfS2_fS2_fjLj128EEEEELb1ELb0ELb1ELb1EEEvNS_9BwdParamsE:
	.zero		824


//--------------------- .nv.constant0._ZN10layer_norm13ln_bwd_kernelINS_13Kernel_traitsIf6__halffS2_fjLj3072ELj1ELj1ELj4ELj16ENS_18Kernel_traits_baseILj3072EfS2_fS2_fjLj128EEEEELb1ELb1ELb0ELb0EEEvNS_9BwdParamsE --------------------------
	.section	.nv.constant0._ZN10layer_norm13ln_bwd_kernelINS_13Kernel_traitsIf6__halffS2_fjLj3072ELj1ELj1ELj4ELj16ENS_18Kernel_traits_baseILj3072EfS2_fS2_fjLj128EEEEELb1ELb1ELb0ELb0EEEvNS_9BwdParamsE,"a",@progbits
	.sectionflags	@""
	.align	4
.nv.constant0._ZN10layer_norm13ln_bwd_kernelINS_13Kernel_traitsIf6__halffS2_fjLj3072ELj1ELj1ELj4ELj16ENS_18Kernel_traits_baseILj3072EfS2_fS2_fjLj128EEEEELb1ELb1ELb0ELb0EEEvNS_9BwdParamsE:
	.zero		824


//--------------------- .nv.constant0._ZN10layer_norm13ln_bwd_kernelINS_13Kernel_traitsIf6__halffS2_fjLj3072ELj1ELj1ELj4ELj16ENS_18Kernel_traits_baseILj3072EfS2_fS2_fjLj128EEEEELb1ELb1ELb0ELb1EEEvNS_9BwdParamsE --------------------------
	.section	.nv.constant0._ZN10layer_norm13ln_bwd_kernelINS_13Kernel_traitsIf6__halffS2_fjLj3072ELj1ELj1ELj4ELj16ENS_18Kernel_traits_baseILj3072EfS2_fS2_fjLj128EEEEELb1ELb1ELb0ELb1EEEvNS_9BwdParamsE,"a",@progbits
	.sectionflags	@""
	.align	4
.nv.constant0._ZN10layer_norm13ln_bwd_kernelINS_13Kernel_traitsIf6__halffS2_fjLj3072ELj1ELj1ELj4ELj16ENS_18Kernel_traits_baseILj3072EfS2_fS2_fjLj128EEEEELb1ELb1ELb0ELb1EEEvNS_9BwdParamsE:
	.zero		824


//--------------------- .nv.constant0._ZN10layer_norm22ln_bwd_finalize_kernelINS_22Kernel_traits_finalizeILj3072Ef6__halffS2_fjLb1ELj1024ELj4ENS_18Kernel_traits_baseILj3072EfS2_fS2_fjLj1024EEEEELb1ELb0EEEvNS_9BwdParamsE --------------------------
	.section	.nv.constant0._ZN10layer_norm22ln_bwd_finalize_kernelINS_22Kernel_traits_finalizeILj3072Ef6__halffS2_fjLb1ELj1024ELj4ENS_18Kernel_traits_baseILj3072EfS2_fS2_fjLj1024EEEEELb1ELb0EEEvNS_9BwdParamsE,"a",@progbits
	.sectionflags	@""
	.align	4
.nv.constant0._ZN10layer_norm22ln_bwd_finalize_kernelINS_22Kernel_traits_finalizeILj3072Ef6__halffS2_fjLb1ELj1024ELj4ENS_18Kernel_traits_baseILj3072EfS2_fS2_fjLj1024EEEEELb1ELb0EEEvNS_9BwdParamsE:
	.zero		824


//--------------------- .nv.constant0._ZN10layer_norm13ln_bwd_kernelINS_13Kernel_traitsIf6__halffS2_fjLj3072ELj1ELj1ELj4ELj16ENS_18Kernel_traits_baseILj3072EfS2_fS2_fjLj128EEEEELb1ELb1ELb1ELb0EEEvNS_9BwdParamsE --------------------------
	.section	.nv.constant0._ZN10layer_norm13ln_bwd_kernelINS_13Kernel_traitsIf6__halffS2_fjLj3072ELj1ELj1ELj4ELj16ENS_18Kernel_traits_baseILj3072EfS2_fS2_fjLj128EEEEELb1ELb1ELb1ELb0EEEvNS_9BwdParamsE,"a",@progbits
	.sectionflags	@""
	.align	4
.nv.constant0._ZN10layer_norm13ln_bwd_kernelINS_13Kernel_traitsIf6__halffS2_fjLj3072ELj1ELj1ELj4ELj16ENS_18Kernel_traits_baseILj3072EfS2_fS2_fjLj128EEEEELb1ELb1ELb1ELb0EEEvNS_9BwdParamsE:
	.zero		824


//--------------------- .nv.constant0._ZN10layer_norm22ln_bwd_finalize_kernelINS_22Kernel_traits_finalizeILj3072Ef6__halffS2_fjLb1ELj1024ELj4ENS_18Kernel_traits_baseILj3072EfS2_fS2_fjLj1024EEEEELb1ELb1EEEvNS_9BwdParamsE --------------------------
	.section	.nv.constant0._ZN10layer_norm22ln_bwd_finalize_kernelINS_22Kernel_traits_finalizeILj3072Ef6__halffS2_fjLb1ELj1024ELj4ENS_18Kernel_traits_baseILj3072EfS2_fS2_fjLj1024EEEEELb1ELb1EEEvNS_9BwdParamsE,"a",@progbits
	.sectionflags	@""
	.align	4
.nv.constant0._ZN10layer_norm22ln_bwd_finalize_kernelINS_22Kernel_traits_finalizeILj3072Ef6__halffS2_fjLb1ELj1024ELj4ENS_18Kernel_traits_baseILj3072EfS2_fS2_fjLj1024EEEEELb1ELb1EEEvNS_9BwdParamsE:
	.zero		824


//--------------------- .nv.constant0._ZN10layer_norm13ln_bwd_kernelINS_13Kernel_traitsIf6__halffS2_fjLj3072ELj1ELj1ELj4ELj16ENS_18Kernel_traits_baseILj3072EfS2_fS2_fjLj128EEEEELb1ELb1ELb1ELb1EEEvNS_9BwdParamsE --------------------------
	.section	.nv.constant0._ZN10layer_norm13ln_bwd_kernelINS_13Kernel_traitsIf6__halffS2_fjLj3072ELj1ELj1ELj4ELj16ENS_18Kernel_traits_baseILj3072EfS2_fS2_fjLj128EEEEELb1ELb1ELb1ELb1EEEvNS_9BwdParamsE,"a",@progbits
	.sectionflags	@""
	.align	4
.nv.constant0._ZN10layer_norm13ln_bwd_kernelINS_13Kernel_traitsIf6__halffS2_fjLj3072ELj1ELj1ELj4ELj16ENS_18Kernel_traits_baseILj3072EfS2_fS2_fjLj128EEEEELb1ELb1ELb1ELb1EEEvNS_9BwdParamsE:
	.zero		824


//--------------------- .nv.constant0._ZN10layer_norm13ln_bwd_kernelINS_13Kernel_traitsI6__halfffffjLj3072ELj1ELj1ELj4ELj16ENS_18Kernel_traits_baseILj3072ES2_ffffjLj128EEEEELb0ELb0ELb0ELb0EEEvNS_9BwdParamsE --------------------------
	.section	.nv.constant0._ZN10layer_norm13ln_bwd_kernelINS_13Kernel_traitsI6__halfffffjLj3072ELj1ELj1ELj4ELj16ENS_18Kernel_traits_baseILj3072ES2_ffffjLj128EEEEELb0ELb0ELb0ELb0EEEvNS_9BwdParamsE,"a",@progbits
	.sectionflags	@""
	.align	4
.nv.constant0._ZN10layer_norm13ln_bwd_kernelINS_13Kernel_traitsI6__halfffffjLj3072ELj1ELj1ELj4ELj16ENS_18Kernel_traits_baseILj3072ES2_ffffjLj128EEEEELb0ELb0ELb0ELb0EEEvNS_9BwdParamsE:
	.zero		824


//--------------------- .nv.constant0._ZN10layer_norm13ln_bwd_kernelINS_13Kernel_traitsI6__halfffffjLj3072ELj1ELj1ELj4ELj16ENS_18Kernel_traits_baseILj3072ES2_ffffjLj128EEEEELb0ELb0ELb0ELb1EEEvNS_9BwdParamsE --------------------------
	.section	.nv.constant0._ZN10layer_norm13ln_bwd_kernelINS_13Kernel_traitsI6__halfffffjLj3072ELj1ELj1ELj4ELj16ENS_18Kernel_traits_baseILj3072ES2_ffffjLj128EEEEELb0ELb0ELb0ELb1EEEvNS_9BwdParamsE,"a",@progbits
	.sectionflags	@""
	.align	4
.nv.constant0._ZN10layer_norm13ln_bwd_kernelINS_13Kernel_traitsI6__halfffffjLj3072ELj1ELj1ELj4ELj16ENS_18Kernel_traits_baseILj3072ES2_ffffjLj128EEEEELb0ELb0ELb0ELb1EEEvNS_9BwdParamsE:
	.zero		824


//--------------------- .nv.constant0._ZN10layer_norm13ln_bwd_kernelINS_13Kernel_traitsI6__halfffffjLj3072ELj1ELj1ELj4ELj16ENS_18Kernel_traits_baseILj3072ES2_ffffjLj128EEEEELb0ELb0ELb1ELb0EEEvNS_9BwdParamsE --------------------------
	.section	.nv.constant0._ZN10layer_norm13ln_bwd_kernelINS_13Kernel_traitsI6__halfffffjLj3072ELj1ELj1ELj4ELj16ENS_18Kernel_traits_baseILj3072ES2_ffffjLj128EEEEELb0ELb0ELb1ELb0EEEvNS_9BwdParamsE,"a",@progbits
	.sectionflags	@""
	.align	4
.nv.constant0._ZN10layer_norm13ln_bwd_kernelINS_13Kernel_traitsI6__halfffffjLj3072ELj1ELj1ELj4ELj16ENS_18Kernel_traits_baseILj3072ES2_ffffjLj128EEEEELb0ELb0ELb1ELb0EEEvNS_9BwdParamsE:
	.zero		824


//--------------------- .nv.constant0._ZN10layer_norm13ln_bwd_kernelINS_13Kernel_traitsI6__halfffffjLj3072ELj1ELj1ELj4ELj16ENS_18Kernel_traits_baseILj3072ES2_ffffjLj128EEEEELb0ELb0ELb1ELb1EEEvNS_9BwdParamsE --------------------------
	.section	.nv.constant0._ZN10layer_norm13ln_bwd_kernelINS_13Kernel_traitsI6__halfffffjLj3072ELj1ELj1ELj4ELj16ENS_18Kernel_traits_baseILj3072ES2_ffffjLj128EEEEELb0ELb0ELb1ELb1EEEvNS_9BwdParamsE,"a",@progbits
	.sectionflags	@""
	.align	4
.nv.constant0._ZN10layer_norm13ln_bwd_kernelINS_13Kernel_traitsI6__halfffffjLj3072ELj1ELj1ELj4ELj16ENS_18Kernel_traits_baseILj3072ES2_ffffjLj128EEEEELb0ELb0ELb1ELb1EEEvNS_9BwdParamsE:
	.zero		824


//--------------------- .nv.constant0._ZN10layer_norm13ln_bwd_kernelINS_13Kernel_traitsI6__halfffffjLj3072ELj1ELj1ELj4ELj16ENS_18Kernel_traits_baseILj3072ES2_ffffjLj128EEEEELb0ELb1ELb0ELb0EEEvNS_9BwdParamsE --------------------------
	.section	.nv.constant0._ZN10layer_norm13ln_bwd_kernelINS_13Kernel_traitsI6__halfffffjLj3072ELj1ELj1ELj4ELj16ENS_18Kernel_traits_baseILj3072ES2_ffffjLj128EEEEELb0ELb1ELb0ELb0EEEvNS_9BwdParamsE,"a",@progbits
	.sectionflags	@""
	.align	4
.nv.constant0._ZN10layer_norm13ln_bwd_kernelINS_13Kernel_traitsI6__halfffffjLj3072ELj1ELj1ELj4ELj16ENS_18Kernel_traits_baseILj3072ES2_ffffjLj128EEEEELb0ELb1ELb0ELb0EEEvNS_9BwdParamsE:
	.zero		824


//--------------------- .nv.constant0._ZN10layer_norm13ln_bwd_kernelINS_13Kernel_traitsI6__halfffffjLj3072ELj1ELj1ELj4ELj16ENS_18Kernel_traits_baseILj3072ES2_ffffjLj128EEEEELb0ELb1ELb0ELb1EEEvNS_9BwdParamsE --------------------------
	.section	.nv.constant0._ZN10layer_norm13ln_bwd_kernelINS_13Kernel_traitsI6__halfffffjLj3072ELj1ELj1ELj4ELj16ENS_18Kernel_traits_baseILj3072ES2_ffffjLj128EEEEELb0ELb1ELb0ELb1EEEvNS_9BwdParamsE,"a",@progbits
	.sectionflags	@""
	.align	4
.nv.constant0._ZN10layer_norm13ln_bwd_kernelINS_13Kernel_traitsI6__halfffffjLj3072ELj1ELj1ELj4ELj16ENS_18Kernel_traits_baseILj3072ES2_ffffjLj128EEEEELb0ELb1ELb0ELb1EEEvNS_9BwdParamsE:
	.zero		824


//--------------------- .nv.constant0._ZN10layer_norm13ln_bwd_kernelINS_13Kernel_traitsI6__halfffffjLj3072ELj1ELj1ELj4ELj16ENS_18Kernel_traits_baseILj3072ES2_ffffjLj128EEEEELb0ELb1ELb1ELb0EEEvNS_9BwdParamsE --------------------------
	.section	.nv.constant0._ZN10layer_norm13ln_bwd_kernelINS_13Kernel_traitsI6__halfffffjLj3072ELj1ELj1ELj4ELj16ENS_18Kernel_traits_baseILj3072ES2_ffffjLj128EEEEELb0ELb1ELb1ELb0EEEvNS_9BwdParamsE,"a",@progbits
	.sectionflags	@""
	.align	4
.nv.constant0._ZN10layer_norm13ln_bwd_kernelINS_13Kernel_traitsI6__halfffffjLj3072ELj1ELj1ELj4ELj16ENS_18Kernel_traits_baseILj3072ES2_ffffjLj128EEEEELb0ELb1ELb1ELb0EEEvNS_9BwdParamsE:
	.zero		824


//--------------------- .nv.constant0._ZN10layer_norm13ln_bwd_kernelINS_13Kernel_traitsI6__halfffffjLj3072ELj1ELj1ELj4ELj16ENS_18Kernel_traits_baseILj3072ES2_ffffjLj128EEEEELb0ELb1ELb1ELb1EEEvNS_9BwdParamsE --------------------------
	.section	.nv.constant0._ZN10layer_norm13ln_bwd_kernelINS_13Kernel_traitsI6__halfffffjLj3072ELj1ELj1ELj4ELj16ENS_18Kernel_traits_baseILj3072ES2_ffffjLj128EEEEELb0ELb1ELb1ELb1EEEvNS_9BwdParamsE,"a",@progbits
	.sectionflags	@""
	.align	4
.nv.constant0._ZN10layer_norm13ln_bwd_kernelINS_13Kernel_traitsI6__halfffffjLj3072ELj1ELj1ELj4ELj16ENS_18Kernel_traits_baseILj3072ES2_ffffjLj128EEEEELb0ELb1ELb1ELb1EEEvNS_9BwdParamsE:
	.zero		824


//--------------------- .nv.constant0._ZN10layer_norm13ln_bwd_kernelINS_13Kernel_traitsI6__halfffffjLj3072ELj1ELj1ELj4ELj16ENS_18Kernel_traits_baseILj3072ES2_ffffjLj128EEEEELb1ELb0ELb0ELb0EEEvNS_9BwdParamsE --------------------------
	.section	.nv.constant0._ZN10layer_norm13ln_bwd_kernelINS_13Kernel_traitsI6__halfffffjLj3072ELj1ELj1ELj4ELj16ENS_18Kernel_traits_baseILj3072ES2_ffffjLj128EEEEELb1ELb0ELb0ELb0EEEvNS_9BwdParamsE,"a",@progbits
	.sectionflags	@""
	.align	4
.nv.constant0._ZN10layer_norm13ln_bwd_kernelINS_13Kernel_traitsI6__halfffffjLj3072ELj1ELj1ELj4ELj16ENS_18Kernel_traits_baseILj3072ES2_ffffjLj128EEEEELb1ELb0ELb0ELb0EEEvNS_9BwdParamsE:
	.zero		824


//--------------------- .nv.constant0._ZN10layer_norm13ln_bwd_kernelINS_13Kernel_traitsI6__halfffffjLj3072ELj1ELj1ELj4ELj16ENS_18Kernel_traits_baseILj3072ES2_ffffjLj128EEEEELb1ELb0ELb0ELb1EEEvNS_9BwdParamsE --------------------------
	.section	.nv.constant0._ZN10layer_norm13ln_bwd_kernelINS_13Kernel_traitsI6__halfffffjLj3072ELj1ELj1ELj4ELj16ENS_18Kernel_traits_baseILj3072ES2_ffffjLj128EEEEELb1ELb0ELb0ELb1EEEvNS_9BwdParamsE,"a",@progbits
	.sectionflags	@""
	.align	4
.nv.constant0._ZN10layer_norm13ln_bwd_kernelINS_13Kernel_traitsI6__halfffffjLj3072ELj1ELj1ELj4ELj16ENS_18Kernel_traits_baseILj3072ES2_ffffjLj128EEEEELb1ELb0ELb0ELb1EEEvNS_9BwdParamsE:
	.zero		824


//--------------------- .nv.constant0._ZN10layer_norm22ln_bwd_finalize_kernelINS_22Kernel_traits_finalizeILj3072E6__halfffffjLb0ELj1024ELj4ENS_18Kernel_traits_baseILj3072ES2_ffffjLj1024EEEEELb0ELb0EEEvNS_9BwdParamsE --------------------------
	.section	.nv.constant0._ZN10layer_norm22ln_bwd_finalize_kernelINS_22Kernel_traits_finalizeILj3072E6__halfffffjLb0ELj1024ELj4ENS_18Kernel_traits_baseILj3072ES2_ffffjLj1024EEEEELb0ELb0EEEvNS_9BwdParamsE,"a",@progbits
	.sectionflags	@""
	.align	4
.nv.constant0._ZN10layer_norm22ln_bwd_finalize_kernelINS_22Kernel_traits_finalizeILj3072E6__halfffffjLb0ELj1024ELj4ENS_18Kernel_traits_baseILj3072ES2_ffffjLj1024EEEEELb0ELb0EEEvNS_9BwdParamsE:
	.zero		824


//--------------------- .nv.constant0._ZN10layer_norm13ln_bwd_kernelINS_13Kernel_traitsI6__halfffffjLj3072ELj1ELj1ELj4ELj16ENS_18Kernel_traits_baseILj3072ES2_ffffjLj128EEEEELb1ELb0ELb1ELb0EEEvNS_9BwdParamsE --------------------------
	.section	.nv.constant0._ZN10layer_norm13ln_bwd_kernelINS_13Kernel_traitsI6__halfffffjLj3072ELj1ELj1ELj4ELj16ENS_18Kernel_traits_baseILj3072ES2_ffffjLj128EEEEELb1ELb0ELb1ELb0EEEvNS_9BwdParamsE,"a",@progbits
	.sectionflags	@""
	.align	4
.nv.constant0._ZN10layer_norm13ln_bwd_kernelINS_13Kernel_traitsI6__halfffffjLj3072ELj1ELj1ELj4ELj16ENS_18Kernel_traits_baseILj3072ES2_ffffjLj128EEEEELb1ELb0ELb1ELb0EEEvNS_9BwdParamsE:
	.zero		824


//--------------------- .nv.constant0._ZN10layer_norm22ln_bwd_finalize_kernelINS_22Kernel_traits_finalizeILj3072E6__halfffffjLb0ELj1024ELj4ENS_18Kernel_traits_baseILj3072ES2_ffffjLj1024EEEEELb0ELb1EEEvNS_9BwdParamsE --------------------------
	.section	.nv.constant0._ZN10layer_norm22ln_bwd_finalize_kernelINS_22Kernel_traits_finalizeILj3072E6__halfffffjLb0ELj1024ELj4ENS_18Kernel_traits_baseILj3072ES2_ffffjLj1024EEEEELb0ELb1EEEvNS_9BwdParamsE,"a",@progbits
	.sectionflags	@""
	.align	4
.nv.constant0._ZN10layer_norm22ln_bwd_finalize_kernelINS_22Kernel_traits_finalizeILj3072E6__halfffffjLb0ELj1024ELj4ENS_18Kernel_traits_baseILj3072ES2_ffffjLj1024EEEEELb0ELb1EEEvNS_9BwdParamsE:
	.zero		824


//--------------------- .nv.constant0._ZN10layer_norm13ln_bwd_kernelINS_13Kernel_traitsI6__halfffffjLj3072ELj1ELj1ELj4ELj16ENS_18Kernel_traits_baseILj3072ES2_ffffjLj128EEEEELb1ELb0ELb1ELb1EEEvNS_9BwdParamsE --------------------------
	.section	.nv.constant0._ZN10layer_norm13ln_bwd_kernelINS_13Kernel_traitsI6__halfffffjLj3072ELj1ELj1ELj4ELj16ENS_18Kernel_traits_baseILj3072ES2_ffffjLj128EEEEELb1ELb0ELb1ELb1EEEvNS_9BwdParamsE,"a",@progbits
	.sectionflags	@""
	.align	4
.nv.constant0._ZN10layer_norm13ln_bwd_kernelINS_13Kernel_traitsI6__halfffffjLj3072ELj1ELj1ELj4ELj16ENS_18Kernel_traits_baseILj3072ES2_ffffjLj128EEEEELb1ELb0ELb1ELb1EEEvNS_9BwdParamsE:
	.zero		824


//--------------------- .nv.constant0._ZN10layer_norm13ln_bwd_kernelINS_13Kernel_traitsI6__halfffffjLj3072ELj1ELj1ELj4ELj16ENS_18Kernel_traits_baseILj3072ES2_ffffjLj128EEEEELb1ELb1ELb0ELb0EEEvNS_9BwdParamsE --------------------------
	.section	.nv.constant0._ZN10layer_norm13ln_bwd_kernelINS_13Kernel_traitsI6__halfffffjLj3072ELj1ELj1ELj4ELj16ENS_18Kernel_traits_baseILj3072ES2_ffffjLj128EEEEELb1ELb1ELb0ELb0EEEvNS_9BwdParamsE,"a",@progbits
	.sectionflags	@""
	.align	4
.nv.constant0._ZN10layer_norm13ln_bwd_kernelINS_13Kernel_traitsI6__halfffffjLj3072ELj1ELj1ELj4ELj16ENS_18Kernel_traits_baseILj3072ES2_ffffjLj128EEEEELb1ELb1ELb0ELb0EEEvNS_9BwdParamsE:
	.zero		824


//--------------------- .nv.constant0._ZN10layer_norm13ln_bwd_kernelINS_13Kernel_traitsI6__halfffffjLj3072ELj1ELj1ELj4ELj16ENS_18Kernel_traits_baseILj3072ES2_ffffjLj128EEEEELb1ELb1ELb0ELb1EEEvNS_9BwdParamsE --------------------------
	.section	.nv.constant0._ZN10layer_norm13ln_bwd_kernelINS_13Kernel_traitsI6__halfffffjLj3072ELj1ELj1ELj4ELj16ENS_18Kernel_traits_baseILj3072ES2_ffffjLj128EEEEELb1ELb1ELb0ELb1EEEvNS_9BwdParamsE,"a",@progbits
	.sectionflags	@""
	.align	4
.nv.constant0._ZN10layer_norm13ln_bwd_kernelINS_13Kernel_traitsI6__halfffffjLj3072ELj1ELj1ELj4ELj16ENS_18Kernel_traits_baseILj3072ES2_ffffjLj128EEEEELb1ELb1ELb0ELb1EEEvNS_9BwdParamsE:
	.zero		824


//--------------------- .nv.constant0._ZN10layer_norm22ln_bwd_finalize_kernelINS_22Kernel_traits_finalizeILj3072E6__halfffffjLb1ELj1024ELj4ENS_18Kernel_traits_baseILj3072ES2_ffffjLj1024EEEEELb1ELb0EEEvNS_9BwdParamsE --------------------------
	.section	.nv.constant0._ZN10layer_norm22ln_bwd_finalize_kernelINS_22Kernel_traits_finalizeILj3072E6__halfffffjLb1ELj1024ELj4ENS_18Kernel_traits_baseILj3072ES2_ffffjLj1024EEEEELb1ELb0EEEvNS_9BwdParamsE,"a",@progbits
	.sectionflags	@""
	.align	4
.nv.constant0._ZN10layer_norm22ln_bwd_finalize_kernelINS_22Kernel_traits_finalizeILj3072E6__halfffffjLb1ELj1024ELj4ENS_18Kernel_traits_baseILj3072ES2_ffffjLj1024EEEEELb1ELb0EEEvNS_9BwdParamsE:
	.zero		824


//--------------------- .nv.constant0._ZN10layer_norm13ln_bwd_kernelINS_13Kernel_traitsI6__halfffffjLj3072ELj1ELj1ELj4ELj16ENS_18Kernel_traits_baseILj3072ES2_ffffjLj128EEEEELb1ELb1ELb1ELb0EEEvNS_9BwdParamsE --------------------------
	.section	.nv.constant0._ZN10layer_norm13ln_bwd_kernelINS_13Kernel_traitsI6__halfffffjLj3072ELj1ELj1ELj4ELj16ENS_18Kernel_traits_baseILj3072ES2_ffffjLj128EEEEELb1ELb1ELb1ELb0EEEvNS_9BwdParamsE,"a",@progbits
	.sectionflags	@""
	.align	4
.nv.constant0._ZN10layer_norm13ln_bwd_kernelINS_13Kernel_traitsI6__halfffffjLj3072ELj1ELj1ELj4ELj16ENS_18Kernel_traits_baseILj3072ES2_ffffjLj128EEEEELb1ELb1ELb1ELb0EEEvNS_9BwdParamsE:
	.zero		824


//--------------------- .nv.constant0._ZN10layer_norm22ln_bwd_finalize_kernelINS_22Kernel_traits_finalizeILj3072E6__halfffffjLb1ELj1024ELj4ENS_18Kernel_traits_baseILj3072ES2_ffffjLj1024EEEEELb1ELb1EEEvNS_9BwdParamsE --------------------------
	.section	.nv.constant0._ZN10layer_norm22ln_bwd_finalize_kernelINS_22Kernel_traits_finalizeILj3072E6__halfffffjLb1ELj1024ELj4ENS_18Kernel_traits_baseILj3072ES2_ffffjLj1024EEEEELb1ELb1EEEvNS_9BwdParamsE,"a",@progbits
	.sectionflags	@""
	.align	4
.nv.constant0._ZN10layer_norm22ln_bwd_finalize_kernelINS_22Kernel_traits_finalizeILj3072E6__halfffffjLb1ELj1024ELj4ENS_18Kernel_traits_baseILj3072ES2_ffffjLj1024EEEEELb1ELb1EEEvNS_9BwdParamsE:
	.zero		824


//--------------------- .nv.constant0._ZN10layer_norm13ln_bwd_kernelINS_13Kernel_traitsI6__halfffffjLj3072ELj1ELj1ELj4ELj16ENS_18Kernel_traits_baseILj3072ES2_ffffjLj128EEEEELb1ELb1ELb1ELb1EEEvNS_9BwdParamsE --------------------------
	.section	.nv.constant0._ZN10layer_norm13ln_bwd_kernelINS_13Kernel_traitsI6__halfffffjLj3072ELj1ELj1ELj4ELj16ENS_18Kernel_traits_baseILj3072ES2_ffffjLj128EEEEELb1ELb1ELb1ELb1EEEvNS_9BwdParamsE,"a",@progbits
	.sectionflags	@""
	.align	4
.nv.constant0._ZN10layer_norm13ln_bwd_kernelINS_13Kernel_traitsI6__halfffffjLj3072ELj1ELj1ELj4ELj16ENS_18Kernel_traits_baseILj3072ES2_ffffjLj128EEEEELb1ELb1ELb1ELb1EEEvNS_9BwdParamsE:
	.zero		824


//--------------------- .nv.constant0._ZN10layer_norm13ln_bwd_kernelINS_13Kernel_traitsIfffffjLj3072ELj1ELj1ELj4ELj16ENS_18Kernel_traits_baseILj3072EfffffjLj128EEEEELb0ELb0ELb0ELb0EEEvNS_9BwdParamsE --------------------------
	.section	.nv.constant0._ZN10layer_norm13ln_bwd_kernelINS_13Kernel_traitsIfffffjLj3072ELj1ELj1ELj4ELj16ENS_18Kernel_traits_baseILj3072EfffffjLj128EEEEELb0ELb0ELb0ELb0EEEvNS_9BwdParamsE,"a",@progbits
	.sectionflags	@""
	.align	4
.nv.constant0._ZN10layer_norm13ln_bwd_kernelINS_13Kernel_traitsIfffffjLj3072ELj1ELj1ELj4ELj16ENS_18Kernel_traits_baseILj3072EfffffjLj128EEEEELb0ELb0ELb0ELb0EEEvNS_9BwdParamsE:
	.zero		824


//--------------------- .nv.constant0._ZN10layer_norm13ln_bwd_kernelINS_13Kernel_traitsIfffffjLj3072ELj1ELj1ELj4ELj16ENS_18Kernel_traits_baseILj3072EfffffjLj128EEEEELb0ELb0ELb0ELb1EEEvNS_9BwdParamsE --------------------------
	.section	.nv.constant0._ZN10layer_norm13ln_bwd_kernelINS_13Kernel_traitsIfffffjLj3072ELj1ELj1ELj4ELj16ENS_18Kernel_traits_baseILj3072EfffffjLj128EEEEELb0ELb0ELb0ELb1EEEvNS_9BwdParamsE,"a",@progbits
	.sectionflags	@""
	.align	4
.nv.constant0._ZN10layer_norm13ln_bwd_kernelINS_13Kernel_traitsIfffffjLj3072ELj1ELj1ELj4ELj16ENS_18Kernel_traits_baseILj3072EfffffjLj128EEEEELb0ELb0ELb0ELb1EEEvNS_9BwdParamsE:
	.zero		824


//--------------------- .nv.constant0._ZN10layer_norm13ln_bwd_kernelINS_13Kernel_traitsIfffffjLj3072ELj1ELj1ELj4ELj16ENS_18Kernel_traits_baseILj3072EfffffjLj128EEEEELb0ELb0ELb1ELb0EEEvNS_9BwdParamsE --------------------------
	.section	.nv.constant0._ZN10layer_norm13ln_bwd_kernelINS_13Kernel_traitsIfffffjLj3072ELj1ELj1ELj4ELj16ENS_18Kernel_traits_baseILj3072EfffffjLj128EEEEELb0ELb0ELb1ELb0EEEvNS_9BwdParamsE,"a",@progbits
	.sectionflags	@""
	.align	4
.nv.constant0._ZN10layer_norm13ln_bwd_kernelINS_13Kernel_traitsIfffffjLj3072ELj1ELj1ELj4ELj16ENS_18Kernel_traits_baseILj3072EfffffjLj128EEEEELb0ELb0ELb1ELb0EEEvNS_9BwdParamsE:
	.zero		824


//--------------------- .nv.constant0._ZN10layer_norm13ln_bwd_kernelINS_13Kernel_traitsIfffffjLj3072ELj1ELj1ELj4ELj16ENS_18Kernel_traits_baseILj3072EfffffjLj128EEEEELb0ELb0ELb1ELb1EEEvNS_9BwdParamsE --------------------------
	.section	.nv.constant0._ZN10layer_norm13ln_bwd_kernelINS_13Kernel_traitsIfffffjLj3072ELj1ELj1ELj4ELj16ENS_18Kernel_traits_baseILj3072EfffffjLj128EEEEELb0ELb0ELb1ELb1EEEvNS_9BwdParamsE,"a",@progbits
	.sectionflags	@""
	.align	4
.nv.constant0._ZN10layer_norm13ln_bwd_kernelINS_13Kernel_traitsIfffffjLj3072ELj1ELj1ELj4ELj16ENS_18Kernel_traits_baseILj3072EfffffjLj128EEEEELb0ELb0ELb1ELb1EEEvNS_9BwdParamsE:
	.zero		824


//--------------------- .nv.constant0._ZN10layer_norm13ln_bwd_kernelINS_13Kernel_traitsIfffffjLj3072ELj1ELj1ELj4ELj16ENS_18Kernel_traits_baseILj3072EfffffjLj128EEEEELb0ELb1ELb0ELb0EEEvNS_9BwdParamsE --------------------------
	.section	.nv.constant0._ZN10layer_norm13ln_bwd_kernelINS_13Kernel_traitsIfffffjLj3072ELj1ELj1ELj4ELj16ENS_18Kernel_traits_baseILj3072EfffffjLj128EEEEELb0ELb1ELb0ELb0EEEvNS_9BwdParamsE,"a",@progbits
	.sectionflags	@""
	.align	4
.nv.constant0._ZN10layer_norm13ln_bwd_kernelINS_13Kernel_traitsIfffffjLj3072ELj1ELj1ELj4ELj16ENS_18Kernel_traits_baseILj3072EfffffjLj128EEEEELb0ELb1ELb0ELb0EEEvNS_9BwdParamsE:
	.zero		824


//--------------------- .nv.constant0._ZN10layer_norm13ln_bwd_kernelINS_13Kernel_traitsIfffffjLj3072ELj1ELj1ELj4ELj16ENS_18Kernel_traits_baseILj3072EfffffjLj128EEEEELb0ELb1ELb0ELb1EEEvNS_9BwdParamsE --------------------------
	.section	.nv.constant0._ZN10layer_norm13ln_bwd_kernelINS_13Kernel_traitsIfffffjLj3072ELj1ELj1ELj4ELj16ENS_18Kernel_traits_baseILj3072EfffffjLj128EEEEELb0ELb1ELb0ELb1EEEvNS_9BwdParamsE,"a",@progbits
	.sectionflags	@""
	.align	4
.nv.constant0._ZN10layer_norm13ln_bwd_kernelINS_13Kernel_traitsIfffffjLj3072ELj1ELj1ELj4ELj16ENS_18Kernel_traits_baseILj3072EfffffjLj128EEEEELb0ELb1ELb0ELb1EEEvNS_9BwdParamsE:
	.zero		824


//--------------------- .nv.constant0._ZN10layer_norm13ln_bwd_kernelINS_13Kernel_traitsIfffffjLj3072ELj1ELj1ELj4ELj16ENS_18Kernel_traits_baseILj3072EfffffjLj128EEEEELb0ELb1ELb1ELb0EEEvNS_9BwdParamsE --------------------------
	.section	.nv.constant0._ZN10layer_norm13ln_bwd_kernelINS_13Kernel_traitsIfffffjLj3072ELj1ELj1ELj4ELj16ENS_18Kernel_traits_baseILj3072EfffffjLj128EEEEELb0ELb1ELb1ELb0EEEvNS_9BwdParamsE,"a",@progbits
	.sectionflags	@""
	.align	4
.nv.constant0._ZN10layer_norm13ln_bwd_kernelINS_13Kernel_traitsIfffffjLj3072ELj1ELj1ELj4ELj16ENS_18Kernel_traits_baseILj3072EfffffjLj128EEEEELb0ELb1ELb1ELb0EEEvNS_9BwdParamsE:
	.zero		824


//--------------------- .nv.constant0._ZN10layer_norm13ln_bwd_kernelINS_13Kernel_traitsIfffffjLj3072ELj1ELj1ELj4ELj16ENS_18Kernel_traits_baseILj3072EfffffjLj128EEEEELb0ELb1ELb1ELb1EEEvNS_9BwdParamsE --------------------------
	.section	.nv.constant0._ZN10layer_norm13ln_bwd_kernelINS_13Kernel_traitsIfffffjLj3072ELj1ELj1ELj4ELj16ENS_18Kernel_traits_baseILj3072EfffffjLj128EEEEELb0ELb1ELb1ELb1EEEvNS_9BwdParamsE,"a",@progbits
	.sectionflags	@""
	.align	4
.nv.constant0._ZN10layer_norm13ln_bwd_kernelINS_13Kernel_traitsIfffffjLj3072ELj1ELj1ELj4ELj16ENS_18Kernel_traits_baseILj3072EfffffjLj128EEEEELb0ELb1ELb1ELb1EEEvNS_9BwdParamsE:
	.zero		824


//--------------------- .nv.constant0._ZN10layer_norm13ln_bwd_kernelINS_13Kernel_traitsIfffffjLj3072ELj1ELj1ELj4ELj16ENS_18Kernel_traits_baseILj3072EfffffjLj128EEEEELb1ELb0ELb0ELb0EEEvNS_9BwdParamsE --------------------------
	.section	.nv.constant0._ZN10layer_norm13ln_bwd_kernelINS_13Kernel_traitsIfffffjLj3072ELj1ELj1ELj4ELj16ENS_18Kernel_traits_baseILj3072EfffffjLj128EEEEELb1ELb0ELb0ELb0EEEvNS_9BwdParamsE,"a",@progbits
	.sectionflags	@""
	.align	4
.nv.constant0._ZN10layer_norm13ln_bwd_kernelINS_13Kernel_traitsIfffffjLj3072ELj1ELj1ELj4ELj16ENS_18Kernel_traits_baseILj3072EfffffjLj128EEEEELb1ELb0ELb0ELb0EEEvNS_9BwdParamsE:
	.zero		824


//--------------------- .nv.constant0._ZN10layer_norm13ln_bwd_kernelINS_13Kernel_traitsIfffffjLj3072ELj1ELj1ELj4ELj16ENS_18Kernel_traits_baseILj3072EfffffjLj128EEEEELb1ELb0ELb0ELb1EEEvNS_9BwdParamsE --------------------------
	.section	.nv.constant0._ZN10layer_norm13ln_bwd_kernelINS_13Kernel_traitsIfffffjLj3072ELj1ELj1ELj4ELj16ENS_18Kernel_traits_baseILj3072EfffffjLj128EEEEELb1ELb0ELb0ELb1EEEvNS_9BwdParamsE,"a",@progbits
	.sectionflags	@""
	.align	4
.nv.constant0._ZN10layer_norm13ln_bwd_kernelINS_13Kernel_traitsIfffffjLj3072ELj1ELj1ELj4ELj16ENS_18Kernel_traits_baseILj3072EfffffjLj128EEEEELb1ELb0ELb0ELb1EEEvNS_9BwdParamsE:
	.zero		824


//--------------------- .nv.constant0._ZN10layer_norm22ln_bwd_finalize_kernelINS_22Kernel_traits_finalizeILj3072EfffffjLb0ELj1024ELj4ENS_18Kernel_traits_baseILj3072EfffffjLj1024EEEEELb0ELb0EEEvNS_9BwdParamsE --------------------------
	.section	.nv.constant0._ZN10layer_norm22ln_bwd_finalize_kernelINS_22Kernel_traits_finalizeILj3072EfffffjLb0ELj1024ELj4ENS_18Kernel_traits_baseILj3072EfffffjLj1024EEEEELb0ELb0EEEvNS_9BwdParamsE,"a",@progbits
	.sectionflags	@""
	.align	4
.nv.constant0._ZN10layer_norm22ln_bwd_finalize_kernelINS_22Kernel_traits_finalizeILj3072EfffffjLb0ELj1024ELj4ENS_18Kernel_traits_baseILj3072EfffffjLj1024EEEEELb0ELb0EEEvNS_9BwdParamsE:
	.zero		824


//--------------------- .nv.constant0._ZN10layer_norm13ln_bwd_kernelINS_13Kernel_traitsIfffffjLj3072ELj1ELj1ELj4ELj16ENS_18Kernel_traits_baseILj3072EfffffjLj128EEEEELb1ELb0ELb1ELb0EEEvNS_9BwdParamsE --------------------------
	.section	.nv.constant0._ZN10layer_norm13ln_bwd_kernelINS_13Kernel_traitsIfffffjLj3072ELj1ELj1ELj4ELj16ENS_18Kernel_traits_baseILj3072EfffffjLj128EEEEELb1ELb0ELb1ELb0EEEvNS_9BwdParamsE,"a",@progbits
	.sectionflags	@""
	.align	4
.nv.constant0._ZN10layer_norm13ln_bwd_kernelINS_13Kernel_traitsIfffffjLj3072ELj1ELj1ELj4ELj16ENS_18Kernel_traits_baseILj3072EfffffjLj128EEEEELb1ELb0ELb1ELb0EEEvNS_9BwdParamsE:
	.zero		824


//--------------------- .nv.constant0._ZN10layer_norm22ln_bwd_finalize_kernelINS_22Kernel_traits_finalizeILj3072EfffffjLb0ELj1024ELj4ENS_18Kernel_traits_baseILj3072EfffffjLj1024EEEEELb0ELb1EEEvNS_9BwdParamsE --------------------------
	.section	.nv.constant0._ZN10layer_norm22ln_bwd_finalize_kernelINS_22Kernel_traits_finalizeILj3072EfffffjLb0ELj1024ELj4ENS_18Kernel_traits_baseILj3072EfffffjLj1024EEEEELb0ELb1EEEvNS_9BwdParamsE,"a",@progbits
	.sectionflags	@""
	.align	4
.nv.constant0._ZN10layer_norm22ln_bwd_finalize_kernelINS_22Kernel_traits_finalizeILj3072EfffffjLb0ELj1024ELj4ENS_18Kernel_traits_baseILj3072EfffffjLj1024EEEEELb0ELb1EEEvNS_9BwdParamsE:
	.zero		824


//--------------------- .nv.constant0._ZN10layer_norm13ln_bwd_kernelINS_13Kernel_traitsIfffffjLj3072ELj1ELj1ELj4ELj16ENS_18Kernel_traits_baseILj3072EfffffjLj128EEEEELb1ELb0ELb1ELb1EEEvNS_9BwdParamsE --------------------------
	.section	.nv.constant0._ZN10layer_norm13ln_bwd_kernelINS_13Kernel_traitsIfffffjLj3072ELj1ELj1ELj4ELj16ENS_18Kernel_traits_baseILj3072EfffffjLj128EEEEELb1ELb0ELb1ELb1EEEvNS_9BwdParamsE,"a",@progbits
	.sectionflags	@""
	.align	4
.nv.constant0._ZN10layer_norm13ln_bwd_kernelINS_13Kernel_traitsIfffffjLj3072ELj1ELj1ELj4ELj16ENS_18Kernel_traits_baseILj3072EfffffjLj128EEEEELb1ELb0ELb1ELb1EEEvNS_9BwdParamsE:
	.zero		824


//--------------------- .nv.constant0._ZN10layer_norm13ln_bwd_kernelINS_13Kernel_traitsIfffffjLj3072ELj1ELj1ELj4ELj16ENS_18Kernel_traits_baseILj3072EfffffjLj128EEEEELb1ELb1ELb0ELb0EEEvNS_9BwdParamsE --------------------------
	.section	.nv.constant0._ZN10layer_norm13ln_bwd_kernelINS_13Kernel_traitsIfffffjLj3072ELj1ELj1ELj4ELj16ENS_18Kernel_traits_baseILj3072EfffffjLj128EEEEELb1ELb1ELb0ELb0EEEvNS_9BwdParamsE,"a",@progbits
	.sectionflags	@""
	.align	4
.nv.constant0._ZN10layer_norm13ln_bwd_kernelINS_13Kernel_traitsIfffffjLj3072ELj1ELj1ELj4ELj16ENS_18Kernel_traits_baseILj3072EfffffjLj128EEEEELb1ELb1ELb0ELb0EEEvNS_9BwdParamsE:
	.zero		824


//--------------------- .nv.constant0._ZN10layer_norm13ln_bwd_kernelINS_13Kernel_traitsIfffffjLj3072ELj1ELj1ELj4ELj16ENS_18Kernel_traits_baseILj3072EfffffjLj128EEEEELb1ELb1ELb0ELb1EEEvNS_9BwdParamsE --------------------------
	.section	.nv.constant0._ZN10layer_norm13ln_bwd_kernelINS_13Kernel_traitsIfffffjLj3072ELj1ELj1ELj4ELj16ENS_18Kernel_traits_baseILj3072EfffffjLj128EEEEELb1ELb1ELb0ELb1EEEvNS_9BwdParamsE,"a",@progbits
	.sectionflags	@""
	.align	4
.nv.constant0._ZN10layer_norm13ln_bwd_kernelINS_13Kernel_traitsIfffffjLj3072ELj1ELj1ELj4ELj16ENS_18Kernel_traits_baseILj3072EfffffjLj128EEEEELb1ELb1ELb0ELb1EEEvNS_9BwdParamsE:
	.zero		824


//--------------------- .nv.constant0._ZN10layer_norm22ln_bwd_finalize_kernelINS_22Kernel_traits_finalizeILj3072EfffffjLb1ELj1024ELj4ENS_18Kernel_traits_baseILj3072EfffffjLj1024EEEEELb1ELb0EEEvNS_9BwdParamsE --------------------------
	.section	.nv.constant0._ZN10layer_norm22ln_bwd_finalize_kernelINS_22Kernel_traits_finalizeILj3072EfffffjLb1ELj1024ELj4ENS_18Kernel_traits_baseILj3072EfffffjLj1024EEEEELb1ELb0EEEvNS_9BwdParamsE,"a",@progbits
	.sectionflags	@""
	.align	4
.nv.constant0._ZN10layer_norm22ln_bwd_finalize_kernelINS_22Kernel_traits_finalizeILj3072EfffffjLb1ELj1024ELj4ENS_18Kernel_traits_baseILj3072EfffffjLj1024EEEEELb1ELb0EEEvNS_9BwdParamsE:
	.zero		824


//--------------------- .nv.constant0._ZN10layer_norm13ln_bwd_kernelINS_13Kernel_traitsIfffffjLj3072ELj1ELj1ELj4ELj16ENS_18Kernel_traits_baseILj3072EfffffjLj128EEEEELb1ELb1ELb1ELb0EEEvNS_9BwdParamsE --------------------------
	.section	.nv.constant0._ZN10layer_norm13ln_bwd_kernelINS_13Kernel_traitsIfffffjLj3072ELj1ELj1ELj4ELj16ENS_18Kernel_traits_baseILj3072EfffffjLj128EEEEELb1ELb1ELb1ELb0EEEvNS_9BwdParamsE,"a",@progbits
	.sectionflags	@""
	.align	4
.nv.constant0._ZN10layer_norm13ln_bwd_kernelINS_13Kernel_traitsIfffffjLj3072ELj1ELj1ELj4ELj16ENS_18Kernel_traits_baseILj3072EfffffjLj128EEEEELb1ELb1ELb1ELb0EEEvNS_9BwdParamsE:
	.zero		824


//--------------------- .nv.constant0._ZN10layer_norm22ln_bwd_finalize_kernelINS_22Kernel_traits_finalizeILj3072EfffffjLb1ELj1024ELj4ENS_18Kernel_traits_baseILj3072EfffffjLj1024EEEEELb1ELb1EEEvNS_9BwdParamsE --------------------------
	.section	.nv.constant0._ZN10layer_norm22ln_bwd_finalize_kernelINS_22Kernel_traits_finalizeILj3072EfffffjLb1ELj1024ELj4ENS_18Kernel_traits_baseILj3072EfffffjLj1024EEEEELb1ELb1EEEvNS_9BwdParamsE,"a",@progbits
	.sectionflags	@""
	.align	4
.nv.constant0._ZN10layer_norm22ln_bwd_finalize_kernelINS_22Kernel_traits_finalizeILj3072EfffffjLb1ELj1024ELj4ENS_18Kernel_traits_baseILj3072EfffffjLj1024EEEEELb1ELb1EEEvNS_9BwdParamsE:
	.zero		824


//--------------------- .nv.constant0._ZN10layer_norm13ln_bwd_kernelINS_13Kernel_traitsIfffffjLj3072ELj1ELj1ELj4ELj16ENS_18Kernel_traits_baseILj3072EfffffjLj128EEEEELb1ELb1ELb1ELb1EEEvNS_9BwdParamsE --------------------------
	.section	.nv.constant0._ZN10layer_norm13ln_bwd_kernelINS_13Kernel_traitsIfffffjLj3072ELj1ELj1ELj4ELj16ENS_18Kernel_traits_baseILj3072EfffffjLj128EEEEELb1ELb1ELb1ELb1EEEvNS_9BwdParamsE,"a",@progbits
	.sectionflags	@""
	.align	4
.nv.constant0._ZN10layer_norm13ln_bwd_kernelINS_13Kernel_traitsIfffffjLj3072ELj1ELj1ELj4ELj16ENS_18Kernel_traits_baseILj3072EfffffjLj128EEEEELb1ELb1ELb1ELb1EEEvNS_9BwdParamsE:
	.zero		824


//--------------------- SYMBOLS --------------------------

	.type		.nv.reservedSmem.offset0,@object
	.size		.nv.reservedSmem.offset0,0x4
